#include "gn_cuda_host_template.cuh"

namespace group_norm_v2 {

GN_CUDA_INST_DEFINE(1024, 320)

}  // namespace group_norm_v2


// ===== COMPILED SASS (sm_90a) =====

	.target	sm_90a

	.elftype	@"ET_EXEC"


//--------------------- .note.nv.tkinfo           --------------------------
	.section	.note.nv.tkinfo,"",@"SHT_NOTE"
	.sectionflags	@"SHF_NOTE_NV_TKINFO"
	.tkinfo
        /*0018*/ 	.word	0x00000002
        /*0030*/ 	.string	""
        /*0030*/ 	.string	"ptxas"
        /*0030*/ 	.string	"Cuda compilation tools, release 13.0, V13.0.88"
        /*0030*/ 	.string	"Build cuda_13.0.r13.0/compiler.36424714_0"
        /*0030*/ 	.string	"-arch sm_90a -m 64 "



//--------------------- .note.nv.cuinfo           --------------------------
	.section	.note.nv.cuinfo,"",@"SHT_NOTE"
	.sectionflags	@"SHF_NOTE_NV_CUINFO"
        /*0018*/ 	.short	0x0002
        /*001a*/ 	.short	0x005a
        /*001c*/ 	.short	0x0082
	.zero		2


//--------------------- .nv.info                  --------------------------
	.section	.nv.info,"",@"SHT_CUDA_INFO"
	.align	4


	//----- nvinfo : EIATTR_REGCOUNT
	.align		4
        /*0000*/ 	.byte	0x04, 0x2f
        /*0002*/ 	.short	(.L_1 - .L_0)
	.align		4
.L_0:
        /*0004*/ 	.word	index@(_ZN13group_norm_v214gn_cuda_kernelI6__halfLi320ELi1ELi16ELi20ELi1024ELb1ELi128ELi320ELi320ELi4ELb1ELi18ELb0ELb0ENS_16CompileConditionILi900EEEEEvPT_PKS4_S7_S7_flPfS8_Pj)
        /*0008*/ 	.word	0x000000a8


	//----- nvinfo : EIATTR_FRAME_SIZE
	.align		4
.L_1:
        /*000c*/ 	.byte	0x04, 0x11
        /*000e*/ 	.short	(.L_3 - .L_2)
	.align		4
.L_2:
        /*0010*/ 	.word	index@(_ZN13group_norm_v214gn_cuda_kernelI6__halfLi320ELi1ELi16ELi20ELi1024ELb1ELi128ELi320ELi320ELi4ELb1ELi18ELb0ELb0ENS_16CompileConditionILi900EEEEEvPT_PKS4_S7_S7_flPfS8_Pj)
        /*0014*/ 	.word	0x00000130


	//----- nvinfo : EIATTR_REGCOUNT
	.align		4
.L_3:
        /*0018*/ 	.byte	0x04, 0x2f
        /*001a*/ 	.short	(.L_5 - .L_4)
	.align		4
.L_4:
        /*001c*/ 	.word	index@(_ZN13group_norm_v214gn_cuda_kernelI6__halfLi320ELi3ELi16ELi20ELi1024ELb1ELi64ELi320ELi320ELi4ELb1ELi21ELb0ELb0ENS_16CompileConditionILi900EEEEEvPT_PKS4_S7_S7_flPfS8_Pj)
        /*0020*/ 	.word	0x00000040


	//----- nvinfo : EIATTR_FRAME_SIZE
	.align		4
.L_5:
        /*0024*/ 	.byte	0x04, 0x11
        /*0026*/ 	.short	(.L_7 - .L_6)
	.align		4
.L_6:
        /*0028*/ 	.word	index@(_ZN13group_norm_v214gn_cuda_kernelI6__halfLi320ELi3ELi16ELi20ELi1024ELb1ELi64ELi320ELi320ELi4ELb1ELi21ELb0ELb0ENS_16CompileConditionILi900EEEEEvPT_PKS4_S7_S7_flPfS8_Pj)
        /*002c*/ 	.word	0x00000138


	//----- nvinfo : EIATTR_REGCOUNT
	.align		4
.L_7:
        /*0030*/ 	.byte	0x04, 0x2f
        /*0032*/ 	.short	(.L_9 - .L_8)
	.align		4
.L_8:
        /*0034*/ 	.word	index@(_ZN13group_norm_v214gn_cuda_kernelI6__halfLi320ELi1ELi16ELi20ELi1024ELb1ELi64ELi320ELi320ELi4ELb1ELi9ELb0ELb0ENS_16CompileConditionILi900EEEEEvPT_PKS4_S7_S7_flPfS8_Pj)
        /*0038*/ 	.word	0x000000a8


	//----- nvinfo : EIATTR_FRAME_SIZE
	.align		4
.L_9:
        /*003c*/ 	.byte	0x04, 0x11
        /*003e*/ 	.short	(.L_11 - .L_10)
	.align		4
.L_10:
        /*0040*/ 	.word	index@(_ZN13group_norm_v214gn_cuda_kernelI6__halfLi320ELi1ELi16ELi20ELi1024ELb1ELi64ELi320ELi320ELi4ELb1ELi9ELb0ELb0ENS_16CompileConditionILi900EEEEEvPT_PKS4_S7_S7_flPfS8_Pj)
        /*0044*/ 	.word	0x00000000


	//----- nvinfo : EIATTR_REGCOUNT
	.align		4
.L_11:
        /*0048*/ 	.byte	0x04, 0x2f
        /*004a*/ 	.short	(.L_13 - .L_12)
	.align		4
.L_12:
        /*004c*/ 	.word	index@(_ZN13group_norm_v214gn_cuda_kernelI6__halfLi320ELi3ELi16ELi20ELi1024ELb1ELi32ELi320ELi320ELi4ELb1ELi10ELb0ELb0ENS_16CompileConditionILi900EEEEEvPT_PKS4_S7_S7_flPfS8_Pj)
        /*0050*/ 	.word	0x00000040


	//----- nvinfo : EIATTR_FRAME_SIZE
	.align		4
.L_13:
        /*0054*/ 	.byte	0x04, 0x11
        /*0056*/ 	.short	(.L_15 - .L_14)
	.align		4
.L_14:
        /*0058*/ 	.word	index@(_ZN13group_norm_v214gn_cuda_kernelI6__halfLi320ELi3ELi16ELi20ELi1024ELb1ELi32ELi320ELi320ELi4ELb1ELi10ELb0ELb0ENS_16CompileConditionILi900EEEEEvPT_PKS4_S7_S7_flPfS8_Pj)
        /*005c*/ 	.word	0x00000008


	//----- nvinfo : EIATTR_REGCOUNT
	.align		4
.L_15:
        /*0060*/ 	.byte	0x04, 0x2f
        /*0062*/ 	.short	(.L_17 - .L_16)
	.align		4
.L_16:
        /*0064*/ 	.word	index@(_ZN13group_norm_v214gn_cuda_kernelI6__halfLi320ELi1ELi16ELi20ELi1024ELb1ELi32ELi320ELi320ELi4ELb1ELi4ELb0ELb0ENS_16CompileConditionILi900EEEEEvPT_PKS4_S7_S7_flPfS8_Pj)
        /*0068*/ 	.word	0x00000072


	//----- nvinfo : EIATTR_FRAME_SIZE
	.align		4
.L_17:
        /*006c*/ 	.byte	0x04, 0x11
        /*006e*/ 	.short	(.L_19 - .L_18)
	.align		4
.L_18:
        /*0070*/ 	.word	index@(_ZN13group_norm_v214gn_cuda_kernelI6__halfLi320ELi1ELi16ELi20ELi1024ELb1ELi32ELi320ELi320ELi4ELb1ELi4ELb0ELb0ENS_16CompileConditionILi900EEEEEvPT_PKS4_S7_S7_flPfS8_Pj)
        /*0074*/ 	.word	0x00000000


	//----- nvinfo : EIATTR_REGCOUNT
	.align		4
.L_19:
        /*0078*/ 	.byte	0x04, 0x2f
        /*007a*/ 	.short	(.L_21 - .L_20)
	.align		4
.L_20:
        /*007c*/ 	.word	index@(_ZN13group_norm_v214gn_cuda_kernelI6__halfLi320ELi3ELi16ELi20ELi1024ELb1ELi16ELi320ELi320ELi4ELb1ELi5ELb0ELb0ENS_16CompileConditionILi900EEEEEvPT_PKS4_S7_S7_flPfS8_Pj)
        /*0080*/ 	.word	0x00000038


	//----- nvinfo : EIATTR_FRAME_SIZE
	.align		4
.L_21:
        /*0084*/ 	.byte	0x04, 0x11
        /*0086*/ 	.short	(.L_23 - .L_22)
	.align		4
.L_22:
        /*0088*/ 	.word	index@(_ZN13group_norm_v214gn_cuda_kernelI6__halfLi320ELi3ELi16ELi20ELi1024ELb1ELi16ELi320ELi320ELi4ELb1ELi5ELb0ELb0ENS_16CompileConditionILi900EEEEEvPT_PKS4_S7_S7_flPfS8_Pj)
        /*008c*/ 	.word	0x00000000


	//----- nvinfo : EIATTR_REGCOUNT
	.align		4
.L_23:
        /*0090*/ 	.byte	0x04, 0x2f
        /*0092*/ 	.short	(.L_25 - .L_24)
	.align		4
.L_24:
        /*0094*/ 	.word	index@(_ZN13group_norm_v214gn_cuda_kernelI6__halfLi320ELi1ELi16ELi20ELi1024ELb1ELi16ELi320ELi320ELi4ELb1ELi2ELb0ELb0ENS_16CompileConditionILi900EEEEEvPT_PKS4_S7_S7_flPfS8_Pj)
        /*0098*/ 	.word	0x0000004c


	//----- nvinfo : EIATTR_FRAME_SIZE
	.align		4
.L_25:
        /*009c*/ 	.byte	0x04, 0x11
        /*009e*/ 	.short	(.L_27 - .L_26)
	.align		4
.L_26:
        /*00a0*/ 	.word	index@(_ZN13group_norm_v214gn_cuda_kernelI6__halfLi320ELi1ELi16ELi20ELi1024ELb1ELi16ELi320ELi320ELi4ELb1ELi2ELb0ELb0ENS_16CompileConditionILi900EEEEEvPT_PKS4_S7_S7_flPfS8_Pj)
        /*00a4*/ 	.word	0x00000000


	//----- nvinfo : EIATTR_REGCOUNT
	.align		4
.L_27:
        /*00a8*/ 	.byte	0x04, 0x2f
        /*00aa*/ 	.short	(.L_29 - .L_28)
	.align		4
.L_28:
        /*00ac*/ 	.word	index@(_ZN13group_norm_v214gn_cuda_kernelI6__halfLi320ELi3ELi16ELi20ELi1024ELb1ELi8ELi320ELi320ELi4ELb1ELi2ELb0ELb0ENS_16CompileConditionILi900EEEEEvPT_PKS4_S7_S7_flPfS8_Pj)
        /*00b0*/ 	.word	0x00000030


	//----- nvinfo : EIATTR_FRAME_SIZE
	.align		4
.L_29:
        /*00b4*/ 	.byte	0x04, 0x11
        /*00b6*/ 	.short	(.L_31 - .L_30)
	.align		4
.L_30:
        /*00b8*/ 	.word	index@(_ZN13group_norm_v214gn_cuda_kernelI6__halfLi320ELi3ELi16ELi20ELi1024ELb1ELi8ELi320ELi320ELi4ELb1ELi2ELb0ELb0ENS_16CompileConditionILi900EEEEEvPT_PKS4_S7_S7_flPfS8_Pj)
        /*00bc*/ 	.word	0x00000000


	//----- nvinfo : EIATTR_REGCOUNT
	.align		4
.L_31:
        /*00c0*/ 	.byte	0x04, 0x2f
        /*00c2*/ 	.short	(.L_33 - .L_32)
	.align		4
.L_32:
        /*00c4*/ 	.word	index@(_ZN13group_norm_v214gn_cuda_kernelI6__halfLi320ELi1ELi16ELi20ELi1024ELb1ELi8ELi320ELi320ELi4ELb1ELi1ELb0ELb0ENS_16CompileConditionILi900EEEEEvPT_PKS4_S7_S7_flPfS8_Pj)
        /*00c8*/ 	.word	0x00000038


	//----- nvinfo : EIATTR_FRAME_SIZE
	.align		4
.L_33:
        /*00cc*/ 	.byte	0x04, 0x11
        /*00ce*/ 	.short	(.L_35 - .L_34)
	.align		4
.L_34:
        /*00d0*/ 	.word	index@(_ZN13group_norm_v214gn_cuda_kernelI6__halfLi320ELi1ELi16ELi20ELi1024ELb1ELi8ELi320ELi320ELi4ELb1ELi1ELb0ELb0ENS_16CompileConditionILi900EEEEEvPT_PKS4_S7_S7_flPfS8_Pj)
        /*00d4*/ 	.word	0x00000000


	//----- nvinfo : EIATTR_REGCOUNT
	.align		4
.L_35:
        /*00d8*/ 	.byte	0x04, 0x2f
        /*00da*/ 	.short	(.L_37 - .L_36)
	.align		4
.L_36:
        /*00dc*/ 	.word	index@(_ZN13group_norm_v214gn_cuda_kernelI6__halfLi320ELi3ELi16ELi20ELi1024ELb1ELi4ELi320ELi320ELi4ELb1ELi1ELb0ELb0ENS_16CompileConditionILi900EEEEEvPT_PKS4_S7_S7_flPfS8_Pj)
        /*00e0*/ 	.word	0x00000038


	//----- nvinfo : EIATTR_FRAME_SIZE
	.align		4
.L_37:
        /*00e4*/ 	.byte	0x04, 0x11
        /*00e6*/ 	.short	(.L_39 - .L_38)
	.align		4
.L_38:
        /*00e8*/ 	.word	index@(_ZN13group_norm_v214gn_cuda_kernelI6__halfLi320ELi3ELi16ELi20ELi1024ELb1ELi4ELi320ELi320ELi4ELb1ELi1ELb0ELb0ENS_16CompileConditionILi900EEEEEvPT_PKS4_S7_S7_flPfS8_Pj)
        /*00ec*/ 	.word	0x00000000


	//----- nvinfo : EIATTR_REGCOUNT
	.align		4
.L_39:
        /*00f0*/ 	.byte	0x04, 0x2f
        /*00f2*/ 	.short	(.L_41 - .L_40)
	.align		4
.L_40:
        /*00f4*/ 	.word	index@(_ZN13group_norm_v214gn_cuda_kernelI6__halfLi320ELi1ELi32ELi10ELi1024ELb0ELi1024ELi10ELi10ELi2ELb0ELi148ELb0ELb0ENS_16CompileConditionILi900EEEEEvPT_PKS4_S7_S7_flPfS8_Pj)
        /*00f8*/ 	.word	0x00000030


	//----- nvinfo : EIATTR_FRAME_SIZE
	.align		4
.L_41:
        /*00fc*/ 	.byte	0x04, 0x11
        /*00fe*/ 	.short	(.L_43 - .L_42)
	.align		4
.L_42:
        /*0100*/ 	.word	index@(_ZN13group_norm_v214gn_cuda_kernelI6__halfLi320ELi1ELi32ELi10ELi1024ELb0ELi1024ELi10ELi10ELi2ELb0ELi148ELb0ELb0ENS_16CompileConditionILi900EEEEEvPT_PKS4_S7_S7_flPfS8_Pj)
        /*0104*/ 	.word	0x00000000


	//----- nvinfo : EIATTR_REGCOUNT
	.align		4
.L_43:
        /*0108*/ 	.byte	0x04, 0x2f
        /*010a*/ 	.short	(.L_45 - .L_44)
	.align		4
.L_44:
        /*010c*/ 	.word	index@(_ZN13group_norm_v214gn_cuda_kernelI6__halfLi320ELi1ELi32ELi10ELi1024ELb0ELi1024ELi10ELi10ELi2ELb0ELi116ELb0ELb0ENS_16CompileConditionILi900EEEEEvPT_PKS4_S7_S7_flPfS8_Pj)
        /*0110*/ 	.word	0x00000030


	//----- nvinfo : EIATTR_FRAME_SIZE
	.align		4
.L_45:
        /*0114*/ 	.byte	0x04, 0x11
        /*0116*/ 	.short	(.L_47 - .L_46)
	.align		4
.L_46:
        /*0118*/ 	.word	index@(_ZN13group_norm_v214gn_cuda_kernelI6__halfLi320ELi1ELi32ELi10ELi1024ELb0ELi1024ELi10ELi10ELi2ELb0ELi116ELb0ELb0ENS_16CompileConditionILi900EEEEEvPT_PKS4_S7_S7_flPfS8_Pj)
        /*011c*/ 	.word	0x00000000


	//----- nvinfo : EIATTR_REGCOUNT
	.align		4
.L_47:
        /*0120*/ 	.byte	0x04, 0x2f
        /*0122*/ 	.short	(.L_49 - .L_48)
	.align		4
.L_48:
        /*0124*/ 	.word	index@(_ZN13group_norm_v218gn_bwd_cuda_kernelI6__halfLi320ELi2ELi16ELi20ELi1024ELb1ELb1ELi32ELi320ELi320ELi4ELb1ELi9ELb0ELb0ELNS_15WgradSyncMethodE3ENS_16CompileConditionILi900EEEEEvPT_S6_S6_PKS5_S8_S8_S8_PKfflPfPj)
        /*0128*/ 	.word	0x00000060


	//----- nvinfo : EIATTR_FRAME_SIZE
	.align		4
.L_49:
        /*012c*/ 	.byte	0x04, 0x11
        /*012e*/ 	.short	(.L_51 - .L_50)
	.align		4
.L_50:
        /*0130*/ 	.word	index@(_ZN13group_norm_v218gn_bwd_cuda_kernelI6__halfLi320ELi2ELi16ELi20ELi1024ELb1ELb1ELi32ELi320ELi320ELi4ELb1ELi9ELb0ELb0ELNS_15WgradSyncMethodE3ENS_16CompileConditionILi900EEEEEvPT_S6_S6_PKS5_S8_S8_S8_PKfflPfPj)
        /*0134*/ 	.word	0x00000030


	//----- nvinfo : EIATTR_REGCOUNT
	.align		4
.L_51:
        /*0138*/ 	.byte	0x04, 0x2f
        /*013a*/ 	.short	(.L_53 - .L_52)
	.align		4
.L_52:
        /*013c*/ 	.word	index@(_ZN13group_norm_v218gn_bwd_cuda_kernelI6__halfLi320ELi3ELi16ELi20ELi1024ELb1ELb1ELi32ELi320ELi320ELi4ELb1ELi10ELb0ELb0ELNS_15WgradSyncMethodE3ENS_16CompileConditionILi900EEEEEvPT_S6_S6_PKS5_S8_S8_S8_PKfflPfPj)
        /*0140*/ 	.word	0x00000040


	//----- nvinfo : EIATTR_FRAME_SIZE
	.align		4
.L_53:
        /*0144*/ 	.byte	0x04, 0x11
        /*0146*/ 	.short	(.L_55 - .L_54)
	.align		4
.L_54:
        /*0148*/ 	.word	index@(_ZN13group_norm_v218gn_bwd_cuda_kernelI6__halfLi320ELi3ELi16ELi20ELi1024ELb1ELb1ELi32ELi320ELi320ELi4ELb1ELi10ELb0ELb0ELNS_15WgradSyncMethodE3ENS_16CompileConditionILi900EEEEEvPT_S6_S6_PKS5_S8_S8_S8_PKfflPfPj)
        /*014c*/ 	.word	0x00000138


	//----- nvinfo : EIATTR_REGCOUNT
	.align		4
.L_55:
        /*0150*/ 	.byte	0x04, 0x2f
        /*0152*/ 	.short	(.L_57 - .L_56)
	.align		4
.L_56:
        /*0154*/ 	.word	index@(_ZN13group_norm_v218gn_bwd_cuda_kernelI6__halfLi320ELi1ELi16ELi20ELi1024ELb1ELb1ELi64ELi320ELi320ELi4ELb1ELi9ELb0ELb0ELNS_15WgradSyncMethodE3ENS_16CompileConditionILi900EEEEEvPT_S6_S6_PKS5_S8_S8_S8_PKfflPfPj)
        /*0158*/ 	.word	0x000000a8


	//----- nvinfo : EIATTR_FRAME_SIZE
	.align		4
.L_57:
        /*015c*/ 	.byte	0x04, 0x11
        /*015e*/ 	.short	(.L_59 - .L_58)
	.align		4
.L_58:
        /*0160*/ 	.word	index@(_ZN13group_norm_v218gn_bwd_cuda_kernelI6__halfLi320ELi1ELi16ELi20ELi1024ELb1ELb1ELi64ELi320ELi320ELi4ELb1ELi9ELb0ELb0ELNS_15WgradSyncMethodE3ENS_16CompileConditionILi900EEEEEvPT_S6_S6_PKS5_S8_S8_S8_PKfflPfPj)
        /*0164*/ 	.word	0x00000040


	//----- nvinfo : EIATTR_REGCOUNT
	.align		4
.L_59:
        /*0168*/ 	.byte	0x04, 0x2f
        /*016a*/ 	.short	(.L_61 - .L_60)
	.align		4
.L_60:
        /*016c*/ 	.word	index@(_ZN13group_norm_v218gn_bwd_cuda_kernelI6__halfLi320ELi1ELi16ELi20ELi1024ELb1ELb1ELi32ELi320ELi320ELi4ELb1ELi4ELb0ELb0ELNS_15WgradSyncMethodE3ENS_16CompileConditionILi900EEEEEvPT_S6_S6_PKS5_S8_S8_S8_PKfflPfPj)
        /*0170*/ 	.word	0x0000009d


	//----- nvinfo : EIATTR_FRAME_SIZE
	.align		4
.L_61:
        /*0174*/ 	.byte	0x04, 0x11
        /*0176*/ 	.short	(.L_63 - .L_62)
	.align		4
.L_62:
        /*0178*/ 	.word	index@(_ZN13group_norm_v218gn_bwd_cuda_kernelI6__halfLi320ELi1ELi16ELi20ELi1024ELb1ELb1ELi32ELi320ELi320ELi4ELb1ELi4ELb0ELb0ELNS_15WgradSyncMethodE3ENS_16CompileConditionILi900EEEEEvPT_S6_S6_PKS5_S8_S8_S8_PKfflPfPj)
        /*017c*/ 	.word	0x00000000


	//----- nvinfo : EIATTR_REGCOUNT
	.align		4
.L_63:
        /*0180*/ 	.byte	0x04, 0x2f
        /*0182*/ 	.short	(.L_65 - .L_64)
	.align		4
.L_64:
        /*0184*/ 	.word	index@(_ZN13group_norm_v218gn_bwd_cuda_kernelI6__halfLi320ELi3ELi16ELi20ELi1024ELb1ELb1ELi16ELi320ELi320ELi4ELb1ELi5ELb0ELb0ELNS_15WgradSyncMethodE3ENS_16CompileConditionILi900EEEEEvPT_S6_S6_PKS5_S8_S8_S8_PKfflPfPj)
        /*0188*/ 	.word	0x00000040


	//----- nvinfo : EIATTR_FRAME_SIZE
	.align		4
.L_65:
        /*018c*/ 	.byte	0x04, 0x11
        /*018e*/ 	.short	(.L_67 - .L_66)
	.align		4
.L_66:
        /*0190*/ 	.word	index@(_ZN13group_norm_v218gn_bwd_cuda_kernelI6__halfLi320ELi3ELi16ELi20ELi1024ELb1ELb1ELi16ELi320ELi320ELi4ELb1ELi5ELb0ELb0ELNS_15WgradSyncMethodE3ENS_16CompileConditionILi900EEEEEvPT_S6_S6_PKS5_S8_S8_S8_PKfflPfPj)
        /*0194*/ 	.word	0x00000020


	//----- nvinfo : EIATTR_REGCOUNT
	.align		4
.L_67:
        /*0198*/ 	.byte	0x04, 0x2f
        /*019a*/ 	.short	(.L_69 - .L_68)
	.align		4
.L_68:
        /*019c*/ 	.word	index@(_ZN13group_norm_v218gn_bwd_cuda_kernelI6__halfLi320ELi1ELi16ELi20ELi1024ELb1ELb1ELi16ELi320ELi320ELi4ELb1ELi2ELb0ELb0ELNS_15WgradSyncMethodE3ENS_16CompileConditionILi900EEEEEvPT_S6_S6_PKS5_S8_S8_S8_PKfflPfPj)
        /*01a0*/ 	.word	0x0000005f


	//----- nvinfo : EIATTR_FRAME_SIZE
	.align		4
.L_69:
        /*01a4*/ 	.byte	0x04, 0x11
        /*01a6*/ 	.short	(.L_71 - .L_70)
	.align		4
.L_70:
        /*01a8*/ 	.word	index@(_ZN13group_norm_v218gn_bwd_cuda_kernelI6__halfLi320ELi1ELi16ELi20ELi1024ELb1ELb1ELi16ELi320ELi320ELi4ELb1ELi2ELb0ELb0ELNS_15WgradSyncMethodE3ENS_16CompileConditionILi900EEEEEvPT_S6_S6_PKS5_S8_S8_S8_PKfflPfPj)
        /*01ac*/ 	.word	0x00000000


	//----- nvinfo : EIATTR_REGCOUNT
	.align		4
.L_71:
        /*01b0*/ 	.byte	0x04, 0x2f
        /*01b2*/ 	.short	(.L_73 - .L_72)
	.align		4
.L_72:
        /*01b4*/ 	.word	index@(_ZN13group_norm_v218gn_bwd_cuda_kernelI6__halfLi320ELi3ELi16ELi20ELi1024ELb1ELb1ELi8ELi320ELi320ELi4ELb1ELi2ELb0ELb0ELNS_15WgradSyncMethodE3ENS_16CompileConditionILi900EEEEEvPT_S6_S6_PKS5_S8_S8_S8_PKfflPfPj)
        /*01b8*/ 	.word	0x0000003f


	//----- nvinfo : EIATTR_FRAME_SIZE
	.align		4
.L_73:
        /*01bc*/ 	.byte	0x04, 0x11
        /*01be*/ 	.short	(.L_75 - .L_74)
	.align		4
.L_74:
        /*01c0*/ 	.word	index@(_ZN13group_norm_v218gn_bwd_cuda_kernelI6__halfLi320ELi3ELi16ELi20ELi1024ELb1ELb1ELi8ELi320ELi320ELi4ELb1ELi2ELb0ELb0ELNS_15WgradSyncMethodE3ENS_16CompileConditionILi900EEEEEvPT_S6_S6_PKS5_S8_S8_S8_PKfflPfPj)
        /*01c4*/ 	.word	0x00000000


	//----- nvinfo : EIATTR_REGCOUNT
	.align		4
.L_75:
        /*01c8*/ 	.byte	0x04, 0x2f
        /*01ca*/ 	.short	(.L_77 - .L_76)
	.align		4
.L_76:
        /*01cc*/ 	.word	index@(_ZN13group_norm_v218gn_bwd_cuda_kernelI6__halfLi320ELi1ELi16ELi20ELi1024ELb1ELb1ELi8ELi320ELi320ELi4ELb1ELi1ELb0ELb0ELNS_15WgradSyncMethodE3ENS_16CompileConditionILi900EEEEEvPT_S6_S6_PKS5_S8_S8_S8_PKfflPfPj)
        /*01d0*/ 	.word	0x0000004f


	//----- nvinfo : EIATTR_FRAME_SIZE
	.align		4
.L_77:
        /*01d4*/ 	.byte	0x04, 0x11
        /*01d6*/ 	.short	(.L_79 - .L_78)
	.align		4
.L_78:
        /*01d8*/ 	.word	index@(_ZN13group_norm_v218gn_bwd_cuda_kernelI6__halfLi320ELi1ELi16ELi20ELi1024ELb1ELb1ELi8ELi320ELi320ELi4ELb1ELi1ELb0ELb0ELNS_15WgradSyncMethodE3ENS_16CompileConditionILi900EEEEEvPT_S6_S6_PKS5_S8_S8_S8_PKfflPfPj)
        /*01dc*/ 	.word	0x00000000


	//----- nvinfo : EIATTR_REGCOUNT
	.align		4
.L_79:
        /*01e0*/ 	.byte	0x04, 0x2f
        /*01e2*/ 	.short	(.L_81 - .L_80)
	.align		4
.L_80:
        /*01e4*/ 	.word	index@(_ZN13group_norm_v218gn_bwd_cuda_kernelI6__halfLi320ELi3ELi16ELi20ELi1024ELb1ELb1ELi4ELi320ELi320ELi4ELb1ELi1ELb0ELb0ELNS_15WgradSyncMethodE3ENS_16CompileConditionILi900EEEEEvPT_S6_S6_PKS5_S8_S8_S8_PKfflPfPj)
        /*01e8*/ 	.word	0x00000040


	//----- nvinfo : EIATTR_FRAME_SIZE
	.align		4
.L_81:
        /*01ec*/ 	.byte	0x04, 0x11
        /*01ee*/ 	.short	(.L_83 - .L_82)
	.align		4
.L_82:
        /*01f0*/ 	.word	index@(_ZN13group_norm_v218gn_bwd_cuda_kernelI6__halfLi320ELi3ELi16ELi20ELi1024ELb1ELb1ELi4ELi320ELi320ELi4ELb1ELi1ELb0ELb0ELNS_15WgradSyncMethodE3ENS_16CompileConditionILi900EEEEEvPT_S6_S6_PKS5_S8_S8_S8_PKfflPfPj)
        /*01f4*/ 	.word	0x00000000


	//----- nvinfo : EIATTR_REGCOUNT
	.align		4
.L_83:
        /*01f8*/ 	.byte	0x04, 0x2f
        /*01fa*/ 	.short	(.L_85 - .L_84)
	.align		4
.L_84:
        /*01fc*/ 	.word	index@(_ZN13group_norm_v218gn_bwd_cuda_kernelI6__halfLi320ELi2ELi32ELi10ELi1024ELb0ELb1ELi32ELi320ELi320ELi4ELb1ELi9ELb0ELb0ELNS_15WgradSyncMethodE3ENS_16CompileConditionILi900EEEEEvPT_S6_S6_PKS5_S8_S8_S8_PKfflPfPj)
        /*0200*/ 	.word	0x00000060


	//----- nvinfo : EIATTR_FRAME_SIZE
	.align		4
.L_85:
        /*0204*/ 	.byte	0x04, 0x11
        /*0206*/ 	.short	(.L_87 - .L_86)
	.align		4
.L_86:
        /*0208*/ 	.word	index@(_ZN13group_norm_v218gn_bwd_cuda_kernelI6__halfLi320ELi2ELi32ELi10ELi1024ELb0ELb1ELi32ELi320ELi320ELi4ELb1ELi9ELb0ELb0ELNS_15WgradSyncMethodE3ENS_16CompileConditionILi900EEEEEvPT_S6_S6_PKS5_S8_S8_S8_PKfflPfPj)
        /*020c*/ 	.word	0x00000048


	//----- nvinfo : EIATTR_REGCOUNT
	.align		4
.L_87:
        /*0210*/ 	.byte	0x04, 0x2f
        /*0212*/ 	.short	(.L_89 - .L_88)
	.align		4
.L_88:
        /*0214*/ 	.word	index@(_ZN13group_norm_v218gn_bwd_cuda_kernelI6__halfLi320ELi3ELi32ELi10ELi1024ELb0ELb1ELi32ELi320ELi320ELi4ELb1ELi10ELb0ELb0ELNS_15WgradSyncMethodE3ENS_16CompileConditionILi900EEEEEvPT_S6_S6_PKS5_S8_S8_S8_PKfflPfPj)
        /*0218*/ 	.word	0x00000040


	//----- nvinfo : EIATTR_FRAME_SIZE
	.align		4
.L_89:
        /*021c*/ 	.byte	0x04, 0x11
        /*021e*/ 	.short	(.L_91 - .L_90)
	.align		4
.L_90:
        /*0220*/ 	.word	index@(_ZN13group_norm_v218gn_bwd_cuda_kernelI6__halfLi320ELi3ELi32ELi10ELi1024ELb0ELb1ELi32ELi320ELi320ELi4ELb1ELi10ELb0ELb0ELNS_15WgradSyncMethodE3ENS_16CompileConditionILi900EEEEEvPT_S6_S6_PKS5_S8_S8_S8_PKfflPfPj)
        /*0224*/ 	.word	0x000000e8


	//----- nvinfo : EIATTR_REGCOUNT
	.align		4
.L_91:
        /*0228*/ 	.byte	0x04, 0x2f
        /*022a*/ 	.short	(.L_93 - .L_92)
	.align		4
.L_92:
        /*022c*/ 	.word	index@(_ZN13group_norm_v218gn_bwd_cuda_kernelI6__halfLi320ELi1ELi32ELi10ELi1024ELb0ELb1ELi64ELi320ELi320ELi4ELb1ELi9ELb0ELb0ELNS_15WgradSyncMethodE3ENS_16CompileConditionILi900EEEEEvPT_S6_S6_PKS5_S8_S8_S8_PKfflPfPj)
        /*0230*/ 	.word	0x000000a8


	//----- nvinfo : EIATTR_FRAME_SIZE
	.align		4
.L_93:
        /*0234*/ 	.byte	0x04, 0x11
        /*0236*/ 	.short	(.L_95 - .L_94)
	.align		4
.L_94:
        /*0238*/ 	.word	index@(_ZN13group_norm_v218gn_bwd_cuda_kernelI6__halfLi320ELi1ELi32ELi10ELi1024ELb0ELb1ELi64ELi320ELi320ELi4ELb1ELi9ELb0ELb0ELNS_15WgradSyncMethodE3ENS_16CompileConditionILi900EEEEEvPT_S6_S6_PKS5_S8_S8_S8_PKfflPfPj)
        /*023c*/ 	.word	0x00000090


	//----- nvinfo : EIATTR_REGCOUNT
	.align		4
.L_95:
        /*0240*/ 	.byte	0x04, 0x2f
        /*0242*/ 	.short	(.L_97 - .L_96)
	.align		4
.L_96:
        /*0244*/ 	.word	index@(_ZN13group_norm_v218gn_bwd_cuda_kernelI6__halfLi320ELi1ELi32ELi10ELi1024ELb0ELb1ELi32ELi320ELi320ELi4ELb1ELi4ELb0ELb0ELNS_15WgradSyncMethodE3ENS_16CompileConditionILi900EEEEEvPT_S6_S6_PKS5_S8_S8_S8_PKfflPfPj)
        /*0248*/ 	.word	0x00000080


	//----- nvinfo : EIATTR_FRAME_SIZE
	.align		4
.L_97:
        /*024c*/ 	.byte	0x04, 0x11
        /*024e*/ 	.short	(.L_99 - .L_98)
	.align		4
.L_98:
        /*0250*/ 	.word	index@(_ZN13group_norm_v218gn_bwd_cuda_kernelI6__halfLi320ELi1ELi32ELi10ELi1024ELb0ELb1ELi32ELi320ELi320ELi4ELb1ELi4ELb0ELb0ELNS_15WgradSyncMethodE3ENS_16CompileConditionILi900EEEEEvPT_S6_S6_PKS5_S8_S8_S8_PKfflPfPj)
        /*0254*/ 	.word	0x00000000


	//----- nvinfo : EIATTR_REGCOUNT
	.align		4
.L_99:
        /*0258*/ 	.byte	0x04, 0x2f
        /*025a*/ 	.short	(.L_101 - .L_100)
	.align		4
.L_100:
        /*025c*/ 	.word	index@(_ZN13group_norm_v218gn_bwd_cuda_kernelI6__halfLi320ELi3ELi32ELi10ELi1024ELb0ELb1ELi16ELi320ELi320ELi4ELb1ELi5ELb0ELb0ELNS_15WgradSyncMethodE3ENS_16CompileConditionILi900EEEEEvPT_S6_S6_PKS5_S8_S8_S8_PKfflPfPj)
        /*0260*/ 	.word	0x00000040


	//----- nvinfo : EIATTR_FRAME_SIZE
	.align		4
.L_101:
        /*0264*/ 	.byte	0x04, 0x11
        /*0266*/ 	.short	(.L_103 - .L_102)
	.align		4
.L_102:
        /*0268*/ 	.word	index@(_ZN13group_norm_v218gn_bwd_cuda_kernelI6__halfLi320ELi3ELi32ELi10ELi1024ELb0ELb1ELi16ELi320ELi320ELi4ELb1ELi5ELb0ELb0ELNS_15WgradSyncMethodE3ENS_16CompileConditionILi900EEEEEvPT_S6_S6_PKS5_S8_S8_S8_PKfflPfPj)
        /*026c*/ 	.word	0x00000030


	//----- nvinfo : EIATTR_REGCOUNT
	.align		4
.L_103:
        /*0270*/ 	.byte	0x04, 0x2f
        /*0272*/ 	.short	(.L_105 - .L_104)
	.align		4
.L_104:
        /*0274*/ 	.word	index@(_ZN13group_norm_v218gn_bwd_cuda_kernelI6__halfLi320ELi1ELi32ELi10ELi1024ELb0ELb1ELi16ELi320ELi320ELi4ELb1ELi2ELb0ELb0ELNS_15WgradSyncMethodE3ENS_16CompileConditionILi900EEEEEvPT_S6_S6_PKS5_S8_S8_S8_PKfflPfPj)
        /*0278*/ 	.word	0x0000005e


	//----- nvinfo : EIATTR_FRAME_SIZE
	.align		4
.L_105:
        /*027c*/ 	.byte	0x04, 0x11
        /*027e*/ 	.short	(.L_107 - .L_106)
	.align		4
.L_106:
        /*0280*/ 	.word	index@(_ZN13group_norm_v218gn_bwd_cuda_kernelI6__halfLi320ELi1ELi32ELi10ELi1024ELb0ELb1ELi16ELi320ELi320ELi4ELb1ELi2ELb0ELb0ELNS_15WgradSyncMethodE3ENS_16CompileConditionILi900EEEEEvPT_S6_S6_PKS5_S8_S8_S8_PKfflPfPj)
        /*0284*/ 	.word	0x00000000


	//----- nvinfo : EIATTR_REGCOUNT
	.align		4
.L_107:
        /*0288*/ 	.byte	0x04, 0x2f
        /*028a*/ 	.short	(.L_109 - .L_108)
	.align		4
.L_108:
        /*028c*/ 	.word	index@(_ZN13group_norm_v218gn_bwd_cuda_kernelI6__halfLi320ELi3ELi32ELi10ELi1024ELb0ELb1ELi8ELi320ELi320ELi4ELb1ELi2ELb0ELb0ELNS_15WgradSyncMethodE3ENS_16CompileConditionILi900EEEEEvPT_S6_S6_PKS5_S8_S8_S8_PKfflPfPj)
        /*0290*/ 	.word	0x00000040


	//----- nvinfo : EIATTR_FRAME_SIZE
	.align		4
.L_109:
        /*0294*/ 	.byte	0x04, 0x11
        /*0296*/ 	.short	(.L_111 - .L_110)
	.align		4
.L_110:
        /*0298*/ 	.word	index@(_ZN13group_norm_v218gn_bwd_cuda_kernelI6__halfLi320ELi3ELi32ELi10ELi1024ELb0ELb1ELi8ELi320ELi320ELi4ELb1ELi2ELb0ELb0ELNS_15WgradSyncMethodE3ENS_16CompileConditionILi900EEEEEvPT_S6_S6_PKS5_S8_S8_S8_PKfflPfPj)
        /*029c*/ 	.word	0x00000000


	//----- nvinfo : EIATTR_REGCOUNT
	.align		4
.L_111:
        /*02a0*/ 	.byte	0x04, 0x2f
        /*02a2*/ 	.short	(.L_113 - .L_112)
	.align		4
.L_112:
        /*02a4*/ 	.word	index@(_ZN13group_norm_v218gn_bwd_cuda_kernelI6__halfLi320ELi1ELi32ELi10ELi1024ELb0ELb1ELi8ELi320ELi320ELi4ELb1ELi1ELb0ELb0ELNS_15WgradSyncMethodE3ENS_16CompileConditionILi900EEEEEvPT_S6_S6_PKS5_S8_S8_S8_PKfflPfPj)
        /*02a8*/ 	.word	0x00000059


	//----- nvinfo : EIATTR_FRAME_SIZE
	.align		4
.L_113:
        /*02ac*/ 	.byte	0x04, 0x11
        /*02ae*/ 	.short	(.L_115 - .L_114)
	.align		4
.L_114:
        /*02b0*/ 	.word	index@(_ZN13group_norm_v218gn_bwd_cuda_kernelI6__halfLi320ELi1ELi32ELi10ELi1024ELb0ELb1ELi8ELi320ELi320ELi4ELb1ELi1ELb0ELb0ELNS_15WgradSyncMethodE3ENS_16CompileConditionILi900EEEEEvPT_S6_S6_PKS5_S8_S8_S8_PKfflPfPj)
        /*02b4*/ 	.word	0x00000000


	//----- nvinfo : EIATTR_REGCOUNT
	.align		4
.L_115:
        /*02b8*/ 	.byte	0x04, 0x2f
        /*02ba*/ 	.short	(.L_117 - .L_116)
	.align		4
.L_116:
        /*02bc*/ 	.word	index@(_ZN13group_norm_v218gn_bwd_cuda_kernelI6__halfLi320ELi3ELi32ELi10ELi1024ELb0ELb1ELi4ELi320ELi320ELi4ELb1ELi1ELb0ELb0ELNS_15WgradSyncMethodE3ENS_16CompileConditionILi900EEEEEvPT_S6_S6_PKS5_S8_S8_S8_PKfflPfPj)
        /*02c0*/ 	.word	0x00000040


	//----- nvinfo : EIATTR_FRAME_SIZE
	.align		4
.L_117:
        /*02c4*/ 	.byte	0x04, 0x11
        /*02c6*/ 	.short	(.L_119 - .L_118)
	.align		4
.L_118:
        /*02c8*/ 	.word	index@(_ZN13group_norm_v218gn_bwd_cuda_kernelI6__halfLi320ELi3ELi32ELi10ELi1024ELb0ELb1ELi4ELi320ELi320ELi4ELb1ELi1ELb0ELb0ELNS_15WgradSyncMethodE3ENS_16CompileConditionILi900EEEEEvPT_S6_S6_PKS5_S8_S8_S8_PKfflPfPj)
        /*02cc*/ 	.word	0x00000000


	//----- nvinfo : EIATTR_REGCOUNT
	.align		4
.L_119:
        /*02d0*/ 	.byte	0x04, 0x2f
        /*02d2*/ 	.short	(.L_121 - .L_120)
	.align		4
.L_120:
        /*02d4*/ 	.word	index@(_ZN13group_norm_v214gn_cuda_kernelI13__nv_bfloat16Li320ELi1ELi16ELi20ELi1024ELb1ELi128ELi320ELi320ELi4ELb1ELi18ELb0ELb0ENS_16CompileConditionILi900EEEEEvPT_PKS4_S7_S7_flPfS8_Pj)
        /*02d8*/ 	.word	0x000000a8


	//----- nvinfo : EIATTR_FRAME_SIZE
	.align		4
.L_121:
        /*02dc*/ 	.byte	0x04, 0x11
        /*02de*/ 	.short	(.L_123 - .L_122)
	.align		4
.L_122:
        /*02e0*/ 	.word	index@(_ZN13group_norm_v214gn_cuda_kernelI13__nv_bfloat16Li320ELi1ELi16ELi20ELi1024ELb1ELi128ELi320ELi320ELi4ELb1ELi18ELb0ELb0ENS_16CompileConditionILi900EEEEEvPT_PKS4_S7_S7_flPfS8_Pj)
        /*02e4*/ 	.word	0x00000170


	//----- nvinfo : EIATTR_REGCOUNT
	.align		4
.L_123:
        /*02e8*/ 	.byte	0x04, 0x2f
        /*02ea*/ 	.short	(.L_125 - .L_124)
	.align		4
.L_124:
        /*02ec*/ 	.word	index@(_ZN13group_norm_v214gn_cuda_kernelI13__nv_bfloat16Li320ELi3ELi16ELi20ELi1024ELb1ELi64ELi320ELi320ELi4ELb1ELi21ELb0ELb0ENS_16CompileConditionILi900EEEEEvPT_PKS4_S7_S7_flPfS8_Pj)
        /*02f0*/ 	.word	0x00000040


	//----- nvinfo : EIATTR_FRAME_SIZE
	.align		4
.L_125:
        /*02f4*/ 	.byte	0x04, 0x11
        /*02f6*/ 	.short	(.L_127 - .L_126)
	.align		4
.L_126:
        /*02f8*/ 	.word	index@(_ZN13group_norm_v214gn_cuda_kernelI13__nv_bfloat16Li320ELi3ELi16ELi20ELi1024ELb1ELi64ELi320ELi320ELi4ELb1ELi21ELb0ELb0ENS_16CompileConditionILi900EEEEEvPT_PKS4_S7_S7_flPfS8_Pj)
        /*02fc*/ 	.word	0x00000150


	//----- nvinfo : EIATTR_REGCOUNT
	.align		4
.L_127:
        /*0300*/ 	.byte	0x04, 0x2f
        /*0302*/ 	.short	(.L_129 - .L_128)
	.align		4
.L_128:
        /*0304*/ 	.word	index@(_ZN13group_norm_v214gn_cuda_kernelI13__nv_bfloat16Li320ELi1ELi16ELi20ELi1024ELb1ELi64ELi320ELi320ELi4ELb1ELi9ELb0ELb0ENS_16CompileConditionILi900EEEEEvPT_PKS4_S7_S7_flPfS8_Pj)
        /*0308*/ 	.word	0x000000a8


	//----- nvinfo : EIATTR_FRAME_SIZE
	.align		4
.L_129:
        /*030c*/ 	.byte	0x04, 0x11
        /*030e*/ 	.short	(.L_131 - .L_130)
	.align		4
.L_130:
        /*0310*/ 	.word	index@(_ZN13group_norm_v214gn_cuda_kernelI13__nv_bfloat16Li320ELi1ELi16ELi20ELi1024ELb1ELi64ELi320ELi320ELi4ELb1ELi9ELb0ELb0ENS_16CompileConditionILi900EEEEEvPT_PKS4_S7_S7_flPfS8_Pj)
        /*0314*/ 	.word	0x00000000


	//----- nvinfo : EIATTR_REGCOUNT
	.align		4
.L_131:
        /*0318*/ 	.byte	0x04, 0x2f
        /*031a*/ 	.short	(.L_133 - .L_132)
	.align		4
.L_132:
        /*031c*/ 	.word	index@(_ZN13group_norm_v214gn_cuda_kernelI13__nv_bfloat16Li320ELi3ELi16ELi20ELi1024ELb1ELi32ELi320ELi320ELi4ELb1ELi10ELb0ELb0ENS_16CompileConditionILi900EEEEEvPT_PKS4_S7_S7_flPfS8_Pj)
        /*0320*/ 	.word	0x00000040


	//----- nvinfo : EIATTR_FRAME_SIZE
	.align		4
.L_133:
        /*0324*/ 	.byte	0x04, 0x11
        /*0326*/ 	.short	(.L_135 - .L_134)
	.align		4
.L_134:
        /*0328*/ 	.word	index@(_ZN13group_norm_v214gn_cuda_kernelI13__nv_bfloat16Li320ELi3ELi16ELi20ELi1024ELb1ELi32ELi320ELi320ELi4ELb1ELi10ELb0ELb0ENS_16CompileConditionILi900EEEEEvPT_PKS4_S7_S7_flPfS8_Pj)
        /*032c*/ 	.word	0x00000018


	//----- nvinfo : EIATTR_REGCOUNT
	.align		4
.L_135:
        /*0330*/ 	.byte	0x04, 0x2f
        /*0332*/ 	.short	(.L_137 - .L_136)
	.align		4
.L_136:
        /*0334*/ 	.word	index@(_ZN13group_norm_v214gn_cuda_kernelI13__nv_bfloat16Li320ELi1ELi16ELi20ELi1024ELb1ELi32ELi320ELi320ELi4ELb1ELi4ELb0ELb0ENS_16CompileConditionILi900EEEEEvPT_PKS4_S7_S7_flPfS8_Pj)
        /*0338*/ 	.word	0x0000006a


	//----- nvinfo : EIATTR_FRAME_SIZE
	.align		4
.L_137:
        /*033c*/ 	.byte	0x04, 0x11
        /*033e*/ 	.short	(.L_139 - .L_138)
	.align		4
.L_138:
        /*0340*/ 	.word	index@(_ZN13group_norm_v214gn_cuda_kernelI13__nv_bfloat16Li320ELi1ELi16ELi20ELi1024ELb1ELi32ELi320ELi320ELi4ELb1ELi4ELb0ELb0ENS_16CompileConditionILi900EEEEEvPT_PKS4_S7_S7_flPfS8_Pj)
        /*0344*/ 	.word	0x00000000


	//----- nvinfo : EIATTR_REGCOUNT
	.align		4
.L_139:
        /*0348*/ 	.byte	0x04, 0x2f
        /*034a*/ 	.short	(.L_141 - .L_140)
	.align		4
.L_140:
        /*034c*/ 	.word	index@(_ZN13group_norm_v214gn_cuda_kernelI13__nv_bfloat16Li320ELi3ELi16ELi20ELi1024ELb1ELi16ELi320ELi320ELi4ELb1ELi5ELb0ELb0ENS_16CompileConditionILi900EEEEEvPT_PKS4_S7_S7_flPfS8_Pj)
        /*0350*/ 	.word	0x00000038


	//----- nvinfo : EIATTR_FRAME_SIZE
	.align		4
.L_141:
        /*0354*/ 	.byte	0x04, 0x11
        /*0356*/ 	.short	(.L_143 - .L_142)
	.align		4
.L_142:
        /*0358*/ 	.word	index@(_ZN13group_norm_v214gn_cuda_kernelI13__nv_bfloat16Li320ELi3ELi16ELi20ELi1024ELb1ELi16ELi320ELi320ELi4ELb1ELi5ELb0ELb0ENS_16CompileConditionILi900EEEEEvPT_PKS4_S7_S7_flPfS8_Pj)
        /*035c*/ 	.word	0x00000000


	//----- nvinfo : EIATTR_REGCOUNT
	.align		4
.L_143:
        /*0360*/ 	.byte	0x04, 0x2f
        /*0362*/ 	.short	(.L_145 - .L_144)
	.align		4
.L_144:
        /*0364*/ 	.word	index@(_ZN13group_norm_v214gn_cuda_kernelI13__nv_bfloat16Li320ELi1ELi16ELi20ELi1024ELb1ELi16ELi320ELi320ELi4ELb1ELi2ELb0ELb0ENS_16CompileConditionILi900EEEEEvPT_PKS4_S7_S7_flPfS8_Pj)
        /*0368*/ 	.word	0x00000048


	//----- nvinfo : EIATTR_FRAME_SIZE
	.align		4
.L_145:
        /*036c*/ 	.byte	0x04, 0x11
        /*036e*/ 	.short	(.L_147 - .L_146)
	.align		4
.L_146:
        /*0370*/ 	.word	index@(_ZN13group_norm_v214gn_cuda_kernelI13__nv_bfloat16Li320ELi1ELi16ELi20ELi1024ELb1ELi16ELi320ELi320ELi4ELb1ELi2ELb0ELb0ENS_16CompileConditionILi900EEEEEvPT_PKS4_S7_S7_flPfS8_Pj)
        /*0374*/ 	.word	0x00000000


	//----- nvinfo : EIATTR_REGCOUNT
	.align		4
.L_147:
        /*0378*/ 	.byte	0x04, 0x2f
        /*037a*/ 	.short	(.L_149 - .L_148)
	.align		4
.L_148:
        /*037c*/ 	.word	index@(_ZN13group_norm_v214gn_cuda_kernelI13__nv_bfloat16Li320ELi3ELi16ELi20ELi1024ELb1ELi8ELi320ELi320ELi4ELb1ELi2ELb0ELb0ENS_16CompileConditionILi900EEEEEvPT_PKS4_S7_S7_flPfS8_Pj)
        /*0380*/ 	.word	0x0000002e


	//----- nvinfo : EIATTR_FRAME_SIZE
	.align		4
.L_149:
        /*0384*/ 	.byte	0x04, 0x11
        /*0386*/ 	.short	(.L_151 - .L_150)
	.align		4
.L_150:
        /*0388*/ 	.word	index@(_ZN13group_norm_v214gn_cuda_kernelI13__nv_bfloat16Li320ELi3ELi16ELi20ELi1024ELb1ELi8ELi320ELi320ELi4ELb1ELi2ELb0ELb0ENS_16CompileConditionILi900EEEEEvPT_PKS4_S7_S7_flPfS8_Pj)
        /*038c*/ 	.word	0x00000000


	//----- nvinfo : EIATTR_REGCOUNT
	.align		4
.L_151:
        /*0390*/ 	.byte	0x04, 0x2f
        /*0392*/ 	.short	(.L_153 - .L_152)
	.align		4
.L_152:
        /*0394*/ 	.word	index@(_ZN13group_norm_v214gn_cuda_kernelI13__nv_bfloat16Li320ELi1ELi16ELi20ELi1024ELb1ELi8ELi320ELi320ELi4ELb1ELi1ELb0ELb0ENS_16CompileConditionILi900EEEEEvPT_PKS4_S7_S7_flPfS8_Pj)
        /*0398*/ 	.word	0x00000038


	//----- nvinfo : EIATTR_FRAME_SIZE
	.align		4
.L_153:
        /*039c*/ 	.byte	0x04, 0x11
        /*039e*/ 	.short	(.L_155 - .L_154)
	.align		4
.L_154:
        /*03a0*/ 	.word	index@(_ZN13group_norm_v214gn_cuda_kernelI13__nv_bfloat16Li320ELi1ELi16ELi20ELi1024ELb1ELi8ELi320ELi320ELi4ELb1ELi1ELb0ELb0ENS_16CompileConditionILi900EEEEEvPT_PKS4_S7_S7_flPfS8_Pj)
        /*03a4*/ 	.word	0x00000000


	//----- nvinfo : EIATTR_REGCOUNT
	.align		4
.L_155:
        /*03a8*/ 	.byte	0x04, 0x2f
        /*03aa*/ 	.short	(.L_157 - .L_156)
	.align		4
.L_156:
        /*03ac*/ 	.word	index@(_ZN13group_norm_v214gn_cuda_kernelI13__nv_bfloat16Li320ELi3ELi16ELi20ELi1024ELb1ELi4ELi320ELi320ELi4ELb1ELi1ELb0ELb0ENS_16CompileConditionILi900EEEEEvPT_PKS4_S7_S7_flPfS8_Pj)
        /*03b0*/ 	.word	0x00000038


	//----- nvinfo : EIATTR_FRAME_SIZE
	.align		4
.L_157:
        /*03b4*/ 	.byte	0x04, 0x11
        /*03b6*/ 	.short	(.L_159 - .L_158)
	.align		4
.L_158:
        /*03b8*/ 	.word	index@(_ZN13group_norm_v214gn_cuda_kernelI13__nv_bfloat16Li320ELi3ELi16ELi20ELi1024ELb1ELi4ELi320ELi320ELi4ELb1ELi1ELb0ELb0ENS_16CompileConditionILi900EEEEEvPT_PKS4_S7_S7_flPfS8_Pj)
        /*03bc*/ 	.word	0x00000000


	//----- nvinfo : EIATTR_REGCOUNT
	.align		4
.L_159:
        /*03c0*/ 	.byte	0x04, 0x2f
        /*03c2*/ 	.short	(.L_161 - .L_160)
	.align		4
.L_160:
        /*03c4*/ 	.word	index@(_ZN13group_norm_v214gn_cuda_kernelI13__nv_bfloat16Li320ELi1ELi32ELi10ELi1024ELb0ELi1024ELi10ELi10ELi2ELb0ELi148ELb0ELb0ENS_16CompileConditionILi900EEEEEvPT_PKS4_S7_S7_flPfS8_Pj)
        /*03c8*/ 	.word	0x00000038


	//----- nvinfo : EIATTR_FRAME_SIZE
	.align		4
.L_161:
        /*03cc*/ 	.byte	0x04, 0x11
        /*03ce*/ 	.short	(.L_163 - .L_162)
	.align		4
.L_162:
        /*03d0*/ 	.word	index@(_ZN13group_norm_v214gn_cuda_kernelI13__nv_bfloat16Li320ELi1ELi32ELi10ELi1024ELb0ELi1024ELi10ELi10ELi2ELb0ELi148ELb0ELb0ENS_16CompileConditionILi900EEEEEvPT_PKS4_S7_S7_flPfS8_Pj)
        /*03d4*/ 	.word	0x00000000


	//----- nvinfo : EIATTR_REGCOUNT
	.align		4
.L_163:
        /*03d8*/ 	.byte	0x04, 0x2f
        /*03da*/ 	.short	(.L_165 - .L_164)
	.align		4
.L_164:
        /*03dc*/ 	.word	index@(_ZN13group_norm_v214gn_cuda_kernelI13__nv_bfloat16Li320ELi1ELi32ELi10ELi1024ELb0ELi1024ELi10ELi10ELi2ELb0ELi116ELb0ELb0ENS_16CompileConditionILi900EEEEEvPT_PKS4_S7_S7_flPfS8_Pj)
        /*03e0*/ 	.word	0x00000038


	//----- nvinfo : EIATTR_FRAME_SIZE
	.align		4
.L_165:
        /*03e4*/ 	.byte	0x04, 0x11
        /*03e6*/ 	.short	(.L_167 - .L_166)
	.align		4
.L_166:
        /*03e8*/ 	.word	index@(_ZN13group_norm_v214gn_cuda_kernelI13__nv_bfloat16Li320ELi1ELi32ELi10ELi1024ELb0ELi1024ELi10ELi10ELi2ELb0ELi116ELb0ELb0ENS_16CompileConditionILi900EEEEEvPT_PKS4_S7_S7_flPfS8_Pj)
        /*03ec*/ 	.word	0x00000000


	//----- nvinfo : EIATTR_REGCOUNT
	.align		4
.L_167:
        /*03f0*/ 	.byte	0x04, 0x2f
        /*03f2*/ 	.short	(.L_169 - .L_168)
	.align		4
.L_168:
        /*03f4*/ 	.word	index@(_ZN13group_norm_v218gn_bwd_cuda_kernelI13__nv_bfloat16Li320ELi2ELi16ELi20ELi1024ELb1ELb1ELi32ELi320ELi320ELi4ELb1ELi9ELb0ELb0ELNS_15WgradSyncMethodE3ENS_16CompileConditionILi900EEEEEvPT_S6_S6_PKS5_S8_S8_S8_PKfflPfPj)
        /*03f8*/ 	.word	0x00000060


	//----- nvinfo : EIATTR_FRAME_SIZE
	.align		4
.L_169:
        /*03fc*/ 	.byte	0x04, 0x11
        /*03fe*/ 	.short	(.L_171 - .L_170)
	.align		4
.L_170:
        /*0400*/ 	.word	index@(_ZN13group_norm_v218gn_bwd_cuda_kernelI13__nv_bfloat16Li320ELi2ELi16ELi20ELi1024ELb1ELb1ELi32ELi320ELi320ELi4ELb1ELi9ELb0ELb0ELNS_15WgradSyncMethodE3ENS_16CompileConditionILi900EEEEEvPT_S6_S6_PKS5_S8_S8_S8_PKfflPfPj)
        /*0404*/ 	.word	0x00000068


	//----- nvinfo : EIATTR_REGCOUNT
	.align		4
.L_171:
        /*0408*/ 	.byte	0x04, 0x2f
        /*040a*/ 	.short	(.L_173 - .L_172)
	.align		4
.L_172:
        /*040c*/ 	.word	index@(_ZN13group_norm_v218gn_bwd_cuda_kernelI13__nv_bfloat16Li320ELi3ELi16ELi20ELi1024ELb1ELb1ELi32ELi320ELi320ELi4ELb1ELi10ELb0ELb0ELNS_15WgradSyncMethodE3ENS_16CompileConditionILi900EEEEEvPT_S6_S6_PKS5_S8_S8_S8_PKfflPfPj)
        /*0410*/ 	.word	0x00000040


	//----- nvinfo : EIATTR_FRAME_SIZE
	.align		4
.L_173:
        /*0414*/ 	.byte	0x04, 0x11
        /*0416*/ 	.short	(.L_175 - .L_174)
	.align		4
.L_174:
        /*0418*/ 	.word	index@(_ZN13group_norm_v218gn_bwd_cuda_kernelI13__nv_bfloat16Li320ELi3ELi16ELi20ELi1024ELb1ELb1ELi32ELi320ELi320ELi4ELb1ELi10ELb0ELb0ELNS_15WgradSyncMethodE3ENS_16CompileConditionILi900EEEEEvPT_S6_S6_PKS5_S8_S8_S8_PKfflPfPj)
        /*041c*/ 	.word	0x00000140


	//----- nvinfo : EIATTR_REGCOUNT
	.align		4
.L_175:
        /*0420*/ 	.byte	0x04, 0x2f
        /*0422*/ 	.short	(.L_177 - .L_176)
	.align		4
.L_176:
        /*0424*/ 	.word	index@(_ZN13group_norm_v218gn_bwd_cuda_kernelI13__nv_bfloat16Li320ELi1ELi16ELi20ELi1024ELb1ELb1ELi64ELi320ELi320ELi4ELb1ELi9ELb0ELb0ELNS_15WgradSyncMethodE3ENS_16CompileConditionILi900EEEEEvPT_S6_S6_PKS5_S8_S8_S8_PKfflPfPj)
        /*0428*/ 	.word	0x000000a8


	//----- nvinfo : EIATTR_FRAME_SIZE
	.align		4
.L_177:
        /*042c*/ 	.byte	0x04, 0x11
        /*042e*/ 	.short	(.L_179 - .L_178)
	.align		4
.L_178:
        /*0430*/ 	.word	index@(_ZN13group_norm_v218gn_bwd_cuda_kernelI13__nv_bfloat16Li320ELi1ELi16ELi20ELi1024ELb1ELb1ELi64ELi320ELi320ELi4ELb1ELi9ELb0ELb0ELNS_15WgradSyncMethodE3ENS_16CompileConditionILi900EEEEEvPT_S6_S6_PKS5_S8_S8_S8_PKfflPfPj)
        /*0434*/ 	.word	0x000000b8


	//----- nvinfo : EIATTR_REGCOUNT
	.align		4
.L_179:
        /*0438*/ 	.byte	0x04, 0x2f
        /*043a*/ 	.short	(.L_181 - .L_180)
	.align		4
.L_180:
        /*043c*/ 	.word	index@(_ZN13group_norm_v218gn_bwd_cuda_kernelI13__nv_bfloat16Li320ELi1ELi16ELi20ELi1024ELb1ELb1ELi32ELi320ELi320ELi4ELb1ELi4ELb0ELb0ELNS_15WgradSyncMethodE3ENS_16CompileConditionILi900EEEEEvPT_S6_S6_PKS5_S8_S8_S8_PKfflPfPj)
        /*0440*/ 	.word	0x000000a7


	//----- nvinfo : EIATTR_FRAME_SIZE
	.align		4
.L_181:
        /*0444*/ 	.byte	0x04, 0x11
        /*0446*/ 	.short	(.L_183 - .L_182)
	.align		4
.L_182:
        /*0448*/ 	.word	index@(_ZN13group_norm_v218gn_bwd_cuda_kernelI13__nv_bfloat16Li320ELi1ELi16ELi20ELi1024ELb1ELb1ELi32ELi320ELi320ELi4ELb1ELi4ELb0ELb0ELNS_15WgradSyncMethodE3ENS_16CompileConditionILi900EEEEEvPT_S6_S6_PKS5_S8_S8_S8_PKfflPfPj)
        /*044c*/ 	.word	0x00000000


	//----- nvinfo : EIATTR_REGCOUNT
	.align		4
.L_183:
        /*0450*/ 	.byte	0x04, 0x2f
        /*0452*/ 	.short	(.L_185 - .L_184)
	.align		4
.L_184:
        /*0454*/ 	.word	index@(_ZN13group_norm_v218gn_bwd_cuda_kernelI13__nv_bfloat16Li320ELi3ELi16ELi20ELi1024ELb1ELb1ELi16ELi320ELi320ELi4ELb1ELi5ELb0ELb0ELNS_15WgradSyncMethodE3ENS_16CompileConditionILi900EEEEEvPT_S6_S6_PKS5_S8_S8_S8_PKfflPfPj)
        /*0458*/ 	.word	0x00000040


	//----- nvinfo : EIATTR_FRAME_SIZE
	.align		4
.L_185:
        /*045c*/ 	.byte	0x04, 0x11
        /*045e*/ 	.short	(.L_187 - .L_186)
	.align		4
.L_186:
        /*0460*/ 	.word	index@(_ZN13group_norm_v218gn_bwd_cuda_kernelI13__nv_bfloat16Li320ELi3ELi16ELi20ELi1024ELb1ELb1ELi16ELi320ELi320ELi4ELb1ELi5ELb0ELb0ELNS_15WgradSyncMethodE3ENS_16CompileConditionILi900EEEEEvPT_S6_S6_PKS5_S8_S8_S8_PKfflPfPj)
        /*0464*/ 	.word	0x00000040


	//----- nvinfo : EIATTR_REGCOUNT
	.align		4
.L_187:
        /*0468*/ 	.byte	0x04, 0x2f
        /*046a*/ 	.short	(.L_189 - .L_188)
	.align		4
.L_188:
        /*046c*/ 	.word	index@(_ZN13group_norm_v218gn_bwd_cuda_kernelI13__nv_bfloat16Li320ELi1ELi16ELi20ELi1024ELb1ELb1ELi16ELi320ELi320ELi4ELb1ELi2ELb0ELb0ELNS_15WgradSyncMethodE3ENS_16CompileConditionILi900EEEEEvPT_S6_S6_PKS5_S8_S8_S8_PKfflPfPj)
        /*0470*/ 	.word	0x0000006b


	//----- nvinfo : EIATTR_FRAME_SIZE
	.align		4
.L_189:
        /*0474*/ 	.byte	0x04, 0x11
        /*0476*/ 	.short	(.L_191 - .L_190)
	.align		4
.L_190:
        /*0478*/ 	.word	index@(_ZN13group_norm_v218gn_bwd_cuda_kernelI13__nv_bfloat16Li320ELi1ELi16ELi20ELi1024ELb1ELb1ELi16ELi320ELi320ELi4ELb1ELi2ELb0ELb0ELNS_15WgradSyncMethodE3ENS_16CompileConditionILi900EEEEEvPT_S6_S6_PKS5_S8_S8_S8_PKfflPfPj)
        /*047c*/ 	.word	0x00000000


	//----- nvinfo : EIATTR_REGCOUNT
	.align		4
.L_191:
        /*0480*/ 	.byte	0x04, 0x2f
        /*0482*/ 	.short	(.L_193 - .L_192)
	.align		4
.L_192:
        /*0484*/ 	.word	index@(_ZN13group_norm_v218gn_bwd_cuda_kernelI13__nv_bfloat16Li320ELi3ELi16ELi20ELi1024ELb1ELb1ELi8ELi320ELi320ELi4ELb1ELi2ELb0ELb0ELNS_15WgradSyncMethodE3ENS_16CompileConditionILi900EEEEEvPT_S6_S6_PKS5_S8_S8_S8_PKfflPfPj)
        /*0488*/ 	.word	0x0000003f


	//----- nvinfo : EIATTR_FRAME_SIZE
	.align		4
.L_193:
        /*048c*/ 	.byte	0x04, 0x11
        /*048e*/ 	.short	(.L_195 - .L_194)
	.align		4
.L_194:
        /*0490*/ 	.word	index@(_ZN13group_norm_v218gn_bwd_cuda_kernelI13__nv_bfloat16Li320ELi3ELi16ELi20ELi1024ELb1ELb1ELi8ELi320ELi320ELi4ELb1ELi2ELb0ELb0ELNS_15WgradSyncMethodE3ENS_16CompileConditionILi900EEEEEvPT_S6_S6_PKS5_S8_S8_S8_PKfflPfPj)
        /*0494*/ 	.word	0x00000000


	//----- nvinfo : EIATTR_REGCOUNT
	.align		4
.L_195:
        /*0498*/ 	.byte	0x04, 0x2f
        /*049a*/ 	.short	(.L_197 - .L_196)
	.align		4
.L_196:
        /*049c*/ 	.word	index@(_ZN13group_norm_v218gn_bwd_cuda_kernelI13__nv_bfloat16Li320ELi1ELi16ELi20ELi1024ELb1ELb1ELi8ELi320ELi320ELi4ELb1ELi1ELb0ELb0ELNS_15WgradSyncMethodE3ENS_16CompileConditionILi900EEEEEvPT_S6_S6_PKS5_S8_S8_S8_PKfflPfPj)
        /*04a0*/ 	.word	0x0000004e


	//----- nvinfo : EIATTR_FRAME_SIZE
	.align		4
.L_197:
        /*04a4*/ 	.byte	0x04, 0x11
        /*04a6*/ 	.short	(.L_199 - .L_198)
	.align		4
.L_198:
        /*04a8*/ 	.word	index@(_ZN13group_norm_v218gn_bwd_cuda_kernelI13__nv_bfloat16Li320ELi1ELi16ELi20ELi1024ELb1ELb1ELi8ELi320ELi320ELi4ELb1ELi1ELb0ELb0ELNS_15WgradSyncMethodE3ENS_16CompileConditionILi900EEEEEvPT_S6_S6_PKS5_S8_S8_S8_PKfflPfPj)
        /*04ac*/ 	.word	0x00000000


	//----- nvinfo : EIATTR_REGCOUNT
	.align		4
.L_199:
        /*04b0*/ 	.byte	0x04, 0x2f
        /*04b2*/ 	.short	(.L_201 - .L_200)
	.align		4
.L_200:
        /*04b4*/ 	.word	index@(_ZN13group_norm_v218gn_bwd_cuda_kernelI13__nv_bfloat16Li320ELi3ELi16ELi20ELi1024ELb1ELb1ELi4ELi320ELi320ELi4ELb1ELi1ELb0ELb0ELNS_15WgradSyncMethodE3ENS_16CompileConditionILi900EEEEEvPT_S6_S6_PKS5_S8_S8_S8_PKfflPfPj)
        /*04b8*/ 	.word	0x00000040


	//----- nvinfo : EIATTR_FRAME_SIZE
	.align		4
.L_201:
        /*04bc*/ 	.byte	0x04, 0x11
        /*04be*/ 	.short	(.L_203 - .L_202)
	.align		4
.L_202:
        /*04c0*/ 	.word	index@(_ZN13group_norm_v218gn_bwd_cuda_kernelI13__nv_bfloat16Li320ELi3ELi16ELi20ELi1024ELb1ELb1ELi4ELi320ELi320ELi4ELb1ELi1ELb0ELb0ELNS_15WgradSyncMethodE3ENS_16CompileConditionILi900EEEEEvPT_S6_S6_PKS5_S8_S8_S8_PKfflPfPj)
        /*04c4*/ 	.word	0x00000000


	//----- nvinfo : EIATTR_REGCOUNT
	.align		4
.L_203:
        /*04c8*/ 	.byte	0x04, 0x2f
        /*04ca*/ 	.short	(.L_205 - .L_204)
	.align		4
.L_204:
        /*04cc*/ 	.word	index@(_ZN13group_norm_v218gn_bwd_cuda_kernelI13__nv_bfloat16Li320ELi2ELi32ELi10ELi1024ELb0ELb1ELi32ELi320ELi320ELi4ELb1ELi9ELb0ELb0ELNS_15WgradSyncMethodE3ENS_16CompileConditionILi900EEEEEvPT_S6_S6_PKS5_S8_S8_S8_PKfflPfPj)
        /*04d0*/ 	.word	0x00000060


	//----- nvinfo : EIATTR_FRAME_SIZE
	.align		4
.L_205:
        /*04d4*/ 	.byte	0x04, 0x11
        /*04d6*/ 	.short	(.L_207 - .L_206)
	.align		4
.L_206:
        /*04d8*/ 	.word	index@(_ZN13group_norm_v218gn_bwd_cuda_kernelI13__nv_bfloat16Li320ELi2ELi32ELi10ELi1024ELb0ELb1ELi32ELi320ELi320ELi4ELb1ELi9ELb0ELb0ELNS_15WgradSyncMethodE3ENS_16CompileConditionILi900EEEEEvPT_S6_S6_PKS5_S8_S8_S8_PKfflPfPj)
        /*04dc*/ 	.word	0x00000060


	//----- nvinfo : EIATTR_REGCOUNT
	.align		4
.L_207:
        /*04e0*/ 	.byte	0x04, 0x2f
        /*04e2*/ 	.short	(.L_209 - .L_208)
	.align		4
.L_208:
        /*04e4*/ 	.word	index@(_ZN13group_norm_v218gn_bwd_cuda_kernelI13__nv_bfloat16Li320ELi3ELi32ELi10ELi1024ELb0ELb1ELi32ELi320ELi320ELi4ELb1ELi10ELb0ELb0ELNS_15WgradSyncMethodE3ENS_16CompileConditionILi900EEEEEvPT_S6_S6_PKS5_S8_S8_S8_PKfflPfPj)
        /*04e8*/ 	.word	0x00000040


	//----- nvinfo : EIATTR_FRAME_SIZE
	.align		4
.L_209:
        /*04ec*/ 	.byte	0x04, 0x11
        /*04ee*/ 	.short	(.L_211 - .L_210)
	.align		4
.L_210:
        /*04f0*/ 	.word	index@(_ZN13group_norm_v218gn_bwd_cuda_kernelI13__nv_bfloat16Li320ELi3ELi32ELi10ELi1024ELb0ELb1ELi32ELi320ELi320ELi4ELb1ELi10ELb0ELb0ELNS_15WgradSyncMethodE3ENS_16CompileConditionILi900EEEEEvPT_S6_S6_PKS5_S8_S8_S8_PKfflPfPj)
        /*04f4*/ 	.word	0x00000138


	//----- nvinfo : EIATTR_REGCOUNT
	.align		4
.L_211:
        /*04f8*/ 	.byte	0x04, 0x2f
        /*04fa*/ 	.short	(.L_213 - .L_212)
	.align		4
.L_212:
        /*04fc*/ 	.word	index@(_ZN13group_norm_v218gn_bwd_cuda_kernelI13__nv_bfloat16Li320ELi1ELi32ELi10ELi1024ELb0ELb1ELi64ELi320ELi320ELi4ELb1ELi9ELb0ELb0ELNS_15WgradSyncMethodE3ENS_16CompileConditionILi900EEEEEvPT_S6_S6_PKS5_S8_S8_S8_PKfflPfPj)
        /*0500*/ 	.word	0x000000a8


	//----- nvinfo : EIATTR_FRAME_SIZE
	.align		4
.L_213:
        /*0504*/ 	.byte	0x04, 0x11
        /*0506*/ 	.short	(.L_215 - .L_214)
	.align		4
.L_214:
        /*0508*/ 	.word	index@(_ZN13group_norm_v218gn_bwd_cuda_kernelI13__nv_bfloat16Li320ELi1ELi32ELi10ELi1024ELb0ELb1ELi64ELi320ELi320ELi4ELb1ELi9ELb0ELb0ELNS_15WgradSyncMethodE3ENS_16CompileConditionILi900EEEEEvPT_S6_S6_PKS5_S8_S8_S8_PKfflPfPj)
        /*050c*/ 	.word	0x000000a0


	//----- nvinfo : EIATTR_REGCOUNT
	.align		4
.L_215:
        /*0510*/ 	.byte	0x04, 0x2f
        /*0512*/ 	.short	(.L_217 - .L_216)
	.align		4
.L_216:
        /*0514*/ 	.word	index@(_ZN13group_norm_v218gn_bwd_cuda_kernelI13__nv_bfloat16Li320ELi1ELi32ELi10ELi1024ELb0ELb1ELi32ELi320ELi320ELi4ELb1ELi4ELb0ELb0ELNS_15WgradSyncMethodE3ENS_16CompileConditionILi900EEEEEvPT_S6_S6_PKS5_S8_S8_S8_PKfflPfPj)
        /*0518*/ 	.word	0x00000087


	//----- nvinfo : EIATTR_FRAME_SIZE
	.align		4
.L_217:
        /*051c*/ 	.byte	0x04, 0x11
        /*051e*/ 	.short	(.L_219 - .L_218)
	.align		4
.L_218:
        /*0520*/ 	.word	index@(_ZN13group_norm_v218gn_bwd_cuda_kernelI13__nv_bfloat16Li320ELi1ELi32ELi10ELi1024ELb0ELb1ELi32ELi320ELi320ELi4ELb1ELi4ELb0ELb0ELNS_15WgradSyncMethodE3ENS_16CompileConditionILi900EEEEEvPT_S6_S6_PKS5_S8_S8_S8_PKfflPfPj)
        /*0524*/ 	.word	0x00000000


	//----- nvinfo : EIATTR_REGCOUNT
	.align		4
.L_219:
        /*0528*/ 	.byte	0x04, 0x2f
        /*052a*/ 	.short	(.L_221 - .L_220)
	.align		4
.L_220:
        /*052c*/ 	.word	index@(_ZN13group_norm_v218gn_bwd_cuda_kernelI13__nv_bfloat16Li320ELi3ELi32ELi10ELi1024ELb0ELb1ELi16ELi320ELi320ELi4ELb1ELi5ELb0ELb0ELNS_15WgradSyncMethodE3ENS_16CompileConditionILi900EEEEEvPT_S6_S6_PKS5_S8_S8_S8_PKfflPfPj)
        /*0530*/ 	.word	0x00000040


	//----- nvinfo : EIATTR_FRAME_SIZE
	.align		4
.L_221:
        /*0534*/ 	.byte	0x04, 0x11
        /*0536*/ 	.short	(.L_223 - .L_222)
	.align		4
.L_222:
        /*0538*/ 	.word	index@(_ZN13group_norm_v218gn_bwd_cuda_kernelI13__nv_bfloat16Li320ELi3ELi32ELi10ELi1024ELb0ELb1ELi16ELi320ELi320ELi4ELb1ELi5ELb0ELb0ELNS_15WgradSyncMethodE3ENS_16CompileConditionILi900EEEEEvPT_S6_S6_PKS5_S8_S8_S8_PKfflPfPj)
        /*053c*/ 	.word	0x00000040


	//----- nvinfo : EIATTR_REGCOUNT
	.align		4
.L_223:
        /*0540*/ 	.byte	0x04, 0x2f
        /*0542*/ 	.short	(.L_225 - .L_224)
	.align		4
.L_224:
        /*0544*/ 	.word	index@(_ZN13group_norm_v218gn_bwd_cuda_kernelI13__nv_bfloat16Li320ELi1ELi32ELi10ELi1024ELb0ELb1ELi16ELi320ELi320ELi4ELb1ELi2ELb0ELb0ELNS_15WgradSyncMethodE3ENS_16CompileConditionILi900EEEEEvPT_S6_S6_PKS5_S8_S8_S8_PKfflPfPj)
        /*0548*/ 	.word	0x00000060


	//----- nvinfo : EIATTR_FRAME_SIZE
	.align		4
.L_225:
        /*054c*/ 	.byte	0x04, 0x11
        /*054e*/ 	.short	(.L_227 - .L_226)
	.align		4
.L_226:
        /*0550*/ 	.word	index@(_ZN13group_norm_v218gn_bwd_cuda_kernelI13__nv_bfloat16Li320ELi1ELi32ELi10ELi1024ELb0ELb1ELi16ELi320ELi320ELi4ELb1ELi2ELb0ELb0ELNS_15WgradSyncMethodE3ENS_16CompileConditionILi900EEEEEvPT_S6_S6_PKS5_S8_S8_S8_PKfflPfPj)
        /*0554*/ 	.word	0x00000000


	//----- nvinfo : EIATTR_REGCOUNT
	.align		4
.L_227:
        /*0558*/ 	.byte	0x04, 0x2f
        /*055a*/ 	.short	(.L_229 - .L_228)
	.align		4
.L_228:
        /*055c*/ 	.word	index@(_ZN13group_norm_v218gn_bwd_cuda_kernelI13__nv_bfloat16Li320ELi3ELi32ELi10ELi1024ELb0ELb1ELi8ELi320ELi320ELi4ELb1ELi2ELb0ELb0ELNS_15WgradSyncMethodE3ENS_16CompileConditionILi900EEEEEvPT_S6_S6_PKS5_S8_S8_S8_PKfflPfPj)
        /*0560*/ 	.word	0x00000040


	//----- nvinfo : EIATTR_FRAME_SIZE
	.align		4
.L_229:
        /*0564*/ 	.byte	0x04, 0x11
        /*0566*/ 	.short	(.L_231 - .L_230)
	.align		4
.L_230:
        /*0568*/ 	.word	index@(_ZN13group_norm_v218gn_bwd_cuda_kernelI13__nv_bfloat16Li320ELi3ELi32ELi10ELi1024ELb0ELb1ELi8ELi320ELi320ELi4ELb1ELi2ELb0ELb0ELNS_15WgradSyncMethodE3ENS_16CompileConditionILi900EEEEEvPT_S6_S6_PKS5_S8_S8_S8_PKfflPfPj)
        /*056c*/ 	.word	0x00000000


	//----- nvinfo : EIATTR_REGCOUNT
	.align		4
.L_231:
        /*0570*/ 	.byte	0x04, 0x2f
        /*0572*/ 	.short	(.L_233 - .L_232)
	.align		4
.L_232:
        /*0574*/ 	.word	index@(_ZN13group_norm_v218gn_bwd_cuda_kernelI13__nv_bfloat16Li320ELi1ELi32ELi10ELi1024ELb0ELb1ELi8ELi320ELi320ELi4ELb1ELi1ELb0ELb0ELNS_15WgradSyncMethodE3ENS_16CompileConditionILi900EEEEEvPT_S6_S6_PKS5_S8_S8_S8_PKfflPfPj)
        /*0578*/ 	.word	0x0000005c


	//----- nvinfo : EIATTR_FRAME_SIZE
	.align		4
.L_233:
        /*057c*/ 	.byte	0x04, 0x11
        /*057e*/ 	.short	(.L_235 - .L_234)
	.align		4
.L_234:
        /*0580*/ 	.word	index@(_ZN13group_norm_v218gn_bwd_cuda_kernelI13__nv_bfloat16Li320ELi1ELi32ELi10ELi1024ELb0ELb1ELi8ELi320ELi320ELi4ELb1ELi1ELb0ELb0ELNS_15WgradSyncMethodE3ENS_16CompileConditionILi900EEEEEvPT_S6_S6_PKS5_S8_S8_S8_PKfflPfPj)
        /*0584*/ 	.word	0x00000000


	//----- nvinfo : EIATTR_REGCOUNT
	.align		4
.L_235:
        /*0588*/ 	.byte	0x04, 0x2f
        /*058a*/ 	.short	(.L_237 - .L_236)
	.align		4
.L_236:
        /*058c*/ 	.word	index@(_ZN13group_norm_v218gn_bwd_cuda_kernelI13__nv_bfloat16Li320ELi3ELi32ELi10ELi1024ELb0ELb1ELi4ELi320ELi320ELi4ELb1ELi1ELb0ELb0ELNS_15WgradSyncMethodE3ENS_16CompileConditionILi900EEEEEvPT_S6_S6_PKS5_S8_S8_S8_PKfflPfPj)
        /*0590*/ 	.word	0x00000040


	//----- nvinfo : EIATTR_FRAME_SIZE
	.align		4
.L_237:
        /*0594*/ 	.byte	0x04, 0x11
        /*0596*/ 	.short	(.L_239 - .L_238)
	.align		4
.L_238:
        /*0598*/ 	.word	index@(_ZN13group_norm_v218gn_bwd_cuda_kernelI13__nv_bfloat16Li320ELi3ELi32ELi10ELi1024ELb0ELb1ELi4ELi320ELi320ELi4ELb1ELi1ELb0ELb0ELNS_15WgradSyncMethodE3ENS_16CompileConditionILi900EEEEEvPT_S6_S6_PKS5_S8_S8_S8_PKfflPfPj)
        /*059c*/ 	.word	0x00000000


	//----- nvinfo : EIATTR_MIN_STACK_SIZE
	.align		4
.L_239:
        /*05a0*/ 	.byte	0x04, 0x12
        /*05a2*/ 	.short	(.L_241 - .L_240)
	.align		4
.L_240:
        /*05a4*/ 	.word	index@(_ZN13group_norm_v218gn_bwd_cuda_kernelI13__nv_bfloat16Li320ELi3ELi32ELi10ELi1024ELb0ELb1ELi4ELi320ELi320ELi4ELb1ELi1ELb0ELb0ELNS_15WgradSyncMethodE3ENS_16CompileConditionILi900EEEEEvPT_S6_S6_PKS5_S8_S8_S8_PKfflPfPj)
        /*05a8*/ 	.word	0x00000000


	//----- nvinfo : EIATTR_MIN_STACK_SIZE
	.align		4
.L_241:
        /*05ac*/ 	.byte	0x04, 0x12
        /*05ae*/ 	.short	(.L_243 - .L_242)
	.align		4
.L_242:
        /*05b0*/ 	.word	index@(_ZN13group_norm_v218gn_bwd_cuda_kernelI13__nv_bfloat16Li320ELi1ELi32ELi10ELi1024ELb0ELb1ELi8ELi320ELi320ELi4ELb1ELi1ELb0ELb0ELNS_15WgradSyncMethodE3ENS_16CompileConditionILi900EEEEEvPT_S6_S6_PKS5_S8_S8_S8_PKfflPfPj)
        /*05b4*/ 	.word	0x00000000


	//----- nvinfo : EIATTR_MIN_STACK_SIZE
	.align		4
.L_243:
        /*05b8*/ 	.byte	0x04, 0x12
        /*05ba*/ 	.short	(.L_245 - .L_244)
	.align		4
.L_244:
        /*05bc*/ 	.word	index@(_ZN13group_norm_v218gn_bwd_cuda_kernelI13__nv_bfloat16Li320ELi3ELi32ELi10ELi1024ELb0ELb1ELi8ELi320ELi320ELi4ELb1ELi2ELb0ELb0ELNS_15WgradSyncMethodE3ENS_16CompileConditionILi900EEEEEvPT_S6_S6_PKS5_S8_S8_S8_PKfflPfPj)
        /*05c0*/ 	.word	0x00000000


	//----- nvinfo : EIATTR_MIN_STACK_SIZE
	.align		4
.L_245:
        /*05c4*/ 	.byte	0x04, 0x12
        /*05c6*/ 	.short	(.L_247 - .L_246)
	.align		4
.L_246:
        /*05c8*/ 	.word	index@(_ZN13group_norm_v218gn_bwd_cuda_kernelI13__nv_bfloat16Li320ELi1ELi32ELi10ELi1024ELb0ELb1ELi16ELi320ELi320ELi4ELb1ELi2ELb0ELb0ELNS_15WgradSyncMethodE3ENS_16CompileConditionILi900EEEEEvPT_S6_S6_PKS5_S8_S8_S8_PKfflPfPj)
        /*05cc*/ 	.word	0x00000000


	//----- nvinfo : EIATTR_MIN_STACK_SIZE
	.align		4
.L_247:
        /*05d0*/ 	.byte	0x04, 0x12
        /*05d2*/ 	.short	(.L_249 - .L_248)
	.align		4
.L_248:
        /*05d4*/ 	.word	index@(_ZN13group_norm_v218gn_bwd_cuda_kernelI13__nv_bfloat16Li320ELi3ELi32ELi10ELi1024ELb0ELb1ELi16ELi320ELi320ELi4ELb1ELi5ELb0ELb0ELNS_15WgradSyncMethodE3ENS_16CompileConditionILi900EEEEEvPT_S6_S6_PKS5_S8_S8_S8_PKfflPfPj)
        /*05d8*/ 	.word	0x00000040


	//----- nvinfo : EIATTR_MIN_STACK_SIZE
	.align		4
.L_249:
        /*05dc*/ 	.byte	0x04, 0x12
        /*05de*/ 	.short	(.L_251 - .L_250)
	.align		4
.L_250:
        /*05e0*/ 	.word	index@(_ZN13group_norm_v218gn_bwd_cuda_kernelI13__nv_bfloat16Li320ELi1ELi32ELi10ELi1024ELb0ELb1ELi32ELi320ELi320ELi4ELb1ELi4ELb0ELb0ELNS_15WgradSyncMethodE3ENS_16CompileConditionILi900EEEEEvPT_S6_S6_PKS5_S8_S8_S8_PKfflPfPj)
        /*05e4*/ 	.word	0x00000000


	//----- nvinfo : EIATTR_MIN_STACK_SIZE
	.align		4
.L_251:
        /*05e8*/ 	.byte	0x04, 0x12
        /*05ea*/ 	.short	(.L_253 - .L_252)
	.align		4
.L_252:
        /*05ec*/ 	.word	index@(_ZN13group_norm_v218gn_bwd_cuda_kernelI13__nv_bfloat16Li320ELi1ELi32ELi10ELi1024ELb0ELb1ELi64ELi320ELi320ELi4ELb1ELi9ELb0ELb0ELNS_15WgradSyncMethodE3ENS_16CompileConditionILi900EEEEEvPT_S6_S6_PKS5_S8_S8_S8_PKfflPfPj)
        /*05f0*/ 	.word	0x000000a0


	//----- nvinfo : EIATTR_MIN_STACK_SIZE
	.align		4
.L_253:
        /*05f4*/ 	.byte	0x04, 0x12
        /*05f6*/ 	.short	(.L_255 - .L_254)
	.align		4
.L_254:
        /*05f8*/ 	.word	index@(_ZN13group_norm_v218gn_bwd_cuda_kernelI13__nv_bfloat16Li320ELi3ELi32ELi10ELi1024ELb0ELb1ELi32ELi320ELi320ELi4ELb1ELi10ELb0ELb0ELNS_15WgradSyncMethodE3ENS_16CompileConditionILi900EEEEEvPT_S6_S6_PKS5_S8_S8_S8_PKfflPfPj)
        /*05fc*/ 	.word	0x00000138


	//----- nvinfo : EIATTR_MIN_STACK_SIZE
	.align		4
.L_255:
        /*0600*/ 	.byte	0x04, 0x12
        /*0602*/ 	.short	(.L_257 - .L_256)
	.align		4
.L_256:
        /*0604*/ 	.word	index@(_ZN13group_norm_v218gn_bwd_cuda_kernelI13__nv_bfloat16Li320ELi2ELi32ELi10ELi1024ELb0ELb1ELi32ELi320ELi320ELi4ELb1ELi9ELb0ELb0ELNS_15WgradSyncMethodE3ENS_16CompileConditionILi900EEEEEvPT_S6_S6_PKS5_S8_S8_S8_PKfflPfPj)
        /*0608*/ 	.word	0x00000060


	//----- nvinfo : EIATTR_MIN_STACK_SIZE
	.align		4
.L_257:
        /*060c*/ 	.byte	0x04, 0x12
        /*060e*/ 	.short	(.L_259 - .L_258)
	.align		4
.L_258:
        /*0610*/ 	.word	index@(_ZN13group_norm_v218gn_bwd_cuda_kernelI13__nv_bfloat16Li320ELi3ELi16ELi20ELi1024ELb1ELb1ELi4ELi320ELi320ELi4ELb1ELi1ELb0ELb0ELNS_15WgradSyncMethodE3ENS_16CompileConditionILi900EEEEEvPT_S6_S6_PKS5_S8_S8_S8_PKfflPfPj)
        /*0614*/ 	.word	0x00000000


	//----- nvinfo : EIATTR_MIN_STACK_SIZE
	.align		4
.L_259:
        /*0618*/ 	.byte	0x04, 0x12
        /*061a*/ 	.short	(.L_261 - .L_260)
	.align		4
.L_260:
        /*061c*/ 	.word	index@(_ZN13group_norm_v218gn_bwd_cuda_kernelI13__nv_bfloat16Li320ELi1ELi16ELi20ELi1024ELb1ELb1ELi8ELi320ELi320ELi4ELb1ELi1ELb0ELb0ELNS_15WgradSyncMethodE3ENS_16CompileConditionILi900EEEEEvPT_S6_S6_PKS5_S8_S8_S8_PKfflPfPj)
        /*0620*/ 	.word	0x00000000


	//----- nvinfo : EIATTR_MIN_STACK_SIZE
	.align		4
.L_261:
        /*0624*/ 	.byte	0x04, 0x12
        /*0626*/ 	.short	(.L_263 - .L_262)
	.align		4
.L_262:
        /*0628*/ 	.word	index@(_ZN13group_norm_v218gn_bwd_cuda_kernelI13__nv_bfloat16Li320ELi3ELi16ELi20ELi1024ELb1ELb1ELi8ELi320ELi320ELi4ELb1ELi2ELb0ELb0ELNS_15WgradSyncMethodE3ENS_16CompileConditionILi900EEEEEvPT_S6_S6_PKS5_S8_S8_S8_PKfflPfPj)
        /*062c*/ 	.word	0x00000000


	//----- nvinfo : EIATTR_MIN_STACK_SIZE
	.align		4
.L_263:
        /*0630*/ 	.byte	0x04, 0x12
        /*0632*/ 	.short	(.L_265 - .L_264)
	.align		4
.L_264:
        /*0634*/ 	.word	index@(_ZN13group_norm_v218gn_bwd_cuda_kernelI13__nv_bfloat16Li320ELi1ELi16ELi20ELi1024ELb1ELb1ELi16ELi320ELi320ELi4ELb1ELi2ELb0ELb0ELNS_15WgradSyncMethodE3ENS_16CompileConditionILi900EEEEEvPT_S6_S6_PKS5_S8_S8_S8_PKfflPfPj)
        /*0638*/ 	.word	0x00000000


	//----- nvinfo : EIATTR_MIN_STACK_SIZE
	.align		4
.L_265:
        /*063c*/ 	.byte	0x04, 0x12
        /*063e*/ 	.short	(.L_267 - .L_266)
	.align		4
.L_266:
        /*0640*/ 	.word	index@(_ZN13group_norm_v218gn_bwd_cuda_kernelI13__nv_bfloat16Li320ELi3ELi16ELi20ELi1024ELb1ELb1ELi16ELi320ELi320ELi4ELb1ELi5ELb0ELb0ELNS_15WgradSyncMethodE3ENS_16CompileConditionILi900EEEEEvPT_S6_S6_PKS5_S8_S8_S8_PKfflPfPj)
        /*0644*/ 	.word	0x00000040


	//----- nvinfo : EIATTR_MIN_STACK_SIZE
	.align		4
.L_267:
        /*0648*/ 	.byte	0x04, 0x12
        /*064a*/ 	.short	(.L_269 - .L_268)
	.align		4
.L_268:
        /*064c*/ 	.word	index@(_ZN13group_norm_v218gn_bwd_cuda_kernelI13__nv_bfloat16Li320ELi1ELi16ELi20ELi1024ELb1ELb1ELi32ELi320ELi320ELi4ELb1ELi4ELb0ELb0ELNS_15WgradSyncMethodE3ENS_16CompileConditionILi900EEEEEvPT_S6_S6_PKS5_S8_S8_S8_PKfflPfPj)
        /*0650*/ 	.word	0x00000000


	//----- nvinfo : EIATTR_MIN_STACK_SIZE
	.align		4
.L_269:
        /*0654*/ 	.byte	0x04, 0x12
        /*0656*/ 	.short	(.L_271 - .L_270)
	.align		4
.L_270:
        /*0658*/ 	.word	index@(_ZN13group_norm_v218gn_bwd_cuda_kernelI13__nv_bfloat16Li320ELi1ELi16ELi20ELi1024ELb1ELb1ELi64ELi320ELi320ELi4ELb1ELi9ELb0ELb0ELNS_15WgradSyncMethodE3ENS_16CompileConditionILi900EEEEEvPT_S6_S6_PKS5_S8_S8_S8_PKfflPfPj)
        /*065c*/ 	.word	0x000000b8


	//----- nvinfo : EIATTR_MIN_STACK_SIZE
	.align		4
.L_271:
        /*0660*/ 	.byte	0x04, 0x12
        /*0662*/ 	.short	(.L_273 - .L_272)
	.align		4
.L_272:
        /*0664*/ 	.word	index@(_ZN13group_norm_v218gn_bwd_cuda_kernelI13__nv_bfloat16Li320ELi3ELi16ELi20ELi1024ELb1ELb1ELi32ELi320ELi320ELi4ELb1ELi10ELb0ELb0ELNS_15WgradSyncMethodE3ENS_16CompileConditionILi900EEEEEvPT_S6_S6_PKS5_S8_S8_S8_PKfflPfPj)
        /*0668*/ 	.word	0x00000140


	//----- nvinfo : EIATTR_MIN_STACK_SIZE
	.align		4
.L_273:
        /*066c*/ 	.byte	0x04, 0x12
        /*066e*/ 	.short	(.L_275 - .L_274)
	.align		4
.L_274:
        /*0670*/ 	.word	index@(_ZN13group_norm_v218gn_bwd_cuda_kernelI13__nv_bfloat16Li320ELi2ELi16ELi20ELi1024ELb1ELb1ELi32ELi320ELi320ELi4ELb1ELi9ELb0ELb0ELNS_15WgradSyncMethodE3ENS_16CompileConditionILi900EEEEEvPT_S6_S6_PKS5_S8_S8_S8_PKfflPfPj)
        /*0674*/ 	.word	0x00000068


	//----- nvinfo : EIATTR_MIN_STACK_SIZE
	.align		4
.L_275:
        /*0678*/ 	.byte	0x04, 0x12
        /*067a*/ 	.short	(.L_277 - .L_276)
	.align		4
.L_276:
        /*067c*/ 	.word	index@(_ZN13group_norm_v214gn_cuda_kernelI13__nv_bfloat16Li320ELi1ELi32ELi10ELi1024ELb0ELi1024ELi10ELi10ELi2ELb0ELi116ELb0ELb0ENS_16CompileConditionILi900EEEEEvPT_PKS4_S7_S7_flPfS8_Pj)
        /*0680*/ 	.word	0x00000000


	//----- nvinfo : EIATTR_MIN_STACK_SIZE
	.align		4
.L_277:
        /*0684*/ 	.byte	0x04, 0x12
        /*0686*/ 	.short	(.L_279 - .L_278)
	.align		4
.L_278:
        /*0688*/ 	.word	index@(_ZN13group_norm_v214gn_cuda_kernelI13__nv_bfloat16Li320ELi1ELi32ELi10ELi1024ELb0ELi1024ELi10ELi10ELi2ELb0ELi148ELb0ELb0ENS_16CompileConditionILi900EEEEEvPT_PKS4_S7_S7_flPfS8_Pj)
        /*068c*/ 	.word	0x00000000


	//----- nvinfo : EIATTR_MIN_STACK_SIZE
	.align		4
.L_279:
        /*0690*/ 	.byte	0x04, 0x12
        /*0692*/ 	.short	(.L_281 - .L_280)
	.align		4
.L_280:
        /*0694*/ 	.word	index@(_ZN13group_norm_v214gn_cuda_kernelI13__nv_bfloat16Li320ELi3ELi16ELi20ELi1024ELb1ELi4ELi320ELi320ELi4ELb1ELi1ELb0ELb0ENS_16CompileConditionILi900EEEEEvPT_PKS4_S7_S7_flPfS8_Pj)
        /*0698*/ 	.word	0x00000000


	//----- nvinfo : EIATTR_MIN_STACK_SIZE
	.align		4
.L_281:
        /*069c*/ 	.byte	0x04, 0x12
        /*069e*/ 	.short	(.L_283 - .L_282)
	.align		4
.L_282:
        /*06a0*/ 	.word	index@(_ZN13group_norm_v214gn_cuda_kernelI13__nv_bfloat16Li320ELi1ELi16ELi20ELi1024ELb1ELi8ELi320ELi320ELi4ELb1ELi1ELb0ELb0ENS_16CompileConditionILi900EEEEEvPT_PKS4_S7_S7_flPfS8_Pj)
        /*06a4*/ 	.word	0x00000000


	//----- nvinfo : EIATTR_MIN_STACK_SIZE
	.align		4
.L_283:
        /*06a8*/ 	.byte	0x04, 0x12
        /*06aa*/ 	.short	(.L_285 - .L_284)
	.align		4
.L_284:
        /*06ac*/ 	.word	index@(_ZN13group_norm_v214gn_cuda_kernelI13__nv_bfloat16Li320ELi3ELi16ELi20ELi1024ELb1ELi8ELi320ELi320ELi4ELb1ELi2ELb0ELb0ENS_16CompileConditionILi900EEEEEvPT_PKS4_S7_S7_flPfS8_Pj)
        /*06b0*/ 	.word	0x00000000


	//----- nvinfo : EIATTR_MIN_STACK_SIZE
	.align		4
.L_285:
        /*06b4*/ 	.byte	0x04, 0x12
        /*06b6*/ 	.short	(.L_287 - .L_286)
	.align		4
.L_286:
        /*06b8*/ 	.word	index@(_ZN13group_norm_v214gn_cuda_kernelI13__nv_bfloat16Li320ELi1ELi16ELi20ELi1024ELb1ELi16ELi320ELi320ELi4ELb1ELi2ELb0ELb0ENS_16CompileConditionILi900EEEEEvPT_PKS4_S7_S7_flPfS8_Pj)
        /*06bc*/ 	.word	0x00000000


	//----- nvinfo : EIATTR_MIN_STACK_SIZE
	.align		4
.L_287:
        /*06c0*/ 	.byte	0x04, 0x12
        /*06c2*/ 	.short	(.L_289 - .L_288)
	.align		4
.L_288:
        /*06c4*/ 	.word	index@(_ZN13group_norm_v214gn_cuda_kernelI13__nv_bfloat16Li320ELi3ELi16ELi20ELi1024ELb1ELi16ELi320ELi320ELi4ELb1ELi5ELb0ELb0ENS_16CompileConditionILi900EEEEEvPT_PKS4_S7_S7_flPfS8_Pj)
        /*06c8*/ 	.word	0x00000000


	//----- nvinfo : EIATTR_MIN_STACK_SIZE
	.align		4
.L_289:
        /*06cc*/ 	.byte	0x04, 0x12
        /*06ce*/ 	.short	(.L_291 - .L_290)
	.align		4
.L_290:
        /*06d0*/ 	.word	index@(_ZN13group_norm_v214gn_cuda_kernelI13__nv_bfloat16Li320ELi1ELi16ELi20ELi1024ELb1ELi32ELi320ELi320ELi4ELb1ELi4ELb0ELb0ENS_16CompileConditionILi900EEEEEvPT_PKS4_S7_S7_flPfS8_Pj)
        /*06d4*/ 	.word	0x00000000


	//----- nvinfo : EIATTR_MIN_STACK_SIZE
	.align		4
.L_291:
        /*06d8*/ 	.byte	0x04, 0x12
        /*06da*/ 	.short	(.L_293 - .L_292)
	.align		4
.L_292:
        /*06dc*/ 	.word	index@(_ZN13group_norm_v214gn_cuda_kernelI13__nv_bfloat16Li320ELi3ELi16ELi20ELi1024ELb1ELi32ELi320ELi320ELi4ELb1ELi10ELb0ELb0ENS_16CompileConditionILi900EEEEEvPT_PKS4_S7_S7_flPfS8_Pj)
        /*06e0*/ 	.word	0x00000018


	//----- nvinfo : EIATTR_MIN_STACK_SIZE
	.align		4
.L_293:
        /*06e4*/ 	.byte	0x04, 0x12
        /*06e6*/ 	.short	(.L_295 - .L_294)
	.align		4
.L_294:
        /*06e8*/ 	.word	index@(_ZN13group_norm_v214gn_cuda_kernelI13__nv_bfloat16Li320ELi1ELi16ELi20ELi1024ELb1ELi64ELi320ELi320ELi4ELb1ELi9ELb0ELb0ENS_16CompileConditionILi900EEEEEvPT_PKS4_S7_S7_flPfS8_Pj)
        /*06ec*/ 	.word	0x00000000


	//----- nvinfo : EIATTR_MIN_STACK_SIZE
	.align		4
.L_295:
        /*06f0*/ 	.byte	0x04, 0x12
        /*06f2*/ 	.short	(.L_297 - .L_296)
	.align		4
.L_296:
        /*06f4*/ 	.word	index@(_ZN13group_norm_v214gn_cuda_kernelI13__nv_bfloat16Li320ELi3ELi16ELi20ELi1024ELb1ELi64ELi320ELi320ELi4ELb1ELi21ELb0ELb0ENS_16CompileConditionILi900EEEEEvPT_PKS4_S7_S7_flPfS8_Pj)
        /*06f8*/ 	.word	0x00000150


	//----- nvinfo : EIATTR_MIN_STACK_SIZE
	.align		4
.L_297:
        /*06fc*/ 	.byte	0x04, 0x12
        /*06fe*/ 	.short	(.L_299 - .L_298)
	.align		4
.L_298:
        /*0700*/ 	.word	index@(_ZN13group_norm_v214gn_cuda_kernelI13__nv_bfloat16Li320ELi1ELi16ELi20ELi1024ELb1ELi128ELi320ELi320ELi4ELb1ELi18ELb0ELb0ENS_16CompileConditionILi900EEEEEvPT_PKS4_S7_S7_flPfS8_Pj)
        /*0704*/ 	.word	0x00000170


	//----- nvinfo : EIATTR_MIN_STACK_SIZE
	.align		4
.L_299:
        /*0708*/ 	.byte	0x04, 0x12
        /*070a*/ 	.short	(.L_301 - .L_300)
	.align		4
.L_300:
        /*070c*/ 	.word	index@(_ZN13group_norm_v218gn_bwd_cuda_kernelI6__halfLi320ELi3ELi32ELi10ELi1024ELb0ELb1ELi4ELi320ELi320ELi4ELb1ELi1ELb0ELb0ELNS_15WgradSyncMethodE3ENS_16CompileConditionILi900EEEEEvPT_S6_S6_PKS5_S8_S8_S8_PKfflPfPj)
        /*0710*/ 	.word	0x00000000


	//----- nvinfo : EIATTR_MIN_STACK_SIZE
	.align		4
.L_301:
        /*0714*/ 	.byte	0x04, 0x12
        /*0716*/ 	.short	(.L_303 - .L_302)
	.align		4
.L_302:
        /*0718*/ 	.word	index@(_ZN13group_norm_v218gn_bwd_cuda_kernelI6__halfLi320ELi1ELi32ELi10ELi1024ELb0ELb1ELi8ELi320ELi320ELi4ELb1ELi1ELb0ELb0ELNS_15WgradSyncMethodE3ENS_16CompileConditionILi900EEEEEvPT_S6_S6_PKS5_S8_S8_S8_PKfflPfPj)
        /*071c*/ 	.word	0x00000000


	//----- nvinfo : EIATTR_MIN_STACK_SIZE
	.align		4
.L_303:
        /*0720*/ 	.byte	0x04, 0x12
        /*0722*/ 	.short	(.L_305 - .L_304)
	.align		4
.L_304:
        /*0724*/ 	.word	index@(_ZN13group_norm_v218gn_bwd_cuda_kernelI6__halfLi320ELi3ELi32ELi10ELi1024ELb0ELb1ELi8ELi320ELi320ELi4ELb1ELi2ELb0ELb0ELNS_15WgradSyncMethodE3ENS_16CompileConditionILi900EEEEEvPT_S6_S6_PKS5_S8_S8_S8_PKfflPfPj)
        /*0728*/ 	.word	0x00000000


	//----- nvinfo : EIATTR_MIN_STACK_SIZE
	.align		4
.L_305:
        /*072c*/ 	.byte	0x04, 0x12
        /*072e*/ 	.short	(.L_307 - .L_306)
	.align		4
.L_306:
        /*0730*/ 	.word	index@(_ZN13group_norm_v218gn_bwd_cuda_kernelI6__halfLi320ELi1ELi32ELi10ELi1024ELb0ELb1ELi16ELi320ELi320ELi4ELb1ELi2ELb0ELb0ELNS_15WgradSyncMethodE3ENS_16CompileConditionILi900EEEEEvPT_S6_S6_PKS5_S8_S8_S8_PKfflPfPj)
        /*0734*/ 	.word	0x00000000


	//----- nvinfo : EIATTR_MIN_STACK_SIZE
	.align		4
.L_307:
        /*0738*/ 	.byte	0x04, 0x12
        /*073a*/ 	.short	(.L_309 - .L_308)
	.align		4
.L_308:
        /*073c*/ 	.word	index@(_ZN13group_norm_v218gn_bwd_cuda_kernelI6__halfLi320ELi3ELi32ELi10ELi1024ELb0ELb1ELi16ELi320ELi320ELi4ELb1ELi5ELb0ELb0ELNS_15WgradSyncMethodE3ENS_16CompileConditionILi900EEEEEvPT_S6_S6_PKS5_S8_S8_S8_PKfflPfPj)
        /*0740*/ 	.word	0x00000030


	//----- nvinfo : EIATTR_MIN_STACK_SIZE
	.align		4
.L_309:
        /*0744*/ 	.byte	0x04, 0x12
        /*0746*/ 	.short	(.L_311 - .L_310)
	.align		4
.L_310:
        /*0748*/ 	.word	index@(_ZN13group_norm_v218gn_bwd_cuda_kernelI6__halfLi320ELi1ELi32ELi10ELi1024ELb0ELb1ELi32ELi320ELi320ELi4ELb1ELi4ELb0ELb0ELNS_15WgradSyncMethodE3ENS_16CompileConditionILi900EEEEEvPT_S6_S6_PKS5_S8_S8_S8_PKfflPfPj)
        /*074c*/ 	.word	0x00000000


	//----- nvinfo : EIATTR_MIN_STACK_SIZE
	.align		4
.L_311:
        /*0750*/ 	.byte	0x04, 0x12
        /*0752*/ 	.short	(.L_313 - .L_312)
	.align		4
.L_312:
        /*0754*/ 	.word	index@(_ZN13group_norm_v218gn_bwd_cuda_kernelI6__halfLi320ELi1ELi32ELi10ELi1024ELb0ELb1ELi64ELi320ELi320ELi4ELb1ELi9ELb0ELb0ELNS_15WgradSyncMethodE3ENS_16CompileConditionILi900EEEEEvPT_S6_S6_PKS5_S8_S8_S8_PKfflPfPj)
        /*0758*/ 	.word	0x00000090


	//----- nvinfo : EIATTR_MIN_STACK_SIZE
	.align		4
.L_313:
        /*075c*/ 	.byte	0x04, 0x12
        /*075e*/ 	.short	(.L_315 - .L_314)
	.align		4
.L_314:
        /*0760*/ 	.word	index@(_ZN13group_norm_v218gn_bwd_cuda_kernelI6__halfLi320ELi3ELi32ELi10ELi1024ELb0ELb1ELi32ELi320ELi320ELi4ELb1ELi10ELb0ELb0ELNS_15WgradSyncMethodE3ENS_16CompileConditionILi900EEEEEvPT_S6_S6_PKS5_S8_S8_S8_PKfflPfPj)
        /*0764*/ 	.word	0x000000e8


	//----- nvinfo : EIATTR_MIN_STACK_SIZE
	.align		4
.L_315:
        /*0768*/ 	.byte	0x04, 0x12
        /*076a*/ 	.short	(.L_317 - .L_316)
	.align		4
.L_316:
        /*076c*/ 	.word	index@(_ZN13group_norm_v218gn_bwd_cuda_kernelI6__halfLi320ELi2ELi32ELi10ELi1024ELb0ELb1ELi32ELi320ELi320ELi4ELb1ELi9ELb0ELb0ELNS_15WgradSyncMethodE3ENS_16CompileConditionILi900EEEEEvPT_S6_S6_PKS5_S8_S8_S8_PKfflPfPj)
        /*0770*/ 	.word	0x00000048


	//----- nvinfo : EIATTR_MIN_STACK_SIZE
	.align		4
.L_317:
        /*0774*/ 	.byte	0x04, 0x12
        /*0776*/ 	.short	(.L_319 - .L_318)
	.align		4
.L_318:
        /*0778*/ 	.word	index@(_ZN13group_norm_v218gn_bwd_cuda_kernelI6__halfLi320ELi3ELi16ELi20ELi1024ELb1ELb1ELi4ELi320ELi320ELi4ELb1ELi1ELb0ELb0ELNS_15WgradSyncMethodE3ENS_16CompileConditionILi900EEEEEvPT_S6_S6_PKS5_S8_S8_S8_PKfflPfPj)
        /*077c*/ 	.word	0x00000000


	//----- nvinfo : EIATTR_MIN_STACK_SIZE
	.align		4
.L_319:
        /*0780*/ 	.byte	0x04, 0x12
        /*0782*/ 	.short	(.L_321 - .L_320)
	.align		4
.L_320:
        /*0784*/ 	.word	index@(_ZN13group_norm_v218gn_bwd_cuda_kernelI6__halfLi320ELi1ELi16ELi20ELi1024ELb1ELb1ELi8ELi320ELi320ELi4ELb1ELi1ELb0ELb0ELNS_15WgradSyncMethodE3ENS_16CompileConditionILi900EEEEEvPT_S6_S6_PKS5_S8_S8_S8_PKfflPfPj)
        /*0788*/ 	.word	0x00000000


	//----- nvinfo : EIATTR_MIN_STACK_SIZE
	.align		4
.L_321:
        /*078c*/ 	.byte	0x04, 0x12
        /*078e*/ 	.short	(.L_323 - .L_322)
	.align		4
.L_322:
        /*0790*/ 	.word	index@(_ZN13group_norm_v218gn_bwd_cuda_kernelI6__halfLi320ELi3ELi16ELi20ELi1024ELb1ELb1ELi8ELi320ELi320ELi4ELb1ELi2ELb0ELb0ELNS_15WgradSyncMethodE3ENS_16CompileConditionILi900EEEEEvPT_S6_S6_PKS5_S8_S8_S8_PKfflPfPj)
        /*0794*/ 	.word	0x00000000


	//----- nvinfo : EIATTR_MIN_STACK_SIZE
	.align		4
.L_323:
        /*0798*/ 	.byte	0x04, 0x12
        /*079a*/ 	.short	(.L_325 - .L_324)
	.align		4
.L_324:
        /*079c*/ 	.word	index@(_ZN13group_norm_v218gn_bwd_cuda_kernelI6__halfLi320ELi1ELi16ELi20ELi1024ELb1ELb1ELi16ELi320ELi320ELi4ELb1ELi2ELb0ELb0ELNS_15WgradSyncMethodE3ENS_16CompileConditionILi900EEEEEvPT_S6_S6_PKS5_S8_S8_S8_PKfflPfPj)
        /*07a0*/ 	.word	0x00000000


	//----- nvinfo : EIATTR_MIN_STACK_SIZE
	.align		4
.L_325:
        /*07a4*/ 	.byte	0x04, 0x12
        /*07a6*/ 	.short	(.L_327 - .L_326)
	.align		4
.L_326:
        /*07a8*/ 	.word	index@(_ZN13group_norm_v218gn_bwd_cuda_kernelI6__halfLi320ELi3ELi16ELi20ELi1024ELb1ELb1ELi16ELi320ELi320ELi4ELb1ELi5ELb0ELb0ELNS_15WgradSyncMethodE3ENS_16CompileConditionILi900EEEEEvPT_S6_S6_PKS5_S8_S8_S8_PKfflPfPj)
        /*07ac*/ 	.word	0x00000020


	//----- nvinfo : EIATTR_MIN_STACK_SIZE
	.align		4
.L_327:
        /*07b0*/ 	.byte	0x04, 0x12
        /*07b2*/ 	.short	(.L_329 - .L_328)
	.align		4
.L_328:
        /*07b4*/ 	.word	index@(_ZN13group_norm_v218gn_bwd_cuda_kernelI6__halfLi320ELi1ELi16ELi20ELi1024ELb1ELb1ELi32ELi320ELi320ELi4ELb1ELi4ELb0ELb0ELNS_15WgradSyncMethodE3ENS_16CompileConditionILi900EEEEEvPT_S6_S6_PKS5_S8_S8_S8_PKfflPfPj)
        /*07b8*/ 	.word	0x00000000


	//----- nvinfo : EIATTR_MIN_STACK_SIZE
	.align		4
.L_329:
        /*07bc*/ 	.byte	0x04, 0x12
        /*07be*/ 	.short	(.L_331 - .L_330)
	.align		4
.L_330:
        /*07c0*/ 	.word	index@(_ZN13group_norm_v218gn_bwd_cuda_kernelI6__halfLi320ELi1ELi16ELi20ELi1024ELb1ELb1ELi64ELi320ELi320ELi4ELb1ELi9ELb0ELb0ELNS_15WgradSyncMethodE3ENS_16CompileConditionILi900EEEEEvPT_S6_S6_PKS5_S8_S8_S8_PKfflPfPj)
        /*07c4*/ 	.word	0x00000040


	//----- nvinfo : EIATTR_MIN_STACK_SIZE
	.align		4
.L_331:
        /*07c8*/ 	.byte	0x04, 0x12
        /*07ca*/ 	.short	(.L_333 - .L_332)
	.align		4
.L_332:
        /*07cc*/ 	.word	index@(_ZN13group_norm_v218gn_bwd_cuda_kernelI6__halfLi320ELi3ELi16ELi20ELi1024ELb1ELb1ELi32ELi320ELi320ELi4ELb1ELi10ELb0ELb0ELNS_15WgradSyncMethodE3ENS_16CompileConditionILi900EEEEEvPT_S6_S6_PKS5_S8_S8_S8_PKfflPfPj)
        /*07d0*/ 	.word	0x00000138


	//----- nvinfo : EIATTR_MIN_STACK_SIZE
	.align		4
.L_333:
        /*07d4*/ 	.byte	0x04, 0x12
        /*07d6*/ 	.short	(.L_335 - .L_334)
	.align		4
.L_334:
        /*07d8*/ 	.word	index@(_ZN13group_norm_v218gn_bwd_cuda_kernelI6__halfLi320ELi2ELi16ELi20ELi1024ELb1ELb1ELi32ELi320ELi320ELi4ELb1ELi9ELb0ELb0ELNS_15WgradSyncMethodE3ENS_16CompileConditionILi900EEEEEvPT_S6_S6_PKS5_S8_S8_S8_PKfflPfPj)
        /*07dc*/ 	.word	0x00000030


	//----- nvinfo : EIATTR_MIN_STACK_SIZE
	.align		4
.L_335:
        /*07e0*/ 	.byte	0x04, 0x12
        /*07e2*/ 	.short	(.L_337 - .L_336)
	.align		4
.L_336:
        /*07e4*/ 	.word	index@(_ZN13group_norm_v214gn_cuda_kernelI6__halfLi320ELi1ELi32ELi10ELi1024ELb0ELi1024ELi10ELi10ELi2ELb0ELi116ELb0ELb0ENS_16CompileConditionILi900EEEEEvPT_PKS4_S7_S7_flPfS8_Pj)
        /*07e8*/ 	.word	0x00000000


	//----- nvinfo : EIATTR_MIN_STACK_SIZE
	.align		4
.L_337:
        /*07ec*/ 	.byte	0x04, 0x12
        /*07ee*/ 	.short	(.L_339 - .L_338)
	.align		4
.L_338:
        /*07f0*/ 	.word	index@(_ZN13group_norm_v214gn_cuda_kernelI6__halfLi320ELi1ELi32ELi10ELi1024ELb0ELi1024ELi10ELi10ELi2ELb0ELi148ELb0ELb0ENS_16CompileConditionILi900EEEEEvPT_PKS4_S7_S7_flPfS8_Pj)
        /*07f4*/ 	.word	0x00000000


	//----- nvinfo : EIATTR_MIN_STACK_SIZE
	.align		4
.L_339:
        /*07f8*/ 	.byte	0x04, 0x12
        /*07fa*/ 	.short	(.L_341 - .L_340)
	.align		4
.L_340:
        /*07fc*/ 	.word	index@(_ZN13group_norm_v214gn_cuda_kernelI6__halfLi320ELi3ELi16ELi20ELi1024ELb1ELi4ELi320ELi320ELi4ELb1ELi1ELb0ELb0ENS_16CompileConditionILi900EEEEEvPT_PKS4_S7_S7_flPfS8_Pj)
        /*0800*/ 	.word	0x00000000


	//----- nvinfo : EIATTR_MIN_STACK_SIZE
	.align		4
.L_341:
        /*0804*/ 	.byte	0x04, 0x12
        /*0806*/ 	.short	(.L_343 - .L_342)
	.align		4
.L_342:
        /*0808*/ 	.word	index@(_ZN13group_norm_v214gn_cuda_kernelI6__halfLi320ELi1ELi16ELi20ELi1024ELb1ELi8ELi320ELi320ELi4ELb1ELi1ELb0ELb0ENS_16CompileConditionILi900EEEEEvPT_PKS4_S7_S7_flPfS8_Pj)
        /*080c*/ 	.word	0x00000000


	//----- nvinfo : EIATTR_MIN_STACK_SIZE
	.align		4
.L_343:
        /*0810*/ 	.byte	0x04, 0x12
        /*0812*/ 	.short	(.L_345 - .L_344)
	.align		4
.L_344:
        /*0814*/ 	.word	index@(_ZN13group_norm_v214gn_cuda_kernelI6__halfLi320ELi3ELi16ELi20ELi1024ELb1ELi8ELi320ELi320ELi4ELb1ELi2ELb0ELb0ENS_16CompileConditionILi900EEEEEvPT_PKS4_S7_S7_flPfS8_Pj)
        /*0818*/ 	.word	0x00000000


	//----- nvinfo : EIATTR_MIN_STACK_SIZE
	.align		4
.L_345:
        /*081c*/ 	.byte	0x04, 0x12
        /*081e*/ 	.short	(.L_347 - .L_346)
	.align		4
.L_346:
        /*0820*/ 	.word	index@(_ZN13group_norm_v214gn_cuda_kernelI6__halfLi320ELi1ELi16ELi20ELi1024ELb1ELi16ELi320ELi320ELi4ELb1ELi2ELb0ELb0ENS_16CompileConditionILi900EEEEEvPT_PKS4_S7_S7_flPfS8_Pj)
        /*0824*/ 	.word	0x00000000


	//----- nvinfo : EIATTR_MIN_STACK_SIZE
	.align		4
.L_347:
        /*0828*/ 	.byte	0x04, 0x12
        /*082a*/ 	.short	(.L_349 - .L_348)
	.align		4
.L_348:
        /*082c*/ 	.word	index@(_ZN13group_norm_v214gn_cuda_kernelI6__halfLi320ELi3ELi16ELi20ELi1024ELb1ELi16ELi320ELi320ELi4ELb1ELi5ELb0ELb0ENS_16CompileConditionILi900EEEEEvPT_PKS4_S7_S7_flPfS8_Pj)
        /*0830*/ 	.word	0x00000000


	//----- nvinfo : EIATTR_MIN_STACK_SIZE
	.align		4
.L_349:
        /*0834*/ 	.byte	0x04, 0x12
        /*0836*/ 	.short	(.L_351 - .L_350)
	.align		4
.L_350:
        /*0838*/ 	.word	index@(_ZN13group_norm_v214gn_cuda_kernelI6__halfLi320ELi1ELi16ELi20ELi1024ELb1ELi32ELi320ELi320ELi4ELb1ELi4ELb0ELb0ENS_16CompileConditionILi900EEEEEvPT_PKS4_S7_S7_flPfS8_Pj)
        /*083c*/ 	.word	0x00000000


	//----- nvinfo : EIATTR_MIN_STACK_SIZE
	.align		4
.L_351:
        /*0840*/ 	.byte	0x04, 0x12
        /*0842*/ 	.short	(.L_353 - .L_352)
	.align		4
.L_352:
        /*0844*/ 	.word	index@(_ZN13group_norm_v214gn_cuda_kernelI6__halfLi320ELi3ELi16ELi20ELi1024ELb1ELi32ELi320ELi320ELi4ELb1ELi10ELb0ELb0ENS_16CompileConditionILi900EEEEEvPT_PKS4_S7_S7_flPfS8_Pj)
        /*0848*/ 	.word	0x00000008


	//----- nvinfo : EIATTR_MIN_STACK_SIZE
	.align		4
.L_353:
        /*084c*/ 	.byte	0x04, 0x12
        /*084e*/ 	.short	(.L_355 - .L_354)
	.align		4
.L_354:
        /*0850*/ 	.word	index@(_ZN13group_norm_v214gn_cuda_kernelI6__halfLi320ELi1ELi16ELi20ELi1024ELb1ELi64ELi320ELi320ELi4ELb1ELi9ELb0ELb0ENS_16CompileConditionILi900EEEEEvPT_PKS4_S7_S7_flPfS8_Pj)
        /*0854*/ 	.word	0x00000000


	//----- nvinfo : EIATTR_MIN_STACK_SIZE
	.align		4
.L_355:
        /*0858*/ 	.byte	0x04, 0x12
        /*085a*/ 	.short	(.L_357 - .L_356)
	.align		4
.L_356:
        /*085c*/ 	.word	index@(_ZN13group_norm_v214gn_cuda_kernelI6__halfLi320ELi3ELi16ELi20ELi1024ELb1ELi64ELi320ELi320ELi4ELb1ELi21ELb0ELb0ENS_16CompileConditionILi900EEEEEvPT_PKS4_S7_S7_flPfS8_Pj)
        /*0860*/ 	.word	0x00000138


	//----- nvinfo : EIATTR_MIN_STACK_SIZE
	.align		4
.L_357:
        /*0864*/ 	.byte	0x04, 0x12
        /*0866*/ 	.short	(.L_359 - .L_358)
	.align		4
.L_358:
        /*0868*/ 	.word	index@(_ZN13group_norm_v214gn_cuda_kernelI6__halfLi320ELi1ELi16ELi20ELi1024ELb1ELi128ELi320ELi320ELi4ELb1ELi18ELb0ELb0ENS_16CompileConditionILi900EEEEEvPT_PKS4_S7_S7_flPfS8_Pj)
        /*086c*/ 	.word	0x00000130
.L_359:


//--------------------- .nv.compat                --------------------------
	.section	.nv.compat,"",@"SHT_CUDA_COMPAT_INFO"
	.align	4
        /*0000*/ 	.byte	0x02, 0x09, 0x01, 0x00, 0x02, 0x02, 0x01, 0x00, 0x02, 0x05, 0x05, 0x00, 0x03, 0x07, 0x01, 0x01
        /*0010*/ 	.byte	0x02, 0x03, 0x00, 0x00, 0x02, 0x06, 0x01, 0x00, 0x04, 0x0b, 0x08, 0x00, 0x00, 0x00, 0x00, 0x00
        /*0020*/ 	.byte	0x00, 0x00, 0x00, 0x00


//--------------------- .nv.info._ZN13group_norm_v218gn_bwd_cuda_kernelI13__nv_bfloat16Li320ELi3ELi32ELi10ELi1024ELb0ELb1ELi4ELi320ELi320ELi4ELb1ELi1ELb0ELb0ELNS_15WgradSyncMethodE3ENS_16CompileConditionILi900EEEEEvPT_S6_S6_PKS5_S8_S8_S8_PKfflPfPj --------------------------
	.section	.nv.info._ZN13group_norm_v218gn_bwd_cuda_kernelI13__nv_bfloat16Li320ELi3ELi32ELi10ELi1024ELb0ELb1ELi4ELi320ELi320ELi4ELb1ELi1ELb0ELb0ELNS_15WgradSyncMethodE3ENS_16CompileConditionILi900EEEEEvPT_S6_S6_PKS5_S8_S8_S8_PKfflPfPj,"",@"SHT_CUDA_INFO"
	.sectionflags	@""
	.align	4


	//----- nvinfo : EIATTR_CUDA_API_VERSION
	.align		4
        /*0000*/ 	.byte	0x04, 0x37
        /*0002*/ 	.short	(.L_361 - .L_360)
.L_360:
        /*0004*/ 	.word	0x00000082


	//----- nvinfo : EIATTR_KPARAM_INFO
	.align		4
.L_361:
        /*0008*/ 	.byte	0x04, 0x17
        /*000a*/ 	.short	(.L_363 - .L_362)
.L_362:
        /*000c*/ 	.word	0x00000000
        /*0010*/ 	.short	0x000b
        /*0012*/ 	.short	0x0058
        /*0014*/ 	.byte	0x00, 0xf0, 0x21, 0x00


	//----- nvinfo : EIATTR_KPARAM_INFO
	.align		4
.L_363:
        /*0018*/ 	.byte	0x04, 0x17
        /*001a*/ 	.short	(.L_365 - .L_364)
.L_364:
        /*001c*/ 	.word	0x00000000
        /*0020*/ 	.short	0x000a
        /*0022*/ 	.short	0x0050
        /*0024*/ 	.byte	0x00, 0xf0, 0x21, 0x00


	//----- nvinfo : EIATTR_KPARAM_INFO
	.align		4
.L_365:
        /*0028*/ 	.byte	0x04, 0x17
        /*002a*/ 	.short	(.L_367 - .L_366)
.L_366:
        /*002c*/ 	.word	0x00000000
        /*0030*/ 	.short	0x0009
        /*0032*/ 	.short	0x0048
        /*0034*/ 	.byte	0x00, 0xf0, 0x21, 0x00


	//----- nvinfo : EIATTR_KPARAM_INFO
	.align		4
.L_367:
        /*0038*/ 	.byte	0x04, 0x17
        /*003a*/ 	.short	(.L_369 - .L_368)
.L_368:
        /*003c*/ 	.word	0x00000000
        /*0040*/ 	.short	0x0008
        /*0042*/ 	.short	0x0040
        /*0044*/ 	.byte	0x00, 0xf0, 0x11, 0x00


	//----- nvinfo : EIATTR_KPARAM_INFO
	.align		4
.L_369:
        /*0048*/ 	.byte	0x04, 0x17
        /*004a*/ 	.short	(.L_371 - .L_370)
.L_370:
        /*004c*/ 	.word	0x00000000
        /*0050*/ 	.short	0x0007
        /*0052*/ 	.short	0x0038
        /*0054*/ 	.byte	0x00, 0xf0, 0x21, 0x00


	//----- nvinfo : EIATTR_KPARAM_INFO
	.align		4
.L_371:
        /*0058*/ 	.byte	0x04, 0x17
        /*005a*/ 	.short	(.L_373 - .L_372)
.L_372:
        /*005c*/ 	.word	0x00000000
        /*0060*/ 	.short	0x0006
        /*0062*/ 	.short	0x0030
        /*0064*/ 	.byte	0x00, 0xf0, 0x21, 0x00


	//----- nvinfo : EIATTR_KPARAM_INFO
	.align		4
.L_373:
        /*0068*/ 	.byte	0x04, 0x17
        /*006a*/ 	.short	(.L_375 - .L_374)
.L_374:
        /*006c*/ 	.word	0x00000000
        /*0070*/ 	.short	0x0005
        /*0072*/ 	.short	0x0028
        /*0074*/ 	.byte	0x00, 0xf0, 0x21, 0x00


	//----- nvinfo : EIATTR_KPARAM_INFO
	.align		4
.L_375:
        /*0078*/ 	.byte	0x04, 0x17
        /*007a*/ 	.short	(.L_377 - .L_376)
.L_376:
        /*007c*/ 	.word	0x00000000
        /*0080*/ 	.short	0x0004
        /*0082*/ 	.short	0x0020
        /*0084*/ 	.byte	0x00, 0xf0, 0x21, 0x00


	//----- nvinfo : EIATTR_KPARAM_INFO
	.align		4
.L_377:
        /*0088*/ 	.byte	0x04, 0x17
        /*008a*/ 	.short	(.L_379 - .L_378)
.L_378:
        /*008c*/ 	.word	0x00000000
        /*0090*/ 	.short	0x0003
        /*0092*/ 	.short	0x0018
        /*0094*/ 	.byte	0x00, 0xf0, 0x21, 0x00


	//----- nvinfo : EIATTR_KPARAM_INFO
	.align		4
.L_379:
        /*0098*/ 	.byte	0x04, 0x17
        /*009a*/ 	.short	(.L_381 - .L_380)
.L_380:
        /*009c*/ 	.word	0x00000000
        /*00a0*/ 	.short	0x0002
        /*00a2*/ 	.short	0x0010
        /*00a4*/ 	.byte	0x00, 0xf0, 0x21, 0x00


	//----- nvinfo : EIATTR_KPARAM_INFO
	.align		4
.L_381:
        /*00a8*/ 	.byte	0x04, 0x17
        /*00aa*/ 	.short	(.L_383 - .L_382)
.L_382:
        /*00ac*/ 	.word	0x00000000
        /*00b0*/ 	.short	0x0001
        /*00b2*/ 	.short	0x0008
        /*00b4*/ 	.byte	0x00, 0xf0, 0x21, 0x00


	//----- nvinfo : EIATTR_KPARAM_INFO
	.align		4
.L_383:
        /*00b8*/ 	.byte	0x04, 0x17
        /*00ba*/ 	.short	(.L_385 - .L_384)
.L_384:
        /*00bc*/ 	.word	0x00000000
        /*00c0*/ 	.short	0x0000
        /*00c2*/ 	.short	0x0000
        /*00c4*/ 	.byte	0x00, 0xf0, 0x21, 0x00


	//----- nvinfo : EIATTR_SPARSE_MMA_MASK
	.align		4
.L_385:
        /*00c8*/ 	.byte	0x03, 0x50
        /*00ca*/ 	.short	0x0000


	//----- nvinfo : EIATTR_MAXREG_COUNT
	.align		4
        /*00cc*/ 	.byte	0x03, 0x1b
        /*00ce*/ 	.short	0x0040


	//----- nvinfo : EIATTR_NUM_BARRIERS
	.align		4
        /*00d0*/ 	.byte	0x02, 0x4c
        /*00d2*/ 	.byte	0x01
	.zero		1


	//----- nvinfo : EIATTR_MERCURY_ISA_VERSION
	.align		4
        /*00d4*/ 	.byte	0x03, 0x5f
        /*00d6*/ 	.short	0x0101


	//----- nvinfo : EIATTR_COOP_GROUP_MASK_REGIDS
	.align		4
        /*00d8*/ 	.byte	0x04, 0x29
        /*00da*/ 	.short	(.L_387 - .L_386)


	//   ....[0]....
.L_386:
        /*00dc*/ 	.word	0xffffffff


	//   ....[1]....
        /*00e0*/ 	.word	0xffffffff


	//   ....[2]....
        /*00e4*/ 	.word	0xffffffff


	//   ....[3]....
        /*00e8*/ 	.word	0xffffffff


	//   ....[4]....
        /*00ec*/ 	.word	0xffffffff


	//   ....[5]....
        /*00f0*/ 	.word	0xffffffff


	//   ....[6]....
        /*00f4*/ 	.word	0xffffffff


	//   ....[7]....
        /*00f8*/ 	.word	0xffffffff


	//   ....[8]....
        /*00fc*/ 	.word	0xffffffff


	//   ....[9]....
        /*0100*/ 	.word	0xffffffff


	//   ....[10]....
        /*0104*/ 	.word	0x05000009


	//   ....[11]....
        /*0108*/ 	.word	0x05000008


	//   ....[12]....
        /*010c*/ 	.word	0x0500000a


	//   ....[13]....
        /*0110*/ 	.word	0x0500000b


	//   ....[14]....
        /*0114*/ 	.word	0x0500000d


	//   ....[15]....
        /*0118*/ 	.word	0x0500000c


	//   ....[16]....
        /*011c*/ 	.word	0x0500000e


	//   ....[17]....
        /*0120*/ 	.word	0x05000003


	//   ....[18]....
        /*0124*/ 	.word	0x0500000d


	//   ....[19]....
        /*0128*/ 	.word	0x0500000c


	//   ....[20]....
        /*012c*/ 	.word	0x0500000e


	//   ....[21]....
        /*0130*/ 	.word	0x0500000f


	//   ....[22]....
        /*0134*/ 	.word	0x05000011


	//   ....[23]....
        /*0138*/ 	.word	0x05000010


	//   ....[24]....
        /*013c*/ 	.word	0x05000014


	//   ....[25]....
        /*0140*/ 	.word	0x05000003


	//   ....[26]....
        /*0144*/ 	.word	0x0500000d


	//   ....[27]....
        /*0148*/ 	.word	0x0500000c


	//   ....[28]....
        /*014c*/ 	.word	0x0500000e


	//   ....[29]....
        /*0150*/ 	.word	0x0500000f


	//   ....[30]....
        /*0154*/ 	.word	0x05000011


	//   ....[31]....
        /*0158*/ 	.word	0x05000010


	//   ....[32]....
        /*015c*/ 	.word	0x05000014


	//   ....[33]....
        /*0160*/ 	.word	0x05000003


	//   ....[34]....
        /*0164*/ 	.word	0x05000005


	//   ....[35]....
        /*0168*/ 	.word	0x05000012


	//   ....[36]....
        /*016c*/ 	.word	0x0500000f


	//   ....[37]....
        /*0170*/ 	.word	0x05000011


	//   ....[38]....
        /*0174*/ 	.word	0x0500001a


	//   ....[39]....
        /*0178*/ 	.word	0x05000019


	//   ....[40]....
        /*017c*/ 	.word	0x05000004


	//   ....[41]....
        /*0180*/ 	.word	0x05000012


	//   ....[42]....
        /*0184*/ 	.word	0x05000018


	//   ....[43]....
        /*0188*/ 	.word	0x0500000b


	//   ....[44]....
        /*018c*/ 	.word	0x05000007


	//   ....[45]....
        /*0190*/ 	.word	0x0500000f


	//   ....[46]....
        /*0194*/ 	.word	0x0500000c


	//   ....[47]....
        /*0198*/ 	.word	0x0500000a


	//   ....[48]....
        /*019c*/ 	.word	0x05000006


	//   ....[49]....
        /*01a0*/ 	.word	0x05000012


	//   ....[50]....
        /*01a4*/ 	.word	0x05000017


	//   ....[51]....
        /*01a8*/ 	.word	0x05000005


	//   ....[52]....
        /*01ac*/ 	.word	0x05000008


	//   ....[53]....
        /*01b0*/ 	.word	0x0500000c


	//   ....[54]....
        /*01b4*/ 	.word	0x05000007


	//   ....[55]....
        /*01b8*/ 	.word	0x0500000b


	//   ....[56]....
        /*01bc*/ 	.word	0x05000009


	//   ....[57]....
        /*01c0*/ 	.word	0x05000006


	//   ....[58]....
        /*01c4*/ 	.word	0x05000017


	//   ....[59]....
        /*01c8*/ 	.word	0x05000014


	//   ....[60]....
        /*01cc*/ 	.word	0x0500001c


	//   ....[61]....
        /*01d0*/ 	.word	0x05000013


	//   ....[62]....
        /*01d4*/ 	.word	0x0500001d


	//   ....[63]....
        /*01d8*/ 	.word	0x0500001f


	//   ....[64]....
        /*01dc*/ 	.word	0x05000015


	//   ....[65]....
        /*01e0*/ 	.word	0x05000012


	//   ....[66]....
        /*01e4*/ 	.word	0x0500000e


	//   ....[67]....
        /*01e8*/ 	.word	0x0500000e


	//   ....[68]....
        /*01ec*/ 	.word	0x0500000e


	//   ....[69]....
        /*01f0*/ 	.word	0x0500000e


	//   ....[70]....
        /*01f4*/ 	.word	0x0500000e


	//   ....[71]....
        /*01f8*/ 	.word	0x0500000e


	//   ....[72]....
        /*01fc*/ 	.word	0x0500000e


	//   ....[73]....
        /*0200*/ 	.word	0x0500000e


	//   ....[74]....
        /*0204*/ 	.word	0x0500000e


	//   ....[75]....
        /*0208*/ 	.word	0x0500000e


	//   ....[76]....
        /*020c*/ 	.word	0x0500000e


	//   ....[77]....
        /*0210*/ 	.word	0x0500000e


	//   ....[78]....
        /*0214*/ 	.word	0x0500000e


	//   ....[79]....
        /*0218*/ 	.word	0x0500000e


	//   ....[80]....
        /*021c*/ 	.word	0x0500000e


	//   ....[81]....
        /*0220*/ 	.word	0x0500000e


	//   ....[82]....
        /*0224*/ 	.word	0x0500000e


	//   ....[83]....
        /*0228*/ 	.word	0x0500000e


	//   ....[84]....
        /*022c*/ 	.word	0x0500000e


	//   ....[85]....
        /*0230*/ 	.word	0x0500000e


	//   ....[86]....
        /*0234*/ 	.word	0x0500000e


	//   ....[87]....
        /*0238*/ 	.word	0x0500000e


	//   ....[88]....
        /*023c*/ 	.word	0x0500000e


	//   ....[89]....
        /*0240*/ 	.word	0x0500000e


	//   ....[90]....
        /*0244*/ 	.word	0x0500000e


	//   ....[91]....
        /*0248*/ 	.word	0x0500000e


	//   ....[92]....
        /*024c*/ 	.word	0x0500000e


	//   ....[93]....
        /*0250*/ 	.word	0x0500000e


	//   ....[94]....
        /*0254*/ 	.word	0x0500000e


	//   ....[95]....
        /*0258*/ 	.word	0x0500000e


	//   ....[96]....
        /*025c*/ 	.word	0x0500000e


	//   ....[97]....
        /*0260*/ 	.word	0x0500000e


	//   ....[98]....
        /*0264*/ 	.word	0x0500000e


	//   ....[99]....
        /*0268*/ 	.word	0x0500000e


	//   ....[100]....
        /*026c*/ 	.word	0x0500000e


	//   ....[101]....
        /*0270*/ 	.word	0x0500000e


	//   ....[102]....
        /*0274*/ 	.word	0x0500000e


	//   ....[103]....
        /*0278*/ 	.word	0x0500000e


	//   ....[104]....
        /*027c*/ 	.word	0x0500000e


	//   ....[105]....
        /*0280*/ 	.word	0x0500000e


	//   ....[106]....
        /*0284*/ 	.word	0x0500000e


	//   ....[107]....
        /*0288*/ 	.word	0x0500000e


	//   ....[108]....
        /*028c*/ 	.word	0x0500000e


	//   ....[109]....
        /*0290*/ 	.word	0x0500000e


	//   ....[110]....
        /*0294*/ 	.word	0x0500000e


	//   ....[111]....
        /*0298*/ 	.word	0x0500000e


	//   ....[112]....
        /*029c*/ 	.word	0x0500000e


	//   ....[113]....
        /*02a0*/ 	.word	0x0500000e


	//   ....[114]....
        /*02a4*/ 	.word	0x0500000e


	//   ....[115]....
        /*02a8*/ 	.word	0x0500000e


	//   ....[116]....
        /*02ac*/ 	.word	0x0500000e


	//   ....[117]....
        /*02b0*/ 	.word	0x0500000e


	//   ....[118]....
        /*02b4*/ 	.word	0x0500000e


	//   ....[119]....
        /*02b8*/ 	.word	0x0500000e


	//   ....[120]....
        /*02bc*/ 	.word	0x0500000e


	//   ....[121]....
        /*02c0*/ 	.word	0x0500000e


	//----- nvinfo : EIATTR_COOP_GROUP_INSTR_OFFSETS
	.align		4
.L_387:
        /*02c4*/ 	.byte	0x04, 0x28
        /*02c6*/ 	.short	(.L_389 - .L_388)


	//   ....[0]....
.L_388:
        /*02c8*/ 	.word	0x000011d0


	//   ....[1]....
        /*02cc*/ 	.word	0x00001200


	//   ....[2]....
        /*02d0*/ 	.word	0x00001230


	//   ....[3]....
        /*02d4*/ 	.word	0x00001240


	//   ....[4]....
        /*02d8*/ 	.word	0x000021a0


	//   ....[5]....
        /*02dc*/ 	.word	0x000021c0


	//   ....[6]....
        /*02e0*/ 	.word	0x00002200


	//   ....[7]....
        /*02e4*/ 	.word	0x00002210


	//   ....[8]....
        /*02e8*/ 	.word	0x00002250


	//   ....[9]....
        /*02ec*/ 	.word	0x00002260


	//   ....[10]....
        /*02f0*/ 	.word	0x000036d0


	//   ....[11]....
        /*02f4*/ 	.word	0x00003700


	//   ....[12]....
        /*02f8*/ 	.word	0x00003730


	//   ....[13]....
        /*02fc*/ 	.word	0x00003750


	//   ....[14]....
        /*0300*/ 	.word	0x00003780


	//   ....[15]....
        /*0304*/ 	.word	0x00003790


	//   ....[16]....
        /*0308*/ 	.word	0x000037c0


	//   ....[17]....
        /*030c*/ 	.word	0x000037d0


	//   ....[18]....
        /*0310*/ 	.word	0x000039c0


	//   ....[19]....
        /*0314*/ 	.word	0x000039f0


	//   ....[20]....
        /*0318*/ 	.word	0x00003a20


	//   ....[21]....
        /*031c*/ 	.word	0x00003a40


	//   ....[22]....
        /*0320*/ 	.word	0x00003a70


	//   ....[23]....
        /*0324*/ 	.word	0x00003a80


	//   ....[24]....
        /*0328*/ 	.word	0x00003ab0


	//   ....[25]....
        /*032c*/ 	.word	0x00003ac0


	//   ....[26]....
        /*0330*/ 	.word	0x00003c50


	//   ....[27]....
        /*0334*/ 	.word	0x00003c80


	//   ....[28]....
        /*0338*/ 	.word	0x00003cb0


	//   ....[29]....
        /*033c*/ 	.word	0x00003cd0


	//   ....[30]....
        /*0340*/ 	.word	0x00003d00


	//   ....[31]....
        /*0344*/ 	.word	0x00003d10


	//   ....[32]....
        /*0348*/ 	.word	0x00003d40


	//   ....[33]....
        /*034c*/ 	.word	0x00003d50


	//   ....[34]....
        /*0350*/ 	.word	0x00004050


	//   ....[35]....
        /*0354*/ 	.word	0x00004080


	//   ....[36]....
        /*0358*/ 	.word	0x00004120


	//   ....[37]....
        /*035c*/ 	.word	0x00004160


	//   ....[38]....
        /*0360*/ 	.word	0x00004190


	//   ....[39]....
        /*0364*/ 	.word	0x000041a0


	//   ....[40]....
        /*0368*/ 	.word	0x000041b0


	//   ....[41]....
        /*036c*/ 	.word	0x000041c0


	//   ....[42]....
        /*0370*/ 	.word	0x000042c0


	//   ....[43]....
        /*0374*/ 	.word	0x000042f0


	//   ....[44]....
        /*0378*/ 	.word	0x00004320


	//   ....[45]....
        /*037c*/ 	.word	0x00004330


	//   ....[46]....
        /*0380*/ 	.word	0x00004340


	//   ....[47]....
        /*0384*/ 	.word	0x00004350


	//   ....[48]....
        /*0388*/ 	.word	0x00004360


	//   ....[49]....
        /*038c*/ 	.word	0x00004390


	//   ....[50]....
        /*0390*/ 	.word	0x000043f0


	//   ....[51]....
        /*0394*/ 	.word	0x00004420


	//   ....[52]....
        /*0398*/ 	.word	0x00004450


	//   ....[53]....
        /*039c*/ 	.word	0x00004480


	//   ....[54]....
        /*03a0*/ 	.word	0x000044b0


	//   ....[55]....
        /*03a4*/ 	.word	0x000044d0


	//   ....[56]....
        /*03a8*/ 	.word	0x000044e0


	//   ....[57]....
        /*03ac*/ 	.word	0x00004510


	//   ....[58]....
        /*03b0*/ 	.word	0x00004540


	//   ....[59]....
        /*03b4*/ 	.word	0x00004570


	//   ....[60]....
        /*03b8*/ 	.word	0x000045a0


	//   ....[61]....
        /*03bc*/ 	.word	0x000045c0


	//   ....[62]....
        /*03c0*/ 	.word	0x000045f0


	//   ....[63]....
        /*03c4*/ 	.word	0x00004610


	//   ....[64]....
        /*03c8*/ 	.word	0x00004760


	//   ....[65]....
        /*03cc*/ 	.word	0x000047a0


	//   ....[66]....
        /*03d0*/ 	.word	0x00004960


	//   ....[67]....
        /*03d4*/ 	.word	0x000049b0


	//   ....[68]....
        /*03d8*/ 	.word	0x00004a20


	//   ....[69]....
        /*03dc*/ 	.word	0x00004a80


	//   ....[70]....
        /*03e0*/ 	.word	0x00004af0


	//   ....[71]....
        /*03e4*/ 	.word	0x00004b50


	//   ....[72]....
        /*03e8*/ 	.word	0x00004bc0


	//   ....[73]....
        /*03ec*/ 	.word	0x00004c20


	//   ....[74]....
        /*03f0*/ 	.word	0x00004cc0


	//   ....[75]....
        /*03f4*/ 	.word	0x00004d50


	//   ....[76]....
        /*03f8*/ 	.word	0x00004dc0


	//   ....[77]....
        /*03fc*/ 	.word	0x00004e20


	//   ....[78]....
        /*0400*/ 	.word	0x00004e90


	//   ....[79]....
        /*0404*/ 	.word	0x00004ef0


	//   ....[80]....
        /*0408*/ 	.word	0x00004f60


	//   ....[81]....
        /*040c*/ 	.word	0x00004fc0


	//   ....[82]....
        /*0410*/ 	.word	0x00005060


	//   ....[83]....
        /*0414*/ 	.word	0x000050f0


	//   ....[84]....
        /*0418*/ 	.word	0x00005160


	//   ....[85]....
        /*041c*/ 	.word	0x000051c0


	//   ....[86]....
        /*0420*/ 	.word	0x00005230


	//   ....[87]....
        /*0424*/ 	.word	0x00005290


	//   ....[88]....
        /*0428*/ 	.word	0x00005300


	//   ....[89]....
        /*042c*/ 	.word	0x00005360


	//   ....[90]....
        /*0430*/ 	.word	0x00005400


	//   ....[91]....
        /*0434*/ 	.word	0x000054c0


	//   ....[92]....
        /*0438*/ 	.word	0x000055d0


	//   ....[93]....
        /*043c*/ 	.word	0x00005620


	//   ....[94]....
        /*0440*/ 	.word	0x000056d0


	//   ....[95]....
        /*0444*/ 	.word	0x00005720


	//   ....[96]....
        /*0448*/ 	.word	0x00005790


	//   ....[97]....
        /*044c*/ 	.word	0x000057e0


	//   ....[98]....
        /*0450*/ 	.word	0x00005850


	//   ....[99]....
        /*0454*/ 	.word	0x000058b0


	//   ....[100]....
        /*0458*/ 	.word	0x00005920


	//   ....[101]....
        /*045c*/ 	.word	0x00005980


	//   ....[102]....
        /*0460*/ 	.word	0x00005a20


	//   ....[103]....
        /*0464*/ 	.word	0x00005a90


	//   ....[104]....
        /*0468*/ 	.word	0x00005b30


	//   ....[105]....
        /*046c*/ 	.word	0x00005bb0


	//   ....[106]....
        /*0470*/ 	.word	0x00005c20


	//   ....[107]....
        /*0474*/ 	.word	0x00005c80


	//   ....[108]....
        /*0478*/ 	.word	0x00005cf0


	//   ....[109]....
        /*047c*/ 	.word	0x00005d50


	//   ....[110]....
        /*0480*/ 	.word	0x00005df0


	//   ....[111]....
        /*0484*/ 	.word	0x00005e70


	//   ....[112]....
        /*0488*/ 	.word	0x00005ef0


	//   ....[113]....
        /*048c*/ 	.word	0x00005fa0


	//   ....[114]....
        /*0490*/ 	.word	0x00006040


	//   ....[115]....
        /*0494*/ 	.word	0x000060b0


	//   ....[116]....
        /*0498*/ 	.word	0x00006120


	//   ....[117]....
        /*049c*/ 	.word	0x00006190


	//   ....[118]....
        /*04a0*/ 	.word	0x00006220


	//   ....[119]....
        /*04a4*/ 	.word	0x000062d0


	//   ....[120]....
        /*04a8*/ 	.word	0x000063b0


	//   ....[121]....
        /*04ac*/ 	.word	0x00006460


	//----- nvinfo : EIATTR_EXIT_INSTR_OFFSETS
	.align		4
.L_389:
        /*04b0*/ 	.byte	0x04, 0x1c
        /*04b2*/ 	.short	(.L_391 - .L_390)


	//   ....[0]....
.L_390:
        /*04b4*/ 	.word	0x000026b0


	//   ....[1]....
        /*04b8*/ 	.word	0x00004900


	//----- nvinfo : EIATTR_MAX_THREADS
	.align		4
.L_391:
        /*04bc*/ 	.byte	0x04, 0x05
        /*04be*/ 	.short	(.L_393 - .L_392)
.L_392:
        /*04c0*/ 	.word	0x00000140
        /*04c4*/ 	.word	0x00000001
        /*04c8*/ 	.word	0x00000001


	//----- nvinfo : EIATTR_CRS_STACK_SIZE
	.align		4
.L_393:
        /*04cc*/ 	.byte	0x04, 0x1e
        /*04ce*/ 	.short	(.L_395 - .L_394)
.L_394:
        /*04d0*/ 	.word	0x00000000


	//----- nvinfo : EIATTR_CBANK_PARAM_SIZE
	.align		4
.L_395:
        /*04d4*/ 	.byte	0x03, 0x19
        /*04d6*/ 	.short	0x0060


	//----- nvinfo : EIATTR_PARAM_CBANK
	.align		4
        /*04d8*/ 	.byte	0x04, 0x0a
        /*04da*/ 	.short	(.L_397 - .L_396)
	.align		4
.L_396:
        /*04dc*/ 	.word	index@(.nv.constant0._ZN13group_norm_v218gn_bwd_cuda_kernelI13__nv_bfloat16Li320ELi3ELi32ELi10ELi1024ELb0ELb1ELi4ELi320ELi320ELi4ELb1ELi1ELb0ELb0ELNS_15WgradSyncMethodE3ENS_16CompileConditionILi900EEEEEvPT_S6_S6_PKS5_S8_S8_S8_PKfflPfPj)
        /*04e0*/ 	.short	0x0210
        /*04e2*/ 	.short	0x0060


	//----- nvinfo : EIATTR_SW_WAR
	.align		4
.L_397:
        /*04e4*/ 	.byte	0x04, 0x36
        /*04e6*/ 	.short	(.L_399 - .L_398)
.L_398:
        /*04e8*/ 	.word	0x00000008
.L_399:


//--------------------- .nv.info._ZN13group_norm_v218gn_bwd_cuda_kernelI13__nv_bfloat16Li320ELi1ELi32ELi10ELi1024ELb0ELb1ELi8ELi320ELi320ELi4ELb1ELi1ELb0ELb0ELNS_15WgradSyncMethodE3ENS_16CompileConditionILi900EEEEEvPT_S6_S6_PKS5_S8_S8_S8_PKfflPfPj --------------------------
	.section	.nv.info._ZN13group_norm_v218gn_bwd_cuda_kernelI13__nv_bfloat16Li320ELi1ELi32ELi10ELi1024ELb0ELb1ELi8ELi320ELi320ELi4ELb1ELi1ELb0ELb0ELNS_15WgradSyncMethodE3ENS_16CompileConditionILi900EEEEEvPT_S6_S6_PKS5_S8_S8_S8_PKfflPfPj,"",@"SHT_CUDA_INFO"
	.sectionflags	@""
	.align	4


	//----- nvinfo : EIATTR_CUDA_API_VERSION
	.align		4
        /*0000*/ 	.byte	0x04, 0x37
        /*0002*/ 	.short	(.L_401 - .L_400)
.L_400:
        /*0004*/ 	.word	0x00000082


	//----- nvinfo : EIATTR_KPARAM_INFO
	.align		4
.L_401:
        /*0008*/ 	.byte	0x04, 0x17
        /*000a*/ 	.short	(.L_403 - .L_402)
.L_402:
        /*000c*/ 	.word	0x00000000
        /*0010*/ 	.short	0x000b
        /*0012*/ 	.short	0x0058
        /*0014*/ 	.byte	0x00, 0xf0, 0x21, 0x00


	//----- nvinfo : EIATTR_KPARAM_INFO
	.align		4
.L_403:
        /*0018*/ 	.byte	0x04, 0x17
        /*001a*/ 	.short	(.L_405 - .L_404)
.L_404:
        /*001c*/ 	.word	0x00000000
        /*0020*/ 	.short	0x000a
        /*0022*/ 	.short	0x0050
        /*0024*/ 	.byte	0x00, 0xf0, 0x21, 0x00


	//----- nvinfo : EIATTR_KPARAM_INFO
	.align		4
.L_405:
        /*0028*/ 	.byte	0x04, 0x17
        /*002a*/ 	.short	(.L_407 - .L_406)
.L_406:
        /*002c*/ 	.word	0x00000000
        /*0030*/ 	.short	0x0009
        /*0032*/ 	.short	0x0048
        /*0034*/ 	.byte	0x00, 0xf0, 0x21, 0x00


	//----- nvinfo : EIATTR_KPARAM_INFO
	.align		4
.L_407:
        /*0038*/ 	.byte	0x04, 0x17
        /*003a*/ 	.short	(.L_409 - .L_408)
.L_408:
        /*003c*/ 	.word	0x00000000
        /*0040*/ 	.short	0x0008
        /*0042*/ 	.short	0x0040
        /*0044*/ 	.byte	0x00, 0xf0, 0x11, 0x00


	//----- nvinfo : EIATTR_KPARAM_INFO
	.align		4
.L_409:
        /*0048*/ 	.byte	0x04, 0x17
        /*004a*/ 	.short	(.L_411 - .L_410)
.L_410:
        /*004c*/ 	.word	0x00000000
        /*0050*/ 	.short	0x0007
        /*0052*/ 	.short	0x0038
        /*0054*/ 	.byte	0x00, 0xf0, 0x21, 0x00


	//----- nvinfo : EIATTR_KPARAM_INFO
	.align		4
.L_411:
        /*0058*/ 	.byte	0x04, 0x17
        /*005a*/ 	.short	(.L_413 - .L_412)
.L_412:
        /*005c*/ 	.word	0x00000000
        /*0060*/ 	.short	0x0006
        /*0062*/ 	.short	0x0030
        /*0064*/ 	.byte	0x00, 0xf0, 0x21, 0x00


	//----- nvinfo : EIATTR_KPARAM_INFO
	.align		4
.L_413:
        /*0068*/ 	.byte	0x04, 0x17
        /*006a*/ 	.short	(.L_415 - .L_414)
.L_414:
        /*006c*/ 	.word	0x00000000
        /*0070*/ 	.short	0x0005
        /*0072*/ 	.short	0x0028
        /*0074*/ 	.byte	0x00, 0xf0, 0x21, 0x00


	//----- nvinfo : EIATTR_KPARAM_INFO
	.align		4
.L_415:
        /*0078*/ 	.byte	0x04, 0x17
        /*007a*/ 	.short	(.L_417 - .L_416)
.L_416:
        /*007c*/ 	.word	0x00000000
        /*0080*/ 	.short	0x0004
        /*0082*/ 	.short	0x0020
        /*0084*/ 	.byte	0x00, 0xf0, 0x21, 0x00


	//----- nvinfo : EIATTR_KPARAM_INFO
	.align		4
.L_417:
        /*0088*/ 	.byte	0x04, 0x17
        /*008a*/ 	.short	(.L_419 - .L_418)
.L_418:
        /*008c*/ 	.word	0x00000000
        /*0090*/ 	.short	0x0003
        /*0092*/ 	.short	0x0018
        /*0094*/ 	.byte	0x00, 0xf0, 0x21, 0x00


	//----- nvinfo : EIATTR_KPARAM_INFO
	.align		4
.L_419:
        /*0098*/ 	.byte	0x04, 0x17
        /*009a*/ 	.short	(.L_421 - .L_420)
.L_420:
        /*009c*/ 	.word	0x00000000
        /*00a0*/ 	.short	0x0002
        /*00a2*/ 	.short	0x0010
        /*00a4*/ 	.byte	0x00, 0xf0, 0x21, 0x00


	//----- nvinfo : EIATTR_KPARAM_INFO
	.align		4
.L_421:
        /*00a8*/ 	.byte	0x04, 0x17
        /*00aa*/ 	.short	(.L_423 - .L_422)
.L_422:
        /*00ac*/ 	.word	0x00000000
        /*00b0*/ 	.short	0x0001
        /*00b2*/ 	.short	0x0008
        /*00b4*/ 	.byte	0x00, 0xf0, 0x21, 0x00


	//----- nvinfo : EIATTR_KPARAM_INFO
	.align		4
.L_423:
        /*00b8*/ 	.byte	0x04, 0x17
        /*00ba*/ 	.short	(.L_425 - .L_424)
.L_424:
        /*00bc*/ 	.word	0x00000000
        /*00c0*/ 	.short	0x0000
        /*00c2*/ 	.short	0x0000
        /*00c4*/ 	.byte	0x00, 0xf0, 0x21, 0x00


	//----- nvinfo : EIATTR_SPARSE_MMA_MASK
	.align		4
.L_425:
        /*00c8*/ 	.byte	0x03, 0x50
        /*00ca*/ 	.short	0x0000


	//----- nvinfo : EIATTR_MAXREG_COUNT
	.align		4
        /*00cc*/ 	.byte	0x03, 0x1b
        /*00ce*/ 	.short	0x00a8


	//----- nvinfo : EIATTR_NUM_BARRIERS
	.align		4
        /*00d0*/ 	.byte	0x02, 0x4c
        /*00d2*/ 	.byte	0x01
	.zero		1


	//----- nvinfo : EIATTR_MERCURY_ISA_VERSION
	.align		4
        /*00d4*/ 	.byte	0x03, 0x5f
        /*00d6*/ 	.short	0x0101


	//----- nvinfo : EIATTR_COOP_GROUP_MASK_REGIDS
	.align		4
        /*00d8*/ 	.byte	0x04, 0x29
        /*00da*/ 	.short	(.L_427 - .L_426)


	//   ....[0]....
.L_426:
        /*00dc*/ 	.word	0xffffffff


	//   ....[1]....
        /*00e0*/ 	.word	0xffffffff


	//   ....[2]....
        /*00e4*/ 	.word	0xffffffff


	//   ....[3]....
        /*00e8*/ 	.word	0xffffffff


	//   ....[4]....
        /*00ec*/ 	.word	0xffffffff


	//   ....[5]....
        /*00f0*/ 	.word	0xffffffff


	//   ....[6]....
        /*00f4*/ 	.word	0xffffffff


	//   ....[7]....
        /*00f8*/ 	.word	0xffffffff


	//   ....[8]....
        /*00fc*/ 	.word	0xffffffff


	//   ....[9]....
        /*0100*/ 	.word	0xffffffff


	//   ....[10]....
        /*0104*/ 	.word	0x05000011


	//   ....[11]....
        /*0108*/ 	.word	0x05000010


	//   ....[12]....
        /*010c*/ 	.word	0x05000012


	//   ....[13]....
        /*0110*/ 	.word	0x05000013


	//   ....[14]....
        /*0114*/ 	.word	0x05000015


	//   ....[15]....
        /*0118*/ 	.word	0x05000002


	//   ....[16]....
        /*011c*/ 	.word	0x05000010


	//   ....[17]....
        /*0120*/ 	.word	0x05000003


	//   ....[18]....
        /*0124*/ 	.word	0x05000011


	//   ....[19]....
        /*0128*/ 	.word	0x05000013


	//   ....[20]....
        /*012c*/ 	.word	0x05000010


	//   ....[21]....
        /*0130*/ 	.word	0x05000012


	//   ....[22]....
        /*0134*/ 	.word	0x05000015


	//   ....[23]....
        /*0138*/ 	.word	0x05000011


	//   ....[24]....
        /*013c*/ 	.word	0x05000016


	//   ....[25]....
        /*0140*/ 	.word	0x05000010


	//   ....[26]....
        /*0144*/ 	.word	0x05000011


	//   ....[27]....
        /*0148*/ 	.word	0x05000013


	//   ....[28]....
        /*014c*/ 	.word	0x05000010


	//   ....[29]....
        /*0150*/ 	.word	0x05000012


	//   ....[30]....
        /*0154*/ 	.word	0x05000015


	//   ....[31]....
        /*0158*/ 	.word	0x05000011


	//   ....[32]....
        /*015c*/ 	.word	0x05000016


	//   ....[33]....
        /*0160*/ 	.word	0x05000010


	//   ....[34]....
        /*0164*/ 	.word	0x05000011


	//   ....[35]....
        /*0168*/ 	.word	0x05000010


	//   ....[36]....
        /*016c*/ 	.word	0x05000019


	//   ....[37]....
        /*0170*/ 	.word	0x05000015


	//   ....[38]....
        /*0174*/ 	.word	0x05000027


	//   ....[39]....
        /*0178*/ 	.word	0x0500001b


	//   ....[40]....
        /*017c*/ 	.word	0x05000010


	//   ....[41]....
        /*0180*/ 	.word	0x05000013


	//   ....[42]....
        /*0184*/ 	.word	0x05000015


	//   ....[43]....
        /*0188*/ 	.word	0x05000018


	//   ....[44]....
        /*018c*/ 	.word	0x05000012


	//   ....[45]....
        /*0190*/ 	.word	0x05000016


	//   ....[46]....
        /*0194*/ 	.word	0x05000011


	//   ....[47]....
        /*0198*/ 	.word	0x05000014


	//   ....[48]....
        /*019c*/ 	.word	0x0500000f


	//   ....[49]....
        /*01a0*/ 	.word	0x0500000e


	//   ....[50]....
        /*01a4*/ 	.word	0x05000024


	//   ....[51]....
        /*01a8*/ 	.word	0x0500001d


	//   ....[52]....
        /*01ac*/ 	.word	0x0500001f


	//   ....[53]....
        /*01b0*/ 	.word	0x05000023


	//   ....[54]....
        /*01b4*/ 	.word	0x05000011


	//   ....[55]....
        /*01b8*/ 	.word	0x05000022


	//   ....[56]....
        /*01bc*/ 	.word	0x0500001b


	//   ....[57]....
        /*01c0*/ 	.word	0x05000019


	//   ....[58]....
        /*01c4*/ 	.word	0x05000025


	//   ....[59]....
        /*01c8*/ 	.word	0x0500001d


	//   ....[60]....
        /*01cc*/ 	.word	0x0500001f


	//   ....[61]....
        /*01d0*/ 	.word	0x0500001c


	//   ....[62]....
        /*01d4*/ 	.word	0x05000023


	//   ....[63]....
        /*01d8*/ 	.word	0x05000027


	//   ....[64]....
        /*01dc*/ 	.word	0x05000017


	//   ....[65]....
        /*01e0*/ 	.word	0x05000013


	//   ....[66]....
        /*01e4*/ 	.word	0x05000010


	//   ....[67]....
        /*01e8*/ 	.word	0x05000010


	//   ....[68]....
        /*01ec*/ 	.word	0x05000010


	//   ....[69]....
        /*01f0*/ 	.word	0x05000010


	//   ....[70]....
        /*01f4*/ 	.word	0x05000010


	//   ....[71]....
        /*01f8*/ 	.word	0x05000010


	//   ....[72]....
        /*01fc*/ 	.word	0x05000010


	//   ....[73]....
        /*0200*/ 	.word	0x05000010


	//   ....[74]....
        /*0204*/ 	.word	0x05000010


	//   ....[75]....
        /*0208*/ 	.word	0x05000010


	//   ....[76]....
        /*020c*/ 	.word	0x05000010


	//   ....[77]....
        /*0210*/ 	.word	0x05000010


	//   ....[78]....
        /*0214*/ 	.word	0x05000010


	//   ....[79]....
        /*0218*/ 	.word	0x05000010


	//   ....[80]....
        /*021c*/ 	.word	0x05000010


	//   ....[81]....
        /*0220*/ 	.word	0x05000010


	//   ....[82]....
        /*0224*/ 	.word	0x05000010


	//   ....[83]....
        /*0228*/ 	.word	0x05000010


	//   ....[84]....
        /*022c*/ 	.word	0x05000010


	//   ....[85]....
        /*0230*/ 	.word	0x05000010


	//   ....[86]....
        /*0234*/ 	.word	0x05000010


	//   ....[87]....
        /*0238*/ 	.word	0x05000010


	//   ....[88]....
        /*023c*/ 	.word	0x05000010


	//   ....[89]....
        /*0240*/ 	.word	0x05000010


	//   ....[90]....
        /*0244*/ 	.word	0x05000010


	//   ....[91]....
        /*0248*/ 	.word	0x05000010


	//   ....[92]....
        /*024c*/ 	.word	0x05000010


	//   ....[93]....
        /*0250*/ 	.word	0x05000010


	//   ....[94]....
        /*0254*/ 	.word	0x05000010


	//   ....[95]....
        /*0258*/ 	.word	0x05000010


	//   ....[96]....
        /*025c*/ 	.word	0x05000010


	//   ....[97]....
        /*0260*/ 	.word	0x05000010


	//   ....[98]....
        /*0264*/ 	.word	0x05000010


	//   ....[99]....
        /*0268*/ 	.word	0x05000010


	//   ....[100]....
        /*026c*/ 	.word	0x05000010


	//   ....[101]....
        /*0270*/ 	.word	0x05000010


	//   ....[102]....
        /*0274*/ 	.word	0x05000010


	//   ....[103]....
        /*0278*/ 	.word	0x05000010


	//   ....[104]....
        /*027c*/ 	.word	0x05000010


	//   ....[105]....
        /*0280*/ 	.word	0x05000010


	//   ....[106]....
        /*0284*/ 	.word	0x05000010


	//   ....[107]....
        /*0288*/ 	.word	0x05000010


	//   ....[108]....
        /*028c*/ 	.word	0x05000010


	//   ....[109]....
        /*0290*/ 	.word	0x05000010


	//   ....[110]....
        /*0294*/ 	.word	0x05000010


	//   ....[111]....
        /*0298*/ 	.word	0x05000010


	//   ....[112]....
        /*029c*/ 	.word	0x05000010


	//   ....[113]....
        /*02a0*/ 	.word	0x05000010


	//   ....[114]....
        /*02a4*/ 	.word	0x05000010


	//   ....[115]....
        /*02a8*/ 	.word	0x05000010


	//   ....[116]....
        /*02ac*/ 	.word	0x05000010


	//   ....[117]....
        /*02b0*/ 	.word	0x05000010


	//   ....[118]....
        /*02b4*/ 	.word	0x05000010


	//   ....[119]....
        /*02b8*/ 	.word	0x05000010


	//   ....[120]....
        /*02bc*/ 	.word	0x05000010


	//   ....[121]....
        /*02c0*/ 	.word	0x05000010


	//----- nvinfo : EIATTR_COOP_GROUP_INSTR_OFFSETS
	.align		4
.L_427:
        /*02c4*/ 	.byte	0x04, 0x28
        /*02c6*/ 	.short	(.L_429 - .L_428)


	//   ....[0]....
.L_428:
        /*02c8*/ 	.word	0x000014a0


	//   ....[1]....
        /*02cc*/ 	.word	0x000014e0


	//   ....[2]....
        /*02d0*/ 	.word	0x00001520


	//   ....[3]....
        /*02d4*/ 	.word	0x00001530


	//   ....[4]....
        /*02d8*/ 	.word	0x00001f60


	//   ....[5]....
        /*02dc*/ 	.word	0x00001f90


	//   ....[6]....
        /*02e0*/ 	.word	0x00001fc0


	//   ....[7]....
        /*02e4*/ 	.word	0x00001fd0


	//   ....[8]....
        /*02e8*/ 	.word	0x00002000


	//   ....[9]....
        /*02ec*/ 	.word	0x00002010


	//   ....[10]....
        /*02f0*/ 	.word	0x000035a0


	//   ....[11]....
        /*02f4*/ 	.word	0x000035c0


	//   ....[12]....
        /*02f8*/ 	.word	0x00003600


	//   ....[13]....
        /*02fc*/ 	.word	0x00003620


	//   ....[14]....
        /*0300*/ 	.word	0x00003650


	//   ....[15]....
        /*0304*/ 	.word	0x00003660


	//   ....[16]....
        /*0308*/ 	.word	0x00003690


	//   ....[17]....
        /*030c*/ 	.word	0x000036a0


	//   ....[18]....
        /*0310*/ 	.word	0x00003840


	//   ....[19]....
        /*0314*/ 	.word	0x00003860


	//   ....[20]....
        /*0318*/ 	.word	0x00003890


	//   ....[21]....
        /*031c*/ 	.word	0x000038b0


	//   ....[22]....
        /*0320*/ 	.word	0x000038e0


	//   ....[23]....
        /*0324*/ 	.word	0x000038f0


	//   ....[24]....
        /*0328*/ 	.word	0x00003920


	//   ....[25]....
        /*032c*/ 	.word	0x00003930


	//   ....[26]....
        /*0330*/ 	.word	0x00003a70


	//   ....[27]....
        /*0334*/ 	.word	0x00003a90


	//   ....[28]....
        /*0338*/ 	.word	0x00003ac0


	//   ....[29]....
        /*033c*/ 	.word	0x00003ae0


	//   ....[30]....
        /*0340*/ 	.word	0x00003b10


	//   ....[31]....
        /*0344*/ 	.word	0x00003b20


	//   ....[32]....
        /*0348*/ 	.word	0x00003b50


	//   ....[33]....
        /*034c*/ 	.word	0x00003b60


	//   ....[34]....
        /*0350*/ 	.word	0x00003e80


	//   ....[35]....
        /*0354*/ 	.word	0x00003e90


	//   ....[36]....
        /*0358*/ 	.word	0x00003ee0


	//   ....[37]....
        /*035c*/ 	.word	0x00003f10


	//   ....[38]....
        /*0360*/ 	.word	0x00003f50


	//   ....[39]....
        /*0364*/ 	.word	0x00003f80


	//   ....[40]....
        /*0368*/ 	.word	0x00003f90


	//   ....[41]....
        /*036c*/ 	.word	0x00003fa0


	//   ....[42]....
        /*0370*/ 	.word	0x00003fc0


	//   ....[43]....
        /*0374*/ 	.word	0x00004000


	//   ....[44]....
        /*0378*/ 	.word	0x00004040


	//   ....[45]....
        /*037c*/ 	.word	0x00004070


	//   ....[46]....
        /*0380*/ 	.word	0x000040a0


	//   ....[47]....
        /*0384*/ 	.word	0x000040d0


	//   ....[48]....
        /*0388*/ 	.word	0x000040e0


	//   ....[49]....
        /*038c*/ 	.word	0x00004110


	//   ....[50]....
        /*0390*/ 	.word	0x00004140


	//   ....[51]....
        /*0394*/ 	.word	0x00004170


	//   ....[52]....
        /*0398*/ 	.word	0x000041a0


	//   ....[53]....
        /*039c*/ 	.word	0x000041c0


	//   ....[54]....
        /*03a0*/ 	.word	0x000041e0


	//   ....[55]....
        /*03a4*/ 	.word	0x00004200


	//   ....[56]....
        /*03a8*/ 	.word	0x00004220


	//   ....[57]....
        /*03ac*/ 	.word	0x00004270


	//   ....[58]....
        /*03b0*/ 	.word	0x000042c0


	//   ....[59]....
        /*03b4*/ 	.word	0x00004300


	//   ....[60]....
        /*03b8*/ 	.word	0x00004340


	//   ....[61]....
        /*03bc*/ 	.word	0x00004370


	//   ....[62]....
        /*03c0*/ 	.word	0x000043a0


	//   ....[63]....
        /*03c4*/ 	.word	0x000043c0


	//   ....[64]....
        /*03c8*/ 	.word	0x000044f0


	//   ....[65]....
        /*03cc*/ 	.word	0x00004510


	//   ....[66]....
        /*03d0*/ 	.word	0x00004640


	//   ....[67]....
        /*03d4*/ 	.word	0x00004690


	//   ....[68]....
        /*03d8*/ 	.word	0x00004700


	//   ....[69]....
        /*03dc*/ 	.word	0x00004760


	//   ....[70]....
        /*03e0*/ 	.word	0x000047d0


	//   ....[71]....
        /*03e4*/ 	.word	0x00004830


	//   ....[72]....
        /*03e8*/ 	.word	0x000048a0


	//   ....[73]....
        /*03ec*/ 	.word	0x00004900


	//   ....[74]....
        /*03f0*/ 	.word	0x000049a0


	//   ....[75]....
        /*03f4*/ 	.word	0x00004a30


	//   ....[76]....
        /*03f8*/ 	.word	0x00004aa0


	//   ....[77]....
        /*03fc*/ 	.word	0x00004b00


	//   ....[78]....
        /*0400*/ 	.word	0x00004b70


	//   ....[79]....
        /*0404*/ 	.word	0x00004bd0


	//   ....[80]....
        /*0408*/ 	.word	0x00004c40


	//   ....[81]....
        /*040c*/ 	.word	0x00004ca0


	//   ....[82]....
        /*0410*/ 	.word	0x00004d40


	//   ....[83]....
        /*0414*/ 	.word	0x00004dd0


	//   ....[84]....
        /*0418*/ 	.word	0x00004e40


	//   ....[85]....
        /*041c*/ 	.word	0x00004ea0


	//   ....[86]....
        /*0420*/ 	.word	0x00004f10


	//   ....[87]....
        /*0424*/ 	.word	0x00004f70


	//   ....[88]....
        /*0428*/ 	.word	0x00004fe0


	//   ....[89]....
        /*042c*/ 	.word	0x00005040


	//   ....[90]....
        /*0430*/ 	.word	0x000050e0


	//   ....[91]....
        /*0434*/ 	.word	0x000051a0


	//   ....[92]....
        /*0438*/ 	.word	0x000052a0


	//   ....[93]....
        /*043c*/ 	.word	0x000052f0


	//   ....[94]....
        /*0440*/ 	.word	0x00005390


	//   ....[95]....
        /*0444*/ 	.word	0x000053e0


	//   ....[96]....
        /*0448*/ 	.word	0x000054a0


	//   ....[97]....
        /*044c*/ 	.word	0x00005500


	//   ....[98]....
        /*0450*/ 	.word	0x000055a0


	//   ....[99]....
        /*0454*/ 	.word	0x00005600


	//   ....[100]....
        /*0458*/ 	.word	0x00005670


	//   ....[101]....
        /*045c*/ 	.word	0x000056d0


	//   ....[102]....
        /*0460*/ 	.word	0x00005740


	//   ....[103]....
        /*0464*/ 	.word	0x000057a0


	//   ....[104]....
        /*0468*/ 	.word	0x00005810


	//   ....[105]....
        /*046c*/ 	.word	0x00005870


	//   ....[106]....
        /*0470*/ 	.word	0x000058e0


	//   ....[107]....
        /*0474*/ 	.word	0x00005940


	//   ....[108]....
        /*0478*/ 	.word	0x000059b0


	//   ....[109]....
        /*047c*/ 	.word	0x00005a10


	//   ....[110]....
        /*0480*/ 	.word	0x00005af0


	//   ....[111]....
        /*0484*/ 	.word	0x00005b70


	//   ....[112]....
        /*0488*/ 	.word	0x00005c00


	//   ....[113]....
        /*048c*/ 	.word	0x00005c70


	//   ....[114]....
        /*0490*/ 	.word	0x00005cd0


	//   ....[115]....
        /*0494*/ 	.word	0x00005d20


	//   ....[116]....
        /*0498*/ 	.word	0x00005d90


	//   ....[117]....
        /*049c*/ 	.word	0x00005df0


	//   ....[118]....
        /*04a0*/ 	.word	0x00005e60


	//   ....[119]....
        /*04a4*/ 	.word	0x00005ec0


	//   ....[120]....
        /*04a8*/ 	.word	0x00006000


	//   ....[121]....
        /*04ac*/ 	.word	0x000060d0


	//----- nvinfo : EIATTR_EXIT_INSTR_OFFSETS
	.align		4
.L_429:
        /*04b0*/ 	.byte	0x04, 0x1c
        /*04b2*/ 	.short	(.L_431 - .L_430)


	//   ....[0]....
.L_430:
        /*04b4*/ 	.word	0x00002590


	//   ....[1]....
        /*04b8*/ 	.word	0x000045e0


	//----- nvinfo : EIATTR_MAX_THREADS
	.align		4
.L_431:
        /*04bc*/ 	.byte	0x04, 0x05
        /*04be*/ 	.short	(.L_433 - .L_432)
.L_432:
        /*04c0*/ 	.word	0x00000140
        /*04c4*/ 	.word	0x00000001
        /*04c8*/ 	.word	0x00000001


	//----- nvinfo : EIATTR_CRS_STACK_SIZE
	.align		4
.L_433:
        /*04cc*/ 	.byte	0x04, 0x1e
        /*04ce*/ 	.short	(.L_435 - .L_434)
.L_434:
        /*04d0*/ 	.word	0x00000000


	//----- nvinfo : EIATTR_CBANK_PARAM_SIZE
	.align		4
.L_435:
        /*04d4*/ 	.byte	0x03, 0x19
        /*04d6*/ 	.short	0x0060


	//----- nvinfo : EIATTR_PARAM_CBANK
	.align		4
        /*04d8*/ 	.byte	0x04, 0x0a
        /*04da*/ 	.short	(.L_437 - .L_436)
	.align		4
.L_436:
        /*04dc*/ 	.word	index@(.nv.constant0._ZN13group_norm_v218gn_bwd_cuda_kernelI13__nv_bfloat16Li320ELi1ELi32ELi10ELi1024ELb0ELb1ELi8ELi320ELi320ELi4ELb1ELi1ELb0ELb0ELNS_15WgradSyncMethodE3ENS_16CompileConditionILi900EEEEEvPT_S6_S6_PKS5_S8_S8_S8_PKfflPfPj)
        /*04e0*/ 	.short	0x0210
        /*04e2*/ 	.short	0x0060


	//----- nvinfo : EIATTR_SW_WAR
	.align		4
.L_437:
        /*04e4*/ 	.byte	0x04, 0x36
        /*04e6*/ 	.short	(.L_439 - .L_438)
.L_438:
        /*04e8*/ 	.word	0x00000008
.L_439:


//--------------------- .nv.info._ZN13group_norm_v218gn_bwd_cuda_kernelI13__nv_bfloat16Li320ELi3ELi32ELi10ELi1024ELb0ELb1ELi8ELi320ELi320ELi4ELb1ELi2ELb0ELb0ELNS_15WgradSyncMethodE3ENS_16CompileConditionILi900EEEEEvPT_S6_S6_PKS5_S8_S8_S8_PKfflPfPj --------------------------
	.section	.nv.info._ZN13group_norm_v218gn_bwd_cuda_kernelI13__nv_bfloat16Li320ELi3ELi32ELi10ELi1024ELb0ELb1ELi8ELi320ELi320ELi4ELb1ELi2ELb0ELb0ELNS_15WgradSyncMethodE3ENS_16CompileConditionILi900EEEEEvPT_S6_S6_PKS5_S8_S8_S8_PKfflPfPj,"",@"SHT_CUDA_INFO"
	.sectionflags	@""
	.align	4


	//----- nvinfo : EIATTR_CUDA_API_VERSION
	.align		4
        /*0000*/ 	.byte	0x04, 0x37
        /*0002*/ 	.short	(.L_441 - .L_440)
.L_440:
        /*0004*/ 	.word	0x00000082


	//----- nvinfo : EIATTR_KPARAM_INFO
	.align		4
.L_441:
        /*0008*/ 	.byte	0x04, 0x17
        /*000a*/ 	.short	(.L_443 - .L_442)
.L_442:
        /*000c*/ 	.word	0x00000000
        /*0010*/ 	.short	0x000b
        /*0012*/ 	.short	0x0058
        /*0014*/ 	.byte	0x00, 0xf0, 0x21, 0x00


	//----- nvinfo : EIATTR_KPARAM_INFO
	.align		4
.L_443:
        /*0018*/ 	.byte	0x04, 0x17
        /*001a*/ 	.short	(.L_445 - .L_444)
.L_444:
        /*001c*/ 	.word	0x00000000
        /*0020*/ 	.short	0x000a
        /*0022*/ 	.short	0x0050
        /*0024*/ 	.byte	0x00, 0xf0, 0x21, 0x00


	//----- nvinfo : EIATTR_KPARAM_INFO
	.align		4
.L_445:
        /*0028*/ 	.byte	0x04, 0x17
        /*002a*/ 	.short	(.L_447 - .L_446)
.L_446:
        /*002c*/ 	.word	0x00000000
        /*0030*/ 	.short	0x0009
        /*0032*/ 	.short	0x0048
        /*0034*/ 	.byte	0x00, 0xf0, 0x21, 0x00


	//----- nvinfo : EIATTR_KPARAM_INFO
	.align		4
.L_447:
        /*0038*/ 	.byte	0x04, 0x17
        /*003a*/ 	.short	(.L_449 - .L_448)
.L_448:
        /*003c*/ 	.word	0x00000000
        /*0040*/ 	.short	0x0008
        /*0042*/ 	.short	0x0040
        /*0044*/ 	.byte	0x00, 0xf0, 0x11, 0x00


	//----- nvinfo : EIATTR_KPARAM_INFO
	.align		4
.L_449:
        /*0048*/ 	.byte	0x04, 0x17
        /*004a*/ 	.short	(.L_451 - .L_450)
.L_450:
        /*004c*/ 	.word	0x00000000
        /*0050*/ 	.short	0x0007
        /*0052*/ 	.short	0x0038
        /*0054*/ 	.byte	0x00, 0xf0, 0x21, 0x00


	//----- nvinfo : EIATTR_KPARAM_INFO
	.align		4
.L_451:
        /*0058*/ 	.byte	0x04, 0x17
        /*005a*/ 	.short	(.L_453 - .L_452)
.L_452:
        /*005c*/ 	.word	0x00000000
        /*0060*/ 	.short	0x0006
        /*0062*/ 	.short	0x0030
        /*0064*/ 	.byte	0x00, 0xf0, 0x21, 0x00


	//----- nvinfo : EIATTR_KPARAM_INFO
	.align		4
.L_453:
        /*0068*/ 	.byte	0x04, 0x17
        /*006a*/ 	.short	(.L_455 - .L_454)
.L_454:
        /*006c*/ 	.word	0x00000000
        /*0070*/ 	.short	0x0005
        /*0072*/ 	.short	0x0028
        /*0074*/ 	.byte	0x00, 0xf0, 0x21, 0x00


	//----- nvinfo : EIATTR_KPARAM_INFO
	.align		4
.L_455:
        /*0078*/ 	.byte	0x04, 0x17
        /*007a*/ 	.short	(.L_457 - .L_456)
.L_456:
        /*007c*/ 	.word	0x00000000
        /*0080*/ 	.short	0x0004
        /*0082*/ 	.short	0x0020
        /*0084*/ 	.byte	0x00, 0xf0, 0x21, 0x00


	//----- nvinfo : EIATTR_KPARAM_INFO
	.align		4
.L_457:
        /*0088*/ 	.byte	0x04, 0x17
        /*008a*/ 	.short	(.L_459 - .L_458)
.L_458:
        /*008c*/ 	.word	0x00000000
        /*0090*/ 	.short	0x0003
        /*0092*/ 	.short	0x0018
        /*0094*/ 	.byte	0x00, 0xf0, 0x21, 0x00


	//----- nvinfo : EIATTR_KPARAM_INFO
	.align		4
.L_459:
        /*0098*/ 	.byte	0x04, 0x17
        /*009a*/ 	.short	(.L_461 - .L_460)
.L_460:
        /*009c*/ 	.word	0x00000000
        /*00a0*/ 	.short	0x0002
        /*00a2*/ 	.short	0x0010
        /*00a4*/ 	.byte	0x00, 0xf0, 0x21, 0x00


	//----- nvinfo : EIATTR_KPARAM_INFO
	.align		4
.L_461:
        /*00a8*/ 	.byte	0x04, 0x17
        /*00aa*/ 	.short	(.L_463 - .L_462)
.L_462:
        /*00ac*/ 	.word	0x00000000
        /*00b0*/ 	.short	0x0001
        /*00b2*/ 	.short	0x0008
        /*00b4*/ 	.byte	0x00, 0xf0, 0x21, 0x00


	//----- nvinfo : EIATTR_KPARAM_INFO
	.align		4
.L_463:
        /*00b8*/ 	.byte	0x04, 0x17
        /*00ba*/ 	.short	(.L_465 - .L_464)
.L_464:
        /*00bc*/ 	.word	0x00000000
        /*00c0*/ 	.short	0x0000
        /*00c2*/ 	.short	0x0000
        /*00c4*/ 	.byte	0x00, 0xf0, 0x21, 0x00


	//----- nvinfo : EIATTR_SPARSE_MMA_MASK
	.align		4
.L_465:
        /*00c8*/ 	.byte	0x03, 0x50
        /*00ca*/ 	.short	0x0000


	//----- nvinfo : EIATTR_MAXREG_COUNT
	.align		4
        /*00cc*/ 	.byte	0x03, 0x1b
        /*00ce*/ 	.short	0x0040


	//----- nvinfo : EIATTR_NUM_BARRIERS
	.align		4
        /*00d0*/ 	.byte	0x02, 0x4c
        /*00d2*/ 	.byte	0x01
	.zero		1


	//----- nvinfo : EIATTR_MERCURY_ISA_VERSION
	.align		4
        /*00d4*/ 	.byte	0x03, 0x5f
        /*00d6*/ 	.short	0x0101


	//----- nvinfo : EIATTR_COOP_GROUP_MASK_REGIDS
	.align		4
        /*00d8*/ 	.byte	0x04, 0x29
        /*00da*/ 	.short	(.L_467 - .L_466)


	//   ....[0]....
.L_466:
        /*00dc*/ 	.word	0xffffffff


	//   ....[1]....
        /*00e0*/ 	.word	0xffffffff


	//   ....[2]....
        /*00e4*/ 	.word	0xffffffff


	//   ....[3]....
        /*00e8*/ 	.word	0xffffffff


	//   ....[4]....
        /*00ec*/ 	.word	0xffffffff


	//   ....[5]....
        /*00f0*/ 	.word	0xffffffff


	//   ....[6]....
        /*00f4*/ 	.word	0xffffffff


	//   ....[7]....
        /*00f8*/ 	.word	0xffffffff


	//   ....[8]....
        /*00fc*/ 	.word	0xffffffff


	//   ....[9]....
        /*0100*/ 	.word	0xffffffff


	//   ....[10]....
        /*0104*/ 	.word	0x05000009


	//   ....[11]....
        /*0108*/ 	.word	0x05000008


	//   ....[12]....
        /*010c*/ 	.word	0x0500000a


	//   ....[13]....
        /*0110*/ 	.word	0x0500000b


	//   ....[14]....
        /*0114*/ 	.word	0x0500000d


	//   ....[15]....
        /*0118*/ 	.word	0x0500000c


	//   ....[16]....
        /*011c*/ 	.word	0x0500000e


	//   ....[17]....
        /*0120*/ 	.word	0x05000003


	//   ....[18]....
        /*0124*/ 	.word	0x0500000d


	//   ....[19]....
        /*0128*/ 	.word	0x0500000c


	//   ....[20]....
        /*012c*/ 	.word	0x0500000e


	//   ....[21]....
        /*0130*/ 	.word	0x0500000f


	//   ....[22]....
        /*0134*/ 	.word	0x05000011


	//   ....[23]....
        /*0138*/ 	.word	0x05000010


	//   ....[24]....
        /*013c*/ 	.word	0x05000014


	//   ....[25]....
        /*0140*/ 	.word	0x05000003


	//   ....[26]....
        /*0144*/ 	.word	0x0500000d


	//   ....[27]....
        /*0148*/ 	.word	0x0500000c


	//   ....[28]....
        /*014c*/ 	.word	0x0500000e


	//   ....[29]....
        /*0150*/ 	.word	0x0500000f


	//   ....[30]....
        /*0154*/ 	.word	0x05000011


	//   ....[31]....
        /*0158*/ 	.word	0x05000010


	//   ....[32]....
        /*015c*/ 	.word	0x05000014


	//   ....[33]....
        /*0160*/ 	.word	0x05000003


	//   ....[34]....
        /*0164*/ 	.word	0x05000005


	//   ....[35]....
        /*0168*/ 	.word	0x05000012


	//   ....[36]....
        /*016c*/ 	.word	0x0500000f


	//   ....[37]....
        /*0170*/ 	.word	0x05000004


	//   ....[38]....
        /*0174*/ 	.word	0x05000011


	//   ....[39]....
        /*0178*/ 	.word	0x0500001a


	//   ....[40]....
        /*017c*/ 	.word	0x05000019


	//   ....[41]....
        /*0180*/ 	.word	0x05000012


	//   ....[42]....
        /*0184*/ 	.word	0x05000007


	//   ....[43]....
        /*0188*/ 	.word	0x0500000f


	//   ....[44]....
        /*018c*/ 	.word	0x05000018


	//   ....[45]....
        /*0190*/ 	.word	0x0500000b


	//   ....[46]....
        /*0194*/ 	.word	0x0500000c


	//   ....[47]....
        /*0198*/ 	.word	0x0500000a


	//   ....[48]....
        /*019c*/ 	.word	0x05000006


	//   ....[49]....
        /*01a0*/ 	.word	0x05000012


	//   ....[50]....
        /*01a4*/ 	.word	0x05000005


	//   ....[51]....
        /*01a8*/ 	.word	0x05000017


	//   ....[52]....
        /*01ac*/ 	.word	0x05000008


	//   ....[53]....
        /*01b0*/ 	.word	0x05000007


	//   ....[54]....
        /*01b4*/ 	.word	0x0500000c


	//   ....[55]....
        /*01b8*/ 	.word	0x0500000b


	//   ....[56]....
        /*01bc*/ 	.word	0x05000009


	//   ....[57]....
        /*01c0*/ 	.word	0x05000006


	//   ....[58]....
        /*01c4*/ 	.word	0x05000014


	//   ....[59]....
        /*01c8*/ 	.word	0x05000013


	//   ....[60]....
        /*01cc*/ 	.word	0x0500001c


	//   ....[61]....
        /*01d0*/ 	.word	0x0500001d


	//   ....[62]....
        /*01d4*/ 	.word	0x0500001f


	//   ....[63]....
        /*01d8*/ 	.word	0x05000017


	//   ....[64]....
        /*01dc*/ 	.word	0x05000015


	//   ....[65]....
        /*01e0*/ 	.word	0x05000012


	//   ....[66]....
        /*01e4*/ 	.word	0x0500000e


	//   ....[67]....
        /*01e8*/ 	.word	0x0500000e


	//   ....[68]....
        /*01ec*/ 	.word	0x0500000e


	//   ....[69]....
        /*01f0*/ 	.word	0x0500000e


	//   ....[70]....
        /*01f4*/ 	.word	0x0500000e


	//   ....[71]....
        /*01f8*/ 	.word	0x0500000e


	//   ....[72]....
        /*01fc*/ 	.word	0x0500000e


	//   ....[73]....
        /*0200*/ 	.word	0x0500000e


	//   ....[74]....
        /*0204*/ 	.word	0x0500000e


	//   ....[75]....
        /*0208*/ 	.word	0x0500000e


	//   ....[76]....
        /*020c*/ 	.word	0x0500000e


	//   ....[77]....
        /*0210*/ 	.word	0x0500000e


	//   ....[78]....
        /*0214*/ 	.word	0x0500000e


	//   ....[79]....
        /*0218*/ 	.word	0x0500000e


	//   ....[80]....
        /*021c*/ 	.word	0x0500000e


	//   ....[81]....
        /*0220*/ 	.word	0x0500000e


	//   ....[82]....
        /*0224*/ 	.word	0x0500000e


	//   ....[83]....
        /*0228*/ 	.word	0x0500000e


	//   ....[84]....
        /*022c*/ 	.word	0x0500000e


	//   ....[85]....
        /*0230*/ 	.word	0x0500000e


	//   ....[86]....
        /*0234*/ 	.word	0x0500000e


	//   ....[87]....
        /*0238*/ 	.word	0x0500000e


	//   ....[88]....
        /*023c*/ 	.word	0x0500000e


	//   ....[89]....
        /*0240*/ 	.word	0x0500000e


	//   ....[90]....
        /*0244*/ 	.word	0x0500000e


	//   ....[91]....
        /*0248*/ 	.word	0x0500000e


	//   ....[92]....
        /*024c*/ 	.word	0x0500000e


	//   ....[93]....
        /*0250*/ 	.word	0x0500000e


	//   ....[94]....
        /*0254*/ 	.word	0x0500000e


	//   ....[95]....
        /*0258*/ 	.word	0x0500000e


	//   ....[96]....
        /*025c*/ 	.word	0x0500000e


	//   ....[97]....
        /*0260*/ 	.word	0x0500000e


	//   ....[98]....
        /*0264*/ 	.word	0x0500000e


	//   ....[99]....
        /*0268*/ 	.word	0x0500000e


	//   ....[100]....
        /*026c*/ 	.word	0x0500000e


	//   ....[101]....
        /*0270*/ 	.word	0x0500000e


	//   ....[102]....
        /*0274*/ 	.word	0x0500000e


	//   ....[103]....
        /*0278*/ 	.word	0x0500000e


	//   ....[104]....
        /*027c*/ 	.word	0x0500000e


	//   ....[105]....
        /*0280*/ 	.word	0x0500000e


	//   ....[106]....
        /*0284*/ 	.word	0x0500000e


	//   ....[107]....
        /*0288*/ 	.word	0x0500000e


	//   ....[108]....
        /*028c*/ 	.word	0x0500000e


	//   ....[109]....
        /*0290*/ 	.word	0x0500000e


	//   ....[110]....
        /*0294*/ 	.word	0x0500000e


	//   ....[111]....
        /*0298*/ 	.word	0x0500000e


	//   ....[112]....
        /*029c*/ 	.word	0x0500000e


	//   ....[113]....
        /*02a0*/ 	.word	0x0500000e


	//   ....[114]....
        /*02a4*/ 	.word	0x0500000e


	//   ....[115]....
        /*02a8*/ 	.word	0x0500000e


	//   ....[116]....
        /*02ac*/ 	.word	0x0500000e


	//   ....[117]....
        /*02b0*/ 	.word	0x0500000e


	//   ....[118]....
        /*02b4*/ 	.word	0x0500000e


	//   ....[119]....
        /*02b8*/ 	.word	0x0500000e


	//   ....[120]....
        /*02bc*/ 	.word	0x0500000e


	//   ....[121]....
        /*02c0*/ 	.word	0x0500000e


	//----- nvinfo : EIATTR_COOP_GROUP_INSTR_OFFSETS
	.align		4
.L_467:
        /*02c4*/ 	.byte	0x04, 0x28
        /*02c6*/ 	.short	(.L_469 - .L_468)


	//   ....[0]....
.L_468:
        /*02c8*/ 	.word	0x00001510


	//   ....[1]....
        /*02cc*/ 	.word	0x00001540


	//   ....[2]....
        /*02d0*/ 	.word	0x00001570


	//   ....[3]....
        /*02d4*/ 	.word	0x00001580


	//   ....[4]....
        /*02d8*/ 	.word	0x00002030


	//   ....[5]....
        /*02dc*/ 	.word	0x00002050


	//   ....[6]....
        /*02e0*/ 	.word	0x00002090


	//   ....[7]....
        /*02e4*/ 	.word	0x000020a0


	//   ....[8]....
        /*02e8*/ 	.word	0x000020e0


	//   ....[9]....
        /*02ec*/ 	.word	0x000020f0


	//   ....[10]....
        /*02f0*/ 	.word	0x00003750


	//   ....[11]....
        /*02f4*/ 	.word	0x00003780


	//   ....[12]....
        /*02f8*/ 	.word	0x000037b0


	//   ....[13]....
        /*02fc*/ 	.word	0x000037d0


	//   ....[14]....
        /*0300*/ 	.word	0x00003800


	//   ....[15]....
        /*0304*/ 	.word	0x00003810


	//   ....[16]....
        /*0308*/ 	.word	0x00003840


	//   ....[17]....
        /*030c*/ 	.word	0x00003850


	//   ....[18]....
        /*0310*/ 	.word	0x00003a40


	//   ....[19]....
        /*0314*/ 	.word	0x00003a70


	//   ....[20]....
        /*0318*/ 	.word	0x00003aa0


	//   ....[21]....
        /*031c*/ 	.word	0x00003ac0


	//   ....[22]....
        /*0320*/ 	.word	0x00003af0


	//   ....[23]....
        /*0324*/ 	.word	0x00003b00


	//   ....[24]....
        /*0328*/ 	.word	0x00003b30


	//   ....[25]....
        /*032c*/ 	.word	0x00003b40


	//   ....[26]....
        /*0330*/ 	.word	0x00003cd0


	//   ....[27]....
        /*0334*/ 	.word	0x00003d00


	//   ....[28]....
        /*0338*/ 	.word	0x00003d30


	//   ....[29]....
        /*033c*/ 	.word	0x00003d50


	//   ....[30]....
        /*0340*/ 	.word	0x00003d80


	//   ....[31]....
        /*0344*/ 	.word	0x00003d90


	//   ....[32]....
        /*0348*/ 	.word	0x00003dc0


	//   ....[33]....
        /*034c*/ 	.word	0x00003dd0


	//   ....[34]....
        /*0350*/ 	.word	0x00003fd0


	//   ....[35]....
        /*0354*/ 	.word	0x000040f0


	//   ....[36]....
        /*0358*/ 	.word	0x00004160


	//   ....[37]....
        /*035c*/ 	.word	0x000041c0


	//   ....[38]....
        /*0360*/ 	.word	0x00004200


	//   ....[39]....
        /*0364*/ 	.word	0x00004240


	//   ....[40]....
        /*0368*/ 	.word	0x00004260


	//   ....[41]....
        /*036c*/ 	.word	0x00004290


	//   ....[42]....
        /*0370*/ 	.word	0x000042a0


	//   ....[43]....
        /*0374*/ 	.word	0x000042f0


	//   ....[44]....
        /*0378*/ 	.word	0x00004350


	//   ....[45]....
        /*037c*/ 	.word	0x00004390


	//   ....[46]....
        /*0380*/ 	.word	0x000043c0


	//   ....[47]....
        /*0384*/ 	.word	0x000043f0


	//   ....[48]....
        /*0388*/ 	.word	0x00004400


	//   ....[49]....
        /*038c*/ 	.word	0x00004430


	//   ....[50]....
        /*0390*/ 	.word	0x00004460


	//   ....[51]....
        /*0394*/ 	.word	0x000044c0


	//   ....[52]....
        /*0398*/ 	.word	0x000044f0


	//   ....[53]....
        /*039c*/ 	.word	0x00004520


	//   ....[54]....
        /*03a0*/ 	.word	0x00004540


	//   ....[55]....
        /*03a4*/ 	.word	0x00004550


	//   ....[56]....
        /*03a8*/ 	.word	0x00004570


	//   ....[57]....
        /*03ac*/ 	.word	0x00004590


	//   ....[58]....
        /*03b0*/ 	.word	0x000045f0


	//   ....[59]....
        /*03b4*/ 	.word	0x00004610


	//   ....[60]....
        /*03b8*/ 	.word	0x00004640


	//   ....[61]....
        /*03bc*/ 	.word	0x00004660


	//   ....[62]....
        /*03c0*/ 	.word	0x00004690


	//   ....[63]....
        /*03c4*/ 	.word	0x000046b0


	//   ....[64]....
        /*03c8*/ 	.word	0x000047e0


	//   ....[65]....
        /*03cc*/ 	.word	0x00004830


	//   ....[66]....
        /*03d0*/ 	.word	0x000049e0


	//   ....[67]....
        /*03d4*/ 	.word	0x00004a30


	//   ....[68]....
        /*03d8*/ 	.word	0x00004aa0


	//   ....[69]....
        /*03dc*/ 	.word	0x00004b00


	//   ....[70]....
        /*03e0*/ 	.word	0x00004b70


	//   ....[71]....
        /*03e4*/ 	.word	0x00004bd0


	//   ....[72]....
        /*03e8*/ 	.word	0x00004c40


	//   ....[73]....
        /*03ec*/ 	.word	0x00004ca0


	//   ....[74]....
        /*03f0*/ 	.word	0x00004d40


	//   ....[75]....
        /*03f4*/ 	.word	0x00004dd0


	//   ....[76]....
        /*03f8*/ 	.word	0x00004e40


	//   ....[77]....
        /*03fc*/ 	.word	0x00004ea0


	//   ....[78]....
        /*0400*/ 	.word	0x00004f10


	//   ....[79]....
        /*0404*/ 	.word	0x00004f70


	//   ....[80]....
        /*0408*/ 	.word	0x00004fe0


	//   ....[81]....
        /*040c*/ 	.word	0x00005040


	//   ....[82]....
        /*0410*/ 	.word	0x000050e0


	//   ....[83]....
        /*0414*/ 	.word	0x00005170


	//   ....[84]....
        /*0418*/ 	.word	0x000051e0


	//   ....[85]....
        /*041c*/ 	.word	0x00005240


	//   ....[86]....
        /*0420*/ 	.word	0x000052b0


	//   ....[87]....
        /*0424*/ 	.word	0x00005310


	//   ....[88]....
        /*0428*/ 	.word	0x00005380


	//   ....[89]....
        /*042c*/ 	.word	0x000053e0


	//   ....[90]....
        /*0430*/ 	.word	0x00005480


	//   ....[91]....
        /*0434*/ 	.word	0x00005540


	//   ....[92]....
        /*0438*/ 	.word	0x00005650


	//   ....[93]....
        /*043c*/ 	.word	0x000056a0


	//   ....[94]....
        /*0440*/ 	.word	0x00005750


	//   ....[95]....
        /*0444*/ 	.word	0x000057a0


	//   ....[96]....
        /*0448*/ 	.word	0x00005810


	//   ....[97]....
        /*044c*/ 	.word	0x00005860


	//   ....[98]....
        /*0450*/ 	.word	0x000058d0


	//   ....[99]....
        /*0454*/ 	.word	0x00005930


	//   ....[100]....
        /*0458*/ 	.word	0x000059a0


	//   ....[101]....
        /*045c*/ 	.word	0x00005a00


	//   ....[102]....
        /*0460*/ 	.word	0x00005aa0


	//   ....[103]....
        /*0464*/ 	.word	0x00005b10


	//   ....[104]....
        /*0468*/ 	.word	0x00005bb0


	//   ....[105]....
        /*046c*/ 	.word	0x00005c30


	//   ....[106]....
        /*0470*/ 	.word	0x00005ca0


	//   ....[107]....
        /*0474*/ 	.word	0x00005d00


	//   ....[108]....
        /*0478*/ 	.word	0x00005d70


	//   ....[109]....
        /*047c*/ 	.word	0x00005dd0


	//   ....[110]....
        /*0480*/ 	.word	0x00005e70


	//   ....[111]....
        /*0484*/ 	.word	0x00005ef0


	//   ....[112]....
        /*0488*/ 	.word	0x00005f70


	//   ....[113]....
        /*048c*/ 	.word	0x00006020


	//   ....[114]....
        /*0490*/ 	.word	0x000060c0


	//   ....[115]....
        /*0494*/ 	.word	0x00006130


	//   ....[116]....
        /*0498*/ 	.word	0x000061a0


	//   ....[117]....
        /*049c*/ 	.word	0x00006210


	//   ....[118]....
        /*04a0*/ 	.word	0x000062a0


	//   ....[119]....
        /*04a4*/ 	.word	0x00006350


	//   ....[120]....
        /*04a8*/ 	.word	0x00006460


	//   ....[121]....
        /*04ac*/ 	.word	0x000064e0


	//----- nvinfo : EIATTR_EXIT_INSTR_OFFSETS
	.align		4
.L_469:
        /*04b0*/ 	.byte	0x04, 0x1c
        /*04b2*/ 	.short	(.L_471 - .L_470)


	//   ....[0]....
.L_470:
        /*04b4*/ 	.word	0x00002730


	//   ....[1]....
        /*04b8*/ 	.word	0x00004980


	//----- nvinfo : EIATTR_MAX_THREADS
	.align		4
.L_471:
        /*04bc*/ 	.byte	0x04, 0x05
        /*04be*/ 	.short	(.L_473 - .L_472)
.L_472:
        /*04c0*/ 	.word	0x00000140
        /*04c4*/ 	.word	0x00000001
        /*04c8*/ 	.word	0x00000001


	//----- nvinfo : EIATTR_CRS_STACK_SIZE
	.align		4
.L_473:
        /*04cc*/ 	.byte	0x04, 0x1e
        /*04ce*/ 	.short	(.L_475 - .L_474)
.L_474:
        /*04d0*/ 	.word	0x00000000


	//----- nvinfo : EIATTR_CBANK_PARAM_SIZE
	.align		4
.L_475:
        /*04d4*/ 	.byte	0x03, 0x19
        /*04d6*/ 	.short	0x0060


	//----- nvinfo : EIATTR_PARAM_CBANK
	.align		4
        /*04d8*/ 	.byte	0x04, 0x0a
        /*04da*/ 	.short	(.L_477 - .L_476)
	.align		4
.L_476:
        /*04dc*/ 	.word	index@(.nv.constant0._ZN13group_norm_v218gn_bwd_cuda_kernelI13__nv_bfloat16Li320ELi3ELi32ELi10ELi1024ELb0ELb1ELi8ELi320ELi320ELi4ELb1ELi2ELb0ELb0ELNS_15WgradSyncMethodE3ENS_16CompileConditionILi900EEEEEvPT_S6_S6_PKS5_S8_S8_S8_PKfflPfPj)
        /*04e0*/ 	.short	0x0210
        /*04e2*/ 	.short	0x0060


	//----- nvinfo : EIATTR_SW_WAR
	.align		4
.L_477:
        /*04e4*/ 	.byte	0x04, 0x36
        /*04e6*/ 	.short	(.L_479 - .L_478)
.L_478:
        /*04e8*/ 	.word	0x00000008
.L_479:


//--------------------- .nv.info._ZN13group_norm_v218gn_bwd_cuda_kernelI13__nv_bfloat16Li320ELi1ELi32ELi10ELi1024ELb0ELb1ELi16ELi320ELi320ELi4ELb1ELi2ELb0ELb0ELNS_15WgradSyncMethodE3ENS_16CompileConditionILi900EEEEEvPT_S6_S6_PKS5_S8_S8_S8_PKfflPfPj --------------------------
	.section	.nv.info._ZN13group_norm_v218gn_bwd_cuda_kernelI13__nv_bfloat16Li320ELi1ELi32ELi10ELi1024ELb0ELb1ELi16ELi320ELi320ELi4ELb1ELi2ELb0ELb0ELNS_15WgradSyncMethodE3ENS_16CompileConditionILi900EEEEEvPT_S6_S6_PKS5_S8_S8_S8_PKfflPfPj,"",@"SHT_CUDA_INFO"
	.sectionflags	@""
	.align	4


	//----- nvinfo : EIATTR_CUDA_API_VERSION
	.align		4
        /*0000*/ 	.byte	0x04, 0x37
        /*0002*/ 	.short	(.L_481 - .L_480)
.L_480:
        /*0004*/ 	.word	0x00000082


	//----- nvinfo : EIATTR_KPARAM_INFO
	.align		4
.L_481:
        /*0008*/ 	.byte	0x04, 0x17
        /*000a*/ 	.short	(.L_483 - .L_482)
.L_482:
        /*000c*/ 	.word	0x00000000
        /*0010*/ 	.short	0x000b
        /*0012*/ 	.short	0x0058
        /*0014*/ 	.byte	0x00, 0xf0, 0x21, 0x00


	//----- nvinfo : EIATTR_KPARAM_INFO
	.align		4
.L_483:
        /*0018*/ 	.byte	0x04, 0x17
        /*001a*/ 	.short	(.L_485 - .L_484)
.L_484:
        /*001c*/ 	.word	0x00000000
        /*0020*/ 	.short	0x000a
        /*0022*/ 	.short	0x0050
        /*0024*/ 	.byte	0x00, 0xf0, 0x21, 0x00


	//----- nvinfo : EIATTR_KPARAM_INFO
	.align		4
.L_485:
        /*0028*/ 	.byte	0x04, 0x17
        /*002a*/ 	.short	(.L_487 - .L_486)
.L_486:
        /*002c*/ 	.word	0x00000000
        /*0030*/ 	.short	0x0009
        /*0032*/ 	.short	0x0048
        /*0034*/ 	.byte	0x00, 0xf0, 0x21, 0x00


	//----- nvinfo : EIATTR_KPARAM_INFO
	.align		4
.L_487:
        /*0038*/ 	.byte	0x04, 0x17
        /*003a*/ 	.short	(.L_489 - .L_488)
.L_488:
        /*003c*/ 	.word	0x00000000
        /*0040*/ 	.short	0x0008
        /*0042*/ 	.short	0x0040
        /*0044*/ 	.byte	0x00, 0xf0, 0x11, 0x00


	//----- nvinfo : EIATTR_KPARAM_INFO
	.align		4
.L_489:
        /*0048*/ 	.byte	0x04, 0x17
        /*004a*/ 	.short	(.L_491 - .L_490)
.L_490:
        /*004c*/ 	.word	0x00000000
        /*0050*/ 	.short	0x0007
        /*0052*/ 	.short	0x0038
        /*0054*/ 	.byte	0x00, 0xf0, 0x21, 0x00


	//----- nvinfo : EIATTR_KPARAM_INFO
	.align		4
.L_491:
        /*0058*/ 	.byte	0x04, 0x17
        /*005a*/ 	.short	(.L_493 - .L_492)
.L_492:
        /*005c*/ 	.word	0x00000000
        /*0060*/ 	.short	0x0006
        /*0062*/ 	.short	0x0030
        /*0064*/ 	.byte	0x00, 0xf0, 0x21, 0x00


	//----- nvinfo : EIATTR_KPARAM_INFO
	.align		4
.L_493:
        /*0068*/ 	.byte	0x04, 0x17
        /*006a*/ 	.short	(.L_495 - .L_494)
.L_494:
        /*006c*/ 	.word	0x00000000
        /*0070*/ 	.short	0x0005
        /*0072*/ 	.short	0x0028
        /*0074*/ 	.byte	0x00, 0xf0, 0x21, 0x00


	//----- nvinfo : EIATTR_KPARAM_INFO
	.align		4
.L_495:
        /*0078*/ 	.byte	0x04, 0x17
        /*007a*/ 	.short	(.L_497 - .L_496)
.L_496:
        /*007c*/ 	.word	0x00000000
        /*0080*/ 	.short	0x0004
        /*0082*/ 	.short	0x0020
        /*0084*/ 	.byte	0x00, 0xf0, 0x21, 0x00


	//----- nvinfo : EIATTR_KPARAM_INFO
	.align		4
.L_497:
        /*0088*/ 	.byte	0x04, 0x17
        /*008a*/ 	.short	(.L_499 - .L_498)
.L_498:
        /*008c*/ 	.word	0x00000000
        /*0090*/ 	.short	0x0003
        /*0092*/ 	.short	0x0018
        /*0094*/ 	.byte	0x00, 0xf0, 0x21, 0x00


	//----- nvinfo : EIATTR_KPARAM_INFO
	.align		4
.L_499:
        /*0098*/ 	.byte	0x04, 0x17
        /*009a*/ 	.short	(.L_501 - .L_500)
.L_500:
        /*009c*/ 	.word	0x00000000
        /*00a0*/ 	.short	0x0002
        /*00a2*/ 	.short	0x0010
        /*00a4*/ 	.byte	0x00, 0xf0, 0x21, 0x00


	//----- nvinfo : EIATTR_KPARAM_INFO
	.align		4
.L_501:
        /*00a8*/ 	.byte	0x04, 0x17
        /*00aa*/ 	.short	(.L_503 - .L_502)
.L_502:
        /*00ac*/ 	.word	0x00000000
        /*00b0*/ 	.short	0x0001
        /*00b2*/ 	.short	0x0008
        /*00b4*/ 	.byte	0x00, 0xf0, 0x21, 0x00


	//----- nvinfo : EIATTR_KPARAM_INFO
	.align		4
.L_503:
        /*00b8*/ 	.byte	0x04, 0x17
        /*00ba*/ 	.short	(.L_505 - .L_504)
.L_504:
        /*00bc*/ 	.word	0x00000000
        /*00c0*/ 	.short	0x0000
        /*00c2*/ 	.short	0x0000
        /*00c4*/ 	.byte	0x00, 0xf0, 0x21, 0x00


	//----- nvinfo : EIATTR_SPARSE_MMA_MASK
	.align		4
.L_505:
        /*00c8*/ 	.byte	0x03, 0x50
        /*00ca*/ 	.short	0x0000


	//----- nvinfo : EIATTR_MAXREG_COUNT
	.align		4
        /*00cc*/ 	.byte	0x03, 0x1b
        /*00ce*/ 	.short	0x00a8


	//----- nvinfo : EIATTR_NUM_BARRIERS
	.align		4
        /*00d0*/ 	.byte	0x02, 0x4c
        /*00d2*/ 	.byte	0x01
	.zero		1


	//----- nvinfo : EIATTR_MERCURY_ISA_VERSION
	.align		4
        /*00d4*/ 	.byte	0x03, 0x5f
        /*00d6*/ 	.short	0x0101


	//----- nvinfo : EIATTR_COOP_GROUP_MASK_REGIDS
	.align		4
        /*00d8*/ 	.byte	0x04, 0x29
        /*00da*/ 	.short	(.L_507 - .L_506)


	//   ....[0]....
.L_506:
        /*00dc*/ 	.word	0xffffffff


	//   ....[1]....
        /*00e0*/ 	.word	0xffffffff


	//   ....[2]....
        /*00e4*/ 	.word	0xffffffff


	//   ....[3]....
        /*00e8*/ 	.word	0xffffffff


	//   ....[4]....
        /*00ec*/ 	.word	0xffffffff


	//   ....[5]....
        /*00f0*/ 	.word	0xffffffff


	//   ....[6]....
        /*00f4*/ 	.word	0xffffffff


	//   ....[7]....
        /*00f8*/ 	.word	0xffffffff


	//   ....[8]....
        /*00fc*/ 	.word	0xffffffff


	//   ....[9]....
        /*0100*/ 	.word	0xffffffff


	//   ....[10]....
        /*0104*/ 	.word	0x05000015


	//   ....[11]....
        /*0108*/ 	.word	0x05000014


	//   ....[12]....
        /*010c*/ 	.word	0x05000016


	//   ....[13]....
        /*0110*/ 	.word	0x05000017


	//   ....[14]....
        /*0114*/ 	.word	0x0500001d


	//   ....[15]....
        /*0118*/ 	.word	0x05000010


	//   ....[16]....
        /*011c*/ 	.word	0x05000014


	//   ....[17]....
        /*0120*/ 	.word	0x05000011


	//   ....[18]....
        /*0124*/ 	.word	0x05000014


	//   ....[19]....
        /*0128*/ 	.word	0x05000015


	//   ....[20]....
        /*012c*/ 	.word	0x05000017


	//   ....[21]....
        /*0130*/ 	.word	0x05000016


	//   ....[22]....
        /*0134*/ 	.word	0x05000022


	//   ....[23]....
        /*0138*/ 	.word	0x05000021


	//   ....[24]....
        /*013c*/ 	.word	0x05000015


	//   ....[25]....
        /*0140*/ 	.word	0x05000018


	//   ....[26]....
        /*0144*/ 	.word	0x05000014


	//   ....[27]....
        /*0148*/ 	.word	0x05000015


	//   ....[28]....
        /*014c*/ 	.word	0x05000017


	//   ....[29]....
        /*0150*/ 	.word	0x05000016


	//   ....[30]....
        /*0154*/ 	.word	0x05000022


	//   ....[31]....
        /*0158*/ 	.word	0x05000021


	//   ....[32]....
        /*015c*/ 	.word	0x05000015


	//   ....[33]....
        /*0160*/ 	.word	0x05000018


	//   ....[34]....
        /*0164*/ 	.word	0x05000015


	//   ....[35]....
        /*0168*/ 	.word	0x05000018


	//   ....[36]....
        /*016c*/ 	.word	0x05000014


	//   ....[37]....
        /*0170*/ 	.word	0x0500001c


	//   ....[38]....
        /*0174*/ 	.word	0x05000024


	//   ....[39]....
        /*0178*/ 	.word	0x05000016


	//   ....[40]....
        /*017c*/ 	.word	0x05000022


	//   ....[41]....
        /*0180*/ 	.word	0x05000015


	//   ....[42]....
        /*0184*/ 	.word	0x05000017


	//   ....[43]....
        /*0188*/ 	.word	0x05000014


	//   ....[44]....
        /*018c*/ 	.word	0x05000023


	//   ....[45]....
        /*0190*/ 	.word	0x0500002b


	//   ....[46]....
        /*0194*/ 	.word	0x0500001b


	//   ....[47]....
        /*0198*/ 	.word	0x05000029


	//   ....[48]....
        /*019c*/ 	.word	0x0500002c


	//   ....[49]....
        /*01a0*/ 	.word	0x05000018


	//   ....[50]....
        /*01a4*/ 	.word	0x0500001c


	//   ....[51]....
        /*01a8*/ 	.word	0x05000022


	//   ....[52]....
        /*01ac*/ 	.word	0x05000020


	//   ....[53]....
        /*01b0*/ 	.word	0x05000012


	//   ....[54]....
        /*01b4*/ 	.word	0x0500001e


	//   ....[55]....
        /*01b8*/ 	.word	0x05000025


	//   ....[56]....
        /*01bc*/ 	.word	0x05000027


	//   ....[57]....
        /*01c0*/ 	.word	0x0500001b


	//   ....[58]....
        /*01c4*/ 	.word	0x05000023


	//   ....[59]....
        /*01c8*/ 	.word	0x0500002a


	//   ....[60]....
        /*01cc*/ 	.word	0x05000024


	//   ....[61]....
        /*01d0*/ 	.word	0x0500002b


	//   ....[62]....
        /*01d4*/ 	.word	0x0500002d


	//   ....[63]....
        /*01d8*/ 	.word	0x0500002f


	//   ....[64]....
        /*01dc*/ 	.word	0x05000015


	//   ....[65]....
        /*01e0*/ 	.word	0x05000012


	//   ....[66]....
        /*01e4*/ 	.word	0x05000014


	//   ....[67]....
        /*01e8*/ 	.word	0x05000014


	//   ....[68]....
        /*01ec*/ 	.word	0x05000014


	//   ....[69]....
        /*01f0*/ 	.word	0x05000014


	//   ....[70]....
        /*01f4*/ 	.word	0x05000014


	//   ....[71]....
        /*01f8*/ 	.word	0x05000014


	//   ....[72]....
        /*01fc*/ 	.word	0x05000014


	//   ....[73]....
        /*0200*/ 	.word	0x05000014


	//   ....[74]....
        /*0204*/ 	.word	0x05000014


	//   ....[75]....
        /*0208*/ 	.word	0x05000014


	//   ....[76]....
        /*020c*/ 	.word	0x05000014


	//   ....[77]....
        /*0210*/ 	.word	0x05000014


	//   ....[78]....
        /*0214*/ 	.word	0x05000014


	//   ....[79]....
        /*0218*/ 	.word	0x05000014


	//   ....[80]....
        /*021c*/ 	.word	0x05000014


	//   ....[81]....
        /*0220*/ 	.word	0x05000014


	//   ....[82]....
        /*0224*/ 	.word	0x05000014


	//   ....[83]....
        /*0228*/ 	.word	0x05000014


	//   ....[84]....
        /*022c*/ 	.word	0x05000014


	//   ....[85]....
        /*0230*/ 	.word	0x05000014


	//   ....[86]....
        /*0234*/ 	.word	0x05000014


	//   ....[87]....
        /*0238*/ 	.word	0x05000014


	//   ....[88]....
        /*023c*/ 	.word	0x05000014


	//   ....[89]....
        /*0240*/ 	.word	0x05000014


	//   ....[90]....
        /*0244*/ 	.word	0x05000014


	//   ....[91]....
        /*0248*/ 	.word	0x05000014


	//   ....[92]....
        /*024c*/ 	.word	0x05000014


	//   ....[93]....
        /*0250*/ 	.word	0x05000014


	//   ....[94]....
        /*0254*/ 	.word	0x05000014


	//   ....[95]....
        /*0258*/ 	.word	0x05000014


	//   ....[96]....
        /*025c*/ 	.word	0x05000014


	//   ....[97]....
        /*0260*/ 	.word	0x05000014


	//   ....[98]....
        /*0264*/ 	.word	0x05000014


	//   ....[99]....
        /*0268*/ 	.word	0x05000014


	//   ....[100]....
        /*026c*/ 	.word	0x05000014


	//   ....[101]....
        /*0270*/ 	.word	0x05000014


	//   ....[102]....
        /*0274*/ 	.word	0x05000014


	//   ....[103]....
        /*0278*/ 	.word	0x05000014


	//   ....[104]....
        /*027c*/ 	.word	0x05000014


	//   ....[105]....
        /*0280*/ 	.word	0x05000014


	//   ....[106]....
        /*0284*/ 	.word	0x05000014


	//   ....[107]....
        /*0288*/ 	.word	0x05000014


	//   ....[108]....
        /*028c*/ 	.word	0x05000014


	//   ....[109]....
        /*0290*/ 	.word	0x05000014


	//   ....[110]....
        /*0294*/ 	.word	0x05000014


	//   ....[111]....
        /*0298*/ 	.word	0x05000014


	//   ....[112]....
        /*029c*/ 	.word	0x05000014


	//   ....[113]....
        /*02a0*/ 	.word	0x05000014


	//   ....[114]....
        /*02a4*/ 	.word	0x05000014


	//   ....[115]....
        /*02a8*/ 	.word	0x05000014


	//   ....[116]....
        /*02ac*/ 	.word	0x05000014


	//   ....[117]....
        /*02b0*/ 	.word	0x05000014


	//   ....[118]....
        /*02b4*/ 	.word	0x05000014


	//   ....[119]....
        /*02b8*/ 	.word	0x05000014


	//   ....[120]....
        /*02bc*/ 	.word	0x05000014


	//   ....[121]....
        /*02c0*/ 	.word	0x05000014


	//----- nvinfo : EIATTR_COOP_GROUP_INSTR_OFFSETS
	.align		4
.L_507:
        /*02c4*/ 	.byte	0x04, 0x28
        /*02c6*/ 	.short	(.L_509 - .L_508)


	//   ....[0]....
.L_508:
        /*02c8*/ 	.word	0x00001b10


	//   ....[1]....
        /*02cc*/ 	.word	0x00001b40


	//   ....[2]....
        /*02d0*/ 	.word	0x00001b80


	//   ....[3]....
        /*02d4*/ 	.word	0x00001ba0


	//   ....[4]....
        /*02d8*/ 	.word	0x000023c0


	//   ....[5]....
        /*02dc*/ 	.word	0x000023f0


	//   ....[6]....
        /*02e0*/ 	.word	0x00002420


	//   ....[7]....
        /*02e4*/ 	.word	0x00002430


	//   ....[8]....
        /*02e8*/ 	.word	0x00002460


	//   ....[9]....
        /*02ec*/ 	.word	0x00002470


	//   ....[10]....
        /*02f0*/ 	.word	0x00003d60


	//   ....[11]....
        /*02f4*/ 	.word	0x00003d70


	//   ....[12]....
        /*02f8*/ 	.word	0x00003db0


	//   ....[13]....
        /*02fc*/ 	.word	0x00003dd0


	//   ....[14]....
        /*0300*/ 	.word	0x00003e00


	//   ....[15]....
        /*0304*/ 	.word	0x00003e10


	//   ....[16]....
        /*0308*/ 	.word	0x00003e40


	//   ....[17]....
        /*030c*/ 	.word	0x00003e50


	//   ....[18]....
        /*0310*/ 	.word	0x00004040


	//   ....[19]....
        /*0314*/ 	.word	0x00004070


	//   ....[20]....
        /*0318*/ 	.word	0x000040a0


	//   ....[21]....
        /*031c*/ 	.word	0x000040b0


	//   ....[22]....
        /*0320*/ 	.word	0x000040e0


	//   ....[23]....
        /*0324*/ 	.word	0x000040f0


	//   ....[24]....
        /*0328*/ 	.word	0x00004120


	//   ....[25]....
        /*032c*/ 	.word	0x00004130


	//   ....[26]....
        /*0330*/ 	.word	0x000042c0


	//   ....[27]....
        /*0334*/ 	.word	0x000042f0


	//   ....[28]....
        /*0338*/ 	.word	0x00004320


	//   ....[29]....
        /*033c*/ 	.word	0x00004330


	//   ....[30]....
        /*0340*/ 	.word	0x00004360


	//   ....[31]....
        /*0344*/ 	.word	0x00004370


	//   ....[32]....
        /*0348*/ 	.word	0x000043a0


	//   ....[33]....
        /*034c*/ 	.word	0x000043b0


	//   ....[34]....
        /*0350*/ 	.word	0x000045c0


	//   ....[35]....
        /*0354*/ 	.word	0x000046d0


	//   ....[36]....
        /*0358*/ 	.word	0x00004770


	//   ....[37]....
        /*035c*/ 	.word	0x000047e0


	//   ....[38]....
        /*0360*/ 	.word	0x00004810


	//   ....[39]....
        /*0364*/ 	.word	0x00004850


	//   ....[40]....
        /*0368*/ 	.word	0x00004860


	//   ....[41]....
        /*036c*/ 	.word	0x00004890


	//   ....[42]....
        /*0370*/ 	.word	0x000048d0


	//   ....[43]....
        /*0374*/ 	.word	0x000048f0


	//   ....[44]....
        /*0378*/ 	.word	0x00004910


	//   ....[45]....
        /*037c*/ 	.word	0x00004930


	//   ....[46]....
        /*0380*/ 	.word	0x00004950


	//   ....[47]....
        /*0384*/ 	.word	0x00004970


	//   ....[48]....
        /*0388*/ 	.word	0x000049a0


	//   ....[49]....
        /*038c*/ 	.word	0x000049c0


	//   ....[50]....
        /*0390*/ 	.word	0x00004a10


	//   ....[51]....
        /*0394*/ 	.word	0x00004a30


	//   ....[52]....
        /*0398*/ 	.word	0x00004a60


	//   ....[53]....
        /*039c*/ 	.word	0x00004a80


	//   ....[54]....
        /*03a0*/ 	.word	0x00004ab0


	//   ....[55]....
        /*03a4*/ 	.word	0x00004ad0


	//   ....[56]....
        /*03a8*/ 	.word	0x00004ae0


	//   ....[57]....
        /*03ac*/ 	.word	0x00004b00


	//   ....[58]....
        /*03b0*/ 	.word	0x00004b50


	//   ....[59]....
        /*03b4*/ 	.word	0x00004b80


	//   ....[60]....
        /*03b8*/ 	.word	0x00004bb0


	//   ....[61]....
        /*03bc*/ 	.word	0x00004be0


	//   ....[62]....
        /*03c0*/ 	.word	0x00004c10


	//   ....[63]....
        /*03c4*/ 	.word	0x00004c30


	//   ....[64]....
        /*03c8*/ 	.word	0x00004d90


	//   ....[65]....
        /*03cc*/ 	.word	0x00004de0


	//   ....[66]....
        /*03d0*/ 	.word	0x00004f80


	//   ....[67]....
        /*03d4*/ 	.word	0x00004fd0


	//   ....[68]....
        /*03d8*/ 	.word	0x00005040


	//   ....[69]....
        /*03dc*/ 	.word	0x000050a0


	//   ....[70]....
        /*03e0*/ 	.word	0x00005110


	//   ....[71]....
        /*03e4*/ 	.word	0x00005170


	//   ....[72]....
        /*03e8*/ 	.word	0x000051e0


	//   ....[73]....
        /*03ec*/ 	.word	0x00005240


	//   ....[74]....
        /*03f0*/ 	.word	0x000052e0


	//   ....[75]....
        /*03f4*/ 	.word	0x00005370


	//   ....[76]....
        /*03f8*/ 	.word	0x000053e0


	//   ....[77]....
        /*03fc*/ 	.word	0x00005440


	//   ....[78]....
        /*0400*/ 	.word	0x000054b0


	//   ....[79]....
        /*0404*/ 	.word	0x00005510


	//   ....[80]....
        /*0408*/ 	.word	0x00005580


	//   ....[81]....
        /*040c*/ 	.word	0x000055e0


	//   ....[82]....
        /*0410*/ 	.word	0x00005680


	//   ....[83]....
        /*0414*/ 	.word	0x00005710


	//   ....[84]....
        /*0418*/ 	.word	0x00005780


	//   ....[85]....
        /*041c*/ 	.word	0x000057e0


	//   ....[86]....
        /*0420*/ 	.word	0x00005850


	//   ....[87]....
        /*0424*/ 	.word	0x000058b0


	//   ....[88]....
        /*0428*/ 	.word	0x00005920


	//   ....[89]....
        /*042c*/ 	.word	0x00005980


	//   ....[90]....
        /*0430*/ 	.word	0x00005a20


	//   ....[91]....
        /*0434*/ 	.word	0x00005ae0


	//   ....[92]....
        /*0438*/ 	.word	0x00005bf0


	//   ....[93]....
        /*043c*/ 	.word	0x00005c40


	//   ....[94]....
        /*0440*/ 	.word	0x00005cd0


	//   ....[95]....
        /*0444*/ 	.word	0x00005d20


	//   ....[96]....
        /*0448*/ 	.word	0x00005db0


	//   ....[97]....
        /*044c*/ 	.word	0x00005e50


	//   ....[98]....
        /*0450*/ 	.word	0x00005ec0


	//   ....[99]....
        /*0454*/ 	.word	0x00005f30


	//   ....[100]....
        /*0458*/ 	.word	0x00005fa0


	//   ....[101]....
        /*045c*/ 	.word	0x00006000


	//   ....[102]....
        /*0460*/ 	.word	0x00006070


	//   ....[103]....
        /*0464*/ 	.word	0x000060d0


	//   ....[104]....
        /*0468*/ 	.word	0x00006150


	//   ....[105]....
        /*046c*/ 	.word	0x00006200


	//   ....[106]....
        /*0470*/ 	.word	0x00006280


	//   ....[107]....
        /*0474*/ 	.word	0x00006310


	//   ....[108]....
        /*0478*/ 	.word	0x00006390


	//   ....[109]....
        /*047c*/ 	.word	0x000063f0


	//   ....[110]....
        /*0480*/ 	.word	0x00006460


	//   ....[111]....
        /*0484*/ 	.word	0x000064c0


	//   ....[112]....
        /*0488*/ 	.word	0x00006540


	//   ....[113]....
        /*048c*/ 	.word	0x000065b0


	//   ....[114]....
        /*0490*/ 	.word	0x00006620


	//   ....[115]....
        /*0494*/ 	.word	0x00006680


	//   ....[116]....
        /*0498*/ 	.word	0x000066f0


	//   ....[117]....
        /*049c*/ 	.word	0x00006760


	//   ....[118]....
        /*04a0*/ 	.word	0x00006830


	//   ....[119]....
        /*04a4*/ 	.word	0x000068f0


	//   ....[120]....
        /*04a8*/ 	.word	0x00006a20


	//   ....[121]....
        /*04ac*/ 	.word	0x00006aa0


	//----- nvinfo : EIATTR_EXIT_INSTR_OFFSETS
	.align		4
.L_509:
        /*04b0*/ 	.byte	0x04, 0x1c
        /*04b2*/ 	.short	(.L_511 - .L_510)


	//   ....[0]....
.L_510:
        /*04b4*/ 	.word	0x00002db0


	//   ....[1]....
        /*04b8*/ 	.word	0x00004f20


	//----- nvinfo : EIATTR_MAX_THREADS
	.align		4
.L_511:
        /*04bc*/ 	.byte	0x04, 0x05
        /*04be*/ 	.short	(.L_513 - .L_512)
.L_512:
        /*04c0*/ 	.word	0x00000140
        /*04c4*/ 	.word	0x00000001
        /*04c8*/ 	.word	0x00000001


	//----- nvinfo : EIATTR_CRS_STACK_SIZE
	.align		4
.L_513:
        /*04cc*/ 	.byte	0x04, 0x1e
        /*04ce*/ 	.short	(.L_515 - .L_514)
.L_514:
        /*04d0*/ 	.word	0x00000000


	//----- nvinfo : EIATTR_CBANK_PARAM_SIZE
	.align		4
.L_515:
        /*04d4*/ 	.byte	0x03, 0x19
        /*04d6*/ 	.short	0x0060


	//----- nvinfo : EIATTR_PARAM_CBANK
	.align		4
        /*04d8*/ 	.byte	0x04, 0x0a
        /*04da*/ 	.short	(.L_517 - .L_516)
	.align		4
.L_516:
        /*04dc*/ 	.word	index@(.nv.constant0._ZN13group_norm_v218gn_bwd_cuda_kernelI13__nv_bfloat16Li320ELi1ELi32ELi10ELi1024ELb0ELb1ELi16ELi320ELi320ELi4ELb1ELi2ELb0ELb0ELNS_15WgradSyncMethodE3ENS_16CompileConditionILi900EEEEEvPT_S6_S6_PKS5_S8_S8_S8_PKfflPfPj)
        /*04e0*/ 	.short	0x0210
        /*04e2*/ 	.short	0x0060


	//----- nvinfo : EIATTR_SW_WAR
	.align		4
.L_517:
        /*04e4*/ 	.byte	0x04, 0x36
        /*04e6*/ 	.short	(.L_519 - .L_518)
.L_518:
        /*04e8*/ 	.word	0x00000008
.L_519:


//--------------------- .nv.info._ZN13group_norm_v218gn_bwd_cuda_kernelI13__nv_bfloat16Li320ELi3ELi32ELi10ELi1024ELb0ELb1ELi16ELi320ELi320ELi4ELb1ELi5ELb0ELb0ELNS_15WgradSyncMethodE3ENS_16CompileConditionILi900EEEEEvPT_S6_S6_PKS5_S8_S8_S8_PKfflPfPj --------------------------
	.section	.nv.info._ZN13group_norm_v218gn_bwd_cuda_kernelI13__nv_bfloat16Li320ELi3ELi32ELi10ELi1024ELb0ELb1ELi16ELi320ELi320ELi4ELb1ELi5ELb0ELb0ELNS_15WgradSyncMethodE3ENS_16CompileConditionILi900EEEEEvPT_S6_S6_PKS5_S8_S8_S8_PKfflPfPj,"",@"SHT_CUDA_INFO"
	.sectionflags	@""
	.align	4


	//----- nvinfo : EIATTR_CUDA_API_VERSION
	.align		4
        /*0000*/ 	.byte	0x04, 0x37
        /*0002*/ 	.short	(.L_521 - .L_520)
.L_520:
        /*0004*/ 	.word	0x00000082


	//----- nvinfo : EIATTR_KPARAM_INFO
	.align		4
.L_521:
        /*0008*/ 	.byte	0x04, 0x17
        /*000a*/ 	.short	(.L_523 - .L_522)
.L_522:
        /*000c*/ 	.word	0x00000000
        /*0010*/ 	.short	0x000b
        /*0012*/ 	.short	0x0058
        /*0014*/ 	.byte	0x00, 0xf0, 0x21, 0x00


	//----- nvinfo : EIATTR_KPARAM_INFO
	.align		4
.L_523:
        /*0018*/ 	.byte	0x04, 0x17
        /*001a*/ 	.short	(.L_525 - .L_524)
.L_524:
        /*001c*/ 	.word	0x00000000
        /*0020*/ 	.short	0x000a
        /*0022*/ 	.short	0x0050
        /*0024*/ 	.byte	0x00, 0xf0, 0x21, 0x00


	//----- nvinfo : EIATTR_KPARAM_INFO
	.align		4
.L_525:
        /*0028*/ 	.byte	0x04, 0x17
        /*002a*/ 	.short	(.L_527 - .L_526)
.L_526:
        /*002c*/ 	.word	0x00000000
        /*0030*/ 	.short	0x0009
        /*0032*/ 	.short	0x0048
        /*0034*/ 	.byte	0x00, 0xf0, 0x21, 0x00


	//----- nvinfo : EIATTR_KPARAM_INFO
	.align		4
.L_527:
        /*0038*/ 	.byte	0x04, 0x17
        /*003a*/ 	.short	(.L_529 - .L_528)
.L_528:
        /*003c*/ 	.word	0x00000000
        /*0040*/ 	.short	0x0008
        /*0042*/ 	.short	0x0040
        /*0044*/ 	.byte	0x00, 0xf0, 0x11, 0x00


	//----- nvinfo : EIATTR_KPARAM_INFO
	.align		4
.L_529:
        /*0048*/ 	.byte	0x04, 0x17
        /*004a*/ 	.short	(.L_531 - .L_530)
.L_530:
        /*004c*/ 	.word	0x00000000
        /*0050*/ 	.short	0x0007
        /*0052*/ 	.short	0x0038
        /*0054*/ 	.byte	0x00, 0xf0, 0x21, 0x00


	//----- nvinfo : EIATTR_KPARAM_INFO
	.align		4
.L_531:
        /*0058*/ 	.byte	0x04, 0x17
        /*005a*/ 	.short	(.L_533 - .L_532)
.L_532:
        /*005c*/ 	.word	0x00000000
        /*0060*/ 	.short	0x0006
        /*0062*/ 	.short	0x0030
        /*0064*/ 	.byte	0x00, 0xf0, 0x21, 0x00


	//----- nvinfo : EIATTR_KPARAM_INFO
	.align		4
.L_533:
        /*0068*/ 	.byte	0x04, 0x17
        /*006a*/ 	.short	(.L_535 - .L_534)
.L_534:
        /*006c*/ 	.word	0x00000000
        /*0070*/ 	.short	0x0005
        /*0072*/ 	.short	0x0028
        /*0074*/ 	.byte	0x00, 0xf0, 0x21, 0x00


	//----- nvinfo : EIATTR_KPARAM_INFO
	.align		4
.L_535:
        /*0078*/ 	.byte	0x04, 0x17
        /*007a*/ 	.short	(.L_537 - .L_536)
.L_536:
        /*007c*/ 	.word	0x00000000
        /*0080*/ 	.short	0x0004
        /*0082*/ 	.short	0x0020
        /*0084*/ 	.byte	0x00, 0xf0, 0x21, 0x00


	//----- nvinfo : EIATTR_KPARAM_INFO
	.align		4
.L_537:
        /*0088*/ 	.byte	0x04, 0x17
        /*008a*/ 	.short	(.L_539 - .L_538)
.L_538:
        /*008c*/ 	.word	0x00000000
        /*0090*/ 	.short	0x0003
        /*0092*/ 	.short	0x0018
        /*0094*/ 	.byte	0x00, 0xf0, 0x21, 0x00


	//----- nvinfo : EIATTR_KPARAM_INFO
	.align		4
.L_539:
        /*0098*/ 	.byte	0x04, 0x17
        /*009a*/ 	.short	(.L_541 - .L_540)
.L_540:
        /*009c*/ 	.word	0x00000000
        /*00a0*/ 	.short	0x0002
        /*00a2*/ 	.short	0x0010
        /*00a4*/ 	.byte	0x00, 0xf0, 0x21, 0x00


	//----- nvinfo : EIATTR_KPARAM_INFO
	.align		4
.L_541:
        /*00a8*/ 	.byte	0x04, 0x17
        /*00aa*/ 	.short	(.L_543 - .L_542)
.L_542:
        /*00ac*/ 	.word	0x00000000
        /*00b0*/ 	.short	0x0001
        /*00b2*/ 	.short	0x0008
        /*00b4*/ 	.byte	0x00, 0xf0, 0x21, 0x00


	//----- nvinfo : EIATTR_KPARAM_INFO
	.align		4
.L_543:
        /*00b8*/ 	.byte	0x04, 0x17
        /*00ba*/ 	.short	(.L_545 - .L_544)
.L_544:
        /*00bc*/ 	.word	0x00000000
        /*00c0*/ 	.short	0x0000
        /*00c2*/ 	.short	0x0000
        /*00c4*/ 	.byte	0x00, 0xf0, 0x21, 0x00


	//----- nvinfo : EIATTR_SPARSE_MMA_MASK
	.align		4
.L_545:
        /*00c8*/ 	.byte	0x03, 0x50
        /*00ca*/ 	.short	0x0000


	//----- nvinfo : EIATTR_MAXREG_COUNT
	.align		4
        /*00cc*/ 	.byte	0x03, 0x1b
        /*00ce*/ 	.short	0x0040


	//----- nvinfo : EIATTR_NUM_BARRIERS
	.align		4
        /*00d0*/ 	.byte	0x02, 0x4c
        /*00d2*/ 	.byte	0x01
	.zero		1


	//----- nvinfo : EIATTR_ANNOTATIONS
	.align		4
        /*00d4*/ 	.byte	0x04, 0x55
        /*00d6*/ 	.short	(.L_547 - .L_546)


	//   ....[0]....
.L_546:
        /*00d8*/ 	.word	0x00000001
        /*00dc*/ 	.byte	0xa0, 0x04, 0x00, 0x00, 0x01, 0x00, 0x00, 0x00, 0xd0, 0x04, 0x00, 0x00, 0x01, 0x00, 0x00, 0x00
        /* <DEDUP_REMOVED lines=15> */
        /*01dc*/ 	.byte	0x20, 0x2c, 0x00, 0x00, 0x01, 0x00, 0x00, 0x00, 0x30, 0x2c, 0x00, 0x00


	//----- nvinfo : EIATTR_MERCURY_ISA_VERSION
	.align		4
.L_547:
        /*01e8*/ 	.byte	0x03, 0x5f
        /*01ea*/ 	.short	0x0101


	//----- nvinfo : EIATTR_COOP_GROUP_MASK_REGIDS
	.align		4
        /*01ec*/ 	.byte	0x04, 0x29
        /*01ee*/ 	.short	(.L_549 - .L_548)


	//   ....[0]....
.L_548:
        /*01f0*/ 	.word	0xffffffff


	//   ....[1]....
        /*01f4*/ 	.word	0xffffffff


	//   ....[2]....
        /*01f8*/ 	.word	0xffffffff


	//   ....[3]....
        /*01fc*/ 	.word	0xffffffff


	//   ....[4]....
        /*0200*/ 	.word	0xffffffff


	//   ....[5]....
        /*0204*/ 	.word	0xffffffff


	//   ....[6]....
        /*0208*/ 	.word	0xffffffff


	//   ....[7]....
        /*020c*/ 	.word	0xffffffff


	//   ....[8]....
        /*0210*/ 	.word	0xffffffff


	//   ....[9]....
        /*0214*/ 	.word	0xffffffff


	//   ....[10]....
        /*0218*/ 	.word	0x05000009


	//   ....[11]....
        /*021c*/ 	.word	0x05000008


	//   ....[12]....
        /*0220*/ 	.word	0x0500000a


	//   ....[13]....
        /*0224*/ 	.word	0x0500000b


	//   ....[14]....
        /*0228*/ 	.word	0x0500000d


	//   ....[15]....
        /*022c*/ 	.word	0x0500000c


	//   ....[16]....
        /*0230*/ 	.word	0x0500000e


	//   ....[17]....
        /*0234*/ 	.word	0x05000003


	//   ....[18]....
        /*0238*/ 	.word	0x0500000d


	//   ....[19]....
        /*023c*/ 	.word	0x0500000c


	//   ....[20]....
        /*0240*/ 	.word	0x0500000e


	//   ....[21]....
        /*0244*/ 	.word	0x0500000f


	//   ....[22]....
        /*0248*/ 	.word	0x05000011


	//   ....[23]....
        /*024c*/ 	.word	0x05000010


	//   ....[24]....
        /*0250*/ 	.word	0x05000014


	//   ....[25]....
        /*0254*/ 	.word	0x05000003


	//   ....[26]....
        /*0258*/ 	.word	0x0500000d


	//   ....[27]....
        /*025c*/ 	.word	0x0500000c


	//   ....[28]....
        /*0260*/ 	.word	0x0500000e


	//   ....[29]....
        /*0264*/ 	.word	0x0500000f


	//   ....[30]....
        /*0268*/ 	.word	0x05000011


	//   ....[31]....
        /*026c*/ 	.word	0x05000010


	//   ....[32]....
        /*0270*/ 	.word	0x05000014


	//   ....[33]....
        /*0274*/ 	.word	0x05000003


	//   ....[34]....
        /*0278*/ 	.word	0x05000005


	//   ....[35]....
        /*027c*/ 	.word	0x05000012


	//   ....[36]....
        /*0280*/ 	.word	0x0500000f


	//   ....[37]....
        /*0284*/ 	.word	0x05000004


	//   ....[38]....
        /*0288*/ 	.word	0x05000011


	//   ....[39]....
        /*028c*/ 	.word	0x0500001a


	//   ....[40]....
        /*0290*/ 	.word	0x05000019


	//   ....[41]....
        /*0294*/ 	.word	0x05000012


	//   ....[42]....
        /*0298*/ 	.word	0x05000007


	//   ....[43]....
        /*029c*/ 	.word	0x0500000f


	//   ....[44]....
        /*02a0*/ 	.word	0x05000018


	//   ....[45]....
        /*02a4*/ 	.word	0x0500000b


	//   ....[46]....
        /*02a8*/ 	.word	0x0500000c


	//   ....[47]....
        /*02ac*/ 	.word	0x0500000a


	//   ....[48]....
        /*02b0*/ 	.word	0x05000006


	//   ....[49]....
        /*02b4*/ 	.word	0x05000012


	//   ....[50]....
        /*02b8*/ 	.word	0x05000005


	//   ....[51]....
        /*02bc*/ 	.word	0x05000017


	//   ....[52]....
        /*02c0*/ 	.word	0x05000008


	//   ....[53]....
        /*02c4*/ 	.word	0x05000007


	//   ....[54]....
        /*02c8*/ 	.word	0x0500000c


	//   ....[55]....
        /*02cc*/ 	.word	0x0500000b


	//   ....[56]....
        /*02d0*/ 	.word	0x05000009


	//   ....[57]....
        /*02d4*/ 	.word	0x05000006


	//   ....[58]....
        /*02d8*/ 	.word	0x05000014


	//   ....[59]....
        /*02dc*/ 	.word	0x05000013


	//   ....[60]....
        /*02e0*/ 	.word	0x0500001c


	//   ....[61]....
        /*02e4*/ 	.word	0x0500001d


	//   ....[62]....
        /*02e8*/ 	.word	0x0500001f


	//   ....[63]....
        /*02ec*/ 	.word	0x05000017


	//   ....[64]....
        /*02f0*/ 	.word	0x05000015


	//   ....[65]....
        /*02f4*/ 	.word	0x05000012


	//   ....[66]....
        /*02f8*/ 	.word	0x0500000e


	//   ....[67]....
        /*02fc*/ 	.word	0x0500000e


	//   ....[68]....
        /*0300*/ 	.word	0x0500000e


	//   ....[69]....
        /*0304*/ 	.word	0x0500000e


	//   ....[70]....
        /*0308*/ 	.word	0x0500000e


	//   ....[71]....
        /*030c*/ 	.word	0x0500000e


	//   ....[72]....
        /*0310*/ 	.word	0x0500000e


	//   ....[73]....
        /*0314*/ 	.word	0x0500000e


	//   ....[74]....
        /*0318*/ 	.word	0x0500000e


	//   ....[75]....
        /*031c*/ 	.word	0x0500000e


	//   ....[76]....
        /*0320*/ 	.word	0x0500000e


	//   ....[77]....
        /*0324*/ 	.word	0x0500000e


	//   ....[78]....
        /*0328*/ 	.word	0x0500000e


	//   ....[79]....
        /*032c*/ 	.word	0x0500000e


	//   ....[80]....
        /*0330*/ 	.word	0x0500000e


	//   ....[81]....
        /*0334*/ 	.word	0x0500000e


	//   ....[82]....
        /*0338*/ 	.word	0x0500000e


	//   ....[83]....
        /*033c*/ 	.word	0x0500000e


	//   ....[84]....
        /*0340*/ 	.word	0x0500000e


	//   ....[85]....
        /*0344*/ 	.word	0x0500000e


	//   ....[86]....
        /*0348*/ 	.word	0x0500000e


	//   ....[87]....
        /*034c*/ 	.word	0x0500000e


	//   ....[88]....
        /*0350*/ 	.word	0x0500000e


	//   ....[89]....
        /*0354*/ 	.word	0x0500000e


	//   ....[90]....
        /*0358*/ 	.word	0x0500000e


	//   ....[91]....
        /*035c*/ 	.word	0x0500000e


	//   ....[92]....
        /*0360*/ 	.word	0x0500000e


	//   ....[93]....
        /*0364*/ 	.word	0x0500000e


	//   ....[94]....
        /*0368*/ 	.word	0x0500000e


	//   ....[95]....
        /*036c*/ 	.word	0x0500000e


	//   ....[96]....
        /*0370*/ 	.word	0x0500000e


	//   ....[97]....
        /*0374*/ 	.word	0x0500000e


	//   ....[98]....
        /*0378*/ 	.word	0x0500000e


	//   ....[99]....
        /*037c*/ 	.word	0x0500000e


	//   ....[100]....
        /*0380*/ 	.word	0x0500000e


	//   ....[101]....
        /*0384*/ 	.word	0x0500000e


	//   ....[102]....
        /*0388*/ 	.word	0x0500000e


	//   ....[103]....
        /*038c*/ 	.word	0x0500000e


	//   ....[104]....
        /*0390*/ 	.word	0x0500000e


	//   ....[105]....
        /*0394*/ 	.word	0x0500000e


	//   ....[106]....
        /*0398*/ 	.word	0x0500000e


	//   ....[107]....
        /*039c*/ 	.word	0x0500000e


	//   ....[108]....
        /*03a0*/ 	.word	0x0500000e


	//   ....[109]....
        /*03a4*/ 	.word	0x0500000e


	//   ....[110]....
        /*03a8*/ 	.word	0x0500000e


	//   ....[111]....
        /*03ac*/ 	.word	0x0500000e


	//   ....[112]....
        /*03b0*/ 	.word	0x0500000e


	//   ....[113]....
        /*03b4*/ 	.word	0x0500000e


	//   ....[114]....
        /*03b8*/ 	.word	0x0500000e


	//   ....[115]....
        /*03bc*/ 	.word	0x0500000e


	//   ....[116]....
        /*03c0*/ 	.word	0x0500000e


	//   ....[117]....
        /*03c4*/ 	.word	0x0500000e


	//   ....[118]....
        /*03c8*/ 	.word	0x0500000e


	//   ....[119]....
        /*03cc*/ 	.word	0x0500000e


	//   ....[120]....
        /*03d0*/ 	.word	0x0500000e


	//   ....[121]....
        /*03d4*/ 	.word	0x0500000e


	//----- nvinfo : EIATTR_COOP_GROUP_INSTR_OFFSETS
	.align		4
.L_549:
        /*03d8*/ 	.byte	0x04, 0x28
        /*03da*/ 	.short	(.L_551 - .L_550)


	//   ....[0]....
.L_550:
        /*03dc*/ 	.word	0x00001dc0


	//   ....[1]....
        /*03e0*/ 	.word	0x00001e00


	//   ....[2]....
        /*03e4*/ 	.word	0x00001e60


	//   ....[3]....
        /*03e8*/ 	.word	0x00001e70


	//   ....[4]....
        /*03ec*/ 	.word	0x00002760


	//   ....[5]....
        /*03f0*/ 	.word	0x000027a0


	//   ....[6]....
        /*03f4*/ 	.word	0x000027d0


	//   ....[7]....
        /*03f8*/ 	.word	0x000027f0


	//   ....[8]....
        /*03fc*/ 	.word	0x00002810


	//   ....[9]....
        /*0400*/ 	.word	0x00002830


	//   ....[10]....
        /*0404*/ 	.word	0x00004220


	//   ....[11]....
        /*0408*/ 	.word	0x00004250


	//   ....[12]....
        /*040c*/ 	.word	0x00004280


	//   ....[13]....
        /*0410*/ 	.word	0x000042a0


	//   ....[14]....
        /*0414*/ 	.word	0x000042d0


	//   ....[15]....
        /*0418*/ 	.word	0x000042e0


	//   ....[16]....
        /*041c*/ 	.word	0x00004310


	//   ....[17]....
        /*0420*/ 	.word	0x00004320


	//   ....[18]....
        /*0424*/ 	.word	0x00004510


	//   ....[19]....
        /*0428*/ 	.word	0x00004540


	//   ....[20]....
        /*042c*/ 	.word	0x00004570


	//   ....[21]....
        /*0430*/ 	.word	0x00004590


	//   ....[22]....
        /*0434*/ 	.word	0x000045c0


	//   ....[23]....
        /*0438*/ 	.word	0x000045d0


	//   ....[24]....
        /*043c*/ 	.word	0x00004600


	//   ....[25]....
        /*0440*/ 	.word	0x00004610


	//   ....[26]....
        /*0444*/ 	.word	0x000047a0


	//   ....[27]....
        /*0448*/ 	.word	0x000047d0


	//   ....[28]....
        /*044c*/ 	.word	0x00004800


	//   ....[29]....
        /*0450*/ 	.word	0x00004820


	//   ....[30]....
        /*0454*/ 	.word	0x00004850


	//   ....[31]....
        /*0458*/ 	.word	0x00004860


	//   ....[32]....
        /*045c*/ 	.word	0x00004890


	//   ....[33]....
        /*0460*/ 	.word	0x000048a0


	//   ....[34]....
        /*0464*/ 	.word	0x00004aa0


	//   ....[35]....
        /*0468*/ 	.word	0x00004bc0


	//   ....[36]....
        /*046c*/ 	.word	0x00004c30


	//   ....[37]....
        /*0470*/ 	.word	0x00004c90


	//   ....[38]....
        /*0474*/ 	.word	0x00004cd0


	//   ....[39]....
        /*0478*/ 	.word	0x00004d10


	//   ....[40]....
        /*047c*/ 	.word	0x00004d30


	//   ....[41]....
        /*0480*/ 	.word	0x00004d60


	//   ....[42]....
        /*0484*/ 	.word	0x00004d70


	//   ....[43]....
        /*0488*/ 	.word	0x00004dc0


	//   ....[44]....
        /*048c*/ 	.word	0x00004e20


	//   ....[45]....
        /*0490*/ 	.word	0x00004e60


	//   ....[46]....
        /*0494*/ 	.word	0x00004e90


	//   ....[47]....
        /*0498*/ 	.word	0x00004ec0


	//   ....[48]....
        /*049c*/ 	.word	0x00004ed0


	//   ....[49]....
        /*04a0*/ 	.word	0x00004f00


	//   ....[50]....
        /*04a4*/ 	.word	0x00004f30


	//   ....[51]....
        /*04a8*/ 	.word	0x00004f90


	//   ....[52]....
        /*04ac*/ 	.word	0x00004fc0


	//   ....[53]....
        /*04b0*/ 	.word	0x00004ff0


	//   ....[54]....
        /*04b4*/ 	.word	0x00005010


	//   ....[55]....
        /*04b8*/ 	.word	0x00005020


	//   ....[56]....
        /*04bc*/ 	.word	0x00005040


	//   ....[57]....
        /*04c0*/ 	.word	0x00005060


	//   ....[58]....
        /*04c4*/ 	.word	0x000050c0


	//   ....[59]....
        /*04c8*/ 	.word	0x000050e0


	//   ....[60]....
        /*04cc*/ 	.word	0x00005110


	//   ....[61]....
        /*04d0*/ 	.word	0x00005130


	//   ....[62]....
        /*04d4*/ 	.word	0x00005160


	//   ....[63]....
        /*04d8*/ 	.word	0x00005180


	//   ....[64]....
        /*04dc*/ 	.word	0x000052b0


	//   ....[65]....
        /*04e0*/ 	.word	0x00005300


	//   ....[66]....
        /*04e4*/ 	.word	0x000054b0


	//   ....[67]....
        /*04e8*/ 	.word	0x00005500


	//   ....[68]....
        /*04ec*/ 	.word	0x00005570


	//   ....[69]....
        /*04f0*/ 	.word	0x000055d0


	//   ....[70]....
        /*04f4*/ 	.word	0x00005640


	//   ....[71]....
        /*04f8*/ 	.word	0x000056a0


	//   ....[72]....
        /*04fc*/ 	.word	0x00005710


	//   ....[73]....
        /*0500*/ 	.word	0x00005770


	//   ....[74]....
        /*0504*/ 	.word	0x00005810


	//   ....[75]....
        /*0508*/ 	.word	0x000058a0


	//   ....[76]....
        /*050c*/ 	.word	0x00005910


	//   ....[77]....
        /*0510*/ 	.word	0x00005970


	//   ....[78]....
        /*0514*/ 	.word	0x000059e0


	//   ....[79]....
        /*0518*/ 	.word	0x00005a40


	//   ....[80]....
        /*051c*/ 	.word	0x00005ab0


	//   ....[81]....
        /*0520*/ 	.word	0x00005b10


	//   ....[82]....
        /*0524*/ 	.word	0x00005bb0


	//   ....[83]....
        /*0528*/ 	.word	0x00005c40


	//   ....[84]....
        /*052c*/ 	.word	0x00005cb0


	//   ....[85]....
        /*0530*/ 	.word	0x00005d10


	//   ....[86]....
        /*0534*/ 	.word	0x00005d80


	//   ....[87]....
        /*0538*/ 	.word	0x00005de0


	//   ....[88]....
        /*053c*/ 	.word	0x00005e50


	//   ....[89]....
        /*0540*/ 	.word	0x00005eb0


	//   ....[90]....
        /*0544*/ 	.word	0x00005f50


	//   ....[91]....
        /*0548*/ 	.word	0x00006010


	//   ....[92]....
        /*054c*/ 	.word	0x00006120


	//   ....[93]....
        /*0550*/ 	.word	0x00006170


	//   ....[94]....
        /*0554*/ 	.word	0x00006220


	//   ....[95]....
        /*0558*/ 	.word	0x00006270


	//   ....[96]....
        /*055c*/ 	.word	0x000062e0


	//   ....[97]....
        /*0560*/ 	.word	0x00006330


	//   ....[98]....
        /*0564*/ 	.word	0x000063a0


	//   ....[99]....
        /*0568*/ 	.word	0x00006400


	//   ....[100]....
        /*056c*/ 	.word	0x00006470


	//   ....[101]....
        /*0570*/ 	.word	0x000064d0


	//   ....[102]....
        /*0574*/ 	.word	0x00006570


	//   ....[103]....
        /*0578*/ 	.word	0x000065e0


	//   ....[104]....
        /*057c*/ 	.word	0x00006690


	//   ....[105]....
        /*0580*/ 	.word	0x00006700


	//   ....[106]....
        /*0584*/ 	.word	0x00006770


	//   ....[107]....
        /*0588*/ 	.word	0x000067d0


	//   ....[108]....
        /*058c*/ 	.word	0x00006840


	//   ....[109]....
        /*0590*/ 	.word	0x000068a0


	//   ....[110]....
        /*0594*/ 	.word	0x00006940


	//   ....[111]....
        /*0598*/ 	.word	0x000069c0


	//   ....[112]....
        /*059c*/ 	.word	0x00006a40


	//   ....[113]....
        /*05a0*/ 	.word	0x00006af0


	//   ....[114]....
        /*05a4*/ 	.word	0x00006b90


	//   ....[115]....
        /*05a8*/ 	.word	0x00006c00


	//   ....[116]....
        /*05ac*/ 	.word	0x00006c70


	//   ....[117]....
        /*05b0*/ 	.word	0x00006ce0


	//   ....[118]....
        /*05b4*/ 	.word	0x00006d70


	//   ....[119]....
        /*05b8*/ 	.word	0x00006e20


	//   ....[120]....
        /*05bc*/ 	.word	0x00006f00


	//   ....[121]....
        /*05c0*/ 	.word	0x00006fb0


	//----- nvinfo : EIATTR_EXIT_INSTR_OFFSETS
	.align		4
.L_551:
        /*05c4*/ 	.byte	0x04, 0x1c
        /*05c6*/ 	.short	(.L_553 - .L_552)


	//   ....[0]....
.L_552:
        /*05c8*/ 	.word	0x00003200


	//   ....[1]....
        /*05cc*/ 	.word	0x00005450


	//----- nvinfo : EIATTR_MAX_THREADS
	.align		4
.L_553:
        /*05d0*/ 	.byte	0x04, 0x05
        /*05d2*/ 	.short	(.L_555 - .L_554)
.L_554:
        /*05d4*/ 	.word	0x00000140
        /*05d8*/ 	.word	0x00000001
        /*05dc*/ 	.word	0x00000001


	//----- nvinfo : EIATTR_CRS_STACK_SIZE
	.align		4
.L_555:
        /*05e0*/ 	.byte	0x04, 0x1e
        /*05e2*/ 	.short	(.L_557 - .L_556)
.L_556:
        /*05e4*/ 	.word	0x00000000


	//----- nvinfo : EIATTR_CBANK_PARAM_SIZE
	.align		4
.L_557:
        /*05e8*/ 	.byte	0x03, 0x19
        /*05ea*/ 	.short	0x0060


	//----- nvinfo : EIATTR_PARAM_CBANK
	.align		4
        /*05ec*/ 	.byte	0x04, 0x0a
        /*05ee*/ 	.short	(.L_559 - .L_558)
	.align		4
.L_558:
        /*05f0*/ 	.word	index@(.nv.constant0._ZN13group_norm_v218gn_bwd_cuda_kernelI13__nv_bfloat16Li320ELi3ELi32ELi10ELi1024ELb0ELb1ELi16ELi320ELi320ELi4ELb1ELi5ELb0ELb0ELNS_15WgradSyncMethodE3ENS_16CompileConditionILi900EEEEEvPT_S6_S6_PKS5_S8_S8_S8_PKfflPfPj)
        /*05f4*/ 	.short	0x0210
        /*05f6*/ 	.short	0x0060


	//----- nvinfo : EIATTR_SW_WAR
	.align		4
.L_559:
        /*05f8*/ 	.byte	0x04, 0x36
        /*05fa*/ 	.short	(.L_561 - .L_560)
.L_560:
        /*05fc*/ 	.word	0x00000008
.L_561:


//--------------------- .nv.info._ZN13group_norm_v218gn_bwd_cuda_kernelI13__nv_bfloat16Li320ELi1ELi32ELi10ELi1024ELb0ELb1ELi32ELi320ELi320ELi4ELb1ELi4ELb0ELb0ELNS_15WgradSyncMethodE3ENS_16CompileConditionILi900EEEEEvPT_S6_S6_PKS5_S8_S8_S8_PKfflPfPj --------------------------
	.section	.nv.info._ZN13group_norm_v218gn_bwd_cuda_kernelI13__nv_bfloat16Li320ELi1ELi32ELi10ELi1024ELb0ELb1ELi32ELi320ELi320ELi4ELb1ELi4ELb0ELb0ELNS_15WgradSyncMethodE3ENS_16CompileConditionILi900EEEEEvPT_S6_S6_PKS5_S8_S8_S8_PKfflPfPj,"",@"SHT_CUDA_INFO"
	.sectionflags	@""
	.align	4


	//----- nvinfo : EIATTR_CUDA_API_VERSION
	.align		4
        /*0000*/ 	.byte	0x04, 0x37
        /*0002*/ 	.short	(.L_563 - .L_562)
.L_562:
        /*0004*/ 	.word	0x00000082


	//----- nvinfo : EIATTR_KPARAM_INFO
	.align		4
.L_563:
        /*0008*/ 	.byte	0x04, 0x17
        /*000a*/ 	.short	(.L_565 - .L_564)
.L_564:
        /*000c*/ 	.word	0x00000000
        /*0010*/ 	.short	0x000b
        /*0012*/ 	.short	0x0058
        /*0014*/ 	.byte	0x00, 0xf0, 0x21, 0x00


	//----- nvinfo : EIATTR_KPARAM_INFO
	.align		4
.L_565:
        /*0018*/ 	.byte	0x04, 0x17
        /*001a*/ 	.short	(.L_567 - .L_566)
.L_566:
        /*001c*/ 	.word	0x00000000
        /*0020*/ 	.short	0x000a
        /*0022*/ 	.short	0x0050
        /*0024*/ 	.byte	0x00, 0xf0, 0x21, 0x00


	//----- nvinfo : EIATTR_KPARAM_INFO
	.align		4
.L_567:
        /*0028*/ 	.byte	0x04, 0x17
        /*002a*/ 	.short	(.L_569 - .L_568)
.L_568:
        /*002c*/ 	.word	0x00000000
        /*0030*/ 	.short	0x0009
        /*0032*/ 	.short	0x0048
        /*0034*/ 	.byte	0x00, 0xf0, 0x21, 0x00


	//----- nvinfo : EIATTR_KPARAM_INFO
	.align		4
.L_569:
        /*0038*/ 	.byte	0x04, 0x17
        /*003a*/ 	.short	(.L_571 - .L_570)
.L_570:
        /*003c*/ 	.word	0x00000000
        /*0040*/ 	.short	0x0008
        /*0042*/ 	.short	0x0040
        /*0044*/ 	.byte	0x00, 0xf0, 0x11, 0x00


	//----- nvinfo : EIATTR_KPARAM_INFO
	.align		4
.L_571:
        /*0048*/ 	.byte	0x04, 0x17
        /*004a*/ 	.short	(.L_573 - .L_572)
.L_572:
        /*004c*/ 	.word	0x00000000
        /*0050*/ 	.short	0x0007
        /*0052*/ 	.short	0x0038
        /*0054*/ 	.byte	0x00, 0xf0, 0x21, 0x00


	//----- nvinfo : EIATTR_KPARAM_INFO
	.align		4
.L_573:
        /*0058*/ 	.byte	0x04, 0x17
        /*005a*/ 	.short	(.L_575 - .L_574)
.L_574:
        /*005c*/ 	.word	0x00000000
        /*0060*/ 	.short	0x0006
        /*0062*/ 	.short	0x0030
        /*0064*/ 	.byte	0x00, 0xf0, 0x21, 0x00


	//----- nvinfo : EIATTR_KPARAM_INFO
	.align		4
.L_575:
        /*0068*/ 	.byte	0x04, 0x17
        /*006a*/ 	.short	(.L_577 - .L_576)
.L_576:
        /*006c*/ 	.word	0x00000000
        /*0070*/ 	.short	0x0005
        /*0072*/ 	.short	0x0028
        /*0074*/ 	.byte	0x00, 0xf0, 0x21, 0x00


	//----- nvinfo : EIATTR_KPARAM_INFO
	.align		4
.L_577:
        /*0078*/ 	.byte	0x04, 0x17
        /*007a*/ 	.short	(.L_579 - .L_578)
.L_578:
        /*007c*/ 	.word	0x00000000
        /*0080*/ 	.short	0x0004
        /*0082*/ 	.short	0x0020
        /*0084*/ 	.byte	0x00, 0xf0, 0x21, 0x00


	//----- nvinfo : EIATTR_KPARAM_INFO
	.align		4
.L_579:
        /*0088*/ 	.byte	0x04, 0x17
        /*008a*/ 	.short	(.L_581 - .L_580)
.L_580:
        /*008c*/ 	.word	0x00000000
        /*0090*/ 	.short	0x0003
        /*0092*/ 	.short	0x0018
        /*0094*/ 	.byte	0x00, 0xf0, 0x21, 0x00


	//----- nvinfo : EIATTR_KPARAM_INFO
	.align		4
.L_581:
        /*0098*/ 	.byte	0x04, 0x17
        /*009a*/ 	.short	(.L_583 - .L_582)
.L_582:
        /*009c*/ 	.word	0x00000000
        /*00a0*/ 	.short	0x0002
        /*00a2*/ 	.short	0x0010
        /*00a4*/ 	.byte	0x00, 0xf0, 0x21, 0x00


	//----- nvinfo : EIATTR_KPARAM_INFO
	.align		4
.L_583:
        /*00a8*/ 	.byte	0x04, 0x17
        /*00aa*/ 	.short	(.L_585 - .L_584)
.L_584:
        /*00ac*/ 	.word	0x00000000
        /*00b0*/ 	.short	0x0001
        /*00b2*/ 	.short	0x0008
        /*00b4*/ 	.byte	0x00, 0xf0, 0x21, 0x00


	//----- nvinfo : EIATTR_KPARAM_INFO
	.align		4
.L_585:
        /*00b8*/ 	.byte	0x04, 0x17
        /*00ba*/ 	.short	(.L_587 - .L_586)
.L_586:
        /*00bc*/ 	.word	0x00000000
        /*00c0*/ 	.short	0x0000
        /*00c2*/ 	.short	0x0000
        /*00c4*/ 	.byte	0x00, 0xf0, 0x21, 0x00


	//----- nvinfo : EIATTR_SPARSE_MMA_MASK
	.align		4
.L_587:
        /*00c8*/ 	.byte	0x03, 0x50
        /*00ca*/ 	.short	0x0000


	//----- nvinfo : EIATTR_MAXREG_COUNT
	.align		4
        /*00cc*/ 	.byte	0x03, 0x1b
        /*00ce*/ 	.short	0x00a8


	//----- nvinfo : EIATTR_NUM_BARRIERS
	.align		4
        /*00d0*/ 	.byte	0x02, 0x4c
        /*00d2*/ 	.byte	0x01
	.zero		1


	//----- nvinfo : EIATTR_MERCURY_ISA_VERSION
	.align		4
        /*00d4*/ 	.byte	0x03, 0x5f
        /*00d6*/ 	.short	0x0101


	//----- nvinfo : EIATTR_COOP_GROUP_MASK_REGIDS
	.align		4
        /*00d8*/ 	.byte	0x04, 0x29
        /*00da*/ 	.short	(.L_589 - .L_588)


	//   ....[0]....
.L_588:
        /*00dc*/ 	.word	0xffffffff


	//   ....[1]....
        /*00e0*/ 	.word	0xffffffff


	//   ....[2]....
        /*00e4*/ 	.word	0xffffffff


	//   ....[3]....
        /*00e8*/ 	.word	0xffffffff


	//   ....[4]....
        /*00ec*/ 	.word	0xffffffff


	//   ....[5]....
        /*00f0*/ 	.word	0xffffffff


	//   ....[6]....
        /*00f4*/ 	.word	0xffffffff


	//   ....[7]....
        /*00f8*/ 	.word	0xffffffff


	//   ....[8]....
        /*00fc*/ 	.word	0xffffffff


	//   ....[9]....
        /*0100*/ 	.word	0xffffffff


	//   ....[10]....
        /*0104*/ 	.word	0x05000020


	//   ....[11]....
        /*0108*/ 	.word	0x0500001f


	//   ....[12]....
        /*010c*/ 	.word	0x05000021


	//   ....[13]....
        /*0110*/ 	.word	0x05000022


	//   ....[14]....
        /*0114*/ 	.word	0x05000024


	//   ....[15]....
        /*0118*/ 	.word	0x05000023


	//   ....[16]....
        /*011c*/ 	.word	0x05000025


	//   ....[17]....
        /*0120*/ 	.word	0x0500001a


	//   ....[18]....
        /*0124*/ 	.word	0x05000024


	//   ....[19]....
        /*0128*/ 	.word	0x05000023


	//   ....[20]....
        /*012c*/ 	.word	0x05000025


	//   ....[21]....
        /*0130*/ 	.word	0x0500002a


	//   ....[22]....
        /*0134*/ 	.word	0x0500002c


	//   ....[23]....
        /*0138*/ 	.word	0x05000029


	//   ....[24]....
        /*013c*/ 	.word	0x0500002b


	//   ....[25]....
        /*0140*/ 	.word	0x0500001e


	//   ....[26]....
        /*0144*/ 	.word	0x05000024


	//   ....[27]....
        /*0148*/ 	.word	0x05000023


	//   ....[28]....
        /*014c*/ 	.word	0x05000025


	//   ....[29]....
        /*0150*/ 	.word	0x0500002a


	//   ....[30]....
        /*0154*/ 	.word	0x0500002c


	//   ....[31]....
        /*0158*/ 	.word	0x05000029


	//   ....[32]....
        /*015c*/ 	.word	0x0500002b


	//   ....[33]....
        /*0160*/ 	.word	0x0500001e


	//   ....[34]....
        /*0164*/ 	.word	0x0500001e


	//   ....[35]....
        /*0168*/ 	.word	0x0500001f


	//   ....[36]....
        /*016c*/ 	.word	0x05000032


	//   ....[37]....
        /*0170*/ 	.word	0x05000021


	//   ....[38]....
        /*0174*/ 	.word	0x05000020


	//   ....[39]....
        /*0178*/ 	.word	0x05000031


	//   ....[40]....
        /*017c*/ 	.word	0x0500001f


	//   ....[41]....
        /*0180*/ 	.word	0x05000034


	//   ....[42]....
        /*0184*/ 	.word	0x0500001e


	//   ....[43]....
        /*0188*/ 	.word	0x05000031


	//   ....[44]....
        /*018c*/ 	.word	0x05000020


	//   ....[45]....
        /*0190*/ 	.word	0x05000021


	//   ....[46]....
        /*0194*/ 	.word	0x05000030


	//   ....[47]....
        /*0198*/ 	.word	0x05000033


	//   ....[48]....
        /*019c*/ 	.word	0x0500001c


	//   ....[49]....
        /*01a0*/ 	.word	0x0500002d


	//   ....[50]....
        /*01a4*/ 	.word	0x0500001d


	//   ....[51]....
        /*01a8*/ 	.word	0x05000031


	//   ....[52]....
        /*01ac*/ 	.word	0x05000030


	//   ....[53]....
        /*01b0*/ 	.word	0x05000034


	//   ....[54]....
        /*01b4*/ 	.word	0x0500002b


	//   ....[55]....
        /*01b8*/ 	.word	0x0500002e


	//   ....[56]....
        /*01bc*/ 	.word	0x05000020


	//   ....[57]....
        /*01c0*/ 	.word	0x05000021


	//   ....[58]....
        /*01c4*/ 	.word	0x05000022


	//   ....[59]....
        /*01c8*/ 	.word	0x05000023


	//   ....[60]....
        /*01cc*/ 	.word	0x05000029


	//   ....[61]....
        /*01d0*/ 	.word	0x0500002b


	//   ....[62]....
        /*01d4*/ 	.word	0x05000030


	//   ....[63]....
        /*01d8*/ 	.word	0x0500002f


	//   ....[64]....
        /*01dc*/ 	.word	0x05000022


	//   ....[65]....
        /*01e0*/ 	.word	0x05000019


	//   ....[66]....
        /*01e4*/ 	.word	0x05000033


	//   ....[67]....
        /*01e8*/ 	.word	0x05000033


	//   ....[68]....
        /*01ec*/ 	.word	0x05000033


	//   ....[69]....
        /*01f0*/ 	.word	0x05000033


	//   ....[70]....
        /*01f4*/ 	.word	0x05000033


	//   ....[71]....
        /*01f8*/ 	.word	0x05000033


	//   ....[72]....
        /*01fc*/ 	.word	0x05000033


	//   ....[73]....
        /*0200*/ 	.word	0x05000033


	//   ....[74]....
        /*0204*/ 	.word	0x05000033


	//   ....[75]....
        /*0208*/ 	.word	0x05000033


	//   ....[76]....
        /*020c*/ 	.word	0x05000033


	//   ....[77]....
        /*0210*/ 	.word	0x05000033


	//   ....[78]....
        /*0214*/ 	.word	0x05000033


	//   ....[79]....
        /*0218*/ 	.word	0x05000033


	//   ....[80]....
        /*021c*/ 	.word	0x05000033


	//   ....[81]....
        /*0220*/ 	.word	0x05000033


	//   ....[82]....
        /*0224*/ 	.word	0x05000033


	//   ....[83]....
        /*0228*/ 	.word	0x05000033


	//   ....[84]....
        /*022c*/ 	.word	0x05000033


	//   ....[85]....
        /*0230*/ 	.word	0x05000033


	//   ....[86]....
        /*0234*/ 	.word	0x05000033


	//   ....[87]....
        /*0238*/ 	.word	0x05000033


	//   ....[88]....
        /*023c*/ 	.word	0x05000033


	//   ....[89]....
        /*0240*/ 	.word	0x05000033


	//   ....[90]....
        /*0244*/ 	.word	0x05000033


	//   ....[91]....
        /*0248*/ 	.word	0x05000033


	//   ....[92]....
        /*024c*/ 	.word	0x05000033


	//   ....[93]....
        /*0250*/ 	.word	0x05000033


	//   ....[94]....
        /*0254*/ 	.word	0x05000033


	//   ....[95]....
        /*0258*/ 	.word	0x05000033


	//   ....[96]....
        /*025c*/ 	.word	0x05000033


	//   ....[97]....
        /*0260*/ 	.word	0x05000033


	//   ....[98]....
        /*0264*/ 	.word	0x05000033


	//   ....[99]....
        /*0268*/ 	.word	0x05000033


	//   ....[100]....
        /*026c*/ 	.word	0x05000033


	//   ....[101]....
        /*0270*/ 	.word	0x05000033


	//   ....[102]....
        /*0274*/ 	.word	0x05000033


	//   ....[103]....
        /*0278*/ 	.word	0x05000033


	//   ....[104]....
        /*027c*/ 	.word	0x05000033


	//   ....[105]....
        /*0280*/ 	.word	0x05000033


	//   ....[106]....
        /*0284*/ 	.word	0x05000033


	//   ....[107]....
        /*0288*/ 	.word	0x05000033


	//   ....[108]....
        /*028c*/ 	.word	0x05000033


	//   ....[109]....
        /*0290*/ 	.word	0x05000033


	//   ....[110]....
        /*0294*/ 	.word	0x05000033


	//   ....[111]....
        /*0298*/ 	.word	0x05000033


	//   ....[112]....
        /*029c*/ 	.word	0x05000033


	//   ....[113]....
        /*02a0*/ 	.word	0x05000033


	//   ....[114]....
        /*02a4*/ 	.word	0x05000033


	//   ....[115]....
        /*02a8*/ 	.word	0x05000033


	//   ....[116]....
        /*02ac*/ 	.word	0x05000033


	//   ....[117]....
        /*02b0*/ 	.word	0x05000033


	//   ....[118]....
        /*02b4*/ 	.word	0x05000033


	//   ....[119]....
        /*02b8*/ 	.word	0x05000033


	//   ....[120]....
        /*02bc*/ 	.word	0x05000033


	//   ....[121]....
        /*02c0*/ 	.word	0x05000033


	//----- nvinfo : EIATTR_COOP_GROUP_INSTR_OFFSETS
	.align		4
.L_589:
        /*02c4*/ 	.byte	0x04, 0x28
        /*02c6*/ 	.short	(.L_591 - .L_590)


	//   ....[0]....
.L_590:
        /*02c8*/ 	.word	0x000027d0


	//   ....[1]....
        /*02cc*/ 	.word	0x00002810


	//   ....[2]....
        /*02d0*/ 	.word	0x00002850


	//   ....[3]....
        /*02d4*/ 	.word	0x00002860


	//   ....[4]....
        /*02d8*/ 	.word	0x00003040


	//   ....[5]....
        /*02dc*/ 	.word	0x00003070


	//   ....[6]....
        /*02e0*/ 	.word	0x000030a0


	//   ....[7]....
        /*02e4*/ 	.word	0x000030b0


	//   ....[8]....
        /*02e8*/ 	.word	0x000030e0


	//   ....[9]....
        /*02ec*/ 	.word	0x000030f0


	//   ....[10]....
        /*02f0*/ 	.word	0x000051e0


	//   ....[11]....
        /*02f4*/ 	.word	0x00005210


	//   ....[12]....
        /*02f8*/ 	.word	0x00005240


	//   ....[13]....
        /*02fc*/ 	.word	0x00005260


	//   ....[14]....
        /*0300*/ 	.word	0x00005290


	//   ....[15]....
        /*0304*/ 	.word	0x000052a0


	//   ....[16]....
        /*0308*/ 	.word	0x000052d0


	//   ....[17]....
        /*030c*/ 	.word	0x000052e0


	//   ....[18]....
        /*0310*/ 	.word	0x00005490


	//   ....[19]....
        /*0314*/ 	.word	0x000054c0


	//   ....[20]....
        /*0318*/ 	.word	0x000054f0


	//   ....[21]....
        /*031c*/ 	.word	0x00005510


	//   ....[22]....
        /*0320*/ 	.word	0x00005540


	//   ....[23]....
        /*0324*/ 	.word	0x00005550


	//   ....[24]....
        /*0328*/ 	.word	0x00005580


	//   ....[25]....
        /*032c*/ 	.word	0x00005590


	//   ....[26]....
        /*0330*/ 	.word	0x000056e0


	//   ....[27]....
        /*0334*/ 	.word	0x00005710


	//   ....[28]....
        /*0338*/ 	.word	0x00005750


	//   ....[29]....
        /*033c*/ 	.word	0x00005770


	//   ....[30]....
        /*0340*/ 	.word	0x000057a0


	//   ....[31]....
        /*0344*/ 	.word	0x000057b0


	//   ....[32]....
        /*0348*/ 	.word	0x000057e0


	//   ....[33]....
        /*034c*/ 	.word	0x000057f0


	//   ....[34]....
        /*0350*/ 	.word	0x00005b10


	//   ....[35]....
        /*0354*/ 	.word	0x00005b40


	//   ....[36]....
        /*0358*/ 	.word	0x00005b70


	//   ....[37]....
        /*035c*/ 	.word	0x00005bc0


	//   ....[38]....
        /*0360*/ 	.word	0x00005be0


	//   ....[39]....
        /*0364*/ 	.word	0x00005c10


	//   ....[40]....
        /*0368*/ 	.word	0x00005c30


	//   ....[41]....
        /*036c*/ 	.word	0x00005c50


	//   ....[42]....
        /*0370*/ 	.word	0x00005c70


	//   ....[43]....
        /*0374*/ 	.word	0x00005c90


	//   ....[44]....
        /*0378*/ 	.word	0x00005cb0


	//   ....[45]....
        /*037c*/ 	.word	0x00005cd0


	//   ....[46]....
        /*0380*/ 	.word	0x00005cf0


	//   ....[47]....
        /*0384*/ 	.word	0x00005d20


	//   ....[48]....
        /*0388*/ 	.word	0x00005d60


	//   ....[49]....
        /*038c*/ 	.word	0x00005d80


	//   ....[50]....
        /*0390*/ 	.word	0x00005da0


	//   ....[51]....
        /*0394*/ 	.word	0x00005dc0


	//   ....[52]....
        /*0398*/ 	.word	0x00005df0


	//   ....[53]....
        /*039c*/ 	.word	0x00005e20


	//   ....[54]....
        /*03a0*/ 	.word	0x00005e40


	//   ....[55]....
        /*03a4*/ 	.word	0x00005e60


	//   ....[56]....
        /*03a8*/ 	.word	0x00005e80


	//   ....[57]....
        /*03ac*/ 	.word	0x00005eb0


	//   ....[58]....
        /*03b0*/ 	.word	0x00005f00


	//   ....[59]....
        /*03b4*/ 	.word	0x00005f30


	//   ....[60]....
        /*03b8*/ 	.word	0x00005f60


	//   ....[61]....
        /*03bc*/ 	.word	0x00005f90


	//   ....[62]....
        /*03c0*/ 	.word	0x00005fc0


	//   ....[63]....
        /*03c4*/ 	.word	0x00005ff0


	//   ....[64]....
        /*03c8*/ 	.word	0x00006130


	//   ....[65]....
        /*03cc*/ 	.word	0x00006170


	//   ....[66]....
        /*03d0*/ 	.word	0x000062a0


	//   ....[67]....
        /*03d4*/ 	.word	0x000062f0


	//   ....[68]....
        /*03d8*/ 	.word	0x00006360


	//   ....[69]....
        /*03dc*/ 	.word	0x000063c0


	//   ....[70]....
        /*03e0*/ 	.word	0x00006430


	//   ....[71]....
        /*03e4*/ 	.word	0x00006490


	//   ....[72]....
        /*03e8*/ 	.word	0x00006500


	//   ....[73]....
        /*03ec*/ 	.word	0x00006560


	//   ....[74]....
        /*03f0*/ 	.word	0x00006610


	//   ....[75]....
        /*03f4*/ 	.word	0x000066a0


	//   ....[76]....
        /*03f8*/ 	.word	0x00006710


	//   ....[77]....
        /*03fc*/ 	.word	0x00006770


	//   ....[78]....
        /*0400*/ 	.word	0x000067e0


	//   ....[79]....
        /*0404*/ 	.word	0x00006840


	//   ....[80]....
        /*0408*/ 	.word	0x000068b0


	//   ....[81]....
        /*040c*/ 	.word	0x00006910


	//   ....[82]....
        /*0410*/ 	.word	0x000069c0


	//   ....[83]....
        /*0414*/ 	.word	0x00006a50


	//   ....[84]....
        /*0418*/ 	.word	0x00006ac0


	//   ....[85]....
        /*041c*/ 	.word	0x00006b20


	//   ....[86]....
        /*0420*/ 	.word	0x00006b90


	//   ....[87]....
        /*0424*/ 	.word	0x00006bf0


	//   ....[88]....
        /*0428*/ 	.word	0x00006c60


	//   ....[89]....
        /*042c*/ 	.word	0x00006cc0


	//   ....[90]....
        /*0430*/ 	.word	0x00006d70


	//   ....[91]....
        /*0434*/ 	.word	0x00006e30


	//   ....[92]....
        /*0438*/ 	.word	0x00006f60


	//   ....[93]....
        /*043c*/ 	.word	0x00006fe0


	//   ....[94]....
        /*0440*/ 	.word	0x00007090


	//   ....[95]....
        /*0444*/ 	.word	0x000070f0


	//   ....[96]....
        /*0448*/ 	.word	0x00007170


	//   ....[97]....
        /*044c*/ 	.word	0x00007240


	//   ....[98]....
        /*0450*/ 	.word	0x000072c0


	//   ....[99]....
        /*0454*/ 	.word	0x00007360


	//   ....[100]....
        /*0458*/ 	.word	0x00007420


	//   ....[101]....
        /*045c*/ 	.word	0x00007480


	//   ....[102]....
        /*0460*/ 	.word	0x000074f0


	//   ....[103]....
        /*0464*/ 	.word	0x00007550


	//   ....[104]....
        /*0468*/ 	.word	0x000075c0


	//   ....[105]....
        /*046c*/ 	.word	0x00007620


	//   ....[106]....
        /*0470*/ 	.word	0x000076a0


	//   ....[107]....
        /*0474*/ 	.word	0x00007720


	//   ....[108]....
        /*0478*/ 	.word	0x00007790


	//   ....[109]....
        /*047c*/ 	.word	0x000077f0


	//   ....[110]....
        /*0480*/ 	.word	0x00007860


	//   ....[111]....
        /*0484*/ 	.word	0x000078c0


	//   ....[112]....
        /*0488*/ 	.word	0x00007930


	//   ....[113]....
        /*048c*/ 	.word	0x00007990


	//   ....[114]....
        /*0490*/ 	.word	0x000079f0


	//   ....[115]....
        /*0494*/ 	.word	0x00007a60


	//   ....[116]....
        /*0498*/ 	.word	0x00007ad0


	//   ....[117]....
        /*049c*/ 	.word	0x00007b30


	//   ....[118]....
        /*04a0*/ 	.word	0x00007ba0


	//   ....[119]....
        /*04a4*/ 	.word	0x00007c00


	//   ....[120]....
        /*04a8*/ 	.word	0x00007cc0


	//   ....[121]....
        /*04ac*/ 	.word	0x00007d50


	//----- nvinfo : EIATTR_EXIT_INSTR_OFFSETS
	.align		4
.L_591:
        /*04b0*/ 	.byte	0x04, 0x1c
        /*04b2*/ 	.short	(.L_593 - .L_592)


	//   ....[0]....
.L_592:
        /*04b4*/ 	.word	0x000041b0


	//   ....[1]....
        /*04b8*/ 	.word	0x00006240


	//----- nvinfo : EIATTR_MAX_THREADS
	.align		4
.L_593:
        /*04bc*/ 	.byte	0x04, 0x05
        /*04be*/ 	.short	(.L_595 - .L_594)
.L_594:
        /*04c0*/ 	.word	0x00000140
        /*04c4*/ 	.word	0x00000001
        /*04c8*/ 	.word	0x00000001


	//----- nvinfo : EIATTR_CRS_STACK_SIZE
	.align		4
.L_595:
        /*04cc*/ 	.byte	0x04, 0x1e
        /*04ce*/ 	.short	(.L_597 - .L_596)
.L_596:
        /*04d0*/ 	.word	0x00000000


	//----- nvinfo : EIATTR_CBANK_PARAM_SIZE
	.align		4
.L_597:
        /*04d4*/ 	.byte	0x03, 0x19
        /*04d6*/ 	.short	0x0060


	//----- nvinfo : EIATTR_PARAM_CBANK
	.align		4
        /*04d8*/ 	.byte	0x04, 0x0a
        /*04da*/ 	.short	(.L_599 - .L_598)
	.align		4
.L_598:
        /*04dc*/ 	.word	index@(.nv.constant0._ZN13group_norm_v218gn_bwd_cuda_kernelI13__nv_bfloat16Li320ELi1ELi32ELi10ELi1024ELb0ELb1ELi32ELi320ELi320ELi4ELb1ELi4ELb0ELb0ELNS_15WgradSyncMethodE3ENS_16CompileConditionILi900EEEEEvPT_S6_S6_PKS5_S8_S8_S8_PKfflPfPj)
        /*04e0*/ 	.short	0x0210
        /*04e2*/ 	.short	0x0060


	//----- nvinfo : EIATTR_SW_WAR
	.align		4
.L_599:
        /*04e4*/ 	.byte	0x04, 0x36
        /*04e6*/ 	.short	(.L_601 - .L_600)
.L_600:
        /*04e8*/ 	.word	0x00000008
.L_601:


//--------------------- .nv.info._ZN13group_norm_v218gn_bwd_cuda_kernelI13__nv_bfloat16Li320ELi1ELi32ELi10ELi1024ELb0ELb1ELi64ELi320ELi320ELi4ELb1ELi9ELb0ELb0ELNS_15WgradSyncMethodE3ENS_16CompileConditionILi900EEEEEvPT_S6_S6_PKS5_S8_S8_S8_PKfflPfPj --------------------------
	.section	.nv.info._ZN13group_norm_v218gn_bwd_cuda_kernelI13__nv_bfloat16Li320ELi1ELi32ELi10ELi1024ELb0ELb1ELi64ELi320ELi320ELi4ELb1ELi9ELb0ELb0ELNS_15WgradSyncMethodE3ENS_16CompileConditionILi900EEEEEvPT_S6_S6_PKS5_S8_S8_S8_PKfflPfPj,"",@"SHT_CUDA_INFO"
	.sectionflags	@""
	.align	4


	//----- nvinfo : EIATTR_CUDA_API_VERSION
	.align		4
        /*0000*/ 	.byte	0x04, 0x37
        /*0002*/ 	.short	(.L_603 - .L_602)
.L_602:
        /*0004*/ 	.word	0x00000082


	//----- nvinfo : EIATTR_KPARAM_INFO
	.align		4
.L_603:
        /*0008*/ 	.byte	0x04, 0x17
        /*000a*/ 	.short	(.L_605 - .L_604)
.L_604:
        /*000c*/ 	.word	0x00000000
        /*0010*/ 	.short	0x000b
        /*0012*/ 	.short	0x0058
        /*0014*/ 	.byte	0x00, 0xf0, 0x21, 0x00


	//----- nvinfo : EIATTR_KPARAM_INFO
	.align		4
.L_605:
        /*0018*/ 	.byte	0x04, 0x17
        /*001a*/ 	.short	(.L_607 - .L_606)
.L_606:
        /*001c*/ 	.word	0x00000000
        /*0020*/ 	.short	0x000a
        /*0022*/ 	.short	0x0050
        /*0024*/ 	.byte	0x00, 0xf0, 0x21, 0x00


	//----- nvinfo : EIATTR_KPARAM_INFO
	.align		4
.L_607:
        /*0028*/ 	.byte	0x04, 0x17
        /*002a*/ 	.short	(.L_609 - .L_608)
.L_608:
        /*002c*/ 	.word	0x00000000
        /*0030*/ 	.short	0x0009
        /*0032*/ 	.short	0x0048
        /*0034*/ 	.byte	0x00, 0xf0, 0x21, 0x00


	//----- nvinfo : EIATTR_KPARAM_INFO
	.align		4
.L_609:
        /*0038*/ 	.byte	0x04, 0x17
        /*003a*/ 	.short	(.L_611 - .L_610)
.L_610:
        /*003c*/ 	.word	0x00000000
        /*0040*/ 	.short	0x0008
        /*0042*/ 	.short	0x0040
        /*0044*/ 	.byte	0x00, 0xf0, 0x11, 0x00


	//----- nvinfo : EIATTR_KPARAM_INFO
	.align		4
.L_611:
        /*0048*/ 	.byte	0x04, 0x17
        /*004a*/ 	.short	(.L_613 - .L_612)
.L_612:
        /*004c*/ 	.word	0x00000000
        /*0050*/ 	.short	0x0007
        /*0052*/ 	.short	0x0038
        /*0054*/ 	.byte	0x00, 0xf0, 0x21, 0x00


	//----- nvinfo : EIATTR_KPARAM_INFO
	.align		4
.L_613:
        /*0058*/ 	.byte	0x04, 0x17
        /*005a*/ 	.short	(.L_615 - .L_614)
.L_614:
        /*005c*/ 	.word	0x00000000
        /*0060*/ 	.short	0x0006
        /*0062*/ 	.short	0x0030
        /*0064*/ 	.byte	0x00, 0xf0, 0x21, 0x00


	//----- nvinfo : EIATTR_KPARAM_INFO
	.align		4
.L_615:
        /*0068*/ 	.byte	0x04, 0x17
        /*006a*/ 	.short	(.L_617 - .L_616)
.L_616:
        /*006c*/ 	.word	0x00000000
        /*0070*/ 	.short	0x0005
        /*0072*/ 	.short	0x0028
        /*0074*/ 	.byte	0x00, 0xf0, 0x21, 0x00


	//----- nvinfo : EIATTR_KPARAM_INFO
	.align		4
.L_617:
        /*0078*/ 	.byte	0x04, 0x17
        /*007a*/ 	.short	(.L_619 - .L_618)
.L_618:
        /*007c*/ 	.word	0x00000000
        /*0080*/ 	.short	0x0004
        /*0082*/ 	.short	0x0020
        /*0084*/ 	.byte	0x00, 0xf0, 0x21, 0x00


	//----- nvinfo : EIATTR_KPARAM_INFO
	.align		4
.L_619:
        /*0088*/ 	.byte	0x04, 0x17
        /*008a*/ 	.short	(.L_621 - .L_620)
.L_620:
        /*008c*/ 	.word	0x00000000
        /*0090*/ 	.short	0x0003
        /*0092*/ 	.short	0x0018
        /*0094*/ 	.byte	0x00, 0xf0, 0x21, 0x00


	//----- nvinfo : EIATTR_KPARAM_INFO
	.align		4
.L_621:
        /*0098*/ 	.byte	0x04, 0x17
        /*009a*/ 	.short	(.L_623 - .L_622)
.L_622:
        /*009c*/ 	.word	0x00000000
        /*00a0*/ 	.short	0x0002
        /*00a2*/ 	.short	0x0010
        /*00a4*/ 	.byte	0x00, 0xf0, 0x21, 0x00


	//----- nvinfo : EIATTR_KPARAM_INFO
	.align		4
.L_623:
        /*00a8*/ 	.byte	0x04, 0x17
        /*00aa*/ 	.short	(.L_625 - .L_624)
.L_624:
        /*00ac*/ 	.word	0x00000000
        /*00b0*/ 	.short	0x0001
        /*00b2*/ 	.short	0x0008
        /*00b4*/ 	.byte	0x00, 0xf0, 0x21, 0x00


	//----- nvinfo : EIATTR_KPARAM_INFO
	.align		4
.L_625:
        /*00b8*/ 	.byte	0x04, 0x17
        /*00ba*/ 	.short	(.L_627 - .L_626)
.L_626:
        /*00bc*/ 	.word	0x00000000
        /*00c0*/ 	.short	0x0000
        /*00c2*/ 	.short	0x0000
        /*00c4*/ 	.byte	0x00, 0xf0, 0x21, 0x00


	//----- nvinfo : EIATTR_SPARSE_MMA_MASK
	.align		4
.L_627:
        /*00c8*/ 	.byte	0x03, 0x50
        /*00ca*/ 	.short	0x0000


	//----- nvinfo : EIATTR_MAXREG_COUNT
	.align		4
        /*00cc*/ 	.byte	0x03, 0x1b
        /*00ce*/ 	.short	0x00a8


	//----- nvinfo : EIATTR_NUM_BARRIERS
	.align		4
        /*00d0*/ 	.byte	0x02, 0x4c
        /*00d2*/ 	.byte	0x01
	.zero		1


	//----- nvinfo : EIATTR_ANNOTATIONS
	.align		4
        /*00d4*/ 	.byte	0x04, 0x55
        /*00d6*/ 	.short	(.L_629 - .L_628)


	//   ....[0]....
.L_628:
        /* <DEDUP_REMOVED lines=45> */


	//----- nvinfo : EIATTR_MERCURY_ISA_VERSION
	.align		4
.L_629:
        /*0398*/ 	.byte	0x03, 0x5f
        /*039a*/ 	.short	0x0101


	//----- nvinfo : EIATTR_INT_WARP_WIDE_INSTR_OFFSETS
	.align		4
        /*039c*/ 	.byte	0x04, 0x31
        /*039e*/ 	.short	(.L_631 - .L_630)


	//   ....[0]....
.L_630:
        /*03a0*/ 	.word	0x00005170


	//----- nvinfo : EIATTR_COOP_GROUP_MASK_REGIDS
	.align		4
.L_631:
        /*03a4*/ 	.byte	0x04, 0x29
        /*03a6*/ 	.short	(.L_633 - .L_632)


	//   ....[0]....
.L_632:
        /*03a8*/ 	.word	0xffffffff


	//   ....[1]....
        /*03ac*/ 	.word	0xffffffff


	//   ....[2]....
        /*03b0*/ 	.word	0xffffffff


	//   ....[3]....
        /*03b4*/ 	.word	0xffffffff


	//   ....[4]....
        /*03b8*/ 	.word	0xffffffff


	//   ....[5]....
        /*03bc*/ 	.word	0xffffffff


	//   ....[6]....
        /*03c0*/ 	.word	0xffffffff


	//   ....[7]....
        /*03c4*/ 	.word	0xffffffff


	//   ....[8]....
        /*03c8*/ 	.word	0xffffffff


	//   ....[9]....
        /*03cc*/ 	.word	0xffffffff


	//   ....[10]....
        /*03d0*/ 	.word	0x0500001e


	//   ....[11]....
        /*03d4*/ 	.word	0x0500001d


	//   ....[12]....
        /*03d8*/ 	.word	0x0500001f


	//   ....[13]....
        /*03dc*/ 	.word	0x05000020


	//   ....[14]....
        /*03e0*/ 	.word	0x05000022


	//   ....[15]....
        /*03e4*/ 	.word	0x05000021


	//   ....[16]....
        /*03e8*/ 	.word	0x05000023


	//   ....[17]....
        /*03ec*/ 	.word	0x05000018


	//   ....[18]....
        /*03f0*/ 	.word	0x05000022


	//   ....[19]....
        /*03f4*/ 	.word	0x05000021


	//   ....[20]....
        /*03f8*/ 	.word	0x05000023


	//   ....[21]....
        /*03fc*/ 	.word	0x05000028


	//   ....[22]....
        /*0400*/ 	.word	0x0500002a


	//   ....[23]....
        /*0404*/ 	.word	0x05000027


	//   ....[24]....
        /*0408*/ 	.word	0x05000029


	//   ....[25]....
        /*040c*/ 	.word	0x0500001c


	//   ....[26]....
        /*0410*/ 	.word	0x05000022


	//   ....[27]....
        /*0414*/ 	.word	0x05000021


	//   ....[28]....
        /*0418*/ 	.word	0x05000023


	//   ....[29]....
        /*041c*/ 	.word	0x05000028


	//   ....[30]....
        /*0420*/ 	.word	0x0500002a


	//   ....[31]....
        /*0424*/ 	.word	0x05000027


	//   ....[32]....
        /*0428*/ 	.word	0x05000029


	//   ....[33]....
        /*042c*/ 	.word	0x0500001c


	//   ....[34]....
        /*0430*/ 	.word	0x0500001c


	//   ....[35]....
        /*0434*/ 	.word	0x0500001d


	//   ....[36]....
        /*0438*/ 	.word	0x05000030


	//   ....[37]....
        /*043c*/ 	.word	0x0500001f


	//   ....[38]....
        /*0440*/ 	.word	0x0500001e


	//   ....[39]....
        /*0444*/ 	.word	0x0500002f


	//   ....[40]....
        /*0448*/ 	.word	0x0500001d


	//   ....[41]....
        /*044c*/ 	.word	0x05000032


	//   ....[42]....
        /*0450*/ 	.word	0x0500001c


	//   ....[43]....
        /*0454*/ 	.word	0x0500002f


	//   ....[44]....
        /*0458*/ 	.word	0x0500001e


	//   ....[45]....
        /*045c*/ 	.word	0x0500001f


	//   ....[46]....
        /*0460*/ 	.word	0x0500002e


	//   ....[47]....
        /*0464*/ 	.word	0x05000031


	//   ....[48]....
        /*0468*/ 	.word	0x0500001a


	//   ....[49]....
        /*046c*/ 	.word	0x0500002b


	//   ....[50]....
        /*0470*/ 	.word	0x0500001b


	//   ....[51]....
        /*0474*/ 	.word	0x0500002f


	//   ....[52]....
        /*0478*/ 	.word	0x0500002e


	//   ....[53]....
        /*047c*/ 	.word	0x05000032


	//   ....[54]....
        /*0480*/ 	.word	0x05000029


	//   ....[55]....
        /*0484*/ 	.word	0x0500002c


	//   ....[56]....
        /*0488*/ 	.word	0x0500001e


	//   ....[57]....
        /*048c*/ 	.word	0x0500001f


	//   ....[58]....
        /*0490*/ 	.word	0x05000020


	//   ....[59]....
        /*0494*/ 	.word	0x05000021


	//   ....[60]....
        /*0498*/ 	.word	0x05000027


	//   ....[61]....
        /*049c*/ 	.word	0x05000029


	//   ....[62]....
        /*04a0*/ 	.word	0x0500002e


	//   ....[63]....
        /*04a4*/ 	.word	0x0500002d


	//   ....[64]....
        /*04a8*/ 	.word	0x05000020


	//   ....[65]....
        /*04ac*/ 	.word	0x05000017


	//   ....[66]....
        /*04b0*/ 	.word	0x05000031


	//   ....[67]....
        /*04b4*/ 	.word	0x05000031


	//   ....[68]....
        /*04b8*/ 	.word	0x05000031


	//   ....[69]....
        /*04bc*/ 	.word	0x05000031


	//   ....[70]....
        /*04c0*/ 	.word	0x05000031


	//   ....[71]....
        /*04c4*/ 	.word	0x05000031


	//   ....[72]....
        /*04c8*/ 	.word	0x05000031


	//   ....[73]....
        /*04cc*/ 	.word	0x05000031


	//   ....[74]....
        /*04d0*/ 	.word	0x05000031


	//   ....[75]....
        /*04d4*/ 	.word	0x05000031


	//   ....[76]....
        /*04d8*/ 	.word	0x05000031


	//   ....[77]....
        /*04dc*/ 	.word	0x05000031


	//   ....[78]....
        /*04e0*/ 	.word	0x05000031


	//   ....[79]....
        /*04e4*/ 	.word	0x05000031


	//   ....[80]....
        /*04e8*/ 	.word	0x05000031


	//   ....[81]....
        /*04ec*/ 	.word	0x05000031


	//   ....[82]....
        /*04f0*/ 	.word	0x05000031


	//   ....[83]....
        /*04f4*/ 	.word	0x05000031


	//   ....[84]....
        /*04f8*/ 	.word	0x05000031


	//   ....[85]....
        /*04fc*/ 	.word	0x05000031


	//   ....[86]....
        /*0500*/ 	.word	0x05000031


	//   ....[87]....
        /*0504*/ 	.word	0x05000031


	//   ....[88]....
        /*0508*/ 	.word	0x05000031


	//   ....[89]....
        /*050c*/ 	.word	0x05000031


	//   ....[90]....
        /*0510*/ 	.word	0x05000031


	//   ....[91]....
        /*0514*/ 	.word	0x05000031


	//   ....[92]....
        /*0518*/ 	.word	0x05000031


	//   ....[93]....
        /*051c*/ 	.word	0x05000031


	//   ....[94]....
        /*0520*/ 	.word	0x05000031


	//   ....[95]....
        /*0524*/ 	.word	0x05000031


	//   ....[96]....
        /*0528*/ 	.word	0x05000031


	//   ....[97]....
        /*052c*/ 	.word	0x05000031


	//   ....[98]....
        /*0530*/ 	.word	0x05000031


	//   ....[99]....
        /*0534*/ 	.word	0x05000031


	//   ....[100]....
        /*0538*/ 	.word	0x05000031


	//   ....[101]....
        /*053c*/ 	.word	0x05000031


	//   ....[102]....
        /*0540*/ 	.word	0x05000031


	//   ....[103]....
        /*0544*/ 	.word	0x05000031


	//   ....[104]....
        /*0548*/ 	.word	0x05000031


	//   ....[105]....
        /*054c*/ 	.word	0x05000031


	//   ....[106]....
        /*0550*/ 	.word	0x05000031


	//   ....[107]....
        /*0554*/ 	.word	0x05000031


	//   ....[108]....
        /*0558*/ 	.word	0x05000031


	//   ....[109]....
        /*055c*/ 	.word	0x05000031


	//   ....[110]....
        /*0560*/ 	.word	0x05000031


	//   ....[111]....
        /*0564*/ 	.word	0x05000031


	//   ....[112]....
        /*0568*/ 	.word	0x05000031


	//   ....[113]....
        /*056c*/ 	.word	0x05000031


	//   ....[114]....
        /*0570*/ 	.word	0x05000031


	//   ....[115]....
        /*0574*/ 	.word	0x05000031


	//   ....[116]....
        /*0578*/ 	.word	0x05000031


	//   ....[117]....
        /*057c*/ 	.word	0x05000031


	//   ....[118]....
        /*0580*/ 	.word	0x05000031


	//   ....[119]....
        /*0584*/ 	.word	0x05000031


	//   ....[120]....
        /*0588*/ 	.word	0x05000031


	//   ....[121]....
        /*058c*/ 	.word	0x05000031


	//----- nvinfo : EIATTR_COOP_GROUP_INSTR_OFFSETS
	.align		4
.L_633:
        /*0590*/ 	.byte	0x04, 0x28
        /*0592*/ 	.short	(.L_635 - .L_634)


	//   ....[0]....
.L_634:
        /*0594*/ 	.word	0x00004770


	//   ....[1]....
        /*0598*/ 	.word	0x000047a0


	//   ....[2]....
        /*059c*/ 	.word	0x000047e0


	//   ....[3]....
        /*05a0*/ 	.word	0x00004810


	//   ....[4]....
        /*05a4*/ 	.word	0x000053d0


	//   ....[5]....
        /*05a8*/ 	.word	0x000053e0


	//   ....[6]....
        /*05ac*/ 	.word	0x00005410


	//   ....[7]....
        /*05b0*/ 	.word	0x00005420


	//   ....[8]....
        /*05b4*/ 	.word	0x00005450


	//   ....[9]....
        /*05b8*/ 	.word	0x00005490


	//   ....[10]....
        /*05bc*/ 	.word	0x00008340


	//   ....[11]....
        /*05c0*/ 	.word	0x00008370


	//   ....[12]....
        /*05c4*/ 	.word	0x000083b0


	//   ....[13]....
        /*05c8*/ 	.word	0x000083d0


	//   ....[14]....
        /*05cc*/ 	.word	0x00008400


	//   ....[15]....
        /*05d0*/ 	.word	0x00008410


	//   ....[16]....
        /*05d4*/ 	.word	0x00008440


	//   ....[17]....
        /*05d8*/ 	.word	0x00008450


	//   ....[18]....
        /*05dc*/ 	.word	0x000085f0


	//   ....[19]....
        /*05e0*/ 	.word	0x00008620


	//   ....[20]....
        /*05e4*/ 	.word	0x00008660


	//   ....[21]....
        /*05e8*/ 	.word	0x00008680


	//   ....[22]....
        /*05ec*/ 	.word	0x000086b0


	//   ....[23]....
        /*05f0*/ 	.word	0x000086c0


	//   ....[24]....
        /*05f4*/ 	.word	0x000086f0


	//   ....[25]....
        /*05f8*/ 	.word	0x00008700


	//   ....[26]....
        /*05fc*/ 	.word	0x00008850


	//   ....[27]....
        /*0600*/ 	.word	0x00008880


	//   ....[28]....
        /*0604*/ 	.word	0x000088c0


	//   ....[29]....
        /*0608*/ 	.word	0x000088e0


	//   ....[30]....
        /*060c*/ 	.word	0x00008910


	//   ....[31]....
        /*0610*/ 	.word	0x00008920


	//   ....[32]....
        /*0614*/ 	.word	0x00008950


	//   ....[33]....
        /*0618*/ 	.word	0x00008960


	//   ....[34]....
        /*061c*/ 	.word	0x00008c80


	//   ....[35]....
        /*0620*/ 	.word	0x00008cb0


	//   ....[36]....
        /*0624*/ 	.word	0x00008ce0


	//   ....[37]....
        /*0628*/ 	.word	0x00008d30


	//   ....[38]....
        /*062c*/ 	.word	0x00008d50


	//   ....[39]....
        /*0630*/ 	.word	0x00008d80


	//   ....[40]....
        /*0634*/ 	.word	0x00008da0


	//   ....[41]....
        /*0638*/ 	.word	0x00008dc0


	//   ....[42]....
        /*063c*/ 	.word	0x00008de0


	//   ....[43]....
        /*0640*/ 	.word	0x00008e00


	//   ....[44]....
        /*0644*/ 	.word	0x00008e20


	//   ....[45]....
        /*0648*/ 	.word	0x00008e40


	//   ....[46]....
        /*064c*/ 	.word	0x00008e60


	//   ....[47]....
        /*0650*/ 	.word	0x00008e90


	//   ....[48]....
        /*0654*/ 	.word	0x00008ed0


	//   ....[49]....
        /*0658*/ 	.word	0x00008ef0


	//   ....[50]....
        /*065c*/ 	.word	0x00008f10


	//   ....[51]....
        /*0660*/ 	.word	0x00008f30


	//   ....[52]....
        /*0664*/ 	.word	0x00008f60


	//   ....[53]....
        /*0668*/ 	.word	0x00008f90


	//   ....[54]....
        /*066c*/ 	.word	0x00008fb0


	//   ....[55]....
        /*0670*/ 	.word	0x00008fd0


	//   ....[56]....
        /*0674*/ 	.word	0x00008ff0


	//   ....[57]....
        /*0678*/ 	.word	0x00009020


	//   ....[58]....
        /*067c*/ 	.word	0x00009070


	//   ....[59]....
        /*0680*/ 	.word	0x000090a0


	//   ....[60]....
        /*0684*/ 	.word	0x000090d0


	//   ....[61]....
        /*0688*/ 	.word	0x00009100


	//   ....[62]....
        /*068c*/ 	.word	0x00009130


	//   ....[63]....
        /*0690*/ 	.word	0x00009160


	//   ....[64]....
        /*0694*/ 	.word	0x00009290


	//   ....[65]....
        /*0698*/ 	.word	0x000092e0


	//   ....[66]....
        /*069c*/ 	.word	0x00009410


	//   ....[67]....
        /*06a0*/ 	.word	0x00009460


	//   ....[68]....
        /*06a4*/ 	.word	0x000094d0


	//   ....[69]....
        /*06a8*/ 	.word	0x00009530


	//   ....[70]....
        /*06ac*/ 	.word	0x000095a0


	//   ....[71]....
        /*06b0*/ 	.word	0x00009600


	//   ....[72]....
        /*06b4*/ 	.word	0x00009670


	//   ....[73]....
        /*06b8*/ 	.word	0x000096d0


	//   ....[74]....
        /*06bc*/ 	.word	0x00009780


	//   ....[75]....
        /*06c0*/ 	.word	0x00009810


	//   ....[76]....
        /*06c4*/ 	.word	0x00009880


	//   ....[77]....
        /*06c8*/ 	.word	0x000098e0


	//   ....[78]....
        /*06cc*/ 	.word	0x00009950


	//   ....[79]....
        /*06d0*/ 	.word	0x000099b0


	//   ....[80]....
        /*06d4*/ 	.word	0x00009a20


	//   ....[81]....
        /*06d8*/ 	.word	0x00009a80


	//   ....[82]....
        /*06dc*/ 	.word	0x00009b30


	//   ....[83]....
        /*06e0*/ 	.word	0x00009bc0


	//   ....[84]....
        /*06e4*/ 	.word	0x00009c30


	//   ....[85]....
        /*06e8*/ 	.word	0x00009c90


	//   ....[86]....
        /*06ec*/ 	.word	0x00009d00


	//   ....[87]....
        /*06f0*/ 	.word	0x00009d60


	//   ....[88]....
        /*06f4*/ 	.word	0x00009dd0


	//   ....[89]....
        /*06f8*/ 	.word	0x00009e30


	//   ....[90]....
        /*06fc*/ 	.word	0x00009ee0


	//   ....[91]....
        /*0700*/ 	.word	0x00009fc0


	//   ....[92]....
        /*0704*/ 	.word	0x0000a0e0


	//   ....[93]....
        /*0708*/ 	.word	0x0000a160


	//   ....[94]....
        /*070c*/ 	.word	0x0000a200


	//   ....[95]....
        /*0710*/ 	.word	0x0000a260


	//   ....[96]....
        /*0714*/ 	.word	0x0000a2e0


	//   ....[97]....
        /*0718*/ 	.word	0x0000a3b0


	//   ....[98]....
        /*071c*/ 	.word	0x0000a430


	//   ....[99]....
        /*0720*/ 	.word	0x0000a4d0


	//   ....[100]....
        /*0724*/ 	.word	0x0000a590


	//   ....[101]....
        /*0728*/ 	.word	0x0000a5f0


	//   ....[102]....
        /*072c*/ 	.word	0x0000a660


	//   ....[103]....
        /*0730*/ 	.word	0x0000a6c0


	//   ....[104]....
        /*0734*/ 	.word	0x0000a730


	//   ....[105]....
        /*0738*/ 	.word	0x0000a790


	//   ....[106]....
        /*073c*/ 	.word	0x0000a810


	//   ....[107]....
        /*0740*/ 	.word	0x0000a890


	//   ....[108]....
        /*0744*/ 	.word	0x0000a900


	//   ....[109]....
        /*0748*/ 	.word	0x0000a960


	//   ....[110]....
        /*074c*/ 	.word	0x0000a9d0


	//   ....[111]....
        /*0750*/ 	.word	0x0000aa30


	//   ....[112]....
        /*0754*/ 	.word	0x0000aaa0


	//   ....[113]....
        /*0758*/ 	.word	0x0000ab00


	//   ....[114]....
        /*075c*/ 	.word	0x0000ab60


	//   ....[115]....
        /*0760*/ 	.word	0x0000abd0


	//   ....[116]....
        /*0764*/ 	.word	0x0000ac40


	//   ....[117]....
        /*0768*/ 	.word	0x0000aca0


	//   ....[118]....
        /*076c*/ 	.word	0x0000ad10


	//   ....[119]....
        /*0770*/ 	.word	0x0000ad70


	//   ....[120]....
        /*0774*/ 	.word	0x0000ae30


	//   ....[121]....
        /*0778*/ 	.word	0x0000aec0


	//----- nvinfo : EIATTR_EXIT_INSTR_OFFSETS
	.align		4
.L_635:
        /*077c*/ 	.byte	0x04, 0x1c
        /*077e*/ 	.short	(.L_637 - .L_636)


	//   ....[0]....
.L_636:
        /*0780*/ 	.word	0x000072f0


	//   ....[1]....
        /*0784*/ 	.word	0x000093b0


	//----- nvinfo : EIATTR_MAX_THREADS
	.align		4
.L_637:
        /*0788*/ 	.byte	0x04, 0x05
        /*078a*/ 	.short	(.L_639 - .L_638)
.L_638:
        /*078c*/ 	.word	0x00000140
        /*0790*/ 	.word	0x00000001
        /*0794*/ 	.word	0x00000001


	//----- nvinfo : EIATTR_CRS_STACK_SIZE
	.align		4
.L_639:
        /*0798*/ 	.byte	0x04, 0x1e
        /*079a*/ 	.short	(.L_641 - .L_640)
.L_640:
        /*079c*/ 	.word	0x00000000


	//----- nvinfo : EIATTR_CBANK_PARAM_SIZE
	.align		4
.L_641:
        /*07a0*/ 	.byte	0x03, 0x19
        /*07a2*/ 	.short	0x0060


	//----- nvinfo : EIATTR_PARAM_CBANK
	.align		4
        /*07a4*/ 	.byte	0x04, 0x0a
        /*07a6*/ 	.short	(.L_643 - .L_642)
	.align		4
.L_642:
        /*07a8*/ 	.word	index@(.nv.constant0._ZN13group_norm_v218gn_bwd_cuda_kernelI13__nv_bfloat16Li320ELi1ELi32ELi10ELi1024ELb0ELb1ELi64ELi320ELi320ELi4ELb1ELi9ELb0ELb0ELNS_15WgradSyncMethodE3ENS_16CompileConditionILi900EEEEEvPT_S6_S6_PKS5_S8_S8_S8_PKfflPfPj)
        /*07ac*/ 	.short	0x0210
        /*07ae*/ 	.short	0x0060


	//----- nvinfo : EIATTR_SW_WAR
	.align		4
.L_643:
        /*07b0*/ 	.byte	0x04, 0x36
        /*07b2*/ 	.short	(.L_645 - .L_644)
.L_644:
        /*07b4*/ 	.word	0x00000008
.L_645:


//--------------------- .nv.info._ZN13group_norm_v218gn_bwd_cuda_kernelI13__nv_bfloat16Li320ELi3ELi32ELi10ELi1024ELb0ELb1ELi32ELi320ELi320ELi4ELb1ELi10ELb0ELb0ELNS_15WgradSyncMethodE3ENS_16CompileConditionILi900EEEEEvPT_S6_S6_PKS5_S8_S8_S8_PKfflPfPj --------------------------
	.section	.nv.info._ZN13group_norm_v218gn_bwd_cuda_kernelI13__nv_bfloat16Li320ELi3ELi32ELi10ELi1024ELb0ELb1ELi32ELi320ELi320ELi4ELb1ELi10ELb0ELb0ELNS_15WgradSyncMethodE3ENS_16CompileConditionILi900EEEEEvPT_S6_S6_PKS5_S8_S8_S8_PKfflPfPj,"",@"SHT_CUDA_INFO"
	.sectionflags	@""
	.align	4


	//----- nvinfo : EIATTR_CUDA_API_VERSION
	.align		4
        /*0000*/ 	.byte	0x04, 0x37
        /*0002*/ 	.short	(.L_647 - .L_646)
.L_646:
        /*0004*/ 	.word	0x00000082


	//----- nvinfo : EIATTR_KPARAM_INFO
	.align		4
.L_647:
        /*0008*/ 	.byte	0x04, 0x17
        /*000a*/ 	.short	(.L_649 - .L_648)
.L_648:
        /*000c*/ 	.word	0x00000000
        /*0010*/ 	.short	0x000b
        /*0012*/ 	.short	0x0058
        /*0014*/ 	.byte	0x00, 0xf0, 0x21, 0x00


	//----- nvinfo : EIATTR_KPARAM_INFO
	.align		4
.L_649:
        /*0018*/ 	.byte	0x04, 0x17
        /*001a*/ 	.short	(.L_651 - .L_650)
.L_650:
        /*001c*/ 	.word	0x00000000
        /*0020*/ 	.short	0x000a
        /*0022*/ 	.short	0x0050
        /*0024*/ 	.byte	0x00, 0xf0, 0x21, 0x00


	//----- nvinfo : EIATTR_KPARAM_INFO
	.align		4
.L_651:
        /*0028*/ 	.byte	0x04, 0x17
        /*002a*/ 	.short	(.L_653 - .L_652)
.L_652:
        /*002c*/ 	.word	0x00000000
        /*0030*/ 	.short	0x0009
        /*0032*/ 	.short	0x0048
        /*0034*/ 	.byte	0x00, 0xf0, 0x21, 0x00


	//----- nvinfo : EIATTR_KPARAM_INFO
	.align		4
.L_653:
        /*0038*/ 	.byte	0x04, 0x17
        /*003a*/ 	.short	(.L_655 - .L_654)
.L_654:
        /*003c*/ 	.word	0x00000000
        /*0040*/ 	.short	0x0008
        /*0042*/ 	.short	0x0040
        /*0044*/ 	.byte	0x00, 0xf0, 0x11, 0x00


	//----- nvinfo : EIATTR_KPARAM_INFO
	.align		4
.L_655:
        /*0048*/ 	.byte	0x04, 0x17
        /*004a*/ 	.short	(.L_657 - .L_656)
.L_656:
        /*004c*/ 	.word	0x00000000
        /*0050*/ 	.short	0x0007
        /*0052*/ 	.short	0x0038
        /*0054*/ 	.byte	0x00, 0xf0, 0x21, 0x00


	//----- nvinfo : EIATTR_KPARAM_INFO
	.align		4
.L_657:
        /*0058*/ 	.byte	0x04, 0x17
        /*005a*/ 	.short	(.L_659 - .L_658)
.L_658:
        /*005c*/ 	.word	0x00000000
        /*0060*/ 	.short	0x0006
        /*0062*/ 	.short	0x0030
        /*0064*/ 	.byte	0x00, 0xf0, 0x21, 0x00


	//----- nvinfo : EIATTR_KPARAM_INFO
	.align		4
.L_659:
        /*0068*/ 	.byte	0x04, 0x17
        /*006a*/ 	.short	(.L_661 - .L_660)
.L_660:
        /*006c*/ 	.word	0x00000000
        /*0070*/ 	.short	0x0005
        /*0072*/ 	.short	0x0028
        /*0074*/ 	.byte	0x00, 0xf0, 0x21, 0x00


	//----- nvinfo : EIATTR_KPARAM_INFO
	.align		4
.L_661:
        /*0078*/ 	.byte	0x04, 0x17
        /*007a*/ 	.short	(.L_663 - .L_662)
.L_662:
        /*007c*/ 	.word	0x00000000
        /*0080*/ 	.short	0x0004
        /*0082*/ 	.short	0x0020
        /*0084*/ 	.byte	0x00, 0xf0, 0x21, 0x00


	//----- nvinfo : EIATTR_KPARAM_INFO
	.align		4
.L_663:
        /*0088*/ 	.byte	0x04, 0x17
        /*008a*/ 	.short	(.L_665 - .L_664)
.L_664:
        /*008c*/ 	.word	0x00000000
        /*0090*/ 	.short	0x0003
        /*0092*/ 	.short	0x0018
        /*0094*/ 	.byte	0x00, 0xf0, 0x21, 0x00


	//----- nvinfo : EIATTR_KPARAM_INFO
	.align		4
.L_665:
        /*0098*/ 	.byte	0x04, 0x17
        /*009a*/ 	.short	(.L_667 - .L_666)
.L_666:
        /*009c*/ 	.word	0x00000000
        /*00a0*/ 	.short	0x0002
        /*00a2*/ 	.short	0x0010
        /*00a4*/ 	.byte	0x00, 0xf0, 0x21, 0x00


	//----- nvinfo : EIATTR_KPARAM_INFO
	.align		4
.L_667:
        /*00a8*/ 	.byte	0x04, 0x17
        /*00aa*/ 	.short	(.L_669 - .L_668)
.L_668:
        /*00ac*/ 	.word	0x00000000
        /*00b0*/ 	.short	0x0001
        /*00b2*/ 	.short	0x0008
        /*00b4*/ 	.byte	0x00, 0xf0, 0x21, 0x00


	//----- nvinfo : EIATTR_KPARAM_INFO
	.align		4
.L_669:
        /*00b8*/ 	.byte	0x04, 0x17
        /*00ba*/ 	.short	(.L_671 - .L_670)
.L_670:
        /*00bc*/ 	.word	0x00000000
        /*00c0*/ 	.short	0x0000
        /*00c2*/ 	.short	0x0000
        /*00c4*/ 	.byte	0x00, 0xf0, 0x21, 0x00


	//----- nvinfo : EIATTR_SPARSE_MMA_MASK
	.align		4
.L_671:
        /*00c8*/ 	.byte	0x03, 0x50
        /*00ca*/ 	.short	0x0000


	//----- nvinfo : EIATTR_MAXREG_COUNT
	.align		4
        /*00cc*/ 	.byte	0x03, 0x1b
        /*00ce*/ 	.short	0x0040


	//----- nvinfo : EIATTR_NUM_BARRIERS
	.align		4
        /*00d0*/ 	.byte	0x02, 0x4c
        /*00d2*/ 	.byte	0x01
	.zero		1


	//----- nvinfo : EIATTR_ANNOTATIONS
	.align		4
        /*00d4*/ 	.byte	0x04, 0x55
        /*00d6*/ 	.short	(.L_673 - .L_672)


	//   ....[0]....
.L_672:
        /* <DEDUP_REMOVED lines=90> */
        /*066c*/ 	.byte	0x50, 0x4c, 0x00, 0x00


	//----- nvinfo : EIATTR_MERCURY_ISA_VERSION
	.align		4
.L_673:
        /*0670*/ 	.byte	0x03, 0x5f
        /*0672*/ 	.short	0x0101


	//----- nvinfo : EIATTR_COOP_GROUP_MASK_REGIDS
	.align		4
        /*0674*/ 	.byte	0x04, 0x29
        /*0676*/ 	.short	(.L_675 - .L_674)


	//   ....[0]....
.L_674:
        /*0678*/ 	.word	0xffffffff


	//   ....[1]....
        /*067c*/ 	.word	0xffffffff


	//   ....[2]....
        /*0680*/ 	.word	0xffffffff


	//   ....[3]....
        /*0684*/ 	.word	0xffffffff


	//   ....[4]....
        /*0688*/ 	.word	0xffffffff


	//   ....[5]....
        /*068c*/ 	.word	0xffffffff


	//   ....[6]....
        /*0690*/ 	.word	0xffffffff


	//   ....[7]....
        /*0694*/ 	.word	0xffffffff


	//   ....[8]....
        /*0698*/ 	.word	0xffffffff


	//   ....[9]....
        /*069c*/ 	.word	0xffffffff


	//   ....[10]....
        /*06a0*/ 	.word	0x05000019


	//   ....[11]....
        /*06a4*/ 	.word	0x05000018


	//   ....[12]....
        /*06a8*/ 	.word	0x0500001a


	//   ....[13]....
        /*06ac*/ 	.word	0x0500001b


	//   ....[14]....
        /*06b0*/ 	.word	0x0500001d


	//   ....[15]....
        /*06b4*/ 	.word	0x05000012


	//   ....[16]....
        /*06b8*/ 	.word	0x0500001c


	//   ....[17]....
        /*06bc*/ 	.word	0x05000013


	//   ....[18]....
        /*06c0*/ 	.word	0x0500001d


	//   ....[19]....
        /*06c4*/ 	.word	0x0500001c


	//   ....[20]....
        /*06c8*/ 	.word	0x0500001e


	//   ....[21]....
        /*06cc*/ 	.word	0x0500001f


	//   ....[22]....
        /*06d0*/ 	.word	0x05000021


	//   ....[23]....
        /*06d4*/ 	.word	0x05000020


	//   ....[24]....
        /*06d8*/ 	.word	0x05000022


	//   ....[25]....
        /*06dc*/ 	.word	0x05000017


	//   ....[26]....
        /*06e0*/ 	.word	0x0500001d


	//   ....[27]....
        /*06e4*/ 	.word	0x0500001c


	//   ....[28]....
        /*06e8*/ 	.word	0x0500001e


	//   ....[29]....
        /*06ec*/ 	.word	0x0500001f


	//   ....[30]....
        /*06f0*/ 	.word	0x05000021


	//   ....[31]....
        /*06f4*/ 	.word	0x05000020


	//   ....[32]....
        /*06f8*/ 	.word	0x05000022


	//   ....[33]....
        /*06fc*/ 	.word	0x05000017


	//   ....[34]....
        /*0700*/ 	.word	0x0500001e


	//   ....[35]....
        /*0704*/ 	.word	0x05000026


	//   ....[36]....
        /*0708*/ 	.word	0x05000021


	//   ....[37]....
        /*070c*/ 	.word	0x05000020


	//   ....[38]....
        /*0710*/ 	.word	0x05000024


	//   ....[39]....
        /*0714*/ 	.word	0x05000029


	//   ....[40]....
        /*0718*/ 	.word	0x05000025


	//   ....[41]....
        /*071c*/ 	.word	0x05000027


	//   ....[42]....
        /*0720*/ 	.word	0x05000028


	//   ....[43]....
        /*0724*/ 	.word	0x05000021


	//   ....[44]....
        /*0728*/ 	.word	0x05000023


	//   ....[45]....
        /*072c*/ 	.word	0x05000014


	//   ....[46]....
        /*0730*/ 	.word	0x05000029


	//   ....[47]....
        /*0734*/ 	.word	0x05000026


	//   ....[48]....
        /*0738*/ 	.word	0x05000012


	//   ....[49]....
        /*073c*/ 	.word	0x05000021


	//   ....[50]....
        /*0740*/ 	.word	0x05000014


	//   ....[51]....
        /*0744*/ 	.word	0x05000013


	//   ....[52]....
        /*0748*/ 	.word	0x0500001f


	//   ....[53]....
        /*074c*/ 	.word	0x0500001c


	//   ....[54]....
        /*0750*/ 	.word	0x05000026


	//   ....[55]....
        /*0754*/ 	.word	0x05000029


	//   ....[56]....
        /*0758*/ 	.word	0x05000018


	//   ....[57]....
        /*075c*/ 	.word	0x05000019


	//   ....[58]....
        /*0760*/ 	.word	0x05000024


	//   ....[59]....
        /*0764*/ 	.word	0x0500001f


	//   ....[60]....
        /*0768*/ 	.word	0x05000022


	//   ....[61]....
        /*076c*/ 	.word	0x0500001c


	//   ....[62]....
        /*0770*/ 	.word	0x0500002a


	//   ....[63]....
        /*0774*/ 	.word	0x05000028


	//   ....[64]....
        /*0778*/ 	.word	0x0500001b


	//   ....[65]....
        /*077c*/ 	.word	0x05000017


	//   ....[66]....
        /*0780*/ 	.word	0x0500001e


	//   ....[67]....
        /*0784*/ 	.word	0x0500001e


	//   ....[68]....
        /*0788*/ 	.word	0x0500001e


	//   ....[69]....
        /*078c*/ 	.word	0x0500001e


	//   ....[70]....
        /*0790*/ 	.word	0x0500001e


	//   ....[71]....
        /*0794*/ 	.word	0x0500001e


	//   ....[72]....
        /*0798*/ 	.word	0x0500001e


	//   ....[73]....
        /*079c*/ 	.word	0x0500001e


	//   ....[74]....
        /*07a0*/ 	.word	0x0500001e


	//   ....[75]....
        /*07a4*/ 	.word	0x0500001e


	//   ....[76]....
        /*07a8*/ 	.word	0x0500001e


	//   ....[77]....
        /*07ac*/ 	.word	0x0500001e


	//   ....[78]....
        /*07b0*/ 	.word	0x0500001e


	//   ....[79]....
        /*07b4*/ 	.word	0x0500001e


	//   ....[80]....
        /*07b8*/ 	.word	0x0500001e


	//   ....[81]....
        /*07bc*/ 	.word	0x0500001e


	//   ....[82]....
        /*07c0*/ 	.word	0x0500001e


	//   ....[83]....
        /*07c4*/ 	.word	0x0500001e


	//   ....[84]....
        /*07c8*/ 	.word	0x0500001e


	//   ....[85]....
        /*07cc*/ 	.word	0x0500001e


	//   ....[86]....
        /*07d0*/ 	.word	0x0500001e


	//   ....[87]....
        /*07d4*/ 	.word	0x0500001e


	//   ....[88]....
        /*07d8*/ 	.word	0x0500001e


	//   ....[89]....
        /*07dc*/ 	.word	0x0500001e


	//   ....[90]....
        /*07e0*/ 	.word	0x0500001e


	//   ....[91]....
        /*07e4*/ 	.word	0x0500001e


	//   ....[92]....
        /*07e8*/ 	.word	0x0500001e


	//   ....[93]....
        /*07ec*/ 	.word	0x0500001e


	//   ....[94]....
        /*07f0*/ 	.word	0x0500001e


	//   ....[95]....
        /*07f4*/ 	.word	0x0500001e


	//   ....[96]....
        /*07f8*/ 	.word	0x0500001e


	//   ....[97]....
        /*07fc*/ 	.word	0x0500001e


	//   ....[98]....
        /*0800*/ 	.word	0x0500001e


	//   ....[99]....
        /*0804*/ 	.word	0x0500001e


	//   ....[100]....
        /*0808*/ 	.word	0x0500001e


	//   ....[101]....
        /*080c*/ 	.word	0x0500001e


	//   ....[102]....
        /*0810*/ 	.word	0x0500001e


	//   ....[103]....
        /*0814*/ 	.word	0x0500001e


	//   ....[104]....
        /*0818*/ 	.word	0x0500001e


	//   ....[105]....
        /*081c*/ 	.word	0x0500001e


	//   ....[106]....
        /*0820*/ 	.word	0x0500001e


	//   ....[107]....
        /*0824*/ 	.word	0x0500001e


	//   ....[108]....
        /*0828*/ 	.word	0x0500001e


	//   ....[109]....
        /*082c*/ 	.word	0x0500001e


	//   ....[110]....
        /*0830*/ 	.word	0x0500001e


	//   ....[111]....
        /*0834*/ 	.word	0x0500001e


	//   ....[112]....
        /*0838*/ 	.word	0x0500001e


	//   ....[113]....
        /*083c*/ 	.word	0x0500001e


	//   ....[114]....
        /*0840*/ 	.word	0x0500001e


	//   ....[115]....
        /*0844*/ 	.word	0x0500001e


	//   ....[116]....
        /*0848*/ 	.word	0x0500001e


	//   ....[117]....
        /*084c*/ 	.word	0x0500001e


	//   ....[118]....
        /*0850*/ 	.word	0x0500001e


	//   ....[119]....
        /*0854*/ 	.word	0x0500001e


	//   ....[120]....
        /*0858*/ 	.word	0x0500001e


	//   ....[121]....
        /*085c*/ 	.word	0x0500001e


	//----- nvinfo : EIATTR_COOP_GROUP_INSTR_OFFSETS
	.align		4
.L_675:
        /*0860*/ 	.byte	0x04, 0x28
        /*0862*/ 	.short	(.L_677 - .L_676)


	//   ....[0]....
.L_676:
        /*0864*/ 	.word	0x00003210


	//   ....[1]....
        /*0868*/ 	.word	0x00003250


	//   ....[2]....
        /*086c*/ 	.word	0x000032b0


	//   ....[3]....
        /*0870*/ 	.word	0x000032c0


	//   ....[4]....
        /*0874*/ 	.word	0x00003b60


	//   ....[5]....
        /*0878*/ 	.word	0x00003ba0


	//   ....[6]....
        /*087c*/ 	.word	0x00003bd0


	//   ....[7]....
        /*0880*/ 	.word	0x00003bf0


	//   ....[8]....
        /*0884*/ 	.word	0x00003c10


	//   ....[9]....
        /*0888*/ 	.word	0x00003c30


	//   ....[10]....
        /*088c*/ 	.word	0x00006010


	//   ....[11]....
        /*0890*/ 	.word	0x00006030


	//   ....[12]....
        /*0894*/ 	.word	0x00006070


	//   ....[13]....
        /*0898*/ 	.word	0x00006090


	//   ....[14]....
        /*089c*/ 	.word	0x000060c0


	//   ....[15]....
        /*08a0*/ 	.word	0x000060d0


	//   ....[16]....
        /*08a4*/ 	.word	0x00006100


	//   ....[17]....
        /*08a8*/ 	.word	0x00006110


	//   ....[18]....
        /*08ac*/ 	.word	0x000062a0


	//   ....[19]....
        /*08b0*/ 	.word	0x000062d0


	//   ....[20]....
        /*08b4*/ 	.word	0x00006310


	//   ....[21]....
        /*08b8*/ 	.word	0x00006330


	//   ....[22]....
        /*08bc*/ 	.word	0x00006360


	//   ....[23]....
        /*08c0*/ 	.word	0x00006370


	//   ....[24]....
        /*08c4*/ 	.word	0x000063a0


	//   ....[25]....
        /*08c8*/ 	.word	0x000063b0


	//   ....[26]....
        /*08cc*/ 	.word	0x000064e0


	//   ....[27]....
        /*08d0*/ 	.word	0x00006510


	//   ....[28]....
        /*08d4*/ 	.word	0x00006550


	//   ....[29]....
        /*08d8*/ 	.word	0x00006570


	//   ....[30]....
        /*08dc*/ 	.word	0x000065a0


	//   ....[31]....
        /*08e0*/ 	.word	0x000065b0


	//   ....[32]....
        /*08e4*/ 	.word	0x000065e0


	//   ....[33]....
        /*08e8*/ 	.word	0x000065f0


	//   ....[34]....
        /*08ec*/ 	.word	0x000068b0


	//   ....[35]....
        /*08f0*/ 	.word	0x00006910


	//   ....[36]....
        /*08f4*/ 	.word	0x00006970


	//   ....[37]....
        /*08f8*/ 	.word	0x000069a0


	//   ....[38]....
        /*08fc*/ 	.word	0x000069e0


	//   ....[39]....
        /*0900*/ 	.word	0x00006a00


	//   ....[40]....
        /*0904*/ 	.word	0x00006a20


	//   ....[41]....
        /*0908*/ 	.word	0x00006a30


	//   ....[42]....
        /*090c*/ 	.word	0x00006a70


	//   ....[43]....
        /*0910*/ 	.word	0x00006a90


	//   ....[44]....
        /*0914*/ 	.word	0x00006ae0


	//   ....[45]....
        /*0918*/ 	.word	0x00006b00


	//   ....[46]....
        /*091c*/ 	.word	0x00006b30


	//   ....[47]....
        /*0920*/ 	.word	0x00006b40


	//   ....[48]....
        /*0924*/ 	.word	0x00006b50


	//   ....[49]....
        /*0928*/ 	.word	0x00006bb0


	//   ....[50]....
        /*092c*/ 	.word	0x00006c10


	//   ....[51]....
        /*0930*/ 	.word	0x00006c60


	//   ....[52]....
        /*0934*/ 	.word	0x00006c70


	//   ....[53]....
        /*0938*/ 	.word	0x00006c80


	//   ....[54]....
        /*093c*/ 	.word	0x00006cb0


	//   ....[55]....
        /*0940*/ 	.word	0x00006cc0


	//   ....[56]....
        /*0944*/ 	.word	0x00006cf0


	//   ....[57]....
        /*0948*/ 	.word	0x00006d00


	//   ....[58]....
        /*094c*/ 	.word	0x00006d40


	//   ....[59]....
        /*0950*/ 	.word	0x00006d90


	//   ....[60]....
        /*0954*/ 	.word	0x00006dd0


	//   ....[61]....
        /*0958*/ 	.word	0x00006e00


	//   ....[62]....
        /*095c*/ 	.word	0x00006e20


	//   ....[63]....
        /*0960*/ 	.word	0x00006e40


	//   ....[64]....
        /*0964*/ 	.word	0x00006f80


	//   ....[65]....
        /*0968*/ 	.word	0x00006fc0


	//   ....[66]....
        /*096c*/ 	.word	0x000070f0


	//   ....[67]....
        /*0970*/ 	.word	0x00007140


	//   ....[68]....
        /*0974*/ 	.word	0x000071b0


	//   ....[69]....
        /*0978*/ 	.word	0x00007210


	//   ....[70]....
        /*097c*/ 	.word	0x00007280


	//   ....[71]....
        /*0980*/ 	.word	0x000072e0


	//   ....[72]....
        /*0984*/ 	.word	0x00007350


	//   ....[73]....
        /*0988*/ 	.word	0x000073b0


	//   ....[74]....
        /*098c*/ 	.word	0x00007450


	//   ....[75]....
        /*0990*/ 	.word	0x000074e0


	//   ....[76]....
        /*0994*/ 	.word	0x00007550


	//   ....[77]....
        /*0998*/ 	.word	0x000075b0


	//   ....[78]....
        /*099c*/ 	.word	0x00007620


	//   ....[79]....
        /*09a0*/ 	.word	0x00007680


	//   ....[80]....
        /*09a4*/ 	.word	0x000076f0


	//   ....[81]....
        /*09a8*/ 	.word	0x00007750


	//   ....[82]....
        /*09ac*/ 	.word	0x000077f0


	//   ....[83]....
        /*09b0*/ 	.word	0x00007880


	//   ....[84]....
        /*09b4*/ 	.word	0x000078f0


	//   ....[85]....
        /*09b8*/ 	.word	0x00007950


	//   ....[86]....
        /*09bc*/ 	.word	0x000079c0


	//   ....[87]....
        /*09c0*/ 	.word	0x00007a20


	//   ....[88]....
        /*09c4*/ 	.word	0x00007a90


	//   ....[89]....
        /*09c8*/ 	.word	0x00007af0


	//   ....[90]....
        /*09cc*/ 	.word	0x00007b90


	//   ....[91]....
        /*09d0*/ 	.word	0x00007c50


	//   ....[92]....
        /*09d4*/ 	.word	0x00007d30


	//   ....[93]....
        /*09d8*/ 	.word	0x00007d90


	//   ....[94]....
        /*09dc*/ 	.word	0x00007e20


	//   ....[95]....
        /*09e0*/ 	.word	0x00007e80


	//   ....[96]....
        /*09e4*/ 	.word	0x00007f00


	//   ....[97]....
        /*09e8*/ 	.word	0x00007fa0


	//   ....[98]....
        /*09ec*/ 	.word	0x00008010


	//   ....[99]....
        /*09f0*/ 	.word	0x00008090


	//   ....[100]....
        /*09f4*/ 	.word	0x00008100


	//   ....[101]....
        /*09f8*/ 	.word	0x00008160


	//   ....[102]....
        /*09fc*/ 	.word	0x000081d0


	//   ....[103]....
        /*0a00*/ 	.word	0x00008230


	//   ....[104]....
        /*0a04*/ 	.word	0x000082a0


	//   ....[105]....
        /*0a08*/ 	.word	0x00008300


	//   ....[106]....
        /*0a0c*/ 	.word	0x00008370


	//   ....[107]....
        /*0a10*/ 	.word	0x000083d0


	//   ....[108]....
        /*0a14*/ 	.word	0x000084a0


	//   ....[109]....
        /*0a18*/ 	.word	0x00008500


	//   ....[110]....
        /*0a1c*/ 	.word	0x00008580


	//   ....[111]....
        /*0a20*/ 	.word	0x000085d0


	//   ....[112]....
        /*0a24*/ 	.word	0x00008690


	//   ....[113]....
        /*0a28*/ 	.word	0x000086f0


	//   ....[114]....
        /*0a2c*/ 	.word	0x00008780


	//   ....[115]....
        /*0a30*/ 	.word	0x00008810


	//   ....[116]....
        /*0a34*/ 	.word	0x00008880


	//   ....[117]....
        /*0a38*/ 	.word	0x000088e0


	//   ....[118]....
        /*0a3c*/ 	.word	0x00008970


	//   ....[119]....
        /*0a40*/ 	.word	0x00008a40


	//   ....[120]....
        /*0a44*/ 	.word	0x00008ac0


	//   ....[121]....
        /*0a48*/ 	.word	0x00008b20


	//----- nvinfo : EIATTR_EXIT_INSTR_OFFSETS
	.align		4
.L_677:
        /*0a4c*/ 	.byte	0x04, 0x1c
        /*0a4e*/ 	.short	(.L_679 - .L_678)


	//   ....[0]....
.L_678:
        /*0a50*/ 	.word	0x00004fc0


	//   ....[1]....
        /*0a54*/ 	.word	0x00007090


	//----- nvinfo : EIATTR_MAX_THREADS
	.align		4
.L_679:
        /*0a58*/ 	.byte	0x04, 0x05
        /*0a5a*/ 	.short	(.L_681 - .L_680)
.L_680:
        /*0a5c*/ 	.word	0x00000140
        /*0a60*/ 	.word	0x00000001
        /*0a64*/ 	.word	0x00000001


	//----- nvinfo : EIATTR_CRS_STACK_SIZE
	.align		4
.L_681:
        /*0a68*/ 	.byte	0x04, 0x1e
        /*0a6a*/ 	.short	(.L_683 - .L_682)
.L_682:
        /*0a6c*/ 	.word	0x00000000


	//----- nvinfo : EIATTR_CBANK_PARAM_SIZE
	.align		4
.L_683:
        /*0a70*/ 	.byte	0x03, 0x19
        /*0a72*/ 	.short	0x0060


	//----- nvinfo : EIATTR_PARAM_CBANK
	.align		4
        /*0a74*/ 	.byte	0x04, 0x0a
        /*0a76*/ 	.short	(.L_685 - .L_684)
	.align		4
.L_684:
        /*0a78*/ 	.word	index@(.nv.constant0._ZN13group_norm_v218gn_bwd_cuda_kernelI13__nv_bfloat16Li320ELi3ELi32ELi10ELi1024ELb0ELb1ELi32ELi320ELi320ELi4ELb1ELi10ELb0ELb0ELNS_15WgradSyncMethodE3ENS_16CompileConditionILi900EEEEEvPT_S6_S6_PKS5_S8_S8_S8_PKfflPfPj)
        /*0a7c*/ 	.short	0x0210
        /*0a7e*/ 	.short	0x0060


	//----- nvinfo : EIATTR_SW_WAR
	.align		4
.L_685:
        /*0a80*/ 	.byte	0x04, 0x36
        /*0a82*/ 	.short	(.L_687 - .L_686)
.L_686:
        /*0a84*/ 	.word	0x00000008
.L_687:


//--------------------- .nv.info._ZN13group_norm_v218gn_bwd_cuda_kernelI13__nv_bfloat16Li320ELi2ELi32ELi10ELi1024ELb0ELb1ELi32ELi320ELi320ELi4ELb1ELi9ELb0ELb0ELNS_15WgradSyncMethodE3ENS_16CompileConditionILi900EEEEEvPT_S6_S6_PKS5_S8_S8_S8_PKfflPfPj --------------------------
	.section	.nv.info._ZN13group_norm_v218gn_bwd_cuda_kernelI13__nv_bfloat16Li320ELi2ELi32ELi10ELi1024ELb0ELb1ELi32ELi320ELi320ELi4ELb1ELi9ELb0ELb0ELNS_15WgradSyncMethodE3ENS_16CompileConditionILi900EEEEEvPT_S6_S6_PKS5_S8_S8_S8_PKfflPfPj,"",@"SHT_CUDA_INFO"
	.sectionflags	@""
	.align	4


	//----- nvinfo : EIATTR_CUDA_API_VERSION
	.align		4
        /*0000*/ 	.byte	0x04, 0x37
        /*0002*/ 	.short	(.L_689 - .L_688)
.L_688:
        /*0004*/ 	.word	0x00000082


	//----- nvinfo : EIATTR_KPARAM_INFO
	.align		4
.L_689:
        /*0008*/ 	.byte	0x04, 0x17
        /*000a*/ 	.short	(.L_691 - .L_690)
.L_690:
        /*000c*/ 	.word	0x00000000
        /*0010*/ 	.short	0x000b
        /*0012*/ 	.short	0x0058
        /*0014*/ 	.byte	0x00, 0xf0, 0x21, 0x00


	//----- nvinfo : EIATTR_KPARAM_INFO
	.align		4
.L_691:
        /*0018*/ 	.byte	0x04, 0x17
        /*001a*/ 	.short	(.L_693 - .L_692)
.L_692:
        /*001c*/ 	.word	0x00000000
        /*0020*/ 	.short	0x000a
        /*0022*/ 	.short	0x0050
        /*0024*/ 	.byte	0x00, 0xf0, 0x21, 0x00


	//----- nvinfo : EIATTR_KPARAM_INFO
	.align		4
.L_693:
        /*0028*/ 	.byte	0x04, 0x17
        /*002a*/ 	.short	(.L_695 - .L_694)
.L_694:
        /*002c*/ 	.word	0x00000000
        /*0030*/ 	.short	0x0009
        /*0032*/ 	.short	0x0048
        /*0034*/ 	.byte	0x00, 0xf0, 0x21, 0x00


	//----- nvinfo : EIATTR_KPARAM_INFO
	.align		4
.L_695:
        /*0038*/ 	.byte	0x04, 0x17
        /*003a*/ 	.short	(.L_697 - .L_696)
.L_696:
        /*003c*/ 	.word	0x00000000
        /*0040*/ 	.short	0x0008
        /*0042*/ 	.short	0x0040
        /*0044*/ 	.byte	0x00, 0xf0, 0x11, 0x00


	//----- nvinfo : EIATTR_KPARAM_INFO
	.align		4
.L_697:
        /*0048*/ 	.byte	0x04, 0x17
        /*004a*/ 	.short	(.L_699 - .L_698)
.L_698:
        /*004c*/ 	.word	0x00000000
        /*0050*/ 	.short	0x0007
        /*0052*/ 	.short	0x0038
        /*0054*/ 	.byte	0x00, 0xf0, 0x21, 0x00


	//----- nvinfo : EIATTR_KPARAM_INFO
	.align		4
.L_699:
        /*0058*/ 	.byte	0x04, 0x17
        /*005a*/ 	.short	(.L_701 - .L_700)
.L_700:
        /*005c*/ 	.word	0x00000000
        /*0060*/ 	.short	0x0006
        /*0062*/ 	.short	0x0030
        /*0064*/ 	.byte	0x00, 0xf0, 0x21, 0x00


	//----- nvinfo : EIATTR_KPARAM_INFO
	.align		4
.L_701:
        /*0068*/ 	.byte	0x04, 0x17
        /*006a*/ 	.short	(.L_703 - .L_702)
.L_702:
        /*006c*/ 	.word	0x00000000
        /*0070*/ 	.short	0x0005
        /*0072*/ 	.short	0x0028
        /*0074*/ 	.byte	0x00, 0xf0, 0x21, 0x00


	//----- nvinfo : EIATTR_KPARAM_INFO
	.align		4
.L_703:
        /*0078*/ 	.byte	0x04, 0x17
        /*007a*/ 	.short	(.L_705 - .L_704)
.L_704:
        /*007c*/ 	.word	0x00000000
        /*0080*/ 	.short	0x0004
        /*0082*/ 	.short	0x0020
        /*0084*/ 	.byte	0x00, 0xf0, 0x21, 0x00


	//----- nvinfo : EIATTR_KPARAM_INFO
	.align		4
.L_705:
        /*0088*/ 	.byte	0x04, 0x17
        /*008a*/ 	.short	(.L_707 - .L_706)
.L_706:
        /*008c*/ 	.word	0x00000000
        /*0090*/ 	.short	0x0003
        /*0092*/ 	.short	0x0018
        /*0094*/ 	.byte	0x00, 0xf0, 0x21, 0x00


	//----- nvinfo : EIATTR_KPARAM_INFO
	.align		4
.L_707:
        /*0098*/ 	.byte	0x04, 0x17
        /*009a*/ 	.short	(.L_709 - .L_708)
.L_708:
        /*009c*/ 	.word	0x00000000
        /*00a0*/ 	.short	0x0002
        /*00a2*/ 	.short	0x0010
        /*00a4*/ 	.byte	0x00, 0xf0, 0x21, 0x00


	//----- nvinfo : EIATTR_KPARAM_INFO
	.align		4
.L_709:
        /*00a8*/ 	.byte	0x04, 0x17
        /*00aa*/ 	.short	(.L_711 - .L_710)
.L_710:
        /*00ac*/ 	.word	0x00000000
        /*00b0*/ 	.short	0x0001
        /*00b2*/ 	.short	0x0008
        /*00b4*/ 	.byte	0x00, 0xf0, 0x21, 0x00


	//----- nvinfo : EIATTR_KPARAM_INFO
	.align		4
.L_711:
        /*00b8*/ 	.byte	0x04, 0x17
        /*00ba*/ 	.short	(.L_713 - .L_712)
.L_712:
        /*00bc*/ 	.word	0x00000000
        /*00c0*/ 	.short	0x0000
        /*00c2*/ 	.short	0x0000
        /*00c4*/ 	.byte	0x00, 0xf0, 0x21, 0x00


	//----- nvinfo : EIATTR_SPARSE_MMA_MASK
	.align		4
.L_713:
        /*00c8*/ 	.byte	0x03, 0x50
        /*00ca*/ 	.short	0x0000


	//----- nvinfo : EIATTR_MAXREG_COUNT
	.align		4
        /*00cc*/ 	.byte	0x03, 0x1b
        /*00ce*/ 	.short	0x0060


	//----- nvinfo : EIATTR_NUM_BARRIERS
	.align		4
        /*00d0*/ 	.byte	0x02, 0x4c
        /*00d2*/ 	.byte	0x01
	.zero		1


	//----- nvinfo : EIATTR_ANNOTATIONS
	.align		4
        /*00d4*/ 	.byte	0x04, 0x55
        /*00d6*/ 	.short	(.L_715 - .L_714)


	//   ....[0]....
.L_714:
        /* <DEDUP_REMOVED lines=26> */


	//----- nvinfo : EIATTR_MERCURY_ISA_VERSION
	.align		4
.L_715:
        /*0268*/ 	.byte	0x03, 0x5f
        /*026a*/ 	.short	0x0101


	//----- nvinfo : EIATTR_COOP_GROUP_MASK_REGIDS
	.align		4
        /*026c*/ 	.byte	0x04, 0x29
        /*026e*/ 	.short	(.L_717 - .L_716)


	//   ....[0]....
.L_716:
        /*0270*/ 	.word	0xffffffff


	//   ....[1]....
        /*0274*/ 	.word	0xffffffff


	//   ....[2]....
        /*0278*/ 	.word	0xffffffff


	//   ....[3]....
        /*027c*/ 	.word	0xffffffff


	//   ....[4]....
        /*0280*/ 	.word	0xffffffff


	//   ....[5]....
        /*0284*/ 	.word	0xffffffff


	//   ....[6]....
        /*0288*/ 	.word	0xffffffff


	//   ....[7]....
        /*028c*/ 	.word	0xffffffff


	//   ....[8]....
        /*0290*/ 	.word	0xffffffff


	//   ....[9]....
        /*0294*/ 	.word	0xffffffff


	//   ....[10]....
        /*0298*/ 	.word	0x05000007


	//   ....[11]....
        /*029c*/ 	.word	0x05000006


	//   ....[12]....
        /*02a0*/ 	.word	0x05000008


	//   ....[13]....
        /*02a4*/ 	.word	0x05000009


	//   ....[14]....
        /*02a8*/ 	.word	0x0500000b


	//   ....[15]....
        /*02ac*/ 	.word	0x05000002


	//   ....[16]....
        /*02b0*/ 	.word	0x05000006


	//   ....[17]....
        /*02b4*/ 	.word	0x05000003


	//   ....[18]....
        /*02b8*/ 	.word	0x05000007


	//   ....[19]....
        /*02bc*/ 	.word	0x05000009


	//   ....[20]....
        /*02c0*/ 	.word	0x05000006


	//   ....[21]....
        /*02c4*/ 	.word	0x05000008


	//   ....[22]....
        /*02c8*/ 	.word	0x0500000b


	//   ....[23]....
        /*02cc*/ 	.word	0x05000007


	//   ....[24]....
        /*02d0*/ 	.word	0x0500000c


	//   ....[25]....
        /*02d4*/ 	.word	0x05000006


	//   ....[26]....
        /*02d8*/ 	.word	0x05000007


	//   ....[27]....
        /*02dc*/ 	.word	0x05000009


	//   ....[28]....
        /*02e0*/ 	.word	0x05000006


	//   ....[29]....
        /*02e4*/ 	.word	0x05000008


	//   ....[30]....
        /*02e8*/ 	.word	0x0500000b


	//   ....[31]....
        /*02ec*/ 	.word	0x05000007


	//   ....[32]....
        /*02f0*/ 	.word	0x0500000c


	//   ....[33]....
        /*02f4*/ 	.word	0x05000006


	//   ....[34]....
        /*02f8*/ 	.word	0x05000006


	//   ....[35]....
        /*02fc*/ 	.word	0x0500000b


	//   ....[36]....
        /*0300*/ 	.word	0x05000007


	//   ....[37]....
        /*0304*/ 	.word	0x0500000f


	//   ....[38]....
        /*0308*/ 	.word	0x0500001d


	//   ....[39]....
        /*030c*/ 	.word	0x05000011


	//   ....[40]....
        /*0310*/ 	.word	0x05000009


	//   ....[41]....
        /*0314*/ 	.word	0x05000007


	//   ....[42]....
        /*0318*/ 	.word	0x0500000b


	//   ....[43]....
        /*031c*/ 	.word	0x05000006


	//   ....[44]....
        /*0320*/ 	.word	0x0500000e


	//   ....[45]....
        /*0324*/ 	.word	0x05000008


	//   ....[46]....
        /*0328*/ 	.word	0x0500000c


	//   ....[47]....
        /*032c*/ 	.word	0x0500000a


	//   ....[48]....
        /*0330*/ 	.word	0x05000004


	//   ....[49]....
        /*0334*/ 	.word	0x05000018


	//   ....[50]....
        /*0338*/ 	.word	0x0500001a


	//   ....[51]....
        /*033c*/ 	.word	0x05000005


	//   ....[52]....
        /*0340*/ 	.word	0x05000013


	//   ....[53]....
        /*0344*/ 	.word	0x05000015


	//   ....[54]....
        /*0348*/ 	.word	0x05000019


	//   ....[55]....
        /*034c*/ 	.word	0x05000007


	//   ....[56]....
        /*0350*/ 	.word	0x0500000f


	//   ....[57]....
        /*0354*/ 	.word	0x0500001b


	//   ....[58]....
        /*0358*/ 	.word	0x05000011


	//   ....[59]....
        /*035c*/ 	.word	0x05000013


	//   ....[60]....
        /*0360*/ 	.word	0x05000015


	//   ....[61]....
        /*0364*/ 	.word	0x05000012


	//   ....[62]....
        /*0368*/ 	.word	0x05000019


	//   ....[63]....
        /*036c*/ 	.word	0x0500001d


	//   ....[64]....
        /*0370*/ 	.word	0x0500000d


	//   ....[65]....
        /*0374*/ 	.word	0x05000009


	//   ....[66]....
        /*0378*/ 	.word	0x05000006


	//   ....[67]....
        /*037c*/ 	.word	0x05000006


	//   ....[68]....
        /*0380*/ 	.word	0x05000006


	//   ....[69]....
        /*0384*/ 	.word	0x05000006


	//   ....[70]....
        /*0388*/ 	.word	0x05000006


	//   ....[71]....
        /*038c*/ 	.word	0x05000006


	//   ....[72]....
        /*0390*/ 	.word	0x05000006


	//   ....[73]....
        /*0394*/ 	.word	0x05000006


	//   ....[74]....
        /*0398*/ 	.word	0x05000006


	//   ....[75]....
        /*039c*/ 	.word	0x05000006


	//   ....[76]....
        /*03a0*/ 	.word	0x05000006


	//   ....[77]....
        /*03a4*/ 	.word	0x05000006


	//   ....[78]....
        /*03a8*/ 	.word	0x05000006


	//   ....[79]....
        /*03ac*/ 	.word	0x05000006


	//   ....[80]....
        /*03b0*/ 	.word	0x05000006


	//   ....[81]....
        /*03b4*/ 	.word	0x05000006


	//   ....[82]....
        /*03b8*/ 	.word	0x05000006


	//   ....[83]....
        /*03bc*/ 	.word	0x05000006


	//   ....[84]....
        /*03c0*/ 	.word	0x05000006


	//   ....[85]....
        /*03c4*/ 	.word	0x05000006


	//   ....[86]....
        /*03c8*/ 	.word	0x05000006


	//   ....[87]....
        /*03cc*/ 	.word	0x05000006


	//   ....[88]....
        /*03d0*/ 	.word	0x05000006


	//   ....[89]....
        /*03d4*/ 	.word	0x05000006


	//   ....[90]....
        /*03d8*/ 	.word	0x05000006


	//   ....[91]....
        /*03dc*/ 	.word	0x05000006


	//   ....[92]....
        /*03e0*/ 	.word	0x05000006


	//   ....[93]....
        /*03e4*/ 	.word	0x05000006


	//   ....[94]....
        /*03e8*/ 	.word	0x05000006


	//   ....[95]....
        /*03ec*/ 	.word	0x05000006


	//   ....[96]....
        /*03f0*/ 	.word	0x05000006


	//   ....[97]....
        /*03f4*/ 	.word	0x05000006


	//   ....[98]....
        /*03f8*/ 	.word	0x05000006


	//   ....[99]....
        /*03fc*/ 	.word	0x05000006


	//   ....[100]....
        /*0400*/ 	.word	0x05000006


	//   ....[101]....
        /*0404*/ 	.word	0x05000006


	//   ....[102]....
        /*0408*/ 	.word	0x05000006


	//   ....[103]....
        /*040c*/ 	.word	0x05000006


	//   ....[104]....
        /*0410*/ 	.word	0x05000006


	//   ....[105]....
        /*0414*/ 	.word	0x05000006


	//   ....[106]....
        /*0418*/ 	.word	0x05000006


	//   ....[107]....
        /*041c*/ 	.word	0x05000006


	//   ....[108]....
        /*0420*/ 	.word	0x05000006


	//   ....[109]....
        /*0424*/ 	.word	0x05000006


	//   ....[110]....
        /*0428*/ 	.word	0x05000006


	//   ....[111]....
        /*042c*/ 	.word	0x05000006


	//   ....[112]....
        /*0430*/ 	.word	0x05000006


	//   ....[113]....
        /*0434*/ 	.word	0x05000006


	//   ....[114]....
        /*0438*/ 	.word	0x05000006


	//   ....[115]....
        /*043c*/ 	.word	0x05000006


	//   ....[116]....
        /*0440*/ 	.word	0x05000006


	//   ....[117]....
        /*0444*/ 	.word	0x05000006


	//   ....[118]....
        /*0448*/ 	.word	0x05000006


	//   ....[119]....
        /*044c*/ 	.word	0x05000006


	//   ....[120]....
        /*0450*/ 	.word	0x05000006


	//   ....[121]....
        /*0454*/ 	.word	0x05000006


	//----- nvinfo : EIATTR_COOP_GROUP_INSTR_OFFSETS
	.align		4
.L_717:
        /*0458*/ 	.byte	0x04, 0x28
        /*045a*/ 	.short	(.L_719 - .L_718)


	//   ....[0]....
.L_718:
        /*045c*/ 	.word	0x00002b20


	//   ....[1]....
        /*0460*/ 	.word	0x00002b50


	//   ....[2]....
        /*0464*/ 	.word	0x00002ba0


	//   ....[3]....
        /*0468*/ 	.word	0x00002bb0


	//   ....[4]....
        /*046c*/ 	.word	0x00003450


	//   ....[5]....
        /*0470*/ 	.word	0x00003490


	//   ....[6]....
        /*0474*/ 	.word	0x000034c0


	//   ....[7]....
        /*0478*/ 	.word	0x000034e0


	//   ....[8]....
        /*047c*/ 	.word	0x00003500


	//   ....[9]....
        /*0480*/ 	.word	0x00003510


	//   ....[10]....
        /*0484*/ 	.word	0x00005740


	//   ....[11]....
        /*0488*/ 	.word	0x00005760


	//   ....[12]....
        /*048c*/ 	.word	0x000057a0


	//   ....[13]....
        /*0490*/ 	.word	0x000057c0


	//   ....[14]....
        /*0494*/ 	.word	0x000057f0


	//   ....[15]....
        /*0498*/ 	.word	0x00005800


	//   ....[16]....
        /*049c*/ 	.word	0x00005830


	//   ....[17]....
        /*04a0*/ 	.word	0x00005840


	//   ....[18]....
        /*04a4*/ 	.word	0x000059e0


	//   ....[19]....
        /*04a8*/ 	.word	0x00005a00


	//   ....[20]....
        /*04ac*/ 	.word	0x00005a30


	//   ....[21]....
        /*04b0*/ 	.word	0x00005a50


	//   ....[22]....
        /*04b4*/ 	.word	0x00005a80


	//   ....[23]....
        /*04b8*/ 	.word	0x00005a90


	//   ....[24]....
        /*04bc*/ 	.word	0x00005ac0


	//   ....[25]....
        /*04c0*/ 	.word	0x00005ad0


	//   ....[26]....
        /*04c4*/ 	.word	0x00005c10


	//   ....[27]....
        /*04c8*/ 	.word	0x00005c30


	//   ....[28]....
        /*04cc*/ 	.word	0x00005c60


	//   ....[29]....
        /*04d0*/ 	.word	0x00005c80


	//   ....[30]....
        /*04d4*/ 	.word	0x00005cb0


	//   ....[31]....
        /*04d8*/ 	.word	0x00005cc0


	//   ....[32]....
        /*04dc*/ 	.word	0x00005cf0


	//   ....[33]....
        /*04e0*/ 	.word	0x00005d00


	//   ....[34]....
        /*04e4*/ 	.word	0x00006030


	//   ....[35]....
        /*04e8*/ 	.word	0x00006070


	//   ....[36]....
        /*04ec*/ 	.word	0x00006090


	//   ....[37]....
        /*04f0*/ 	.word	0x000060d0


	//   ....[38]....
        /*04f4*/ 	.word	0x00006100


	//   ....[39]....
        /*04f8*/ 	.word	0x00006120


	//   ....[40]....
        /*04fc*/ 	.word	0x00006140


	//   ....[41]....
        /*0500*/ 	.word	0x00006170


	//   ....[42]....
        /*0504*/ 	.word	0x00006190


	//   ....[43]....
        /*0508*/ 	.word	0x000061b0


	//   ....[44]....
        /*050c*/ 	.word	0x000061d0


	//   ....[45]....
        /*0510*/ 	.word	0x000061f0


	//   ....[46]....
        /*0514*/ 	.word	0x00006220


	//   ....[47]....
        /*0518*/ 	.word	0x00006230


	//   ....[48]....
        /*051c*/ 	.word	0x00006260


	//   ....[49]....
        /*0520*/ 	.word	0x000062b0


	//   ....[50]....
        /*0524*/ 	.word	0x000062e0


	//   ....[51]....
        /*0528*/ 	.word	0x00006310


	//   ....[52]....
        /*052c*/ 	.word	0x00006340


	//   ....[53]....
        /*0530*/ 	.word	0x00006360


	//   ....[54]....
        /*0534*/ 	.word	0x00006380


	//   ....[55]....
        /*0538*/ 	.word	0x00006390


	//   ....[56]....
        /*053c*/ 	.word	0x000063c0


	//   ....[57]....
        /*0540*/ 	.word	0x00006400


	//   ....[58]....
        /*0544*/ 	.word	0x00006440


	//   ....[59]....
        /*0548*/ 	.word	0x000064d0


	//   ....[60]....
        /*054c*/ 	.word	0x000064f0


	//   ....[61]....
        /*0550*/ 	.word	0x00006510


	//   ....[62]....
        /*0554*/ 	.word	0x00006530


	//   ....[63]....
        /*0558*/ 	.word	0x00006560


	//   ....[64]....
        /*055c*/ 	.word	0x000065a0


	//   ....[65]....
        /*0560*/ 	.word	0x000066c0


	//   ....[66]....
        /*0564*/ 	.word	0x000067e0


	//   ....[67]....
        /*0568*/ 	.word	0x00006830


	//   ....[68]....
        /*056c*/ 	.word	0x000068a0


	//   ....[69]....
        /*0570*/ 	.word	0x00006900


	//   ....[70]....
        /*0574*/ 	.word	0x00006970


	//   ....[71]....
        /*0578*/ 	.word	0x000069d0


	//   ....[72]....
        /*057c*/ 	.word	0x00006a40


	//   ....[73]....
        /*0580*/ 	.word	0x00006aa0


	//   ....[74]....
        /*0584*/ 	.word	0x00006b40


	//   ....[75]....
        /*0588*/ 	.word	0x00006bd0


	//   ....[76]....
        /*058c*/ 	.word	0x00006c40


	//   ....[77]....
        /*0590*/ 	.word	0x00006ca0


	//   ....[78]....
        /*0594*/ 	.word	0x00006d10


	//   ....[79]....
        /*0598*/ 	.word	0x00006d70


	//   ....[80]....
        /*059c*/ 	.word	0x00006de0


	//   ....[81]....
        /*05a0*/ 	.word	0x00006e40


	//   ....[82]....
        /*05a4*/ 	.word	0x00006ee0


	//   ....[83]....
        /*05a8*/ 	.word	0x00006f70


	//   ....[84]....
        /*05ac*/ 	.word	0x00006fe0


	//   ....[85]....
        /*05b0*/ 	.word	0x00007040


	//   ....[86]....
        /*05b4*/ 	.word	0x000070b0


	//   ....[87]....
        /*05b8*/ 	.word	0x00007110


	//   ....[88]....
        /*05bc*/ 	.word	0x00007180


	//   ....[89]....
        /*05c0*/ 	.word	0x000071e0


	//   ....[90]....
        /*05c4*/ 	.word	0x00007280


	//   ....[91]....
        /*05c8*/ 	.word	0x00007340


	//   ....[92]....
        /*05cc*/ 	.word	0x00007440


	//   ....[93]....
        /*05d0*/ 	.word	0x00007490


	//   ....[94]....
        /*05d4*/ 	.word	0x00007530


	//   ....[95]....
        /*05d8*/ 	.word	0x00007590


	//   ....[96]....
        /*05dc*/ 	.word	0x00007640


	//   ....[97]....
        /*05e0*/ 	.word	0x000076a0


	//   ....[98]....
        /*05e4*/ 	.word	0x00007740


	//   ....[99]....
        /*05e8*/ 	.word	0x000077a0


	//   ....[100]....
        /*05ec*/ 	.word	0x00007810


	//   ....[101]....
        /*05f0*/ 	.word	0x00007870


	//   ....[102]....
        /*05f4*/ 	.word	0x000078e0


	//   ....[103]....
        /*05f8*/ 	.word	0x00007940


	//   ....[104]....
        /*05fc*/ 	.word	0x000079b0


	//   ....[105]....
        /*0600*/ 	.word	0x00007a60


	//   ....[106]....
        /*0604*/ 	.word	0x00007ad0


	//   ....[107]....
        /*0608*/ 	.word	0x00007b30


	//   ....[108]....
        /*060c*/ 	.word	0x00007ba0


	//   ....[109]....
        /*0610*/ 	.word	0x00007c00


	//   ....[110]....
        /*0614*/ 	.word	0x00007ca0


	//   ....[111]....
        /*0618*/ 	.word	0x00007d10


	//   ....[112]....
        /*061c*/ 	.word	0x00007db0


	//   ....[113]....
        /*0620*/ 	.word	0x00007e10


	//   ....[114]....
        /*0624*/ 	.word	0x00007e70


	//   ....[115]....
        /*0628*/ 	.word	0x00007ec0


	//   ....[116]....
        /*062c*/ 	.word	0x00007f30


	//   ....[117]....
        /*0630*/ 	.word	0x00007f90


	//   ....[118]....
        /*0634*/ 	.word	0x00008000


	//   ....[119]....
        /*0638*/ 	.word	0x00008060


	//   ....[120]....
        /*063c*/ 	.word	0x000081a0


	//   ....[121]....
        /*0640*/ 	.word	0x00008270


	//----- nvinfo : EIATTR_EXIT_INSTR_OFFSETS
	.align		4
.L_719:
        /*0644*/ 	.byte	0x04, 0x1c
        /*0646*/ 	.short	(.L_721 - .L_720)


	//   ....[0]....
.L_720:
        /*0648*/ 	.word	0x000046e0


	//   ....[1]....
        /*064c*/ 	.word	0x00006780


	//----- nvinfo : EIATTR_MAX_THREADS
	.align		4
.L_721:
        /*0650*/ 	.byte	0x04, 0x05
        /*0652*/ 	.short	(.L_723 - .L_722)
.L_722:
        /*0654*/ 	.word	0x00000140
        /*0658*/ 	.word	0x00000001
        /*065c*/ 	.word	0x00000001


	//----- nvinfo : EIATTR_CRS_STACK_SIZE
	.align		4
.L_723:
        /*0660*/ 	.byte	0x04, 0x1e
        /*0662*/ 	.short	(.L_725 - .L_724)
.L_724:
        /*0664*/ 	.word	0x00000000


	//----- nvinfo : EIATTR_CBANK_PARAM_SIZE
	.align		4
.L_725:
        /*0668*/ 	.byte	0x03, 0x19
        /*066a*/ 	.short	0x0060


	//----- nvinfo : EIATTR_PARAM_CBANK
	.align		4
        /*066c*/ 	.byte	0x04, 0x0a
        /*066e*/ 	.short	(.L_727 - .L_726)
	.align		4
.L_726:
        /*0670*/ 	.word	index@(.nv.constant0._ZN13group_norm_v218gn_bwd_cuda_kernelI13__nv_bfloat16Li320ELi2ELi32ELi10ELi1024ELb0ELb1ELi32ELi320ELi320ELi4ELb1ELi9ELb0ELb0ELNS_15WgradSyncMethodE3ENS_16CompileConditionILi900EEEEEvPT_S6_S6_PKS5_S8_S8_S8_PKfflPfPj)
        /*0674*/ 	.short	0x0210
        /*0676*/ 	.short	0x0060


	//----- nvinfo : EIATTR_SW_WAR
	.align		4
.L_727:
        /*0678*/ 	.byte	0x04, 0x36
        /*067a*/ 	.short	(.L_729 - .L_728)
.L_728:
        /*067c*/ 	.word	0x00000008
.L_729:


//--------------------- .nv.info._ZN13group_norm_v218gn_bwd_cuda_kernelI13__nv_bfloat16Li320ELi3ELi16ELi20ELi1024ELb1ELb1ELi4ELi320ELi320ELi4ELb1ELi1ELb0ELb0ELNS_15WgradSyncMethodE3ENS_16CompileConditionILi900EEEEEvPT_S6_S6_PKS5_S8_S8_S8_PKfflPfPj --------------------------
	.section	.nv.info._ZN13group_norm_v218gn_bwd_cuda_kernelI13__nv_bfloat16Li320ELi3ELi16ELi20ELi1024ELb1ELb1ELi4ELi320ELi320ELi4ELb1ELi1ELb0ELb0ELNS_15WgradSyncMethodE3ENS_16CompileConditionILi900EEEEEvPT_S6_S6_PKS5_S8_S8_S8_PKfflPfPj,"",@"SHT_CUDA_INFO"
	.sectionflags	@""
	.align	4


	//----- nvinfo : EIATTR_CUDA_API_VERSION
	.align		4
        /*0000*/ 	.byte	0x04, 0x37
        /*0002*/ 	.short	(.L_731 - .L_730)
.L_730:
        /*0004*/ 	.word	0x00000082


	//----- nvinfo : EIATTR_KPARAM_INFO
	.align		4
.L_731:
        /*0008*/ 	.byte	0x04, 0x17
        /*000a*/ 	.short	(.L_733 - .L_732)
.L_732:
        /*000c*/ 	.word	0x00000000
        /*0010*/ 	.short	0x000b
        /*0012*/ 	.short	0x0058
        /*0014*/ 	.byte	0x00, 0xf0, 0x21, 0x00


	//----- nvinfo : EIATTR_KPARAM_INFO
	.align		4
.L_733:
        /*0018*/ 	.byte	0x04, 0x17
        /*001a*/ 	.short	(.L_735 - .L_734)
.L_734:
        /*001c*/ 	.word	0x00000000
        /*0020*/ 	.short	0x000a
        /*0022*/ 	.short	0x0050
        /*0024*/ 	.byte	0x00, 0xf0, 0x21, 0x00


	//----- nvinfo : EIATTR_KPARAM_INFO
	.align		4
.L_735:
        /*0028*/ 	.byte	0x04, 0x17
        /*002a*/ 	.short	(.L_737 - .L_736)
.L_736:
        /*002c*/ 	.word	0x00000000
        /*0030*/ 	.short	0x0009
        /*0032*/ 	.short	0x0048
        /*0034*/ 	.byte	0x00, 0xf0, 0x21, 0x00


	//----- nvinfo : EIATTR_KPARAM_INFO
	.align		4
.L_737:
        /*0038*/ 	.byte	0x04, 0x17
        /*003a*/ 	.short	(.L_739 - .L_738)
.L_738:
        /*003c*/ 	.word	0x00000000
        /*0040*/ 	.short	0x0008
        /*0042*/ 	.short	0x0040
        /*0044*/ 	.byte	0x00, 0xf0, 0x11, 0x00


	//----- nvinfo : EIATTR_KPARAM_INFO
	.align		4
.L_739:
        /*0048*/ 	.byte	0x04, 0x17
        /*004a*/ 	.short	(.L_741 - .L_740)
.L_740:
        /*004c*/ 	.word	0x00000000
        /*0050*/ 	.short	0x0007
        /*0052*/ 	.short	0x0038
        /*0054*/ 	.byte	0x00, 0xf0, 0x21, 0x00


	//----- nvinfo : EIATTR_KPARAM_INFO
	.align		4
.L_741:
        /*0058*/ 	.byte	0x04, 0x17
        /*005a*/ 	.short	(.L_743 - .L_742)
.L_742:
        /*005c*/ 	.word	0x00000000
        /*0060*/ 	.short	0x0006
        /*0062*/ 	.short	0x0030
        /*0064*/ 	.byte	0x00, 0xf0, 0x21, 0x00


	//----- nvinfo : EIATTR_KPARAM_INFO
	.align		4
.L_743:
        /*0068*/ 	.byte	0x04, 0x17
        /*006a*/ 	.short	(.L_745 - .L_744)
.L_744:
        /*006c*/ 	.word	0x00000000
        /*0070*/ 	.short	0x0005
        /*0072*/ 	.short	0x0028
        /*0074*/ 	.byte	0x00, 0xf0, 0x21, 0x00


	//----- nvinfo : EIATTR_KPARAM_INFO
	.align		4
.L_745:
        /*0078*/ 	.byte	0x04, 0x17
        /*007a*/ 	.short	(.L_747 - .L_746)
.L_746:
        /*007c*/ 	.word	0x00000000
        /*0080*/ 	.short	0x0004
        /*0082*/ 	.short	0x0020
        /*0084*/ 	.byte	0x00, 0xf0, 0x21, 0x00


	//----- nvinfo : EIATTR_KPARAM_INFO
	.align		4
.L_747:
        /*0088*/ 	.byte	0x04, 0x17
        /*008a*/ 	.short	(.L_749 - .L_748)
.L_748:
        /*008c*/ 	.word	0x00000000
        /*0090*/ 	.short	0x0003
        /*0092*/ 	.short	0x0018
        /*0094*/ 	.byte	0x00, 0xf0, 0x21, 0x00


	//----- nvinfo : EIATTR_KPARAM_INFO
	.align		4
.L_749:
        /*0098*/ 	.byte	0x04, 0x17
        /*009a*/ 	.short	(.L_751 - .L_750)
.L_750:
        /*009c*/ 	.word	0x00000000
        /*00a0*/ 	.short	0x0002
        /*00a2*/ 	.short	0x0010
        /*00a4*/ 	.byte	0x00, 0xf0, 0x21, 0x00


	//----- nvinfo : EIATTR_KPARAM_INFO
	.align		4
.L_751:
        /*00a8*/ 	.byte	0x04, 0x17
        /*00aa*/ 	.short	(.L_753 - .L_752)
.L_752:
        /*00ac*/ 	.word	0x00000000
        /*00b0*/ 	.short	0x0001
        /*00b2*/ 	.short	0x0008
        /*00b4*/ 	.byte	0x00, 0xf0, 0x21, 0x00


	//----- nvinfo : EIATTR_KPARAM_INFO
	.align		4
.L_753:
        /*00b8*/ 	.byte	0x04, 0x17
        /*00ba*/ 	.short	(.L_755 - .L_754)
.L_754:
        /*00bc*/ 	.word	0x00000000
        /*00c0*/ 	.short	0x0000
        /*00c2*/ 	.short	0x0000
        /*00c4*/ 	.byte	0x00, 0xf0, 0x21, 0x00


	//----- nvinfo : EIATTR_SPARSE_MMA_MASK
	.align		4
.L_755:
        /*00c8*/ 	.byte	0x03, 0x50
        /*00ca*/ 	.short	0x0000


	//----- nvinfo : EIATTR_MAXREG_COUNT
	.align		4
        /*00cc*/ 	.byte	0x03, 0x1b
        /*00ce*/ 	.short	0x0040


	//----- nvinfo : EIATTR_NUM_BARRIERS
	.align		4
        /*00d0*/ 	.byte	0x02, 0x4c
        /*00d2*/ 	.byte	0x01
	.zero		1


	//----- nvinfo : EIATTR_MERCURY_ISA_VERSION
	.align		4
        /*00d4*/ 	.byte	0x03, 0x5f
        /*00d6*/ 	.short	0x0101


	//----- nvinfo : EIATTR_COOP_GROUP_MASK_REGIDS
	.align		4
        /*00d8*/ 	.byte	0x04, 0x29
        /*00da*/ 	.short	(.L_757 - .L_756)


	//   ....[0]....
.L_756:
        /*00dc*/ 	.word	0xffffffff


	//   ....[1]....
        /*00e0*/ 	.word	0xffffffff


	//   ....[2]....
        /*00e4*/ 	.word	0xffffffff


	//   ....[3]....
        /*00e8*/ 	.word	0xffffffff


	//   ....[4]....
        /*00ec*/ 	.word	0xffffffff


	//   ....[5]....
        /*00f0*/ 	.word	0xffffffff


	//   ....[6]....
        /*00f4*/ 	.word	0xffffffff


	//   ....[7]....
        /*00f8*/ 	.word	0xffffffff


	//   ....[8]....
        /*00fc*/ 	.word	0xffffffff


	//   ....[9]....
        /*0100*/ 	.word	0xffffffff


	//   ....[10]....
        /*0104*/ 	.word	0xffffffff


	//   ....[11]....
        /*0108*/ 	.word	0xffffffff


	//   ....[12]....
        /*010c*/ 	.word	0x05000009


	//   ....[13]....
        /*0110*/ 	.word	0x05000008


	//   ....[14]....
        /*0114*/ 	.word	0x0500000a


	//   ....[15]....
        /*0118*/ 	.word	0x0500000b


	//   ....[16]....
        /*011c*/ 	.word	0x0500000d


	//   ....[17]....
        /*0120*/ 	.word	0x0500000c


	//   ....[18]....
        /*0124*/ 	.word	0x0500000e


	//   ....[19]....
        /*0128*/ 	.word	0x05000003


	//   ....[20]....
        /*012c*/ 	.word	0x0500000d


	//   ....[21]....
        /*0130*/ 	.word	0x0500000c


	//   ....[22]....
        /*0134*/ 	.word	0x0500000e


	//   ....[23]....
        /*0138*/ 	.word	0x0500000f


	//   ....[24]....
        /*013c*/ 	.word	0x05000011


	//   ....[25]....
        /*0140*/ 	.word	0x05000010


	//   ....[26]....
        /*0144*/ 	.word	0x05000014


	//   ....[27]....
        /*0148*/ 	.word	0x05000003


	//   ....[28]....
        /*014c*/ 	.word	0x0500000d


	//   ....[29]....
        /*0150*/ 	.word	0x0500000c


	//   ....[30]....
        /*0154*/ 	.word	0x0500000e


	//   ....[31]....
        /*0158*/ 	.word	0x0500000f


	//   ....[32]....
        /*015c*/ 	.word	0x05000011


	//   ....[33]....
        /*0160*/ 	.word	0x05000010


	//   ....[34]....
        /*0164*/ 	.word	0x05000014


	//   ....[35]....
        /*0168*/ 	.word	0x05000003


	//   ....[36]....
        /*016c*/ 	.word	0x05000005


	//   ....[37]....
        /*0170*/ 	.word	0x05000012


	//   ....[38]....
        /*0174*/ 	.word	0x0500000f


	//   ....[39]....
        /*0178*/ 	.word	0x05000011


	//   ....[40]....
        /*017c*/ 	.word	0x0500001a


	//   ....[41]....
        /*0180*/ 	.word	0x05000019


	//   ....[42]....
        /*0184*/ 	.word	0x05000004


	//   ....[43]....
        /*0188*/ 	.word	0x05000012


	//   ....[44]....
        /*018c*/ 	.word	0x05000018


	//   ....[45]....
        /*0190*/ 	.word	0x0500000b


	//   ....[46]....
        /*0194*/ 	.word	0x05000007


	//   ....[47]....
        /*0198*/ 	.word	0x0500000f


	//   ....[48]....
        /*019c*/ 	.word	0x0500000c


	//   ....[49]....
        /*01a0*/ 	.word	0x0500000a


	//   ....[50]....
        /*01a4*/ 	.word	0x05000006


	//   ....[51]....
        /*01a8*/ 	.word	0x05000012


	//   ....[52]....
        /*01ac*/ 	.word	0x05000017


	//   ....[53]....
        /*01b0*/ 	.word	0x05000005


	//   ....[54]....
        /*01b4*/ 	.word	0x05000008


	//   ....[55]....
        /*01b8*/ 	.word	0x0500000c


	//   ....[56]....
        /*01bc*/ 	.word	0x05000007


	//   ....[57]....
        /*01c0*/ 	.word	0x0500000b


	//   ....[58]....
        /*01c4*/ 	.word	0x05000009


	//   ....[59]....
        /*01c8*/ 	.word	0x05000006


	//   ....[60]....
        /*01cc*/ 	.word	0x05000017


	//   ....[61]....
        /*01d0*/ 	.word	0x05000014


	//   ....[62]....
        /*01d4*/ 	.word	0x0500001c


	//   ....[63]....
        /*01d8*/ 	.word	0x05000013


	//   ....[64]....
        /*01dc*/ 	.word	0x0500001d


	//   ....[65]....
        /*01e0*/ 	.word	0x0500001f


	//   ....[66]....
        /*01e4*/ 	.word	0x05000015


	//   ....[67]....
        /*01e8*/ 	.word	0x05000012


	//   ....[68]....
        /*01ec*/ 	.word	0x0500000e


	//   ....[69]....
        /*01f0*/ 	.word	0x0500000e


	//   ....[70]....
        /*01f4*/ 	.word	0x0500000e


	//   ....[71]....
        /*01f8*/ 	.word	0x0500000e


	//   ....[72]....
        /*01fc*/ 	.word	0x0500000e


	//   ....[73]....
        /*0200*/ 	.word	0x0500000e


	//   ....[74]....
        /*0204*/ 	.word	0x0500000e


	//   ....[75]....
        /*0208*/ 	.word	0x0500000e


	//   ....[76]....
        /*020c*/ 	.word	0x0500000e


	//   ....[77]....
        /*0210*/ 	.word	0x0500000e


	//   ....[78]....
        /*0214*/ 	.word	0x0500000e


	//   ....[79]....
        /*0218*/ 	.word	0x0500000e


	//   ....[80]....
        /*021c*/ 	.word	0x0500000e


	//   ....[81]....
        /*0220*/ 	.word	0x0500000e


	//   ....[82]....
        /*0224*/ 	.word	0x0500000e


	//   ....[83]....
        /*0228*/ 	.word	0x0500000e


	//   ....[84]....
        /*022c*/ 	.word	0x0500000e


	//   ....[85]....
        /*0230*/ 	.word	0x0500000e


	//   ....[86]....
        /*0234*/ 	.word	0x0500000e


	//   ....[87]....
        /*0238*/ 	.word	0x0500000e


	//   ....[88]....
        /*023c*/ 	.word	0x0500000e


	//   ....[89]....
        /*0240*/ 	.word	0x0500000e


	//   ....[90]....
        /*0244*/ 	.word	0x0500000e


	//   ....[91]....
        /*0248*/ 	.word	0x0500000e


	//   ....[92]....
        /*024c*/ 	.word	0x0500000e


	//   ....[93]....
        /*0250*/ 	.word	0x0500000e


	//   ....[94]....
        /*0254*/ 	.word	0x0500000e


	//   ....[95]....
        /*0258*/ 	.word	0x0500000e


	//   ....[96]....
        /*025c*/ 	.word	0x0500000e


	//   ....[97]....
        /*0260*/ 	.word	0x0500000e


	//   ....[98]....
        /*0264*/ 	.word	0x0500000e


	//   ....[99]....
        /*0268*/ 	.word	0x0500000e


	//   ....[100]....
        /*026c*/ 	.word	0x0500000e


	//   ....[101]....
        /*0270*/ 	.word	0x0500000e


	//   ....[102]....
        /*0274*/ 	.word	0x0500000e


	//   ....[103]....
        /*0278*/ 	.word	0x0500000e


	//   ....[104]....
        /*027c*/ 	.word	0x0500000e


	//   ....[105]....
        /*0280*/ 	.word	0x0500000e


	//   ....[106]....
        /*0284*/ 	.word	0x0500000e


	//   ....[107]....
        /*0288*/ 	.word	0x0500000e


	//   ....[108]....
        /*028c*/ 	.word	0x0500000e


	//   ....[109]....
        /*0290*/ 	.word	0x0500000e


	//   ....[110]....
        /*0294*/ 	.word	0x0500000e


	//   ....[111]....
        /*0298*/ 	.word	0x0500000e


	//   ....[112]....
        /*029c*/ 	.word	0x0500000e


	//   ....[113]....
        /*02a0*/ 	.word	0x0500000e


	//   ....[114]....
        /*02a4*/ 	.word	0x0500000e


	//   ....[115]....
        /*02a8*/ 	.word	0x0500000e


	//   ....[116]....
        /*02ac*/ 	.word	0x0500000e


	//   ....[117]....
        /*02b0*/ 	.word	0x0500000e


	//   ....[118]....
        /*02b4*/ 	.word	0x0500000e


	//   ....[119]....
        /*02b8*/ 	.word	0x0500000e


	//   ....[120]....
        /*02bc*/ 	.word	0x0500000e


	//   ....[121]....
        /*02c0*/ 	.word	0x0500000e


	//   ....[122]....
        /*02c4*/ 	.word	0x0500000e


	//   ....[123]....
        /*02c8*/ 	.word	0x0500000e


	//----- nvinfo : EIATTR_COOP_GROUP_INSTR_OFFSETS
	.align		4
.L_757:
        /*02cc*/ 	.byte	0x04, 0x28
        /*02ce*/ 	.short	(.L_759 - .L_758)


	//   ....[0]....
.L_758:
        /*02d0*/ 	.word	0x00001300


	//   ....[1]....
        /*02d4*/ 	.word	0x00001330


	//   ....[2]....
        /*02d8*/ 	.word	0x00001360


	//   ....[3]....
        /*02dc*/ 	.word	0x00001370


	//   ....[4]....
        /*02e0*/ 	.word	0x00001dc0


	//   ....[5]....
        /*02e4*/ 	.word	0x00001de0


	//   ....[6]....
        /*02e8*/ 	.word	0x00001e20


	//   ....[7]....
        /*02ec*/ 	.word	0x00001e30


	//   ....[8]....
        /*02f0*/ 	.word	0x00001e70


	//   ....[9]....
        /*02f4*/ 	.word	0x00001e80


	//   ....[10]....
        /*02f8*/ 	.word	0x00001eb0


	//   ....[11]....
        /*02fc*/ 	.word	0x00001ec0


	//   ....[12]....
        /*0300*/ 	.word	0x000033e0


	//   ....[13]....
        /*0304*/ 	.word	0x00003410


	//   ....[14]....
        /*0308*/ 	.word	0x00003440


	//   ....[15]....
        /*030c*/ 	.word	0x00003460


	//   ....[16]....
        /*0310*/ 	.word	0x00003490


	//   ....[17]....
        /*0314*/ 	.word	0x000034a0


	//   ....[18]....
        /*0318*/ 	.word	0x000034d0


	//   ....[19]....
        /*031c*/ 	.word	0x000034e0


	//   ....[20]....
        /*0320*/ 	.word	0x000036d0


	//   ....[21]....
        /*0324*/ 	.word	0x00003700


	//   ....[22]....
        /*0328*/ 	.word	0x00003730


	//   ....[23]....
        /*032c*/ 	.word	0x00003750


	//   ....[24]....
        /*0330*/ 	.word	0x00003780


	//   ....[25]....
        /*0334*/ 	.word	0x00003790


	//   ....[26]....
        /*0338*/ 	.word	0x000037c0


	//   ....[27]....
        /*033c*/ 	.word	0x000037d0


	//   ....[28]....
        /*0340*/ 	.word	0x00003960


	//   ....[29]....
        /*0344*/ 	.word	0x00003990


	//   ....[30]....
        /*0348*/ 	.word	0x000039c0


	//   ....[31]....
        /*034c*/ 	.word	0x000039e0


	//   ....[32]....
        /*0350*/ 	.word	0x00003a10


	//   ....[33]....
        /*0354*/ 	.word	0x00003a20


	//   ....[34]....
        /*0358*/ 	.word	0x00003a50


	//   ....[35]....
        /*035c*/ 	.word	0x00003a60


	//   ....[36]....
        /*0360*/ 	.word	0x00003d60


	//   ....[37]....
        /*0364*/ 	.word	0x00003d90


	//   ....[38]....
        /*0368*/ 	.word	0x00003e30


	//   ....[39]....
        /*036c*/ 	.word	0x00003e70


	//   ....[40]....
        /*0370*/ 	.word	0x00003ea0


	//   ....[41]....
        /*0374*/ 	.word	0x00003eb0


	//   ....[42]....
        /*0378*/ 	.word	0x00003ec0


	//   ....[43]....
        /*037c*/ 	.word	0x00003ed0


	//   ....[44]....
        /*0380*/ 	.word	0x00003fd0


	//   ....[45]....
        /*0384*/ 	.word	0x00004000


	//   ....[46]....
        /*0388*/ 	.word	0x00004030


	//   ....[47]....
        /*038c*/ 	.word	0x00004040


	//   ....[48]....
        /*0390*/ 	.word	0x00004050


	//   ....[49]....
        /*0394*/ 	.word	0x00004060


	//   ....[50]....
        /*0398*/ 	.word	0x00004070


	//   ....[51]....
        /*039c*/ 	.word	0x000040a0


	//   ....[52]....
        /*03a0*/ 	.word	0x00004100


	//   ....[53]....
        /*03a4*/ 	.word	0x00004130


	//   ....[54]....
        /*03a8*/ 	.word	0x00004160


	//   ....[55]....
        /*03ac*/ 	.word	0x00004190


	//   ....[56]....
        /*03b0*/ 	.word	0x000041c0


	//   ....[57]....
        /*03b4*/ 	.word	0x000041e0


	//   ....[58]....
        /*03b8*/ 	.word	0x000041f0


	//   ....[59]....
        /*03bc*/ 	.word	0x00004220


	//   ....[60]....
        /*03c0*/ 	.word	0x00004250


	//   ....[61]....
        /*03c4*/ 	.word	0x00004280


	//   ....[62]....
        /*03c8*/ 	.word	0x000042b0


	//   ....[63]....
        /*03cc*/ 	.word	0x000042d0


	//   ....[64]....
        /*03d0*/ 	.word	0x00004300


	//   ....[65]....
        /*03d4*/ 	.word	0x00004320


	//   ....[66]....
        /*03d8*/ 	.word	0x00004470


	//   ....[67]....
        /*03dc*/ 	.word	0x000044b0


	//   ....[68]....
        /*03e0*/ 	.word	0x00004670


	//   ....[69]....
        /*03e4*/ 	.word	0x000046c0


	//   ....[70]....
        /*03e8*/ 	.word	0x00004730


	//   ....[71]....
        /*03ec*/ 	.word	0x00004790


	//   ....[72]....
        /*03f0*/ 	.word	0x00004800


	//   ....[73]....
        /*03f4*/ 	.word	0x00004860


	//   ....[74]....
        /*03f8*/ 	.word	0x000048d0


	//   ....[75]....
        /*03fc*/ 	.word	0x00004930


	//   ....[76]....
        /*0400*/ 	.word	0x000049d0


	//   ....[77]....
        /*0404*/ 	.word	0x00004a60


	//   ....[78]....
        /*0408*/ 	.word	0x00004ad0


	//   ....[79]....
        /*040c*/ 	.word	0x00004b30


	//   ....[80]....
        /*0410*/ 	.word	0x00004ba0


	//   ....[81]....
        /*0414*/ 	.word	0x00004c00


	//   ....[82]....
        /*0418*/ 	.word	0x00004c70


	//   ....[83]....
        /*041c*/ 	.word	0x00004cd0


	//   ....[84]....
        /*0420*/ 	.word	0x00004d70


	//   ....[85]....
        /*0424*/ 	.word	0x00004e00


	//   ....[86]....
        /*0428*/ 	.word	0x00004e70


	//   ....[87]....
        /*042c*/ 	.word	0x00004ed0


	//   ....[88]....
        /*0430*/ 	.word	0x00004f40


	//   ....[89]....
        /*0434*/ 	.word	0x00004fa0


	//   ....[90]....
        /*0438*/ 	.word	0x00005010


	//   ....[91]....
        /*043c*/ 	.word	0x00005070


	//   ....[92]....
        /*0440*/ 	.word	0x00005110


	//   ....[93]....
        /*0444*/ 	.word	0x000051d0


	//   ....[94]....
        /*0448*/ 	.word	0x000052e0


	//   ....[95]....
        /*044c*/ 	.word	0x00005330


	//   ....[96]....
        /*0450*/ 	.word	0x000053e0


	//   ....[97]....
        /*0454*/ 	.word	0x00005430


	//   ....[98]....
        /*0458*/ 	.word	0x000054a0


	//   ....[99]....
        /*045c*/ 	.word	0x000054f0


	//   ....[100]....
        /*0460*/ 	.word	0x00005560


	//   ....[101]....
        /*0464*/ 	.word	0x000055c0


	//   ....[102]....
        /*0468*/ 	.word	0x00005630


	//   ....[103]....
        /*046c*/ 	.word	0x00005690


	//   ....[104]....
        /*0470*/ 	.word	0x00005730


	//   ....[105]....
        /*0474*/ 	.word	0x000057a0


	//   ....[106]....
        /*0478*/ 	.word	0x00005840


	//   ....[107]....
        /*047c*/ 	.word	0x000058c0


	//   ....[108]....
        /*0480*/ 	.word	0x00005930


	//   ....[109]....
        /*0484*/ 	.word	0x00005990


	//   ....[110]....
        /*0488*/ 	.word	0x00005a00


	//   ....[111]....
        /*048c*/ 	.word	0x00005a60


	//   ....[112]....
        /*0490*/ 	.word	0x00005b00


	//   ....[113]....
        /*0494*/ 	.word	0x00005b80


	//   ....[114]....
        /*0498*/ 	.word	0x00005c00


	//   ....[115]....
        /*049c*/ 	.word	0x00005cb0


	//   ....[116]....
        /*04a0*/ 	.word	0x00005d50


	//   ....[117]....
        /*04a4*/ 	.word	0x00005dc0


	//   ....[118]....
        /*04a8*/ 	.word	0x00005e30


	//   ....[119]....
        /*04ac*/ 	.word	0x00005ea0


	//   ....[120]....
        /*04b0*/ 	.word	0x00005f30


	//   ....[121]....
        /*04b4*/ 	.word	0x00005fe0


	//   ....[122]....
        /*04b8*/ 	.word	0x000060c0


	//   ....[123]....
        /*04bc*/ 	.word	0x00006170


	//----- nvinfo : EIATTR_EXIT_INSTR_OFFSETS
	.align		4
.L_759:
        /*04c0*/ 	.byte	0x04, 0x1c
        /*04c2*/ 	.short	(.L_761 - .L_760)


	//   ....[0]....
.L_760:
        /*04c4*/ 	.word	0x000023d0


	//   ....[1]....
        /*04c8*/ 	.word	0x00004610


	//----- nvinfo : EIATTR_MAX_THREADS
	.align		4
.L_761:
        /*04cc*/ 	.byte	0x04, 0x05
        /*04ce*/ 	.short	(.L_763 - .L_762)
.L_762:
        /*04d0*/ 	.word	0x00000140
        /*04d4*/ 	.word	0x00000001
        /*04d8*/ 	.word	0x00000001


	//----- nvinfo : EIATTR_CRS_STACK_SIZE
	.align		4
.L_763:
        /*04dc*/ 	.byte	0x04, 0x1e
        /*04de*/ 	.short	(.L_765 - .L_764)
.L_764:
        /*04e0*/ 	.word	0x00000000


	//----- nvinfo : EIATTR_CBANK_PARAM_SIZE
	.align		4
.L_765:
        /*04e4*/ 	.byte	0x03, 0x19
        /*04e6*/ 	.short	0x0060


	//----- nvinfo : EIATTR_PARAM_CBANK
	.align		4
        /*04e8*/ 	.byte	0x04, 0x0a
        /*04ea*/ 	.short	(.L_767 - .L_766)
	.align		4
.L_766:
        /*04ec*/ 	.word	index@(.nv.constant0._ZN13group_norm_v218gn_bwd_cuda_kernelI13__nv_bfloat16Li320ELi3ELi16ELi20ELi1024ELb1ELb1ELi4ELi320ELi320ELi4ELb1ELi1ELb0ELb0ELNS_15WgradSyncMethodE3ENS_16CompileConditionILi900EEEEEvPT_S6_S6_PKS5_S8_S8_S8_PKfflPfPj)
        /*04f0*/ 	.short	0x0210
        /*04f2*/ 	.short	0x0060


	//----- nvinfo : EIATTR_SW_WAR
	.align		4
.L_767:
        /*04f4*/ 	.byte	0x04, 0x36
        /*04f6*/ 	.short	(.L_769 - .L_768)
.L_768:
        /*04f8*/ 	.word	0x00000008
.L_769:


//--------------------- .nv.info._ZN13group_norm_v218gn_bwd_cuda_kernelI13__nv_bfloat16Li320ELi1ELi16ELi20ELi1024ELb1ELb1ELi8ELi320ELi320ELi4ELb1ELi1ELb0ELb0ELNS_15WgradSyncMethodE3ENS_16CompileConditionILi900EEEEEvPT_S6_S6_PKS5_S8_S8_S8_PKfflPfPj --------------------------
	.section	.nv.info._ZN13group_norm_v218gn_bwd_cuda_kernelI13__nv_bfloat16Li320ELi1ELi16ELi20ELi1024ELb1ELb1ELi8ELi320ELi320ELi4ELb1ELi1ELb0ELb0ELNS_15WgradSyncMethodE3ENS_16CompileConditionILi900EEEEEvPT_S6_S6_PKS5_S8_S8_S8_PKfflPfPj,"",@"SHT_CUDA_INFO"
	.sectionflags	@""
	.align	4


	//----- nvinfo : EIATTR_CUDA_API_VERSION
	.align		4
        /*0000*/ 	.byte	0x04, 0x37
        /*0002*/ 	.short	(.L_771 - .L_770)
.L_770:
        /*0004*/ 	.word	0x00000082


	//----- nvinfo : EIATTR_KPARAM_INFO
	.align		4
.L_771:
        /*0008*/ 	.byte	0x04, 0x17
        /*000a*/ 	.short	(.L_773 - .L_772)
.L_772:
        /*000c*/ 	.word	0x00000000
        /*0010*/ 	.short	0x000b
        /*0012*/ 	.short	0x0058
        /*0014*/ 	.byte	0x00, 0xf0, 0x21, 0x00


	//----- nvinfo : EIATTR_KPARAM_INFO
	.align		4
.L_773:
        /*0018*/ 	.byte	0x04, 0x17
        /*001a*/ 	.short	(.L_775 - .L_774)
.L_774:
        /*001c*/ 	.word	0x00000000
        /*0020*/ 	.short	0x000a
        /*0022*/ 	.short	0x0050
        /*0024*/ 	.byte	0x00, 0xf0, 0x21, 0x00


	//----- nvinfo : EIATTR_KPARAM_INFO
	.align		4
.L_775:
        /*0028*/ 	.byte	0x04, 0x17
        /*002a*/ 	.short	(.L_777 - .L_776)
.L_776:
        /*002c*/ 	.word	0x00000000
        /*0030*/ 	.short	0x0009
        /*0032*/ 	.short	0x0048
        /*0034*/ 	.byte	0x00, 0xf0, 0x21, 0x00


	//----- nvinfo : EIATTR_KPARAM_INFO
	.align		4
.L_777:
        /*0038*/ 	.byte	0x04, 0x17
        /*003a*/ 	.short	(.L_779 - .L_778)
.L_778:
        /*003c*/ 	.word	0x00000000
        /*0040*/ 	.short	0x0008
        /*0042*/ 	.short	0x0040
        /*0044*/ 	.byte	0x00, 0xf0, 0x11, 0x00


	//----- nvinfo : EIATTR_KPARAM_INFO
	.align		4
.L_779:
        /*0048*/ 	.byte	0x04, 0x17
        /*004a*/ 	.short	(.L_781 - .L_780)
.L_780:
        /*004c*/ 	.word	0x00000000
        /*0050*/ 	.short	0x0007
        /*0052*/ 	.short	0x0038
        /*0054*/ 	.byte	0x00, 0xf0, 0x21, 0x00


	//----- nvinfo : EIATTR_KPARAM_INFO
	.align		4
.L_781:
        /*0058*/ 	.byte	0x04, 0x17
        /*005a*/ 	.short	(.L_783 - .L_782)
.L_782:
        /*005c*/ 	.word	0x00000000
        /*0060*/ 	.short	0x0006
        /*0062*/ 	.short	0x0030
        /*0064*/ 	.byte	0x00, 0xf0, 0x21, 0x00


	//----- nvinfo : EIATTR_KPARAM_INFO
	.align		4
.L_783:
        /*0068*/ 	.byte	0x04, 0x17
        /*006a*/ 	.short	(.L_785 - .L_784)
.L_784:
        /*006c*/ 	.word	0x00000000
        /*0070*/ 	.short	0x0005
        /*0072*/ 	.short	0x0028
        /*0074*/ 	.byte	0x00, 0xf0, 0x21, 0x00


	//----- nvinfo : EIATTR_KPARAM_INFO
	.align		4
.L_785:
        /*0078*/ 	.byte	0x04, 0x17
        /*007a*/ 	.short	(.L_787 - .L_786)
.L_786:
        /*007c*/ 	.word	0x00000000
        /*0080*/ 	.short	0x0004
        /*0082*/ 	.short	0x0020
        /*0084*/ 	.byte	0x00, 0xf0, 0x21, 0x00


	//----- nvinfo : EIATTR_KPARAM_INFO
	.align		4
.L_787:
        /*0088*/ 	.byte	0x04, 0x17
        /*008a*/ 	.short	(.L_789 - .L_788)
.L_788:
        /*008c*/ 	.word	0x00000000
        /*0090*/ 	.short	0x0003
        /*0092*/ 	.short	0x0018
        /*0094*/ 	.byte	0x00, 0xf0, 0x21, 0x00


	//----- nvinfo : EIATTR_KPARAM_INFO
	.align		4
.L_789:
        /*0098*/ 	.byte	0x04, 0x17
        /*009a*/ 	.short	(.L_791 - .L_790)
.L_790:
        /*009c*/ 	.word	0x00000000
        /*00a0*/ 	.short	0x0002
        /*00a2*/ 	.short	0x0010
        /*00a4*/ 	.byte	0x00, 0xf0, 0x21, 0x00


	//----- nvinfo : EIATTR_KPARAM_INFO
	.align		4
.L_791:
        /*00a8*/ 	.byte	0x04, 0x17
        /*00aa*/ 	.short	(.L_793 - .L_792)
.L_792:
        /*00ac*/ 	.word	0x00000000
        /*00b0*/ 	.short	0x0001
        /*00b2*/ 	.short	0x0008
        /*00b4*/ 	.byte	0x00, 0xf0, 0x21, 0x00


	//----- nvinfo : EIATTR_KPARAM_INFO
	.align		4
.L_793:
        /*00b8*/ 	.byte	0x04, 0x17
        /*00ba*/ 	.short	(.L_795 - .L_794)
.L_794:
        /*00bc*/ 	.word	0x00000000
        /*00c0*/ 	.short	0x0000
        /*00c2*/ 	.short	0x0000
        /*00c4*/ 	.byte	0x00, 0xf0, 0x21, 0x00


	//----- nvinfo : EIATTR_SPARSE_MMA_MASK
	.align		4
.L_795:
        /*00c8*/ 	.byte	0x03, 0x50
        /*00ca*/ 	.short	0x0000


	//----- nvinfo : EIATTR_MAXREG_COUNT
	.align		4
        /*00cc*/ 	.byte	0x03, 0x1b
        /*00ce*/ 	.short	0x00a8


	//----- nvinfo : EIATTR_NUM_BARRIERS
	.align		4
        /*00d0*/ 	.byte	0x02, 0x4c
        /*00d2*/ 	.byte	0x01
	.zero		1


	//----- nvinfo : EIATTR_MERCURY_ISA_VERSION
	.align		4
        /*00d4*/ 	.byte	0x03, 0x5f
        /*00d6*/ 	.short	0x0101


	//----- nvinfo : EIATTR_COOP_GROUP_MASK_REGIDS
	.align		4
        /*00d8*/ 	.byte	0x04, 0x29
        /*00da*/ 	.short	(.L_797 - .L_796)


	//   ....[0]....
.L_796:
        /*00dc*/ 	.word	0xffffffff


	//   ....[1]....
        /*00e0*/ 	.word	0xffffffff


	//   ....[2]....
        /*00e4*/ 	.word	0xffffffff


	//   ....[3]....
        /*00e8*/ 	.word	0xffffffff


	//   ....[4]....
        /*00ec*/ 	.word	0xffffffff


	//   ....[5]....
        /*00f0*/ 	.word	0xffffffff


	//   ....[6]....
        /*00f4*/ 	.word	0xffffffff


	//   ....[7]....
        /*00f8*/ 	.word	0xffffffff


	//   ....[8]....
        /*00fc*/ 	.word	0xffffffff


	//   ....[9]....
        /*0100*/ 	.word	0xffffffff


	//   ....[10]....
        /*0104*/ 	.word	0xffffffff


	//   ....[11]....
        /*0108*/ 	.word	0xffffffff


	//   ....[12]....
        /*010c*/ 	.word	0x05000007


	//   ....[13]....
        /*0110*/ 	.word	0x05000006


	//   ....[14]....
        /*0114*/ 	.word	0x05000008


	//   ....[15]....
        /*0118*/ 	.word	0x05000009


	//   ....[16]....
        /*011c*/ 	.word	0x0500000f


	//   ....[17]....
        /*0120*/ 	.word	0x05000002


	//   ....[18]....
        /*0124*/ 	.word	0x05000006


	//   ....[19]....
        /*0128*/ 	.word	0x05000003


	//   ....[20]....
        /*012c*/ 	.word	0x05000006


	//   ....[21]....
        /*0130*/ 	.word	0x05000007


	//   ....[22]....
        /*0134*/ 	.word	0x05000009


	//   ....[23]....
        /*0138*/ 	.word	0x05000008


	//   ....[24]....
        /*013c*/ 	.word	0x05000014


	//   ....[25]....
        /*0140*/ 	.word	0x05000013


	//   ....[26]....
        /*0144*/ 	.word	0x05000007


	//   ....[27]....
        /*0148*/ 	.word	0x0500000a


	//   ....[28]....
        /*014c*/ 	.word	0x05000006


	//   ....[29]....
        /*0150*/ 	.word	0x05000007


	//   ....[30]....
        /*0154*/ 	.word	0x05000009


	//   ....[31]....
        /*0158*/ 	.word	0x05000008


	//   ....[32]....
        /*015c*/ 	.word	0x05000014


	//   ....[33]....
        /*0160*/ 	.word	0x05000013


	//   ....[34]....
        /*0164*/ 	.word	0x05000007


	//   ....[35]....
        /*0168*/ 	.word	0x0500000a


	//   ....[36]....
        /*016c*/ 	.word	0x05000007


	//   ....[37]....
        /*0170*/ 	.word	0x0500000d


	//   ....[38]....
        /*0174*/ 	.word	0x05000006


	//   ....[39]....
        /*0178*/ 	.word	0x05000009


	//   ....[40]....
        /*017c*/ 	.word	0x05000008


	//   ....[41]....
        /*0180*/ 	.word	0x0500000f


	//   ....[42]....
        /*0184*/ 	.word	0x05000007


	//   ....[43]....
        /*0188*/ 	.word	0x05000006


	//   ....[44]....
        /*018c*/ 	.word	0x0500001b


	//   ....[45]....
        /*0190*/ 	.word	0x05000010


	//   ....[46]....
        /*0194*/ 	.word	0x05000009


	//   ....[47]....
        /*0198*/ 	.word	0x05000014


	//   ....[48]....
        /*019c*/ 	.word	0x0500001c


	//   ....[49]....
        /*01a0*/ 	.word	0x05000008


	//   ....[50]....
        /*01a4*/ 	.word	0x05000009


	//   ....[51]....
        /*01a8*/ 	.word	0x05000006


	//   ....[52]....
        /*01ac*/ 	.word	0x05000002


	//   ....[53]....
        /*01b0*/ 	.word	0x05000007


	//   ....[54]....
        /*01b4*/ 	.word	0x05000008


	//   ....[55]....
        /*01b8*/ 	.word	0x05000017


	//   ....[56]....
        /*01bc*/ 	.word	0x05000019


	//   ....[57]....
        /*01c0*/ 	.word	0x0500001d


	//   ....[58]....
        /*01c4*/ 	.word	0x0500000e


	//   ....[59]....
        /*01c8*/ 	.word	0x05000013


	//   ....[60]....
        /*01cc*/ 	.word	0x0500000f


	//   ....[61]....
        /*01d0*/ 	.word	0x05000012


	//   ....[62]....
        /*01d4*/ 	.word	0x05000017


	//   ....[63]....
        /*01d8*/ 	.word	0x05000016


	//   ....[64]....
        /*01dc*/ 	.word	0x0500001b


	//   ....[65]....
        /*01e0*/ 	.word	0x05000018


	//   ....[66]....
        /*01e4*/ 	.word	0x0500000d


	//   ....[67]....
        /*01e8*/ 	.word	0x05000007


	//   ....[68]....
        /*01ec*/ 	.word	0x05000006


	//   ....[69]....
        /*01f0*/ 	.word	0x05000006


	//   ....[70]....
        /*01f4*/ 	.word	0x05000006


	//   ....[71]....
        /*01f8*/ 	.word	0x05000006


	//   ....[72]....
        /*01fc*/ 	.word	0x05000006


	//   ....[73]....
        /*0200*/ 	.word	0x05000006


	//   ....[74]....
        /*0204*/ 	.word	0x05000006


	//   ....[75]....
        /*0208*/ 	.word	0x05000006


	//   ....[76]....
        /*020c*/ 	.word	0x05000006


	//   ....[77]....
        /*0210*/ 	.word	0x05000006


	//   ....[78]....
        /*0214*/ 	.word	0x05000006


	//   ....[79]....
        /*0218*/ 	.word	0x05000006


	//   ....[80]....
        /*021c*/ 	.word	0x05000006


	//   ....[81]....
        /*0220*/ 	.word	0x05000006


	//   ....[82]....
        /*0224*/ 	.word	0x05000006


	//   ....[83]....
        /*0228*/ 	.word	0x05000006


	//   ....[84]....
        /*022c*/ 	.word	0x05000006


	//   ....[85]....
        /*0230*/ 	.word	0x05000006


	//   ....[86]....
        /*0234*/ 	.word	0x05000006


	//   ....[87]....
        /*0238*/ 	.word	0x05000006


	//   ....[88]....
        /*023c*/ 	.word	0x05000006


	//   ....[89]....
        /*0240*/ 	.word	0x05000006


	//   ....[90]....
        /*0244*/ 	.word	0x05000006


	//   ....[91]....
        /*0248*/ 	.word	0x05000006


	//   ....[92]....
        /*024c*/ 	.word	0x05000006


	//   ....[93]....
        /*0250*/ 	.word	0x05000006


	//   ....[94]....
        /*0254*/ 	.word	0x05000006


	//   ....[95]....
        /*0258*/ 	.word	0x05000006


	//   ....[96]....
        /*025c*/ 	.word	0x05000006


	//   ....[97]....
        /*0260*/ 	.word	0x05000006


	//   ....[98]....
        /*0264*/ 	.word	0x05000006


	//   ....[99]....
        /*0268*/ 	.word	0x05000006


	//   ....[100]....
        /*026c*/ 	.word	0x05000006


	//   ....[101]....
        /*0270*/ 	.word	0x05000006


	//   ....[102]....
        /*0274*/ 	.word	0x05000006


	//   ....[103]....
        /*0278*/ 	.word	0x05000006


	//   ....[104]....
        /*027c*/ 	.word	0x05000006


	//   ....[105]....
        /*0280*/ 	.word	0x05000006


	//   ....[106]....
        /*0284*/ 	.word	0x05000006


	//   ....[107]....
        /*0288*/ 	.word	0x05000006


	//   ....[108]....
        /*028c*/ 	.word	0x05000006


	//   ....[109]....
        /*0290*/ 	.word	0x05000006


	//   ....[110]....
        /*0294*/ 	.word	0x05000006


	//   ....[111]....
        /*0298*/ 	.word	0x05000006


	//   ....[112]....
        /*029c*/ 	.word	0x05000006


	//   ....[113]....
        /*02a0*/ 	.word	0x05000006


	//   ....[114]....
        /*02a4*/ 	.word	0x05000006


	//   ....[115]....
        /*02a8*/ 	.word	0x05000006


	//   ....[116]....
        /*02ac*/ 	.word	0x05000006


	//   ....[117]....
        /*02b0*/ 	.word	0x05000006


	//   ....[118]....
        /*02b4*/ 	.word	0x05000006


	//   ....[119]....
        /*02b8*/ 	.word	0x05000006


	//   ....[120]....
        /*02bc*/ 	.word	0x05000006


	//   ....[121]....
        /*02c0*/ 	.word	0x05000006


	//   ....[122]....
        /*02c4*/ 	.word	0x05000006


	//   ....[123]....
        /*02c8*/ 	.word	0x05000006


	//----- nvinfo : EIATTR_COOP_GROUP_INSTR_OFFSETS
	.align		4
.L_797:
        /*02cc*/ 	.byte	0x04, 0x28
        /*02ce*/ 	.short	(.L_799 - .L_798)


	//   ....[0]....
.L_798:
        /*02d0*/ 	.word	0x000017f0


	//   ....[1]....
        /*02d4*/ 	.word	0x00001830


	//   ....[2]....
        /*02d8*/ 	.word	0x00001870


	//   ....[3]....
        /*02dc*/ 	.word	0x00001880


	//   ....[4]....
        /*02e0*/ 	.word	0x00002020


	//   ....[5]....
        /*02e4*/ 	.word	0x00002050


	//   ....[6]....
        /*02e8*/ 	.word	0x00002080


	//   ....[7]....
        /*02ec*/ 	.word	0x00002090


	//   ....[8]....
        /*02f0*/ 	.word	0x000020c0


	//   ....[9]....
        /*02f4*/ 	.word	0x000020d0


	//   ....[10]....
        /*02f8*/ 	.word	0x00002100


	//   ....[11]....
        /*02fc*/ 	.word	0x00002110


	//   ....[12]....
        /*0300*/ 	.word	0x000038d0


	//   ....[13]....
        /*0304*/ 	.word	0x000038f0


	//   ....[14]....
        /*0308*/ 	.word	0x00003930


	//   ....[15]....
        /*030c*/ 	.word	0x00003950


	//   ....[16]....
        /*0310*/ 	.word	0x00003980


	//   ....[17]....
        /*0314*/ 	.word	0x00003990


	//   ....[18]....
        /*0318*/ 	.word	0x000039c0


	//   ....[19]....
        /*031c*/ 	.word	0x000039d0


	//   ....[20]....
        /*0320*/ 	.word	0x00003b80


	//   ....[21]....
        /*0324*/ 	.word	0x00003bb0


	//   ....[22]....
        /*0328*/ 	.word	0x00003be0


	//   ....[23]....
        /*032c*/ 	.word	0x00003bf0


	//   ....[24]....
        /*0330*/ 	.word	0x00003c20


	//   ....[25]....
        /*0334*/ 	.word	0x00003c30


	//   ....[26]....
        /*0338*/ 	.word	0x00003c60


	//   ....[27]....
        /*033c*/ 	.word	0x00003c70


	//   ....[28]....
        /*0340*/ 	.word	0x00003dc0


	//   ....[29]....
        /*0344*/ 	.word	0x00003df0


	//   ....[30]....
        /*0348*/ 	.word	0x00003e20


	//   ....[31]....
        /*034c*/ 	.word	0x00003e30


	//   ....[32]....
        /*0350*/ 	.word	0x00003e60


	//   ....[33]....
        /*0354*/ 	.word	0x00003e70


	//   ....[34]....
        /*0358*/ 	.word	0x00003ea0


	//   ....[35]....
        /*035c*/ 	.word	0x00003eb0


	//   ....[36]....
        /*0360*/ 	.word	0x000041a0


	//   ....[37]....
        /*0364*/ 	.word	0x00004210


	//   ....[38]....
        /*0368*/ 	.word	0x00004230


	//   ....[39]....
        /*036c*/ 	.word	0x00004250


	//   ....[40]....
        /*0370*/ 	.word	0x00004260


	//   ....[41]....
        /*0374*/ 	.word	0x00004270


	//   ....[42]....
        /*0378*/ 	.word	0x00004280


	//   ....[43]....
        /*037c*/ 	.word	0x00004310


	//   ....[44]....
        /*0380*/ 	.word	0x00004340


	//   ....[45]....
        /*0384*/ 	.word	0x00004360


	//   ....[46]....
        /*0388*/ 	.word	0x00004380


	//   ....[47]....
        /*038c*/ 	.word	0x00004390


	//   ....[48]....
        /*0390*/ 	.word	0x000043a0


	//   ....[49]....
        /*0394*/ 	.word	0x000043b0


	//   ....[50]....
        /*0398*/ 	.word	0x000043d0


	//   ....[51]....
        /*039c*/ 	.word	0x00004440


	//   ....[52]....
        /*03a0*/ 	.word	0x00004480


	//   ....[53]....
        /*03a4*/ 	.word	0x000044a0


	//   ....[54]....
        /*03a8*/ 	.word	0x000044d0


	//   ....[55]....
        /*03ac*/ 	.word	0x00004500


	//   ....[56]....
        /*03b0*/ 	.word	0x00004520


	//   ....[57]....
        /*03b4*/ 	.word	0x00004540


	//   ....[58]....
        /*03b8*/ 	.word	0x00004550


	//   ....[59]....
        /*03bc*/ 	.word	0x00004580


	//   ....[60]....
        /*03c0*/ 	.word	0x000045b0


	//   ....[61]....
        /*03c4*/ 	.word	0x00004600


	//   ....[62]....
        /*03c8*/ 	.word	0x00004640


	//   ....[63]....
        /*03cc*/ 	.word	0x00004660


	//   ....[64]....
        /*03d0*/ 	.word	0x00004680


	//   ....[65]....
        /*03d4*/ 	.word	0x000046c0


	//   ....[66]....
        /*03d8*/ 	.word	0x000047d0


	//   ....[67]....
        /*03dc*/ 	.word	0x00004820


	//   ....[68]....
        /*03e0*/ 	.word	0x00004950


	//   ....[69]....
        /*03e4*/ 	.word	0x000049a0


	//   ....[70]....
        /*03e8*/ 	.word	0x00004a10


	//   ....[71]....
        /*03ec*/ 	.word	0x00004a70


	//   ....[72]....
        /*03f0*/ 	.word	0x00004ae0


	//   ....[73]....
        /*03f4*/ 	.word	0x00004b40


	//   ....[74]....
        /*03f8*/ 	.word	0x00004bb0


	//   ....[75]....
        /*03fc*/ 	.word	0x00004c10


	//   ....[76]....
        /*0400*/ 	.word	0x00004cb0


	//   ....[77]....
        /*0404*/ 	.word	0x00004d40


	//   ....[78]....
        /*0408*/ 	.word	0x00004db0


	//   ....[79]....
        /*040c*/ 	.word	0x00004e10


	//   ....[80]....
        /*0410*/ 	.word	0x00004e80


	//   ....[81]....
        /*0414*/ 	.word	0x00004ee0


	//   ....[82]....
        /*0418*/ 	.word	0x00004f50


	//   ....[83]....
        /*041c*/ 	.word	0x00004fb0


	//   ....[84]....
        /*0420*/ 	.word	0x00005050


	//   ....[85]....
        /*0424*/ 	.word	0x000050e0


	//   ....[86]....
        /*0428*/ 	.word	0x00005150


	//   ....[87]....
        /*042c*/ 	.word	0x000051b0


	//   ....[88]....
        /*0430*/ 	.word	0x00005220


	//   ....[89]....
        /*0434*/ 	.word	0x00005280


	//   ....[90]....
        /*0438*/ 	.word	0x000052f0


	//   ....[91]....
        /*043c*/ 	.word	0x00005350


	//   ....[92]....
        /*0440*/ 	.word	0x000053f0


	//   ....[93]....
        /*0444*/ 	.word	0x000054b0


	//   ....[94]....
        /*0448*/ 	.word	0x00005580


	//   ....[95]....
        /*044c*/ 	.word	0x000055d0


	//   ....[96]....
        /*0450*/ 	.word	0x00005680


	//   ....[97]....
        /*0454*/ 	.word	0x000056d0


	//   ....[98]....
        /*0458*/ 	.word	0x00005740


	//   ....[99]....
        /*045c*/ 	.word	0x00005790


	//   ....[100]....
        /*0460*/ 	.word	0x00005810


	//   ....[101]....
        /*0464*/ 	.word	0x00005870


	//   ....[102]....
        /*0468*/ 	.word	0x000058e0


	//   ....[103]....
        /*046c*/ 	.word	0x00005940


	//   ....[104]....
        /*0470*/ 	.word	0x000059e0


	//   ....[105]....
        /*0474*/ 	.word	0x00005a50


	//   ....[106]....
        /*0478*/ 	.word	0x00005ae0


	//   ....[107]....
        /*047c*/ 	.word	0x00005b50


	//   ....[108]....
        /*0480*/ 	.word	0x00005bc0


	//   ....[109]....
        /*0484*/ 	.word	0x00005c20


	//   ....[110]....
        /*0488*/ 	.word	0x00005cb0


	//   ....[111]....
        /*048c*/ 	.word	0x00005d10


	//   ....[112]....
        /*0490*/ 	.word	0x00005db0


	//   ....[113]....
        /*0494*/ 	.word	0x00005e20


	//   ....[114]....
        /*0498*/ 	.word	0x00005ed0


	//   ....[115]....
        /*049c*/ 	.word	0x00005f50


	//   ....[116]....
        /*04a0*/ 	.word	0x00005fb0


	//   ....[117]....
        /*04a4*/ 	.word	0x00006000


	//   ....[118]....
        /*04a8*/ 	.word	0x00006070


	//   ....[119]....
        /*04ac*/ 	.word	0x000060e0


	//   ....[120]....
        /*04b0*/ 	.word	0x00006160


	//   ....[121]....
        /*04b4*/ 	.word	0x000061c0


	//   ....[122]....
        /*04b8*/ 	.word	0x00006310


	//   ....[123]....
        /*04bc*/ 	.word	0x000063c0


	//----- nvinfo : EIATTR_EXIT_INSTR_OFFSETS
	.align		4
.L_799:
        /*04c0*/ 	.byte	0x04, 0x1c
        /*04c2*/ 	.short	(.L_801 - .L_800)


	//   ....[0]....
.L_800:
        /*04c4*/ 	.word	0x000028c0


	//   ....[1]....
        /*04c8*/ 	.word	0x000048f0


	//----- nvinfo : EIATTR_MAX_THREADS
	.align		4
.L_801:
        /*04cc*/ 	.byte	0x04, 0x05
        /*04ce*/ 	.short	(.L_803 - .L_802)
.L_802:
        /*04d0*/ 	.word	0x00000140
        /*04d4*/ 	.word	0x00000001
        /*04d8*/ 	.word	0x00000001


	//----- nvinfo : EIATTR_CRS_STACK_SIZE
	.align		4
.L_803:
        /*04dc*/ 	.byte	0x04, 0x1e
        /*04de*/ 	.short	(.L_805 - .L_804)
.L_804:
        /*04e0*/ 	.word	0x00000000


	//----- nvinfo : EIATTR_CBANK_PARAM_SIZE
	.align		4
.L_805:
        /*04e4*/ 	.byte	0x03, 0x19
        /*04e6*/ 	.short	0x0060


	//----- nvinfo : EIATTR_PARAM_CBANK
	.align		4
        /*04e8*/ 	.byte	0x04, 0x0a
        /*04ea*/ 	.short	(.L_807 - .L_806)
	.align		4
.L_806:
        /*04ec*/ 	.word	index@(.nv.constant0._ZN13group_norm_v218gn_bwd_cuda_kernelI13__nv_bfloat16Li320ELi1ELi16ELi20ELi1024ELb1ELb1ELi8ELi320ELi320ELi4ELb1ELi1ELb0ELb0ELNS_15WgradSyncMethodE3ENS_16CompileConditionILi900EEEEEvPT_S6_S6_PKS5_S8_S8_S8_PKfflPfPj)
        /*04f0*/ 	.short	0x0210
        /*04f2*/ 	.short	0x0060


	//----- nvinfo : EIATTR_SW_WAR
	.align		4
.L_807:
        /*04f4*/ 	.byte	0x04, 0x36
        /*04f6*/ 	.short	(.L_809 - .L_808)
.L_808:
        /*04f8*/ 	.word	0x00000008
.L_809:


//--------------------- .nv.info._ZN13group_norm_v218gn_bwd_cuda_kernelI13__nv_bfloat16Li320ELi3ELi16ELi20ELi1024ELb1ELb1ELi8ELi320ELi320ELi4ELb1ELi2ELb0ELb0ELNS_15WgradSyncMethodE3ENS_16CompileConditionILi900EEEEEvPT_S6_S6_PKS5_S8_S8_S8_PKfflPfPj --------------------------
	.section	.nv.info._ZN13group_norm_v218gn_bwd_cuda_kernelI13__nv_bfloat16Li320ELi3ELi16ELi20ELi1024ELb1ELb1ELi8ELi320ELi320ELi4ELb1ELi2ELb0ELb0ELNS_15WgradSyncMethodE3ENS_16CompileConditionILi900EEEEEvPT_S6_S6_PKS5_S8_S8_S8_PKfflPfPj,"",@"SHT_CUDA_INFO"
	.sectionflags	@""
	.align	4


	//----- nvinfo : EIATTR_CUDA_API_VERSION
	.align		4
        /*0000*/ 	.byte	0x04, 0x37
        /*0002*/ 	.short	(.L_811 - .L_810)
.L_810:
        /*0004*/ 	.word	0x00000082


	//----- nvinfo : EIATTR_KPARAM_INFO
	.align		4
.L_811:
        /*0008*/ 	.byte	0x04, 0x17
        /*000a*/ 	.short	(.L_813 - .L_812)
.L_812:
        /*000c*/ 	.word	0x00000000
        /*0010*/ 	.short	0x000b
        /*0012*/ 	.short	0x0058
        /*0014*/ 	.byte	0x00, 0xf0, 0x21, 0x00


	//----- nvinfo : EIATTR_KPARAM_INFO
	.align		4
.L_813:
        /*0018*/ 	.byte	0x04, 0x17
        /*001a*/ 	.short	(.L_815 - .L_814)
.L_814:
        /*001c*/ 	.word	0x00000000
        /*0020*/ 	.short	0x000a
        /*0022*/ 	.short	0x0050
        /*0024*/ 	.byte	0x00, 0xf0, 0x21, 0x00


	//----- nvinfo : EIATTR_KPARAM_INFO
	.align		4
.L_815:
        /*0028*/ 	.byte	0x04, 0x17
        /*002a*/ 	.short	(.L_817 - .L_816)
.L_816:
        /*002c*/ 	.word	0x00000000
        /*0030*/ 	.short	0x0009
        /*0032*/ 	.short	0x0048
        /*0034*/ 	.byte	0x00, 0xf0, 0x21, 0x00


	//----- nvinfo : EIATTR_KPARAM_INFO
	.align		4
.L_817:
        /*0038*/ 	.byte	0x04, 0x17
        /*003a*/ 	.short	(.L_819 - .L_818)
.L_818:
        /*003c*/ 	.word	0x00000000
        /*0040*/ 	.short	0x0008
        /*0042*/ 	.short	0x0040
        /*0044*/ 	.byte	0x00, 0xf0, 0x11, 0x00


	//----- nvinfo : EIATTR_KPARAM_INFO
	.align		4
.L_819:
        /*0048*/ 	.byte	0x04, 0x17
        /*004a*/ 	.short	(.L_821 - .L_820)
.L_820:
        /*004c*/ 	.word	0x00000000
        /*0050*/ 	.short	0x0007
        /*0052*/ 	.short	0x0038
        /*0054*/ 	.byte	0x00, 0xf0, 0x21, 0x00


	//----- nvinfo : EIATTR_KPARAM_INFO
	.align		4
.L_821:
        /*0058*/ 	.byte	0x04, 0x17
        /*005a*/ 	.short	(.L_823 - .L_822)
.L_822:
        /*005c*/ 	.word	0x00000000
        /*0060*/ 	.short	0x0006
        /*0062*/ 	.short	0x0030
        /*0064*/ 	.byte	0x00, 0xf0, 0x21, 0x00


	//----- nvinfo : EIATTR_KPARAM_INFO
	.align		4
.L_823:
        /*0068*/ 	.byte	0x04, 0x17
        /*006a*/ 	.short	(.L_825 - .L_824)
.L_824:
        /*006c*/ 	.word	0x00000000
        /*0070*/ 	.short	0x0005
        /*0072*/ 	.short	0x0028
        /*0074*/ 	.byte	0x00, 0xf0, 0x21, 0x00


	//----- nvinfo : EIATTR_KPARAM_INFO
	.align		4
.L_825:
        /*0078*/ 	.byte	0x04, 0x17
        /*007a*/ 	.short	(.L_827 - .L_826)
.L_826:
        /*007c*/ 	.word	0x00000000
        /*0080*/ 	.short	0x0004
        /*0082*/ 	.short	0x0020
        /*0084*/ 	.byte	0x00, 0xf0, 0x21, 0x00


	//----- nvinfo : EIATTR_KPARAM_INFO
	.align		4
.L_827:
        /*0088*/ 	.byte	0x04, 0x17
        /*008a*/ 	.short	(.L_829 - .L_828)
.L_828:
        /*008c*/ 	.word	0x00000000
        /*0090*/ 	.short	0x0003
        /*0092*/ 	.short	0x0018
        /*0094*/ 	.byte	0x00, 0xf0, 0x21, 0x00


	//----- nvinfo : EIATTR_KPARAM_INFO
	.align		4
.L_829:
        /*0098*/ 	.byte	0x04, 0x17
        /*009a*/ 	.short	(.L_831 - .L_830)
.L_830:
        /*009c*/ 	.word	0x00000000
        /*00a0*/ 	.short	0x0002
        /*00a2*/ 	.short	0x0010
        /*00a4*/ 	.byte	0x00, 0xf0, 0x21, 0x00


	//----- nvinfo : EIATTR_KPARAM_INFO
	.align		4
.L_831:
        /*00a8*/ 	.byte	0x04, 0x17
        /*00aa*/ 	.short	(.L_833 - .L_832)
.L_832:
        /*00ac*/ 	.word	0x00000000
        /*00b0*/ 	.short	0x0001
        /*00b2*/ 	.short	0x0008
        /*00b4*/ 	.byte	0x00, 0xf0, 0x21, 0x00


	//----- nvinfo : EIATTR_KPARAM_INFO
	.align		4
.L_833:
        /*00b8*/ 	.byte	0x04, 0x17
        /*00ba*/ 	.short	(.L_835 - .L_834)
.L_834:
        /*00bc*/ 	.word	0x00000000
        /*00c0*/ 	.short	0x0000
        /*00c2*/ 	.short	0x0000
        /*00c4*/ 	.byte	0x00, 0xf0, 0x21, 0x00


	//----- nvinfo : EIATTR_SPARSE_MMA_MASK
	.align		4
.L_835:
        /*00c8*/ 	.byte	0x03, 0x50
        /*00ca*/ 	.short	0x0000


	//----- nvinfo : EIATTR_MAXREG_COUNT
	.align		4
        /*00cc*/ 	.byte	0x03, 0x1b
        /*00ce*/ 	.short	0x0040


	//----- nvinfo : EIATTR_NUM_BARRIERS
	.align		4
        /*00d0*/ 	.byte	0x02, 0x4c
        /*00d2*/ 	.byte	0x01
	.zero		1


	//----- nvinfo : EIATTR_MERCURY_ISA_VERSION
	.align		4
        /*00d4*/ 	.byte	0x03, 0x5f
        /*00d6*/ 	.short	0x0101


	//----- nvinfo : EIATTR_COOP_GROUP_MASK_REGIDS
	.align		4
        /*00d8*/ 	.byte	0x04, 0x29
        /*00da*/ 	.short	(.L_837 - .L_836)


	//   ....[0]....
.L_836:
        /*00dc*/ 	.word	0xffffffff


	//   ....[1]....
        /*00e0*/ 	.word	0xffffffff


	//   ....[2]....
        /*00e4*/ 	.word	0xffffffff


	//   ....[3]....
        /*00e8*/ 	.word	0xffffffff


	//   ....[4]....
        /*00ec*/ 	.word	0xffffffff


	//   ....[5]....
        /*00f0*/ 	.word	0xffffffff


	//   ....[6]....
        /*00f4*/ 	.word	0xffffffff


	//   ....[7]....
        /*00f8*/ 	.word	0xffffffff


	//   ....[8]....
        /*00fc*/ 	.word	0xffffffff


	//   ....[9]....
        /*0100*/ 	.word	0xffffffff


	//   ....[10]....
        /*0104*/ 	.word	0xffffffff


	//   ....[11]....
        /*0108*/ 	.word	0xffffffff


	//   ....[12]....
        /*010c*/ 	.word	0x05000009


	//   ....[13]....
        /*0110*/ 	.word	0x05000008


	//   ....[14]....
        /*0114*/ 	.word	0x0500000a


	//   ....[15]....
        /*0118*/ 	.word	0x0500000b


	//   ....[16]....
        /*011c*/ 	.word	0x0500000d


	//   ....[17]....
        /*0120*/ 	.word	0x0500000c


	//   ....[18]....
        /*0124*/ 	.word	0x0500000e


	//   ....[19]....
        /*0128*/ 	.word	0x05000003


	//   ....[20]....
        /*012c*/ 	.word	0x0500000d


	//   ....[21]....
        /*0130*/ 	.word	0x0500000c


	//   ....[22]....
        /*0134*/ 	.word	0x0500000e


	//   ....[23]....
        /*0138*/ 	.word	0x0500000f


	//   ....[24]....
        /*013c*/ 	.word	0x05000011


	//   ....[25]....
        /*0140*/ 	.word	0x05000010


	//   ....[26]....
        /*0144*/ 	.word	0x05000014


	//   ....[27]....
        /*0148*/ 	.word	0x05000003


	//   ....[28]....
        /*014c*/ 	.word	0x0500000d


	//   ....[29]....
        /*0150*/ 	.word	0x0500000c


	//   ....[30]....
        /*0154*/ 	.word	0x0500000e


	//   ....[31]....
        /*0158*/ 	.word	0x0500000f


	//   ....[32]....
        /*015c*/ 	.word	0x05000011


	//   ....[33]....
        /*0160*/ 	.word	0x05000010


	//   ....[34]....
        /*0164*/ 	.word	0x05000014


	//   ....[35]....
        /*0168*/ 	.word	0x05000003


	//   ....[36]....
        /*016c*/ 	.word	0x05000005


	//   ....[37]....
        /*0170*/ 	.word	0x05000012


	//   ....[38]....
        /*0174*/ 	.word	0x0500000f


	//   ....[39]....
        /*0178*/ 	.word	0x05000004


	//   ....[40]....
        /*017c*/ 	.word	0x05000011


	//   ....[41]....
        /*0180*/ 	.word	0x0500001a


	//   ....[42]....
        /*0184*/ 	.word	0x05000019


	//   ....[43]....
        /*0188*/ 	.word	0x05000012


	//   ....[44]....
        /*018c*/ 	.word	0x05000007


	//   ....[45]....
        /*0190*/ 	.word	0x0500000f


	//   ....[46]....
        /*0194*/ 	.word	0x05000018


	//   ....[47]....
        /*0198*/ 	.word	0x0500000b


	//   ....[48]....
        /*019c*/ 	.word	0x0500000c


	//   ....[49]....
        /*01a0*/ 	.word	0x0500000a


	//   ....[50]....
        /*01a4*/ 	.word	0x05000006


	//   ....[51]....
        /*01a8*/ 	.word	0x05000012


	//   ....[52]....
        /*01ac*/ 	.word	0x05000005


	//   ....[53]....
        /*01b0*/ 	.word	0x05000017


	//   ....[54]....
        /*01b4*/ 	.word	0x05000008


	//   ....[55]....
        /*01b8*/ 	.word	0x05000007


	//   ....[56]....
        /*01bc*/ 	.word	0x0500000c


	//   ....[57]....
        /*01c0*/ 	.word	0x0500000b


	//   ....[58]....
        /*01c4*/ 	.word	0x05000009


	//   ....[59]....
        /*01c8*/ 	.word	0x05000006


	//   ....[60]....
        /*01cc*/ 	.word	0x05000014


	//   ....[61]....
        /*01d0*/ 	.word	0x05000013


	//   ....[62]....
        /*01d4*/ 	.word	0x0500001c


	//   ....[63]....
        /*01d8*/ 	.word	0x0500001d


	//   ....[64]....
        /*01dc*/ 	.word	0x0500001f


	//   ....[65]....
        /*01e0*/ 	.word	0x05000017


	//   ....[66]....
        /*01e4*/ 	.word	0x05000015


	//   ....[67]....
        /*01e8*/ 	.word	0x05000012


	//   ....[68]....
        /*01ec*/ 	.word	0x0500000e


	//   ....[69]....
        /*01f0*/ 	.word	0x0500000e


	//   ....[70]....
        /*01f4*/ 	.word	0x0500000e


	//   ....[71]....
        /*01f8*/ 	.word	0x0500000e


	//   ....[72]....
        /*01fc*/ 	.word	0x0500000e


	//   ....[73]....
        /*0200*/ 	.word	0x0500000e


	//   ....[74]....
        /*0204*/ 	.word	0x0500000e


	//   ....[75]....
        /*0208*/ 	.word	0x0500000e


	//   ....[76]....
        /*020c*/ 	.word	0x0500000e


	//   ....[77]....
        /*0210*/ 	.word	0x0500000e


	//   ....[78]....
        /*0214*/ 	.word	0x0500000e


	//   ....[79]....
        /*0218*/ 	.word	0x0500000e


	//   ....[80]....
        /*021c*/ 	.word	0x0500000e


	//   ....[81]....
        /*0220*/ 	.word	0x0500000e


	//   ....[82]....
        /*0224*/ 	.word	0x0500000e


	//   ....[83]....
        /*0228*/ 	.word	0x0500000e


	//   ....[84]....
        /*022c*/ 	.word	0x0500000e


	//   ....[85]....
        /*0230*/ 	.word	0x0500000e


	//   ....[86]....
        /*0234*/ 	.word	0x0500000e


	//   ....[87]....
        /*0238*/ 	.word	0x0500000e


	//   ....[88]....
        /*023c*/ 	.word	0x0500000e


	//   ....[89]....
        /*0240*/ 	.word	0x0500000e


	//   ....[90]....
        /*0244*/ 	.word	0x0500000e


	//   ....[91]....
        /*0248*/ 	.word	0x0500000e


	//   ....[92]....
        /*024c*/ 	.word	0x0500000e


	//   ....[93]....
        /*0250*/ 	.word	0x0500000e


	//   ....[94]....
        /*0254*/ 	.word	0x0500000e


	//   ....[95]....
        /*0258*/ 	.word	0x0500000e


	//   ....[96]....
        /*025c*/ 	.word	0x0500000e


	//   ....[97]....
        /*0260*/ 	.word	0x0500000e


	//   ....[98]....
        /*0264*/ 	.word	0x0500000e


	//   ....[99]....
        /*0268*/ 	.word	0x0500000e


	//   ....[100]....
        /*026c*/ 	.word	0x0500000e


	//   ....[101]....
        /*0270*/ 	.word	0x0500000e


	//   ....[102]....
        /*0274*/ 	.word	0x0500000e


	//   ....[103]....
        /*0278*/ 	.word	0x0500000e


	//   ....[104]....
        /*027c*/ 	.word	0x0500000e


	//   ....[105]....
        /*0280*/ 	.word	0x0500000e


	//   ....[106]....
        /*0284*/ 	.word	0x0500000e


	//   ....[107]....
        /*0288*/ 	.word	0x0500000e


	//   ....[108]....
        /*028c*/ 	.word	0x0500000e


	//   ....[109]....
        /*0290*/ 	.word	0x0500000e


	//   ....[110]....
        /*0294*/ 	.word	0x0500000e


	//   ....[111]....
        /*0298*/ 	.word	0x0500000e


	//   ....[112]....
        /*029c*/ 	.word	0x0500000e


	//   ....[113]....
        /*02a0*/ 	.word	0x0500000e


	//   ....[114]....
        /*02a4*/ 	.word	0x0500000e


	//   ....[115]....
        /*02a8*/ 	.word	0x0500000e


	//   ....[116]....
        /*02ac*/ 	.word	0x0500000e


	//   ....[117]....
        /*02b0*/ 	.word	0x0500000e


	//   ....[118]....
        /*02b4*/ 	.word	0x0500000e


	//   ....[119]....
        /*02b8*/ 	.word	0x0500000e


	//   ....[120]....
        /*02bc*/ 	.word	0x0500000e


	//   ....[121]....
        /*02c0*/ 	.word	0x0500000e


	//   ....[122]....
        /*02c4*/ 	.word	0x0500000e


	//   ....[123]....
        /*02c8*/ 	.word	0x0500000e


	//----- nvinfo : EIATTR_COOP_GROUP_INSTR_OFFSETS
	.align		4
.L_837:
        /*02cc*/ 	.byte	0x04, 0x28
        /*02ce*/ 	.short	(.L_839 - .L_838)


	//   ....[0]....
.L_838:
        /*02d0*/ 	.word	0x00001880


	//   ....[1]....
        /*02d4*/ 	.word	0x000018b0


	//   ....[2]....
        /*02d8*/ 	.word	0x000018e0


	//   ....[3]....
        /*02dc*/ 	.word	0x000018f0


	//   ....[4]....
        /*02e0*/ 	.word	0x00002100


	//   ....[5]....
        /*02e4*/ 	.word	0x00002130


	//   ....[6]....
        /*02e8*/ 	.word	0x00002160


	//   ....[7]....
        /*02ec*/ 	.word	0x00002170


	//   ....[8]....
        /*02f0*/ 	.word	0x000021a0


	//   ....[9]....
        /*02f4*/ 	.word	0x000021b0


	//   ....[10]....
        /*02f8*/ 	.word	0x000021e0


	//   ....[11]....
        /*02fc*/ 	.word	0x000021f0


	//   ....[12]....
        /*0300*/ 	.word	0x00003a30


	//   ....[13]....
        /*0304*/ 	.word	0x00003a60


	//   ....[14]....
        /*0308*/ 	.word	0x00003a90


	//   ....[15]....
        /*030c*/ 	.word	0x00003ab0


	//   ....[16]....
        /*0310*/ 	.word	0x00003ae0


	//   ....[17]....
        /*0314*/ 	.word	0x00003af0


	//   ....[18]....
        /*0318*/ 	.word	0x00003b20


	//   ....[19]....
        /*031c*/ 	.word	0x00003b30


	//   ....[20]....
        /*0320*/ 	.word	0x00003d10


	//   ....[21]....
        /*0324*/ 	.word	0x00003d40


	//   ....[22]....
        /*0328*/ 	.word	0x00003d80


	//   ....[23]....
        /*032c*/ 	.word	0x00003da0


	//   ....[24]....
        /*0330*/ 	.word	0x00003dd0


	//   ....[25]....
        /*0334*/ 	.word	0x00003de0


	//   ....[26]....
        /*0338*/ 	.word	0x00003e10


	//   ....[27]....
        /*033c*/ 	.word	0x00003e20


	//   ....[28]....
        /*0340*/ 	.word	0x00003fb0


	//   ....[29]....
        /*0344*/ 	.word	0x00003fe0


	//   ....[30]....
        /*0348*/ 	.word	0x00004010


	//   ....[31]....
        /*034c*/ 	.word	0x00004030


	//   ....[32]....
        /*0350*/ 	.word	0x00004060


	//   ....[33]....
        /*0354*/ 	.word	0x00004070


	//   ....[34]....
        /*0358*/ 	.word	0x000040a0


	//   ....[35]....
        /*035c*/ 	.word	0x000040b0


	//   ....[36]....
        /*0360*/ 	.word	0x000042a0


	//   ....[37]....
        /*0364*/ 	.word	0x000043b0


	//   ....[38]....
        /*0368*/ 	.word	0x00004410


	//   ....[39]....
        /*036c*/ 	.word	0x000044a0


	//   ....[40]....
        /*0370*/ 	.word	0x000044d0


	//   ....[41]....
        /*0374*/ 	.word	0x00004510


	//   ....[42]....
        /*0378*/ 	.word	0x00004540


	//   ....[43]....
        /*037c*/ 	.word	0x00004570


	//   ....[44]....
        /*0380*/ 	.word	0x00004580


	//   ....[45]....
        /*0384*/ 	.word	0x000045d0


	//   ....[46]....
        /*0388*/ 	.word	0x00004620


	//   ....[47]....
        /*038c*/ 	.word	0x00004660


	//   ....[48]....
        /*0390*/ 	.word	0x000046a0


	//   ....[49]....
        /*0394*/ 	.word	0x000046d0


	//   ....[50]....
        /*0398*/ 	.word	0x000046e0


	//   ....[51]....
        /*039c*/ 	.word	0x00004710


	//   ....[52]....
        /*03a0*/ 	.word	0x00004740


	//   ....[53]....
        /*03a4*/ 	.word	0x000047a0


	//   ....[54]....
        /*03a8*/ 	.word	0x000047d0


	//   ....[55]....
        /*03ac*/ 	.word	0x00004800


	//   ....[56]....
        /*03b0*/ 	.word	0x00004820


	//   ....[57]....
        /*03b4*/ 	.word	0x00004830


	//   ....[58]....
        /*03b8*/ 	.word	0x00004850


	//   ....[59]....
        /*03bc*/ 	.word	0x00004870


	//   ....[60]....
        /*03c0*/ 	.word	0x000048d0


	//   ....[61]....
        /*03c4*/ 	.word	0x000048f0


	//   ....[62]....
        /*03c8*/ 	.word	0x00004920


	//   ....[63]....
        /*03cc*/ 	.word	0x00004940


	//   ....[64]....
        /*03d0*/ 	.word	0x00004970


	//   ....[65]....
        /*03d4*/ 	.word	0x00004990


	//   ....[66]....
        /*03d8*/ 	.word	0x00004ac0


	//   ....[67]....
        /*03dc*/ 	.word	0x00004b10


	//   ....[68]....
        /*03e0*/ 	.word	0x00004cc0


	//   ....[69]....
        /*03e4*/ 	.word	0x00004d10


	//   ....[70]....
        /*03e8*/ 	.word	0x00004d80


	//   ....[71]....
        /*03ec*/ 	.word	0x00004de0


	//   ....[72]....
        /*03f0*/ 	.word	0x00004e50


	//   ....[73]....
        /*03f4*/ 	.word	0x00004eb0


	//   ....[74]....
        /*03f8*/ 	.word	0x00004f20


	//   ....[75]....
        /*03fc*/ 	.word	0x00004f80


	//   ....[76]....
        /*0400*/ 	.word	0x00005020


	//   ....[77]....
        /*0404*/ 	.word	0x000050b0


	//   ....[78]....
        /*0408*/ 	.word	0x00005120


	//   ....[79]....
        /*040c*/ 	.word	0x00005180


	//   ....[80]....
        /*0410*/ 	.word	0x000051f0


	//   ....[81]....
        /*0414*/ 	.word	0x00005250


	//   ....[82]....
        /*0418*/ 	.word	0x000052c0


	//   ....[83]....
        /*041c*/ 	.word	0x00005320


	//   ....[84]....
        /*0420*/ 	.word	0x000053c0


	//   ....[85]....
        /*0424*/ 	.word	0x00005450


	//   ....[86]....
        /*0428*/ 	.word	0x000054c0


	//   ....[87]....
        /*042c*/ 	.word	0x00005520


	//   ....[88]....
        /*0430*/ 	.word	0x00005590


	//   ....[89]....
        /*0434*/ 	.word	0x000055f0


	//   ....[90]....
        /*0438*/ 	.word	0x00005660


	//   ....[91]....
        /*043c*/ 	.word	0x000056c0


	//   ....[92]....
        /*0440*/ 	.word	0x00005760


	//   ....[93]....
        /*0444*/ 	.word	0x00005820


	//   ....[94]....
        /*0448*/ 	.word	0x00005930


	//   ....[95]....
        /*044c*/ 	.word	0x00005980


	//   ....[96]....
        /*0450*/ 	.word	0x00005a30


	//   ....[97]....
        /*0454*/ 	.word	0x00005a80


	//   ....[98]....
        /*0458*/ 	.word	0x00005af0


	//   ....[99]....
        /*045c*/ 	.word	0x00005b40


	//   ....[100]....
        /*0460*/ 	.word	0x00005bb0


	//   ....[101]....
        /*0464*/ 	.word	0x00005c10


	//   ....[102]....
        /*0468*/ 	.word	0x00005c80


	//   ....[103]....
        /*046c*/ 	.word	0x00005ce0


	//   ....[104]....
        /*0470*/ 	.word	0x00005d80


	//   ....[105]....
        /*0474*/ 	.word	0x00005df0


	//   ....[106]....
        /*0478*/ 	.word	0x00005e90


	//   ....[107]....
        /*047c*/ 	.word	0x00005f10


	//   ....[108]....
        /*0480*/ 	.word	0x00005f80


	//   ....[109]....
        /*0484*/ 	.word	0x00005fe0


	//   ....[110]....
        /*0488*/ 	.word	0x00006050


	//   ....[111]....
        /*048c*/ 	.word	0x000060b0


	//   ....[112]....
        /*0490*/ 	.word	0x00006150


	//   ....[113]....
        /*0494*/ 	.word	0x000061d0


	//   ....[114]....
        /*0498*/ 	.word	0x00006250


	//   ....[115]....
        /*049c*/ 	.word	0x00006300


	//   ....[116]....
        /*04a0*/ 	.word	0x000063a0


	//   ....[117]....
        /*04a4*/ 	.word	0x00006410


	//   ....[118]....
        /*04a8*/ 	.word	0x00006480


	//   ....[119]....
        /*04ac*/ 	.word	0x000064f0


	//   ....[120]....
        /*04b0*/ 	.word	0x00006580


	//   ....[121]....
        /*04b4*/ 	.word	0x00006630


	//   ....[122]....
        /*04b8*/ 	.word	0x00006710


	//   ....[123]....
        /*04bc*/ 	.word	0x000067c0


	//----- nvinfo : EIATTR_EXIT_INSTR_OFFSETS
	.align		4
.L_839:
        /*04c0*/ 	.byte	0x04, 0x1c
        /*04c2*/ 	.short	(.L_841 - .L_840)


	//   ....[0]....
.L_840:
        /*04c4*/ 	.word	0x00002a20


	//   ....[1]....
        /*04c8*/ 	.word	0x00004c60


	//----- nvinfo : EIATTR_MAX_THREADS
	.align		4
.L_841:
        /*04cc*/ 	.byte	0x04, 0x05
        /*04ce*/ 	.short	(.L_843 - .L_842)
.L_842:
        /*04d0*/ 	.word	0x00000140
        /*04d4*/ 	.word	0x00000001
        /*04d8*/ 	.word	0x00000001


	//----- nvinfo : EIATTR_CRS_STACK_SIZE
	.align		4
.L_843:
        /*04dc*/ 	.byte	0x04, 0x1e
        /*04de*/ 	.short	(.L_845 - .L_844)
.L_844:
        /*04e0*/ 	.word	0x00000000


	//----- nvinfo : EIATTR_CBANK_PARAM_SIZE
	.align		4
.L_845:
        /*04e4*/ 	.byte	0x03, 0x19
        /*04e6*/ 	.short	0x0060


	//----- nvinfo : EIATTR_PARAM_CBANK
	.align		4
        /*04e8*/ 	.byte	0x04, 0x0a
        /*04ea*/ 	.short	(.L_847 - .L_846)
	.align		4
.L_846:
        /*04ec*/ 	.word	index@(.nv.constant0._ZN13group_norm_v218gn_bwd_cuda_kernelI13__nv_bfloat16Li320ELi3ELi16ELi20ELi1024ELb1ELb1ELi8ELi320ELi320ELi4ELb1ELi2ELb0ELb0ELNS_15WgradSyncMethodE3ENS_16CompileConditionILi900EEEEEvPT_S6_S6_PKS5_S8_S8_S8_PKfflPfPj)
        /*04f0*/ 	.short	0x0210
        /*04f2*/ 	.short	0x0060


	//----- nvinfo : EIATTR_SW_WAR
	.align		4
.L_847:
        /*04f4*/ 	.byte	0x04, 0x36
        /*04f6*/ 	.short	(.L_849 - .L_848)
.L_848:
        /*04f8*/ 	.word	0x00000008
.L_849:


//--------------------- .nv.info._ZN13group_norm_v218gn_bwd_cuda_kernelI13__nv_bfloat16Li320ELi1ELi16ELi20ELi1024ELb1ELb1ELi16ELi320ELi320ELi4ELb1ELi2ELb0ELb0ELNS_15WgradSyncMethodE3ENS_16CompileConditionILi900EEEEEvPT_S6_S6_PKS5_S8_S8_S8_PKfflPfPj --------------------------
	.section	.nv.info._ZN13group_norm_v218gn_bwd_cuda_kernelI13__nv_bfloat16Li320ELi1ELi16ELi20ELi1024ELb1ELb1ELi16ELi320ELi320ELi4ELb1ELi2ELb0ELb0ELNS_15WgradSyncMethodE3ENS_16CompileConditionILi900EEEEEvPT_S6_S6_PKS5_S8_S8_S8_PKfflPfPj,"",@"SHT_CUDA_INFO"
	.sectionflags	@""
	.align	4


	//----- nvinfo : EIATTR_CUDA_API_VERSION
	.align		4
        /*0000*/ 	.byte	0x04, 0x37
        /*0002*/ 	.short	(.L_851 - .L_850)
.L_850:
        /*0004*/ 	.word	0x00000082


	//----- nvinfo : EIATTR_KPARAM_INFO
	.align		4
.L_851:
        /*0008*/ 	.byte	0x04, 0x17
        /*000a*/ 	.short	(.L_853 - .L_852)
.L_852:
        /*000c*/ 	.word	0x00000000
        /*0010*/ 	.short	0x000b
        /*0012*/ 	.short	0x0058
        /*0014*/ 	.byte	0x00, 0xf0, 0x21, 0x00


	//----- nvinfo : EIATTR_KPARAM_INFO
	.align		4
.L_853:
        /*0018*/ 	.byte	0x04, 0x17
        /*001a*/ 	.short	(.L_855 - .L_854)
.L_854:
        /*001c*/ 	.word	0x00000000
        /*0020*/ 	.short	0x000a
        /*0022*/ 	.short	0x0050
        /*0024*/ 	.byte	0x00, 0xf0, 0x21, 0x00


	//----- nvinfo : EIATTR_KPARAM_INFO
	.align		4
.L_855:
        /*0028*/ 	.byte	0x04, 0x17
        /*002a*/ 	.short	(.L_857 - .L_856)
.L_856:
        /*002c*/ 	.word	0x00000000
        /*0030*/ 	.short	0x0009
        /*0032*/ 	.short	0x0048
        /*0034*/ 	.byte	0x00, 0xf0, 0x21, 0x00


	//----- nvinfo : EIATTR_KPARAM_INFO
	.align		4
.L_857:
        /*0038*/ 	.byte	0x04, 0x17
        /*003a*/ 	.short	(.L_859 - .L_858)
.L_858:
        /*003c*/ 	.word	0x00000000
        /*0040*/ 	.short	0x0008
        /*0042*/ 	.short	0x0040
        /*0044*/ 	.byte	0x00, 0xf0, 0x11, 0x00


	//----- nvinfo : EIATTR_KPARAM_INFO
	.align		4
.L_859:
        /*0048*/ 	.byte	0x04, 0x17
        /*004a*/ 	.short	(.L_861 - .L_860)
.L_860:
        /*004c*/ 	.word	0x00000000
        /*0050*/ 	.short	0x0007
        /*0052*/ 	.short	0x0038
        /*0054*/ 	.byte	0x00, 0xf0, 0x21, 0x00


	//----- nvinfo : EIATTR_KPARAM_INFO
	.align		4
.L_861:
        /*0058*/ 	.byte	0x04, 0x17
        /*005a*/ 	.short	(.L_863 - .L_862)
.L_862:
        /*005c*/ 	.word	0x00000000
        /*0060*/ 	.short	0x0006
        /*0062*/ 	.short	0x0030
        /*0064*/ 	.byte	0x00, 0xf0, 0x21, 0x00


	//----- nvinfo : EIATTR_KPARAM_INFO
	.align		4
.L_863:
        /*0068*/ 	.byte	0x04, 0x17
        /*006a*/ 	.short	(.L_865 - .L_864)
.L_864:
        /*006c*/ 	.word	0x00000000
        /*0070*/ 	.short	0x0005
        /*0072*/ 	.short	0x0028
        /*0074*/ 	.byte	0x00, 0xf0, 0x21, 0x00


	//----- nvinfo : EIATTR_KPARAM_INFO
	.align		4
.L_865:
        /*0078*/ 	.byte	0x04, 0x17
        /*007a*/ 	.short	(.L_867 - .L_866)
.L_866:
        /*007c*/ 	.word	0x00000000
        /*0080*/ 	.short	0x0004
        /*0082*/ 	.short	0x0020
        /*0084*/ 	.byte	0x00, 0xf0, 0x21, 0x00


	//----- nvinfo : EIATTR_KPARAM_INFO
	.align		4
.L_867:
        /*0088*/ 	.byte	0x04, 0x17
        /*008a*/ 	.short	(.L_869 - .L_868)
.L_868:
        /*008c*/ 	.word	0x00000000
        /*0090*/ 	.short	0x0003
        /*0092*/ 	.short	0x0018
        /*0094*/ 	.byte	0x00, 0xf0, 0x21, 0x00


	//----- nvinfo : EIATTR_KPARAM_INFO
	.align		4
.L_869:
        /*0098*/ 	.byte	0x04, 0x17
        /*009a*/ 	.short	(.L_871 - .L_870)
.L_870:
        /*009c*/ 	.word	0x00000000
        /*00a0*/ 	.short	0x0002
        /*00a2*/ 	.short	0x0010
        /*00a4*/ 	.byte	0x00, 0xf0, 0x21, 0x00


	//----- nvinfo : EIATTR_KPARAM_INFO
	.align		4
.L_871:
        /*00a8*/ 	.byte	0x04, 0x17
        /*00aa*/ 	.short	(.L_873 - .L_872)
.L_872:
        /*00ac*/ 	.word	0x00000000
        /*00b0*/ 	.short	0x0001
        /*00b2*/ 	.short	0x0008
        /*00b4*/ 	.byte	0x00, 0xf0, 0x21, 0x00


	//----- nvinfo : EIATTR_KPARAM_INFO
	.align		4
.L_873:
        /*00b8*/ 	.byte	0x04, 0x17
        /*00ba*/ 	.short	(.L_875 - .L_874)
.L_874:
        /*00bc*/ 	.word	0x00000000
        /*00c0*/ 	.short	0x0000
        /*00c2*/ 	.short	0x0000
        /*00c4*/ 	.byte	0x00, 0xf0, 0x21, 0x00


	//----- nvinfo : EIATTR_SPARSE_MMA_MASK
	.align		4
.L_875:
        /*00c8*/ 	.byte	0x03, 0x50
        /*00ca*/ 	.short	0x0000


	//----- nvinfo : EIATTR_MAXREG_COUNT
	.align		4
        /*00cc*/ 	.byte	0x03, 0x1b
        /*00ce*/ 	.short	0x00a8


	//----- nvinfo : EIATTR_NUM_BARRIERS
	.align		4
        /*00d0*/ 	.byte	0x02, 0x4c
        /*00d2*/ 	.byte	0x01
	.zero		1


	//----- nvinfo : EIATTR_MERCURY_ISA_VERSION
	.align		4
        /*00d4*/ 	.byte	0x03, 0x5f
        /*00d6*/ 	.short	0x0101


	//----- nvinfo : EIATTR_COOP_GROUP_MASK_REGIDS
	.align		4
        /*00d8*/ 	.byte	0x04, 0x29
        /*00da*/ 	.short	(.L_877 - .L_876)


	//   ....[0]....
.L_876:
        /*00dc*/ 	.word	0xffffffff


	//   ....[1]....
        /*00e0*/ 	.word	0xffffffff


	//   ....[2]....
        /*00e4*/ 	.word	0xffffffff


	//   ....[3]....
        /*00e8*/ 	.word	0xffffffff


	//   ....[4]....
        /*00ec*/ 	.word	0xffffffff


	//   ....[5]....
        /*00f0*/ 	.word	0xffffffff


	//   ....[6]....
        /*00f4*/ 	.word	0xffffffff


	//   ....[7]....
        /*00f8*/ 	.word	0xffffffff


	//   ....[8]....
        /*00fc*/ 	.word	0xffffffff


	//   ....[9]....
        /*0100*/ 	.word	0xffffffff


	//   ....[10]....
        /*0104*/ 	.word	0xffffffff


	//   ....[11]....
        /*0108*/ 	.word	0xffffffff


	//   ....[12]....
        /*010c*/ 	.word	0x05000015


	//   ....[13]....
        /*0110*/ 	.word	0x05000014


	//   ....[14]....
        /*0114*/ 	.word	0x05000016


	//   ....[15]....
        /*0118*/ 	.word	0x05000017


	//   ....[16]....
        /*011c*/ 	.word	0x05000019


	//   ....[17]....
        /*0120*/ 	.word	0x05000010


	//   ....[18]....
        /*0124*/ 	.word	0x05000014


	//   ....[19]....
        /*0128*/ 	.word	0x05000011


	//   ....[20]....
        /*012c*/ 	.word	0x05000015


	//   ....[21]....
        /*0130*/ 	.word	0x05000017


	//   ....[22]....
        /*0134*/ 	.word	0x05000014


	//   ....[23]....
        /*0138*/ 	.word	0x05000016


	//   ....[24]....
        /*013c*/ 	.word	0x05000019


	//   ....[25]....
        /*0140*/ 	.word	0x05000015


	//   ....[26]....
        /*0144*/ 	.word	0x0500001a


	//   ....[27]....
        /*0148*/ 	.word	0x05000014


	//   ....[28]....
        /*014c*/ 	.word	0x05000015


	//   ....[29]....
        /*0150*/ 	.word	0x05000017


	//   ....[30]....
        /*0154*/ 	.word	0x05000014


	//   ....[31]....
        /*0158*/ 	.word	0x05000016


	//   ....[32]....
        /*015c*/ 	.word	0x05000019


	//   ....[33]....
        /*0160*/ 	.word	0x05000015


	//   ....[34]....
        /*0164*/ 	.word	0x0500001a


	//   ....[35]....
        /*0168*/ 	.word	0x05000014


	//   ....[36]....
        /*016c*/ 	.word	0x05000015


	//   ....[37]....
        /*0170*/ 	.word	0x05000014


	//   ....[38]....
        /*0174*/ 	.word	0x05000016


	//   ....[39]....
        /*0178*/ 	.word	0x0500001a


	//   ....[40]....
        /*017c*/ 	.word	0x05000015


	//   ....[41]....
        /*0180*/ 	.word	0x05000019


	//   ....[42]....
        /*0184*/ 	.word	0x05000026


	//   ....[43]....
        /*0188*/ 	.word	0x05000017


	//   ....[44]....
        /*018c*/ 	.word	0x05000026


	//   ....[45]....
        /*0190*/ 	.word	0x0500001b


	//   ....[46]....
        /*0194*/ 	.word	0x05000013


	//   ....[47]....
        /*0198*/ 	.word	0x05000015


	//   ....[48]....
        /*019c*/ 	.word	0x05000014


	//   ....[49]....
        /*01a0*/ 	.word	0x05000016


	//   ....[50]....
        /*01a4*/ 	.word	0x05000019


	//   ....[51]....
        /*01a8*/ 	.word	0x05000010


	//   ....[52]....
        /*01ac*/ 	.word	0x0500002d


	//   ....[53]....
        /*01b0*/ 	.word	0x0500001b


	//   ....[54]....
        /*01b4*/ 	.word	0x05000012


	//   ....[55]....
        /*01b8*/ 	.word	0x05000013


	//   ....[56]....
        /*01bc*/ 	.word	0x0500001f


	//   ....[57]....
        /*01c0*/ 	.word	0x0500001e


	//   ....[58]....
        /*01c4*/ 	.word	0x0500002e


	//   ....[59]....
        /*01c8*/ 	.word	0x05000010


	//   ....[60]....
        /*01cc*/ 	.word	0x05000030


	//   ....[61]....
        /*01d0*/ 	.word	0x05000027


	//   ....[62]....
        /*01d4*/ 	.word	0x05000028


	//   ....[63]....
        /*01d8*/ 	.word	0x0500002c


	//   ....[64]....
        /*01dc*/ 	.word	0x0500002b


	//   ....[65]....
        /*01e0*/ 	.word	0x0500002f


	//   ....[66]....
        /*01e4*/ 	.word	0x05000012


	//   ....[67]....
        /*01e8*/ 	.word	0x05000015


	//   ....[68]....
        /*01ec*/ 	.word	0x05000014


	//   ....[69]....
        /*01f0*/ 	.word	0x05000014


	//   ....[70]....
        /*01f4*/ 	.word	0x05000014


	//   ....[71]....
        /*01f8*/ 	.word	0x05000014


	//   ....[72]....
        /*01fc*/ 	.word	0x05000014


	//   ....[73]....
        /*0200*/ 	.word	0x05000014


	//   ....[74]....
        /*0204*/ 	.word	0x05000014


	//   ....[75]....
        /*0208*/ 	.word	0x05000014


	//   ....[76]....
        /*020c*/ 	.word	0x05000014


	//   ....[77]....
        /*0210*/ 	.word	0x05000014


	//   ....[78]....
        /*0214*/ 	.word	0x05000014


	//   ....[79]....
        /*0218*/ 	.word	0x05000014


	//   ....[80]....
        /*021c*/ 	.word	0x05000014


	//   ....[81]....
        /*0220*/ 	.word	0x05000014


	//   ....[82]....
        /*0224*/ 	.word	0x05000014


	//   ....[83]....
        /*0228*/ 	.word	0x05000014


	//   ....[84]....
        /*022c*/ 	.word	0x05000014


	//   ....[85]....
        /*0230*/ 	.word	0x05000014


	//   ....[86]....
        /*0234*/ 	.word	0x05000014


	//   ....[87]....
        /*0238*/ 	.word	0x05000014


	//   ....[88]....
        /*023c*/ 	.word	0x05000014


	//   ....[89]....
        /*0240*/ 	.word	0x05000014


	//   ....[90]....
        /*0244*/ 	.word	0x05000014


	//   ....[91]....
        /*0248*/ 	.word	0x05000014


	//   ....[92]....
        /*024c*/ 	.word	0x05000014


	//   ....[93]....
        /*0250*/ 	.word	0x05000014


	//   ....[94]....
        /*0254*/ 	.word	0x05000014


	//   ....[95]....
        /*0258*/ 	.word	0x05000014


	//   ....[96]....
        /*025c*/ 	.word	0x05000014


	//   ....[97]....
        /*0260*/ 	.word	0x05000014


	//   ....[98]....
        /*0264*/ 	.word	0x05000014


	//   ....[99]....
        /*0268*/ 	.word	0x05000014


	//   ....[100]....
        /*026c*/ 	.word	0x05000014


	//   ....[101]....
        /*0270*/ 	.word	0x05000014


	//   ....[102]....
        /*0274*/ 	.word	0x05000014


	//   ....[103]....
        /*0278*/ 	.word	0x05000014


	//   ....[104]....
        /*027c*/ 	.word	0x05000014


	//   ....[105]....
        /*0280*/ 	.word	0x05000014


	//   ....[106]....
        /*0284*/ 	.word	0x05000014


	//   ....[107]....
        /*0288*/ 	.word	0x05000014


	//   ....[108]....
        /*028c*/ 	.word	0x05000014


	//   ....[109]....
        /*0290*/ 	.word	0x05000014


	//   ....[110]....
        /*0294*/ 	.word	0x05000014


	//   ....[111]....
        /*0298*/ 	.word	0x05000014


	//   ....[112]....
        /*029c*/ 	.word	0x05000014


	//   ....[113]....
        /*02a0*/ 	.word	0x05000014


	//   ....[114]....
        /*02a4*/ 	.word	0x05000014


	//   ....[115]....
        /*02a8*/ 	.word	0x05000014


	//   ....[116]....
        /*02ac*/ 	.word	0x05000014


	//   ....[117]....
        /*02b0*/ 	.word	0x05000014


	//   ....[118]....
        /*02b4*/ 	.word	0x05000014


	//   ....[119]....
        /*02b8*/ 	.word	0x05000014


	//   ....[120]....
        /*02bc*/ 	.word	0x05000014


	//   ....[121]....
        /*02c0*/ 	.word	0x05000014


	//   ....[122]....
        /*02c4*/ 	.word	0x05000014


	//   ....[123]....
        /*02c8*/ 	.word	0x05000014


	//----- nvinfo : EIATTR_COOP_GROUP_INSTR_OFFSETS
	.align		4
.L_877:
        /*02cc*/ 	.byte	0x04, 0x28
        /*02ce*/ 	.short	(.L_879 - .L_878)


	//   ....[0]....
.L_878:
        /*02d0*/ 	.word	0x000022e0


	//   ....[1]....
        /*02d4*/ 	.word	0x00002320


	//   ....[2]....
        /*02d8*/ 	.word	0x00002350


	//   ....[3]....
        /*02dc*/ 	.word	0x00002370


	//   ....[4]....
        /*02e0*/ 	.word	0x00002a50


	//   ....[5]....
        /*02e4*/ 	.word	0x00002a80


	//   ....[6]....
        /*02e8*/ 	.word	0x00002ab0


	//   ....[7]....
        /*02ec*/ 	.word	0x00002ac0


	//   ....[8]....
        /*02f0*/ 	.word	0x00002af0


	//   ....[9]....
        /*02f4*/ 	.word	0x00002b00


	//   ....[10]....
        /*02f8*/ 	.word	0x00002b30


	//   ....[11]....
        /*02fc*/ 	.word	0x00002b40


	//   ....[12]....
        /*0300*/ 	.word	0x00004890


	//   ....[13]....
        /*0304*/ 	.word	0x000048b0


	//   ....[14]....
        /*0308*/ 	.word	0x000048f0


	//   ....[15]....
        /*030c*/ 	.word	0x00004910


	//   ....[16]....
        /*0310*/ 	.word	0x00004940


	//   ....[17]....
        /*0314*/ 	.word	0x00004950


	//   ....[18]....
        /*0318*/ 	.word	0x00004980


	//   ....[19]....
        /*031c*/ 	.word	0x00004990


	//   ....[20]....
        /*0320*/ 	.word	0x00004b60


	//   ....[21]....
        /*0324*/ 	.word	0x00004b90


	//   ....[22]....
        /*0328*/ 	.word	0x00004bc0


	//   ....[23]....
        /*032c*/ 	.word	0x00004be0


	//   ....[24]....
        /*0330*/ 	.word	0x00004c10


	//   ....[25]....
        /*0334*/ 	.word	0x00004c20


	//   ....[26]....
        /*0338*/ 	.word	0x00004c50


	//   ....[27]....
        /*033c*/ 	.word	0x00004c60


	//   ....[28]....
        /*0340*/ 	.word	0x00004de0


	//   ....[29]....
        /*0344*/ 	.word	0x00004e00


	//   ....[30]....
        /*0348*/ 	.word	0x00004e30


	//   ....[31]....
        /*034c*/ 	.word	0x00004e50


	//   ....[32]....
        /*0350*/ 	.word	0x00004e80


	//   ....[33]....
        /*0354*/ 	.word	0x00004e90


	//   ....[34]....
        /*0358*/ 	.word	0x00004ec0


	//   ....[35]....
        /*035c*/ 	.word	0x00004ed0


	//   ....[36]....
        /*0360*/ 	.word	0x000051d0


	//   ....[37]....
        /*0364*/ 	.word	0x00005200


	//   ....[38]....
        /*0368*/ 	.word	0x00005280


	//   ....[39]....
        /*036c*/ 	.word	0x000052c0


	//   ....[40]....
        /*0370*/ 	.word	0x000052f0


	//   ....[41]....
        /*0374*/ 	.word	0x00005320


	//   ....[42]....
        /*0378*/ 	.word	0x00005330


	//   ....[43]....
        /*037c*/ 	.word	0x00005350


	//   ....[44]....
        /*0380*/ 	.word	0x000053a0


	//   ....[45]....
        /*0384*/ 	.word	0x000053d0


	//   ....[46]....
        /*0388*/ 	.word	0x000053f0


	//   ....[47]....
        /*038c*/ 	.word	0x00005410


	//   ....[48]....
        /*0390*/ 	.word	0x00005430


	//   ....[49]....
        /*0394*/ 	.word	0x00005460


	//   ....[50]....
        /*0398*/ 	.word	0x00005470


	//   ....[51]....
        /*039c*/ 	.word	0x000054a0


	//   ....[52]....
        /*03a0*/ 	.word	0x00005500


	//   ....[53]....
        /*03a4*/ 	.word	0x00005530


	//   ....[54]....
        /*03a8*/ 	.word	0x00005560


	//   ....[55]....
        /*03ac*/ 	.word	0x00005580


	//   ....[56]....
        /*03b0*/ 	.word	0x000055a0


	//   ....[57]....
        /*03b4*/ 	.word	0x000055c0


	//   ....[58]....
        /*03b8*/ 	.word	0x000055d0


	//   ....[59]....
        /*03bc*/ 	.word	0x00005600


	//   ....[60]....
        /*03c0*/ 	.word	0x00005630


	//   ....[61]....
        /*03c4*/ 	.word	0x00005660


	//   ....[62]....
        /*03c8*/ 	.word	0x000056a0


	//   ....[63]....
        /*03cc*/ 	.word	0x000056c0


	//   ....[64]....
        /*03d0*/ 	.word	0x00005700


	//   ....[65]....
        /*03d4*/ 	.word	0x00005730


	//   ....[66]....
        /*03d8*/ 	.word	0x000058d0


	//   ....[67]....
        /*03dc*/ 	.word	0x00005920


	//   ....[68]....
        /*03e0*/ 	.word	0x00005a90


	//   ....[69]....
        /*03e4*/ 	.word	0x00005ae0


	//   ....[70]....
        /*03e8*/ 	.word	0x00005b50


	//   ....[71]....
        /*03ec*/ 	.word	0x00005bb0


	//   ....[72]....
        /*03f0*/ 	.word	0x00005c20


	//   ....[73]....
        /*03f4*/ 	.word	0x00005c80


	//   ....[74]....
        /*03f8*/ 	.word	0x00005cf0


	//   ....[75]....
        /*03fc*/ 	.word	0x00005d50


	//   ....[76]....
        /*0400*/ 	.word	0x00005df0


	//   ....[77]....
        /*0404*/ 	.word	0x00005e90


	//   ....[78]....
        /*0408*/ 	.word	0x00005ef0


	//   ....[79]....
        /*040c*/ 	.word	0x00005f50


	//   ....[80]....
        /*0410*/ 	.word	0x00005fc0


	//   ....[81]....
        /*0414*/ 	.word	0x00006020


	//   ....[82]....
        /*0418*/ 	.word	0x00006090


	//   ....[83]....
        /*041c*/ 	.word	0x000060f0


	//   ....[84]....
        /*0420*/ 	.word	0x00006190


	//   ....[85]....
        /*0424*/ 	.word	0x00006230


	//   ....[86]....
        /*0428*/ 	.word	0x00006290


	//   ....[87]....
        /*042c*/ 	.word	0x000062f0


	//   ....[88]....
        /*0430*/ 	.word	0x00006360


	//   ....[89]....
        /*0434*/ 	.word	0x000063c0


	//   ....[90]....
        /*0438*/ 	.word	0x00006430


	//   ....[91]....
        /*043c*/ 	.word	0x00006490


	//   ....[92]....
        /*0440*/ 	.word	0x00006530


	//   ....[93]....
        /*0444*/ 	.word	0x00006610


	//   ....[94]....
        /*0448*/ 	.word	0x00006700


	//   ....[95]....
        /*044c*/ 	.word	0x00006750


	//   ....[96]....
        /*0450*/ 	.word	0x000067e0


	//   ....[97]....
        /*0454*/ 	.word	0x00006830


	//   ....[98]....
        /*0458*/ 	.word	0x000068d0


	//   ....[99]....
        /*045c*/ 	.word	0x00006920


	//   ....[100]....
        /*0460*/ 	.word	0x00006990


	//   ....[101]....
        /*0464*/ 	.word	0x000069f0


	//   ....[102]....
        /*0468*/ 	.word	0x00006a60


	//   ....[103]....
        /*046c*/ 	.word	0x00006ac0


	//   ....[104]....
        /*0470*/ 	.word	0x00006b60


	//   ....[105]....
        /*0474*/ 	.word	0x00006bd0


	//   ....[106]....
        /*0478*/ 	.word	0x00006c70


	//   ....[107]....
        /*047c*/ 	.word	0x00006cd0


	//   ....[108]....
        /*0480*/ 	.word	0x00006d40


	//   ....[109]....
        /*0484*/ 	.word	0x00006d90


	//   ....[110]....
        /*0488*/ 	.word	0x00006e00


	//   ....[111]....
        /*048c*/ 	.word	0x00006e60


	//   ....[112]....
        /*0490*/ 	.word	0x00006f00


	//   ....[113]....
        /*0494*/ 	.word	0x00006f80


	//   ....[114]....
        /*0498*/ 	.word	0x00007000


	//   ....[115]....
        /*049c*/ 	.word	0x000070b0


	//   ....[116]....
        /*04a0*/ 	.word	0x00007170


	//   ....[117]....
        /*04a4*/ 	.word	0x00007220


	//   ....[118]....
        /*04a8*/ 	.word	0x00007290


	//   ....[119]....
        /*04ac*/ 	.word	0x000072f0


	//   ....[120]....
        /*04b0*/ 	.word	0x00007360


	//   ....[121]....
        /*04b4*/ 	.word	0x00007400


	//   ....[122]....
        /*04b8*/ 	.word	0x00007520


	//   ....[123]....
        /*04bc*/ 	.word	0x000075a0


	//----- nvinfo : EIATTR_EXIT_INSTR_OFFSETS
	.align		4
.L_879:
        /*04c0*/ 	.byte	0x04, 0x1c
        /*04c2*/ 	.short	(.L_881 - .L_880)


	//   ....[0]....
.L_880:
        /*04c4*/ 	.word	0x000038f0


	//   ....[1]....
        /*04c8*/ 	.word	0x00005a30


	//----- nvinfo : EIATTR_MAX_THREADS
	.align		4
.L_881:
        /*04cc*/ 	.byte	0x04, 0x05
        /*04ce*/ 	.short	(.L_883 - .L_882)
.L_882:
        /*04d0*/ 	.word	0x00000140
        /*04d4*/ 	.word	0x00000001
        /*04d8*/ 	.word	0x00000001


	//----- nvinfo : EIATTR_CRS_STACK_SIZE
	.align		4
.L_883:
        /*04dc*/ 	.byte	0x04, 0x1e
        /*04de*/ 	.short	(.L_885 - .L_884)
.L_884:
        /*04e0*/ 	.word	0x00000000


	//----- nvinfo : EIATTR_CBANK_PARAM_SIZE
	.align		4
.L_885:
        /*04e4*/ 	.byte	0x03, 0x19
        /*04e6*/ 	.short	0x0060


	//----- nvinfo : EIATTR_PARAM_CBANK
	.align		4
        /*04e8*/ 	.byte	0x04, 0x0a
        /*04ea*/ 	.short	(.L_887 - .L_886)
	.align		4
.L_886:
        /*04ec*/ 	.word	index@(.nv.constant0._ZN13group_norm_v218gn_bwd_cuda_kernelI13__nv_bfloat16Li320ELi1ELi16ELi20ELi1024ELb1ELb1ELi16ELi320ELi320ELi4ELb1ELi2ELb0ELb0ELNS_15WgradSyncMethodE3ENS_16CompileConditionILi900EEEEEvPT_S6_S6_PKS5_S8_S8_S8_PKfflPfPj)
        /*04f0*/ 	.short	0x0210
        /*04f2*/ 	.short	0x0060


	//----- nvinfo : EIATTR_SW_WAR
	.align		4
.L_887:
        /*04f4*/ 	.byte	0x04, 0x36
        /*04f6*/ 	.short	(.L_889 - .L_888)
.L_888:
        /*04f8*/ 	.word	0x00000008
.L_889:


//--------------------- .nv.info._ZN13group_norm_v218gn_bwd_cuda_kernelI13__nv_bfloat16Li320ELi3ELi16ELi20ELi1024ELb1ELb1ELi16ELi320ELi320ELi4ELb1ELi5ELb0ELb0ELNS_15WgradSyncMethodE3ENS_16CompileConditionILi900EEEEEvPT_S6_S6_PKS5_S8_S8_S8_PKfflPfPj --------------------------
	.section	.nv.info._ZN13group_norm_v218gn_bwd_cuda_kernelI13__nv_bfloat16Li320ELi3ELi16ELi20ELi1024ELb1ELb1ELi16ELi320ELi320ELi4ELb1ELi5ELb0ELb0ELNS_15WgradSyncMethodE3ENS_16CompileConditionILi900EEEEEvPT_S6_S6_PKS5_S8_S8_S8_PKfflPfPj,"",@"SHT_CUDA_INFO"
	.sectionflags	@""
	.align	4


	//----- nvinfo : EIATTR_CUDA_API_VERSION
	.align		4
        /*0000*/ 	.byte	0x04, 0x37
        /*0002*/ 	.short	(.L_891 - .L_890)
.L_890:
        /*0004*/ 	.word	0x00000082


	//----- nvinfo : EIATTR_KPARAM_INFO
	.align		4
.L_891:
        /*0008*/ 	.byte	0x04, 0x17
        /*000a*/ 	.short	(.L_893 - .L_892)
.L_892:
        /*000c*/ 	.word	0x00000000
        /*0010*/ 	.short	0x000b
        /*0012*/ 	.short	0x0058
        /*0014*/ 	.byte	0x00, 0xf0, 0x21, 0x00


	//----- nvinfo : EIATTR_KPARAM_INFO
	.align		4
.L_893:
        /*0018*/ 	.byte	0x04, 0x17
        /*001a*/ 	.short	(.L_895 - .L_894)
.L_894:
        /*001c*/ 	.word	0x00000000
        /*0020*/ 	.short	0x000a
        /*0022*/ 	.short	0x0050
        /*0024*/ 	.byte	0x00, 0xf0, 0x21, 0x00


	//----- nvinfo : EIATTR_KPARAM_INFO
	.align		4
.L_895:
        /*0028*/ 	.byte	0x04, 0x17
        /*002a*/ 	.short	(.L_897 - .L_896)
.L_896:
        /*002c*/ 	.word	0x00000000
        /*0030*/ 	.short	0x0009
        /*0032*/ 	.short	0x0048
        /*0034*/ 	.byte	0x00, 0xf0, 0x21, 0x00


	//----- nvinfo : EIATTR_KPARAM_INFO
	.align		4
.L_897:
        /*0038*/ 	.byte	0x04, 0x17
        /*003a*/ 	.short	(.L_899 - .L_898)
.L_898:
        /*003c*/ 	.word	0x00000000
        /*0040*/ 	.short	0x0008
        /*0042*/ 	.short	0x0040
        /*0044*/ 	.byte	0x00, 0xf0, 0x11, 0x00


	//----- nvinfo : EIATTR_KPARAM_INFO
	.align		4
.L_899:
        /*0048*/ 	.byte	0x04, 0x17
        /*004a*/ 	.short	(.L_901 - .L_900)
.L_900:
        /*004c*/ 	.word	0x00000000
        /*0050*/ 	.short	0x0007
        /*0052*/ 	.short	0x0038
        /*0054*/ 	.byte	0x00, 0xf0, 0x21, 0x00


	//----- nvinfo : EIATTR_KPARAM_INFO
	.align		4
.L_901:
        /*0058*/ 	.byte	0x04, 0x17
        /*005a*/ 	.short	(.L_903 - .L_902)
.L_902:
        /*005c*/ 	.word	0x00000000
        /*0060*/ 	.short	0x0006
        /*0062*/ 	.short	0x0030
        /*0064*/ 	.byte	0x00, 0xf0, 0x21, 0x00


	//----- nvinfo : EIATTR_KPARAM_INFO
	.align		4
.L_903:
        /*0068*/ 	.byte	0x04, 0x17
        /*006a*/ 	.short	(.L_905 - .L_904)
.L_904:
        /*006c*/ 	.word	0x00000000
        /*0070*/ 	.short	0x0005
        /*0072*/ 	.short	0x0028
        /*0074*/ 	.byte	0x00, 0xf0, 0x21, 0x00


	//----- nvinfo : EIATTR_KPARAM_INFO
	.align		4
.L_905:
        /*0078*/ 	.byte	0x04, 0x17
        /*007a*/ 	.short	(.L_907 - .L_906)
.L_906:
        /*007c*/ 	.word	0x00000000
        /*0080*/ 	.short	0x0004
        /*0082*/ 	.short	0x0020
        /*0084*/ 	.byte	0x00, 0xf0, 0x21, 0x00


	//----- nvinfo : EIATTR_KPARAM_INFO
	.align		4
.L_907:
        /*0088*/ 	.byte	0x04, 0x17
        /*008a*/ 	.short	(.L_909 - .L_908)
.L_908:
        /*008c*/ 	.word	0x00000000
        /*0090*/ 	.short	0x0003
        /*0092*/ 	.short	0x0018
        /*0094*/ 	.byte	0x00, 0xf0, 0x21, 0x00


	//----- nvinfo : EIATTR_KPARAM_INFO
	.align		4
.L_909:
        /*0098*/ 	.byte	0x04, 0x17
        /*009a*/ 	.short	(.L_911 - .L_910)
.L_910:
        /*009c*/ 	.word	0x00000000
        /*00a0*/ 	.short	0x0002
        /*00a2*/ 	.short	0x0010
        /*00a4*/ 	.byte	0x00, 0xf0, 0x21, 0x00


	//----- nvinfo : EIATTR_KPARAM_INFO
	.align		4
.L_911:
        /*00a8*/ 	.byte	0x04, 0x17
        /*00aa*/ 	.short	(.L_913 - .L_912)
.L_912:
        /*00ac*/ 	.word	0x00000000
        /*00b0*/ 	.short	0x0001
        /*00b2*/ 	.short	0x0008
        /*00b4*/ 	.byte	0x00, 0xf0, 0x21, 0x00


	//----- nvinfo : EIATTR_KPARAM_INFO
	.align		4
.L_913:
        /*00b8*/ 	.byte	0x04, 0x17
        /*00ba*/ 	.short	(.L_915 - .L_914)
.L_914:
        /*00bc*/ 	.word	0x00000000
        /*00c0*/ 	.short	0x0000
        /*00c2*/ 	.short	0x0000
        /*00c4*/ 	.byte	0x00, 0xf0, 0x21, 0x00


	//----- nvinfo : EIATTR_SPARSE_MMA_MASK
	.align		4
.L_915:
        /*00c8*/ 	.byte	0x03, 0x50
        /*00ca*/ 	.short	0x0000


	//----- nvinfo : EIATTR_MAXREG_COUNT
	.align		4
        /*00cc*/ 	.byte	0x03, 0x1b
        /*00ce*/ 	.short	0x0040


	//----- nvinfo : EIATTR_NUM_BARRIERS
	.align		4
        /*00d0*/ 	.byte	0x02, 0x4c
        /*00d2*/ 	.byte	0x01
	.zero		1


	//----- nvinfo : EIATTR_ANNOTATIONS
	.align		4
        /*00d4*/ 	.byte	0x04, 0x55
        /*00d6*/ 	.short	(.L_917 - .L_916)


	//   ....[0]....
.L_916:
        /* <DEDUP_REMOVED lines=18> */


	//----- nvinfo : EIATTR_MERCURY_ISA_VERSION
	.align		4
.L_917:
        /*01e0*/ 	.byte	0x03, 0x5f
        /*01e2*/ 	.short	0x0101


	//----- nvinfo : EIATTR_COOP_GROUP_MASK_REGIDS
	.align		4
        /*01e4*/ 	.byte	0x04, 0x29
        /*01e6*/ 	.short	(.L_919 - .L_918)


	//   ....[0]....
.L_918:
        /*01e8*/ 	.word	0xffffffff


	//   ....[1]....
        /*01ec*/ 	.word	0xffffffff


	//   ....[2]....
        /*01f0*/ 	.word	0xffffffff


	//   ....[3]....
        /*01f4*/ 	.word	0xffffffff


	//   ....[4]....
        /*01f8*/ 	.word	0xffffffff


	//   ....[5]....
        /*01fc*/ 	.word	0xffffffff


	//   ....[6]....
        /*0200*/ 	.word	0xffffffff


	//   ....[7]....
        /*0204*/ 	.word	0xffffffff


	//   ....[8]....
        /*0208*/ 	.word	0xffffffff


	//   ....[9]....
        /*020c*/ 	.word	0xffffffff


	//   ....[10]....
        /*0210*/ 	.word	0xffffffff


	//   ....[11]....
        /*0214*/ 	.word	0xffffffff


	//   ....[12]....
        /*0218*/ 	.word	0x05000009


	//   ....[13]....
        /*021c*/ 	.word	0x05000008


	//   ....[14]....
        /*0220*/ 	.word	0x0500000a


	//   ....[15]....
        /*0224*/ 	.word	0x0500000b


	//   ....[16]....
        /*0228*/ 	.word	0x0500000d


	//   ....[17]....
        /*022c*/ 	.word	0x0500000c


	//   ....[18]....
        /*0230*/ 	.word	0x0500000e


	//   ....[19]....
        /*0234*/ 	.word	0x05000003


	//   ....[20]....
        /*0238*/ 	.word	0x0500000d


	//   ....[21]....
        /*023c*/ 	.word	0x0500000c


	//   ....[22]....
        /*0240*/ 	.word	0x0500000e


	//   ....[23]....
        /*0244*/ 	.word	0x0500000f


	//   ....[24]....
        /*0248*/ 	.word	0x05000011


	//   ....[25]....
        /*024c*/ 	.word	0x05000010


	//   ....[26]....
        /*0250*/ 	.word	0x05000014


	//   ....[27]....
        /*0254*/ 	.word	0x05000003


	//   ....[28]....
        /*0258*/ 	.word	0x0500000d


	//   ....[29]....
        /*025c*/ 	.word	0x0500000c


	//   ....[30]....
        /*0260*/ 	.word	0x0500000e


	//   ....[31]....
        /*0264*/ 	.word	0x0500000f


	//   ....[32]....
        /*0268*/ 	.word	0x05000011


	//   ....[33]....
        /*026c*/ 	.word	0x05000010


	//   ....[34]....
        /*0270*/ 	.word	0x05000014


	//   ....[35]....
        /*0274*/ 	.word	0x05000003


	//   ....[36]....
        /*0278*/ 	.word	0x05000005


	//   ....[37]....
        /*027c*/ 	.word	0x05000012


	//   ....[38]....
        /*0280*/ 	.word	0x0500000f


	//   ....[39]....
        /*0284*/ 	.word	0x05000011


	//   ....[40]....
        /*0288*/ 	.word	0x0500001a


	//   ....[41]....
        /*028c*/ 	.word	0x05000019


	//   ....[42]....
        /*0290*/ 	.word	0x05000004


	//   ....[43]....
        /*0294*/ 	.word	0x05000012


	//   ....[44]....
        /*0298*/ 	.word	0x05000018


	//   ....[45]....
        /*029c*/ 	.word	0x0500000b


	//   ....[46]....
        /*02a0*/ 	.word	0x05000007


	//   ....[47]....
        /*02a4*/ 	.word	0x0500000f


	//   ....[48]....
        /*02a8*/ 	.word	0x0500000c


	//   ....[49]....
        /*02ac*/ 	.word	0x0500000a


	//   ....[50]....
        /*02b0*/ 	.word	0x05000006


	//   ....[51]....
        /*02b4*/ 	.word	0x05000012


	//   ....[52]....
        /*02b8*/ 	.word	0x05000017


	//   ....[53]....
        /*02bc*/ 	.word	0x05000005


	//   ....[54]....
        /*02c0*/ 	.word	0x05000008


	//   ....[55]....
        /*02c4*/ 	.word	0x0500000b


	//   ....[56]....
        /*02c8*/ 	.word	0x05000007


	//   ....[57]....
        /*02cc*/ 	.word	0x0500000c


	//   ....[58]....
        /*02d0*/ 	.word	0x05000009


	//   ....[59]....
        /*02d4*/ 	.word	0x05000006


	//   ....[60]....
        /*02d8*/ 	.word	0x05000017


	//   ....[61]....
        /*02dc*/ 	.word	0x05000014


	//   ....[62]....
        /*02e0*/ 	.word	0x0500001d


	//   ....[63]....
        /*02e4*/ 	.word	0x05000013


	//   ....[64]....
        /*02e8*/ 	.word	0x0500001c


	//   ....[65]....
        /*02ec*/ 	.word	0x0500001f


	//   ....[66]....
        /*02f0*/ 	.word	0x05000015


	//   ....[67]....
        /*02f4*/ 	.word	0x05000012


	//   ....[68]....
        /*02f8*/ 	.word	0x0500000e


	//   ....[69]....
        /*02fc*/ 	.word	0x0500000e


	//   ....[70]....
        /*0300*/ 	.word	0x0500000e


	//   ....[71]....
        /*0304*/ 	.word	0x0500000e


	//   ....[72]....
        /*0308*/ 	.word	0x0500000e


	//   ....[73]....
        /*030c*/ 	.word	0x0500000e


	//   ....[74]....
        /*0310*/ 	.word	0x0500000e


	//   ....[75]....
        /*0314*/ 	.word	0x0500000e


	//   ....[76]....
        /*0318*/ 	.word	0x0500000e


	//   ....[77]....
        /*031c*/ 	.word	0x0500000e


	//   ....[78]....
        /*0320*/ 	.word	0x0500000e


	//   ....[79]....
        /*0324*/ 	.word	0x0500000e


	//   ....[80]....
        /*0328*/ 	.word	0x0500000e


	//   ....[81]....
        /*032c*/ 	.word	0x0500000e


	//   ....[82]....
        /*0330*/ 	.word	0x0500000e


	//   ....[83]....
        /*0334*/ 	.word	0x0500000e


	//   ....[84]....
        /*0338*/ 	.word	0x0500000e


	//   ....[85]....
        /*033c*/ 	.word	0x0500000e


	//   ....[86]....
        /*0340*/ 	.word	0x0500000e


	//   ....[87]....
        /*0344*/ 	.word	0x0500000e


	//   ....[88]....
        /*0348*/ 	.word	0x0500000e


	//   ....[89]....
        /*034c*/ 	.word	0x0500000e


	//   ....[90]....
        /*0350*/ 	.word	0x0500000e


	//   ....[91]....
        /*0354*/ 	.word	0x0500000e


	//   ....[92]....
        /*0358*/ 	.word	0x0500000e


	//   ....[93]....
        /*035c*/ 	.word	0x0500000e


	//   ....[94]....
        /*0360*/ 	.word	0x0500000e


	//   ....[95]....
        /*0364*/ 	.word	0x0500000e


	//   ....[96]....
        /*0368*/ 	.word	0x0500000e


	//   ....[97]....
        /*036c*/ 	.word	0x0500000e


	//   ....[98]....
        /*0370*/ 	.word	0x0500000e


	//   ....[99]....
        /*0374*/ 	.word	0x0500000e


	//   ....[100]....
        /*0378*/ 	.word	0x0500000e


	//   ....[101]....
        /*037c*/ 	.word	0x0500000e


	//   ....[102]....
        /*0380*/ 	.word	0x0500000e


	//   ....[103]....
        /*0384*/ 	.word	0x0500000e


	//   ....[104]....
        /*0388*/ 	.word	0x0500000e


	//   ....[105]....
        /*038c*/ 	.word	0x0500000e


	//   ....[106]....
        /*0390*/ 	.word	0x0500000e


	//   ....[107]....
        /*0394*/ 	.word	0x0500000e


	//   ....[108]....
        /*0398*/ 	.word	0x0500000e


	//   ....[109]....
        /*039c*/ 	.word	0x0500000e


	//   ....[110]....
        /*03a0*/ 	.word	0x0500000e


	//   ....[111]....
        /*03a4*/ 	.word	0x0500000e


	//   ....[112]....
        /*03a8*/ 	.word	0x0500000e


	//   ....[113]....
        /*03ac*/ 	.word	0x0500000e


	//   ....[114]....
        /*03b0*/ 	.word	0x0500000e


	//   ....[115]....
        /*03b4*/ 	.word	0x0500000e


	//   ....[116]....
        /*03b8*/ 	.word	0x0500000e


	//   ....[117]....
        /*03bc*/ 	.word	0x0500000e


	//   ....[118]....
        /*03c0*/ 	.word	0x0500000e


	//   ....[119]....
        /*03c4*/ 	.word	0x0500000e


	//   ....[120]....
        /*03c8*/ 	.word	0x0500000e


	//   ....[121]....
        /*03cc*/ 	.word	0x0500000e


	//   ....[122]....
        /*03d0*/ 	.word	0x0500000e


	//   ....[123]....
        /*03d4*/ 	.word	0x0500000e


	//----- nvinfo : EIATTR_COOP_GROUP_INSTR_OFFSETS
	.align		4
.L_919:
        /*03d8*/ 	.byte	0x04, 0x28
        /*03da*/ 	.short	(.L_921 - .L_920)


	//   ....[0]....
.L_920:
        /*03dc*/ 	.word	0x000025d0


	//   ....[1]....
        /*03e0*/ 	.word	0x00002610


	//   ....[2]....
        /*03e4*/ 	.word	0x00002650


	//   ....[3]....
        /*03e8*/ 	.word	0x00002660


	//   ....[4]....
        /*03ec*/ 	.word	0x00002dc0


	//   ....[5]....
        /*03f0*/ 	.word	0x00002e00


	//   ....[6]....
        /*03f4*/ 	.word	0x00002e30


	//   ....[7]....
        /*03f8*/ 	.word	0x00002e50


	//   ....[8]....
        /*03fc*/ 	.word	0x00002e70


	//   ....[9]....
        /*0400*/ 	.word	0x00002e90


	//   ....[10]....
        /*0404*/ 	.word	0x00002eb0


	//   ....[11]....
        /*0408*/ 	.word	0x00002ed0


	//   ....[12]....
        /*040c*/ 	.word	0x00004d30


	//   ....[13]....
        /*0410*/ 	.word	0x00004d60


	//   ....[14]....
        /*0414*/ 	.word	0x00004da0


	//   ....[15]....
        /*0418*/ 	.word	0x00004dc0


	//   ....[16]....
        /*041c*/ 	.word	0x00004df0


	//   ....[17]....
        /*0420*/ 	.word	0x00004e00


	//   ....[18]....
        /*0424*/ 	.word	0x00004e30


	//   ....[19]....
        /*0428*/ 	.word	0x00004e40


	//   ....[20]....
        /*042c*/ 	.word	0x00005020


	//   ....[21]....
        /*0430*/ 	.word	0x00005050


	//   ....[22]....
        /*0434*/ 	.word	0x00005090


	//   ....[23]....
        /*0438*/ 	.word	0x000050b0


	//   ....[24]....
        /*043c*/ 	.word	0x000050e0


	//   ....[25]....
        /*0440*/ 	.word	0x000050f0


	//   ....[26]....
        /*0444*/ 	.word	0x00005120


	//   ....[27]....
        /*0448*/ 	.word	0x00005130


	//   ....[28]....
        /*044c*/ 	.word	0x000052a0


	//   ....[29]....
        /*0450*/ 	.word	0x000052d0


	//   ....[30]....
        /*0454*/ 	.word	0x00005320


	//   ....[31]....
        /*0458*/ 	.word	0x00005340


	//   ....[32]....
        /*045c*/ 	.word	0x00005370


	//   ....[33]....
        /*0460*/ 	.word	0x00005380


	//   ....[34]....
        /*0464*/ 	.word	0x000053b0


	//   ....[35]....
        /*0468*/ 	.word	0x000053c0


	//   ....[36]....
        /*046c*/ 	.word	0x000056b0


	//   ....[37]....
        /*0470*/ 	.word	0x000056e0


	//   ....[38]....
        /*0474*/ 	.word	0x00005790


	//   ....[39]....
        /*0478*/ 	.word	0x000057c0


	//   ....[40]....
        /*047c*/ 	.word	0x00005800


	//   ....[41]....
        /*0480*/ 	.word	0x00005810


	//   ....[42]....
        /*0484*/ 	.word	0x00005820


	//   ....[43]....
        /*0488*/ 	.word	0x00005830


	//   ....[44]....
        /*048c*/ 	.word	0x00005900


	//   ....[45]....
        /*0490*/ 	.word	0x00005940


	//   ....[46]....
        /*0494*/ 	.word	0x00005980


	//   ....[47]....
        /*0498*/ 	.word	0x000059a0


	//   ....[48]....
        /*049c*/ 	.word	0x000059b0


	//   ....[49]....
        /*04a0*/ 	.word	0x000059c0


	//   ....[50]....
        /*04a4*/ 	.word	0x000059d0


	//   ....[51]....
        /*04a8*/ 	.word	0x00005a00


	//   ....[52]....
        /*04ac*/ 	.word	0x00005a50


	//   ....[53]....
        /*04b0*/ 	.word	0x00005a90


	//   ....[54]....
        /*04b4*/ 	.word	0x00005ac0


	//   ....[55]....
        /*04b8*/ 	.word	0x00005af0


	//   ....[56]....
        /*04bc*/ 	.word	0x00005b20


	//   ....[57]....
        /*04c0*/ 	.word	0x00005b40


	//   ....[58]....
        /*04c4*/ 	.word	0x00005b50


	//   ....[59]....
        /*04c8*/ 	.word	0x00005b80


	//   ....[60]....
        /*04cc*/ 	.word	0x00005bb0


	//   ....[61]....
        /*04d0*/ 	.word	0x00005be0


	//   ....[62]....
        /*04d4*/ 	.word	0x00005c10


	//   ....[63]....
        /*04d8*/ 	.word	0x00005c30


	//   ....[64]....
        /*04dc*/ 	.word	0x00005c60


	//   ....[65]....
        /*04e0*/ 	.word	0x00005c80


	//   ....[66]....
        /*04e4*/ 	.word	0x00005db0


	//   ....[67]....
        /*04e8*/ 	.word	0x00005e20


	//   ....[68]....
        /*04ec*/ 	.word	0x00005fd0


	//   ....[69]....
        /*04f0*/ 	.word	0x00006020


	//   ....[70]....
        /*04f4*/ 	.word	0x00006090


	//   ....[71]....
        /*04f8*/ 	.word	0x000060f0


	//   ....[72]....
        /*04fc*/ 	.word	0x00006160


	//   ....[73]....
        /*0500*/ 	.word	0x000061c0


	//   ....[74]....
        /*0504*/ 	.word	0x00006230


	//   ....[75]....
        /*0508*/ 	.word	0x00006290


	//   ....[76]....
        /*050c*/ 	.word	0x00006330


	//   ....[77]....
        /*0510*/ 	.word	0x000063c0


	//   ....[78]....
        /*0514*/ 	.word	0x00006430


	//   ....[79]....
        /*0518*/ 	.word	0x00006490


	//   ....[80]....
        /*051c*/ 	.word	0x00006500


	//   ....[81]....
        /*0520*/ 	.word	0x00006560


	//   ....[82]....
        /*0524*/ 	.word	0x000065d0


	//   ....[83]....
        /*0528*/ 	.word	0x00006630


	//   ....[84]....
        /*052c*/ 	.word	0x000066d0


	//   ....[85]....
        /*0530*/ 	.word	0x00006770


	//   ....[86]....
        /*0534*/ 	.word	0x000067d0


	//   ....[87]....
        /*0538*/ 	.word	0x00006830


	//   ....[88]....
        /*053c*/ 	.word	0x000068a0


	//   ....[89]....
        /*0540*/ 	.word	0x00006900


	//   ....[90]....
        /*0544*/ 	.word	0x00006970


	//   ....[91]....
        /*0548*/ 	.word	0x000069d0


	//   ....[92]....
        /*054c*/ 	.word	0x00006a70


	//   ....[93]....
        /*0550*/ 	.word	0x00006b20


	//   ....[94]....
        /*0554*/ 	.word	0x00006c30


	//   ....[95]....
        /*0558*/ 	.word	0x00006c90


	//   ....[96]....
        /*055c*/ 	.word	0x00006d40


	//   ....[97]....
        /*0560*/ 	.word	0x00006d90


	//   ....[98]....
        /*0564*/ 	.word	0x00006e00


	//   ....[99]....
        /*0568*/ 	.word	0x00006e50


	//   ....[100]....
        /*056c*/ 	.word	0x00006ec0


	//   ....[101]....
        /*0570*/ 	.word	0x00006f20


	//   ....[102]....
        /*0574*/ 	.word	0x00006f90


	//   ....[103]....
        /*0578*/ 	.word	0x00006ff0


	//   ....[104]....
        /*057c*/ 	.word	0x00007090


	//   ....[105]....
        /*0580*/ 	.word	0x00007100


	//   ....[106]....
        /*0584*/ 	.word	0x000071b0


	//   ....[107]....
        /*0588*/ 	.word	0x00007220


	//   ....[108]....
        /*058c*/ 	.word	0x00007290


	//   ....[109]....
        /*0590*/ 	.word	0x000072f0


	//   ....[110]....
        /*0594*/ 	.word	0x00007360


	//   ....[111]....
        /*0598*/ 	.word	0x000073c0


	//   ....[112]....
        /*059c*/ 	.word	0x00007460


	//   ....[113]....
        /*05a0*/ 	.word	0x000074e0


	//   ....[114]....
        /*05a4*/ 	.word	0x00007560


	//   ....[115]....
        /*05a8*/ 	.word	0x00007610


	//   ....[116]....
        /*05ac*/ 	.word	0x000076b0


	//   ....[117]....
        /*05b0*/ 	.word	0x00007720


	//   ....[118]....
        /*05b4*/ 	.word	0x00007790


	//   ....[119]....
        /*05b8*/ 	.word	0x00007800


	//   ....[120]....
        /*05bc*/ 	.word	0x00007890


	//   ....[121]....
        /*05c0*/ 	.word	0x00007940


	//   ....[122]....
        /*05c4*/ 	.word	0x00007a20


	//   ....[123]....
        /*05c8*/ 	.word	0x00007ad0


	//----- nvinfo : EIATTR_EXIT_INSTR_OFFSETS
	.align		4
.L_921:
        /*05cc*/ 	.byte	0x04, 0x1c
        /*05ce*/ 	.short	(.L_923 - .L_922)


	//   ....[0]....
.L_922:
        /*05d0*/ 	.word	0x00003d20


	//   ....[1]....
        /*05d4*/ 	.word	0x00005f70


	//----- nvinfo : EIATTR_MAX_THREADS
	.align		4
.L_923:
        /*05d8*/ 	.byte	0x04, 0x05
        /*05da*/ 	.short	(.L_925 - .L_924)
.L_924:
        /*05dc*/ 	.word	0x00000140
        /*05e0*/ 	.word	0x00000001
        /*05e4*/ 	.word	0x00000001


	//----- nvinfo : EIATTR_CRS_STACK_SIZE
	.align		4
.L_925:
        /*05e8*/ 	.byte	0x04, 0x1e
        /*05ea*/ 	.short	(.L_927 - .L_926)
.L_926:
        /*05ec*/ 	.word	0x00000000


	//----- nvinfo : EIATTR_CBANK_PARAM_SIZE
	.align		4
.L_927:
        /*05f0*/ 	.byte	0x03, 0x19
        /*05f2*/ 	.short	0x0060


	//----- nvinfo : EIATTR_PARAM_CBANK
	.align		4
        /*05f4*/ 	.byte	0x04, 0x0a
        /*05f6*/ 	.short	(.L_929 - .L_928)
	.align		4
.L_928:
        /*05f8*/ 	.word	index@(.nv.constant0._ZN13group_norm_v218gn_bwd_cuda_kernelI13__nv_bfloat16Li320ELi3ELi16ELi20ELi1024ELb1ELb1ELi16ELi320ELi320ELi4ELb1ELi5ELb0ELb0ELNS_15WgradSyncMethodE3ENS_16CompileConditionILi900EEEEEvPT_S6_S6_PKS5_S8_S8_S8_PKfflPfPj)
        /*05fc*/ 	.short	0x0210
        /*05fe*/ 	.short	0x0060


	//----- nvinfo : EIATTR_SW_WAR
	.align		4
.L_929:
        /*0600*/ 	.byte	0x04, 0x36
        /*0602*/ 	.short	(.L_931 - .L_930)
.L_930:
        /*0604*/ 	.word	0x00000008
.L_931:


//--------------------- .nv.info._ZN13group_norm_v218gn_bwd_cuda_kernelI13__nv_bfloat16Li320ELi1ELi16ELi20ELi1024ELb1ELb1ELi32ELi320ELi320ELi4ELb1ELi4ELb0ELb0ELNS_15WgradSyncMethodE3ENS_16CompileConditionILi900EEEEEvPT_S6_S6_PKS5_S8_S8_S8_PKfflPfPj --------------------------
	.section	.nv.info._ZN13group_norm_v218gn_bwd_cuda_kernelI13__nv_bfloat16Li320ELi1ELi16ELi20ELi1024ELb1ELb1ELi32ELi320ELi320ELi4ELb1ELi4ELb0ELb0ELNS_15WgradSyncMethodE3ENS_16CompileConditionILi900EEEEEvPT_S6_S6_PKS5_S8_S8_S8_PKfflPfPj,"",@"SHT_CUDA_INFO"
	.sectionflags	@""
	.align	4


	//----- nvinfo : EIATTR_CUDA_API_VERSION
	.align		4
        /*0000*/ 	.byte	0x04, 0x37
        /*0002*/ 	.short	(.L_933 - .L_932)
.L_932:
        /*0004*/ 	.word	0x00000082


	//----- nvinfo : EIATTR_KPARAM_INFO
	.align		4
.L_933:
        /*0008*/ 	.byte	0x04, 0x17
        /*000a*/ 	.short	(.L_935 - .L_934)
.L_934:
        /*000c*/ 	.word	0x00000000
        /*0010*/ 	.short	0x000b
        /*0012*/ 	.short	0x0058
        /*0014*/ 	.byte	0x00, 0xf0, 0x21, 0x00


	//----- nvinfo : EIATTR_KPARAM_INFO
	.align		4
.L_935:
        /*0018*/ 	.byte	0x04, 0x17
        /*001a*/ 	.short	(.L_937 - .L_936)
.L_936:
        /*001c*/ 	.word	0x00000000
        /*0020*/ 	.short	0x000a
        /*0022*/ 	.short	0x0050
        /*0024*/ 	.byte	0x00, 0xf0, 0x21, 0x00


	//----- nvinfo : EIATTR_KPARAM_INFO
	.align		4
.L_937:
        /*0028*/ 	.byte	0x04, 0x17
        /*002a*/ 	.short	(.L_939 - .L_938)
.L_938:
        /*002c*/ 	.word	0x00000000
        /*0030*/ 	.short	0x0009
        /*0032*/ 	.short	0x0048
        /*0034*/ 	.byte	0x00, 0xf0, 0x21, 0x00


	//----- nvinfo : EIATTR_KPARAM_INFO
	.align		4
.L_939:
        /*0038*/ 	.byte	0x04, 0x17
        /*003a*/ 	.short	(.L_941 - .L_940)
.L_940:
        /*003c*/ 	.word	0x00000000
        /*0040*/ 	.short	0x0008
        /*0042*/ 	.short	0x0040
        /*0044*/ 	.byte	0x00, 0xf0, 0x11, 0x00


	//----- nvinfo : EIATTR_KPARAM_INFO
	.align		4
.L_941:
        /*0048*/ 	.byte	0x04, 0x17
        /*004a*/ 	.short	(.L_943 - .L_942)
.L_942:
        /*004c*/ 	.word	0x00000000
        /*0050*/ 	.short	0x0007
        /*0052*/ 	.short	0x0038
        /*0054*/ 	.byte	0x00, 0xf0, 0x21, 0x00


	//----- nvinfo : EIATTR_KPARAM_INFO
	.align		4
.L_943:
        /*0058*/ 	.byte	0x04, 0x17
        /*005a*/ 	.short	(.L_945 - .L_944)
.L_944:
        /*005c*/ 	.word	0x00000000
        /*0060*/ 	.short	0x0006
        /*0062*/ 	.short	0x0030
        /*0064*/ 	.byte	0x00, 0xf0, 0x21, 0x00


	//----- nvinfo : EIATTR_KPARAM_INFO
	.align		4
.L_945:
        /*0068*/ 	.byte	0x04, 0x17
        /*006a*/ 	.short	(.L_947 - .L_946)
.L_946:
        /*006c*/ 	.word	0x00000000
        /*0070*/ 	.short	0x0005
        /*0072*/ 	.short	0x0028
        /*0074*/ 	.byte	0x00, 0xf0, 0x21, 0x00


	//----- nvinfo : EIATTR_KPARAM_INFO
	.align		4
.L_947:
        /*0078*/ 	.byte	0x04, 0x17
        /*007a*/ 	.short	(.L_949 - .L_948)
.L_948:
        /*007c*/ 	.word	0x00000000
        /*0080*/ 	.short	0x0004
        /*0082*/ 	.short	0x0020
        /*0084*/ 	.byte	0x00, 0xf0, 0x21, 0x00


	//----- nvinfo : EIATTR_KPARAM_INFO
	.align		4
.L_949:
        /*0088*/ 	.byte	0x04, 0x17
        /*008a*/ 	.short	(.L_951 - .L_950)
.L_950:
        /*008c*/ 	.word	0x00000000
        /*0090*/ 	.short	0x0003
        /*0092*/ 	.short	0x0018
        /*0094*/ 	.byte	0x00, 0xf0, 0x21, 0x00


	//----- nvinfo : EIATTR_KPARAM_INFO
	.align		4
.L_951:
        /*0098*/ 	.byte	0x04, 0x17
        /*009a*/ 	.short	(.L_953 - .L_952)
.L_952:
        /*009c*/ 	.word	0x00000000
        /*00a0*/ 	.short	0x0002
        /*00a2*/ 	.short	0x0010
        /*00a4*/ 	.byte	0x00, 0xf0, 0x21, 0x00


	//----- nvinfo : EIATTR_KPARAM_INFO
	.align		4
.L_953:
        /*00a8*/ 	.byte	0x04, 0x17
        /*00aa*/ 	.short	(.L_955 - .L_954)
.L_954:
        /*00ac*/ 	.word	0x00000000
        /*00b0*/ 	.short	0x0001
        /*00b2*/ 	.short	0x0008
        /*00b4*/ 	.byte	0x00, 0xf0, 0x21, 0x00


	//----- nvinfo : EIATTR_KPARAM_INFO
	.align		4
.L_955:
        /*00b8*/ 	.byte	0x04, 0x17
        /*00ba*/ 	.short	(.L_957 - .L_956)
.L_956:
        /*00bc*/ 	.word	0x00000000
        /*00c0*/ 	.short	0x0000
        /*00c2*/ 	.short	0x0000
        /*00c4*/ 	.byte	0x00, 0xf0, 0x21, 0x00


	//----- nvinfo : EIATTR_SPARSE_MMA_MASK
	.align		4
.L_957:
        /*00c8*/ 	.byte	0x03, 0x50
        /*00ca*/ 	.short	0x0000


	//----- nvinfo : EIATTR_MAXREG_COUNT
	.align		4
        /*00cc*/ 	.byte	0x03, 0x1b
        /*00ce*/ 	.short	0x00a8


	//----- nvinfo : EIATTR_NUM_BARRIERS
	.align		4
        /*00d0*/ 	.byte	0x02, 0x4c
        /*00d2*/ 	.byte	0x01
	.zero		1


	//----- nvinfo : EIATTR_MERCURY_ISA_VERSION
	.align		4
        /*00d4*/ 	.byte	0x03, 0x5f
        /*00d6*/ 	.short	0x0101


	//----- nvinfo : EIATTR_COOP_GROUP_MASK_REGIDS
	.align		4
        /*00d8*/ 	.byte	0x04, 0x29
        /*00da*/ 	.short	(.L_959 - .L_958)


	//   ....[0]....
.L_958:
        /*00dc*/ 	.word	0xffffffff


	//   ....[1]....
        /*00e0*/ 	.word	0xffffffff


	//   ....[2]....
        /*00e4*/ 	.word	0xffffffff


	//   ....[3]....
        /*00e8*/ 	.word	0xffffffff


	//   ....[4]....
        /*00ec*/ 	.word	0xffffffff


	//   ....[5]....
        /*00f0*/ 	.word	0xffffffff


	//   ....[6]....
        /*00f4*/ 	.word	0xffffffff


	//   ....[7]....
        /*00f8*/ 	.word	0xffffffff


	//   ....[8]....
        /*00fc*/ 	.word	0xffffffff


	//   ....[9]....
        /*0100*/ 	.word	0xffffffff


	//   ....[10]....
        /*0104*/ 	.word	0xffffffff


	//   ....[11]....
        /*0108*/ 	.word	0xffffffff


	//   ....[12]....
        /*010c*/ 	.word	0x05000020


	//   ....[13]....
        /*0110*/ 	.word	0x0500001f


	//   ....[14]....
        /*0114*/ 	.word	0x05000021


	//   ....[15]....
        /*0118*/ 	.word	0x05000022


	//   ....[16]....
        /*011c*/ 	.word	0x05000024


	//   ....[17]....
        /*0120*/ 	.word	0x05000023


	//   ....[18]....
        /*0124*/ 	.word	0x05000025


	//   ....[19]....
        /*0128*/ 	.word	0x0500001a


	//   ....[20]....
        /*012c*/ 	.word	0x05000024


	//   ....[21]....
        /*0130*/ 	.word	0x05000023


	//   ....[22]....
        /*0134*/ 	.word	0x05000025


	//   ....[23]....
        /*0138*/ 	.word	0x0500002a


	//   ....[24]....
        /*013c*/ 	.word	0x0500002c


	//   ....[25]....
        /*0140*/ 	.word	0x05000029


	//   ....[26]....
        /*0144*/ 	.word	0x0500002b


	//   ....[27]....
        /*0148*/ 	.word	0x0500001e


	//   ....[28]....
        /*014c*/ 	.word	0x05000024


	//   ....[29]....
        /*0150*/ 	.word	0x05000023


	//   ....[30]....
        /*0154*/ 	.word	0x05000025


	//   ....[31]....
        /*0158*/ 	.word	0x0500002a


	//   ....[32]....
        /*015c*/ 	.word	0x0500002c


	//   ....[33]....
        /*0160*/ 	.word	0x05000029


	//   ....[34]....
        /*0164*/ 	.word	0x0500002b


	//   ....[35]....
        /*0168*/ 	.word	0x0500001e


	//   ....[36]....
        /*016c*/ 	.word	0x0500001e


	//   ....[37]....
        /*0170*/ 	.word	0x0500001f


	//   ....[38]....
        /*0174*/ 	.word	0x05000032


	//   ....[39]....
        /*0178*/ 	.word	0x05000021


	//   ....[40]....
        /*017c*/ 	.word	0x05000020


	//   ....[41]....
        /*0180*/ 	.word	0x05000031


	//   ....[42]....
        /*0184*/ 	.word	0x0500001f


	//   ....[43]....
        /*0188*/ 	.word	0x05000034


	//   ....[44]....
        /*018c*/ 	.word	0x0500001e


	//   ....[45]....
        /*0190*/ 	.word	0x05000031


	//   ....[46]....
        /*0194*/ 	.word	0x05000020


	//   ....[47]....
        /*0198*/ 	.word	0x05000021


	//   ....[48]....
        /*019c*/ 	.word	0x05000030


	//   ....[49]....
        /*01a0*/ 	.word	0x05000033


	//   ....[50]....
        /*01a4*/ 	.word	0x0500001c


	//   ....[51]....
        /*01a8*/ 	.word	0x0500002d


	//   ....[52]....
        /*01ac*/ 	.word	0x0500001d


	//   ....[53]....
        /*01b0*/ 	.word	0x05000031


	//   ....[54]....
        /*01b4*/ 	.word	0x05000030


	//   ....[55]....
        /*01b8*/ 	.word	0x05000034


	//   ....[56]....
        /*01bc*/ 	.word	0x0500002b


	//   ....[57]....
        /*01c0*/ 	.word	0x0500002e


	//   ....[58]....
        /*01c4*/ 	.word	0x05000020


	//   ....[59]....
        /*01c8*/ 	.word	0x05000021


	//   ....[60]....
        /*01cc*/ 	.word	0x05000022


	//   ....[61]....
        /*01d0*/ 	.word	0x05000023


	//   ....[62]....
        /*01d4*/ 	.word	0x05000029


	//   ....[63]....
        /*01d8*/ 	.word	0x0500002b


	//   ....[64]....
        /*01dc*/ 	.word	0x05000030


	//   ....[65]....
        /*01e0*/ 	.word	0x0500002f


	//   ....[66]....
        /*01e4*/ 	.word	0x05000022


	//   ....[67]....
        /*01e8*/ 	.word	0x05000019


	//   ....[68]....
        /*01ec*/ 	.word	0x05000033


	//   ....[69]....
        /*01f0*/ 	.word	0x05000033


	//   ....[70]....
        /*01f4*/ 	.word	0x05000033


	//   ....[71]....
        /*01f8*/ 	.word	0x05000033


	//   ....[72]....
        /*01fc*/ 	.word	0x05000033


	//   ....[73]....
        /*0200*/ 	.word	0x05000033


	//   ....[74]....
        /*0204*/ 	.word	0x05000033


	//   ....[75]....
        /*0208*/ 	.word	0x05000033


	//   ....[76]....
        /*020c*/ 	.word	0x05000033


	//   ....[77]....
        /*0210*/ 	.word	0x05000033


	//   ....[78]....
        /*0214*/ 	.word	0x05000033


	//   ....[79]....
        /*0218*/ 	.word	0x05000033


	//   ....[80]....
        /*021c*/ 	.word	0x05000033


	//   ....[81]....
        /*0220*/ 	.word	0x05000033


	//   ....[82]....
        /*0224*/ 	.word	0x05000033


	//   ....[83]....
        /*0228*/ 	.word	0x05000033


	//   ....[84]....
        /*022c*/ 	.word	0x05000033


	//   ....[85]....
        /*0230*/ 	.word	0x05000033


	//   ....[86]....
        /*0234*/ 	.word	0x05000033


	//   ....[87]....
        /*0238*/ 	.word	0x05000033


	//   ....[88]....
        /*023c*/ 	.word	0x05000033


	//   ....[89]....
        /*0240*/ 	.word	0x05000033


	//   ....[90]....
        /*0244*/ 	.word	0x05000033


	//   ....[91]....
        /*0248*/ 	.word	0x05000033


	//   ....[92]....
        /*024c*/ 	.word	0x05000033


	//   ....[93]....
        /*0250*/ 	.word	0x05000033


	//   ....[94]....
        /*0254*/ 	.word	0x05000033


	//   ....[95]....
        /*0258*/ 	.word	0x05000033


	//   ....[96]....
        /*025c*/ 	.word	0x05000033


	//   ....[97]....
        /*0260*/ 	.word	0x05000033


	//   ....[98]....
        /*0264*/ 	.word	0x05000033


	//   ....[99]....
        /*0268*/ 	.word	0x05000033


	//   ....[100]....
        /*026c*/ 	.word	0x05000033


	//   ....[101]....
        /*0270*/ 	.word	0x05000033


	//   ....[102]....
        /*0274*/ 	.word	0x05000033


	//   ....[103]....
        /*0278*/ 	.word	0x05000033


	//   ....[104]....
        /*027c*/ 	.word	0x05000033


	//   ....[105]....
        /*0280*/ 	.word	0x05000033


	//   ....[106]....
        /*0284*/ 	.word	0x05000033


	//   ....[107]....
        /*0288*/ 	.word	0x05000033


	//   ....[108]....
        /*028c*/ 	.word	0x05000033


	//   ....[109]....
        /*0290*/ 	.word	0x05000033


	//   ....[110]....
        /*0294*/ 	.word	0x05000033


	//   ....[111]....
        /*0298*/ 	.word	0x05000033


	//   ....[112]....
        /*029c*/ 	.word	0x05000033


	//   ....[113]....
        /*02a0*/ 	.word	0x05000033


	//   ....[114]....
        /*02a4*/ 	.word	0x05000033


	//   ....[115]....
        /*02a8*/ 	.word	0x05000033


	//   ....[116]....
        /*02ac*/ 	.word	0x05000033


	//   ....[117]....
        /*02b0*/ 	.word	0x05000033


	//   ....[118]....
        /*02b4*/ 	.word	0x05000033


	//   ....[119]....
        /*02b8*/ 	.word	0x05000033


	//   ....[120]....
        /*02bc*/ 	.word	0x05000033


	//   ....[121]....
        /*02c0*/ 	.word	0x05000033


	//   ....[122]....
        /*02c4*/ 	.word	0x05000033


	//   ....[123]....
        /*02c8*/ 	.word	0x05000033


	//----- nvinfo : EIATTR_COOP_GROUP_INSTR_OFFSETS
	.align		4
.L_959:
        /*02cc*/ 	.byte	0x04, 0x28
        /*02ce*/ 	.short	(.L_961 - .L_960)


	//   ....[0]....
.L_960:
        /*02d0*/ 	.word	0x00003890


	//   ....[1]....
        /*02d4*/ 	.word	0x000038d0


	//   ....[2]....
        /*02d8*/ 	.word	0x00003910


	//   ....[3]....
        /*02dc*/ 	.word	0x00003920


	//   ....[4]....
        /*02e0*/ 	.word	0x00004870


	//   ....[5]....
        /*02e4*/ 	.word	0x000048b0


	//   ....[6]....
        /*02e8*/ 	.word	0x000049e0


	//   ....[7]....
        /*02ec*/ 	.word	0x00004a00


	//   ....[8]....
        /*02f0*/ 	.word	0x00004a80


	//   ....[9]....
        /*02f4*/ 	.word	0x00004ac0


	//   ....[10]....
        /*02f8*/ 	.word	0x00004c50


	//   ....[11]....
        /*02fc*/ 	.word	0x00004c90


	//   ....[12]....
        /*0300*/ 	.word	0x00006a70


	//   ....[13]....
        /*0304*/ 	.word	0x00006aa0


	//   ....[14]....
        /*0308*/ 	.word	0x00006af0


	//   ....[15]....
        /*030c*/ 	.word	0x00006b10


	//   ....[16]....
        /*0310*/ 	.word	0x00006b40


	//   ....[17]....
        /*0314*/ 	.word	0x00006b50


	//   ....[18]....
        /*0318*/ 	.word	0x00006b80


	//   ....[19]....
        /*031c*/ 	.word	0x00006b90


	//   ....[20]....
        /*0320*/ 	.word	0x00006d20


	//   ....[21]....
        /*0324*/ 	.word	0x00006d50


	//   ....[22]....
        /*0328*/ 	.word	0x00006da0


	//   ....[23]....
        /*032c*/ 	.word	0x00006dc0


	//   ....[24]....
        /*0330*/ 	.word	0x00006df0


	//   ....[25]....
        /*0334*/ 	.word	0x00006e00


	//   ....[26]....
        /*0338*/ 	.word	0x00006e30


	//   ....[27]....
        /*033c*/ 	.word	0x00006e40


	//   ....[28]....
        /*0340*/ 	.word	0x00006f80


	//   ....[29]....
        /*0344*/ 	.word	0x00006fb0


	//   ....[30]....
        /*0348*/ 	.word	0x00007000


	//   ....[31]....
        /*034c*/ 	.word	0x00007020


	//   ....[32]....
        /*0350*/ 	.word	0x00007050


	//   ....[33]....
        /*0354*/ 	.word	0x00007060


	//   ....[34]....
        /*0358*/ 	.word	0x00007090


	//   ....[35]....
        /*035c*/ 	.word	0x000070a0


	//   ....[36]....
        /*0360*/ 	.word	0x000073c0


	//   ....[37]....
        /*0364*/ 	.word	0x000073f0


	//   ....[38]....
        /*0368*/ 	.word	0x00007420


	//   ....[39]....
        /*036c*/ 	.word	0x00007470


	//   ....[40]....
        /*0370*/ 	.word	0x00007490


	//   ....[41]....
        /*0374*/ 	.word	0x000074c0


	//   ....[42]....
        /*0378*/ 	.word	0x000074e0


	//   ....[43]....
        /*037c*/ 	.word	0x00007500


	//   ....[44]....
        /*0380*/ 	.word	0x00007520


	//   ....[45]....
        /*0384*/ 	.word	0x00007540


	//   ....[46]....
        /*0388*/ 	.word	0x00007560


	//   ....[47]....
        /*038c*/ 	.word	0x00007580


	//   ....[48]....
        /*0390*/ 	.word	0x000075a0


	//   ....[49]....
        /*0394*/ 	.word	0x000075d0


	//   ....[50]....
        /*0398*/ 	.word	0x00007610


	//   ....[51]....
        /*039c*/ 	.word	0x00007630


	//   ....[52]....
        /*03a0*/ 	.word	0x00007650


	//   ....[53]....
        /*03a4*/ 	.word	0x00007670


	//   ....[54]....
        /*03a8*/ 	.word	0x000076a0


	//   ....[55]....
        /*03ac*/ 	.word	0x000076d0


	//   ....[56]....
        /*03b0*/ 	.word	0x000076f0


	//   ....[57]....
        /*03b4*/ 	.word	0x00007710


	//   ....[58]....
        /*03b8*/ 	.word	0x00007730


	//   ....[59]....
        /*03bc*/ 	.word	0x00007760


	//   ....[60]....
        /*03c0*/ 	.word	0x000077b0


	//   ....[61]....
        /*03c4*/ 	.word	0x000077e0


	//   ....[62]....
        /*03c8*/ 	.word	0x00007810


	//   ....[63]....
        /*03cc*/ 	.word	0x00007840


	//   ....[64]....
        /*03d0*/ 	.word	0x00007870


	//   ....[65]....
        /*03d4*/ 	.word	0x000078a0


	//   ....[66]....
        /*03d8*/ 	.word	0x000079d0


	//   ....[67]....
        /*03dc*/ 	.word	0x00007a20


	//   ....[68]....
        /*03e0*/ 	.word	0x00007b50


	//   ....[69]....
        /*03e4*/ 	.word	0x00007ba0


	//   ....[70]....
        /*03e8*/ 	.word	0x00007c10


	//   ....[71]....
        /*03ec*/ 	.word	0x00007c70


	//   ....[72]....
        /*03f0*/ 	.word	0x00007ce0


	//   ....[73]....
        /*03f4*/ 	.word	0x00007d40


	//   ....[74]....
        /*03f8*/ 	.word	0x00007db0


	//   ....[75]....
        /*03fc*/ 	.word	0x00007e10


	//   ....[76]....
        /*0400*/ 	.word	0x00007ec0


	//   ....[77]....
        /*0404*/ 	.word	0x00007f50


	//   ....[78]....
        /*0408*/ 	.word	0x00007fc0


	//   ....[79]....
        /*040c*/ 	.word	0x00008020


	//   ....[80]....
        /*0410*/ 	.word	0x00008090


	//   ....[81]....
        /*0414*/ 	.word	0x000080f0


	//   ....[82]....
        /*0418*/ 	.word	0x00008160


	//   ....[83]....
        /*041c*/ 	.word	0x000081c0


	//   ....[84]....
        /*0420*/ 	.word	0x00008270


	//   ....[85]....
        /*0424*/ 	.word	0x00008300


	//   ....[86]....
        /*0428*/ 	.word	0x00008370


	//   ....[87]....
        /*042c*/ 	.word	0x000083d0


	//   ....[88]....
        /*0430*/ 	.word	0x00008440


	//   ....[89]....
        /*0434*/ 	.word	0x000084a0


	//   ....[90]....
        /*0438*/ 	.word	0x00008510


	//   ....[91]....
        /*043c*/ 	.word	0x00008570


	//   ....[92]....
        /*0440*/ 	.word	0x00008620


	//   ....[93]....
        /*0444*/ 	.word	0x000086e0


	//   ....[94]....
        /*0448*/ 	.word	0x00008810


	//   ....[95]....
        /*044c*/ 	.word	0x00008890


	//   ....[96]....
        /*0450*/ 	.word	0x00008940


	//   ....[97]....
        /*0454*/ 	.word	0x000089a0


	//   ....[98]....
        /*0458*/ 	.word	0x00008a20


	//   ....[99]....
        /*045c*/ 	.word	0x00008af0


	//   ....[100]....
        /*0460*/ 	.word	0x00008b70


	//   ....[101]....
        /*0464*/ 	.word	0x00008c10


	//   ....[102]....
        /*0468*/ 	.word	0x00008cd0


	//   ....[103]....
        /*046c*/ 	.word	0x00008d30


	//   ....[104]....
        /*0470*/ 	.word	0x00008da0


	//   ....[105]....
        /*0474*/ 	.word	0x00008e00


	//   ....[106]....
        /*0478*/ 	.word	0x00008e70


	//   ....[107]....
        /*047c*/ 	.word	0x00008ed0


	//   ....[108]....
        /*0480*/ 	.word	0x00008f50


	//   ....[109]....
        /*0484*/ 	.word	0x00008fd0


	//   ....[110]....
        /*0488*/ 	.word	0x00009040


	//   ....[111]....
        /*048c*/ 	.word	0x000090a0


	//   ....[112]....
        /*0490*/ 	.word	0x00009110


	//   ....[113]....
        /*0494*/ 	.word	0x00009170


	//   ....[114]....
        /*0498*/ 	.word	0x000091e0


	//   ....[115]....
        /*049c*/ 	.word	0x00009240


	//   ....[116]....
        /*04a0*/ 	.word	0x000092a0


	//   ....[117]....
        /*04a4*/ 	.word	0x00009310


	//   ....[118]....
        /*04a8*/ 	.word	0x00009380


	//   ....[119]....
        /*04ac*/ 	.word	0x000093e0


	//   ....[120]....
        /*04b0*/ 	.word	0x00009450


	//   ....[121]....
        /*04b4*/ 	.word	0x000094b0


	//   ....[122]....
        /*04b8*/ 	.word	0x00009570


	//   ....[123]....
        /*04bc*/ 	.word	0x00009600


	//----- nvinfo : EIATTR_EXIT_INSTR_OFFSETS
	.align		4
.L_961:
        /*04c0*/ 	.byte	0x04, 0x1c
        /*04c2*/ 	.short	(.L_963 - .L_962)


	//   ....[0]....
.L_962:
        /*04c4*/ 	.word	0x00005a60


	//   ....[1]....
        /*04c8*/ 	.word	0x00007af0


	//----- nvinfo : EIATTR_MAX_THREADS
	.align		4
.L_963:
        /*04cc*/ 	.byte	0x04, 0x05
        /*04ce*/ 	.short	(.L_965 - .L_964)
.L_964:
        /*04d0*/ 	.word	0x00000140
        /*04d4*/ 	.word	0x00000001
        /*04d8*/ 	.word	0x00000001


	//----- nvinfo : EIATTR_CRS_STACK_SIZE
	.align		4
.L_965:
        /*04dc*/ 	.byte	0x04, 0x1e
        /*04de*/ 	.short	(.L_967 - .L_966)
.L_966:
        /*04e0*/ 	.word	0x00000000


	//----- nvinfo : EIATTR_CBANK_PARAM_SIZE
	.align		4
.L_967:
        /*04e4*/ 	.byte	0x03, 0x19
        /*04e6*/ 	.short	0x0060


	//----- nvinfo : EIATTR_PARAM_CBANK
	.align		4
        /*04e8*/ 	.byte	0x04, 0x0a
        /*04ea*/ 	.short	(.L_969 - .L_968)
	.align		4
.L_968:
        /*04ec*/ 	.word	index@(.nv.constant0._ZN13group_norm_v218gn_bwd_cuda_kernelI13__nv_bfloat16Li320ELi1ELi16ELi20ELi1024ELb1ELb1ELi32ELi320ELi320ELi4ELb1ELi4ELb0ELb0ELNS_15WgradSyncMethodE3ENS_16CompileConditionILi900EEEEEvPT_S6_S6_PKS5_S8_S8_S8_PKfflPfPj)
        /*04f0*/ 	.short	0x0210
        /*04f2*/ 	.short	0x0060


	//----- nvinfo : EIATTR_SW_WAR
	.align		4
.L_969:
        /*04f4*/ 	.byte	0x04, 0x36
        /*04f6*/ 	.short	(.L_971 - .L_970)
.L_970:
        /*04f8*/ 	.word	0x00000008
.L_971:


//--------------------- .nv.info._ZN13group_norm_v218gn_bwd_cuda_kernelI13__nv_bfloat16Li320ELi1ELi16ELi20ELi1024ELb1ELb1ELi64ELi320ELi320ELi4ELb1ELi9ELb0ELb0ELNS_15WgradSyncMethodE3ENS_16CompileConditionILi900EEEEEvPT_S6_S6_PKS5_S8_S8_S8_PKfflPfPj --------------------------
	.section	.nv.info._ZN13group_norm_v218gn_bwd_cuda_kernelI13__nv_bfloat16Li320ELi1ELi16ELi20ELi1024ELb1ELb1ELi64ELi320ELi320ELi4ELb1ELi9ELb0ELb0ELNS_15WgradSyncMethodE3ENS_16CompileConditionILi900EEEEEvPT_S6_S6_PKS5_S8_S8_S8_PKfflPfPj,"",@"SHT_CUDA_INFO"
	.sectionflags	@""
	.align	4


	//----- nvinfo : EIATTR_CUDA_API_VERSION
	.align		4
        /*0000*/ 	.byte	0x04, 0x37
        /*0002*/ 	.short	(.L_973 - .L_972)
.L_972:
        /*0004*/ 	.word	0x00000082


	//----- nvinfo : EIATTR_KPARAM_INFO
	.align		4
.L_973:
        /*0008*/ 	.byte	0x04, 0x17
        /*000a*/ 	.short	(.L_975 - .L_974)
.L_974:
        /*000c*/ 	.word	0x00000000
        /*0010*/ 	.short	0x000b
        /*0012*/ 	.short	0x0058
        /*0014*/ 	.byte	0x00, 0xf0, 0x21, 0x00


	//----- nvinfo : EIATTR_KPARAM_INFO
	.align		4
.L_975:
        /*0018*/ 	.byte	0x04, 0x17
        /*001a*/ 	.short	(.L_977 - .L_976)
.L_976:
        /*001c*/ 	.word	0x00000000
        /*0020*/ 	.short	0x000a
        /*0022*/ 	.short	0x0050
        /*0024*/ 	.byte	0x00, 0xf0, 0x21, 0x00


	//----- nvinfo : EIATTR_KPARAM_INFO
	.align		4
.L_977:
        /*0028*/ 	.byte	0x04, 0x17
        /*002a*/ 	.short	(.L_979 - .L_978)
.L_978:
        /*002c*/ 	.word	0x00000000
        /*0030*/ 	.short	0x0009
        /*0032*/ 	.short	0x0048
        /*0034*/ 	.byte	0x00, 0xf0, 0x21, 0x00


	//----- nvinfo : EIATTR_KPARAM_INFO
	.align		4
.L_979:
        /*0038*/ 	.byte	0x04, 0x17
        /*003a*/ 	.short	(.L_981 - .L_980)
.L_980:
        /*003c*/ 	.word	0x00000000
        /*0040*/ 	.short	0x0008
        /*0042*/ 	.short	0x0040
        /*0044*/ 	.byte	0x00, 0xf0, 0x11, 0x00


	//----- nvinfo : EIATTR_KPARAM_INFO
	.align		4
.L_981:
        /*0048*/ 	.byte	0x04, 0x17
        /*004a*/ 	.short	(.L_983 - .L_982)
.L_982:
        /*004c*/ 	.word	0x00000000
        /*0050*/ 	.short	0x0007
        /*0052*/ 	.short	0x0038
        /*0054*/ 	.byte	0x00, 0xf0, 0x21, 0x00


	//----- nvinfo : EIATTR_KPARAM_INFO
	.align		4
.L_983:
        /*0058*/ 	.byte	0x04, 0x17
        /*005a*/ 	.short	(.L_985 - .L_984)
.L_984:
        /*005c*/ 	.word	0x00000000
        /*0060*/ 	.short	0x0006
        /*0062*/ 	.short	0x0030
        /*0064*/ 	.byte	0x00, 0xf0, 0x21, 0x00


	//----- nvinfo : EIATTR_KPARAM_INFO
	.align		4
.L_985:
        /*0068*/ 	.byte	0x04, 0x17
        /*006a*/ 	.short	(.L_987 - .L_986)
.L_986:
        /*006c*/ 	.word	0x00000000
        /*0070*/ 	.short	0x0005
        /*0072*/ 	.short	0x0028
        /*0074*/ 	.byte	0x00, 0xf0, 0x21, 0x00


	//----- nvinfo : EIATTR_KPARAM_INFO
	.align		4
.L_987:
        /*0078*/ 	.byte	0x04, 0x17
        /*007a*/ 	.short	(.L_989 - .L_988)
.L_988:
        /*007c*/ 	.word	0x00000000
        /*0080*/ 	.short	0x0004
        /*0082*/ 	.short	0x0020
        /*0084*/ 	.byte	0x00, 0xf0, 0x21, 0x00


	//----- nvinfo : EIATTR_KPARAM_INFO
	.align		4
.L_989:
        /*0088*/ 	.byte	0x04, 0x17
        /*008a*/ 	.short	(.L_991 - .L_990)
.L_990:
        /*008c*/ 	.word	0x00000000
        /*0090*/ 	.short	0x0003
        /*0092*/ 	.short	0x0018
        /*0094*/ 	.byte	0x00, 0xf0, 0x21, 0x00


	//----- nvinfo : EIATTR_KPARAM_INFO
	.align		4
.L_991:
        /*0098*/ 	.byte	0x04, 0x17
        /*009a*/ 	.short	(.L_993 - .L_992)
.L_992:
        /*009c*/ 	.word	0x00000000
        /*00a0*/ 	.short	0x0002
        /*00a2*/ 	.short	0x0010
        /*00a4*/ 	.byte	0x00, 0xf0, 0x21, 0x00


	//----- nvinfo : EIATTR_KPARAM_INFO
	.align		4
.L_993:
        /*00a8*/ 	.byte	0x04, 0x17
        /*00aa*/ 	.short	(.L_995 - .L_994)
.L_994:
        /*00ac*/ 	.word	0x00000000
        /*00b0*/ 	.short	0x0001
        /*00b2*/ 	.short	0x0008
        /*00b4*/ 	.byte	0x00, 0xf0, 0x21, 0x00


	//----- nvinfo : EIATTR_KPARAM_INFO
	.align		4
.L_995:
        /*00b8*/ 	.byte	0x04, 0x17
        /*00ba*/ 	.short	(.L_997 - .L_996)
.L_996:
        /*00bc*/ 	.word	0x00000000
        /*00c0*/ 	.short	0x0000
        /*00c2*/ 	.short	0x0000
        /*00c4*/ 	.byte	0x00, 0xf0, 0x21, 0x00


	//----- nvinfo : EIATTR_SPARSE_MMA_MASK
	.align		4
.L_997:
        /*00c8*/ 	.byte	0x03, 0x50
        /*00ca*/ 	.short	0x0000


	//----- nvinfo : EIATTR_MAXREG_COUNT
	.align		4
        /*00cc*/ 	.byte	0x03, 0x1b
        /*00ce*/ 	.short	0x00a8


	//----- nvinfo : EIATTR_NUM_BARRIERS
	.align		4
        /*00d0*/ 	.byte	0x02, 0x4c
        /*00d2*/ 	.byte	0x01
	.zero		1


	//----- nvinfo : EIATTR_ANNOTATIONS
	.align		4
        /*00d4*/ 	.byte	0x04, 0x55
        /*00d6*/ 	.short	(.L_999 - .L_998)


	//   ....[0]....
.L_998:
        /* <DEDUP_REMOVED lines=50> */


	//----- nvinfo : EIATTR_MERCURY_ISA_VERSION
	.align		4
.L_999:
        /*03e0*/ 	.byte	0x03, 0x5f
        /*03e2*/ 	.short	0x0101


	//----- nvinfo : EIATTR_INT_WARP_WIDE_INSTR_OFFSETS
	.align		4
        /*03e4*/ 	.byte	0x04, 0x31
        /*03e6*/ 	.short	(.L_1001 - .L_1000)


	//   ....[0]....
.L_1000:
        /*03e8*/ 	.word	0x00007380


	//----- nvinfo : EIATTR_COOP_GROUP_MASK_REGIDS
	.align		4
.L_1001:
        /*03ec*/ 	.byte	0x04, 0x29
        /*03ee*/ 	.short	(.L_1003 - .L_1002)


	//   ....[0]....
.L_1002:
        /*03f0*/ 	.word	0xffffffff


	//   ....[1]....
        /*03f4*/ 	.word	0xffffffff


	//   ....[2]....
        /*03f8*/ 	.word	0xffffffff


	//   ....[3]....
        /*03fc*/ 	.word	0xffffffff


	//   ....[4]....
        /*0400*/ 	.word	0xffffffff


	//   ....[5]....
        /*0404*/ 	.word	0xffffffff


	//   ....[6]....
        /*0408*/ 	.word	0xffffffff


	//   ....[7]....
        /*040c*/ 	.word	0xffffffff


	//   ....[8]....
        /*0410*/ 	.word	0xffffffff


	//   ....[9]....
        /*0414*/ 	.word	0xffffffff


	//   ....[10]....
        /*0418*/ 	.word	0xffffffff


	//   ....[11]....
        /*041c*/ 	.word	0xffffffff


	//   ....[12]....
        /*0420*/ 	.word	0x0500001e


	//   ....[13]....
        /*0424*/ 	.word	0x0500001d


	//   ....[14]....
        /*0428*/ 	.word	0x0500001f


	//   ....[15]....
        /*042c*/ 	.word	0x05000020


	//   ....[16]....
        /*0430*/ 	.word	0x05000022


	//   ....[17]....
        /*0434*/ 	.word	0x05000021


	//   ....[18]....
        /*0438*/ 	.word	0x05000023


	//   ....[19]....
        /*043c*/ 	.word	0x05000018


	//   ....[20]....
        /*0440*/ 	.word	0x05000022


	//   ....[21]....
        /*0444*/ 	.word	0x05000021


	//   ....[22]....
        /*0448*/ 	.word	0x05000023


	//   ....[23]....
        /*044c*/ 	.word	0x05000028


	//   ....[24]....
        /*0450*/ 	.word	0x0500002a


	//   ....[25]....
        /*0454*/ 	.word	0x05000027


	//   ....[26]....
        /*0458*/ 	.word	0x05000029


	//   ....[27]....
        /*045c*/ 	.word	0x0500001c


	//   ....[28]....
        /*0460*/ 	.word	0x05000022


	//   ....[29]....
        /*0464*/ 	.word	0x05000021


	//   ....[30]....
        /*0468*/ 	.word	0x05000023


	//   ....[31]....
        /*046c*/ 	.word	0x05000028


	//   ....[32]....
        /*0470*/ 	.word	0x0500002a


	//   ....[33]....
        /*0474*/ 	.word	0x05000027


	//   ....[34]....
        /*0478*/ 	.word	0x05000029


	//   ....[35]....
        /*047c*/ 	.word	0x0500001c


	//   ....[36]....
        /*0480*/ 	.word	0x0500001c


	//   ....[37]....
        /*0484*/ 	.word	0x0500001d


	//   ....[38]....
        /*0488*/ 	.word	0x05000030


	//   ....[39]....
        /*048c*/ 	.word	0x0500001f


	//   ....[40]....
        /*0490*/ 	.word	0x0500001e


	//   ....[41]....
        /*0494*/ 	.word	0x0500002f


	//   ....[42]....
        /*0498*/ 	.word	0x0500001d


	//   ....[43]....
        /*049c*/ 	.word	0x05000032


	//   ....[44]....
        /*04a0*/ 	.word	0x0500001c


	//   ....[45]....
        /*04a4*/ 	.word	0x0500002f


	//   ....[46]....
        /*04a8*/ 	.word	0x0500001e


	//   ....[47]....
        /*04ac*/ 	.word	0x0500001f


	//   ....[48]....
        /*04b0*/ 	.word	0x0500002e


	//   ....[49]....
        /*04b4*/ 	.word	0x05000031


	//   ....[50]....
        /*04b8*/ 	.word	0x0500001a


	//   ....[51]....
        /*04bc*/ 	.word	0x0500002b


	//   ....[52]....
        /*04c0*/ 	.word	0x0500001b


	//   ....[53]....
        /*04c4*/ 	.word	0x0500002f


	//   ....[54]....
        /*04c8*/ 	.word	0x0500002e


	//   ....[55]....
        /*04cc*/ 	.word	0x05000032


	//   ....[56]....
        /*04d0*/ 	.word	0x05000029


	//   ....[57]....
        /*04d4*/ 	.word	0x0500002c


	//   ....[58]....
        /*04d8*/ 	.word	0x0500001e


	//   ....[59]....
        /*04dc*/ 	.word	0x0500001f


	//   ....[60]....
        /*04e0*/ 	.word	0x05000020


	//   ....[61]....
        /*04e4*/ 	.word	0x05000021


	//   ....[62]....
        /*04e8*/ 	.word	0x05000027


	//   ....[63]....
        /*04ec*/ 	.word	0x05000029


	//   ....[64]....
        /*04f0*/ 	.word	0x0500002e


	//   ....[65]....
        /*04f4*/ 	.word	0x0500002d


	//   ....[66]....
        /*04f8*/ 	.word	0x05000020


	//   ....[67]....
        /*04fc*/ 	.word	0x05000017


	//   ....[68]....
        /*0500*/ 	.word	0x05000031


	//   ....[69]....
        /*0504*/ 	.word	0x05000031


	//   ....[70]....
        /*0508*/ 	.word	0x05000031


	//   ....[71]....
        /*050c*/ 	.word	0x05000031


	//   ....[72]....
        /*0510*/ 	.word	0x05000031


	//   ....[73]....
        /*0514*/ 	.word	0x05000031


	//   ....[74]....
        /*0518*/ 	.word	0x05000031


	//   ....[75]....
        /*051c*/ 	.word	0x05000031


	//   ....[76]....
        /*0520*/ 	.word	0x05000031


	//   ....[77]....
        /*0524*/ 	.word	0x05000031


	//   ....[78]....
        /*0528*/ 	.word	0x05000031


	//   ....[79]....
        /*052c*/ 	.word	0x05000031


	//   ....[80]....
        /*0530*/ 	.word	0x05000031


	//   ....[81]....
        /*0534*/ 	.word	0x05000031


	//   ....[82]....
        /*0538*/ 	.word	0x05000031


	//   ....[83]....
        /*053c*/ 	.word	0x05000031


	//   ....[84]....
        /*0540*/ 	.word	0x05000031


	//   ....[85]....
        /*0544*/ 	.word	0x05000031


	//   ....[86]....
        /*0548*/ 	.word	0x05000031


	//   ....[87]....
        /*054c*/ 	.word	0x05000031


	//   ....[88]....
        /*0550*/ 	.word	0x05000031


	//   ....[89]....
        /*0554*/ 	.word	0x05000031


	//   ....[90]....
        /*0558*/ 	.word	0x05000031


	//   ....[91]....
        /*055c*/ 	.word	0x05000031


	//   ....[92]....
        /*0560*/ 	.word	0x05000031


	//   ....[93]....
        /*0564*/ 	.word	0x05000031


	//   ....[94]....
        /*0568*/ 	.word	0x05000031


	//   ....[95]....
        /*056c*/ 	.word	0x05000031


	//   ....[96]....
        /*0570*/ 	.word	0x05000031


	//   ....[97]....
        /*0574*/ 	.word	0x05000031


	//   ....[98]....
        /*0578*/ 	.word	0x05000031


	//   ....[99]....
        /*057c*/ 	.word	0x05000031


	//   ....[100]....
        /*0580*/ 	.word	0x05000031


	//   ....[101]....
        /*0584*/ 	.word	0x05000031


	//   ....[102]....
        /*0588*/ 	.word	0x05000031


	//   ....[103]....
        /*058c*/ 	.word	0x05000031


	//   ....[104]....
        /*0590*/ 	.word	0x05000031


	//   ....[105]....
        /*0594*/ 	.word	0x05000031


	//   ....[106]....
        /*0598*/ 	.word	0x05000031


	//   ....[107]....
        /*059c*/ 	.word	0x05000031


	//   ....[108]....
        /*05a0*/ 	.word	0x05000031


	//   ....[109]....
        /*05a4*/ 	.word	0x05000031


	//   ....[110]....
        /*05a8*/ 	.word	0x05000031


	//   ....[111]....
        /*05ac*/ 	.word	0x05000031


	//   ....[112]....
        /*05b0*/ 	.word	0x05000031


	//   ....[113]....
        /*05b4*/ 	.word	0x05000031


	//   ....[114]....
        /*05b8*/ 	.word	0x05000031


	//   ....[115]....
        /*05bc*/ 	.word	0x05000031


	//   ....[116]....
        /*05c0*/ 	.word	0x05000031


	//   ....[117]....
        /*05c4*/ 	.word	0x05000031


	//   ....[118]....
        /*05c8*/ 	.word	0x05000031


	//   ....[119]....
        /*05cc*/ 	.word	0x05000031


	//   ....[120]....
        /*05d0*/ 	.word	0x05000031


	//   ....[121]....
        /*05d4*/ 	.word	0x05000031


	//   ....[122]....
        /*05d8*/ 	.word	0x05000031


	//   ....[123]....
        /*05dc*/ 	.word	0x05000031


	//----- nvinfo : EIATTR_COOP_GROUP_INSTR_OFFSETS
	.align		4
.L_1003:
        /*05e0*/ 	.byte	0x04, 0x28
        /*05e2*/ 	.short	(.L_1005 - .L_1004)


	//   ....[0]....
.L_1004:
        /*05e4*/ 	.word	0x00006ae0


	//   ....[1]....
        /*05e8*/ 	.word	0x00006b00


	//   ....[2]....
        /*05ec*/ 	.word	0x00006b60


	//   ....[3]....
        /*05f0*/ 	.word	0x00006b90


	//   ....[4]....
        /*05f4*/ 	.word	0x000074f0


	//   ....[5]....
        /*05f8*/ 	.word	0x00007510


	//   ....[6]....
        /*05fc*/ 	.word	0x00007530


	//   ....[7]....
        /*0600*/ 	.word	0x00007550


	//   ....[8]....
        /*0604*/ 	.word	0x00007570


	//   ....[9]....
        /*0608*/ 	.word	0x00007590


	//   ....[10]....
        /*060c*/ 	.word	0x000075b0


	//   ....[11]....
        /*0610*/ 	.word	0x000075d0


	//   ....[12]....
        /*0614*/ 	.word	0x0000b820


	//   ....[13]....
        /*0618*/ 	.word	0x0000b850


	//   ....[14]....
        /*061c*/ 	.word	0x0000b8a0


	//   ....[15]....
        /*0620*/ 	.word	0x0000b8c0


	//   ....[16]....
        /*0624*/ 	.word	0x0000b8f0


	//   ....[17]....
        /*0628*/ 	.word	0x0000b900


	//   ....[18]....
        /*062c*/ 	.word	0x0000b930


	//   ....[19]....
        /*0630*/ 	.word	0x0000b940


	//   ....[20]....
        /*0634*/ 	.word	0x0000bad0


	//   ....[21]....
        /*0638*/ 	.word	0x0000bb00


	//   ....[22]....
        /*063c*/ 	.word	0x0000bb50


	//   ....[23]....
        /*0640*/ 	.word	0x0000bb70


	//   ....[24]....
        /*0644*/ 	.word	0x0000bba0


	//   ....[25]....
        /*0648*/ 	.word	0x0000bbb0


	//   ....[26]....
        /*064c*/ 	.word	0x0000bbe0


	//   ....[27]....
        /*0650*/ 	.word	0x0000bbf0


	//   ....[28]....
        /*0654*/ 	.word	0x0000bd30


	//   ....[29]....
        /*0658*/ 	.word	0x0000bd60


	//   ....[30]....
        /*065c*/ 	.word	0x0000bdb0


	//   ....[31]....
        /*0660*/ 	.word	0x0000bdd0


	//   ....[32]....
        /*0664*/ 	.word	0x0000be00


	//   ....[33]....
        /*0668*/ 	.word	0x0000be10


	//   ....[34]....
        /*066c*/ 	.word	0x0000be40


	//   ....[35]....
        /*0670*/ 	.word	0x0000be50


	//   ....[36]....
        /*0674*/ 	.word	0x0000c170


	//   ....[37]....
        /*0678*/ 	.word	0x0000c1a0


	//   ....[38]....
        /*067c*/ 	.word	0x0000c1d0


	//   ....[39]....
        /*0680*/ 	.word	0x0000c220


	//   ....[40]....
        /*0684*/ 	.word	0x0000c240


	//   ....[41]....
        /*0688*/ 	.word	0x0000c270


	//   ....[42]....
        /*068c*/ 	.word	0x0000c290


	//   ....[43]....
        /*0690*/ 	.word	0x0000c2b0


	//   ....[44]....
        /*0694*/ 	.word	0x0000c2d0


	//   ....[45]....
        /*0698*/ 	.word	0x0000c2f0


	//   ....[46]....
        /*069c*/ 	.word	0x0000c310


	//   ....[47]....
        /*06a0*/ 	.word	0x0000c330


	//   ....[48]....
        /*06a4*/ 	.word	0x0000c350


	//   ....[49]....
        /*06a8*/ 	.word	0x0000c380


	//   ....[50]....
        /*06ac*/ 	.word	0x0000c3c0


	//   ....[51]....
        /*06b0*/ 	.word	0x0000c3e0


	//   ....[52]....
        /*06b4*/ 	.word	0x0000c400


	//   ....[53]....
        /*06b8*/ 	.word	0x0000c420


	//   ....[54]....
        /*06bc*/ 	.word	0x0000c450


	//   ....[55]....
        /*06c0*/ 	.word	0x0000c480


	//   ....[56]....
        /*06c4*/ 	.word	0x0000c4a0


	//   ....[57]....
        /*06c8*/ 	.word	0x0000c4c0


	//   ....[58]....
        /*06cc*/ 	.word	0x0000c4e0


	//   ....[59]....
        /*06d0*/ 	.word	0x0000c510


	//   ....[60]....
        /*06d4*/ 	.word	0x0000c560


	//   ....[61]....
        /*06d8*/ 	.word	0x0000c590


	//   ....[62]....
        /*06dc*/ 	.word	0x0000c5c0


	//   ....[63]....
        /*06e0*/ 	.word	0x0000c5f0


	//   ....[64]....
        /*06e4*/ 	.word	0x0000c620


	//   ....[65]....
        /*06e8*/ 	.word	0x0000c650


	//   ....[66]....
        /*06ec*/ 	.word	0x0000c780


	//   ....[67]....
        /*06f0*/ 	.word	0x0000c7d0


	//   ....[68]....
        /*06f4*/ 	.word	0x0000c900


	//   ....[69]....
        /*06f8*/ 	.word	0x0000c950


	//   ....[70]....
        /*06fc*/ 	.word	0x0000c9c0


	//   ....[71]....
        /*0700*/ 	.word	0x0000ca20


	//   ....[72]....
        /*0704*/ 	.word	0x0000ca90


	//   ....[73]....
        /*0708*/ 	.word	0x0000caf0


	//   ....[74]....
        /*070c*/ 	.word	0x0000cb60


	//   ....[75]....
        /*0710*/ 	.word	0x0000cbc0


	//   ....[76]....
        /*0714*/ 	.word	0x0000cc70


	//   ....[77]....
        /*0718*/ 	.word	0x0000cd00


	//   ....[78]....
        /*071c*/ 	.word	0x0000cd70


	//   ....[79]....
        /*0720*/ 	.word	0x0000cdd0


	//   ....[80]....
        /*0724*/ 	.word	0x0000ce40


	//   ....[81]....
        /*0728*/ 	.word	0x0000cea0


	//   ....[82]....
        /*072c*/ 	.word	0x0000cf10


	//   ....[83]....
        /*0730*/ 	.word	0x0000cf70


	//   ....[84]....
        /*0734*/ 	.word	0x0000d020


	//   ....[85]....
        /*0738*/ 	.word	0x0000d0b0


	//   ....[86]....
        /*073c*/ 	.word	0x0000d120


	//   ....[87]....
        /*0740*/ 	.word	0x0000d180


	//   ....[88]....
        /*0744*/ 	.word	0x0000d1f0


	//   ....[89]....
        /*0748*/ 	.word	0x0000d250


	//   ....[90]....
        /*074c*/ 	.word	0x0000d2c0


	//   ....[91]....
        /*0750*/ 	.word	0x0000d320


	//   ....[92]....
        /*0754*/ 	.word	0x0000d3d0


	//   ....[93]....
        /*0758*/ 	.word	0x0000d490


	//   ....[94]....
        /*075c*/ 	.word	0x0000d5c0


	//   ....[95]....
        /*0760*/ 	.word	0x0000d640


	//   ....[96]....
        /*0764*/ 	.word	0x0000d6f0


	//   ....[97]....
        /*0768*/ 	.word	0x0000d750


	//   ....[98]....
        /*076c*/ 	.word	0x0000d7d0


	//   ....[99]....
        /*0770*/ 	.word	0x0000d8a0


	//   ....[100]....
        /*0774*/ 	.word	0x0000d920


	//   ....[101]....
        /*0778*/ 	.word	0x0000d9c0


	//   ....[102]....
        /*077c*/ 	.word	0x0000da80


	//   ....[103]....
        /*0780*/ 	.word	0x0000dae0


	//   ....[104]....
        /*0784*/ 	.word	0x0000db50


	//   ....[105]....
        /*0788*/ 	.word	0x0000dbb0


	//   ....[106]....
        /*078c*/ 	.word	0x0000dc20


	//   ....[107]....
        /*0790*/ 	.word	0x0000dc80


	//   ....[108]....
        /*0794*/ 	.word	0x0000dd00


	//   ....[109]....
        /*0798*/ 	.word	0x0000dd80


	//   ....[110]....
        /*079c*/ 	.word	0x0000ddf0


	//   ....[111]....
        /*07a0*/ 	.word	0x0000de50


	//   ....[112]....
        /*07a4*/ 	.word	0x0000dec0


	//   ....[113]....
        /*07a8*/ 	.word	0x0000df20


	//   ....[114]....
        /*07ac*/ 	.word	0x0000df90


	//   ....[115]....
        /*07b0*/ 	.word	0x0000dff0


	//   ....[116]....
        /*07b4*/ 	.word	0x0000e050


	//   ....[117]....
        /*07b8*/ 	.word	0x0000e0c0


	//   ....[118]....
        /*07bc*/ 	.word	0x0000e130


	//   ....[119]....
        /*07c0*/ 	.word	0x0000e190


	//   ....[120]....
        /*07c4*/ 	.word	0x0000e200


	//   ....[121]....
        /*07c8*/ 	.word	0x0000e260


	//   ....[122]....
        /*07cc*/ 	.word	0x0000e320


	//   ....[123]....
        /*07d0*/ 	.word	0x0000e3b0


	//----- nvinfo : EIATTR_EXIT_INSTR_OFFSETS
	.align		4
.L_1005:
        /*07d4*/ 	.byte	0x04, 0x1c
        /*07d6*/ 	.short	(.L_1007 - .L_1006)


	//   ....[0]....
.L_1006:
        /*07d8*/ 	.word	0x0000a7e0


	//   ....[1]....
        /*07dc*/ 	.word	0x0000c8a0


	//----- nvinfo : EIATTR_MAX_THREADS
	.align		4
.L_1007:
        /*07e0*/ 	.byte	0x04, 0x05
        /*07e2*/ 	.short	(.L_1009 - .L_1008)
.L_1008:
        /*07e4*/ 	.word	0x00000140
        /*07e8*/ 	.word	0x00000001
        /*07ec*/ 	.word	0x00000001


	//----- nvinfo : EIATTR_CRS_STACK_SIZE
	.align		4
.L_1009:
        /*07f0*/ 	.byte	0x04, 0x1e
        /*07f2*/ 	.short	(.L_1011 - .L_1010)
.L_1010:
        /*07f4*/ 	.word	0x00000000


	//----- nvinfo : EIATTR_CBANK_PARAM_SIZE
	.align		4
.L_1011:
        /*07f8*/ 	.byte	0x03, 0x19
        /*07fa*/ 	.short	0x0060


	//----- nvinfo : EIATTR_PARAM_CBANK
	.align		4
        /*07fc*/ 	.byte	0x04, 0x0a
        /*07fe*/ 	.short	(.L_1013 - .L_1012)
	.align		4
.L_1012:
        /*0800*/ 	.word	index@(.nv.constant0._ZN13group_norm_v218gn_bwd_cuda_kernelI13__nv_bfloat16Li320ELi1ELi16ELi20ELi1024ELb1ELb1ELi64ELi320ELi320ELi4ELb1ELi9ELb0ELb0ELNS_15WgradSyncMethodE3ENS_16CompileConditionILi900EEEEEvPT_S6_S6_PKS5_S8_S8_S8_PKfflPfPj)
        /*0804*/ 	.short	0x0210
        /*0806*/ 	.short	0x0060


	//----- nvinfo : EIATTR_SW_WAR
	.align		4
.L_1013:
        /*0808*/ 	.byte	0x04, 0x36
        /*080a*/ 	.short	(.L_1015 - .L_1014)
.L_1014:
        /*080c*/ 	.word	0x00000008
.L_1015:


//--------------------- .nv.info._ZN13group_norm_v218gn_bwd_cuda_kernelI13__nv_bfloat16Li320ELi3ELi16ELi20ELi1024ELb1ELb1ELi32ELi320ELi320ELi4ELb1ELi10ELb0ELb0ELNS_15WgradSyncMethodE3ENS_16CompileConditionILi900EEEEEvPT_S6_S6_PKS5_S8_S8_S8_PKfflPfPj --------------------------
	.section	.nv.info._ZN13group_norm_v218gn_bwd_cuda_kernelI13__nv_bfloat16Li320ELi3ELi16ELi20ELi1024ELb1ELb1ELi32ELi320ELi320ELi4ELb1ELi10ELb0ELb0ELNS_15WgradSyncMethodE3ENS_16CompileConditionILi900EEEEEvPT_S6_S6_PKS5_S8_S8_S8_PKfflPfPj,"",@"SHT_CUDA_INFO"
	.sectionflags	@""
	.align	4


	//----- nvinfo : EIATTR_CUDA_API_VERSION
	.align		4
        /*0000*/ 	.byte	0x04, 0x37
        /*0002*/ 	.short	(.L_1017 - .L_1016)
.L_1016:
        /*0004*/ 	.word	0x00000082


	//----- nvinfo : EIATTR_KPARAM_INFO
	.align		4
.L_1017:
        /*0008*/ 	.byte	0x04, 0x17
        /*000a*/ 	.short	(.L_1019 - .L_1018)
.L_1018:
        /*000c*/ 	.word	0x00000000
        /*0010*/ 	.short	0x000b
        /*0012*/ 	.short	0x0058
        /*0014*/ 	.byte	0x00, 0xf0, 0x21, 0x00


	//----- nvinfo : EIATTR_KPARAM_INFO
	.align		4
.L_1019:
        /*0018*/ 	.byte	0x04, 0x17
        /*001a*/ 	.short	(.L_1021 - .L_1020)
.L_1020:
        /*001c*/ 	.word	0x00000000
        /*0020*/ 	.short	0x000a
        /*0022*/ 	.short	0x0050
        /*0024*/ 	.byte	0x00, 0xf0, 0x21, 0x00


	//----- nvinfo : EIATTR_KPARAM_INFO
	.align		4
.L_1021:
        /*0028*/ 	.byte	0x04, 0x17
        /*002a*/ 	.short	(.L_1023 - .L_1022)
.L_1022:
        /*002c*/ 	.word	0x00000000
        /*0030*/ 	.short	0x0009
        /*0032*/ 	.short	0x0048
        /*0034*/ 	.byte	0x00, 0xf0, 0x21, 0x00


	//----- nvinfo : EIATTR_KPARAM_INFO
	.align		4
.L_1023:
        /*0038*/ 	.byte	0x04, 0x17
        /*003a*/ 	.short	(.L_1025 - .L_1024)
.L_1024:
        /*003c*/ 	.word	0x00000000
        /*0040*/ 	.short	0x0008
        /*0042*/ 	.short	0x0040
        /*0044*/ 	.byte	0x00, 0xf0, 0x11, 0x00


	//----- nvinfo : EIATTR_KPARAM_INFO
	.align		4
.L_1025:
        /*0048*/ 	.byte	0x04, 0x17
        /*004a*/ 	.short	(.L_1027 - .L_1026)
.L_1026:
        /*004c*/ 	.word	0x00000000
        /*0050*/ 	.short	0x0007
        /*0052*/ 	.short	0x0038
        /*0054*/ 	.byte	0x00, 0xf0, 0x21, 0x00


	//----- nvinfo : EIATTR_KPARAM_INFO
	.align		4
.L_1027:
        /*0058*/ 	.byte	0x04, 0x17
        /*005a*/ 	.short	(.L_1029 - .L_1028)
.L_1028:
        /*005c*/ 	.word	0x00000000
        /*0060*/ 	.short	0x0006
        /*0062*/ 	.short	0x0030
        /*0064*/ 	.byte	0x00, 0xf0, 0x21, 0x00


	//----- nvinfo : EIATTR_KPARAM_INFO
	.align		4
.L_1029:
        /*0068*/ 	.byte	0x04, 0x17
        /*006a*/ 	.short	(.L_1031 - .L_1030)
.L_1030:
        /*006c*/ 	.word	0x00000000
        /*0070*/ 	.short	0x0005
        /*0072*/ 	.short	0x0028
        /*0074*/ 	.byte	0x00, 0xf0, 0x21, 0x00


	//----- nvinfo : EIATTR_KPARAM_INFO
	.align		4
.L_1031:
        /*0078*/ 	.byte	0x04, 0x17
        /*007a*/ 	.short	(.L_1033 - .L_1032)
.L_1032:
        /*007c*/ 	.word	0x00000000
        /*0080*/ 	.short	0x0004
        /*0082*/ 	.short	0x0020
        /*0084*/ 	.byte	0x00, 0xf0, 0x21, 0x00


	//----- nvinfo : EIATTR_KPARAM_INFO
	.align		4
.L_1033:
        /*0088*/ 	.byte	0x04, 0x17
        /*008a*/ 	.short	(.L_1035 - .L_1034)
.L_1034:
        /*008c*/ 	.word	0x00000000
        /*0090*/ 	.short	0x0003
        /*0092*/ 	.short	0x0018
        /*0094*/ 	.byte	0x00, 0xf0, 0x21, 0x00


	//----- nvinfo : EIATTR_KPARAM_INFO
	.align		4
.L_1035:
        /*0098*/ 	.byte	0x04, 0x17
        /*009a*/ 	.short	(.L_1037 - .L_1036)
.L_1036:
        /*009c*/ 	.word	0x00000000
        /*00a0*/ 	.short	0x0002
        /*00a2*/ 	.short	0x0010
        /*00a4*/ 	.byte	0x00, 0xf0, 0x21, 0x00


	//----- nvinfo : EIATTR_KPARAM_INFO
	.align		4
.L_1037:
        /*00a8*/ 	.byte	0x04, 0x17
        /*00aa*/ 	.short	(.L_1039 - .L_1038)
.L_1038:
        /*00ac*/ 	.word	0x00000000
        /*00b0*/ 	.short	0x0001
        /*00b2*/ 	.short	0x0008
        /*00b4*/ 	.byte	0x00, 0xf0, 0x21, 0x00


	//----- nvinfo : EIATTR_KPARAM_INFO
	.align		4
.L_1039:
        /*00b8*/ 	.byte	0x04, 0x17
        /*00ba*/ 	.short	(.L_1041 - .L_1040)
.L_1040:
        /*00bc*/ 	.word	0x00000000
        /*00c0*/ 	.short	0x0000
        /*00c2*/ 	.short	0x0000
        /*00c4*/ 	.byte	0x00, 0xf0, 0x21, 0x00


	//----- nvinfo : EIATTR_SPARSE_MMA_MASK
	.align		4
.L_1041:
        /*00c8*/ 	.byte	0x03, 0x50
        /*00ca*/ 	.short	0x0000


	//----- nvinfo : EIATTR_MAXREG_COUNT
	.align		4
        /*00cc*/ 	.byte	0x03, 0x1b
        /*00ce*/ 	.short	0x0040


	//----- nvinfo : EIATTR_NUM_BARRIERS
	.align		4
        /*00d0*/ 	.byte	0x02, 0x4c
        /*00d2*/ 	.byte	0x01
	.zero		1


	//----- nvinfo : EIATTR_ANNOTATIONS
	.align		4
        /*00d4*/ 	.byte	0x04, 0x55
        /*00d6*/ 	.short	(.L_1043 - .L_1042)


	//   ....[0]....
.L_1042:
        /* <DEDUP_REMOVED lines=96> */


	//----- nvinfo : EIATTR_MERCURY_ISA_VERSION
	.align		4
.L_1043:
        /*06c8*/ 	.byte	0x03, 0x5f
        /*06ca*/ 	.short	0x0101


	//----- nvinfo : EIATTR_COOP_GROUP_MASK_REGIDS
	.align		4
        /*06cc*/ 	.byte	0x04, 0x29
        /*06ce*/ 	.short	(.L_1045 - .L_1044)


	//   ....[0]....
.L_1044:
        /*06d0*/ 	.word	0xffffffff


	//   ....[1]....
        /*06d4*/ 	.word	0xffffffff


	//   ....[2]....
        /*06d8*/ 	.word	0xffffffff


	//   ....[3]....
        /*06dc*/ 	.word	0xffffffff


	//   ....[4]....
        /*06e0*/ 	.word	0xffffffff


	//   ....[5]....
        /*06e4*/ 	.word	0xffffffff


	//   ....[6]....
        /*06e8*/ 	.word	0xffffffff


	//   ....[7]....
        /*06ec*/ 	.word	0xffffffff


	//   ....[8]....
        /*06f0*/ 	.word	0xffffffff


	//   ....[9]....
        /*06f4*/ 	.word	0xffffffff


	//   ....[10]....
        /*06f8*/ 	.word	0xffffffff


	//   ....[11]....
        /*06fc*/ 	.word	0xffffffff


	//   ....[12]....
        /*0700*/ 	.word	0x05000019


	//   ....[13]....
        /*0704*/ 	.word	0x05000018


	//   ....[14]....
        /*0708*/ 	.word	0x0500001a


	//   ....[15]....
        /*070c*/ 	.word	0x0500001b


	//   ....[16]....
        /*0710*/ 	.word	0x0500001d


	//   ....[17]....
        /*0714*/ 	.word	0x05000012


	//   ....[18]....
        /*0718*/ 	.word	0x0500001c


	//   ....[19]....
        /*071c*/ 	.word	0x05000013


	//   ....[20]....
        /*0720*/ 	.word	0x0500001d


	//   ....[21]....
        /*0724*/ 	.word	0x0500001c


	//   ....[22]....
        /*0728*/ 	.word	0x0500001e


	//   ....[23]....
        /*072c*/ 	.word	0x0500001f


	//   ....[24]....
        /*0730*/ 	.word	0x05000021


	//   ....[25]....
        /*0734*/ 	.word	0x05000020


	//   ....[26]....
        /*0738*/ 	.word	0x05000022


	//   ....[27]....
        /*073c*/ 	.word	0x05000017


	//   ....[28]....
        /*0740*/ 	.word	0x0500001d


	//   ....[29]....
        /*0744*/ 	.word	0x0500001c


	//   ....[30]....
        /*0748*/ 	.word	0x0500001e


	//   ....[31]....
        /*074c*/ 	.word	0x0500001f


	//   ....[32]....
        /*0750*/ 	.word	0x05000021


	//   ....[33]....
        /*0754*/ 	.word	0x05000020


	//   ....[34]....
        /*0758*/ 	.word	0x05000022


	//   ....[35]....
        /*075c*/ 	.word	0x05000017


	//   ....[36]....
        /*0760*/ 	.word	0x0500001e


	//   ....[37]....
        /*0764*/ 	.word	0x05000026


	//   ....[38]....
        /*0768*/ 	.word	0x05000021


	//   ....[39]....
        /*076c*/ 	.word	0x05000020


	//   ....[40]....
        /*0770*/ 	.word	0x05000024


	//   ....[41]....
        /*0774*/ 	.word	0x05000029


	//   ....[42]....
        /*0778*/ 	.word	0x05000025


	//   ....[43]....
        /*077c*/ 	.word	0x05000027


	//   ....[44]....
        /*0780*/ 	.word	0x05000028


	//   ....[45]....
        /*0784*/ 	.word	0x05000021


	//   ....[46]....
        /*0788*/ 	.word	0x05000023


	//   ....[47]....
        /*078c*/ 	.word	0x05000026


	//   ....[48]....
        /*0790*/ 	.word	0x05000014


	//   ....[49]....
        /*0794*/ 	.word	0x05000029


	//   ....[50]....
        /*0798*/ 	.word	0x05000012


	//   ....[51]....
        /*079c*/ 	.word	0x05000021


	//   ....[52]....
        /*07a0*/ 	.word	0x0500001f


	//   ....[53]....
        /*07a4*/ 	.word	0x05000014


	//   ....[54]....
        /*07a8*/ 	.word	0x05000026


	//   ....[55]....
        /*07ac*/ 	.word	0x0500001c


	//   ....[56]....
        /*07b0*/ 	.word	0x05000013


	//   ....[57]....
        /*07b4*/ 	.word	0x05000029


	//   ....[58]....
        /*07b8*/ 	.word	0x05000018


	//   ....[59]....
        /*07bc*/ 	.word	0x05000024


	//   ....[60]....
        /*07c0*/ 	.word	0x05000019


	//   ....[61]....
        /*07c4*/ 	.word	0x05000022


	//   ....[62]....
        /*07c8*/ 	.word	0x0500001f


	//   ....[63]....
        /*07cc*/ 	.word	0x0500001c


	//   ....[64]....
        /*07d0*/ 	.word	0x0500002a


	//   ....[65]....
        /*07d4*/ 	.word	0x05000028


	//   ....[66]....
        /*07d8*/ 	.word	0x0500001b


	//   ....[67]....
        /*07dc*/ 	.word	0x05000017


	//   ....[68]....
        /*07e0*/ 	.word	0x0500001e


	//   ....[69]....
        /*07e4*/ 	.word	0x0500001e


	//   ....[70]....
        /*07e8*/ 	.word	0x0500001e


	//   ....[71]....
        /*07ec*/ 	.word	0x0500001e


	//   ....[72]....
        /*07f0*/ 	.word	0x0500001e


	//   ....[73]....
        /*07f4*/ 	.word	0x0500001e


	//   ....[74]....
        /*07f8*/ 	.word	0x0500001e


	//   ....[75]....
        /*07fc*/ 	.word	0x0500001e


	//   ....[76]....
        /*0800*/ 	.word	0x0500001e


	//   ....[77]....
        /*0804*/ 	.word	0x0500001e


	//   ....[78]....
        /*0808*/ 	.word	0x0500001e


	//   ....[79]....
        /*080c*/ 	.word	0x0500001e


	//   ....[80]....
        /*0810*/ 	.word	0x0500001e


	//   ....[81]....
        /*0814*/ 	.word	0x0500001e


	//   ....[82]....
        /*0818*/ 	.word	0x0500001e


	//   ....[83]....
        /*081c*/ 	.word	0x0500001e


	//   ....[84]....
        /*0820*/ 	.word	0x0500001e


	//   ....[85]....
        /*0824*/ 	.word	0x0500001e


	//   ....[86]....
        /*0828*/ 	.word	0x0500001e


	//   ....[87]....
        /*082c*/ 	.word	0x0500001e


	//   ....[88]....
        /*0830*/ 	.word	0x0500001e


	//   ....[89]....
        /*0834*/ 	.word	0x0500001e


	//   ....[90]....
        /*0838*/ 	.word	0x0500001e


	//   ....[91]....
        /*083c*/ 	.word	0x0500001e


	//   ....[92]....
        /*0840*/ 	.word	0x0500001e


	//   ....[93]....
        /*0844*/ 	.word	0x0500001e


	//   ....[94]....
        /*0848*/ 	.word	0x0500001e


	//   ....[95]....
        /*084c*/ 	.word	0x0500001e


	//   ....[96]....
        /*0850*/ 	.word	0x0500001e


	//   ....[97]....
        /*0854*/ 	.word	0x0500001e


	//   ....[98]....
        /*0858*/ 	.word	0x0500001e


	//   ....[99]....
        /*085c*/ 	.word	0x0500001e


	//   ....[100]....
        /*0860*/ 	.word	0x0500001e


	//   ....[101]....
        /*0864*/ 	.word	0x0500001e


	//   ....[102]....
        /*0868*/ 	.word	0x0500001e


	//   ....[103]....
        /*086c*/ 	.word	0x0500001e


	//   ....[104]....
        /*0870*/ 	.word	0x0500001e


	//   ....[105]....
        /*0874*/ 	.word	0x0500001e


	//   ....[106]....
        /*0878*/ 	.word	0x0500001e


	//   ....[107]....
        /*087c*/ 	.word	0x0500001e


	//   ....[108]....
        /*0880*/ 	.word	0x0500001e


	//   ....[109]....
        /*0884*/ 	.word	0x0500001e


	//   ....[110]....
        /*0888*/ 	.word	0x0500001e


	//   ....[111]....
        /*088c*/ 	.word	0x0500001e


	//   ....[112]....
        /*0890*/ 	.word	0x0500001e


	//   ....[113]....
        /*0894*/ 	.word	0x0500001e


	//   ....[114]....
        /*0898*/ 	.word	0x0500001e


	//   ....[115]....
        /*089c*/ 	.word	0x0500001e


	//   ....[116]....
        /*08a0*/ 	.word	0x0500001e


	//   ....[117]....
        /*08a4*/ 	.word	0x0500001e


	//   ....[118]....
        /*08a8*/ 	.word	0x0500001e


	//   ....[119]....
        /*08ac*/ 	.word	0x0500001e


	//   ....[120]....
        /*08b0*/ 	.word	0x0500001e


	//   ....[121]....
        /*08b4*/ 	.word	0x0500001e


	//   ....[122]....
        /*08b8*/ 	.word	0x0500001e


	//   ....[123]....
        /*08bc*/ 	.word	0x0500001e


	//----- nvinfo : EIATTR_COOP_GROUP_INSTR_OFFSETS
	.align		4
.L_1045:
        /*08c0*/ 	.byte	0x04, 0x28
        /*08c2*/ 	.short	(.L_1047 - .L_1046)


	//   ....[0]....
.L_1046:
        /*08c4*/ 	.word	0x00004280


	//   ....[1]....
        /*08c8*/ 	.word	0x000042c0


	//   ....[2]....
        /*08cc*/ 	.word	0x000042f0


	//   ....[3]....
        /*08d0*/ 	.word	0x00004310


	//   ....[4]....
        /*08d4*/ 	.word	0x00004c30


	//   ....[5]....
        /*08d8*/ 	.word	0x00004c40


	//   ....[6]....
        /*08dc*/ 	.word	0x00004c70


	//   ....[7]....
        /*08e0*/ 	.word	0x00004c80


	//   ....[8]....
        /*08e4*/ 	.word	0x00004cb0


	//   ....[9]....
        /*08e8*/ 	.word	0x00004cc0


	//   ....[10]....
        /*08ec*/ 	.word	0x00004d00


	//   ....[11]....
        /*08f0*/ 	.word	0x00004d10


	//   ....[12]....
        /*08f4*/ 	.word	0x000078b0


	//   ....[13]....
        /*08f8*/ 	.word	0x000078e0


	//   ....[14]....
        /*08fc*/ 	.word	0x00007930


	//   ....[15]....
        /*0900*/ 	.word	0x00007950


	//   ....[16]....
        /*0904*/ 	.word	0x00007980


	//   ....[17]....
        /*0908*/ 	.word	0x00007990


	//   ....[18]....
        /*090c*/ 	.word	0x000079c0


	//   ....[19]....
        /*0910*/ 	.word	0x000079d0


	//   ....[20]....
        /*0914*/ 	.word	0x00007b50


	//   ....[21]....
        /*0918*/ 	.word	0x00007b80


	//   ....[22]....
        /*091c*/ 	.word	0x00007bd0


	//   ....[23]....
        /*0920*/ 	.word	0x00007bf0


	//   ....[24]....
        /*0924*/ 	.word	0x00007c20


	//   ....[25]....
        /*0928*/ 	.word	0x00007c30


	//   ....[26]....
        /*092c*/ 	.word	0x00007c60


	//   ....[27]....
        /*0930*/ 	.word	0x00007c70


	//   ....[28]....
        /*0934*/ 	.word	0x00007d90


	//   ....[29]....
        /*0938*/ 	.word	0x00007dc0


	//   ....[30]....
        /*093c*/ 	.word	0x00007e10


	//   ....[31]....
        /*0940*/ 	.word	0x00007e30


	//   ....[32]....
        /*0944*/ 	.word	0x00007e60


	//   ....[33]....
        /*0948*/ 	.word	0x00007e70


	//   ....[34]....
        /*094c*/ 	.word	0x00007ea0


	//   ....[35]....
        /*0950*/ 	.word	0x00007eb0


	//   ....[36]....
        /*0954*/ 	.word	0x00008140


	//   ....[37]....
        /*0958*/ 	.word	0x000081a0


	//   ....[38]....
        /*095c*/ 	.word	0x00008240


	//   ....[39]....
        /*0960*/ 	.word	0x00008280


	//   ....[40]....
        /*0964*/ 	.word	0x000082b0


	//   ....[41]....
        /*0968*/ 	.word	0x000082c0


	//   ....[42]....
        /*096c*/ 	.word	0x000082e0


	//   ....[43]....
        /*0970*/ 	.word	0x000082f0


	//   ....[44]....
        /*0974*/ 	.word	0x00008330


	//   ....[45]....
        /*0978*/ 	.word	0x00008350


	//   ....[46]....
        /*097c*/ 	.word	0x00008390


	//   ....[47]....
        /*0980*/ 	.word	0x000083c0


	//   ....[48]....
        /*0984*/ 	.word	0x000083f0


	//   ....[49]....
        /*0988*/ 	.word	0x00008400


	//   ....[50]....
        /*098c*/ 	.word	0x00008410


	//   ....[51]....
        /*0990*/ 	.word	0x00008470


	//   ....[52]....
        /*0994*/ 	.word	0x000084d0


	//   ....[53]....
        /*0998*/ 	.word	0x00008510


	//   ....[54]....
        /*099c*/ 	.word	0x00008530


	//   ....[55]....
        /*09a0*/ 	.word	0x00008540


	//   ....[56]....
        /*09a4*/ 	.word	0x00008550


	//   ....[57]....
        /*09a8*/ 	.word	0x00008580


	//   ....[58]....
        /*09ac*/ 	.word	0x000085a0


	//   ....[59]....
        /*09b0*/ 	.word	0x000085d0


	//   ....[60]....
        /*09b4*/ 	.word	0x000085f0


	//   ....[61]....
        /*09b8*/ 	.word	0x00008630


	//   ....[62]....
        /*09bc*/ 	.word	0x00008670


	//   ....[63]....
        /*09c0*/ 	.word	0x000086a0


	//   ....[64]....
        /*09c4*/ 	.word	0x000086d0


	//   ....[65]....
        /*09c8*/ 	.word	0x00008700


	//   ....[66]....
        /*09cc*/ 	.word	0x00008840


	//   ....[67]....
        /*09d0*/ 	.word	0x00008880


	//   ....[68]....
        /*09d4*/ 	.word	0x000089b0


	//   ....[69]....
        /*09d8*/ 	.word	0x00008a00


	//   ....[70]....
        /*09dc*/ 	.word	0x00008a70


	//   ....[71]....
        /*09e0*/ 	.word	0x00008ad0


	//   ....[72]....
        /*09e4*/ 	.word	0x00008b40


	//   ....[73]....
        /*09e8*/ 	.word	0x00008ba0


	//   ....[74]....
        /*09ec*/ 	.word	0x00008c10


	//   ....[75]....
        /*09f0*/ 	.word	0x00008c70


	//   ....[76]....
        /*09f4*/ 	.word	0x00008d10


	//   ....[77]....
        /*09f8*/ 	.word	0x00008da0


	//   ....[78]....
        /*09fc*/ 	.word	0x00008e10


	//   ....[79]....
        /*0a00*/ 	.word	0x00008e70


	//   ....[80]....
        /*0a04*/ 	.word	0x00008ee0


	//   ....[81]....
        /*0a08*/ 	.word	0x00008f40


	//   ....[82]....
        /*0a0c*/ 	.word	0x00008fb0


	//   ....[83]....
        /*0a10*/ 	.word	0x00009010


	//   ....[84]....
        /*0a14*/ 	.word	0x000090b0


	//   ....[85]....
        /*0a18*/ 	.word	0x00009140


	//   ....[86]....
        /*0a1c*/ 	.word	0x000091b0


	//   ....[87]....
        /*0a20*/ 	.word	0x00009210


	//   ....[88]....
        /*0a24*/ 	.word	0x00009280


	//   ....[89]....
        /*0a28*/ 	.word	0x000092e0


	//   ....[90]....
        /*0a2c*/ 	.word	0x00009350


	//   ....[91]....
        /*0a30*/ 	.word	0x000093b0


	//   ....[92]....
        /*0a34*/ 	.word	0x00009450


	//   ....[93]....
        /*0a38*/ 	.word	0x00009500


	//   ....[94]....
        /*0a3c*/ 	.word	0x000095f0


	//   ....[95]....
        /*0a40*/ 	.word	0x00009640


	//   ....[96]....
        /*0a44*/ 	.word	0x000096e0


	//   ....[97]....
        /*0a48*/ 	.word	0x00009740


	//   ....[98]....
        /*0a4c*/ 	.word	0x000097c0


	//   ....[99]....
        /*0a50*/ 	.word	0x00009860


	//   ....[100]....
        /*0a54*/ 	.word	0x000098d0


	//   ....[101]....
        /*0a58*/ 	.word	0x00009950


	//   ....[102]....
        /*0a5c*/ 	.word	0x000099c0


	//   ....[103]....
        /*0a60*/ 	.word	0x00009a20


	//   ....[104]....
        /*0a64*/ 	.word	0x00009a90


	//   ....[105]....
        /*0a68*/ 	.word	0x00009af0


	//   ....[106]....
        /*0a6c*/ 	.word	0x00009b60


	//   ....[107]....
        /*0a70*/ 	.word	0x00009bc0


	//   ....[108]....
        /*0a74*/ 	.word	0x00009c30


	//   ....[109]....
        /*0a78*/ 	.word	0x00009c90


	//   ....[110]....
        /*0a7c*/ 	.word	0x00009d60


	//   ....[111]....
        /*0a80*/ 	.word	0x00009dc0


	//   ....[112]....
        /*0a84*/ 	.word	0x00009e40


	//   ....[113]....
        /*0a88*/ 	.word	0x00009e90


	//   ....[114]....
        /*0a8c*/ 	.word	0x00009f30


	//   ....[115]....
        /*0a90*/ 	.word	0x00009fb0


	//   ....[116]....
        /*0a94*/ 	.word	0x0000a040


	//   ....[117]....
        /*0a98*/ 	.word	0x0000a0d0


	//   ....[118]....
        /*0a9c*/ 	.word	0x0000a140


	//   ....[119]....
        /*0aa0*/ 	.word	0x0000a1a0


	//   ....[120]....
        /*0aa4*/ 	.word	0x0000a230


	//   ....[121]....
        /*0aa8*/ 	.word	0x0000a2f0


	//   ....[122]....
        /*0aac*/ 	.word	0x0000a380


	//   ....[123]....
        /*0ab0*/ 	.word	0x0000a3e0


	//----- nvinfo : EIATTR_EXIT_INSTR_OFFSETS
	.align		4
.L_1047:
        /*0ab4*/ 	.byte	0x04, 0x1c
        /*0ab6*/ 	.short	(.L_1049 - .L_1048)


	//   ....[0]....
.L_1048:
        /*0ab8*/ 	.word	0x00006880


	//   ....[1]....
        /*0abc*/ 	.word	0x00008950


	//----- nvinfo : EIATTR_MAX_THREADS
	.align		4
.L_1049:
        /*0ac0*/ 	.byte	0x04, 0x05
        /*0ac2*/ 	.short	(.L_1051 - .L_1050)
.L_1050:
        /*0ac4*/ 	.word	0x00000140
        /*0ac8*/ 	.word	0x00000001
        /*0acc*/ 	.word	0x00000001


	//----- nvinfo : EIATTR_CRS_STACK_SIZE
	.align		4
.L_1051:
        /*0ad0*/ 	.byte	0x04, 0x1e
        /*0ad2*/ 	.short	(.L_1053 - .L_1052)
.L_1052:
        /*0ad4*/ 	.word	0x00000000


	//----- nvinfo : EIATTR_CBANK_PARAM_SIZE
	.align		4
.L_1053:
        /*0ad8*/ 	.byte	0x03, 0x19
        /*0ada*/ 	.short	0x0060


	//----- nvinfo : EIATTR_PARAM_CBANK
	.align		4
        /*0adc*/ 	.byte	0x04, 0x0a
        /*0ade*/ 	.short	(.L_1055 - .L_1054)
	.align		4
.L_1054:
        /*0ae0*/ 	.word	index@(.nv.constant0._ZN13group_norm_v218gn_bwd_cuda_kernelI13__nv_bfloat16Li320ELi3ELi16ELi20ELi1024ELb1ELb1ELi32ELi320ELi320ELi4ELb1ELi10ELb0ELb0ELNS_15WgradSyncMethodE3ENS_16CompileConditionILi900EEEEEvPT_S6_S6_PKS5_S8_S8_S8_PKfflPfPj)
        /*0ae4*/ 	.short	0x0210
        /*0ae6*/ 	.short	0x0060


	//----- nvinfo : EIATTR_SW_WAR
	.align		4
.L_1055:
        /*0ae8*/ 	.byte	0x04, 0x36
        /*0aea*/ 	.short	(.L_1057 - .L_1056)
.L_1056:
        /*0aec*/ 	.word	0x00000008
.L_1057:


//--------------------- .nv.info._ZN13group_norm_v218gn_bwd_cuda_kernelI13__nv_bfloat16Li320ELi2ELi16ELi20ELi1024ELb1ELb1ELi32ELi320ELi320ELi4ELb1ELi9ELb0ELb0ELNS_15WgradSyncMethodE3ENS_16CompileConditionILi900EEEEEvPT_S6_S6_PKS5_S8_S8_S8_PKfflPfPj --------------------------
	.section	.nv.info._ZN13group_norm_v218gn_bwd_cuda_kernelI13__nv_bfloat16Li320ELi2ELi16ELi20ELi1024ELb1ELb1ELi32ELi320ELi320ELi4ELb1ELi9ELb0ELb0ELNS_15WgradSyncMethodE3ENS_16CompileConditionILi900EEEEEvPT_S6_S6_PKS5_S8_S8_S8_PKfflPfPj,"",@"SHT_CUDA_INFO"
	.sectionflags	@""
	.align	4


	//----- nvinfo : EIATTR_CUDA_API_VERSION
	.align		4
        /*0000*/ 	.byte	0x04, 0x37
        /*0002*/ 	.short	(.L_1059 - .L_1058)
.L_1058:
        /*0004*/ 	.word	0x00000082


	//----- nvinfo : EIATTR_KPARAM_INFO
	.align		4
.L_1059:
        /*0008*/ 	.byte	0x04, 0x17
        /*000a*/ 	.short	(.L_1061 - .L_1060)
.L_1060:
        /*000c*/ 	.word	0x00000000
        /*0010*/ 	.short	0x000b
        /*0012*/ 	.short	0x0058
        /*0014*/ 	.byte	0x00, 0xf0, 0x21, 0x00


	//----- nvinfo : EIATTR_KPARAM_INFO
	.align		4
.L_1061:
        /*0018*/ 	.byte	0x04, 0x17
        /*001a*/ 	.short	(.L_1063 - .L_1062)
.L_1062:
        /*001c*/ 	.word	0x00000000
        /*0020*/ 	.short	0x000a
        /*0022*/ 	.short	0x0050
        /*0024*/ 	.byte	0x00, 0xf0, 0x21, 0x00


	//----- nvinfo : EIATTR_KPARAM_INFO
	.align		4
.L_1063:
        /*0028*/ 	.byte	0x04, 0x17
        /*002a*/ 	.short	(.L_1065 - .L_1064)
.L_1064:
        /*002c*/ 	.word	0x00000000
        /*0030*/ 	.short	0x0009
        /*0032*/ 	.short	0x0048
        /*0034*/ 	.byte	0x00, 0xf0, 0x21, 0x00


	//----- nvinfo : EIATTR_KPARAM_INFO
	.align		4
.L_1065:
        /*0038*/ 	.byte	0x04, 0x17
        /*003a*/ 	.short	(.L_1067 - .L_1066)
.L_1066:
        /*003c*/ 	.word	0x00000000
        /*0040*/ 	.short	0x0008
        /*0042*/ 	.short	0x0040
        /*0044*/ 	.byte	0x00, 0xf0, 0x11, 0x00


	//----- nvinfo : EIATTR_KPARAM_INFO
	.align		4
.L_1067:
        /*0048*/ 	.byte	0x04, 0x17
        /*004a*/ 	.short	(.L_1069 - .L_1068)
.L_1068:
        /*004c*/ 	.word	0x00000000
        /*0050*/ 	.short	0x0007
        /*0052*/ 	.short	0x0038
        /*0054*/ 	.byte	0x00, 0xf0, 0x21, 0x00


	//----- nvinfo : EIATTR_KPARAM_INFO
	.align		4
.L_1069:
        /*0058*/ 	.byte	0x04, 0x17
        /*005a*/ 	.short	(.L_1071 - .L_1070)
.L_1070:
        /*005c*/ 	.word	0x00000000
        /*0060*/ 	.short	0x0006
        /*0062*/ 	.short	0x0030
        /*0064*/ 	.byte	0x00, 0xf0, 0x21, 0x00


	//----- nvinfo : EIATTR_KPARAM_INFO
	.align		4
.L_1071:
        /*0068*/ 	.byte	0x04, 0x17
        /*006a*/ 	.short	(.L_1073 - .L_1072)
.L_1072:
        /*006c*/ 	.word	0x00000000
        /*0070*/ 	.short	0x0005
        /*0072*/ 	.short	0x0028
        /*0074*/ 	.byte	0x00, 0xf0, 0x21, 0x00


	//----- nvinfo : EIATTR_KPARAM_INFO
	.align		4
.L_1073:
        /*0078*/ 	.byte	0x04, 0x17
        /*007a*/ 	.short	(.L_1075 - .L_1074)
.L_1074:
        /*007c*/ 	.word	0x00000000
        /*0080*/ 	.short	0x0004
        /*0082*/ 	.short	0x0020
        /*0084*/ 	.byte	0x00, 0xf0, 0x21, 0x00


	//----- nvinfo : EIATTR_KPARAM_INFO
	.align		4
.L_1075:
        /*0088*/ 	.byte	0x04, 0x17
        /*008a*/ 	.short	(.L_1077 - .L_1076)
.L_1076:
        /*008c*/ 	.word	0x00000000
        /*0090*/ 	.short	0x0003
        /*0092*/ 	.short	0x0018
        /*0094*/ 	.byte	0x00, 0xf0, 0x21, 0x00


	//----- nvinfo : EIATTR_KPARAM_INFO
	.align		4
.L_1077:
        /*0098*/ 	.byte	0x04, 0x17
        /*009a*/ 	.short	(.L_1079 - .L_1078)
.L_1078:
        /*009c*/ 	.word	0x00000000
        /*00a0*/ 	.short	0x0002
        /*00a2*/ 	.short	0x0010
        /*00a4*/ 	.byte	0x00, 0xf0, 0x21, 0x00


	//----- nvinfo : EIATTR_KPARAM_INFO
	.align		4
.L_1079:
        /*00a8*/ 	.byte	0x04, 0x17
        /*00aa*/ 	.short	(.L_1081 - .L_1080)
.L_1080:
        /*00ac*/ 	.word	0x00000000
        /*00b0*/ 	.short	0x0001
        /*00b2*/ 	.short	0x0008
        /*00b4*/ 	.byte	0x00, 0xf0, 0x21, 0x00


	//----- nvinfo : EIATTR_KPARAM_INFO
	.align		4
.L_1081:
        /*00b8*/ 	.byte	0x04, 0x17
        /*00ba*/ 	.short	(.L_1083 - .L_1082)
.L_1082:
        /*00bc*/ 	.word	0x00000000
        /*00c0*/ 	.short	0x0000
        /*00c2*/ 	.short	0x0000
        /*00c4*/ 	.byte	0x00, 0xf0, 0x21, 0x00


	//----- nvinfo : EIATTR_SPARSE_MMA_MASK
	.align		4
.L_1083:
        /*00c8*/ 	.byte	0x03, 0x50
        /*00ca*/ 	.short	0x0000


	//----- nvinfo : EIATTR_MAXREG_COUNT
	.align		4
        /*00cc*/ 	.byte	0x03, 0x1b
        /*00ce*/ 	.short	0x0060


	//----- nvinfo : EIATTR_NUM_BARRIERS
	.align		4
        /*00d0*/ 	.byte	0x02, 0x4c
        /*00d2*/ 	.byte	0x01
	.zero		1


	//----- nvinfo : EIATTR_ANNOTATIONS
	.align		4
        /*00d4*/ 	.byte	0x04, 0x55
        /*00d6*/ 	.short	(.L_1085 - .L_1084)


	//   ....[0]....
.L_1084:
        /* <DEDUP_REMOVED lines=28> */


	//----- nvinfo : EIATTR_MERCURY_ISA_VERSION
	.align		4
.L_1085:
        /*0280*/ 	.byte	0x03, 0x5f
        /*0282*/ 	.short	0x0101


	//----- nvinfo : EIATTR_COOP_GROUP_MASK_REGIDS
	.align		4
        /*0284*/ 	.byte	0x04, 0x29
        /*0286*/ 	.short	(.L_1087 - .L_1086)


	//   ....[0]....
.L_1086:
        /*0288*/ 	.word	0xffffffff


	//   ....[1]....
        /*028c*/ 	.word	0xffffffff


	//   ....[2]....
        /*0290*/ 	.word	0xffffffff


	//   ....[3]....
        /*0294*/ 	.word	0xffffffff


	//   ....[4]....
        /*0298*/ 	.word	0xffffffff


	//   ....[5]....
        /*029c*/ 	.word	0xffffffff


	//   ....[6]....
        /*02a0*/ 	.word	0xffffffff


	//   ....[7]....
        /*02a4*/ 	.word	0xffffffff


	//   ....[8]....
        /*02a8*/ 	.word	0xffffffff


	//   ....[9]....
        /*02ac*/ 	.word	0xffffffff


	//   ....[10]....
        /*02b0*/ 	.word	0xffffffff


	//   ....[11]....
        /*02b4*/ 	.word	0xffffffff


	//   ....[12]....
        /*02b8*/ 	.word	0x05000007


	//   ....[13]....
        /*02bc*/ 	.word	0x05000006


	//   ....[14]....
        /*02c0*/ 	.word	0x05000008


	//   ....[15]....
        /*02c4*/ 	.word	0x05000009


	//   ....[16]....
        /*02c8*/ 	.word	0x0500000b


	//   ....[17]....
        /*02cc*/ 	.word	0x05000002


	//   ....[18]....
        /*02d0*/ 	.word	0x05000006


	//   ....[19]....
        /*02d4*/ 	.word	0x05000003


	//   ....[20]....
        /*02d8*/ 	.word	0x05000007


	//   ....[21]....
        /*02dc*/ 	.word	0x05000009


	//   ....[22]....
        /*02e0*/ 	.word	0x05000006


	//   ....[23]....
        /*02e4*/ 	.word	0x05000008


	//   ....[24]....
        /*02e8*/ 	.word	0x0500000b


	//   ....[25]....
        /*02ec*/ 	.word	0x05000007


	//   ....[26]....
        /*02f0*/ 	.word	0x0500000c


	//   ....[27]....
        /*02f4*/ 	.word	0x05000006


	//   ....[28]....
        /*02f8*/ 	.word	0x05000007


	//   ....[29]....
        /*02fc*/ 	.word	0x05000009


	//   ....[30]....
        /*0300*/ 	.word	0x05000006


	//   ....[31]....
        /*0304*/ 	.word	0x05000008


	//   ....[32]....
        /*0308*/ 	.word	0x0500000b


	//   ....[33]....
        /*030c*/ 	.word	0x05000007


	//   ....[34]....
        /*0310*/ 	.word	0x0500000c


	//   ....[35]....
        /*0314*/ 	.word	0x05000006


	//   ....[36]....
        /*0318*/ 	.word	0x05000006


	//   ....[37]....
        /*031c*/ 	.word	0x0500000b


	//   ....[38]....
        /*0320*/ 	.word	0x05000007


	//   ....[39]....
        /*0324*/ 	.word	0x0500000f


	//   ....[40]....
        /*0328*/ 	.word	0x0500001d


	//   ....[41]....
        /*032c*/ 	.word	0x05000011


	//   ....[42]....
        /*0330*/ 	.word	0x05000009


	//   ....[43]....
        /*0334*/ 	.word	0x05000007


	//   ....[44]....
        /*0338*/ 	.word	0x0500000b


	//   ....[45]....
        /*033c*/ 	.word	0x05000006


	//   ....[46]....
        /*0340*/ 	.word	0x0500000e


	//   ....[47]....
        /*0344*/ 	.word	0x05000008


	//   ....[48]....
        /*0348*/ 	.word	0x0500000c


	//   ....[49]....
        /*034c*/ 	.word	0x0500000a


	//   ....[50]....
        /*0350*/ 	.word	0x05000004


	//   ....[51]....
        /*0354*/ 	.word	0x05000018


	//   ....[52]....
        /*0358*/ 	.word	0x0500001a


	//   ....[53]....
        /*035c*/ 	.word	0x05000005


	//   ....[54]....
        /*0360*/ 	.word	0x05000013


	//   ....[55]....
        /*0364*/ 	.word	0x05000015


	//   ....[56]....
        /*0368*/ 	.word	0x05000019


	//   ....[57]....
        /*036c*/ 	.word	0x05000007


	//   ....[58]....
        /*0370*/ 	.word	0x0500000f


	//   ....[59]....
        /*0374*/ 	.word	0x0500001b


	//   ....[60]....
        /*0378*/ 	.word	0x05000011


	//   ....[61]....
        /*037c*/ 	.word	0x05000013


	//   ....[62]....
        /*0380*/ 	.word	0x05000015


	//   ....[63]....
        /*0384*/ 	.word	0x05000012


	//   ....[64]....
        /*0388*/ 	.word	0x05000019


	//   ....[65]....
        /*038c*/ 	.word	0x0500001d


	//   ....[66]....
        /*0390*/ 	.word	0x0500000d


	//   ....[67]....
        /*0394*/ 	.word	0x05000009


	//   ....[68]....
        /*0398*/ 	.word	0x05000006


	//   ....[69]....
        /*039c*/ 	.word	0x05000006


	//   ....[70]....
        /*03a0*/ 	.word	0x05000006


	//   ....[71]....
        /*03a4*/ 	.word	0x05000006


	//   ....[72]....
        /*03a8*/ 	.word	0x05000006


	//   ....[73]....
        /*03ac*/ 	.word	0x05000006


	//   ....[74]....
        /*03b0*/ 	.word	0x05000006


	//   ....[75]....
        /*03b4*/ 	.word	0x05000006


	//   ....[76]....
        /*03b8*/ 	.word	0x05000006


	//   ....[77]....
        /*03bc*/ 	.word	0x05000006


	//   ....[78]....
        /*03c0*/ 	.word	0x05000006


	//   ....[79]....
        /*03c4*/ 	.word	0x05000006


	//   ....[80]....
        /*03c8*/ 	.word	0x05000006


	//   ....[81]....
        /*03cc*/ 	.word	0x05000006


	//   ....[82]....
        /*03d0*/ 	.word	0x05000006


	//   ....[83]....
        /*03d4*/ 	.word	0x05000006


	//   ....[84]....
        /*03d8*/ 	.word	0x05000006


	//   ....[85]....
        /*03dc*/ 	.word	0x05000006


	//   ....[86]....
        /*03e0*/ 	.word	0x05000006


	//   ....[87]....
        /*03e4*/ 	.word	0x05000006


	//   ....[88]....
        /*03e8*/ 	.word	0x05000006


	//   ....[89]....
        /*03ec*/ 	.word	0x05000006


	//   ....[90]....
        /*03f0*/ 	.word	0x05000006


	//   ....[91]....
        /*03f4*/ 	.word	0x05000006


	//   ....[92]....
        /*03f8*/ 	.word	0x05000006


	//   ....[93]....
        /*03fc*/ 	.word	0x05000006


	//   ....[94]....
        /*0400*/ 	.word	0x05000006


	//   ....[95]....
        /*0404*/ 	.word	0x05000006


	//   ....[96]....
        /*0408*/ 	.word	0x05000006


	//   ....[97]....
        /*040c*/ 	.word	0x05000006


	//   ....[98]....
        /*0410*/ 	.word	0x05000006


	//   ....[99]....
        /*0414*/ 	.word	0x05000006


	//   ....[100]....
        /*0418*/ 	.word	0x05000006


	//   ....[101]....
        /*041c*/ 	.word	0x05000006


	//   ....[102]....
        /*0420*/ 	.word	0x05000006


	//   ....[103]....
        /*0424*/ 	.word	0x05000006


	//   ....[104]....
        /*0428*/ 	.word	0x05000006


	//   ....[105]....
        /*042c*/ 	.word	0x05000006


	//   ....[106]....
        /*0430*/ 	.word	0x05000006


	//   ....[107]....
        /*0434*/ 	.word	0x05000006


	//   ....[108]....
        /*0438*/ 	.word	0x05000006


	//   ....[109]....
        /*043c*/ 	.word	0x05000006


	//   ....[110]....
        /*0440*/ 	.word	0x05000006


	//   ....[111]....
        /*0444*/ 	.word	0x05000006


	//   ....[112]....
        /*0448*/ 	.word	0x05000006


	//   ....[113]....
        /*044c*/ 	.word	0x05000006


	//   ....[114]....
        /*0450*/ 	.word	0x05000006


	//   ....[115]....
        /*0454*/ 	.word	0x05000006


	//   ....[116]....
        /*0458*/ 	.word	0x05000006


	//   ....[117]....
        /*045c*/ 	.word	0x05000006


	//   ....[118]....
        /*0460*/ 	.word	0x05000006


	//   ....[119]....
        /*0464*/ 	.word	0x05000006


	//   ....[120]....
        /*0468*/ 	.word	0x05000006


	//   ....[121]....
        /*046c*/ 	.word	0x05000006


	//   ....[122]....
        /*0470*/ 	.word	0x05000006


	//   ....[123]....
        /*0474*/ 	.word	0x05000006


	//----- nvinfo : EIATTR_COOP_GROUP_INSTR_OFFSETS
	.align		4
.L_1087:
        /*0478*/ 	.byte	0x04, 0x28
        /*047a*/ 	.short	(.L_1089 - .L_1088)


	//   ....[0]....
.L_1088:
        /*047c*/ 	.word	0x00003c50


	//   ....[1]....
        /*0480*/ 	.word	0x00003c90


	//   ....[2]....
        /*0484*/ 	.word	0x00003cc0


	//   ....[3]....
        /*0488*/ 	.word	0x00003ce0


	//   ....[4]....
        /*048c*/ 	.word	0x00004540


	//   ....[5]....
        /*0490*/ 	.word	0x00004550


	//   ....[6]....
        /*0494*/ 	.word	0x00004580


	//   ....[7]....
        /*0498*/ 	.word	0x00004590


	//   ....[8]....
        /*049c*/ 	.word	0x000045c0


	//   ....[9]....
        /*04a0*/ 	.word	0x000045d0


	//   ....[10]....
        /*04a4*/ 	.word	0x00004600


	//   ....[11]....
        /*04a8*/ 	.word	0x00004610


	//   ....[12]....
        /*04ac*/ 	.word	0x00006fe0


	//   ....[13]....
        /*04b0*/ 	.word	0x00007010


	//   ....[14]....
        /*04b4*/ 	.word	0x00007050


	//   ....[15]....
        /*04b8*/ 	.word	0x00007070


	//   ....[16]....
        /*04bc*/ 	.word	0x000070a0


	//   ....[17]....
        /*04c0*/ 	.word	0x000070b0


	//   ....[18]....
        /*04c4*/ 	.word	0x000070e0


	//   ....[19]....
        /*04c8*/ 	.word	0x000070f0


	//   ....[20]....
        /*04cc*/ 	.word	0x00007280


	//   ....[21]....
        /*04d0*/ 	.word	0x000072b0


	//   ....[22]....
        /*04d4*/ 	.word	0x000072e0


	//   ....[23]....
        /*04d8*/ 	.word	0x00007300


	//   ....[24]....
        /*04dc*/ 	.word	0x00007330


	//   ....[25]....
        /*04e0*/ 	.word	0x00007340


	//   ....[26]....
        /*04e4*/ 	.word	0x00007370


	//   ....[27]....
        /*04e8*/ 	.word	0x00007380


	//   ....[28]....
        /*04ec*/ 	.word	0x000074b0


	//   ....[29]....
        /*04f0*/ 	.word	0x000074e0


	//   ....[30]....
        /*04f4*/ 	.word	0x00007510


	//   ....[31]....
        /*04f8*/ 	.word	0x00007530


	//   ....[32]....
        /*04fc*/ 	.word	0x00007560


	//   ....[33]....
        /*0500*/ 	.word	0x00007570


	//   ....[34]....
        /*0504*/ 	.word	0x000075a0


	//   ....[35]....
        /*0508*/ 	.word	0x000075b0


	//   ....[36]....
        /*050c*/ 	.word	0x000078d0


	//   ....[37]....
        /*0510*/ 	.word	0x00007920


	//   ....[38]....
        /*0514*/ 	.word	0x00007940


	//   ....[39]....
        /*0518*/ 	.word	0x00007980


	//   ....[40]....
        /*051c*/ 	.word	0x000079b0


	//   ....[41]....
        /*0520*/ 	.word	0x000079d0


	//   ....[42]....
        /*0524*/ 	.word	0x000079f0


	//   ....[43]....
        /*0528*/ 	.word	0x00007a20


	//   ....[44]....
        /*052c*/ 	.word	0x00007a40


	//   ....[45]....
        /*0530*/ 	.word	0x00007a60


	//   ....[46]....
        /*0534*/ 	.word	0x00007a80


	//   ....[47]....
        /*0538*/ 	.word	0x00007aa0


	//   ....[48]....
        /*053c*/ 	.word	0x00007ad0


	//   ....[49]....
        /*0540*/ 	.word	0x00007ae0


	//   ....[50]....
        /*0544*/ 	.word	0x00007b10


	//   ....[51]....
        /*0548*/ 	.word	0x00007b60


	//   ....[52]....
        /*054c*/ 	.word	0x00007b90


	//   ....[53]....
        /*0550*/ 	.word	0x00007bc0


	//   ....[54]....
        /*0554*/ 	.word	0x00007bf0


	//   ....[55]....
        /*0558*/ 	.word	0x00007c10


	//   ....[56]....
        /*055c*/ 	.word	0x00007c30


	//   ....[57]....
        /*0560*/ 	.word	0x00007c40


	//   ....[58]....
        /*0564*/ 	.word	0x00007c70


	//   ....[59]....
        /*0568*/ 	.word	0x00007cb0


	//   ....[60]....
        /*056c*/ 	.word	0x00007cf0


	//   ....[61]....
        /*0570*/ 	.word	0x00007d70


	//   ....[62]....
        /*0574*/ 	.word	0x00007da0


	//   ....[63]....
        /*0578*/ 	.word	0x00007dc0


	//   ....[64]....
        /*057c*/ 	.word	0x00007de0


	//   ....[65]....
        /*0580*/ 	.word	0x00007e10


	//   ....[66]....
        /*0584*/ 	.word	0x00007e50


	//   ....[67]....
        /*0588*/ 	.word	0x00007f70


	//   ....[68]....
        /*058c*/ 	.word	0x00008090


	//   ....[69]....
        /*0590*/ 	.word	0x000080e0


	//   ....[70]....
        /*0594*/ 	.word	0x00008150


	//   ....[71]....
        /*0598*/ 	.word	0x000081b0


	//   ....[72]....
        /*059c*/ 	.word	0x00008220


	//   ....[73]....
        /*05a0*/ 	.word	0x00008280


	//   ....[74]....
        /*05a4*/ 	.word	0x000082f0


	//   ....[75]....
        /*05a8*/ 	.word	0x00008350


	//   ....[76]....
        /*05ac*/ 	.word	0x000083f0


	//   ....[77]....
        /*05b0*/ 	.word	0x00008480


	//   ....[78]....
        /*05b4*/ 	.word	0x000084f0


	//   ....[79]....
        /*05b8*/ 	.word	0x00008550


	//   ....[80]....
        /*05bc*/ 	.word	0x000085c0


	//   ....[81]....
        /*05c0*/ 	.word	0x00008620


	//   ....[82]....
        /*05c4*/ 	.word	0x00008690


	//   ....[83]....
        /*05c8*/ 	.word	0x000086f0


	//   ....[84]....
        /*05cc*/ 	.word	0x00008790


	//   ....[85]....
        /*05d0*/ 	.word	0x00008820


	//   ....[86]....
        /*05d4*/ 	.word	0x00008890


	//   ....[87]....
        /*05d8*/ 	.word	0x000088f0


	//   ....[88]....
        /*05dc*/ 	.word	0x00008960


	//   ....[89]....
        /*05e0*/ 	.word	0x000089c0


	//   ....[90]....
        /*05e4*/ 	.word	0x00008a30


	//   ....[91]....
        /*05e8*/ 	.word	0x00008a90


	//   ....[92]....
        /*05ec*/ 	.word	0x00008b30


	//   ....[93]....
        /*05f0*/ 	.word	0x00008c10


	//   ....[94]....
        /*05f4*/ 	.word	0x00008cf0


	//   ....[95]....
        /*05f8*/ 	.word	0x00008d40


	//   ....[96]....
        /*05fc*/ 	.word	0x00008de0


	//   ....[97]....
        /*0600*/ 	.word	0x00008e40


	//   ....[98]....
        /*0604*/ 	.word	0x00008ef0


	//   ....[99]....
        /*0608*/ 	.word	0x00008f50


	//   ....[100]....
        /*060c*/ 	.word	0x00008ff0


	//   ....[101]....
        /*0610*/ 	.word	0x00009050


	//   ....[102]....
        /*0614*/ 	.word	0x000090c0


	//   ....[103]....
        /*0618*/ 	.word	0x00009120


	//   ....[104]....
        /*061c*/ 	.word	0x00009190


	//   ....[105]....
        /*0620*/ 	.word	0x000091f0


	//   ....[106]....
        /*0624*/ 	.word	0x00009260


	//   ....[107]....
        /*0628*/ 	.word	0x00009310


	//   ....[108]....
        /*062c*/ 	.word	0x00009380


	//   ....[109]....
        /*0630*/ 	.word	0x000093e0


	//   ....[110]....
        /*0634*/ 	.word	0x00009450


	//   ....[111]....
        /*0638*/ 	.word	0x000094b0


	//   ....[112]....
        /*063c*/ 	.word	0x00009550


	//   ....[113]....
        /*0640*/ 	.word	0x000095c0


	//   ....[114]....
        /*0644*/ 	.word	0x00009650


	//   ....[115]....
        /*0648*/ 	.word	0x000096c0


	//   ....[116]....
        /*064c*/ 	.word	0x00009720


	//   ....[117]....
        /*0650*/ 	.word	0x00009770


	//   ....[118]....
        /*0654*/ 	.word	0x000097e0


	//   ....[119]....
        /*0658*/ 	.word	0x00009840


	//   ....[120]....
        /*065c*/ 	.word	0x000098b0


	//   ....[121]....
        /*0660*/ 	.word	0x00009910


	//   ....[122]....
        /*0664*/ 	.word	0x00009a50


	//   ....[123]....
        /*0668*/ 	.word	0x00009b20


	//----- nvinfo : EIATTR_EXIT_INSTR_OFFSETS
	.align		4
.L_1089:
        /*066c*/ 	.byte	0x04, 0x1c
        /*066e*/ 	.short	(.L_1091 - .L_1090)


	//   ....[0]....
.L_1090:
        /*0670*/ 	.word	0x00005fb0


	//   ....[1]....
        /*0674*/ 	.word	0x00008030


	//----- nvinfo : EIATTR_MAX_THREADS
	.align		4
.L_1091:
        /*0678*/ 	.byte	0x04, 0x05
        /*067a*/ 	.short	(.L_1093 - .L_1092)
.L_1092:
        /*067c*/ 	.word	0x00000140
        /*0680*/ 	.word	0x00000001
        /*0684*/ 	.word	0x00000001


	//----- nvinfo : EIATTR_CRS_STACK_SIZE
	.align		4
.L_1093:
        /*0688*/ 	.byte	0x04, 0x1e
        /*068a*/ 	.short	(.L_1095 - .L_1094)
.L_1094:
        /*068c*/ 	.word	0x00000000


	//----- nvinfo : EIATTR_CBANK_PARAM_SIZE
	.align		4
.L_1095:
        /*0690*/ 	.byte	0x03, 0x19
        /*0692*/ 	.short	0x0060


	//----- nvinfo : EIATTR_PARAM_CBANK
	.align		4
        /*0694*/ 	.byte	0x04, 0x0a
        /*0696*/ 	.short	(.L_1097 - .L_1096)
	.align		4
.L_1096:
        /*0698*/ 	.word	index@(.nv.constant0._ZN13group_norm_v218gn_bwd_cuda_kernelI13__nv_bfloat16Li320ELi2ELi16ELi20ELi1024ELb1ELb1ELi32ELi320ELi320ELi4ELb1ELi9ELb0ELb0ELNS_15WgradSyncMethodE3ENS_16CompileConditionILi900EEEEEvPT_S6_S6_PKS5_S8_S8_S8_PKfflPfPj)
        /*069c*/ 	.short	0x0210
        /*069e*/ 	.short	0x0060


	//----- nvinfo : EIATTR_SW_WAR
	.align		4
.L_1097:
        /*06a0*/ 	.byte	0x04, 0x36
        /*06a2*/ 	.short	(.L_1099 - .L_1098)
.L_1098:
        /*06a4*/ 	.word	0x00000008
.L_1099:


//--------------------- .nv.info._ZN13group_norm_v214gn_cuda_kernelI13__nv_bfloat16Li320ELi1ELi32ELi10ELi1024ELb0ELi1024ELi10ELi10ELi2ELb0ELi116ELb0ELb0ENS_16CompileConditionILi900EEEEEvPT_PKS4_S7_S7_flPfS8_Pj --------------------------
	.section	.nv.info._ZN13group_norm_v214gn_cuda_kernelI13__nv_bfloat16Li320ELi1ELi32ELi10ELi1024ELb0ELi1024ELi10ELi10ELi2ELb0ELi116ELb0ELb0ENS_16CompileConditionILi900EEEEEvPT_PKS4_S7_S7_flPfS8_Pj,"",@"SHT_CUDA_INFO"
	.sectionflags	@""
	.align	4


	//----- nvinfo : EIATTR_CUDA_API_VERSION
	.align		4
        /*0000*/ 	.byte	0x04, 0x37
        /*0002*/ 	.short	(.L_1101 - .L_1100)
.L_1100:
        /*0004*/ 	.word	0x00000082


	//----- nvinfo : EIATTR_KPARAM_INFO
	.align		4
.L_1101:
        /*0008*/ 	.byte	0x04, 0x17
        /*000a*/ 	.short	(.L_1103 - .L_1102)
.L_1102:
        /*000c*/ 	.word	0x00000000
        /*0010*/ 	.short	0x0008
        /*0012*/ 	.short	0x0040
        /*0014*/ 	.byte	0x00, 0xf0, 0x21, 0x00


	//----- nvinfo : EIATTR_KPARAM_INFO
	.align		4
.L_1103:
        /*0018*/ 	.byte	0x04, 0x17
        /*001a*/ 	.short	(.L_1105 - .L_1104)
.L_1104:
        /*001c*/ 	.word	0x00000000
        /*0020*/ 	.short	0x0007
        /*0022*/ 	.short	0x0038
        /*0024*/ 	.byte	0x00, 0xf0, 0x21, 0x00


	//----- nvinfo : EIATTR_KPARAM_INFO
	.align		4
.L_1105:
        /*0028*/ 	.byte	0x04, 0x17
        /*002a*/ 	.short	(.L_1107 - .L_1106)
.L_1106:
        /*002c*/ 	.word	0x00000000
        /*0030*/ 	.short	0x0006
        /*0032*/ 	.short	0x0030
        /*0034*/ 	.byte	0x00, 0xf0, 0x21, 0x00


	//----- nvinfo : EIATTR_KPARAM_INFO
	.align		4
.L_1107:
        /*0038*/ 	.byte	0x04, 0x17
        /*003a*/ 	.short	(.L_1109 - .L_1108)
.L_1108:
        /*003c*/ 	.word	0x00000000
        /*0040*/ 	.short	0x0005
        /*0042*/ 	.short	0x0028
        /*0044*/ 	.byte	0x00, 0xf0, 0x21, 0x00


	//----- nvinfo : EIATTR_KPARAM_INFO
	.align		4
.L_1109:
        /*0048*/ 	.byte	0x04, 0x17
        /*004a*/ 	.short	(.L_1111 - .L_1110)
.L_1110:
        /*004c*/ 	.word	0x00000000
        /*0050*/ 	.short	0x0004
        /*0052*/ 	.short	0x0020
        /*0054*/ 	.byte	0x00, 0xf0, 0x11, 0x00


	//----- nvinfo : EIATTR_KPARAM_INFO
	.align		4
.L_1111:
        /*0058*/ 	.byte	0x04, 0x17
        /*005a*/ 	.short	(.L_1113 - .L_1112)
.L_1112:
        /*005c*/ 	.word	0x00000000
        /*0060*/ 	.short	0x0003
        /*0062*/ 	.short	0x0018
        /*0064*/ 	.byte	0x00, 0xf0, 0x21, 0x00


	//----- nvinfo : EIATTR_KPARAM_INFO
	.align		4
.L_1113:
        /*0068*/ 	.byte	0x04, 0x17
        /*006a*/ 	.short	(.L_1115 - .L_1114)
.L_1114:
        /*006c*/ 	.word	0x00000000
        /*0070*/ 	.short	0x0002
        /*0072*/ 	.short	0x0010
        /*0074*/ 	.byte	0x00, 0xf0, 0x21, 0x00


	//----- nvinfo : EIATTR_KPARAM_INFO
	.align		4
.L_1115:
        /*0078*/ 	.byte	0x04, 0x17
        /*007a*/ 	.short	(.L_1117 - .L_1116)
.L_1116:
        /*007c*/ 	.word	0x00000000
        /*0080*/ 	.short	0x0001
        /*0082*/ 	.short	0x0008
        /*0084*/ 	.byte	0x00, 0xf0, 0x21, 0x00


	//----- nvinfo : EIATTR_KPARAM_INFO
	.align		4
.L_1117:
        /*0088*/ 	.byte	0x04, 0x17
        /*008a*/ 	.short	(.L_1119 - .L_1118)
.L_1118:
        /*008c*/ 	.word	0x00000000
        /*0090*/ 	.short	0x0000
        /*0092*/ 	.short	0x0000
        /*0094*/ 	.byte	0x00, 0xf0, 0x21, 0x00


	//----- nvinfo : EIATTR_SPARSE_MMA_MASK
	.align		4
.L_1119:
        /*0098*/ 	.byte	0x03, 0x50
        /*009a*/ 	.short	0x0000


	//----- nvinfo : EIATTR_MAXREG_COUNT
	.align		4
        /*009c*/ 	.byte	0x03, 0x1b
        /*009e*/ 	.short	0x00a8


	//----- nvinfo : EIATTR_NUM_BARRIERS
	.align		4
        /*00a0*/ 	.byte	0x02, 0x4c
        /*00a2*/ 	.byte	0x01
	.zero		1


	//----- nvinfo : EIATTR_MERCURY_ISA_VERSION
	.align		4
        /*00a4*/ 	.byte	0x03, 0x5f
        /*00a6*/ 	.short	0x0101


	//----- nvinfo : EIATTR_COOP_GROUP_MASK_REGIDS
	.align		4
        /*00a8*/ 	.byte	0x04, 0x29
        /*00aa*/ 	.short	(.L_1121 - .L_1120)


	//   ....[0]....
.L_1120:
        /*00ac*/ 	.word	0xffffffff


	//   ....[1]....
        /*00b0*/ 	.word	0xffffffff


	//   ....[2]....
        /*00b4*/ 	.word	0xffffffff


	//   ....[3]....
        /*00b8*/ 	.word	0xffffffff


	//   ....[4]....
        /*00bc*/ 	.word	0xffffffff


	//   ....[5]....
        /*00c0*/ 	.word	0xffffffff


	//   ....[6]....
        /*00c4*/ 	.word	0xffffffff


	//   ....[7]....
        /*00c8*/ 	.word	0xffffffff


	//   ....[8]....
        /*00cc*/ 	.word	0xffffffff


	//   ....[9]....
        /*00d0*/ 	.word	0xffffffff


	//   ....[10]....
        /*00d4*/ 	.word	0xffffffff


	//   ....[11]....
        /*00d8*/ 	.word	0xffffffff


	//   ....[12]....
        /*00dc*/ 	.word	0xffffffff


	//   ....[13]....
        /*00e0*/ 	.word	0xffffffff


	//   ....[14]....
        /*00e4*/ 	.word	0xffffffff


	//   ....[15]....
        /*00e8*/ 	.word	0xffffffff


	//   ....[16]....
        /*00ec*/ 	.word	0xffffffff


	//   ....[17]....
        /*00f0*/ 	.word	0xffffffff


	//   ....[18]....
        /*00f4*/ 	.word	0x05000020


	//   ....[19]....
        /*00f8*/ 	.word	0x05000020


	//   ....[20]....
        /*00fc*/ 	.word	0x05000020


	//   ....[21]....
        /*0100*/ 	.word	0x05000020


	//   ....[22]....
        /*0104*/ 	.word	0x05000020


	//   ....[23]....
        /*0108*/ 	.word	0x05000020


	//   ....[24]....
        /*010c*/ 	.word	0x05000020


	//   ....[25]....
        /*0110*/ 	.word	0x05000020


	//----- nvinfo : EIATTR_COOP_GROUP_INSTR_OFFSETS
	.align		4
.L_1121:
        /*0114*/ 	.byte	0x04, 0x28
        /*0116*/ 	.short	(.L_1123 - .L_1122)


	//   ....[0]....
.L_1122:
        /*0118*/ 	.word	0x000009d0


	//   ....[1]....
        /*011c*/ 	.word	0x000009e0


	//   ....[2]....
        /*0120*/ 	.word	0x00000a10


	//   ....[3]....
        /*0124*/ 	.word	0x00000a20


	//   ....[4]....
        /*0128*/ 	.word	0x00000a50


	//   ....[5]....
        /*012c*/ 	.word	0x00000a60


	//   ....[6]....
        /*0130*/ 	.word	0x00000aa0


	//   ....[7]....
        /*0134*/ 	.word	0x00000ab0


	//   ....[8]....
        /*0138*/ 	.word	0x00000af0


	//   ....[9]....
        /*013c*/ 	.word	0x00000b00


	//   ....[10]....
        /*0140*/ 	.word	0x00000c50


	//   ....[11]....
        /*0144*/ 	.word	0x00000c60


	//   ....[12]....
        /*0148*/ 	.word	0x00000c90


	//   ....[13]....
        /*014c*/ 	.word	0x00000ca0


	//   ....[14]....
        /*0150*/ 	.word	0x00000cd0


	//   ....[15]....
        /*0154*/ 	.word	0x00000ce0


	//   ....[16]....
        /*0158*/ 	.word	0x00000d10


	//   ....[17]....
        /*015c*/ 	.word	0x00000d20


	//   ....[18]....
        /*0160*/ 	.word	0x00001ac0


	//   ....[19]....
        /*0164*/ 	.word	0x00001b10


	//   ....[20]....
        /*0168*/ 	.word	0x00001b80


	//   ....[21]....
        /*016c*/ 	.word	0x00001be0


	//   ....[22]....
        /*0170*/ 	.word	0x00001c50


	//   ....[23]....
        /*0174*/ 	.word	0x00001cb0


	//   ....[24]....
        /*0178*/ 	.word	0x00001d20


	//   ....[25]....
        /*017c*/ 	.word	0x00001d80


	//----- nvinfo : EIATTR_EXIT_INSTR_OFFSETS
	.align		4
.L_1123:
        /*0180*/ 	.byte	0x04, 0x1c
        /*0182*/ 	.short	(.L_1125 - .L_1124)


	//   ....[0]....
.L_1124:
        /*0184*/ 	.word	0x00001a60


	//----- nvinfo : EIATTR_MAX_THREADS
	.align		4
.L_1125:
        /*0188*/ 	.byte	0x04, 0x05
        /*018a*/ 	.short	(.L_1127 - .L_1126)
.L_1126:
        /*018c*/ 	.word	0x00000140
        /*0190*/ 	.word	0x00000001
        /*0194*/ 	.word	0x00000001


	//----- nvinfo : EIATTR_CRS_STACK_SIZE
	.align		4
.L_1127:
        /*0198*/ 	.byte	0x04, 0x1e
        /*019a*/ 	.short	(.L_1129 - .L_1128)
.L_1128:
        /*019c*/ 	.word	0x00000000


	//----- nvinfo : EIATTR_CBANK_PARAM_SIZE
	.align		4
.L_1129:
        /*01a0*/ 	.byte	0x03, 0x19
        /*01a2*/ 	.short	0x0048


	//----- nvinfo : EIATTR_PARAM_CBANK
	.align		4
        /*01a4*/ 	.byte	0x04, 0x0a
        /*01a6*/ 	.short	(.L_1131 - .L_1130)
	.align		4
.L_1130:
        /*01a8*/ 	.word	index@(.nv.constant0._ZN13group_norm_v214gn_cuda_kernelI13__nv_bfloat16Li320ELi1ELi32ELi10ELi1024ELb0ELi1024ELi10ELi10ELi2ELb0ELi116ELb0ELb0ENS_16CompileConditionILi900EEEEEvPT_PKS4_S7_S7_flPfS8_Pj)
        /*01ac*/ 	.short	0x0210
        /*01ae*/ 	.short	0x0048


	//----- nvinfo : EIATTR_SW_WAR
	.align		4
.L_1131:
        /*01b0*/ 	.byte	0x04, 0x36
        /*01b2*/ 	.short	(.L_1133 - .L_1132)
.L_1132:
        /*01b4*/ 	.word	0x00000008
.L_1133:


//--------------------- .nv.info._ZN13group_norm_v214gn_cuda_kernelI13__nv_bfloat16Li320ELi1ELi32ELi10ELi1024ELb0ELi1024ELi10ELi10ELi2ELb0ELi148ELb0ELb0ENS_16CompileConditionILi900EEEEEvPT_PKS4_S7_S7_flPfS8_Pj --------------------------
	.section	.nv.info._ZN13group_norm_v214gn_cuda_kernelI13__nv_bfloat16Li320ELi1ELi32ELi10ELi1024ELb0ELi1024ELi10ELi10ELi2ELb0ELi148ELb0ELb0ENS_16CompileConditionILi900EEEEEvPT_PKS4_S7_S7_flPfS8_Pj,"",@"SHT_CUDA_INFO"
	.sectionflags	@""
	.align	4


	//----- nvinfo : EIATTR_CUDA_API_VERSION
	.align		4
        /*0000*/ 	.byte	0x04, 0x37
        /*0002*/ 	.short	(.L_1135 - .L_1134)
.L_1134:
        /*0004*/ 	.word	0x00000082


	//----- nvinfo : EIATTR_KPARAM_INFO
	.align		4
.L_1135:
        /*0008*/ 	.byte	0x04, 0x17
        /*000a*/ 	.short	(.L_1137 - .L_1136)
.L_1136:
        /*000c*/ 	.word	0x00000000
        /*0010*/ 	.short	0x0008
        /*0012*/ 	.short	0x0040
        /*0014*/ 	.byte	0x00, 0xf0, 0x21, 0x00


	//----- nvinfo : EIATTR_KPARAM_INFO
	.align		4
.L_1137:
        /*0018*/ 	.byte	0x04, 0x17
        /*001a*/ 	.short	(.L_1139 - .L_1138)
.L_1138:
        /*001c*/ 	.word	0x00000000
        /*0020*/ 	.short	0x0007
        /*0022*/ 	.short	0x0038
        /*0024*/ 	.byte	0x00, 0xf0, 0x21, 0x00


	//----- nvinfo : EIATTR_KPARAM_INFO
	.align		4
.L_1139:
        /*0028*/ 	.byte	0x04, 0x17
        /*002a*/ 	.short	(.L_1141 - .L_1140)
.L_1140:
        /*002c*/ 	.word	0x00000000
        /*0030*/ 	.short	0x0006
        /*0032*/ 	.short	0x0030
        /*0034*/ 	.byte	0x00, 0xf0, 0x21, 0x00


	//----- nvinfo : EIATTR_KPARAM_INFO
	.align		4
.L_1141:
        /*0038*/ 	.byte	0x04, 0x17
        /*003a*/ 	.short	(.L_1143 - .L_1142)
.L_1142:
        /*003c*/ 	.word	0x00000000
        /*0040*/ 	.short	0x0005
        /*0042*/ 	.short	0x0028
        /*0044*/ 	.byte	0x00, 0xf0, 0x21, 0x00


	//----- nvinfo : EIATTR_KPARAM_INFO
	.align		4
.L_1143:
        /*0048*/ 	.byte	0x04, 0x17
        /*004a*/ 	.short	(.L_1145 - .L_1144)
.L_1144:
        /*004c*/ 	.word	0x00000000
        /*0050*/ 	.short	0x0004
        /*0052*/ 	.short	0x0020
        /*0054*/ 	.byte	0x00, 0xf0, 0x11, 0x00


	//----- nvinfo : EIATTR_KPARAM_INFO
	.align		4
.L_1145:
        /*0058*/ 	.byte	0x04, 0x17
        /*005a*/ 	.short	(.L_1147 - .L_1146)
.L_1146:
        /*005c*/ 	.word	0x00000000
        /*0060*/ 	.short	0x0003
        /*0062*/ 	.short	0x0018
        /*0064*/ 	.byte	0x00, 0xf0, 0x21, 0x00


	//----- nvinfo : EIATTR_KPARAM_INFO
	.align		4
.L_1147:
        /*0068*/ 	.byte	0x04, 0x17
        /*006a*/ 	.short	(.L_1149 - .L_1148)
.L_1148:
        /*006c*/ 	.word	0x00000000
        /*0070*/ 	.short	0x0002
        /*0072*/ 	.short	0x0010
        /*0074*/ 	.byte	0x00, 0xf0, 0x21, 0x00


	//----- nvinfo : EIATTR_KPARAM_INFO
	.align		4
.L_1149:
        /*0078*/ 	.byte	0x04, 0x17
        /*007a*/ 	.short	(.L_1151 - .L_1150)
.L_1150:
        /*007c*/ 	.word	0x00000000
        /*0080*/ 	.short	0x0001
        /*0082*/ 	.short	0x0008
        /*0084*/ 	.byte	0x00, 0xf0, 0x21, 0x00


	//----- nvinfo : EIATTR_KPARAM_INFO
	.align		4
.L_1151:
        /*0088*/ 	.byte	0x04, 0x17
        /*008a*/ 	.short	(.L_1153 - .L_1152)
.L_1152:
        /*008c*/ 	.word	0x00000000
        /*0090*/ 	.short	0x0000
        /*0092*/ 	.short	0x0000
        /*0094*/ 	.byte	0x00, 0xf0, 0x21, 0x00


	//----- nvinfo : EIATTR_SPARSE_MMA_MASK
	.align		4
.L_1153:
        /*0098*/ 	.byte	0x03, 0x50
        /*009a*/ 	.short	0x0000


	//----- nvinfo : EIATTR_MAXREG_COUNT
	.align		4
        /*009c*/ 	.byte	0x03, 0x1b
        /*009e*/ 	.short	0x00a8


	//----- nvinfo : EIATTR_NUM_BARRIERS
	.align		4
        /*00a0*/ 	.byte	0x02, 0x4c
        /*00a2*/ 	.byte	0x01
	.zero		1


	//----- nvinfo : EIATTR_MERCURY_ISA_VERSION
	.align		4
        /*00a4*/ 	.byte	0x03, 0x5f
        /*00a6*/ 	.short	0x0101


	//----- nvinfo : EIATTR_COOP_GROUP_MASK_REGIDS
	.align		4
        /*00a8*/ 	.byte	0x04, 0x29
        /*00aa*/ 	.short	(.L_1155 - .L_1154)


	//   ....[0]....
.L_1154:
        /*00ac*/ 	.word	0xffffffff


	//   ....[1]....
        /*00b0*/ 	.word	0xffffffff


	//   ....[2]....
        /*00b4*/ 	.word	0xffffffff


	//   ....[3]....
        /*00b8*/ 	.word	0xffffffff


	//   ....[4]....
        /*00bc*/ 	.word	0xffffffff


	//   ....[5]....
        /*00c0*/ 	.word	0xffffffff


	//   ....[6]....
        /*00c4*/ 	.word	0xffffffff


	//   ....[7]....
        /*00c8*/ 	.word	0xffffffff


	//   ....[8]....
        /*00cc*/ 	.word	0xffffffff


	//   ....[9]....
        /*00d0*/ 	.word	0xffffffff


	//   ....[10]....
        /*00d4*/ 	.word	0xffffffff


	//   ....[11]....
        /*00d8*/ 	.word	0xffffffff


	//   ....[12]....
        /*00dc*/ 	.word	0xffffffff


	//   ....[13]....
        /*00e0*/ 	.word	0xffffffff


	//   ....[14]....
        /*00e4*/ 	.word	0xffffffff


	//   ....[15]....
        /*00e8*/ 	.word	0xffffffff


	//   ....[16]....
        /*00ec*/ 	.word	0xffffffff


	//   ....[17]....
        /*00f0*/ 	.word	0xffffffff


	//   ....[18]....
        /*00f4*/ 	.word	0x05000020


	//   ....[19]....
        /*00f8*/ 	.word	0x05000020


	//   ....[20]....
        /*00fc*/ 	.word	0x05000020


	//   ....[21]....
        /*0100*/ 	.word	0x05000020


	//   ....[22]....
        /*0104*/ 	.word	0x05000020


	//   ....[23]....
        /*0108*/ 	.word	0x05000020


	//   ....[24]....
        /*010c*/ 	.word	0x05000020


	//   ....[25]....
        /*0110*/ 	.word	0x05000020


	//----- nvinfo : EIATTR_COOP_GROUP_INSTR_OFFSETS
	.align		4
.L_1155:
        /*0114*/ 	.byte	0x04, 0x28
        /*0116*/ 	.short	(.L_1157 - .L_1156)


	//   ....[0]....
.L_1156:
        /*0118*/ 	.word	0x000009d0


	//   ....[1]....
        /*011c*/ 	.word	0x000009e0


	//   ....[2]....
        /*0120*/ 	.word	0x00000a10


	//   ....[3]....
        /*0124*/ 	.word	0x00000a20


	//   ....[4]....
        /*0128*/ 	.word	0x00000a50


	//   ....[5]....
        /*012c*/ 	.word	0x00000a60


	//   ....[6]....
        /*0130*/ 	.word	0x00000aa0


	//   ....[7]....
        /*0134*/ 	.word	0x00000ab0


	//   ....[8]....
        /*0138*/ 	.word	0x00000af0


	//   ....[9]....
        /*013c*/ 	.word	0x00000b00


	//   ....[10]....
        /*0140*/ 	.word	0x00000c50


	//   ....[11]....
        /*0144*/ 	.word	0x00000c60


	//   ....[12]....
        /*0148*/ 	.word	0x00000c90


	//   ....[13]....
        /*014c*/ 	.word	0x00000ca0


	//   ....[14]....
        /*0150*/ 	.word	0x00000cd0


	//   ....[15]....
        /*0154*/ 	.word	0x00000ce0


	//   ....[16]....
        /*0158*/ 	.word	0x00000d10


	//   ....[17]....
        /*015c*/ 	.word	0x00000d20


	//   ....[18]....
        /*0160*/ 	.word	0x00001ac0


	//   ....[19]....
        /*0164*/ 	.word	0x00001b10


	//   ....[20]....
        /*0168*/ 	.word	0x00001b80


	//   ....[21]....
        /*016c*/ 	.word	0x00001be0


	//   ....[22]....
        /*0170*/ 	.word	0x00001c50


	//   ....[23]....
        /*0174*/ 	.word	0x00001cb0


	//   ....[24]....
        /*0178*/ 	.word	0x00001d20


	//   ....[25]....
        /*017c*/ 	.word	0x00001d80


	//----- nvinfo : EIATTR_EXIT_INSTR_OFFSETS
	.align		4
.L_1157:
        /*0180*/ 	.byte	0x04, 0x1c
        /*0182*/ 	.short	(.L_1159 - .L_1158)


	//   ....[0]....
.L_1158:
        /*0184*/ 	.word	0x00001a60


	//----- nvinfo : EIATTR_MAX_THREADS
	.align		4
.L_1159:
        /*0188*/ 	.byte	0x04, 0x05
        /*018a*/ 	.short	(.L_1161 - .L_1160)
.L_1160:
        /*018c*/ 	.word	0x00000140
        /*0190*/ 	.word	0x00000001
        /*0194*/ 	.word	0x00000001


	//----- nvinfo : EIATTR_CRS_STACK_SIZE
	.align		4
.L_1161:
        /*0198*/ 	.byte	0x04, 0x1e
        /*019a*/ 	.short	(.L_1163 - .L_1162)
.L_1162:
        /*019c*/ 	.word	0x00000000


	//----- nvinfo : EIATTR_CBANK_PARAM_SIZE
	.align		4
.L_1163:
        /*01a0*/ 	.byte	0x03, 0x19
        /*01a2*/ 	.short	0x0048


	//----- nvinfo : EIATTR_PARAM_CBANK
	.align		4
        /*01a4*/ 	.byte	0x04, 0x0a
        /*01a6*/ 	.short	(.L_1165 - .L_1164)
	.align		4
.L_1164:
        /*01a8*/ 	.word	index@(.nv.constant0._ZN13group_norm_v214gn_cuda_kernelI13__nv_bfloat16Li320ELi1ELi32ELi10ELi1024ELb0ELi1024ELi10ELi10ELi2ELb0ELi148ELb0ELb0ENS_16CompileConditionILi900EEEEEvPT_PKS4_S7_S7_flPfS8_Pj)
        /*01ac*/ 	.short	0x0210
        /*01ae*/ 	.short	0x0048


	//----- nvinfo : EIATTR_SW_WAR
	.align		4
.L_1165:
        /*01b0*/ 	.byte	0x04, 0x36
        /*01b2*/ 	.short	(.L_1167 - .L_1166)
.L_1166:
        /*01b4*/ 	.word	0x00000008
.L_1167:


//--------------------- .nv.info._ZN13group_norm_v214gn_cuda_kernelI13__nv_bfloat16Li320ELi3ELi16ELi20ELi1024ELb1ELi4ELi320ELi320ELi4ELb1ELi1ELb0ELb0ENS_16CompileConditionILi900EEEEEvPT_PKS4_S7_S7_flPfS8_Pj --------------------------
	.section	.nv.info._ZN13group_norm_v214gn_cuda_kernelI13__nv_bfloat16Li320ELi3ELi16ELi20ELi1024ELb1ELi4ELi320ELi320ELi4ELb1ELi1ELb0ELb0ENS_16CompileConditionILi900EEEEEvPT_PKS4_S7_S7_flPfS8_Pj,"",@"SHT_CUDA_INFO"
	.sectionflags	@""
	.align	4


	//----- nvinfo : EIATTR_CUDA_API_VERSION
	.align		4
        /*0000*/ 	.byte	0x04, 0x37
        /*0002*/ 	.short	(.L_1169 - .L_1168)
.L_1168:
        /*0004*/ 	.word	0x00000082


	//----- nvinfo : EIATTR_KPARAM_INFO
	.align		4
.L_1169:
        /*0008*/ 	.byte	0x04, 0x17
        /*000a*/ 	.short	(.L_1171 - .L_1170)
.L_1170:
        /*000c*/ 	.word	0x00000000
        /*0010*/ 	.short	0x0008
        /*0012*/ 	.short	0x0040
        /*0014*/ 	.byte	0x00, 0xf0, 0x21, 0x00


	//----- nvinfo : EIATTR_KPARAM_INFO
	.align		4
.L_1171:
        /*0018*/ 	.byte	0x04, 0x17
        /*001a*/ 	.short	(.L_1173 - .L_1172)
.L_1172:
        /*001c*/ 	.word	0x00000000
        /*0020*/ 	.short	0x0007
        /*0022*/ 	.short	0x0038
        /*0024*/ 	.byte	0x00, 0xf0, 0x21, 0x00


	//----- nvinfo : EIATTR_KPARAM_INFO
	.align		4
.L_1173:
        /*0028*/ 	.byte	0x04, 0x17
        /*002a*/ 	.short	(.L_1175 - .L_1174)
.L_1174:
        /*002c*/ 	.word	0x00000000
        /*0030*/ 	.short	0x0006
        /*0032*/ 	.short	0x0030
        /*0034*/ 	.byte	0x00, 0xf0, 0x21, 0x00


	//----- nvinfo : EIATTR_KPARAM_INFO
	.align		4
.L_1175:
        /*0038*/ 	.byte	0x04, 0x17
        /*003a*/ 	.short	(.L_1177 - .L_1176)
.L_1176:
        /*003c*/ 	.word	0x00000000
        /*0040*/ 	.short	0x0005
        /*0042*/ 	.short	0x0028
        /*0044*/ 	.byte	0x00, 0xf0, 0x21, 0x00


	//----- nvinfo : EIATTR_KPARAM_INFO
	.align		4
.L_1177:
        /*0048*/ 	.byte	0x04, 0x17
        /*004a*/ 	.short	(.L_1179 - .L_1178)
.L_1178:
        /*004c*/ 	.word	0x00000000
        /*0050*/ 	.short	0x0004
        /*0052*/ 	.short	0x0020
        /*0054*/ 	.byte	0x00, 0xf0, 0x11, 0x00


	//----- nvinfo : EIATTR_KPARAM_INFO
	.align		4
.L_1179:
        /*0058*/ 	.byte	0x04, 0x17
        /*005a*/ 	.short	(.L_1181 - .L_1180)
.L_1180:
        /*005c*/ 	.word	0x00000000
        /*0060*/ 	.short	0x0003
        /*0062*/ 	.short	0x0018
        /*0064*/ 	.byte	0x00, 0xf0, 0x21, 0x00


	//----- nvinfo : EIATTR_KPARAM_INFO
	.align		4
.L_1181:
        /*0068*/ 	.byte	0x04, 0x17
        /*006a*/ 	.short	(.L_1183 - .L_1182)
.L_1182:
        /*006c*/ 	.word	0x00000000
        /*0070*/ 	.short	0x0002
        /*0072*/ 	.short	0x0010
        /*0074*/ 	.byte	0x00, 0xf0, 0x21, 0x00


	//----- nvinfo : EIATTR_KPARAM_INFO
	.align		4
.L_1183:
        /*0078*/ 	.byte	0x04, 0x17
        /*007a*/ 	.short	(.L_1185 - .L_1184)
.L_1184:
        /*007c*/ 	.word	0x00000000
        /*0080*/ 	.short	0x0001
        /*0082*/ 	.short	0x0008
        /*0084*/ 	.byte	0x00, 0xf0, 0x21, 0x00


	//----- nvinfo : EIATTR_KPARAM_INFO
	.align		4
.L_1185:
        /*0088*/ 	.byte	0x04, 0x17
        /*008a*/ 	.short	(.L_1187 - .L_1186)
.L_1186:
        /*008c*/ 	.word	0x00000000
        /*0090*/ 	.short	0x0000
        /*0092*/ 	.short	0x0000
        /*0094*/ 	.byte	0x00, 0xf0, 0x21, 0x00


	//----- nvinfo : EIATTR_SPARSE_MMA_MASK
	.align		4
.L_1187:
        /*0098*/ 	.byte	0x03, 0x50
        /*009a*/ 	.short	0x0000


	//----- nvinfo : EIATTR_MAXREG_COUNT
	.align		4
        /*009c*/ 	.byte	0x03, 0x1b
        /*009e*/ 	.short	0x0040


	//----- nvinfo : EIATTR_NUM_BARRIERS
	.align		4
        /*00a0*/ 	.byte	0x02, 0x4c
        /*00a2*/ 	.byte	0x01
	.zero		1


	//----- nvinfo : EIATTR_MERCURY_ISA_VERSION
	.align		4
        /*00a4*/ 	.byte	0x03, 0x5f
        /*00a6*/ 	.short	0x0101


	//----- nvinfo : EIATTR_COOP_GROUP_MASK_REGIDS
	.align		4
        /*00a8*/ 	.byte	0x04, 0x29
        /*00aa*/ 	.short	(.L_1189 - .L_1188)


	//   ....[0]....
.L_1188:
        /*00ac*/ 	.word	0xffffffff


	//   ....[1]....
        /*00b0*/ 	.word	0xffffffff


	//   ....[2]....
        /*00b4*/ 	.word	0xffffffff


	//   ....[3]....
        /*00b8*/ 	.word	0xffffffff


	//   ....[4]....
        /*00bc*/ 	.word	0xffffffff


	//   ....[5]....
        /*00c0*/ 	.word	0xffffffff


	//   ....[6]....
        /*00c4*/ 	.word	0xffffffff


	//   ....[7]....
        /*00c8*/ 	.word	0xffffffff


	//   ....[8]....
        /*00cc*/ 	.word	0xffffffff


	//   ....[9]....
        /*00d0*/ 	.word	0xffffffff


	//   ....[10]....
        /*00d4*/ 	.word	0xffffffff


	//   ....[11]....
        /*00d8*/ 	.word	0xffffffff


	//----- nvinfo : EIATTR_COOP_GROUP_INSTR_OFFSETS
	.align		4
.L_1189:
        /*00dc*/ 	.byte	0x04, 0x28
        /*00de*/ 	.short	(.L_1191 - .L_1190)


	//   ....[0]....
.L_1190:
        /*00e0*/ 	.word	0x000006f0


	//   ....[1]....
        /*00e4*/ 	.word	0x00000730


	//   ....[2]....
        /*00e8*/ 	.word	0x00000770


	//   ....[3]....
        /*00ec*/ 	.word	0x00000780


	//   ....[4]....
        /*00f0*/ 	.word	0x00000f60


	//   ....[5]....
        /*00f4*/ 	.word	0x00000fa0


	//   ....[6]....
        /*00f8*/ 	.word	0x00000fe0


	//   ....[7]....
        /*00fc*/ 	.word	0x00000ff0


	//   ....[8]....
        /*0100*/ 	.word	0x00001030


	//   ....[9]....
        /*0104*/ 	.word	0x00001060


	//   ....[10]....
        /*0108*/ 	.word	0x000010a0


	//   ....[11]....
        /*010c*/ 	.word	0x000010c0


	//----- nvinfo : EIATTR_EXIT_INSTR_OFFSETS
	.align		4
.L_1191:
        /*0110*/ 	.byte	0x04, 0x1c
        /*0112*/ 	.short	(.L_1193 - .L_1192)


	//   ....[0]....
.L_1192:
        /*0114*/ 	.word	0x00000050


	//   ....[1]....
        /*0118*/ 	.word	0x00001650


	//----- nvinfo : EIATTR_MAX_THREADS
	.align		4
.L_1193:
        /*011c*/ 	.byte	0x04, 0x05
        /*011e*/ 	.short	(.L_1195 - .L_1194)
.L_1194:
        /*0120*/ 	.word	0x00000140
        /*0124*/ 	.word	0x00000001
        /*0128*/ 	.word	0x00000001


	//----- nvinfo : EIATTR_CRS_STACK_SIZE
	.align		4
.L_1195:
        /*012c*/ 	.byte	0x04, 0x1e
        /*012e*/ 	.short	(.L_1197 - .L_1196)
.L_1196:
        /*0130*/ 	.word	0x00000000


	//----- nvinfo : EIATTR_CBANK_PARAM_SIZE
	.align		4
.L_1197:
        /*0134*/ 	.byte	0x03, 0x19
        /*0136*/ 	.short	0x0048


	//----- nvinfo : EIATTR_PARAM_CBANK
	.align		4
        /*0138*/ 	.byte	0x04, 0x0a
        /*013a*/ 	.short	(.L_1199 - .L_1198)
	.align		4
.L_1198:
        /*013c*/ 	.word	index@(.nv.constant0._ZN13group_norm_v214gn_cuda_kernelI13__nv_bfloat16Li320ELi3ELi16ELi20ELi1024ELb1ELi4ELi320ELi320ELi4ELb1ELi1ELb0ELb0ENS_16CompileConditionILi900EEEEEvPT_PKS4_S7_S7_flPfS8_Pj)
        /*0140*/ 	.short	0x0210
        /*0142*/ 	.short	0x0048


	//----- nvinfo : EIATTR_SW_WAR
	.align		4
.L_1199:
        /*0144*/ 	.byte	0x04, 0x36
        /*0146*/ 	.short	(.L_1201 - .L_1200)
.L_1200:
        /*0148*/ 	.word	0x00000008
.L_1201:


//--------------------- .nv.info._ZN13group_norm_v214gn_cuda_kernelI13__nv_bfloat16Li320ELi1ELi16ELi20ELi1024ELb1ELi8ELi320ELi320ELi4ELb1ELi1ELb0ELb0ENS_16CompileConditionILi900EEEEEvPT_PKS4_S7_S7_flPfS8_Pj --------------------------
	.section	.nv.info._ZN13group_norm_v214gn_cuda_kernelI13__nv_bfloat16Li320ELi1ELi16ELi20ELi1024ELb1ELi8ELi320ELi320ELi4ELb1ELi1ELb0ELb0ENS_16CompileConditionILi900EEEEEvPT_PKS4_S7_S7_flPfS8_Pj,"",@"SHT_CUDA_INFO"
	.sectionflags	@""
	.align	4


	//----- nvinfo : EIATTR_CUDA_API_VERSION
	.align		4
        /*0000*/ 	.byte	0x04, 0x37
        /*0002*/ 	.short	(.L_1203 - .L_1202)
.L_1202:
        /*0004*/ 	.word	0x00000082


	//----- nvinfo : EIATTR_KPARAM_INFO
	.align		4
.L_1203:
        /*0008*/ 	.byte	0x04, 0x17
        /*000a*/ 	.short	(.L_1205 - .L_1204)
.L_1204:
        /*000c*/ 	.word	0x00000000
        /*0010*/ 	.short	0x0008
        /*0012*/ 	.short	0x0040
        /*0014*/ 	.byte	0x00, 0xf0, 0x21, 0x00


	//----- nvinfo : EIATTR_KPARAM_INFO
	.align		4
.L_1205:
        /*0018*/ 	.byte	0x04, 0x17
        /*001a*/ 	.short	(.L_1207 - .L_1206)
.L_1206:
        /*001c*/ 	.word	0x00000000
        /*0020*/ 	.short	0x0007
        /*0022*/ 	.short	0x0038
        /*0024*/ 	.byte	0x00, 0xf0, 0x21, 0x00


	//----- nvinfo : EIATTR_KPARAM_INFO
	.align		4
.L_1207:
        /*0028*/ 	.byte	0x04, 0x17
        /*002a*/ 	.short	(.L_1209 - .L_1208)
.L_1208:
        /*002c*/ 	.word	0x00000000
        /*0030*/ 	.short	0x0006
        /*0032*/ 	.short	0x0030
        /*0034*/ 	.byte	0x00, 0xf0, 0x21, 0x00


	//----- nvinfo : EIATTR_KPARAM_INFO
	.align		4
.L_1209:
        /*0038*/ 	.byte	0x04, 0x17
        /*003a*/ 	.short	(.L_1211 - .L_1210)
.L_1210:
        /*003c*/ 	.word	0x00000000
        /*0040*/ 	.short	0x0005
        /*0042*/ 	.short	0x0028
        /*0044*/ 	.byte	0x00, 0xf0, 0x21, 0x00


	//----- nvinfo : EIATTR_KPARAM_INFO
	.align		4
.L_1211:
        /*0048*/ 	.byte	0x04, 0x17
        /*004a*/ 	.short	(.L_1213 - .L_1212)
.L_1212:
        /*004c*/ 	.word	0x00000000
        /*0050*/ 	.short	0x0004
        /*0052*/ 	.short	0x0020
        /*0054*/ 	.byte	0x00, 0xf0, 0x11, 0x00


	//----- nvinfo : EIATTR_KPARAM_INFO
	.align		4
.L_1213:
        /*0058*/ 	.byte	0x04, 0x17
        /*005a*/ 	.short	(.L_1215 - .L_1214)
.L_1214:
        /*005c*/ 	.word	0x00000000
        /*0060*/ 	.short	0x0003
        /*0062*/ 	.short	0x0018
        /*0064*/ 	.byte	0x00, 0xf0, 0x21, 0x00


	//----- nvinfo : EIATTR_KPARAM_INFO
	.align		4
.L_1215:
        /*0068*/ 	.byte	0x04, 0x17
        /*006a*/ 	.short	(.L_1217 - .L_1216)
.L_1216:
        /*006c*/ 	.word	0x00000000
        /*0070*/ 	.short	0x0002
        /*0072*/ 	.short	0x0010
        /*0074*/ 	.byte	0x00, 0xf0, 0x21, 0x00


	//----- nvinfo : EIATTR_KPARAM_INFO
	.align		4
.L_1217:
        /*0078*/ 	.byte	0x04, 0x17
        /*007a*/ 	.short	(.L_1219 - .L_1218)
.L_1218:
        /*007c*/ 	.word	0x00000000
        /*0080*/ 	.short	0x0001
        /*0082*/ 	.short	0x0008
        /*0084*/ 	.byte	0x00, 0xf0, 0x21, 0x00


	//----- nvinfo : EIATTR_KPARAM_INFO
	.align		4
.L_1219:
        /*0088*/ 	.byte	0x04, 0x17
        /*008a*/ 	.short	(.L_1221 - .L_1220)
.L_1220:
        /*008c*/ 	.word	0x00000000
        /*0090*/ 	.short	0x0000
        /*0092*/ 	.short	0x0000
        /*0094*/ 	.byte	0x00, 0xf0, 0x21, 0x00


	//----- nvinfo : EIATTR_SPARSE_MMA_MASK
	.align		4
.L_1221:
        /*0098*/ 	.byte	0x03, 0x50
        /*009a*/ 	.short	0x0000


	//----- nvinfo : EIATTR_MAXREG_COUNT
	.align		4
        /*009c*/ 	.byte	0x03, 0x1b
        /*009e*/ 	.short	0x00a8


	//----- nvinfo : EIATTR_NUM_BARRIERS
	.align		4
        /*00a0*/ 	.byte	0x02, 0x4c
        /*00a2*/ 	.byte	0x01
	.zero		1


	//----- nvinfo : EIATTR_MERCURY_ISA_VERSION
	.align		4
        /*00a4*/ 	.byte	0x03, 0x5f
        /*00a6*/ 	.short	0x0101


	//----- nvinfo : EIATTR_INT_WARP_WIDE_INSTR_OFFSETS
	.align		4
        /*00a8*/ 	.byte	0x04, 0x31
        /*00aa*/ 	.short	(.L_1223 - .L_1222)


	//   ....[0]....
.L_1222:
        /*00ac*/ 	.word	0x00000aa0


	//   ....[1]....
        /*00b0*/ 	.word	0x00000b60


	//----- nvinfo : EIATTR_COOP_GROUP_MASK_REGIDS
	.align		4
.L_1223:
        /*00b4*/ 	.byte	0x04, 0x29
        /*00b6*/ 	.short	(.L_1225 - .L_1224)


	//   ....[0]....
.L_1224:
        /*00b8*/ 	.word	0xffffffff


	//   ....[1]....
        /*00bc*/ 	.word	0xffffffff


	//   ....[2]....
        /*00c0*/ 	.word	0xffffffff


	//   ....[3]....
        /*00c4*/ 	.word	0xffffffff


	//   ....[4]....
        /*00c8*/ 	.word	0xffffffff


	//   ....[5]....
        /*00cc*/ 	.word	0xffffffff


	//   ....[6]....
        /*00d0*/ 	.word	0xffffffff


	//   ....[7]....
        /*00d4*/ 	.word	0xffffffff


	//   ....[8]....
        /*00d8*/ 	.word	0xffffffff


	//   ....[9]....
        /*00dc*/ 	.word	0xffffffff


	//   ....[10]....
        /*00e0*/ 	.word	0xffffffff


	//   ....[11]....
        /*00e4*/ 	.word	0xffffffff


	//----- nvinfo : EIATTR_COOP_GROUP_INSTR_OFFSETS
	.align		4
.L_1225:
        /*00e8*/ 	.byte	0x04, 0x28
        /*00ea*/ 	.short	(.L_1227 - .L_1226)


	//   ....[0]....
.L_1226:
        /*00ec*/ 	.word	0x00000990


	//   ....[1]....
        /*00f0*/ 	.word	0x000009a0


	//   ....[2]....
        /*00f4*/ 	.word	0x000009f0


	//   ....[3]....
        /*00f8*/ 	.word	0x00000a20


	//   ....[4]....
        /*00fc*/ 	.word	0x00000f10


	//   ....[5]....
        /*0100*/ 	.word	0x00000f50


	//   ....[6]....
        /*0104*/ 	.word	0x00000f90


	//   ....[7]....
        /*0108*/ 	.word	0x00000fa0


	//   ....[8]....
        /*010c*/ 	.word	0x00000fd0


	//   ....[9]....
        /*0110*/ 	.word	0x00000fe0


	//   ....[10]....
        /*0114*/ 	.word	0x00001020


	//   ....[11]....
        /*0118*/ 	.word	0x00001050


	//----- nvinfo : EIATTR_EXIT_INSTR_OFFSETS
	.align		4
.L_1227:
        /*011c*/ 	.byte	0x04, 0x1c
        /*011e*/ 	.short	(.L_1229 - .L_1228)


	//   ....[0]....
.L_1228:
        /*0120*/ 	.word	0x00000050


	//   ....[1]....
        /*0124*/ 	.word	0x00001890


	//----- nvinfo : EIATTR_MAX_THREADS
	.align		4
.L_1229:
        /*0128*/ 	.byte	0x04, 0x05
        /*012a*/ 	.short	(.L_1231 - .L_1230)
.L_1230:
        /*012c*/ 	.word	0x00000140
        /*0130*/ 	.word	0x00000001
        /*0134*/ 	.word	0x00000001


	//----- nvinfo : EIATTR_CRS_STACK_SIZE
	.align		4
.L_1231:
        /*0138*/ 	.byte	0x04, 0x1e
        /*013a*/ 	.short	(.L_1233 - .L_1232)
.L_1232:
        /*013c*/ 	.word	0x00000000


	//----- nvinfo : EIATTR_CBANK_PARAM_SIZE
	.align		4
.L_1233:
        /*0140*/ 	.byte	0x03, 0x19
        /*0142*/ 	.short	0x0048


	//----- nvinfo : EIATTR_PARAM_CBANK
	.align		4
        /*0144*/ 	.byte	0x04, 0x0a
        /*0146*/ 	.short	(.L_1235 - .L_1234)
	.align		4
.L_1234:
        /*0148*/ 	.word	index@(.nv.constant0._ZN13group_norm_v214gn_cuda_kernelI13__nv_bfloat16Li320ELi1ELi16ELi20ELi1024ELb1ELi8ELi320ELi320ELi4ELb1ELi1ELb0ELb0ENS_16CompileConditionILi900EEEEEvPT_PKS4_S7_S7_flPfS8_Pj)
        /*014c*/ 	.short	0x0210
        /*014e*/ 	.short	0x0048


	//----- nvinfo : EIATTR_SW_WAR
	.align		4
.L_1235:
        /*0150*/ 	.byte	0x04, 0x36
        /*0152*/ 	.short	(.L_1237 - .L_1236)
.L_1236:
        /*0154*/ 	.word	0x00000008
.L_1237:


//--------------------- .nv.info._ZN13group_norm_v214gn_cuda_kernelI13__nv_bfloat16Li320ELi3ELi16ELi20ELi1024ELb1ELi8ELi320ELi320ELi4ELb1ELi2ELb0ELb0ENS_16CompileConditionILi900EEEEEvPT_PKS4_S7_S7_flPfS8_Pj --------------------------
	.section	.nv.info._ZN13group_norm_v214gn_cuda_kernelI13__nv_bfloat16Li320ELi3ELi16ELi20ELi1024ELb1ELi8ELi320ELi320ELi4ELb1ELi2ELb0ELb0ENS_16CompileConditionILi900EEEEEvPT_PKS4_S7_S7_flPfS8_Pj,"",@"SHT_CUDA_INFO"
	.sectionflags	@""
	.align	4


	//----- nvinfo : EIATTR_CUDA_API_VERSION
	.align		4
        /*0000*/ 	.byte	0x04, 0x37
        /*0002*/ 	.short	(.L_1239 - .L_1238)
.L_1238:
        /*0004*/ 	.word	0x00000082


	//----- nvinfo : EIATTR_KPARAM_INFO
	.align		4
.L_1239:
        /*0008*/ 	.byte	0x04, 0x17
        /*000a*/ 	.short	(.L_1241 - .L_1240)
.L_1240:
        /*000c*/ 	.word	0x00000000
        /*0010*/ 	.short	0x0008
        /*0012*/ 	.short	0x0040
        /*0014*/ 	.byte	0x00, 0xf0, 0x21, 0x00


	//----- nvinfo : EIATTR_KPARAM_INFO
	.align		4
.L_1241:
        /*0018*/ 	.byte	0x04, 0x17
        /*001a*/ 	.short	(.L_1243 - .L_1242)
.L_1242:
        /*001c*/ 	.word	0x00000000
        /*0020*/ 	.short	0x0007
        /*0022*/ 	.short	0x0038
        /*0024*/ 	.byte	0x00, 0xf0, 0x21, 0x00


	//----- nvinfo : EIATTR_KPARAM_INFO
	.align		4
.L_1243:
        /*0028*/ 	.byte	0x04, 0x17
        /*002a*/ 	.short	(.L_1245 - .L_1244)
.L_1244:
        /*002c*/ 	.word	0x00000000
        /*0030*/ 	.short	0x0006
        /*0032*/ 	.short	0x0030
        /*0034*/ 	.byte	0x00, 0xf0, 0x21, 0x00


	//----- nvinfo : EIATTR_KPARAM_INFO
	.align		4
.L_1245:
        /*0038*/ 	.byte	0x04, 0x17
        /*003a*/ 	.short	(.L_1247 - .L_1246)
.L_1246:
        /*003c*/ 	.word	0x00000000
        /*0040*/ 	.short	0x0005
        /*0042*/ 	.short	0x0028
        /*0044*/ 	.byte	0x00, 0xf0, 0x21, 0x00


	//----- nvinfo : EIATTR_KPARAM_INFO
	.align		4
.L_1247:
        /*0048*/ 	.byte	0x04, 0x17
        /*004a*/ 	.short	(.L_1249 - .L_1248)
.L_1248:
        /*004c*/ 	.word	0x00000000
        /*0050*/ 	.short	0x0004
        /*0052*/ 	.short	0x0020
        /*0054*/ 	.byte	0x00, 0xf0, 0x11, 0x00


	//----- nvinfo : EIATTR_KPARAM_INFO
	.align		4
.L_1249:
        /*0058*/ 	.byte	0x04, 0x17
        /*005a*/ 	.short	(.L_1251 - .L_1250)
.L_1250:
        /*005c*/ 	.word	0x00000000
        /*0060*/ 	.short	0x0003
        /*0062*/ 	.short	0x0018
        /*0064*/ 	.byte	0x00, 0xf0, 0x21, 0x00


	//----- nvinfo : EIATTR_KPARAM_INFO
	.align		4
.L_1251:
        /*0068*/ 	.byte	0x04, 0x17
        /*006a*/ 	.short	(.L_1253 - .L_1252)
.L_1252:
        /*006c*/ 	.word	0x00000000
        /*0070*/ 	.short	0x0002
        /*0072*/ 	.short	0x0010
        /*0074*/ 	.byte	0x00, 0xf0, 0x21, 0x00


	//----- nvinfo : EIATTR_KPARAM_INFO
	.align		4
.L_1253:
        /*0078*/ 	.byte	0x04, 0x17
        /*007a*/ 	.short	(.L_1255 - .L_1254)
.L_1254:
        /*007c*/ 	.word	0x00000000
        /*0080*/ 	.short	0x0001
        /*0082*/ 	.short	0x0008
        /*0084*/ 	.byte	0x00, 0xf0, 0x21, 0x00


	//----- nvinfo : EIATTR_KPARAM_INFO
	.align		4
.L_1255:
        /*0088*/ 	.byte	0x04, 0x17
        /*008a*/ 	.short	(.L_1257 - .L_1256)
.L_1256:
        /*008c*/ 	.word	0x00000000
        /*0090*/ 	.short	0x0000
        /*0092*/ 	.short	0x0000
        /*0094*/ 	.byte	0x00, 0xf0, 0x21, 0x00


	//----- nvinfo : EIATTR_SPARSE_MMA_MASK
	.align		4
.L_1257:
        /*0098*/ 	.byte	0x03, 0x50
        /*009a*/ 	.short	0x0000


	//----- nvinfo : EIATTR_MAXREG_COUNT
	.align		4
        /*009c*/ 	.byte	0x03, 0x1b
        /*009e*/ 	.short	0x0040


	//----- nvinfo : EIATTR_NUM_BARRIERS
	.align		4
        /*00a0*/ 	.byte	0x02, 0x4c
        /*00a2*/ 	.byte	0x01
	.zero		1


	//----- nvinfo : EIATTR_MERCURY_ISA_VERSION
	.align		4
        /*00a4*/ 	.byte	0x03, 0x5f
        /*00a6*/ 	.short	0x0101


	//----- nvinfo : EIATTR_COOP_GROUP_MASK_REGIDS
	.align		4
        /*00a8*/ 	.byte	0x04, 0x29
        /*00aa*/ 	.short	(.L_1259 - .L_1258)


	//   ....[0]....
.L_1258:
        /*00ac*/ 	.word	0xffffffff


	//   ....[1]....
        /*00b0*/ 	.word	0xffffffff


	//   ....[2]....
        /*00b4*/ 	.word	0xffffffff


	//   ....[3]....
        /*00b8*/ 	.word	0xffffffff


	//   ....[4]....
        /*00bc*/ 	.word	0xffffffff


	//   ....[5]....
        /*00c0*/ 	.word	0xffffffff


	//   ....[6]....
        /*00c4*/ 	.word	0xffffffff


	//   ....[7]....
        /*00c8*/ 	.word	0xffffffff


	//   ....[8]....
        /*00cc*/ 	.word	0xffffffff


	//   ....[9]....
        /*00d0*/ 	.word	0xffffffff


	//   ....[10]....
        /*00d4*/ 	.word	0xffffffff


	//   ....[11]....
        /*00d8*/ 	.word	0xffffffff


	//----- nvinfo : EIATTR_COOP_GROUP_INSTR_OFFSETS
	.align		4
.L_1259:
        /*00dc*/ 	.byte	0x04, 0x28
        /*00de*/ 	.short	(.L_1261 - .L_1260)


	//   ....[0]....
.L_1260:
        /*00e0*/ 	.word	0x00000890


	//   ....[1]....
        /*00e4*/ 	.word	0x000008d0


	//   ....[2]....
        /*00e8*/ 	.word	0x00000910


	//   ....[3]....
        /*00ec*/ 	.word	0x00000920


	//   ....[4]....
        /*00f0*/ 	.word	0x00000e80


	//   ....[5]....
        /*00f4*/ 	.word	0x00000ec0


	//   ....[6]....
        /*00f8*/ 	.word	0x00000f00


	//   ....[7]....
        /*00fc*/ 	.word	0x00000f10


	//   ....[8]....
        /*0100*/ 	.word	0x00000f50


	//   ....[9]....
        /*0104*/ 	.word	0x00000f60


	//   ....[10]....
        /*0108*/ 	.word	0x00000f90


	//   ....[11]....
        /*010c*/ 	.word	0x00000fc0


	//----- nvinfo : EIATTR_EXIT_INSTR_OFFSETS
	.align		4
.L_1261:
        /*0110*/ 	.byte	0x04, 0x1c
        /*0112*/ 	.short	(.L_1263 - .L_1262)


	//   ....[0]....
.L_1262:
        /*0114*/ 	.word	0x00000050


	//   ....[1]....
        /*0118*/ 	.word	0x00001850


	//----- nvinfo : EIATTR_MAX_THREADS
	.align		4
.L_1263:
        /*011c*/ 	.byte	0x04, 0x05
        /*011e*/ 	.short	(.L_1265 - .L_1264)
.L_1264:
        /*0120*/ 	.word	0x00000140
        /*0124*/ 	.word	0x00000001
        /*0128*/ 	.word	0x00000001


	//----- nvinfo : EIATTR_CRS_STACK_SIZE
	.align		4
.L_1265:
        /*012c*/ 	.byte	0x04, 0x1e
        /*012e*/ 	.short	(.L_1267 - .L_1266)
.L_1266:
        /*0130*/ 	.word	0x00000000


	//----- nvinfo : EIATTR_CBANK_PARAM_SIZE
	.align		4
.L_1267:
        /*0134*/ 	.byte	0x03, 0x19
        /*0136*/ 	.short	0x0048


	//----- nvinfo : EIATTR_PARAM_CBANK
	.align		4
        /*0138*/ 	.byte	0x04, 0x0a
        /*013a*/ 	.short	(.L_1269 - .L_1268)
	.align		4
.L_1268:
        /*013c*/ 	.word	index@(.nv.constant0._ZN13group_norm_v214gn_cuda_kernelI13__nv_bfloat16Li320ELi3ELi16ELi20ELi1024ELb1ELi8ELi320ELi320ELi4ELb1ELi2ELb0ELb0ENS_16CompileConditionILi900EEEEEvPT_PKS4_S7_S7_flPfS8_Pj)
        /*0140*/ 	.short	0x0210
        /*0142*/ 	.short	0x0048


	//----- nvinfo : EIATTR_SW_WAR
	.align		4
.L_1269:
        /*0144*/ 	.byte	0x04, 0x36
        /*0146*/ 	.short	(.L_1271 - .L_1270)
.L_1270:
        /*0148*/ 	.word	0x00000008
.L_1271:


//--------------------- .nv.info._ZN13group_norm_v214gn_cuda_kernelI13__nv_bfloat16Li320ELi1ELi16ELi20ELi1024ELb1ELi16ELi320ELi320ELi4ELb1ELi2ELb0ELb0ENS_16CompileConditionILi900EEEEEvPT_PKS4_S7_S7_flPfS8_Pj --------------------------
	.section	.nv.info._ZN13group_norm_v214gn_cuda_kernelI13__nv_bfloat16Li320ELi1ELi16ELi20ELi1024ELb1ELi16ELi320ELi320ELi4ELb1ELi2ELb0ELb0ENS_16CompileConditionILi900EEEEEvPT_PKS4_S7_S7_flPfS8_Pj,"",@"SHT_CUDA_INFO"
	.sectionflags	@""
	.align	4


	//----- nvinfo : EIATTR_CUDA_API_VERSION
	.align		4
        /*0000*/ 	.byte	0x04, 0x37
        /*0002*/ 	.short	(.L_1273 - .L_1272)
.L_1272:
        /*0004*/ 	.word	0x00000082


	//----- nvinfo : EIATTR_KPARAM_INFO
	.align		4
.L_1273:
        /*0008*/ 	.byte	0x04, 0x17
        /*000a*/ 	.short	(.L_1275 - .L_1274)
.L_1274:
        /*000c*/ 	.word	0x00000000
        /*0010*/ 	.short	0x0008
        /*0012*/ 	.short	0x0040
        /*0014*/ 	.byte	0x00, 0xf0, 0x21, 0x00


	//----- nvinfo : EIATTR_KPARAM_INFO
	.align		4
.L_1275:
        /*0018*/ 	.byte	0x04, 0x17
        /*001a*/ 	.short	(.L_1277 - .L_1276)
.L_1276:
        /*001c*/ 	.word	0x00000000
        /*0020*/ 	.short	0x0007
        /*0022*/ 	.short	0x0038
        /*0024*/ 	.byte	0x00, 0xf0, 0x21, 0x00


	//----- nvinfo : EIATTR_KPARAM_INFO
	.align		4
.L_1277:
        /*0028*/ 	.byte	0x04, 0x17
        /*002a*/ 	.short	(.L_1279 - .L_1278)
.L_1278:
        /*002c*/ 	.word	0x00000000
        /*0030*/ 	.short	0x0006
        /*0032*/ 	.short	0x0030
        /*0034*/ 	.byte	0x00, 0xf0, 0x21, 0x00


	//----- nvinfo : EIATTR_KPARAM_INFO
	.align		4
.L_1279:
        /*0038*/ 	.byte	0x04, 0x17
        /*003a*/ 	.short	(.L_1281 - .L_1280)
.L_1280:
        /*003c*/ 	.word	0x00000000
        /*0040*/ 	.short	0x0005
        /*0042*/ 	.short	0x0028
        /*0044*/ 	.byte	0x00, 0xf0, 0x21, 0x00


	//----- nvinfo : EIATTR_KPARAM_INFO
	.align		4
.L_1281:
        /*0048*/ 	.byte	0x04, 0x17
        /*004a*/ 	.short	(.L_1283 - .L_1282)
.L_1282:
        /*004c*/ 	.word	0x00000000
        /*0050*/ 	.short	0x0004
        /*0052*/ 	.short	0x0020
        /*0054*/ 	.byte	0x00, 0xf0, 0x11, 0x00


	//----- nvinfo : EIATTR_KPARAM_INFO
	.align		4
.L_1283:
        /*0058*/ 	.byte	0x04, 0x17
        /*005a*/ 	.short	(.L_1285 - .L_1284)
.L_1284:
        /*005c*/ 	.word	0x00000000
        /*0060*/ 	.short	0x0003
        /*0062*/ 	.short	0x0018
        /*0064*/ 	.byte	0x00, 0xf0, 0x21, 0x00


	//----- nvinfo : EIATTR_KPARAM_INFO
	.align		4
.L_1285:
        /*0068*/ 	.byte	0x04, 0x17
        /*006a*/ 	.short	(.L_1287 - .L_1286)
.L_1286:
        /*006c*/ 	.word	0x00000000
        /*0070*/ 	.short	0x0002
        /*0072*/ 	.short	0x0010
        /*0074*/ 	.byte	0x00, 0xf0, 0x21, 0x00


	//----- nvinfo : EIATTR_KPARAM_INFO
	.align		4
.L_1287:
        /*0078*/ 	.byte	0x04, 0x17
        /*007a*/ 	.short	(.L_1289 - .L_1288)
.L_1288:
        /*007c*/ 	.word	0x00000000
        /*0080*/ 	.short	0x0001
        /*0082*/ 	.short	0x0008
        /*0084*/ 	.byte	0x00, 0xf0, 0x21, 0x00


	//----- nvinfo : EIATTR_KPARAM_INFO
	.align		4
.L_1289:
        /*0088*/ 	.byte	0x04, 0x17
        /*008a*/ 	.short	(.L_1291 - .L_1290)
.L_1290:
        /*008c*/ 	.word	0x00000000
        /*0090*/ 	.short	0x0000
        /*0092*/ 	.short	0x0000
        /*0094*/ 	.byte	0x00, 0xf0, 0x21, 0x00


	//----- nvinfo : EIATTR_SPARSE_MMA_MASK
	.align		4
.L_1291:
        /*0098*/ 	.byte	0x03, 0x50
        /*009a*/ 	.short	0x0000


	//----- nvinfo : EIATTR_MAXREG_COUNT
	.align		4
        /*009c*/ 	.byte	0x03, 0x1b
        /*009e*/ 	.short	0x00a8


	//----- nvinfo : EIATTR_NUM_BARRIERS
	.align		4
        /*00a0*/ 	.byte	0x02, 0x4c
        /*00a2*/ 	.byte	0x01
	.zero		1


	//----- nvinfo : EIATTR_MERCURY_ISA_VERSION
	.align		4
        /*00a4*/ 	.byte	0x03, 0x5f
        /*00a6*/ 	.short	0x0101


	//----- nvinfo : EIATTR_INT_WARP_WIDE_INSTR_OFFSETS
	.align		4
        /*00a8*/ 	.byte	0x04, 0x31
        /*00aa*/ 	.short	(.L_1293 - .L_1292)


	//   ....[0]....
.L_1292:
        /*00ac*/ 	.word	0x00000d70


	//   ....[1]....
        /*00b0*/ 	.word	0x00000e30


	//----- nvinfo : EIATTR_COOP_GROUP_MASK_REGIDS
	.align		4
.L_1293:
        /*00b4*/ 	.byte	0x04, 0x29
        /*00b6*/ 	.short	(.L_1295 - .L_1294)


	//   ....[0]....
.L_1294:
        /*00b8*/ 	.word	0xffffffff


	//   ....[1]....
        /*00bc*/ 	.word	0xffffffff


	//   ....[2]....
        /*00c0*/ 	.word	0xffffffff


	//   ....[3]....
        /*00c4*/ 	.word	0xffffffff


	//   ....[4]....
        /*00c8*/ 	.word	0xffffffff


	//   ....[5]....
        /*00cc*/ 	.word	0xffffffff


	//   ....[6]....
        /*00d0*/ 	.word	0xffffffff


	//   ....[7]....
        /*00d4*/ 	.word	0xffffffff


	//   ....[8]....
        /*00d8*/ 	.word	0xffffffff


	//   ....[9]....
        /*00dc*/ 	.word	0xffffffff


	//   ....[10]....
        /*00e0*/ 	.word	0xffffffff


	//   ....[11]....
        /*00e4*/ 	.word	0xffffffff


	//----- nvinfo : EIATTR_COOP_GROUP_INSTR_OFFSETS
	.align		4
.L_1295:
        /*00e8*/ 	.byte	0x04, 0x28
        /*00ea*/ 	.short	(.L_1297 - .L_1296)


	//   ....[0]....
.L_1296:
        /*00ec*/ 	.word	0x00000c30


	//   ....[1]....
        /*00f0*/ 	.word	0x00000c40


	//   ....[2]....
        /*00f4*/ 	.word	0x00000c70


	//   ....[3]....
        /*00f8*/ 	.word	0x00000c80


	//   ....[4]....
        /*00fc*/ 	.word	0x00001170


	//   ....[5]....
        /*0100*/ 	.word	0x000011b0


	//   ....[6]....
        /*0104*/ 	.word	0x00001240


	//   ....[7]....
        /*0108*/ 	.word	0x00001250


	//   ....[8]....
        /*010c*/ 	.word	0x00001280


	//   ....[9]....
        /*0110*/ 	.word	0x00001290


	//   ....[10]....
        /*0114*/ 	.word	0x000012e0


	//   ....[11]....
        /*0118*/ 	.word	0x000012f0


	//----- nvinfo : EIATTR_EXIT_INSTR_OFFSETS
	.align		4
.L_1297:
        /*011c*/ 	.byte	0x04, 0x1c
        /*011e*/ 	.short	(.L_1299 - .L_1298)


	//   ....[0]....
.L_1298:
        /*0120*/ 	.word	0x00000050


	//   ....[1]....
        /*0124*/ 	.word	0x00001f90


	//----- nvinfo : EIATTR_MAX_THREADS
	.align		4
.L_1299:
        /*0128*/ 	.byte	0x04, 0x05
        /*012a*/ 	.short	(.L_1301 - .L_1300)
.L_1300:
        /*012c*/ 	.word	0x00000140
        /*0130*/ 	.word	0x00000001
        /*0134*/ 	.word	0x00000001


	//----- nvinfo : EIATTR_CRS_STACK_SIZE
	.align		4
.L_1301:
        /*0138*/ 	.byte	0x04, 0x1e
        /*013a*/ 	.short	(.L_1303 - .L_1302)
.L_1302:
        /*013c*/ 	.word	0x00000000


	//----- nvinfo : EIATTR_CBANK_PARAM_SIZE
	.align		4
.L_1303:
        /*0140*/ 	.byte	0x03, 0x19
        /*0142*/ 	.short	0x0048


	//----- nvinfo : EIATTR_PARAM_CBANK
	.align		4
        /*0144*/ 	.byte	0x04, 0x0a
        /*0146*/ 	.short	(.L_1305 - .L_1304)
	.align		4
.L_1304:
        /*0148*/ 	.word	index@(.nv.constant0._ZN13group_norm_v214gn_cuda_kernelI13__nv_bfloat16Li320ELi1ELi16ELi20ELi1024ELb1ELi16ELi320ELi320ELi4ELb1ELi2ELb0ELb0ENS_16CompileConditionILi900EEEEEvPT_PKS4_S7_S7_flPfS8_Pj)
        /*014c*/ 	.short	0x0210
        /*014e*/ 	.short	0x0048


	//----- nvinfo : EIATTR_SW_WAR
	.align		4
.L_1305:
        /*0150*/ 	.byte	0x04, 0x36
        /*0152*/ 	.short	(.L_1307 - .L_1306)
.L_1306:
        /*0154*/ 	.word	0x00000008
.L_1307:


//--------------------- .nv.info._ZN13group_norm_v214gn_cuda_kernelI13__nv_bfloat16Li320ELi3ELi16ELi20ELi1024ELb1ELi16ELi320ELi320ELi4ELb1ELi5ELb0ELb0ENS_16CompileConditionILi900EEEEEvPT_PKS4_S7_S7_flPfS8_Pj --------------------------
	.section	.nv.info._ZN13group_norm_v214gn_cuda_kernelI13__nv_bfloat16Li320ELi3ELi16ELi20ELi1024ELb1ELi16ELi320ELi320ELi4ELb1ELi5ELb0ELb0ENS_16CompileConditionILi900EEEEEvPT_PKS4_S7_S7_flPfS8_Pj,"",@"SHT_CUDA_INFO"
	.sectionflags	@""
	.align	4


	//----- nvinfo : EIATTR_CUDA_API_VERSION
	.align		4
        /*0000*/ 	.byte	0x04, 0x37
        /*0002*/ 	.short	(.L_1309 - .L_1308)
.L_1308:
        /*0004*/ 	.word	0x00000082


	//----- nvinfo : EIATTR_KPARAM_INFO
	.align		4
.L_1309:
        /*0008*/ 	.byte	0x04, 0x17
        /*000a*/ 	.short	(.L_1311 - .L_1310)
.L_1310:
        /*000c*/ 	.word	0x00000000
        /*0010*/ 	.short	0x0008
        /*0012*/ 	.short	0x0040
        /*0014*/ 	.byte	0x00, 0xf0, 0x21, 0x00


	//----- nvinfo : EIATTR_KPARAM_INFO
	.align		4
.L_1311:
        /*0018*/ 	.byte	0x04, 0x17
        /*001a*/ 	.short	(.L_1313 - .L_1312)
.L_1312:
        /*001c*/ 	.word	0x00000000
        /*0020*/ 	.short	0x0007
        /*0022*/ 	.short	0x0038
        /*0024*/ 	.byte	0x00, 0xf0, 0x21, 0x00


	//----- nvinfo : EIATTR_KPARAM_INFO
	.align		4
.L_1313:
        /*0028*/ 	.byte	0x04, 0x17
        /*002a*/ 	.short	(.L_1315 - .L_1314)
.L_1314:
        /*002c*/ 	.word	0x00000000
        /*0030*/ 	.short	0x0006
        /*0032*/ 	.short	0x0030
        /*0034*/ 	.byte	0x00, 0xf0, 0x21, 0x00


	//----- nvinfo : EIATTR_KPARAM_INFO
	.align		4
.L_1315:
        /*0038*/ 	.byte	0x04, 0x17
        /*003a*/ 	.short	(.L_1317 - .L_1316)
.L_1316:
        /*003c*/ 	.word	0x00000000
        /*0040*/ 	.short	0x0005
        /*0042*/ 	.short	0x0028
        /*0044*/ 	.byte	0x00, 0xf0, 0x21, 0x00


	//----- nvinfo : EIATTR_KPARAM_INFO
	.align		4
.L_1317:
        /*0048*/ 	.byte	0x04, 0x17
        /*004a*/ 	.short	(.L_1319 - .L_1318)
.L_1318:
        /*004c*/ 	.word	0x00000000
        /*0050*/ 	.short	0x0004
        /*0052*/ 	.short	0x0020
        /*0054*/ 	.byte	0x00, 0xf0, 0x11, 0x00


	//----- nvinfo : EIATTR_KPARAM_INFO
	.align		4
.L_1319:
        /*0058*/ 	.byte	0x04, 0x17
        /*005a*/ 	.short	(.L_1321 - .L_1320)
.L_1320:
        /*005c*/ 	.word	0x00000000
        /*0060*/ 	.short	0x0003
        /*0062*/ 	.short	0x0018
        /*0064*/ 	.byte	0x00, 0xf0, 0x21, 0x00


	//----- nvinfo : EIATTR_KPARAM_INFO
	.align		4
.L_1321:
        /*0068*/ 	.byte	0x04, 0x17
        /*006a*/ 	.short	(.L_1323 - .L_1322)
.L_1322:
        /*006c*/ 	.word	0x00000000
        /*0070*/ 	.short	0x0002
        /*0072*/ 	.short	0x0010
        /*0074*/ 	.byte	0x00, 0xf0, 0x21, 0x00


	//----- nvinfo : EIATTR_KPARAM_INFO
	.align		4
.L_1323:
        /*0078*/ 	.byte	0x04, 0x17
        /*007a*/ 	.short	(.L_1325 - .L_1324)
.L_1324:
        /*007c*/ 	.word	0x00000000
        /*0080*/ 	.short	0x0001
        /*0082*/ 	.short	0x0008
        /*0084*/ 	.byte	0x00, 0xf0, 0x21, 0x00


	//----- nvinfo : EIATTR_KPARAM_INFO
	.align		4
.L_1325:
        /*0088*/ 	.byte	0x04, 0x17
        /*008a*/ 	.short	(.L_1327 - .L_1326)
.L_1326:
        /*008c*/ 	.word	0x00000000
        /*0090*/ 	.short	0x0000
        /*0092*/ 	.short	0x0000
        /*0094*/ 	.byte	0x00, 0xf0, 0x21, 0x00


	//----- nvinfo : EIATTR_SPARSE_MMA_MASK
	.align		4
.L_1327:
        /*0098*/ 	.byte	0x03, 0x50
        /*009a*/ 	.short	0x0000


	//----- nvinfo : EIATTR_MAXREG_COUNT
	.align		4
        /*009c*/ 	.byte	0x03, 0x1b
        /*009e*/ 	.short	0x0040


	//----- nvinfo : EIATTR_NUM_BARRIERS
	.align		4
        /*00a0*/ 	.byte	0x02, 0x4c
        /*00a2*/ 	.byte	0x01
	.zero		1


	//----- nvinfo : EIATTR_MERCURY_ISA_VERSION
	.align		4
        /*00a4*/ 	.byte	0x03, 0x5f
        /*00a6*/ 	.short	0x0101


	//----- nvinfo : EIATTR_COOP_GROUP_MASK_REGIDS
	.align		4
        /*00a8*/ 	.byte	0x04, 0x29
        /*00aa*/ 	.short	(.L_1329 - .L_1328)


	//   ....[0]....
.L_1328:
        /*00ac*/ 	.word	0xffffffff


	//   ....[1]....
        /*00b0*/ 	.word	0xffffffff


	//   ....[2]....
        /*00b4*/ 	.word	0xffffffff


	//   ....[3]....
        /*00b8*/ 	.word	0xffffffff


	//   ....[4]....
        /*00bc*/ 	.word	0xffffffff


	//   ....[5]....
        /*00c0*/ 	.word	0xffffffff


	//   ....[6]....
        /*00c4*/ 	.word	0xffffffff


	//   ....[7]....
        /*00c8*/ 	.word	0xffffffff


	//   ....[8]....
        /*00cc*/ 	.word	0xffffffff


	//   ....[9]....
        /*00d0*/ 	.word	0xffffffff


	//   ....[10]....
        /*00d4*/ 	.word	0xffffffff


	//   ....[11]....
        /*00d8*/ 	.word	0xffffffff


	//----- nvinfo : EIATTR_COOP_GROUP_INSTR_OFFSETS
	.align		4
.L_1329:
        /*00dc*/ 	.byte	0x04, 0x28
        /*00de*/ 	.short	(.L_1331 - .L_1330)


	//   ....[0]....
.L_1330:
        /*00e0*/ 	.word	0x00000b00


	//   ....[1]....
        /*00e4*/ 	.word	0x00000b40


	//   ....[2]....
        /*00e8*/ 	.word	0x00000b80


	//   ....[3]....
        /*00ec*/ 	.word	0x00000b90


	//   ....[4]....
        /*00f0*/ 	.word	0x00000fb0


	//   ....[5]....
        /*00f4*/ 	.word	0x00000ff0


	//   ....[6]....
        /*00f8*/ 	.word	0x00001040


	//   ....[7]....
        /*00fc*/ 	.word	0x00001070


	//   ....[8]....
        /*0100*/ 	.word	0x000010a0


	//   ....[9]....
        /*0104*/ 	.word	0x000010b0


	//   ....[10]....
        /*0108*/ 	.word	0x00001100


	//   ....[11]....
        /*010c*/ 	.word	0x00001130


	//----- nvinfo : EIATTR_EXIT_INSTR_OFFSETS
	.align		4
.L_1331:
        /*0110*/ 	.byte	0x04, 0x1c
        /*0112*/ 	.short	(.L_1333 - .L_1332)


	//   ....[0]....
.L_1332:
        /*0114*/ 	.word	0x00000050


	//   ....[1]....
        /*0118*/ 	.word	0x00001f40


	//----- nvinfo : EIATTR_MAX_THREADS
	.align		4
.L_1333:
        /*011c*/ 	.byte	0x04, 0x05
        /*011e*/ 	.short	(.L_1335 - .L_1334)
.L_1334:
        /*0120*/ 	.word	0x00000140
        /*0124*/ 	.word	0x00000001
        /*0128*/ 	.word	0x00000001


	//----- nvinfo : EIATTR_CRS_STACK_SIZE
	.align		4
.L_1335:
        /*012c*/ 	.byte	0x04, 0x1e
        /*012e*/ 	.short	(.L_1337 - .L_1336)
.L_1336:
        /*0130*/ 	.word	0x00000000


	//----- nvinfo : EIATTR_CBANK_PARAM_SIZE
	.align		4
.L_1337:
        /*0134*/ 	.byte	0x03, 0x19
        /*0136*/ 	.short	0x0048


	//----- nvinfo : EIATTR_PARAM_CBANK
	.align		4
        /*0138*/ 	.byte	0x04, 0x0a
        /*013a*/ 	.short	(.L_1339 - .L_1338)
	.align		4
.L_1338:
        /*013c*/ 	.word	index@(.nv.constant0._ZN13group_norm_v214gn_cuda_kernelI13__nv_bfloat16Li320ELi3ELi16ELi20ELi1024ELb1ELi16ELi320ELi320ELi4ELb1ELi5ELb0ELb0ENS_16CompileConditionILi900EEEEEvPT_PKS4_S7_S7_flPfS8_Pj)
        /*0140*/ 	.short	0x0210
        /*0142*/ 	.short	0x0048


	//----- nvinfo : EIATTR_SW_WAR
	.align		4
.L_1339:
        /*0144*/ 	.byte	0x04, 0x36
        /*0146*/ 	.short	(.L_1341 - .L_1340)
.L_1340:
        /*0148*/ 	.word	0x00000008
.L_1341:


//--------------------- .nv.info._ZN13group_norm_v214gn_cuda_kernelI13__nv_bfloat16Li320ELi1ELi16ELi20ELi1024ELb1ELi32ELi320ELi320ELi4ELb1ELi4ELb0ELb0ENS_16CompileConditionILi900EEEEEvPT_PKS4_S7_S7_flPfS8_Pj --------------------------
	.section	.nv.info._ZN13group_norm_v214gn_cuda_kernelI13__nv_bfloat16Li320ELi1ELi16ELi20ELi1024ELb1ELi32ELi320ELi320ELi4ELb1ELi4ELb0ELb0ENS_16CompileConditionILi900EEEEEvPT_PKS4_S7_S7_flPfS8_Pj,"",@"SHT_CUDA_INFO"
	.sectionflags	@""
	.align	4


	//----- nvinfo : EIATTR_CUDA_API_VERSION
	.align		4
        /*0000*/ 	.byte	0x04, 0x37
        /*0002*/ 	.short	(.L_1343 - .L_1342)
.L_1342:
        /*0004*/ 	.word	0x00000082


	//----- nvinfo : EIATTR_KPARAM_INFO
	.align		4
.L_1343:
        /*0008*/ 	.byte	0x04, 0x17
        /*000a*/ 	.short	(.L_1345 - .L_1344)
.L_1344:
        /*000c*/ 	.word	0x00000000
        /*0010*/ 	.short	0x0008
        /*0012*/ 	.short	0x0040
        /*0014*/ 	.byte	0x00, 0xf0, 0x21, 0x00


	//----- nvinfo : EIATTR_KPARAM_INFO
	.align		4
.L_1345:
        /*0018*/ 	.byte	0x04, 0x17
        /*001a*/ 	.short	(.L_1347 - .L_1346)
.L_1346:
        /*001c*/ 	.word	0x00000000
        /*0020*/ 	.short	0x0007
        /*0022*/ 	.short	0x0038
        /*0024*/ 	.byte	0x00, 0xf0, 0x21, 0x00


	//----- nvinfo : EIATTR_KPARAM_INFO
	.align		4
.L_1347:
        /*0028*/ 	.byte	0x04, 0x17
        /*002a*/ 	.short	(.L_1349 - .L_1348)
.L_1348:
        /*002c*/ 	.word	0x00000000
        /*0030*/ 	.short	0x0006
        /*0032*/ 	.short	0x0030
        /*0034*/ 	.byte	0x00, 0xf0, 0x21, 0x00


	//----- nvinfo : EIATTR_KPARAM_INFO
	.align		4
.L_1349:
        /*0038*/ 	.byte	0x04, 0x17
        /*003a*/ 	.short	(.L_1351 - .L_1350)
.L_1350:
        /*003c*/ 	.word	0x00000000
        /*0040*/ 	.short	0x0005
        /*0042*/ 	.short	0x0028
        /*0044*/ 	.byte	0x00, 0xf0, 0x21, 0x00


	//----- nvinfo : EIATTR_KPARAM_INFO
	.align		4
.L_1351:
        /*0048*/ 	.byte	0x04, 0x17
        /*004a*/ 	.short	(.L_1353 - .L_1352)
.L_1352:
        /*004c*/ 	.word	0x00000000
        /*0050*/ 	.short	0x0004
        /*0052*/ 	.short	0x0020
        /*0054*/ 	.byte	0x00, 0xf0, 0x11, 0x00


	//----- nvinfo : EIATTR_KPARAM_INFO
	.align		4
.L_1353:
        /*0058*/ 	.byte	0x04, 0x17
        /*005a*/ 	.short	(.L_1355 - .L_1354)
.L_1354:
        /*005c*/ 	.word	0x00000000
        /*0060*/ 	.short	0x0003
        /*0062*/ 	.short	0x0018
        /*0064*/ 	.byte	0x00, 0xf0, 0x21, 0x00


	//----- nvinfo : EIATTR_KPARAM_INFO
	.align		4
.L_1355:
        /*0068*/ 	.byte	0x04, 0x17
        /*006a*/ 	.short	(.L_1357 - .L_1356)
.L_1356:
        /*006c*/ 	.word	0x00000000
        /*0070*/ 	.short	0x0002
        /*0072*/ 	.short	0x0010
        /*0074*/ 	.byte	0x00, 0xf0, 0x21, 0x00


	//----- nvinfo : EIATTR_KPARAM_INFO
	.align		4
.L_1357:
        /*0078*/ 	.byte	0x04, 0x17
        /*007a*/ 	.short	(.L_1359 - .L_1358)
.L_1358:
        /*007c*/ 	.word	0x00000000
        /*0080*/ 	.short	0x0001
        /*0082*/ 	.short	0x0008
        /*0084*/ 	.byte	0x00, 0xf0, 0x21, 0x00


	//----- nvinfo : EIATTR_KPARAM_INFO
	.align		4
.L_1359:
        /*0088*/ 	.byte	0x04, 0x17
        /*008a*/ 	.short	(.L_1361 - .L_1360)
.L_1360:
        /*008c*/ 	.word	0x00000000
        /*0090*/ 	.short	0x0000
        /*0092*/ 	.short	0x0000
        /*0094*/ 	.byte	0x00, 0xf0, 0x21, 0x00


	//----- nvinfo : EIATTR_SPARSE_MMA_MASK
	.align		4
.L_1361:
        /*0098*/ 	.byte	0x03, 0x50
        /*009a*/ 	.short	0x0000


	//----- nvinfo : EIATTR_MAXREG_COUNT
	.align		4
        /*009c*/ 	.byte	0x03, 0x1b
        /*009e*/ 	.short	0x00a8


	//----- nvinfo : EIATTR_NUM_BARRIERS
	.align		4
        /*00a0*/ 	.byte	0x02, 0x4c
        /*00a2*/ 	.byte	0x01
	.zero		1


	//----- nvinfo : EIATTR_MERCURY_ISA_VERSION
	.align		4
        /*00a4*/ 	.byte	0x03, 0x5f
        /*00a6*/ 	.short	0x0101


	//----- nvinfo : EIATTR_INT_WARP_WIDE_INSTR_OFFSETS
	.align		4
        /*00a8*/ 	.byte	0x04, 0x31
        /*00aa*/ 	.short	(.L_1363 - .L_1362)


	//   ....[0]....
.L_1362:
        /*00ac*/ 	.word	0x00001260


	//   ....[1]....
        /*00b0*/ 	.word	0x00001350


	//----- nvinfo : EIATTR_COOP_GROUP_MASK_REGIDS
	.align		4
.L_1363:
        /*00b4*/ 	.byte	0x04, 0x29
        /*00b6*/ 	.short	(.L_1365 - .L_1364)


	//   ....[0]....
.L_1364:
        /*00b8*/ 	.word	0xffffffff


	//   ....[1]....
        /*00bc*/ 	.word	0xffffffff


	//   ....[2]....
        /*00c0*/ 	.word	0xffffffff


	//   ....[3]....
        /*00c4*/ 	.word	0xffffffff


	//   ....[4]....
        /*00c8*/ 	.word	0xffffffff


	//   ....[5]....
        /*00cc*/ 	.word	0xffffffff


	//   ....[6]....
        /*00d0*/ 	.word	0xffffffff


	//   ....[7]....
        /*00d4*/ 	.word	0xffffffff


	//   ....[8]....
        /*00d8*/ 	.word	0xffffffff


	//   ....[9]....
        /*00dc*/ 	.word	0xffffffff


	//   ....[10]....
        /*00e0*/ 	.word	0xffffffff


	//   ....[11]....
        /*00e4*/ 	.word	0xffffffff


	//----- nvinfo : EIATTR_COOP_GROUP_INSTR_OFFSETS
	.align		4
.L_1365:
        /*00e8*/ 	.byte	0x04, 0x28
        /*00ea*/ 	.short	(.L_1367 - .L_1366)


	//   ....[0]....
.L_1366:
        /*00ec*/ 	.word	0x00001040


	//   ....[1]....
        /*00f0*/ 	.word	0x00001050


	//   ....[2]....
        /*00f4*/ 	.word	0x000010c0


	//   ....[3]....
        /*00f8*/ 	.word	0x000010f0


	//   ....[4]....
        /*00fc*/ 	.word	0x00001570


	//   ....[5]....
        /*0100*/ 	.word	0x00001580


	//   ....[6]....
        /*0104*/ 	.word	0x000015a0


	//   ....[7]....
        /*0108*/ 	.word	0x000015c0


	//   ....[8]....
        /*010c*/ 	.word	0x000015e0


	//   ....[9]....
        /*0110*/ 	.word	0x00001600


	//   ....[10]....
        /*0114*/ 	.word	0x00001620


	//   ....[11]....
        /*0118*/ 	.word	0x00001640


	//----- nvinfo : EIATTR_EXIT_INSTR_OFFSETS
	.align		4
.L_1367:
        /*011c*/ 	.byte	0x04, 0x1c
        /*011e*/ 	.short	(.L_1369 - .L_1368)


	//   ....[0]....
.L_1368:
        /*0120*/ 	.word	0x00000050


	//   ....[1]....
        /*0124*/ 	.word	0x00002f50


	//----- nvinfo : EIATTR_MAX_THREADS
	.align		4
.L_1369:
        /*0128*/ 	.byte	0x04, 0x05
        /*012a*/ 	.short	(.L_1371 - .L_1370)
.L_1370:
        /*012c*/ 	.word	0x00000140
        /*0130*/ 	.word	0x00000001
        /*0134*/ 	.word	0x00000001


	//----- nvinfo : EIATTR_CRS_STACK_SIZE
	.align		4
.L_1371:
        /*0138*/ 	.byte	0x04, 0x1e
        /*013a*/ 	.short	(.L_1373 - .L_1372)
.L_1372:
        /*013c*/ 	.word	0x00000000


	//----- nvinfo : EIATTR_CBANK_PARAM_SIZE
	.align		4
.L_1373:
        /*0140*/ 	.byte	0x03, 0x19
        /*0142*/ 	.short	0x0048


	//----- nvinfo : EIATTR_PARAM_CBANK
	.align		4
        /*0144*/ 	.byte	0x04, 0x0a
        /*0146*/ 	.short	(.L_1375 - .L_1374)
	.align		4
.L_1374:
        /*0148*/ 	.word	index@(.nv.constant0._ZN13group_norm_v214gn_cuda_kernelI13__nv_bfloat16Li320ELi1ELi16ELi20ELi1024ELb1ELi32ELi320ELi320ELi4ELb1ELi4ELb0ELb0ENS_16CompileConditionILi900EEEEEvPT_PKS4_S7_S7_flPfS8_Pj)
        /*014c*/ 	.short	0x0210
        /*014e*/ 	.short	0x0048


	//----- nvinfo : EIATTR_SW_WAR
	.align		4
.L_1375:
        /*0150*/ 	.byte	0x04, 0x36
        /*0152*/ 	.short	(.L_1377 - .L_1376)
.L_1376:
        /*0154*/ 	.word	0x00000008
.L_1377:


//--------------------- .nv.info._ZN13group_norm_v214gn_cuda_kernelI13__nv_bfloat16Li320ELi3ELi16ELi20ELi1024ELb1ELi32ELi320ELi320ELi4ELb1ELi10ELb0ELb0ENS_16CompileConditionILi900EEEEEvPT_PKS4_S7_S7_flPfS8_Pj --------------------------
	.section	.nv.info._ZN13group_norm_v214gn_cuda_kernelI13__nv_bfloat16Li320ELi3ELi16ELi20ELi1024ELb1ELi32ELi320ELi320ELi4ELb1ELi10ELb0ELb0ENS_16CompileConditionILi900EEEEEvPT_PKS4_S7_S7_flPfS8_Pj,"",@"SHT_CUDA_INFO"
	.sectionflags	@""
	.align	4


	//----- nvinfo : EIATTR_CUDA_API_VERSION
	.align		4
        /*0000*/ 	.byte	0x04, 0x37
        /*0002*/ 	.short	(.L_1379 - .L_1378)
.L_1378:
        /*0004*/ 	.word	0x00000082


	//----- nvinfo : EIATTR_KPARAM_INFO
	.align		4
.L_1379:
        /*0008*/ 	.byte	0x04, 0x17
        /*000a*/ 	.short	(.L_1381 - .L_1380)
.L_1380:
        /*000c*/ 	.word	0x00000000
        /*0010*/ 	.short	0x0008
        /*0012*/ 	.short	0x0040
        /*0014*/ 	.byte	0x00, 0xf0, 0x21, 0x00


	//----- nvinfo : EIATTR_KPARAM_INFO
	.align		4
.L_1381:
        /*0018*/ 	.byte	0x04, 0x17
        /*001a*/ 	.short	(.L_1383 - .L_1382)
.L_1382:
        /*001c*/ 	.word	0x00000000
        /*0020*/ 	.short	0x0007
        /*0022*/ 	.short	0x0038
        /*0024*/ 	.byte	0x00, 0xf0, 0x21, 0x00


	//----- nvinfo : EIATTR_KPARAM_INFO
	.align		4
.L_1383:
        /*0028*/ 	.byte	0x04, 0x17
        /*002a*/ 	.short	(.L_1385 - .L_1384)
.L_1384:
        /*002c*/ 	.word	0x00000000
        /*0030*/ 	.short	0x0006
        /*0032*/ 	.short	0x0030
        /*0034*/ 	.byte	0x00, 0xf0, 0x21, 0x00


	//----- nvinfo : EIATTR_KPARAM_INFO
	.align		4
.L_1385:
        /*0038*/ 	.byte	0x04, 0x17
        /*003a*/ 	.short	(.L_1387 - .L_1386)
.L_1386:
        /*003c*/ 	.word	0x00000000
        /*0040*/ 	.short	0x0005
        /*0042*/ 	.short	0x0028
        /*0044*/ 	.byte	0x00, 0xf0, 0x21, 0x00


	//----- nvinfo : EIATTR_KPARAM_INFO
	.align		4
.L_1387:
        /*0048*/ 	.byte	0x04, 0x17
        /*004a*/ 	.short	(.L_1389 - .L_1388)
.L_1388:
        /*004c*/ 	.word	0x00000000
        /*0050*/ 	.short	0x0004
        /*0052*/ 	.short	0x0020
        /*0054*/ 	.byte	0x00, 0xf0, 0x11, 0x00


	//----- nvinfo : EIATTR_KPARAM_INFO
	.align		4
.L_1389:
        /*0058*/ 	.byte	0x04, 0x17
        /*005a*/ 	.short	(.L_1391 - .L_1390)
.L_1390:
        /*005c*/ 	.word	0x00000000
        /*0060*/ 	.short	0x0003
        /*0062*/ 	.short	0x0018
        /*0064*/ 	.byte	0x00, 0xf0, 0x21, 0x00


	//----- nvinfo : EIATTR_KPARAM_INFO
	.align		4
.L_1391:
        /*0068*/ 	.byte	0x04, 0x17
        /*006a*/ 	.short	(.L_1393 - .L_1392)
.L_1392:
        /*006c*/ 	.word	0x00000000
        /*0070*/ 	.short	0x0002
        /*0072*/ 	.short	0x0010
        /*0074*/ 	.byte	0x00, 0xf0, 0x21, 0x00


	//----- nvinfo : EIATTR_KPARAM_INFO
	.align		4
.L_1393:
        /*0078*/ 	.byte	0x04, 0x17
        /*007a*/ 	.short	(.L_1395 - .L_1394)
.L_1394:
        /*007c*/ 	.word	0x00000000
        /*0080*/ 	.short	0x0001
        /*0082*/ 	.short	0x0008
        /*0084*/ 	.byte	0x00, 0xf0, 0x21, 0x00


	//----- nvinfo : EIATTR_KPARAM_INFO
	.align		4
.L_1395:
        /*0088*/ 	.byte	0x04, 0x17
        /*008a*/ 	.short	(.L_1397 - .L_1396)
.L_1396:
        /*008c*/ 	.word	0x00000000
        /*0090*/ 	.short	0x0000
        /*0092*/ 	.short	0x0000
        /*0094*/ 	.byte	0x00, 0xf0, 0x21, 0x00


	//----- nvinfo : EIATTR_SPARSE_MMA_MASK
	.align		4
.L_1397:
        /*0098*/ 	.byte	0x03, 0x50
        /*009a*/ 	.short	0x0000


	//----- nvinfo : EIATTR_MAXREG_COUNT
	.align		4
        /*009c*/ 	.byte	0x03, 0x1b
        /*009e*/ 	.short	0x0040


	//----- nvinfo : EIATTR_NUM_BARRIERS
	.align		4
        /*00a0*/ 	.byte	0x02, 0x4c
        /*00a2*/ 	.byte	0x01
	.zero		1


	//----- nvinfo : EIATTR_ANNOTATIONS
	.align		4
        /*00a4*/ 	.byte	0x04, 0x55
        /*00a6*/ 	.short	(.L_1399 - .L_1398)


	//   ....[0]....
.L_1398:
        /*00a8*/ 	.word	0x00000001
        /*00ac*/ 	.byte	0x90, 0x01, 0x00, 0x00, 0x01, 0x00, 0x00, 0x00, 0xb0, 0x01, 0x00, 0x00, 0x01, 0x00, 0x00, 0x00
        /*00bc*/ 	.byte	0x10, 0x02, 0x00, 0x00, 0x01, 0x00, 0x00, 0x00, 0x60, 0x12, 0x00, 0x00, 0x01, 0x00, 0x00, 0x00
        /*00cc*/ 	.byte	0x90, 0x12, 0x00, 0x00, 0x01, 0x00, 0x00, 0x00, 0xf0, 0x14, 0x00, 0x00, 0x01, 0x00, 0x00, 0x00
        /*00dc*/ 	.byte	0xc0, 0x15, 0x00, 0x00, 0x01, 0x00, 0x00, 0x00, 0xf0, 0x18, 0x00, 0x00, 0x01, 0x00, 0x00, 0x00
        /*00ec*/ 	.byte	0x30, 0x19, 0x00, 0x00, 0x01, 0x00, 0x00, 0x00, 0xa0, 0x24, 0x00, 0x00


	//----- nvinfo : EIATTR_MERCURY_ISA_VERSION
	.align		4
.L_1399:
        /*00f8*/ 	.byte	0x03, 0x5f
        /*00fa*/ 	.short	0x0101


	//----- nvinfo : EIATTR_COOP_GROUP_MASK_REGIDS
	.align		4
        /*00fc*/ 	.byte	0x04, 0x29
        /*00fe*/ 	.short	(.L_1401 - .L_1400)


	//   ....[0]....
.L_1400:
        /*0100*/ 	.word	0xffffffff


	//   ....[1]....
        /*0104*/ 	.word	0xffffffff


	//   ....[2]....
        /*0108*/ 	.word	0xffffffff


	//   ....[3]....
        /*010c*/ 	.word	0xffffffff


	//   ....[4]....
        /*0110*/ 	.word	0xffffffff


	//   ....[5]....
        /*0114*/ 	.word	0xffffffff


	//   ....[6]....
        /*0118*/ 	.word	0xffffffff


	//   ....[7]....
        /*011c*/ 	.word	0xffffffff


	//   ....[8]....
        /*0120*/ 	.word	0xffffffff


	//   ....[9]....
        /*0124*/ 	.word	0xffffffff


	//   ....[10]....
        /*0128*/ 	.word	0xffffffff


	//   ....[11]....
        /*012c*/ 	.word	0xffffffff


	//----- nvinfo : EIATTR_COOP_GROUP_INSTR_OFFSETS
	.align		4
.L_1401:
        /*0130*/ 	.byte	0x04, 0x28
        /*0132*/ 	.short	(.L_1403 - .L_1402)


	//   ....[0]....
.L_1402:
        /*0134*/ 	.word	0x00001050


	//   ....[1]....
        /*0138*/ 	.word	0x00001070


	//   ....[2]....
        /*013c*/ 	.word	0x000010b0


	//   ....[3]....
        /*0140*/ 	.word	0x000010c0


	//   ....[4]....
        /*0144*/ 	.word	0x00001680


	//   ....[5]....
        /*0148*/ 	.word	0x00001690


	//   ....[6]....
        /*014c*/ 	.word	0x000016c0


	//   ....[7]....
        /*0150*/ 	.word	0x000016e0


	//   ....[8]....
        /*0154*/ 	.word	0x00001710


	//   ....[9]....
        /*0158*/ 	.word	0x00001720


	//   ....[10]....
        /*015c*/ 	.word	0x00001750


	//   ....[11]....
        /*0160*/ 	.word	0x00001760


	//----- nvinfo : EIATTR_EXIT_INSTR_OFFSETS
	.align		4
.L_1403:
        /*0164*/ 	.byte	0x04, 0x1c
        /*0166*/ 	.short	(.L_1405 - .L_1404)


	//   ....[0]....
.L_1404:
        /*0168*/ 	.word	0x00000060


	//   ....[1]....
        /*016c*/ 	.word	0x00003070


	//----- nvinfo : EIATTR_MAX_THREADS
	.align		4
.L_1405:
        /*0170*/ 	.byte	0x04, 0x05
        /*0172*/ 	.short	(.L_1407 - .L_1406)
.L_1406:
        /*0174*/ 	.word	0x00000140
        /*0178*/ 	.word	0x00000001
        /*017c*/ 	.word	0x00000001


	//----- nvinfo : EIATTR_CRS_STACK_SIZE
	.align		4
.L_1407:
        /*0180*/ 	.byte	0x04, 0x1e
        /*0182*/ 	.short	(.L_1409 - .L_1408)
.L_1408:
        /*0184*/ 	.word	0x00000000


	//----- nvinfo : EIATTR_CBANK_PARAM_SIZE
	.align		4
.L_1409:
        /*0188*/ 	.byte	0x03, 0x19
        /*018a*/ 	.short	0x0048


	//----- nvinfo : EIATTR_PARAM_CBANK
	.align		4
        /*018c*/ 	.byte	0x04, 0x0a
        /*018e*/ 	.short	(.L_1411 - .L_1410)
	.align		4
.L_1410:
        /*0190*/ 	.word	index@(.nv.constant0._ZN13group_norm_v214gn_cuda_kernelI13__nv_bfloat16Li320ELi3ELi16ELi20ELi1024ELb1ELi32ELi320ELi320ELi4ELb1ELi10ELb0ELb0ENS_16CompileConditionILi900EEEEEvPT_PKS4_S7_S7_flPfS8_Pj)
        /*0194*/ 	.short	0x0210
        /*0196*/ 	.short	0x0048


	//----- nvinfo : EIATTR_SW_WAR
	.align		4
.L_1411:
        /*0198*/ 	.byte	0x04, 0x36
        /*019a*/ 	.short	(.L_1413 - .L_1412)
.L_1412:
        /*019c*/ 	.word	0x00000008
.L_1413:


//--------------------- .nv.info._ZN13group_norm_v214gn_cuda_kernelI13__nv_bfloat16Li320ELi1ELi16ELi20ELi1024ELb1ELi64ELi320ELi320ELi4ELb1ELi9ELb0ELb0ENS_16CompileConditionILi900EEEEEvPT_PKS4_S7_S7_flPfS8_Pj --------------------------
	.section	.nv.info._ZN13group_norm_v214gn_cuda_kernelI13__nv_bfloat16Li320ELi1ELi16ELi20ELi1024ELb1ELi64ELi320ELi320ELi4ELb1ELi9ELb0ELb0ENS_16CompileConditionILi900EEEEEvPT_PKS4_S7_S7_flPfS8_Pj,"",@"SHT_CUDA_INFO"
	.sectionflags	@""
	.align	4


	//----- nvinfo : EIATTR_CUDA_API_VERSION
	.align		4
        /*0000*/ 	.byte	0x04, 0x37
        /*0002*/ 	.short	(.L_1415 - .L_1414)
.L_1414:
        /*0004*/ 	.word	0x00000082


	//----- nvinfo : EIATTR_KPARAM_INFO
	.align		4
.L_1415:
        /*0008*/ 	.byte	0x04, 0x17
        /*000a*/ 	.short	(.L_1417 - .L_1416)
.L_1416:
        /*000c*/ 	.word	0x00000000
        /*0010*/ 	.short	0x0008
        /*0012*/ 	.short	0x0040
        /*0014*/ 	.byte	0x00, 0xf0, 0x21, 0x00


	//----- nvinfo : EIATTR_KPARAM_INFO
	.align		4
.L_1417:
        /*0018*/ 	.byte	0x04, 0x17
        /*001a*/ 	.short	(.L_1419 - .L_1418)
.L_1418:
        /*001c*/ 	.word	0x00000000
        /*0020*/ 	.short	0x0007
        /*0022*/ 	.short	0x0038
        /*0024*/ 	.byte	0x00, 0xf0, 0x21, 0x00


	//----- nvinfo : EIATTR_KPARAM_INFO
	.align		4
.L_1419:
        /*0028*/ 	.byte	0x04, 0x17
        /*002a*/ 	.short	(.L_1421 - .L_1420)
.L_1420:
        /*002c*/ 	.word	0x00000000
        /*0030*/ 	.short	0x0006
        /*0032*/ 	.short	0x0030
        /*0034*/ 	.byte	0x00, 0xf0, 0x21, 0x00


	//----- nvinfo : EIATTR_KPARAM_INFO
	.align		4
.L_1421:
        /*0038*/ 	.byte	0x04, 0x17
        /*003a*/ 	.short	(.L_1423 - .L_1422)
.L_1422:
        /*003c*/ 	.word	0x00000000
        /*0040*/ 	.short	0x0005
        /*0042*/ 	.short	0x0028
        /*0044*/ 	.byte	0x00, 0xf0, 0x21, 0x00


	//----- nvinfo : EIATTR_KPARAM_INFO
	.align		4
.L_1423:
        /*0048*/ 	.byte	0x04, 0x17
        /*004a*/ 	.short	(.L_1425 - .L_1424)
.L_1424:
        /*004c*/ 	.word	0x00000000
        /*0050*/ 	.short	0x0004
        /*0052*/ 	.short	0x0020
        /*0054*/ 	.byte	0x00, 0xf0, 0x11, 0x00


	//----- nvinfo : EIATTR_KPARAM_INFO
	.align		4
.L_1425:
        /*0058*/ 	.byte	0x04, 0x17
        /*005a*/ 	.short	(.L_1427 - .L_1426)
.L_1426:
        /*005c*/ 	.word	0x00000000
        /*0060*/ 	.short	0x0003
        /*0062*/ 	.short	0x0018
        /*0064*/ 	.byte	0x00, 0xf0, 0x21, 0x00


	//----- nvinfo : EIATTR_KPARAM_INFO
	.align		4
.L_1427:
        /*0068*/ 	.byte	0x04, 0x17
        /*006a*/ 	.short	(.L_1429 - .L_1428)
.L_1428:
        /*006c*/ 	.word	0x00000000
        /*0070*/ 	.short	0x0002
        /*0072*/ 	.short	0x0010
        /*0074*/ 	.byte	0x00, 0xf0, 0x21, 0x00


	//----- nvinfo : EIATTR_KPARAM_INFO
	.align		4
.L_1429:
        /*0078*/ 	.byte	0x04, 0x17
        /*007a*/ 	.short	(.L_1431 - .L_1430)
.L_1430:
        /*007c*/ 	.word	0x00000000
        /*0080*/ 	.short	0x0001
        /*0082*/ 	.short	0x0008
        /*0084*/ 	.byte	0x00, 0xf0, 0x21, 0x00


	//----- nvinfo : EIATTR_KPARAM_INFO
	.align		4
.L_1431:
        /*0088*/ 	.byte	0x04, 0x17
        /*008a*/ 	.short	(.L_1433 - .L_1432)
.L_1432:
        /*008c*/ 	.word	0x00000000
        /*0090*/ 	.short	0x0000
        /*0092*/ 	.short	0x0000
        /*0094*/ 	.byte	0x00, 0xf0, 0x21, 0x00


	//----- nvinfo : EIATTR_SPARSE_MMA_MASK
	.align		4
.L_1433:
        /*0098*/ 	.byte	0x03, 0x50
        /*009a*/ 	.short	0x0000


	//----- nvinfo : EIATTR_MAXREG_COUNT
	.align		4
        /*009c*/ 	.byte	0x03, 0x1b
        /*009e*/ 	.short	0x00a8


	//----- nvinfo : EIATTR_NUM_BARRIERS
	.align		4
        /*00a0*/ 	.byte	0x02, 0x4c
        /*00a2*/ 	.byte	0x01
	.zero		1


	//----- nvinfo : EIATTR_MERCURY_ISA_VERSION
	.align		4
        /*00a4*/ 	.byte	0x03, 0x5f
        /*00a6*/ 	.short	0x0101


	//----- nvinfo : EIATTR_INT_WARP_WIDE_INSTR_OFFSETS
	.align		4
        /*00a8*/ 	.byte	0x04, 0x31
        /*00aa*/ 	.short	(.L_1435 - .L_1434)


	//   ....[0]....
.L_1434:
        /*00ac*/ 	.word	0x00001dd0


	//   ....[1]....
        /*00b0*/ 	.word	0x00001e90


	//----- nvinfo : EIATTR_COOP_GROUP_MASK_REGIDS
	.align		4
.L_1435:
        /*00b4*/ 	.byte	0x04, 0x29
        /*00b6*/ 	.short	(.L_1437 - .L_1436)


	//   ....[0]....
.L_1436:
        /*00b8*/ 	.word	0xffffffff


	//   ....[1]....
        /*00bc*/ 	.word	0xffffffff


	//   ....[2]....
        /*00c0*/ 	.word	0xffffffff


	//   ....[3]....
        /*00c4*/ 	.word	0xffffffff


	//   ....[4]....
        /*00c8*/ 	.word	0xffffffff


	//   ....[5]....
        /*00cc*/ 	.word	0xffffffff


	//   ....[6]....
        /*00d0*/ 	.word	0xffffffff


	//   ....[7]....
        /*00d4*/ 	.word	0xffffffff


	//   ....[8]....
        /*00d8*/ 	.word	0xffffffff


	//   ....[9]....
        /*00dc*/ 	.word	0xffffffff


	//   ....[10]....
        /*00e0*/ 	.word	0xffffffff


	//   ....[11]....
        /*00e4*/ 	.word	0xffffffff


	//----- nvinfo : EIATTR_COOP_GROUP_INSTR_OFFSETS
	.align		4
.L_1437:
        /*00e8*/ 	.byte	0x04, 0x28
        /*00ea*/ 	.short	(.L_1439 - .L_1438)


	//   ....[0]....
.L_1438:
        /*00ec*/ 	.word	0x00001b00


	//   ....[1]....
        /*00f0*/ 	.word	0x00001b10


	//   ....[2]....
        /*00f4*/ 	.word	0x00001b60


	//   ....[3]....
        /*00f8*/ 	.word	0x00001b70


	//   ....[4]....
        /*00fc*/ 	.word	0x00002120


	//   ....[5]....
        /*0100*/ 	.word	0x00002160


	//   ....[6]....
        /*0104*/ 	.word	0x00002260


	//   ....[7]....
        /*0108*/ 	.word	0x00002290


	//   ....[8]....
        /*010c*/ 	.word	0x000022c0


	//   ....[9]....
        /*0110*/ 	.word	0x000022d0


	//   ....[10]....
        /*0114*/ 	.word	0x00002300


	//   ....[11]....
        /*0118*/ 	.word	0x00002320


	//----- nvinfo : EIATTR_EXIT_INSTR_OFFSETS
	.align		4
.L_1439:
        /*011c*/ 	.byte	0x04, 0x1c
        /*011e*/ 	.short	(.L_1441 - .L_1440)


	//   ....[0]....
.L_1440:
        /*0120*/ 	.word	0x00000050


	//   ....[1]....
        /*0124*/ 	.word	0x00005040


	//----- nvinfo : EIATTR_MAX_THREADS
	.align		4
.L_1441:
        /*0128*/ 	.byte	0x04, 0x05
        /*012a*/ 	.short	(.L_1443 - .L_1442)
.L_1442:
        /*012c*/ 	.word	0x00000140
        /*0130*/ 	.word	0x00000001
        /*0134*/ 	.word	0x00000001


	//----- nvinfo : EIATTR_CRS_STACK_SIZE
	.align		4
.L_1443:
        /*0138*/ 	.byte	0x04, 0x1e
        /*013a*/ 	.short	(.L_1445 - .L_1444)
.L_1444:
        /*013c*/ 	.word	0x00000000


	//----- nvinfo : EIATTR_CBANK_PARAM_SIZE
	.align		4
.L_1445:
        /*0140*/ 	.byte	0x03, 0x19
        /*0142*/ 	.short	0x0048


	//----- nvinfo : EIATTR_PARAM_CBANK
	.align		4
        /*0144*/ 	.byte	0x04, 0x0a
        /*0146*/ 	.short	(.L_1447 - .L_1446)
	.align		4
.L_1446:
        /*0148*/ 	.word	index@(.nv.constant0._ZN13group_norm_v214gn_cuda_kernelI13__nv_bfloat16Li320ELi1ELi16ELi20ELi1024ELb1ELi64ELi320ELi320ELi4ELb1ELi9ELb0ELb0ENS_16CompileConditionILi900EEEEEvPT_PKS4_S7_S7_flPfS8_Pj)
        /*014c*/ 	.short	0x0210
        /*014e*/ 	.short	0x0048


	//----- nvinfo : EIATTR_SW_WAR
	.align		4
.L_1447:
        /*0150*/ 	.byte	0x04, 0x36
        /*0152*/ 	.short	(.L_1449 - .L_1448)
.L_1448:
        /*0154*/ 	.word	0x00000008
.L_1449:


//--------------------- .nv.info._ZN13group_norm_v214gn_cuda_kernelI13__nv_bfloat16Li320ELi3ELi16ELi20ELi1024ELb1ELi64ELi320ELi320ELi4ELb1ELi21ELb0ELb0ENS_16CompileConditionILi900EEEEEvPT_PKS4_S7_S7_flPfS8_Pj --------------------------
	.section	.nv.info._ZN13group_norm_v214gn_cuda_kernelI13__nv_bfloat16Li320ELi3ELi16ELi20ELi1024ELb1ELi64ELi320ELi320ELi4ELb1ELi21ELb0ELb0ENS_16CompileConditionILi900EEEEEvPT_PKS4_S7_S7_flPfS8_Pj,"",@"SHT_CUDA_INFO"
	.sectionflags	@""
	.align	4


	//----- nvinfo : EIATTR_CUDA_API_VERSION
	.align		4
        /*0000*/ 	.byte	0x04, 0x37
        /*0002*/ 	.short	(.L_1451 - .L_1450)
.L_1450:
        /*0004*/ 	.word	0x00000082


	//----- nvinfo : EIATTR_KPARAM_INFO
	.align		4
.L_1451:
        /*0008*/ 	.byte	0x04, 0x17
        /*000a*/ 	.short	(.L_1453 - .L_1452)
.L_1452:
        /*000c*/ 	.word	0x00000000
        /*0010*/ 	.short	0x0008
        /*0012*/ 	.short	0x0040
        /*0014*/ 	.byte	0x00, 0xf0, 0x21, 0x00


	//----- nvinfo : EIATTR_KPARAM_INFO
	.align		4
.L_1453:
        /*0018*/ 	.byte	0x04, 0x17
        /*001a*/ 	.short	(.L_1455 - .L_1454)
.L_1454:
        /*001c*/ 	.word	0x00000000
        /*0020*/ 	.short	0x0007
        /*0022*/ 	.short	0x0038
        /*0024*/ 	.byte	0x00, 0xf0, 0x21, 0x00


	//----- nvinfo : EIATTR_KPARAM_INFO
	.align		4
.L_1455:
        /*0028*/ 	.byte	0x04, 0x17
        /*002a*/ 	.short	(.L_1457 - .L_1456)
.L_1456:
        /*002c*/ 	.word	0x00000000
        /*0030*/ 	.short	0x0006
        /*0032*/ 	.short	0x0030
        /*0034*/ 	.byte	0x00, 0xf0, 0x21, 0x00


	//----- nvinfo : EIATTR_KPARAM_INFO
	.align		4
.L_1457:
        /*0038*/ 	.byte	0x04, 0x17
        /*003a*/ 	.short	(.L_1459 - .L_1458)
.L_1458:
        /*003c*/ 	.word	0x00000000
        /*0040*/ 	.short	0x0005
        /*0042*/ 	.short	0x0028
        /*0044*/ 	.byte	0x00, 0xf0, 0x21, 0x00


	//----- nvinfo : EIATTR_KPARAM_INFO
	.align		4
.L_1459:
        /*0048*/ 	.byte	0x04, 0x17
        /*004a*/ 	.short	(.L_1461 - .L_1460)
.L_1460:
        /*004c*/ 	.word	0x00000000
        /*0050*/ 	.short	0x0004
        /*0052*/ 	.short	0x0020
        /*0054*/ 	.byte	0x00, 0xf0, 0x11, 0x00


	//----- nvinfo : EIATTR_KPARAM_INFO
	.align		4
.L_1461:
        /*0058*/ 	.byte	0x04, 0x17
        /*005a*/ 	.short	(.L_1463 - .L_1462)
.L_1462:
        /*005c*/ 	.word	0x00000000
        /*0060*/ 	.short	0x0003
        /*0062*/ 	.short	0x0018
        /*0064*/ 	.byte	0x00, 0xf0, 0x21, 0x00


	//----- nvinfo : EIATTR_KPARAM_INFO
	.align		4
.L_1463:
        /*0068*/ 	.byte	0x04, 0x17
        /*006a*/ 	.short	(.L_1465 - .L_1464)
.L_1464:
        /*006c*/ 	.word	0x00000000
        /*0070*/ 	.short	0x0002
        /*0072*/ 	.short	0x0010
        /*0074*/ 	.byte	0x00, 0xf0, 0x21, 0x00


	//----- nvinfo : EIATTR_KPARAM_INFO
	.align		4
.L_1465:
        /*0078*/ 	.byte	0x04, 0x17
        /*007a*/ 	.short	(.L_1467 - .L_1466)
.L_1466:
        /*007c*/ 	.word	0x00000000
        /*0080*/ 	.short	0x0001
        /*0082*/ 	.short	0x0008
        /*0084*/ 	.byte	0x00, 0xf0, 0x21, 0x00


	//----- nvinfo : EIATTR_KPARAM_INFO
	.align		4
.L_1467:
        /*0088*/ 	.byte	0x04, 0x17
        /*008a*/ 	.short	(.L_1469 - .L_1468)
.L_1468:
        /*008c*/ 	.word	0x00000000
        /*0090*/ 	.short	0x0000
        /*0092*/ 	.short	0x0000
        /*0094*/ 	.byte	0x00, 0xf0, 0x21, 0x00


	//----- nvinfo : EIATTR_SPARSE_MMA_MASK
	.align		4
.L_1469:
        /*0098*/ 	.byte	0x03, 0x50
        /*009a*/ 	.short	0x0000


	//----- nvinfo : EIATTR_MAXREG_COUNT
	.align		4
        /*009c*/ 	.byte	0x03, 0x1b
        /*009e*/ 	.short	0x0040


	//----- nvinfo : EIATTR_NUM_BARRIERS
	.align		4
        /*00a0*/ 	.byte	0x02, 0x4c
        /*00a2*/ 	.byte	0x01
	.zero		1


	//----- nvinfo : EIATTR_ANNOTATIONS
	.align		4
        /*00a4*/ 	.byte	0x04, 0x55
        /*00a6*/ 	.short	(.L_1471 - .L_1470)


	//   ....[0]....
.L_1470:
        /* <DEDUP_REMOVED lines=108> */


	//----- nvinfo : EIATTR_MERCURY_ISA_VERSION
	.align		4
.L_1471:
        /*0750*/ 	.byte	0x03, 0x5f
        /*0752*/ 	.short	0x0101


	//----- nvinfo : EIATTR_COOP_GROUP_MASK_REGIDS
	.align		4
        /*0754*/ 	.byte	0x04, 0x29
        /*0756*/ 	.short	(.L_1473 - .L_1472)


	//   ....[0]....
.L_1472:
        /*0758*/ 	.word	0xffffffff


	//   ....[1]....
        /*075c*/ 	.word	0xffffffff


	//   ....[2]....
        /*0760*/ 	.word	0xffffffff


	//   ....[3]....
        /*0764*/ 	.word	0xffffffff


	//   ....[4]....
        /*0768*/ 	.word	0xffffffff


	//   ....[5]....
        /*076c*/ 	.word	0xffffffff


	//   ....[6]....
        /*0770*/ 	.word	0xffffffff


	//   ....[7]....
        /*0774*/ 	.word	0xffffffff


	//   ....[8]....
        /*0778*/ 	.word	0xffffffff


	//   ....[9]....
        /*077c*/ 	.word	0xffffffff


	//   ....[10]....
        /*0780*/ 	.word	0xffffffff


	//   ....[11]....
        /*0784*/ 	.word	0xffffffff


	//----- nvinfo : EIATTR_COOP_GROUP_INSTR_OFFSETS
	.align		4
.L_1473:
        /*0788*/ 	.byte	0x04, 0x28
        /*078a*/ 	.short	(.L_1475 - .L_1474)


	//   ....[0]....
.L_1474:
        /*078c*/ 	.word	0x00001e30


	//   ....[1]....
        /*0790*/ 	.word	0x00001e40


	//   ....[2]....
        /*0794*/ 	.word	0x00001e80


	//   ....[3]....
        /*0798*/ 	.word	0x00001e90


	//   ....[4]....
        /*079c*/ 	.word	0x00002580


	//   ....[5]....
        /*07a0*/ 	.word	0x000025a0


	//   ....[6]....
        /*07a4*/ 	.word	0x000025c0


	//   ....[7]....
        /*07a8*/ 	.word	0x000025e0


	//   ....[8]....
        /*07ac*/ 	.word	0x00002600


	//   ....[9]....
        /*07b0*/ 	.word	0x00002620


	//   ....[10]....
        /*07b4*/ 	.word	0x00002640


	//   ....[11]....
        /*07b8*/ 	.word	0x00002660


	//----- nvinfo : EIATTR_EXIT_INSTR_OFFSETS
	.align		4
.L_1475:
        /*07bc*/ 	.byte	0x04, 0x1c
        /*07be*/ 	.short	(.L_1477 - .L_1476)


	//   ....[0]....
.L_1476:
        /*07c0*/ 	.word	0x00000060


	//   ....[1]....
        /*07c4*/ 	.word	0x00005e90


	//----- nvinfo : EIATTR_MAX_THREADS
	.align		4
.L_1477:
        /*07c8*/ 	.byte	0x04, 0x05
        /*07ca*/ 	.short	(.L_1479 - .L_1478)
.L_1478:
        /*07cc*/ 	.word	0x00000140
        /*07d0*/ 	.word	0x00000001
        /*07d4*/ 	.word	0x00000001


	//----- nvinfo : EIATTR_CRS_STACK_SIZE
	.align		4
.L_1479:
        /*07d8*/ 	.byte	0x04, 0x1e
        /*07da*/ 	.short	(.L_1481 - .L_1480)
.L_1480:
        /*07dc*/ 	.word	0x00000000


	//----- nvinfo : EIATTR_CBANK_PARAM_SIZE
	.align		4
.L_1481:
        /*07e0*/ 	.byte	0x03, 0x19
        /*07e2*/ 	.short	0x0048


	//----- nvinfo : EIATTR_PARAM_CBANK
	.align		4
        /*07e4*/ 	.byte	0x04, 0x0a
        /*07e6*/ 	.short	(.L_1483 - .L_1482)
	.align		4
.L_1482:
        /*07e8*/ 	.word	index@(.nv.constant0._ZN13group_norm_v214gn_cuda_kernelI13__nv_bfloat16Li320ELi3ELi16ELi20ELi1024ELb1ELi64ELi320ELi320ELi4ELb1ELi21ELb0ELb0ENS_16CompileConditionILi900EEEEEvPT_PKS4_S7_S7_flPfS8_Pj)
        /*07ec*/ 	.short	0x0210
        /*07ee*/ 	.short	0x0048


	//----- nvinfo : EIATTR_SW_WAR
	.align		4
.L_1483:
        /*07f0*/ 	.byte	0x04, 0x36
        /*07f2*/ 	.short	(.L_1485 - .L_1484)
.L_1484:
        /*07f4*/ 	.word	0x00000008
.L_1485:


//--------------------- .nv.info._ZN13group_norm_v214gn_cuda_kernelI13__nv_bfloat16Li320ELi1ELi16ELi20ELi1024ELb1ELi128ELi320ELi320ELi4ELb1ELi18ELb0ELb0ENS_16CompileConditionILi900EEEEEvPT_PKS4_S7_S7_flPfS8_Pj --------------------------
	.section	.nv.info._ZN13group_norm_v214gn_cuda_kernelI13__nv_bfloat16Li320ELi1ELi16ELi20ELi1024ELb1ELi128ELi320ELi320ELi4ELb1ELi18ELb0ELb0ENS_16CompileConditionILi900EEEEEvPT_PKS4_S7_S7_flPfS8_Pj,"",@"SHT_CUDA_INFO"
	.sectionflags	@""
	.align	4


	//----- nvinfo : EIATTR_CUDA_API_VERSION
	.align		4
        /*0000*/ 	.byte	0x04, 0x37
        /*0002*/ 	.short	(.L_1487 - .L_1486)
.L_1486:
        /*0004*/ 	.word	0x00000082


	//----- nvinfo : EIATTR_KPARAM_INFO
	.align		4
.L_1487:
        /*0008*/ 	.byte	0x04, 0x17
        /*000a*/ 	.short	(.L_1489 - .L_1488)
.L_1488:
        /*000c*/ 	.word	0x00000000
        /*0010*/ 	.short	0x0008
        /*0012*/ 	.short	0x0040
        /*0014*/ 	.byte	0x00, 0xf0, 0x21, 0x00


	//----- nvinfo : EIATTR_KPARAM_INFO
	.align		4
.L_1489:
        /*0018*/ 	.byte	0x04, 0x17
        /*001a*/ 	.short	(.L_1491 - .L_1490)
.L_1490:
        /*001c*/ 	.word	0x00000000
        /*0020*/ 	.short	0x0007
        /*0022*/ 	.short	0x0038
        /*0024*/ 	.byte	0x00, 0xf0, 0x21, 0x00


	//----- nvinfo : EIATTR_KPARAM_INFO
	.align		4
.L_1491:
        /*0028*/ 	.byte	0x04, 0x17
        /*002a*/ 	.short	(.L_1493 - .L_1492)
.L_1492:
        /*002c*/ 	.word	0x00000000
        /*0030*/ 	.short	0x0006
        /*0032*/ 	.short	0x0030
        /*0034*/ 	.byte	0x00, 0xf0, 0x21, 0x00


	//----- nvinfo : EIATTR_KPARAM_INFO
	.align		4
.L_1493:
        /*0038*/ 	.byte	0x04, 0x17
        /*003a*/ 	.short	(.L_1495 - .L_1494)
.L_1494:
        /*003c*/ 	.word	0x00000000
        /*0040*/ 	.short	0x0005
        /*0042*/ 	.short	0x0028
        /*0044*/ 	.byte	0x00, 0xf0, 0x21, 0x00


	//----- nvinfo : EIATTR_KPARAM_INFO
	.align		4
.L_1495:
        /*0048*/ 	.byte	0x04, 0x17
        /*004a*/ 	.short	(.L_1497 - .L_1496)
.L_1496:
        /*004c*/ 	.word	0x00000000
        /*0050*/ 	.short	0x0004
        /*0052*/ 	.short	0x0020
        /*0054*/ 	.byte	0x00, 0xf0, 0x11, 0x00


	//----- nvinfo : EIATTR_KPARAM_INFO
	.align		4
.L_1497:
        /*0058*/ 	.byte	0x04, 0x17
        /*005a*/ 	.short	(.L_1499 - .L_1498)
.L_1498:
        /*005c*/ 	.word	0x00000000
        /*0060*/ 	.short	0x0003
        /*0062*/ 	.short	0x0018
        /*0064*/ 	.byte	0x00, 0xf0, 0x21, 0x00


	//----- nvinfo : EIATTR_KPARAM_INFO
	.align		4
.L_1499:
        /*0068*/ 	.byte	0x04, 0x17
        /*006a*/ 	.short	(.L_1501 - .L_1500)
.L_1500:
        /*006c*/ 	.word	0x00000000
        /*0070*/ 	.short	0x0002
        /*0072*/ 	.short	0x0010
        /*0074*/ 	.byte	0x00, 0xf0, 0x21, 0x00


	//----- nvinfo : EIATTR_KPARAM_INFO
	.align		4
.L_1501:
        /*0078*/ 	.byte	0x04, 0x17
        /*007a*/ 	.short	(.L_1503 - .L_1502)
.L_1502:
        /*007c*/ 	.word	0x00000000
        /*0080*/ 	.short	0x0001
        /*0082*/ 	.short	0x0008
        /*0084*/ 	.byte	0x00, 0xf0, 0x21, 0x00


	//----- nvinfo : EIATTR_KPARAM_INFO
	.align		4
.L_1503:
        /*0088*/ 	.byte	0x04, 0x17
        /*008a*/ 	.short	(.L_1505 - .L_1504)
.L_1504:
        /*008c*/ 	.word	0x00000000
        /*0090*/ 	.short	0x0000
        /*0092*/ 	.short	0x0000
        /*0094*/ 	.byte	0x00, 0xf0, 0x21, 0x00


	//----- nvinfo : EIATTR_SPARSE_MMA_MASK
	.align		4
.L_1505:
        /*0098*/ 	.byte	0x03, 0x50
        /*009a*/ 	.short	0x0000


	//----- nvinfo : EIATTR_MAXREG_COUNT
	.align		4
        /*009c*/ 	.byte	0x03, 0x1b
        /*009e*/ 	.short	0x00a8


	//----- nvinfo : EIATTR_NUM_BARRIERS
	.align		4
        /*00a0*/ 	.byte	0x02, 0x4c
        /*00a2*/ 	.byte	0x01
	.zero		1


	//----- nvinfo : EIATTR_ANNOTATIONS
	.align		4
        /*00a4*/ 	.byte	0x04, 0x55
        /*00a6*/ 	.short	(.L_1507 - .L_1506)


	//   ....[0]....
.L_1506:
        /* <DEDUP_REMOVED lines=101> */


	//----- nvinfo : EIATTR_MERCURY_ISA_VERSION
	.align		4
.L_1507:
        /*06e8*/ 	.byte	0x03, 0x5f
        /*06ea*/ 	.short	0x0101


	//----- nvinfo : EIATTR_INT_WARP_WIDE_INSTR_OFFSETS
	.align		4
        /*06ec*/ 	.byte	0x04, 0x31
        /*06ee*/ 	.short	(.L_1509 - .L_1508)


	//   ....[0]....
.L_1508:
        /*06f0*/ 	.word	0x00003420


	//   ....[1]....
        /*06f4*/ 	.word	0x000034e0


	//----- nvinfo : EIATTR_COOP_GROUP_MASK_REGIDS
	.align		4
.L_1509:
        /*06f8*/ 	.byte	0x04, 0x29
        /*06fa*/ 	.short	(.L_1511 - .L_1510)


	//   ....[0]....
.L_1510:
        /*06fc*/ 	.word	0xffffffff


	//   ....[1]....
        /*0700*/ 	.word	0xffffffff


	//   ....[2]....
        /*0704*/ 	.word	0xffffffff


	//   ....[3]....
        /*0708*/ 	.word	0xffffffff


	//   ....[4]....
        /*070c*/ 	.word	0xffffffff


	//   ....[5]....
        /*0710*/ 	.word	0xffffffff


	//   ....[6]....
        /*0714*/ 	.word	0xffffffff


	//   ....[7]....
        /*0718*/ 	.word	0xffffffff


	//   ....[8]....
        /*071c*/ 	.word	0xffffffff


	//   ....[9]....
        /*0720*/ 	.word	0xffffffff


	//----- nvinfo : EIATTR_COOP_GROUP_INSTR_OFFSETS
	.align		4
.L_1511:
        /*0724*/ 	.byte	0x04, 0x28
        /*0726*/ 	.short	(.L_1513 - .L_1512)


	//   ....[0]....
.L_1512:
        /*0728*/ 	.word	0x00003180


	//   ....[1]....
        /*072c*/ 	.word	0x000031e0


	//   ....[2]....
        /*0730*/ 	.word	0x00003230


	//   ....[3]....
        /*0734*/ 	.word	0x00003240


	//   ....[4]....
        /*0738*/ 	.word	0x000039c0


	//   ....[5]....
        /*073c*/ 	.word	0x000039d0


	//   ....[6]....
        /*0740*/ 	.word	0x00003a00


	//   ....[7]....
        /*0744*/ 	.word	0x00003a10


	//   ....[8]....
        /*0748*/ 	.word	0x00003a40


	//   ....[9]....
        /*074c*/ 	.word	0x00003a50


	//----- nvinfo : EIATTR_EXIT_INSTR_OFFSETS
	.align		4
.L_1513:
        /*0750*/ 	.byte	0x04, 0x1c
        /*0752*/ 	.short	(.L_1515 - .L_1514)


	//   ....[0]....
.L_1514:
        /*0754*/ 	.word	0x00000060


	//   ....[1]....
        /*0758*/ 	.word	0x00009ea0


	//----- nvinfo : EIATTR_MAX_THREADS
	.align		4
.L_1515:
        /*075c*/ 	.byte	0x04, 0x05
        /*075e*/ 	.short	(.L_1517 - .L_1516)
.L_1516:
        /*0760*/ 	.word	0x00000140
        /*0764*/ 	.word	0x00000001
        /*0768*/ 	.word	0x00000001


	//----- nvinfo : EIATTR_CRS_STACK_SIZE
	.align		4
.L_1517:
        /*076c*/ 	.byte	0x04, 0x1e
        /*076e*/ 	.short	(.L_1519 - .L_1518)
.L_1518:
        /*0770*/ 	.word	0x00000000


	//----- nvinfo : EIATTR_CBANK_PARAM_SIZE
	.align		4
.L_1519:
        /*0774*/ 	.byte	0x03, 0x19
        /*0776*/ 	.short	0x0048


	//----- nvinfo : EIATTR_PARAM_CBANK
	.align		4
        /*0778*/ 	.byte	0x04, 0x0a
        /*077a*/ 	.short	(.L_1521 - .L_1520)
	.align		4
.L_1520:
        /*077c*/ 	.word	index@(.nv.constant0._ZN13group_norm_v214gn_cuda_kernelI13__nv_bfloat16Li320ELi1ELi16ELi20ELi1024ELb1ELi128ELi320ELi320ELi4ELb1ELi18ELb0ELb0ENS_16CompileConditionILi900EEEEEvPT_PKS4_S7_S7_flPfS8_Pj)
        /*0780*/ 	.short	0x0210
        /*0782*/ 	.short	0x0048


	//----- nvinfo : EIATTR_SW_WAR
	.align		4
.L_1521:
        /*0784*/ 	.byte	0x04, 0x36
        /*0786*/ 	.short	(.L_1523 - .L_1522)
.L_1522:
        /*0788*/ 	.word	0x00000008
.L_1523:


//--------------------- .nv.info._ZN13group_norm_v218gn_bwd_cuda_kernelI6__halfLi320ELi3ELi32ELi10ELi1024ELb0ELb1ELi4ELi320ELi320ELi4ELb1ELi1ELb0ELb0ELNS_15WgradSyncMethodE3ENS_16CompileConditionILi900EEEEEvPT_S6_S6_PKS5_S8_S8_S8_PKfflPfPj --------------------------
	.section	.nv.info._ZN13group_norm_v218gn_bwd_cuda_kernelI6__halfLi320ELi3ELi32ELi10ELi1024ELb0ELb1ELi4ELi320ELi320ELi4ELb1ELi1ELb0ELb0ELNS_15WgradSyncMethodE3ENS_16CompileConditionILi900EEEEEvPT_S6_S6_PKS5_S8_S8_S8_PKfflPfPj,"",@"SHT_CUDA_INFO"
	.sectionflags	@""
	.align	4


	//----- nvinfo : EIATTR_CUDA_API_VERSION
	.align		4
        /*0000*/ 	.byte	0x04, 0x37
        /*0002*/ 	.short	(.L_1525 - .L_1524)
.L_1524:
        /*0004*/ 	.word	0x00000082


	//----- nvinfo : EIATTR_KPARAM_INFO
	.align		4
.L_1525:
        /*0008*/ 	.byte	0x04, 0x17
        /*000a*/ 	.short	(.L_1527 - .L_1526)
.L_1526:
        /*000c*/ 	.word	0x00000000
        /*0010*/ 	.short	0x000b
        /*0012*/ 	.short	0x0058
        /*0014*/ 	.byte	0x00, 0xf0, 0x21, 0x00


	//----- nvinfo : EIATTR_KPARAM_INFO
	.align		4
.L_1527:
        /*0018*/ 	.byte	0x04, 0x17
        /*001a*/ 	.short	(.L_1529 - .L_1528)
.L_1528:
        /*001c*/ 	.word	0x00000000
        /*0020*/ 	.short	0x000a
        /*0022*/ 	.short	0x0050
        /*0024*/ 	.byte	0x00, 0xf0, 0x21, 0x00


	//----- nvinfo : EIATTR_KPARAM_INFO
	.align		4
.L_1529:
        /*0028*/ 	.byte	0x04, 0x17
        /*002a*/ 	.short	(.L_1531 - .L_1530)
.L_1530:
        /*002c*/ 	.word	0x00000000
        /*0030*/ 	.short	0x0009
        /*0032*/ 	.short	0x0048
        /*0034*/ 	.byte	0x00, 0xf0, 0x21, 0x00


	//----- nvinfo : EIATTR_KPARAM_INFO
	.align		4
.L_1531:
        /*0038*/ 	.byte	0x04, 0x17
        /*003a*/ 	.short	(.L_1533 - .L_1532)
.L_1532:
        /*003c*/ 	.word	0x00000000
        /*0040*/ 	.short	0x0008
        /*0042*/ 	.short	0x0040
        /*0044*/ 	.byte	0x00, 0xf0, 0x11, 0x00


	//----- nvinfo : EIATTR_KPARAM_INFO
	.align		4
.L_1533:
        /*0048*/ 	.byte	0x04, 0x17
        /*004a*/ 	.short	(.L_1535 - .L_1534)
.L_1534:
        /*004c*/ 	.word	0x00000000
        /*0050*/ 	.short	0x0007
        /*0052*/ 	.short	0x0038
        /*0054*/ 	.byte	0x00, 0xf0, 0x21, 0x00


	//----- nvinfo : EIATTR_KPARAM_INFO
	.align		4
.L_1535:
        /*0058*/ 	.byte	0x04, 0x17
        /*005a*/ 	.short	(.L_1537 - .L_1536)
.L_1536:
        /*005c*/ 	.word	0x00000000
        /*0060*/ 	.short	0x0006
        /*0062*/ 	.short	0x0030
        /*0064*/ 	.byte	0x00, 0xf0, 0x21, 0x00


	//----- nvinfo : EIATTR_KPARAM_INFO
	.align		4
.L_1537:
        /*0068*/ 	.byte	0x04, 0x17
        /*006a*/ 	.short	(.L_1539 - .L_1538)
.L_1538:
        /*006c*/ 	.word	0x00000000
        /*0070*/ 	.short	0x0005
        /*0072*/ 	.short	0x0028
        /*0074*/ 	.byte	0x00, 0xf0, 0x21, 0x00


	//----- nvinfo : EIATTR_KPARAM_INFO
	.align		4
.L_1539:
        /*0078*/ 	.byte	0x04, 0x17
        /*007a*/ 	.short	(.L_1541 - .L_1540)
.L_1540:
        /*007c*/ 	.word	0x00000000
        /*0080*/ 	.short	0x0004
        /*0082*/ 	.short	0x0020
        /*0084*/ 	.byte	0x00, 0xf0, 0x21, 0x00


	//----- nvinfo : EIATTR_KPARAM_INFO
	.align		4
.L_1541:
        /*0088*/ 	.byte	0x04, 0x17
        /*008a*/ 	.short	(.L_1543 - .L_1542)
.L_1542:
        /*008c*/ 	.word	0x00000000
        /*0090*/ 	.short	0x0003
        /*0092*/ 	.short	0x0018
        /*0094*/ 	.byte	0x00, 0xf0, 0x21, 0x00


	//----- nvinfo : EIATTR_KPARAM_INFO
	.align		4
.L_1543:
        /*0098*/ 	.byte	0x04, 0x17
        /*009a*/ 	.short	(.L_1545 - .L_1544)
.L_1544:
        /*009c*/ 	.word	0x00000000
        /*00a0*/ 	.short	0x0002
        /*00a2*/ 	.short	0x0010
        /*00a4*/ 	.byte	0x00, 0xf0, 0x21, 0x00


	//----- nvinfo : EIATTR_KPARAM_INFO
	.align		4
.L_1545:
        /*00a8*/ 	.byte	0x04, 0x17
        /*00aa*/ 	.short	(.L_1547 - .L_1546)
.L_1546:
        /*00ac*/ 	.word	0x00000000
        /*00b0*/ 	.short	0x0001
        /*00b2*/ 	.short	0x0008
        /*00b4*/ 	.byte	0x00, 0xf0, 0x21, 0x00


	//----- nvinfo : EIATTR_KPARAM_INFO
	.align		4
.L_1547:
        /*00b8*/ 	.byte	0x04, 0x17
        /*00ba*/ 	.short	(.L_1549 - .L_1548)
.L_1548:
        /*00bc*/ 	.word	0x00000000
        /*00c0*/ 	.short	0x0000
        /*00c2*/ 	.short	0x0000
        /*00c4*/ 	.byte	0x00, 0xf0, 0x21, 0x00


	//----- nvinfo : EIATTR_SPARSE_MMA_MASK
	.align		4
.L_1549:
        /*00c8*/ 	.byte	0x03, 0x50
        /*00ca*/ 	.short	0x0000


	//----- nvinfo : EIATTR_MAXREG_COUNT
	.align		4
        /*00cc*/ 	.byte	0x03, 0x1b
        /*00ce*/ 	.short	0x0040


	//----- nvinfo : EIATTR_NUM_BARRIERS
	.align		4
        /*00d0*/ 	.byte	0x02, 0x4c
        /*00d2*/ 	.byte	0x01
	.zero		1


	//----- nvinfo : EIATTR_MERCURY_ISA_VERSION
	.align		4
        /*00d4*/ 	.byte	0x03, 0x5f
        /*00d6*/ 	.short	0x0101


	//----- nvinfo : EIATTR_COOP_GROUP_MASK_REGIDS
	.align		4
        /*00d8*/ 	.byte	0x04, 0x29
        /*00da*/ 	.short	(.L_1551 - .L_1550)


	//   ....[0]....
.L_1550:
        /*00dc*/ 	.word	0xffffffff


	//   ....[1]....
        /*00e0*/ 	.word	0xffffffff


	//   ....[2]....
        /*00e4*/ 	.word	0xffffffff


	//   ....[3]....
        /*00e8*/ 	.word	0xffffffff


	//   ....[4]....
        /*00ec*/ 	.word	0xffffffff


	//   ....[5]....
        /*00f0*/ 	.word	0xffffffff


	//   ....[6]....
        /*00f4*/ 	.word	0xffffffff


	//   ....[7]....
        /*00f8*/ 	.word	0xffffffff


	//   ....[8]....
        /*00fc*/ 	.word	0xffffffff


	//   ....[9]....
        /*0100*/ 	.word	0xffffffff


	//   ....[10]....
        /*0104*/ 	.word	0x05000009


	//   ....[11]....
        /*0108*/ 	.word	0x05000008


	//   ....[12]....
        /*010c*/ 	.word	0x0500000a


	//   ....[13]....
        /*0110*/ 	.word	0x0500000b


	//   ....[14]....
        /*0114*/ 	.word	0x0500000d


	//   ....[15]....
        /*0118*/ 	.word	0x0500000c


	//   ....[16]....
        /*011c*/ 	.word	0x0500000e


	//   ....[17]....
        /*0120*/ 	.word	0x05000003


	//   ....[18]....
        /*0124*/ 	.word	0x0500000d


	//   ....[19]....
        /*0128*/ 	.word	0x0500000c


	//   ....[20]....
        /*012c*/ 	.word	0x0500000e


	//   ....[21]....
        /*0130*/ 	.word	0x0500000f


	//   ....[22]....
        /*0134*/ 	.word	0x05000011


	//   ....[23]....
        /*0138*/ 	.word	0x05000010


	//   ....[24]....
        /*013c*/ 	.word	0x05000014


	//   ....[25]....
        /*0140*/ 	.word	0x05000003


	//   ....[26]....
        /*0144*/ 	.word	0x0500000d


	//   ....[27]....
        /*0148*/ 	.word	0x0500000c


	//   ....[28]....
        /*014c*/ 	.word	0x0500000e


	//   ....[29]....
        /*0150*/ 	.word	0x0500000f


	//   ....[30]....
        /*0154*/ 	.word	0x05000011


	//   ....[31]....
        /*0158*/ 	.word	0x05000010


	//   ....[32]....
        /*015c*/ 	.word	0x05000014


	//   ....[33]....
        /*0160*/ 	.word	0x05000003


	//   ....[34]....
        /*0164*/ 	.word	0x05000005


	//   ....[35]....
        /*0168*/ 	.word	0x05000012


	//   ....[36]....
        /*016c*/ 	.word	0x0500000f


	//   ....[37]....
        /*0170*/ 	.word	0x05000004


	//   ....[38]....
        /*0174*/ 	.word	0x05000011


	//   ....[39]....
        /*0178*/ 	.word	0x0500001a


	//   ....[40]....
        /*017c*/ 	.word	0x05000019


	//   ....[41]....
        /*0180*/ 	.word	0x05000012


	//   ....[42]....
        /*0184*/ 	.word	0x05000007


	//   ....[43]....
        /*0188*/ 	.word	0x0500000f


	//   ....[44]....
        /*018c*/ 	.word	0x05000018


	//   ....[45]....
        /*0190*/ 	.word	0x0500000b


	//   ....[46]....
        /*0194*/ 	.word	0x0500000c


	//   ....[47]....
        /*0198*/ 	.word	0x0500000a


	//   ....[48]....
        /*019c*/ 	.word	0x05000006


	//   ....[49]....
        /*01a0*/ 	.word	0x05000012


	//   ....[50]....
        /*01a4*/ 	.word	0x05000005


	//   ....[51]....
        /*01a8*/ 	.word	0x05000017


	//   ....[52]....
        /*01ac*/ 	.word	0x05000008


	//   ....[53]....
        /*01b0*/ 	.word	0x05000007


	//   ....[54]....
        /*01b4*/ 	.word	0x0500000c


	//   ....[55]....
        /*01b8*/ 	.word	0x0500000b


	//   ....[56]....
        /*01bc*/ 	.word	0x05000009


	//   ....[57]....
        /*01c0*/ 	.word	0x05000006


	//   ....[58]....
        /*01c4*/ 	.word	0x05000014


	//   ....[59]....
        /*01c8*/ 	.word	0x05000013


	//   ....[60]....
        /*01cc*/ 	.word	0x0500001c


	//   ....[61]....
        /*01d0*/ 	.word	0x0500001d


	//   ....[62]....
        /*01d4*/ 	.word	0x0500001f


	//   ....[63]....
        /*01d8*/ 	.word	0x05000017


	//   ....[64]....
        /*01dc*/ 	.word	0x05000015


	//   ....[65]....
        /*01e0*/ 	.word	0x05000012


	//   ....[66]....
        /*01e4*/ 	.word	0x0500000e


	//   ....[67]....
        /*01e8*/ 	.word	0x0500000e


	//   ....[68]....
        /*01ec*/ 	.word	0x0500000e


	//   ....[69]....
        /*01f0*/ 	.word	0x0500000e


	//   ....[70]....
        /*01f4*/ 	.word	0x0500000e


	//   ....[71]....
        /*01f8*/ 	.word	0x0500000e


	//   ....[72]....
        /*01fc*/ 	.word	0x0500000e


	//   ....[73]....
        /*0200*/ 	.word	0x0500000e


	//   ....[74]....
        /*0204*/ 	.word	0x0500000e


	//   ....[75]....
        /*0208*/ 	.word	0x0500000e


	//   ....[76]....
        /*020c*/ 	.word	0x0500000e


	//   ....[77]....
        /*0210*/ 	.word	0x0500000e


	//   ....[78]....
        /*0214*/ 	.word	0x0500000e


	//   ....[79]....
        /*0218*/ 	.word	0x0500000e


	//   ....[80]....
        /*021c*/ 	.word	0x0500000e


	//   ....[81]....
        /*0220*/ 	.word	0x0500000e


	//   ....[82]....
        /*0224*/ 	.word	0x0500000e


	//   ....[83]....
        /*0228*/ 	.word	0x0500000e


	//   ....[84]....
        /*022c*/ 	.word	0x0500000e


	//   ....[85]....
        /*0230*/ 	.word	0x0500000e


	//   ....[86]....
        /*0234*/ 	.word	0x0500000e


	//   ....[87]....
        /*0238*/ 	.word	0x0500000e


	//   ....[88]....
        /*023c*/ 	.word	0x0500000e


	//   ....[89]....
        /*0240*/ 	.word	0x0500000e


	//   ....[90]....
        /*0244*/ 	.word	0x0500000e


	//   ....[91]....
        /*0248*/ 	.word	0x0500000e


	//   ....[92]....
        /*024c*/ 	.word	0x0500000e


	//   ....[93]....
        /*0250*/ 	.word	0x0500000e


	//   ....[94]....
        /*0254*/ 	.word	0x0500000e


	//   ....[95]....
        /*0258*/ 	.word	0x0500000e


	//   ....[96]....
        /*025c*/ 	.word	0x0500000e


	//   ....[97]....
        /*0260*/ 	.word	0x0500000e


	//   ....[98]....
        /*0264*/ 	.word	0x0500000e


	//   ....[99]....
        /*0268*/ 	.word	0x0500000e


	//   ....[100]....
        /*026c*/ 	.word	0x0500000e


	//   ....[101]....
        /*0270*/ 	.word	0x0500000e


	//   ....[102]....
        /*0274*/ 	.word	0x0500000e


	//   ....[103]....
        /*0278*/ 	.word	0x0500000e


	//   ....[104]....
        /*027c*/ 	.word	0x0500000e


	//   ....[105]....
        /*0280*/ 	.word	0x0500000e


	//   ....[106]....
        /*0284*/ 	.word	0x0500000e


	//   ....[107]....
        /*0288*/ 	.word	0x0500000e


	//   ....[108]....
        /*028c*/ 	.word	0x0500000e


	//   ....[109]....
        /*0290*/ 	.word	0x0500000e


	//   ....[110]....
        /*0294*/ 	.word	0x0500000e


	//   ....[111]....
        /*0298*/ 	.word	0x0500000e


	//   ....[112]....
        /*029c*/ 	.word	0x0500000e


	//   ....[113]....
        /*02a0*/ 	.word	0x0500000e


	//   ....[114]....
        /*02a4*/ 	.word	0x0500000e


	//   ....[115]....
        /*02a8*/ 	.word	0x0500000e


	//   ....[116]....
        /*02ac*/ 	.word	0x0500000e


	//   ....[117]....
        /*02b0*/ 	.word	0x0500000e


	//   ....[118]....
        /*02b4*/ 	.word	0x0500000e


	//   ....[119]....
        /*02b8*/ 	.word	0x0500000e


	//   ....[120]....
        /*02bc*/ 	.word	0x0500000e


	//   ....[121]....
        /*02c0*/ 	.word	0x0500000e


	//----- nvinfo : EIATTR_COOP_GROUP_INSTR_OFFSETS
	.align		4
.L_1551:
        /*02c4*/ 	.byte	0x04, 0x28
        /*02c6*/ 	.short	(.L_1553 - .L_1552)


	//   ....[0]....
.L_1552:
        /*02c8*/ 	.word	0x00001160


	//   ....[1]....
        /*02cc*/ 	.word	0x00001190


	//   ....[2]....
        /*02d0*/ 	.word	0x000011c0


	//   ....[3]....
        /*02d4*/ 	.word	0x000011d0


	//   ....[4]....
        /*02d8*/ 	.word	0x000020f0


	//   ....[5]....
        /*02dc*/ 	.word	0x00002110


	//   ....[6]....
        /*02e0*/ 	.word	0x00002150


	//   ....[7]....
        /*02e4*/ 	.word	0x00002160


	//   ....[8]....
        /*02e8*/ 	.word	0x000021a0


	//   ....[9]....
        /*02ec*/ 	.word	0x000021b0


	//   ....[10]....
        /*02f0*/ 	.word	0x000035a0


	//   ....[11]....
        /*02f4*/ 	.word	0x000035d0


	//   ....[12]....
        /*02f8*/ 	.word	0x00003600


	//   ....[13]....
        /*02fc*/ 	.word	0x00003620


	//   ....[14]....
        /*0300*/ 	.word	0x00003650


	//   ....[15]....
        /*0304*/ 	.word	0x00003660


	//   ....[16]....
        /*0308*/ 	.word	0x00003690


	//   ....[17]....
        /*030c*/ 	.word	0x000036a0


	//   ....[18]....
        /*0310*/ 	.word	0x00003890


	//   ....[19]....
        /*0314*/ 	.word	0x000038c0


	//   ....[20]....
        /*0318*/ 	.word	0x000038f0


	//   ....[21]....
        /*031c*/ 	.word	0x00003910


	//   ....[22]....
        /*0320*/ 	.word	0x00003940


	//   ....[23]....
        /*0324*/ 	.word	0x00003950


	//   ....[24]....
        /*0328*/ 	.word	0x00003980


	//   ....[25]....
        /*032c*/ 	.word	0x00003990


	//   ....[26]....
        /*0330*/ 	.word	0x00003b20


	//   ....[27]....
        /*0334*/ 	.word	0x00003b50


	//   ....[28]....
        /*0338*/ 	.word	0x00003b80


	//   ....[29]....
        /*033c*/ 	.word	0x00003ba0


	//   ....[30]....
        /*0340*/ 	.word	0x00003bd0


	//   ....[31]....
        /*0344*/ 	.word	0x00003be0


	//   ....[32]....
        /*0348*/ 	.word	0x00003c10


	//   ....[33]....
        /*034c*/ 	.word	0x00003c20


	//   ....[34]....
        /*0350*/ 	.word	0x00003e10


	//   ....[35]....
        /*0354*/ 	.word	0x00003f20


	//   ....[36]....
        /*0358*/ 	.word	0x00003f80


	//   ....[37]....
        /*035c*/ 	.word	0x00004010


	//   ....[38]....
        /*0360*/ 	.word	0x00004040


	//   ....[39]....
        /*0364*/ 	.word	0x00004080


	//   ....[40]....
        /*0368*/ 	.word	0x000040b0


	//   ....[41]....
        /*036c*/ 	.word	0x000040e0


	//   ....[42]....
        /*0370*/ 	.word	0x000040f0


	//   ....[43]....
        /*0374*/ 	.word	0x00004140


	//   ....[44]....
        /*0378*/ 	.word	0x00004190


	//   ....[45]....
        /*037c*/ 	.word	0x000041d0


	//   ....[46]....
        /*0380*/ 	.word	0x00004210


	//   ....[47]....
        /*0384*/ 	.word	0x00004240


	//   ....[48]....
        /*0388*/ 	.word	0x00004250


	//   ....[49]....
        /*038c*/ 	.word	0x00004280


	//   ....[50]....
        /*0390*/ 	.word	0x000042b0


	//   ....[51]....
        /*0394*/ 	.word	0x00004310


	//   ....[52]....
        /*0398*/ 	.word	0x00004340


	//   ....[53]....
        /*039c*/ 	.word	0x00004370


	//   ....[54]....
        /*03a0*/ 	.word	0x00004390


	//   ....[55]....
        /*03a4*/ 	.word	0x000043a0


	//   ....[56]....
        /*03a8*/ 	.word	0x000043c0


	//   ....[57]....
        /*03ac*/ 	.word	0x000043e0


	//   ....[58]....
        /*03b0*/ 	.word	0x00004440


	//   ....[59]....
        /*03b4*/ 	.word	0x00004460


	//   ....[60]....
        /*03b8*/ 	.word	0x00004490


	//   ....[61]....
        /*03bc*/ 	.word	0x000044b0


	//   ....[62]....
        /*03c0*/ 	.word	0x000044e0


	//   ....[63]....
        /*03c4*/ 	.word	0x00004500


	//   ....[64]....
        /*03c8*/ 	.word	0x00004630


	//   ....[65]....
        /*03cc*/ 	.word	0x00004680


	//   ....[66]....
        /*03d0*/ 	.word	0x00004830


	//   ....[67]....
        /*03d4*/ 	.word	0x00004880


	//   ....[68]....
        /*03d8*/ 	.word	0x000048f0


	//   ....[69]....
        /*03dc*/ 	.word	0x00004950


	//   ....[70]....
        /*03e0*/ 	.word	0x000049c0


	//   ....[71]....
        /*03e4*/ 	.word	0x00004a20


	//   ....[72]....
        /*03e8*/ 	.word	0x00004a90


	//   ....[73]....
        /*03ec*/ 	.word	0x00004af0


	//   ....[74]....
        /*03f0*/ 	.word	0x00004b90


	//   ....[75]....
        /*03f4*/ 	.word	0x00004c20


	//   ....[76]....
        /*03f8*/ 	.word	0x00004c90


	//   ....[77]....
        /*03fc*/ 	.word	0x00004cf0


	//   ....[78]....
        /*0400*/ 	.word	0x00004d60


	//   ....[79]....
        /*0404*/ 	.word	0x00004dc0


	//   ....[80]....
        /*0408*/ 	.word	0x00004e30


	//   ....[81]....
        /*040c*/ 	.word	0x00004e90


	//   ....[82]....
        /*0410*/ 	.word	0x00004f30


	//   ....[83]....
        /*0414*/ 	.word	0x00004fc0


	//   ....[84]....
        /*0418*/ 	.word	0x00005030


	//   ....[85]....
        /*041c*/ 	.word	0x00005090


	//   ....[86]....
        /*0420*/ 	.word	0x00005100


	//   ....[87]....
        /*0424*/ 	.word	0x00005160


	//   ....[88]....
        /*0428*/ 	.word	0x000051d0


	//   ....[89]....
        /*042c*/ 	.word	0x00005230


	//   ....[90]....
        /*0430*/ 	.word	0x000052d0


	//   ....[91]....
        /*0434*/ 	.word	0x00005390


	//   ....[92]....
        /*0438*/ 	.word	0x000054a0


	//   ....[93]....
        /*043c*/ 	.word	0x000054f0


	//   ....[94]....
        /*0440*/ 	.word	0x000055a0


	//   ....[95]....
        /*0444*/ 	.word	0x000055f0


	//   ....[96]....
        /*0448*/ 	.word	0x00005660


	//   ....[97]....
        /*044c*/ 	.word	0x000056b0


	//   ....[98]....
        /*0450*/ 	.word	0x00005720


	//   ....[99]....
        /*0454*/ 	.word	0x00005780


	//   ....[100]....
        /*0458*/ 	.word	0x000057f0


	//   ....[101]....
        /*045c*/ 	.word	0x00005850


	//   ....[102]....
        /*0460*/ 	.word	0x000058f0


	//   ....[103]....
        /*0464*/ 	.word	0x00005960


	//   ....[104]....
        /*0468*/ 	.word	0x00005a00


	//   ....[105]....
        /*046c*/ 	.word	0x00005a80


	//   ....[106]....
        /*0470*/ 	.word	0x00005af0


	//   ....[107]....
        /*0474*/ 	.word	0x00005b50


	//   ....[108]....
        /*0478*/ 	.word	0x00005bc0


	//   ....[109]....
        /*047c*/ 	.word	0x00005c20


	//   ....[110]....
        /*0480*/ 	.word	0x00005cc0


	//   ....[111]....
        /*0484*/ 	.word	0x00005d40


	//   ....[112]....
        /*0488*/ 	.word	0x00005dc0


	//   ....[113]....
        /*048c*/ 	.word	0x00005e70


	//   ....[114]....
        /*0490*/ 	.word	0x00005f10


	//   ....[115]....
        /*0494*/ 	.word	0x00005f80


	//   ....[116]....
        /*0498*/ 	.word	0x00005ff0


	//   ....[117]....
        /*049c*/ 	.word	0x00006060


	//   ....[118]....
        /*04a0*/ 	.word	0x000060f0


	//   ....[119]....
        /*04a4*/ 	.word	0x000061a0


	//   ....[120]....
        /*04a8*/ 	.word	0x00006280


	//   ....[121]....
        /*04ac*/ 	.word	0x00006330


	//----- nvinfo : EIATTR_EXIT_INSTR_OFFSETS
	.align		4
.L_1553:
        /*04b0*/ 	.byte	0x04, 0x1c
        /*04b2*/ 	.short	(.L_1555 - .L_1554)


	//   ....[0]....
.L_1554:
        /*04b4*/ 	.word	0x00002580


	//   ....[1]....
        /*04b8*/ 	.word	0x000047d0


	//----- nvinfo : EIATTR_MAX_THREADS
	.align		4
.L_1555:
        /*04bc*/ 	.byte	0x04, 0x05
        /*04be*/ 	.short	(.L_1557 - .L_1556)
.L_1556:
        /*04c0*/ 	.word	0x00000140
        /*04c4*/ 	.word	0x00000001
        /*04c8*/ 	.word	0x00000001


	//----- nvinfo : EIATTR_CRS_STACK_SIZE
	.align		4
.L_1557:
        /*04cc*/ 	.byte	0x04, 0x1e
        /*04ce*/ 	.short	(.L_1559 - .L_1558)
.L_1558:
        /*04d0*/ 	.word	0x00000000


	//----- nvinfo : EIATTR_CBANK_PARAM_SIZE
	.align		4
.L_1559:
        /*04d4*/ 	.byte	0x03, 0x19
        /*04d6*/ 	.short	0x0060


	//----- nvinfo : EIATTR_PARAM_CBANK
	.align		4
        /*04d8*/ 	.byte	0x04, 0x0a
        /*04da*/ 	.short	(.L_1561 - .L_1560)
	.align		4
.L_1560:
        /*04dc*/ 	.word	index@(.nv.constant0._ZN13group_norm_v218gn_bwd_cuda_kernelI6__halfLi320ELi3ELi32ELi10ELi1024ELb0ELb1ELi4ELi320ELi320ELi4ELb1ELi1ELb0ELb0ELNS_15WgradSyncMethodE3ENS_16CompileConditionILi900EEEEEvPT_S6_S6_PKS5_S8_S8_S8_PKfflPfPj)
        /*04e0*/ 	.short	0x0210
        /*04e2*/ 	.short	0x0060


	//----- nvinfo : EIATTR_SW_WAR
	.align		4
.L_1561:
        /*04e4*/ 	.byte	0x04, 0x36
        /*04e6*/ 	.short	(.L_1563 - .L_1562)
.L_1562:
        /*04e8*/ 	.word	0x00000008
.L_1563:


//--------------------- .nv.info._ZN13group_norm_v218gn_bwd_cuda_kernelI6__halfLi320ELi1ELi32ELi10ELi1024ELb0ELb1ELi8ELi320ELi320ELi4ELb1ELi1ELb0ELb0ELNS_15WgradSyncMethodE3ENS_16CompileConditionILi900EEEEEvPT_S6_S6_PKS5_S8_S8_S8_PKfflPfPj --------------------------
	.section	.nv.info._ZN13group_norm_v218gn_bwd_cuda_kernelI6__halfLi320ELi1ELi32ELi10ELi1024ELb0ELb1ELi8ELi320ELi320ELi4ELb1ELi1ELb0ELb0ELNS_15WgradSyncMethodE3ENS_16CompileConditionILi900EEEEEvPT_S6_S6_PKS5_S8_S8_S8_PKfflPfPj,"",@"SHT_CUDA_INFO"
	.sectionflags	@""
	.align	4


	//----- nvinfo : EIATTR_CUDA_API_VERSION
	.align		4
        /*0000*/ 	.byte	0x04, 0x37
        /*0002*/ 	.short	(.L_1565 - .L_1564)
.L_1564:
        /*0004*/ 	.word	0x00000082


	//----- nvinfo : EIATTR_KPARAM_INFO
	.align		4
.L_1565:
        /*0008*/ 	.byte	0x04, 0x17
        /*000a*/ 	.short	(.L_1567 - .L_1566)
.L_1566:
        /*000c*/ 	.word	0x00000000
        /*0010*/ 	.short	0x000b
        /*0012*/ 	.short	0x0058
        /*0014*/ 	.byte	0x00, 0xf0, 0x21, 0x00


	//----- nvinfo : EIATTR_KPARAM_INFO
	.align		4
.L_1567:
        /*0018*/ 	.byte	0x04, 0x17
        /*001a*/ 	.short	(.L_1569 - .L_1568)
.L_1568:
        /*001c*/ 	.word	0x00000000
        /*0020*/ 	.short	0x000a
        /*0022*/ 	.short	0x0050
        /*0024*/ 	.byte	0x00, 0xf0, 0x21, 0x00


	//----- nvinfo : EIATTR_KPARAM_INFO
	.align		4
.L_1569:
        /*0028*/ 	.byte	0x04, 0x17
        /*002a*/ 	.short	(.L_1571 - .L_1570)
.L_1570:
        /*002c*/ 	.word	0x00000000
        /*0030*/ 	.short	0x0009
        /*0032*/ 	.short	0x0048
        /*0034*/ 	.byte	0x00, 0xf0, 0x21, 0x00


	//----- nvinfo : EIATTR_KPARAM_INFO
	.align		4
.L_1571:
        /*0038*/ 	.byte	0x04, 0x17
        /*003a*/ 	.short	(.L_1573 - .L_1572)
.L_1572:
        /*003c*/ 	.word	0x00000000
        /*0040*/ 	.short	0x0008
        /*0042*/ 	.short	0x0040
        /*0044*/ 	.byte	0x00, 0xf0, 0x11, 0x00


	//----- nvinfo : EIATTR_KPARAM_INFO
	.align		4
.L_1573:
        /*0048*/ 	.byte	0x04, 0x17
        /*004a*/ 	.short	(.L_1575 - .L_1574)
.L_1574:
        /*004c*/ 	.word	0x00000000
        /*0050*/ 	.short	0x0007
        /*0052*/ 	.short	0x0038
        /*0054*/ 	.byte	0x00, 0xf0, 0x21, 0x00


	//----- nvinfo : EIATTR_KPARAM_INFO
	.align		4
.L_1575:
        /*0058*/ 	.byte	0x04, 0x17
        /*005a*/ 	.short	(.L_1577 - .L_1576)
.L_1576:
        /*005c*/ 	.word	0x00000000
        /*0060*/ 	.short	0x0006
        /*0062*/ 	.short	0x0030
        /*0064*/ 	.byte	0x00, 0xf0, 0x21, 0x00


	//----- nvinfo : EIATTR_KPARAM_INFO
	.align		4
.L_1577:
        /*0068*/ 	.byte	0x04, 0x17
        /*006a*/ 	.short	(.L_1579 - .L_1578)
.L_1578:
        /*006c*/ 	.word	0x00000000
        /*0070*/ 	.short	0x0005
        /*0072*/ 	.short	0x0028
        /*0074*/ 	.byte	0x00, 0xf0, 0x21, 0x00


	//----- nvinfo : EIATTR_KPARAM_INFO
	.align		4
.L_1579:
        /*0078*/ 	.byte	0x04, 0x17
        /*007a*/ 	.short	(.L_1581 - .L_1580)
.L_1580:
        /*007c*/ 	.word	0x00000000
        /*0080*/ 	.short	0x0004
        /*0082*/ 	.short	0x0020
        /*0084*/ 	.byte	0x00, 0xf0, 0x21, 0x00


	//----- nvinfo : EIATTR_KPARAM_INFO
	.align		4
.L_1581:
        /*0088*/ 	.byte	0x04, 0x17
        /*008a*/ 	.short	(.L_1583 - .L_1582)
.L_1582:
        /*008c*/ 	.word	0x00000000
        /*0090*/ 	.short	0x0003
        /*0092*/ 	.short	0x0018
        /*0094*/ 	.byte	0x00, 0xf0, 0x21, 0x00


	//----- nvinfo : EIATTR_KPARAM_INFO
	.align		4
.L_1583:
        /*0098*/ 	.byte	0x04, 0x17
        /*009a*/ 	.short	(.L_1585 - .L_1584)
.L_1584:
        /*009c*/ 	.word	0x00000000
        /*00a0*/ 	.short	0x0002
        /*00a2*/ 	.short	0x0010
        /*00a4*/ 	.byte	0x00, 0xf0, 0x21, 0x00


	//----- nvinfo : EIATTR_KPARAM_INFO
	.align		4
.L_1585:
        /*00a8*/ 	.byte	0x04, 0x17
        /*00aa*/ 	.short	(.L_1587 - .L_1586)
.L_1586:
        /*00ac*/ 	.word	0x00000000
        /*00b0*/ 	.short	0x0001
        /*00b2*/ 	.short	0x0008
        /*00b4*/ 	.byte	0x00, 0xf0, 0x21, 0x00


	//----- nvinfo : EIATTR_KPARAM_INFO
	.align		4
.L_1587:
        /*00b8*/ 	.byte	0x04, 0x17
        /*00ba*/ 	.short	(.L_1589 - .L_1588)
.L_1588:
        /*00bc*/ 	.word	0x00000000
        /*00c0*/ 	.short	0x0000
        /*00c2*/ 	.short	0x0000
        /*00c4*/ 	.byte	0x00, 0xf0, 0x21, 0x00


	//----- nvinfo : EIATTR_SPARSE_MMA_MASK
	.align		4
.L_1589:
        /*00c8*/ 	.byte	0x03, 0x50
        /*00ca*/ 	.short	0x0000


	//----- nvinfo : EIATTR_MAXREG_COUNT
	.align		4
        /*00cc*/ 	.byte	0x03, 0x1b
        /*00ce*/ 	.short	0x00a8


	//----- nvinfo : EIATTR_NUM_BARRIERS
	.align		4
        /*00d0*/ 	.byte	0x02, 0x4c
        /*00d2*/ 	.byte	0x01
	.zero		1


	//----- nvinfo : EIATTR_MERCURY_ISA_VERSION
	.align		4
        /*00d4*/ 	.byte	0x03, 0x5f
        /*00d6*/ 	.short	0x0101


	//----- nvinfo : EIATTR_COOP_GROUP_MASK_REGIDS
	.align		4
        /*00d8*/ 	.byte	0x04, 0x29
        /*00da*/ 	.short	(.L_1591 - .L_1590)


	//   ....[0]....
.L_1590:
        /*00dc*/ 	.word	0xffffffff


	//   ....[1]....
        /*00e0*/ 	.word	0xffffffff


	//   ....[2]....
        /*00e4*/ 	.word	0xffffffff


	//   ....[3]....
        /*00e8*/ 	.word	0xffffffff


	//   ....[4]....
        /*00ec*/ 	.word	0xffffffff


	//   ....[5]....
        /*00f0*/ 	.word	0xffffffff


	//   ....[6]....
        /*00f4*/ 	.word	0xffffffff


	//   ....[7]....
        /*00f8*/ 	.word	0xffffffff


	//   ....[8]....
        /*00fc*/ 	.word	0xffffffff


	//   ....[9]....
        /*0100*/ 	.word	0xffffffff


	//   ....[10]....
        /*0104*/ 	.word	0x05000011


	//   ....[11]....
        /*0108*/ 	.word	0x05000010


	//   ....[12]....
        /*010c*/ 	.word	0x05000012


	//   ....[13]....
        /*0110*/ 	.word	0x05000013


	//   ....[14]....
        /*0114*/ 	.word	0x05000015


	//   ....[15]....
        /*0118*/ 	.word	0x05000002


	//   ....[16]....
        /*011c*/ 	.word	0x05000010


	//   ....[17]....
        /*0120*/ 	.word	0x05000003


	//   ....[18]....
        /*0124*/ 	.word	0x05000011


	//   ....[19]....
        /*0128*/ 	.word	0x05000013


	//   ....[20]....
        /*012c*/ 	.word	0x05000010


	//   ....[21]....
        /*0130*/ 	.word	0x05000012


	//   ....[22]....
        /*0134*/ 	.word	0x05000015


	//   ....[23]....
        /*0138*/ 	.word	0x05000011


	//   ....[24]....
        /*013c*/ 	.word	0x05000016


	//   ....[25]....
        /*0140*/ 	.word	0x05000010


	//   ....[26]....
        /*0144*/ 	.word	0x05000011


	//   ....[27]....
        /*0148*/ 	.word	0x05000013


	//   ....[28]....
        /*014c*/ 	.word	0x05000010


	//   ....[29]....
        /*0150*/ 	.word	0x05000012


	//   ....[30]....
        /*0154*/ 	.word	0x05000015


	//   ....[31]....
        /*0158*/ 	.word	0x05000011


	//   ....[32]....
        /*015c*/ 	.word	0x05000016


	//   ....[33]....
        /*0160*/ 	.word	0x05000010


	//   ....[34]....
        /*0164*/ 	.word	0x05000011


	//   ....[35]....
        /*0168*/ 	.word	0x05000010


	//   ....[36]....
        /*016c*/ 	.word	0x05000019


	//   ....[37]....
        /*0170*/ 	.word	0x05000015


	//   ....[38]....
        /*0174*/ 	.word	0x05000027


	//   ....[39]....
        /*0178*/ 	.word	0x0500001b


	//   ....[40]....
        /*017c*/ 	.word	0x05000010


	//   ....[41]....
        /*0180*/ 	.word	0x05000013


	//   ....[42]....
        /*0184*/ 	.word	0x05000015


	//   ....[43]....
        /*0188*/ 	.word	0x05000018


	//   ....[44]....
        /*018c*/ 	.word	0x05000012


	//   ....[45]....
        /*0190*/ 	.word	0x05000016


	//   ....[46]....
        /*0194*/ 	.word	0x05000011


	//   ....[47]....
        /*0198*/ 	.word	0x05000014


	//   ....[48]....
        /*019c*/ 	.word	0x0500000f


	//   ....[49]....
        /*01a0*/ 	.word	0x0500000e


	//   ....[50]....
        /*01a4*/ 	.word	0x05000024


	//   ....[51]....
        /*01a8*/ 	.word	0x0500001d


	//   ....[52]....
        /*01ac*/ 	.word	0x0500001f


	//   ....[53]....
        /*01b0*/ 	.word	0x05000023


	//   ....[54]....
        /*01b4*/ 	.word	0x05000011


	//   ....[55]....
        /*01b8*/ 	.word	0x05000022


	//   ....[56]....
        /*01bc*/ 	.word	0x0500001b


	//   ....[57]....
        /*01c0*/ 	.word	0x05000019


	//   ....[58]....
        /*01c4*/ 	.word	0x05000025


	//   ....[59]....
        /*01c8*/ 	.word	0x0500001d


	//   ....[60]....
        /*01cc*/ 	.word	0x0500001f


	//   ....[61]....
        /*01d0*/ 	.word	0x0500001c


	//   ....[62]....
        /*01d4*/ 	.word	0x05000023


	//   ....[63]....
        /*01d8*/ 	.word	0x05000027


	//   ....[64]....
        /*01dc*/ 	.word	0x05000017


	//   ....[65]....
        /*01e0*/ 	.word	0x05000013


	//   ....[66]....
        /*01e4*/ 	.word	0x05000010


	//   ....[67]....
        /*01e8*/ 	.word	0x05000010


	//   ....[68]....
        /*01ec*/ 	.word	0x05000010


	//   ....[69]....
        /*01f0*/ 	.word	0x05000010


	//   ....[70]....
        /*01f4*/ 	.word	0x05000010


	//   ....[71]....
        /*01f8*/ 	.word	0x05000010


	//   ....[72]....
        /*01fc*/ 	.word	0x05000010


	//   ....[73]....
        /*0200*/ 	.word	0x05000010


	//   ....[74]....
        /*0204*/ 	.word	0x05000010


	//   ....[75]....
        /*0208*/ 	.word	0x05000010


	//   ....[76]....
        /*020c*/ 	.word	0x05000010


	//   ....[77]....
        /*0210*/ 	.word	0x05000010


	//   ....[78]....
        /*0214*/ 	.word	0x05000010


	//   ....[79]....
        /*0218*/ 	.word	0x05000010


	//   ....[80]....
        /*021c*/ 	.word	0x05000010


	//   ....[81]....
        /*0220*/ 	.word	0x05000010


	//   ....[82]....
        /*0224*/ 	.word	0x05000010


	//   ....[83]....
        /*0228*/ 	.word	0x05000010


	//   ....[84]....
        /*022c*/ 	.word	0x05000010


	//   ....[85]....
        /*0230*/ 	.word	0x05000010


	//   ....[86]....
        /*0234*/ 	.word	0x05000010


	//   ....[87]....
        /*0238*/ 	.word	0x05000010


	//   ....[88]....
        /*023c*/ 	.word	0x05000010


	//   ....[89]....
        /*0240*/ 	.word	0x05000010


	//   ....[90]....
        /*0244*/ 	.word	0x05000010


	//   ....[91]....
        /*0248*/ 	.word	0x05000010


	//   ....[92]....
        /*024c*/ 	.word	0x05000010


	//   ....[93]....
        /*0250*/ 	.word	0x05000010


	//   ....[94]....
        /*0254*/ 	.word	0x05000010


	//   ....[95]....
        /*0258*/ 	.word	0x05000010


	//   ....[96]....
        /*025c*/ 	.word	0x05000010


	//   ....[97]....
        /*0260*/ 	.word	0x05000010


	//   ....[98]....
        /*0264*/ 	.word	0x05000010


	//   ....[99]....
        /*0268*/ 	.word	0x05000010


	//   ....[100]....
        /*026c*/ 	.word	0x05000010


	//   ....[101]....
        /*0270*/ 	.word	0x05000010


	//   ....[102]....
        /*0274*/ 	.word	0x05000010


	//   ....[103]....
        /*0278*/ 	.word	0x05000010


	//   ....[104]....
        /*027c*/ 	.word	0x05000010


	//   ....[105]....
        /*0280*/ 	.word	0x05000010


	//   ....[106]....
        /*0284*/ 	.word	0x05000010


	//   ....[107]....
        /*0288*/ 	.word	0x05000010


	//   ....[108]....
        /*028c*/ 	.word	0x05000010


	//   ....[109]....
        /*0290*/ 	.word	0x05000010


	//   ....[110]....
        /*0294*/ 	.word	0x05000010


	//   ....[111]....
        /*0298*/ 	.word	0x05000010


	//   ....[112]....
        /*029c*/ 	.word	0x05000010


	//   ....[113]....
        /*02a0*/ 	.word	0x05000010


	//   ....[114]....
        /*02a4*/ 	.word	0x05000010


	//   ....[115]....
        /*02a8*/ 	.word	0x05000010


	//   ....[116]....
        /*02ac*/ 	.word	0x05000010


	//   ....[117]....
        /*02b0*/ 	.word	0x05000010


	//   ....[118]....
        /*02b4*/ 	.word	0x05000010


	//   ....[119]....
        /*02b8*/ 	.word	0x05000010


	//   ....[120]....
        /*02bc*/ 	.word	0x05000010


	//   ....[121]....
        /*02c0*/ 	.word	0x05000010


	//----- nvinfo : EIATTR_COOP_GROUP_INSTR_OFFSETS
	.align		4
.L_1591:
        /*02c4*/ 	.byte	0x04, 0x28
        /*02c6*/ 	.short	(.L_1593 - .L_1592)


	//   ....[0]....
.L_1592:
        /*02c8*/ 	.word	0x000013f0


	//   ....[1]....
        /*02cc*/ 	.word	0x00001430


	//   ....[2]....
        /*02d0*/ 	.word	0x00001470


	//   ....[3]....
        /*02d4*/ 	.word	0x00001480


	//   ....[4]....
        /*02d8*/ 	.word	0x00001e30


	//   ....[5]....
        /*02dc*/ 	.word	0x00001e60


	//   ....[6]....
        /*02e0*/ 	.word	0x00001e90


	//   ....[7]....
        /*02e4*/ 	.word	0x00001ea0


	//   ....[8]....
        /*02e8*/ 	.word	0x00001ed0


	//   ....[9]....
        /*02ec*/ 	.word	0x00001ee0


	//   ....[10]....
        /*02f0*/ 	.word	0x00003370


	//   ....[11]....
        /*02f4*/ 	.word	0x00003390


	//   ....[12]....
        /*02f8*/ 	.word	0x000033d0


	//   ....[13]....
        /*02fc*/ 	.word	0x000033f0


	//   ....[14]....
        /*0300*/ 	.word	0x00003420


	//   ....[15]....
        /*0304*/ 	.word	0x00003430


	//   ....[16]....
        /*0308*/ 	.word	0x00003460


	//   ....[17]....
        /*030c*/ 	.word	0x00003470


	//   ....[18]....
        /*0310*/ 	.word	0x00003610


	//   ....[19]....
        /*0314*/ 	.word	0x00003630


	//   ....[20]....
        /*0318*/ 	.word	0x00003660


	//   ....[21]....
        /*031c*/ 	.word	0x00003680


	//   ....[22]....
        /*0320*/ 	.word	0x000036b0


	//   ....[23]....
        /*0324*/ 	.word	0x000036c0


	//   ....[24]....
        /*0328*/ 	.word	0x000036f0


	//   ....[25]....
        /*032c*/ 	.word	0x00003700


	//   ....[26]....
        /*0330*/ 	.word	0x00003840


	//   ....[27]....
        /*0334*/ 	.word	0x00003860


	//   ....[28]....
        /*0338*/ 	.word	0x00003890


	//   ....[29]....
        /*033c*/ 	.word	0x000038b0


	//   ....[30]....
        /*0340*/ 	.word	0x000038e0


	//   ....[31]....
        /*0344*/ 	.word	0x000038f0


	//   ....[32]....
        /*0348*/ 	.word	0x00003920


	//   ....[33]....
        /*034c*/ 	.word	0x00003930


	//   ....[34]....
        /*0350*/ 	.word	0x00003c50


	//   ....[35]....
        /*0354*/ 	.word	0x00003c60


	//   ....[36]....
        /*0358*/ 	.word	0x00003cb0


	//   ....[37]....
        /*035c*/ 	.word	0x00003ce0


	//   ....[38]....
        /*0360*/ 	.word	0x00003d20


	//   ....[39]....
        /*0364*/ 	.word	0x00003d50


	//   ....[40]....
        /*0368*/ 	.word	0x00003d60


	//   ....[41]....
        /*036c*/ 	.word	0x00003d70


	//   ....[42]....
        /*0370*/ 	.word	0x00003d90


	//   ....[43]....
        /*0374*/ 	.word	0x00003dd0


	//   ....[44]....
        /*0378*/ 	.word	0x00003e10


	//   ....[45]....
        /*037c*/ 	.word	0x00003e40


	//   ....[46]....
        /*0380*/ 	.word	0x00003e70


	//   ....[47]....
        /*0384*/ 	.word	0x00003ea0


	//   ....[48]....
        /*0388*/ 	.word	0x00003eb0


	//   ....[49]....
        /*038c*/ 	.word	0x00003ee0


	//   ....[50]....
        /*0390*/ 	.word	0x00003f10


	//   ....[51]....
        /*0394*/ 	.word	0x00003f40


	//   ....[52]....
        /*0398*/ 	.word	0x00003f70


	//   ....[53]....
        /*039c*/ 	.word	0x00003f90


	//   ....[54]....
        /*03a0*/ 	.word	0x00003fb0


	//   ....[55]....
        /*03a4*/ 	.word	0x00003fd0


	//   ....[56]....
        /*03a8*/ 	.word	0x00003ff0


	//   ....[57]....
        /*03ac*/ 	.word	0x00004040


	//   ....[58]....
        /*03b0*/ 	.word	0x00004090


	//   ....[59]....
        /*03b4*/ 	.word	0x000040d0


	//   ....[60]....
        /*03b8*/ 	.word	0x00004110


	//   ....[61]....
        /*03bc*/ 	.word	0x00004140


	//   ....[62]....
        /*03c0*/ 	.word	0x00004170


	//   ....[63]....
        /*03c4*/ 	.word	0x00004190


	//   ....[64]....
        /*03c8*/ 	.word	0x000042c0


	//   ....[65]....
        /*03cc*/ 	.word	0x000042e0


	//   ....[66]....
        /*03d0*/ 	.word	0x00004410


	//   ....[67]....
        /*03d4*/ 	.word	0x00004460


	//   ....[68]....
        /*03d8*/ 	.word	0x000044d0


	//   ....[69]....
        /*03dc*/ 	.word	0x00004530


	//   ....[70]....
        /*03e0*/ 	.word	0x000045a0


	//   ....[71]....
        /*03e4*/ 	.word	0x00004600


	//   ....[72]....
        /*03e8*/ 	.word	0x00004670


	//   ....[73]....
        /*03ec*/ 	.word	0x000046d0


	//   ....[74]....
        /*03f0*/ 	.word	0x00004770


	//   ....[75]....
        /*03f4*/ 	.word	0x00004800


	//   ....[76]....
        /*03f8*/ 	.word	0x00004870


	//   ....[77]....
        /*03fc*/ 	.word	0x000048d0


	//   ....[78]....
        /*0400*/ 	.word	0x00004940


	//   ....[79]....
        /*0404*/ 	.word	0x000049a0


	//   ....[80]....
        /*0408*/ 	.word	0x00004a10


	//   ....[81]....
        /*040c*/ 	.word	0x00004a70


	//   ....[82]....
        /*0410*/ 	.word	0x00004b10


	//   ....[83]....
        /*0414*/ 	.word	0x00004ba0


	//   ....[84]....
        /*0418*/ 	.word	0x00004c10


	//   ....[85]....
        /*041c*/ 	.word	0x00004c70


	//   ....[86]....
        /*0420*/ 	.word	0x00004ce0


	//   ....[87]....
        /*0424*/ 	.word	0x00004d40


	//   ....[88]....
        /*0428*/ 	.word	0x00004db0


	//   ....[89]....
        /*042c*/ 	.word	0x00004e10


	//   ....[90]....
        /*0430*/ 	.word	0x00004eb0


	//   ....[91]....
        /*0434*/ 	.word	0x00004f70


	//   ....[92]....
        /*0438*/ 	.word	0x00005070


	//   ....[93]....
        /*043c*/ 	.word	0x000050c0


	//   ....[94]....
        /*0440*/ 	.word	0x00005160


	//   ....[95]....
        /*0444*/ 	.word	0x000051b0


	//   ....[96]....
        /*0448*/ 	.word	0x00005270


	//   ....[97]....
        /*044c*/ 	.word	0x000052d0


	//   ....[98]....
        /*0450*/ 	.word	0x00005370


	//   ....[99]....
        /*0454*/ 	.word	0x000053d0


	//   ....[100]....
        /*0458*/ 	.word	0x00005440


	//   ....[101]....
        /*045c*/ 	.word	0x000054a0


	//   ....[102]....
        /*0460*/ 	.word	0x00005510


	//   ....[103]....
        /*0464*/ 	.word	0x00005570


	//   ....[104]....
        /*0468*/ 	.word	0x000055e0


	//   ....[105]....
        /*046c*/ 	.word	0x00005640


	//   ....[106]....
        /*0470*/ 	.word	0x000056b0


	//   ....[107]....
        /*0474*/ 	.word	0x00005710


	//   ....[108]....
        /*0478*/ 	.word	0x00005780


	//   ....[109]....
        /*047c*/ 	.word	0x000057e0


	//   ....[110]....
        /*0480*/ 	.word	0x000058b0


	//   ....[111]....
        /*0484*/ 	.word	0x00005940


	//   ....[112]....
        /*0488*/ 	.word	0x000059e0


	//   ....[113]....
        /*048c*/ 	.word	0x00005a40


	//   ....[114]....
        /*0490*/ 	.word	0x00005aa0


	//   ....[115]....
        /*0494*/ 	.word	0x00005af0


	//   ....[116]....
        /*0498*/ 	.word	0x00005b60


	//   ....[117]....
        /*049c*/ 	.word	0x00005bc0


	//   ....[118]....
        /*04a0*/ 	.word	0x00005c30


	//   ....[119]....
        /*04a4*/ 	.word	0x00005c90


	//   ....[120]....
        /*04a8*/ 	.word	0x00005dd0


	//   ....[121]....
        /*04ac*/ 	.word	0x00005ea0


	//----- nvinfo : EIATTR_EXIT_INSTR_OFFSETS
	.align		4
.L_1593:
        /*04b0*/ 	.byte	0x04, 0x1c
        /*04b2*/ 	.short	(.L_1595 - .L_1594)


	//   ....[0]....
.L_1594:
        /*04b4*/ 	.word	0x00002360


	//   ....[1]....
        /*04b8*/ 	.word	0x000043b0


	//----- nvinfo : EIATTR_MAX_THREADS
	.align		4
.L_1595:
        /*04bc*/ 	.byte	0x04, 0x05
        /*04be*/ 	.short	(.L_1597 - .L_1596)
.L_1596:
        /*04c0*/ 	.word	0x00000140
        /*04c4*/ 	.word	0x00000001
        /*04c8*/ 	.word	0x00000001


	//----- nvinfo : EIATTR_CRS_STACK_SIZE
	.align		4
.L_1597:
        /*04cc*/ 	.byte	0x04, 0x1e
        /*04ce*/ 	.short	(.L_1599 - .L_1598)
.L_1598:
        /*04d0*/ 	.word	0x00000000


	//----- nvinfo : EIATTR_CBANK_PARAM_SIZE
	.align		4
.L_1599:
        /*04d4*/ 	.byte	0x03, 0x19
        /*04d6*/ 	.short	0x0060


	//----- nvinfo : EIATTR_PARAM_CBANK
	.align		4
        /*04d8*/ 	.byte	0x04, 0x0a
        /*04da*/ 	.short	(.L_1601 - .L_1600)
	.align		4
.L_1600:
        /*04dc*/ 	.word	index@(.nv.constant0._ZN13group_norm_v218gn_bwd_cuda_kernelI6__halfLi320ELi1ELi32ELi10ELi1024ELb0ELb1ELi8ELi320ELi320ELi4ELb1ELi1ELb0ELb0ELNS_15WgradSyncMethodE3ENS_16CompileConditionILi900EEEEEvPT_S6_S6_PKS5_S8_S8_S8_PKfflPfPj)
        /*04e0*/ 	.short	0x0210
        /*04e2*/ 	.short	0x0060


	//----- nvinfo : EIATTR_SW_WAR
	.align		4
.L_1601:
        /*04e4*/ 	.byte	0x04, 0x36
        /*04e6*/ 	.short	(.L_1603 - .L_1602)
.L_1602:
        /*04e8*/ 	.word	0x00000008
.L_1603:


//--------------------- .nv.info._ZN13group_norm_v218gn_bwd_cuda_kernelI6__halfLi320ELi3ELi32ELi10ELi1024ELb0ELb1ELi8ELi320ELi320ELi4ELb1ELi2ELb0ELb0ELNS_15WgradSyncMethodE3ENS_16CompileConditionILi900EEEEEvPT_S6_S6_PKS5_S8_S8_S8_PKfflPfPj --------------------------
	.section	.nv.info._ZN13group_norm_v218gn_bwd_cuda_kernelI6__halfLi320ELi3ELi32ELi10ELi1024ELb0ELb1ELi8ELi320ELi320ELi4ELb1ELi2ELb0ELb0ELNS_15WgradSyncMethodE3ENS_16CompileConditionILi900EEEEEvPT_S6_S6_PKS5_S8_S8_S8_PKfflPfPj,"",@"SHT_CUDA_INFO"
	.sectionflags	@""
	.align	4


	//----- nvinfo : EIATTR_CUDA_API_VERSION
	.align		4
        /*0000*/ 	.byte	0x04, 0x37
        /*0002*/ 	.short	(.L_1605 - .L_1604)
.L_1604:
        /*0004*/ 	.word	0x00000082


	//----- nvinfo : EIATTR_KPARAM_INFO
	.align		4
.L_1605:
        /*0008*/ 	.byte	0x04, 0x17
        /*000a*/ 	.short	(.L_1607 - .L_1606)
.L_1606:
        /*000c*/ 	.word	0x00000000
        /*0010*/ 	.short	0x000b
        /*0012*/ 	.short	0x0058
        /*0014*/ 	.byte	0x00, 0xf0, 0x21, 0x00


	//----- nvinfo : EIATTR_KPARAM_INFO
	.align		4
.L_1607:
        /*0018*/ 	.byte	0x04, 0x17
        /*001a*/ 	.short	(.L_1609 - .L_1608)
.L_1608:
        /*001c*/ 	.word	0x00000000
        /*0020*/ 	.short	0x000a
        /*0022*/ 	.short	0x0050
        /*0024*/ 	.byte	0x00, 0xf0, 0x21, 0x00


	//----- nvinfo : EIATTR_KPARAM_INFO
	.align		4
.L_1609:
        /*0028*/ 	.byte	0x04, 0x17
        /*002a*/ 	.short	(.L_1611 - .L_1610)
.L_1610:
        /*002c*/ 	.word	0x00000000
        /*0030*/ 	.short	0x0009
        /*0032*/ 	.short	0x0048
        /*0034*/ 	.byte	0x00, 0xf0, 0x21, 0x00


	//----- nvinfo : EIATTR_KPARAM_INFO
	.align		4
.L_1611:
        /*0038*/ 	.byte	0x04, 0x17
        /*003a*/ 	.short	(.L_1613 - .L_1612)
.L_1612:
        /*003c*/ 	.word	0x00000000
        /*0040*/ 	.short	0x0008
        /*0042*/ 	.short	0x0040
        /*0044*/ 	.byte	0x00, 0xf0, 0x11, 0x00


	//----- nvinfo : EIATTR_KPARAM_INFO
	.align		4
.L_1613:
        /*0048*/ 	.byte	0x04, 0x17
        /*004a*/ 	.short	(.L_1615 - .L_1614)
.L_1614:
        /*004c*/ 	.word	0x00000000
        /*0050*/ 	.short	0x0007
        /*0052*/ 	.short	0x0038
        /*0054*/ 	.byte	0x00, 0xf0, 0x21, 0x00


	//----- nvinfo : EIATTR_KPARAM_INFO
	.align		4
.L_1615:
        /*0058*/ 	.byte	0x04, 0x17
        /*005a*/ 	.short	(.L_1617 - .L_1616)
.L_1616:
        /*005c*/ 	.word	0x00000000
        /*0060*/ 	.short	0x0006
        /*0062*/ 	.short	0x0030
        /*0064*/ 	.byte	0x00, 0xf0, 0x21, 0x00


	//----- nvinfo : EIATTR_KPARAM_INFO
	.align		4
.L_1617:
        /*0068*/ 	.byte	0x04, 0x17
        /*006a*/ 	.short	(.L_1619 - .L_1618)
.L_1618:
        /*006c*/ 	.word	0x00000000
        /*0070*/ 	.short	0x0005
        /*0072*/ 	.short	0x0028
        /*0074*/ 	.byte	0x00, 0xf0, 0x21, 0x00


	//----- nvinfo : EIATTR_KPARAM_INFO
	.align		4
.L_1619:
        /*0078*/ 	.byte	0x04, 0x17
        /*007a*/ 	.short	(.L_1621 - .L_1620)
.L_1620:
        /*007c*/ 	.word	0x00000000
        /*0080*/ 	.short	0x0004
        /*0082*/ 	.short	0x0020
        /*0084*/ 	.byte	0x00, 0xf0, 0x21, 0x00


	//----- nvinfo : EIATTR_KPARAM_INFO
	.align		4
.L_1621:
        /*0088*/ 	.byte	0x04, 0x17
        /*008a*/ 	.short	(.L_1623 - .L_1622)
.L_1622:
        /*008c*/ 	.word	0x00000000
        /*0090*/ 	.short	0x0003
        /*0092*/ 	.short	0x0018
        /*0094*/ 	.byte	0x00, 0xf0, 0x21, 0x00


	//----- nvinfo : EIATTR_KPARAM_INFO
	.align		4
.L_1623:
        /*0098*/ 	.byte	0x04, 0x17
        /*009a*/ 	.short	(.L_1625 - .L_1624)
.L_1624:
        /*009c*/ 	.word	0x00000000
        /*00a0*/ 	.short	0x0002
        /*00a2*/ 	.short	0x0010
        /*00a4*/ 	.byte	0x00, 0xf0, 0x21, 0x00


	//----- nvinfo : EIATTR_KPARAM_INFO
	.align		4
.L_1625:
        /*00a8*/ 	.byte	0x04, 0x17
        /*00aa*/ 	.short	(.L_1627 - .L_1626)
.L_1626:
        /*00ac*/ 	.word	0x00000000
        /*00b0*/ 	.short	0x0001
        /*00b2*/ 	.short	0x0008
        /*00b4*/ 	.byte	0x00, 0xf0, 0x21, 0x00


	//----- nvinfo : EIATTR_KPARAM_INFO
	.align		4
.L_1627:
        /*00b8*/ 	.byte	0x04, 0x17
        /*00ba*/ 	.short	(.L_1629 - .L_1628)
.L_1628:
        /*00bc*/ 	.word	0x00000000
        /*00c0*/ 	.short	0x0000
        /*00c2*/ 	.short	0x0000
        /*00c4*/ 	.byte	0x00, 0xf0, 0x21, 0x00


	//----- nvinfo : EIATTR_SPARSE_MMA_MASK
	.align		4
.L_1629:
        /*00c8*/ 	.byte	0x03, 0x50
        /*00ca*/ 	.short	0x0000


	//----- nvinfo : EIATTR_MAXREG_COUNT
	.align		4
        /*00cc*/ 	.byte	0x03, 0x1b
        /*00ce*/ 	.short	0x0040


	//----- nvinfo : EIATTR_NUM_BARRIERS
	.align		4
        /*00d0*/ 	.byte	0x02, 0x4c
        /*00d2*/ 	.byte	0x01
	.zero		1


	//----- nvinfo : EIATTR_MERCURY_ISA_VERSION
	.align		4
        /*00d4*/ 	.byte	0x03, 0x5f
        /*00d6*/ 	.short	0x0101


	//----- nvinfo : EIATTR_COOP_GROUP_MASK_REGIDS
	.align		4
        /*00d8*/ 	.byte	0x04, 0x29
        /*00da*/ 	.short	(.L_1631 - .L_1630)


	//   ....[0]....
.L_1630:
        /*00dc*/ 	.word	0xffffffff


	//   ....[1]....
        /*00e0*/ 	.word	0xffffffff


	//   ....[2]....
        /*00e4*/ 	.word	0xffffffff


	//   ....[3]....
        /*00e8*/ 	.word	0xffffffff


	//   ....[4]....
        /*00ec*/ 	.word	0xffffffff


	//   ....[5]....
        /*00f0*/ 	.word	0xffffffff


	//   ....[6]....
        /*00f4*/ 	.word	0xffffffff


	//   ....[7]....
        /*00f8*/ 	.word	0xffffffff


	//   ....[8]....
        /*00fc*/ 	.word	0xffffffff


	//   ....[9]....
        /*0100*/ 	.word	0xffffffff


	//   ....[10]....
        /*0104*/ 	.word	0x05000009


	//   ....[11]....
        /*0108*/ 	.word	0x05000008


	//   ....[12]....
        /*010c*/ 	.word	0x0500000a


	//   ....[13]....
        /*0110*/ 	.word	0x0500000b


	//   ....[14]....
        /*0114*/ 	.word	0x0500000d


	//   ....[15]....
        /*0118*/ 	.word	0x0500000c


	//   ....[16]....
        /*011c*/ 	.word	0x0500000e


	//   ....[17]....
        /*0120*/ 	.word	0x05000003


	//   ....[18]....
        /*0124*/ 	.word	0x0500000d


	//   ....[19]....
        /*0128*/ 	.word	0x0500000c


	//   ....[20]....
        /*012c*/ 	.word	0x0500000e


	//   ....[21]....
        /*0130*/ 	.word	0x0500000f


	//   ....[22]....
        /*0134*/ 	.word	0x05000011


	//   ....[23]....
        /*0138*/ 	.word	0x05000010


	//   ....[24]....
        /*013c*/ 	.word	0x05000014


	//   ....[25]....
        /*0140*/ 	.word	0x05000003


	//   ....[26]....
        /*0144*/ 	.word	0x0500000d


	//   ....[27]....
        /*0148*/ 	.word	0x0500000c


	//   ....[28]....
        /*014c*/ 	.word	0x0500000e


	//   ....[29]....
        /*0150*/ 	.word	0x0500000f


	//   ....[30]....
        /*0154*/ 	.word	0x05000011


	//   ....[31]....
        /*0158*/ 	.word	0x05000010


	//   ....[32]....
        /*015c*/ 	.word	0x05000014


	//   ....[33]....
        /*0160*/ 	.word	0x05000003


	//   ....[34]....
        /*0164*/ 	.word	0x05000005


	//   ....[35]....
        /*0168*/ 	.word	0x05000012


	//   ....[36]....
        /*016c*/ 	.word	0x0500000f


	//   ....[37]....
        /*0170*/ 	.word	0x05000011


	//   ....[38]....
        /*0174*/ 	.word	0x0500001a


	//   ....[39]....
        /*0178*/ 	.word	0x05000019


	//   ....[40]....
        /*017c*/ 	.word	0x05000004


	//   ....[41]....
        /*0180*/ 	.word	0x05000012


	//   ....[42]....
        /*0184*/ 	.word	0x05000018


	//   ....[43]....
        /*0188*/ 	.word	0x0500000b


	//   ....[44]....
        /*018c*/ 	.word	0x05000007


	//   ....[45]....
        /*0190*/ 	.word	0x0500000f


	//   ....[46]....
        /*0194*/ 	.word	0x0500000c


	//   ....[47]....
        /*0198*/ 	.word	0x0500000a


	//   ....[48]....
        /*019c*/ 	.word	0x05000006


	//   ....[49]....
        /*01a0*/ 	.word	0x05000012


	//   ....[50]....
        /*01a4*/ 	.word	0x05000017


	//   ....[51]....
        /*01a8*/ 	.word	0x05000005


	//   ....[52]....
        /*01ac*/ 	.word	0x05000008


	//   ....[53]....
        /*01b0*/ 	.word	0x0500000c


	//   ....[54]....
        /*01b4*/ 	.word	0x05000007


	//   ....[55]....
        /*01b8*/ 	.word	0x0500000b


	//   ....[56]....
        /*01bc*/ 	.word	0x05000009


	//   ....[57]....
        /*01c0*/ 	.word	0x05000006


	//   ....[58]....
        /*01c4*/ 	.word	0x05000017


	//   ....[59]....
        /*01c8*/ 	.word	0x05000014


	//   ....[60]....
        /*01cc*/ 	.word	0x0500001c


	//   ....[61]....
        /*01d0*/ 	.word	0x05000013


	//   ....[62]....
        /*01d4*/ 	.word	0x0500001d


	//   ....[63]....
        /*01d8*/ 	.word	0x0500001f


	//   ....[64]....
        /*01dc*/ 	.word	0x05000015


	//   ....[65]....
        /*01e0*/ 	.word	0x05000012


	//   ....[66]....
        /*01e4*/ 	.word	0x0500000e


	//   ....[67]....
        /*01e8*/ 	.word	0x0500000e


	//   ....[68]....
        /*01ec*/ 	.word	0x0500000e


	//   ....[69]....
        /*01f0*/ 	.word	0x0500000e


	//   ....[70]....
        /*01f4*/ 	.word	0x0500000e


	//   ....[71]....
        /*01f8*/ 	.word	0x0500000e


	//   ....[72]....
        /*01fc*/ 	.word	0x0500000e


	//   ....[73]....
        /*0200*/ 	.word	0x0500000e


	//   ....[74]....
        /*0204*/ 	.word	0x0500000e


	//   ....[75]....
        /*0208*/ 	.word	0x0500000e


	//   ....[76]....
        /*020c*/ 	.word	0x0500000e


	//   ....[77]....
        /*0210*/ 	.word	0x0500000e


	//   ....[78]....
        /*0214*/ 	.word	0x0500000e


	//   ....[79]....
        /*0218*/ 	.word	0x0500000e


	//   ....[80]....
        /*021c*/ 	.word	0x0500000e


	//   ....[81]....
        /*0220*/ 	.word	0x0500000e


	//   ....[82]....
        /*0224*/ 	.word	0x0500000e


	//   ....[83]....
        /*0228*/ 	.word	0x0500000e


	//   ....[84]....
        /*022c*/ 	.word	0x0500000e


	//   ....[85]....
        /*0230*/ 	.word	0x0500000e


	//   ....[86]....
        /*0234*/ 	.word	0x0500000e


	//   ....[87]....
        /*0238*/ 	.word	0x0500000e


	//   ....[88]....
        /*023c*/ 	.word	0x0500000e


	//   ....[89]....
        /*0240*/ 	.word	0x0500000e


	//   ....[90]....
        /*0244*/ 	.word	0x0500000e


	//   ....[91]....
        /*0248*/ 	.word	0x0500000e


	//   ....[92]....
        /*024c*/ 	.word	0x0500000e


	//   ....[93]....
        /*0250*/ 	.word	0x0500000e


	//   ....[94]....
        /*0254*/ 	.word	0x0500000e


	//   ....[95]....
        /*0258*/ 	.word	0x0500000e


	//   ....[96]....
        /*025c*/ 	.word	0x0500000e


	//   ....[97]....
        /*0260*/ 	.word	0x0500000e


	//   ....[98]....
        /*0264*/ 	.word	0x0500000e


	//   ....[99]....
        /*0268*/ 	.word	0x0500000e


	//   ....[100]....
        /*026c*/ 	.word	0x0500000e


	//   ....[101]....
        /*0270*/ 	.word	0x0500000e


	//   ....[102]....
        /*0274*/ 	.word	0x0500000e


	//   ....[103]....
        /*0278*/ 	.word	0x0500000e


	//   ....[104]....
        /*027c*/ 	.word	0x0500000e


	//   ....[105]....
        /*0280*/ 	.word	0x0500000e


	//   ....[106]....
        /*0284*/ 	.word	0x0500000e


	//   ....[107]....
        /*0288*/ 	.word	0x0500000e


	//   ....[108]....
        /*028c*/ 	.word	0x0500000e


	//   ....[109]....
        /*0290*/ 	.word	0x0500000e


	//   ....[110]....
        /*0294*/ 	.word	0x0500000e


	//   ....[111]....
        /*0298*/ 	.word	0x0500000e


	//   ....[112]....
        /*029c*/ 	.word	0x0500000e


	//   ....[113]....
        /*02a0*/ 	.word	0x0500000e


	//   ....[114]....
        /*02a4*/ 	.word	0x0500000e


	//   ....[115]....
        /*02a8*/ 	.word	0x0500000e


	//   ....[116]....
        /*02ac*/ 	.word	0x0500000e


	//   ....[117]....
        /*02b0*/ 	.word	0x0500000e


	//   ....[118]....
        /*02b4*/ 	.word	0x0500000e


	//   ....[119]....
        /*02b8*/ 	.word	0x0500000e


	//   ....[120]....
        /*02bc*/ 	.word	0x0500000e


	//   ....[121]....
        /*02c0*/ 	.word	0x0500000e


	//----- nvinfo : EIATTR_COOP_GROUP_INSTR_OFFSETS
	.align		4
.L_1631:
        /*02c4*/ 	.byte	0x04, 0x28
        /*02c6*/ 	.short	(.L_1633 - .L_1632)


	//   ....[0]....
.L_1632:
        /*02c8*/ 	.word	0x00001470


	//   ....[1]....
        /*02cc*/ 	.word	0x000014a0


	//   ....[2]....
        /*02d0*/ 	.word	0x000014d0


	//   ....[3]....
        /*02d4*/ 	.word	0x000014e0


	//   ....[4]....
        /*02d8*/ 	.word	0x00001f00


	//   ....[5]....
        /*02dc*/ 	.word	0x00001f20


	//   ....[6]....
        /*02e0*/ 	.word	0x00001f60


	//   ....[7]....
        /*02e4*/ 	.word	0x00001f70


	//   ....[8]....
        /*02e8*/ 	.word	0x00001fb0


	//   ....[9]....
        /*02ec*/ 	.word	0x00001fc0


	//   ....[10]....
        /*02f0*/ 	.word	0x00003530


	//   ....[11]....
        /*02f4*/ 	.word	0x00003560


	//   ....[12]....
        /*02f8*/ 	.word	0x00003590


	//   ....[13]....
        /*02fc*/ 	.word	0x000035b0


	//   ....[14]....
        /*0300*/ 	.word	0x000035e0


	//   ....[15]....
        /*0304*/ 	.word	0x000035f0


	//   ....[16]....
        /*0308*/ 	.word	0x00003620


	//   ....[17]....
        /*030c*/ 	.word	0x00003630


	//   ....[18]....
        /*0310*/ 	.word	0x00003820


	//   ....[19]....
        /*0314*/ 	.word	0x00003850


	//   ....[20]....
        /*0318*/ 	.word	0x00003880


	//   ....[21]....
        /*031c*/ 	.word	0x000038a0


	//   ....[22]....
        /*0320*/ 	.word	0x000038d0


	//   ....[23]....
        /*0324*/ 	.word	0x000038e0


	//   ....[24]....
        /*0328*/ 	.word	0x00003910


	//   ....[25]....
        /*032c*/ 	.word	0x00003920


	//   ....[26]....
        /*0330*/ 	.word	0x00003ab0


	//   ....[27]....
        /*0334*/ 	.word	0x00003ae0


	//   ....[28]....
        /*0338*/ 	.word	0x00003b10


	//   ....[29]....
        /*033c*/ 	.word	0x00003b30


	//   ....[30]....
        /*0340*/ 	.word	0x00003b60


	//   ....[31]....
        /*0344*/ 	.word	0x00003b70


	//   ....[32]....
        /*0348*/ 	.word	0x00003ba0


	//   ....[33]....
        /*034c*/ 	.word	0x00003bb0


	//   ....[34]....
        /*0350*/ 	.word	0x00003eb0


	//   ....[35]....
        /*0354*/ 	.word	0x00003ee0


	//   ....[36]....
        /*0358*/ 	.word	0x00003f80


	//   ....[37]....
        /*035c*/ 	.word	0x00003fc0


	//   ....[38]....
        /*0360*/ 	.word	0x00003ff0


	//   ....[39]....
        /*0364*/ 	.word	0x00004000


	//   ....[40]....
        /*0368*/ 	.word	0x00004010


	//   ....[41]....
        /*036c*/ 	.word	0x00004020


	//   ....[42]....
        /*0370*/ 	.word	0x00004120


	//   ....[43]....
        /*0374*/ 	.word	0x00004150


	//   ....[44]....
        /*0378*/ 	.word	0x00004180


	//   ....[45]....
        /*037c*/ 	.word	0x00004190


	//   ....[46]....
        /*0380*/ 	.word	0x000041a0


	//   ....[47]....
        /*0384*/ 	.word	0x000041b0


	//   ....[48]....
        /*0388*/ 	.word	0x000041c0


	//   ....[49]....
        /*038c*/ 	.word	0x000041f0


	//   ....[50]....
        /*0390*/ 	.word	0x00004250


	//   ....[51]....
        /*0394*/ 	.word	0x00004280


	//   ....[52]....
        /*0398*/ 	.word	0x000042b0


	//   ....[53]....
        /*039c*/ 	.word	0x000042e0


	//   ....[54]....
        /*03a0*/ 	.word	0x00004310


	//   ....[55]....
        /*03a4*/ 	.word	0x00004330


	//   ....[56]....
        /*03a8*/ 	.word	0x00004340


	//   ....[57]....
        /*03ac*/ 	.word	0x00004370


	//   ....[58]....
        /*03b0*/ 	.word	0x000043a0


	//   ....[59]....
        /*03b4*/ 	.word	0x000043d0


	//   ....[60]....
        /*03b8*/ 	.word	0x00004400


	//   ....[61]....
        /*03bc*/ 	.word	0x00004420


	//   ....[62]....
        /*03c0*/ 	.word	0x00004450


	//   ....[63]....
        /*03c4*/ 	.word	0x00004470


	//   ....[64]....
        /*03c8*/ 	.word	0x000045c0


	//   ....[65]....
        /*03cc*/ 	.word	0x00004600


	//   ....[66]....
        /*03d0*/ 	.word	0x000047c0


	//   ....[67]....
        /*03d4*/ 	.word	0x00004810


	//   ....[68]....
        /*03d8*/ 	.word	0x00004880


	//   ....[69]....
        /*03dc*/ 	.word	0x000048e0


	//   ....[70]....
        /*03e0*/ 	.word	0x00004950


	//   ....[71]....
        /*03e4*/ 	.word	0x000049b0


	//   ....[72]....
        /*03e8*/ 	.word	0x00004a20


	//   ....[73]....
        /*03ec*/ 	.word	0x00004a80


	//   ....[74]....
        /*03f0*/ 	.word	0x00004b20


	//   ....[75]....
        /*03f4*/ 	.word	0x00004bb0


	//   ....[76]....
        /*03f8*/ 	.word	0x00004c20


	//   ....[77]....
        /*03fc*/ 	.word	0x00004c80


	//   ....[78]....
        /*0400*/ 	.word	0x00004cf0


	//   ....[79]....
        /*0404*/ 	.word	0x00004d50


	//   ....[80]....
        /*0408*/ 	.word	0x00004dc0


	//   ....[81]....
        /*040c*/ 	.word	0x00004e20


	//   ....[82]....
        /*0410*/ 	.word	0x00004ec0


	//   ....[83]....
        /*0414*/ 	.word	0x00004f50


	//   ....[84]....
        /*0418*/ 	.word	0x00004fc0


	//   ....[85]....
        /*041c*/ 	.word	0x00005020


	//   ....[86]....
        /*0420*/ 	.word	0x00005090


	//   ....[87]....
        /*0424*/ 	.word	0x000050f0


	//   ....[88]....
        /*0428*/ 	.word	0x00005160


	//   ....[89]....
        /*042c*/ 	.word	0x000051c0


	//   ....[90]....
        /*0430*/ 	.word	0x00005260


	//   ....[91]....
        /*0434*/ 	.word	0x00005320


	//   ....[92]....
        /*0438*/ 	.word	0x00005430


	//   ....[93]....
        /*043c*/ 	.word	0x00005480


	//   ....[94]....
        /*0440*/ 	.word	0x00005530


	//   ....[95]....
        /*0444*/ 	.word	0x00005580


	//   ....[96]....
        /*0448*/ 	.word	0x000055f0


	//   ....[97]....
        /*044c*/ 	.word	0x00005640


	//   ....[98]....
        /*0450*/ 	.word	0x000056b0


	//   ....[99]....
        /*0454*/ 	.word	0x00005710


	//   ....[100]....
        /*0458*/ 	.word	0x00005780


	//   ....[101]....
        /*045c*/ 	.word	0x000057e0


	//   ....[102]....
        /*0460*/ 	.word	0x00005880


	//   ....[103]....
        /*0464*/ 	.word	0x000058f0


	//   ....[104]....
        /*0468*/ 	.word	0x00005990


	//   ....[105]....
        /*046c*/ 	.word	0x00005a10


	//   ....[106]....
        /*0470*/ 	.word	0x00005a80


	//   ....[107]....
        /*0474*/ 	.word	0x00005ae0


	//   ....[108]....
        /*0478*/ 	.word	0x00005b50


	//   ....[109]....
        /*047c*/ 	.word	0x00005bb0


	//   ....[110]....
        /*0480*/ 	.word	0x00005c50


	//   ....[111]....
        /*0484*/ 	.word	0x00005cd0


	//   ....[112]....
        /*0488*/ 	.word	0x00005d50


	//   ....[113]....
        /*048c*/ 	.word	0x00005e00


	//   ....[114]....
        /*0490*/ 	.word	0x00005ea0


	//   ....[115]....
        /*0494*/ 	.word	0x00005f10


	//   ....[116]....
        /*0498*/ 	.word	0x00005f80


	//   ....[117]....
        /*049c*/ 	.word	0x00005ff0


	//   ....[118]....
        /*04a0*/ 	.word	0x00006080


	//   ....[119]....
        /*04a4*/ 	.word	0x00006130


	//   ....[120]....
        /*04a8*/ 	.word	0x00006210


	//   ....[121]....
        /*04ac*/ 	.word	0x000062c0


	//----- nvinfo : EIATTR_EXIT_INSTR_OFFSETS
	.align		4
.L_1633:
        /*04b0*/ 	.byte	0x04, 0x1c
        /*04b2*/ 	.short	(.L_1635 - .L_1634)


	//   ....[0]....
.L_1634:
        /*04b4*/ 	.word	0x00002510


	//   ....[1]....
        /*04b8*/ 	.word	0x00004760


	//----- nvinfo : EIATTR_MAX_THREADS
	.align		4
.L_1635:
        /*04bc*/ 	.byte	0x04, 0x05
        /*04be*/ 	.short	(.L_1637 - .L_1636)
.L_1636:
        /*04c0*/ 	.word	0x00000140
        /*04c4*/ 	.word	0x00000001
        /*04c8*/ 	.word	0x00000001


	//----- nvinfo : EIATTR_CRS_STACK_SIZE
	.align		4
.L_1637:
        /*04cc*/ 	.byte	0x04, 0x1e
        /*04ce*/ 	.short	(.L_1639 - .L_1638)
.L_1638:
        /*04d0*/ 	.word	0x00000000


	//----- nvinfo : EIATTR_CBANK_PARAM_SIZE
	.align		4
.L_1639:
        /*04d4*/ 	.byte	0x03, 0x19
        /*04d6*/ 	.short	0x0060


	//----- nvinfo : EIATTR_PARAM_CBANK
	.align		4
        /*04d8*/ 	.byte	0x04, 0x0a
        /*04da*/ 	.short	(.L_1641 - .L_1640)
	.align		4
.L_1640:
        /*04dc*/ 	.word	index@(.nv.constant0._ZN13group_norm_v218gn_bwd_cuda_kernelI6__halfLi320ELi3ELi32ELi10ELi1024ELb0ELb1ELi8ELi320ELi320ELi4ELb1ELi2ELb0ELb0ELNS_15WgradSyncMethodE3ENS_16CompileConditionILi900EEEEEvPT_S6_S6_PKS5_S8_S8_S8_PKfflPfPj)
        /*04e0*/ 	.short	0x0210
        /*04e2*/ 	.short	0x0060


	//----- nvinfo : EIATTR_SW_WAR
	.align		4
.L_1641:
        /*04e4*/ 	.byte	0x04, 0x36
        /*04e6*/ 	.short	(.L_1643 - .L_1642)
.L_1642:
        /*04e8*/ 	.word	0x00000008
.L_1643:


//--------------------- .nv.info._ZN13group_norm_v218gn_bwd_cuda_kernelI6__halfLi320ELi1ELi32ELi10ELi1024ELb0ELb1ELi16ELi320ELi320ELi4ELb1ELi2ELb0ELb0ELNS_15WgradSyncMethodE3ENS_16CompileConditionILi900EEEEEvPT_S6_S6_PKS5_S8_S8_S8_PKfflPfPj --------------------------
	.section	.nv.info._ZN13group_norm_v218gn_bwd_cuda_kernelI6__halfLi320ELi1ELi32ELi10ELi1024ELb0ELb1ELi16ELi320ELi320ELi4ELb1ELi2ELb0ELb0ELNS_15WgradSyncMethodE3ENS_16CompileConditionILi900EEEEEvPT_S6_S6_PKS5_S8_S8_S8_PKfflPfPj,"",@"SHT_CUDA_INFO"
	.sectionflags	@""
	.align	4


	//----- nvinfo : EIATTR_CUDA_API_VERSION
	.align		4
        /*0000*/ 	.byte	0x04, 0x37
        /*0002*/ 	.short	(.L_1645 - .L_1644)
.L_1644:
        /*0004*/ 	.word	0x00000082


	//----- nvinfo : EIATTR_KPARAM_INFO
	.align		4
.L_1645:
        /*0008*/ 	.byte	0x04, 0x17
        /*000a*/ 	.short	(.L_1647 - .L_1646)
.L_1646:
        /*000c*/ 	.word	0x00000000
        /*0010*/ 	.short	0x000b
        /*0012*/ 	.short	0x0058
        /*0014*/ 	.byte	0x00, 0xf0, 0x21, 0x00


	//----- nvinfo : EIATTR_KPARAM_INFO
	.align		4
.L_1647:
        /*0018*/ 	.byte	0x04, 0x17
        /*001a*/ 	.short	(.L_1649 - .L_1648)
.L_1648:
        /*001c*/ 	.word	0x00000000
        /*0020*/ 	.short	0x000a
        /*0022*/ 	.short	0x0050
        /*0024*/ 	.byte	0x00, 0xf0, 0x21, 0x00


	//----- nvinfo : EIATTR_KPARAM_INFO
	.align		4
.L_1649:
        /*0028*/ 	.byte	0x04, 0x17
        /*002a*/ 	.short	(.L_1651 - .L_1650)
.L_1650:
        /*002c*/ 	.word	0x00000000
        /*0030*/ 	.short	0x0009
        /*0032*/ 	.short	0x0048
        /*0034*/ 	.byte	0x00, 0xf0, 0x21, 0x00


	//----- nvinfo : EIATTR_KPARAM_INFO
	.align		4
.L_1651:
        /*0038*/ 	.byte	0x04, 0x17
        /*003a*/ 	.short	(.L_1653 - .L_1652)
.L_1652:
        /*003c*/ 	.word	0x00000000
        /*0040*/ 	.short	0x0008
        /*0042*/ 	.short	0x0040
        /*0044*/ 	.byte	0x00, 0xf0, 0x11, 0x00


	//----- nvinfo : EIATTR_KPARAM_INFO
	.align		4
.L_1653:
        /*0048*/ 	.byte	0x04, 0x17
        /*004a*/ 	.short	(.L_1655 - .L_1654)
.L_1654:
        /*004c*/ 	.word	0x00000000
        /*0050*/ 	.short	0x0007
        /*0052*/ 	.short	0x0038
        /*0054*/ 	.byte	0x00, 0xf0, 0x21, 0x00


	//----- nvinfo : EIATTR_KPARAM_INFO
	.align		4
.L_1655:
        /*0058*/ 	.byte	0x04, 0x17
        /*005a*/ 	.short	(.L_1657 - .L_1656)
.L_1656:
        /*005c*/ 	.word	0x00000000
        /*0060*/ 	.short	0x0006
        /*0062*/ 	.short	0x0030
        /*0064*/ 	.byte	0x00, 0xf0, 0x21, 0x00


	//----- nvinfo : EIATTR_KPARAM_INFO
	.align		4
.L_1657:
        /*0068*/ 	.byte	0x04, 0x17
        /*006a*/ 	.short	(.L_1659 - .L_1658)
.L_1658:
        /*006c*/ 	.word	0x00000000
        /*0070*/ 	.short	0x0005
        /*0072*/ 	.short	0x0028
        /*0074*/ 	.byte	0x00, 0xf0, 0x21, 0x00


	//----- nvinfo : EIATTR_KPARAM_INFO
	.align		4
.L_1659:
        /*0078*/ 	.byte	0x04, 0x17
        /*007a*/ 	.short	(.L_1661 - .L_1660)
.L_1660:
        /*007c*/ 	.word	0x00000000
        /*0080*/ 	.short	0x0004
        /*0082*/ 	.short	0x0020
        /*0084*/ 	.byte	0x00, 0xf0, 0x21, 0x00


	//----- nvinfo : EIATTR_KPARAM_INFO
	.align		4
.L_1661:
        /*0088*/ 	.byte	0x04, 0x17
        /*008a*/ 	.short	(.L_1663 - .L_1662)
.L_1662:
        /*008c*/ 	.word	0x00000000
        /*0090*/ 	.short	0x0003
        /*0092*/ 	.short	0x0018
        /*0094*/ 	.byte	0x00, 0xf0, 0x21, 0x00


	//----- nvinfo : EIATTR_KPARAM_INFO
	.align		4
.L_1663:
        /*0098*/ 	.byte	0x04, 0x17
        /*009a*/ 	.short	(.L_1665 - .L_1664)
.L_1664:
        /*009c*/ 	.word	0x00000000
        /*00a0*/ 	.short	0x0002
        /*00a2*/ 	.short	0x0010
        /*00a4*/ 	.byte	0x00, 0xf0, 0x21, 0x00


	//----- nvinfo : EIATTR_KPARAM_INFO
	.align		4
.L_1665:
        /*00a8*/ 	.byte	0x04, 0x17
        /*00aa*/ 	.short	(.L_1667 - .L_1666)
.L_1666:
        /*00ac*/ 	.word	0x00000000
        /*00b0*/ 	.short	0x0001
        /*00b2*/ 	.short	0x0008
        /*00b4*/ 	.byte	0x00, 0xf0, 0x21, 0x00


	//----- nvinfo : EIATTR_KPARAM_INFO
	.align		4
.L_1667:
        /*00b8*/ 	.byte	0x04, 0x17
        /*00ba*/ 	.short	(.L_1669 - .L_1668)
.L_1668:
        /*00bc*/ 	.word	0x00000000
        /*00c0*/ 	.short	0x0000
        /*00c2*/ 	.short	0x0000
        /*00c4*/ 	.byte	0x00, 0xf0, 0x21, 0x00


	//----- nvinfo : EIATTR_SPARSE_MMA_MASK
	.align		4
.L_1669:
        /*00c8*/ 	.byte	0x03, 0x50
        /*00ca*/ 	.short	0x0000


	//----- nvinfo : EIATTR_MAXREG_COUNT
	.align		4
        /*00cc*/ 	.byte	0x03, 0x1b
        /*00ce*/ 	.short	0x00a8


	//----- nvinfo : EIATTR_NUM_BARRIERS
	.align		4
        /*00d0*/ 	.byte	0x02, 0x4c
        /*00d2*/ 	.byte	0x01
	.zero		1


	//----- nvinfo : EIATTR_MERCURY_ISA_VERSION
	.align		4
        /*00d4*/ 	.byte	0x03, 0x5f
        /*00d6*/ 	.short	0x0101


	//----- nvinfo : EIATTR_COOP_GROUP_MASK_REGIDS
	.align		4
        /*00d8*/ 	.byte	0x04, 0x29
        /*00da*/ 	.short	(.L_1671 - .L_1670)


	//   ....[0]....
.L_1670:
        /*00dc*/ 	.word	0xffffffff


	//   ....[1]....
        /*00e0*/ 	.word	0xffffffff


	//   ....[2]....
        /*00e4*/ 	.word	0xffffffff


	//   ....[3]....
        /*00e8*/ 	.word	0xffffffff


	//   ....[4]....
        /*00ec*/ 	.word	0xffffffff


	//   ....[5]....
        /*00f0*/ 	.word	0xffffffff


	//   ....[6]....
        /*00f4*/ 	.word	0xffffffff


	//   ....[7]....
        /*00f8*/ 	.word	0xffffffff


	//   ....[8]....
        /*00fc*/ 	.word	0xffffffff


	//   ....[9]....
        /*0100*/ 	.word	0xffffffff


	//   ....[10]....
        /*0104*/ 	.word	0x05000015


	//   ....[11]....
        /*0108*/ 	.word	0x05000014


	//   ....[12]....
        /*010c*/ 	.word	0x05000016


	//   ....[13]....
        /*0110*/ 	.word	0x05000017


	//   ....[14]....
        /*0114*/ 	.word	0x0500001d


	//   ....[15]....
        /*0118*/ 	.word	0x05000010


	//   ....[16]....
        /*011c*/ 	.word	0x05000014


	//   ....[17]....
        /*0120*/ 	.word	0x05000011


	//   ....[18]....
        /*0124*/ 	.word	0x05000014


	//   ....[19]....
        /*0128*/ 	.word	0x05000015


	//   ....[20]....
        /*012c*/ 	.word	0x05000017


	//   ....[21]....
        /*0130*/ 	.word	0x05000016


	//   ....[22]....
        /*0134*/ 	.word	0x05000022


	//   ....[23]....
        /*0138*/ 	.word	0x05000021


	//   ....[24]....
        /*013c*/ 	.word	0x05000015


	//   ....[25]....
        /*0140*/ 	.word	0x05000018


	//   ....[26]....
        /*0144*/ 	.word	0x05000014


	//   ....[27]....
        /*0148*/ 	.word	0x05000015


	//   ....[28]....
        /*014c*/ 	.word	0x05000017


	//   ....[29]....
        /*0150*/ 	.word	0x05000016


	//   ....[30]....
        /*0154*/ 	.word	0x05000022


	//   ....[31]....
        /*0158*/ 	.word	0x05000021


	//   ....[32]....
        /*015c*/ 	.word	0x05000015


	//   ....[33]....
        /*0160*/ 	.word	0x05000018


	//   ....[34]....
        /*0164*/ 	.word	0x05000015


	//   ....[35]....
        /*0168*/ 	.word	0x05000018


	//   ....[36]....
        /*016c*/ 	.word	0x0500001c


	//   ....[37]....
        /*0170*/ 	.word	0x05000014


	//   ....[38]....
        /*0174*/ 	.word	0x05000016


	//   ....[39]....
        /*0178*/ 	.word	0x05000024


	//   ....[40]....
        /*017c*/ 	.word	0x05000022


	//   ....[41]....
        /*0180*/ 	.word	0x05000015


	//   ....[42]....
        /*0184*/ 	.word	0x05000014


	//   ....[43]....
        /*0188*/ 	.word	0x05000023


	//   ....[44]....
        /*018c*/ 	.word	0x05000017


	//   ....[45]....
        /*0190*/ 	.word	0x0500001b


	//   ....[46]....
        /*0194*/ 	.word	0x0500002b


	//   ....[47]....
        /*0198*/ 	.word	0x05000029


	//   ....[48]....
        /*019c*/ 	.word	0x0500002c


	//   ....[49]....
        /*01a0*/ 	.word	0x05000018


	//   ....[50]....
        /*01a4*/ 	.word	0x05000022


	//   ....[51]....
        /*01a8*/ 	.word	0x05000025


	//   ....[52]....
        /*01ac*/ 	.word	0x05000012


	//   ....[53]....
        /*01b0*/ 	.word	0x05000020


	//   ....[54]....
        /*01b4*/ 	.word	0x0500001e


	//   ....[55]....
        /*01b8*/ 	.word	0x0500001c


	//   ....[56]....
        /*01bc*/ 	.word	0x05000027


	//   ....[57]....
        /*01c0*/ 	.word	0x0500001b


	//   ....[58]....
        /*01c4*/ 	.word	0x05000023


	//   ....[59]....
        /*01c8*/ 	.word	0x05000024


	//   ....[60]....
        /*01cc*/ 	.word	0x0500002a


	//   ....[61]....
        /*01d0*/ 	.word	0x0500002b


	//   ....[62]....
        /*01d4*/ 	.word	0x0500002d


	//   ....[63]....
        /*01d8*/ 	.word	0x0500002f


	//   ....[64]....
        /*01dc*/ 	.word	0x05000015


	//   ....[65]....
        /*01e0*/ 	.word	0x05000012


	//   ....[66]....
        /*01e4*/ 	.word	0x05000014


	//   ....[67]....
        /*01e8*/ 	.word	0x05000014


	//   ....[68]....
        /*01ec*/ 	.word	0x05000014


	//   ....[69]....
        /*01f0*/ 	.word	0x05000014


	//   ....[70]....
        /*01f4*/ 	.word	0x05000014


	//   ....[71]....
        /*01f8*/ 	.word	0x05000014


	//   ....[72]....
        /*01fc*/ 	.word	0x05000014


	//   ....[73]....
        /*0200*/ 	.word	0x05000014


	//   ....[74]....
        /*0204*/ 	.word	0x05000014


	//   ....[75]....
        /*0208*/ 	.word	0x05000014


	//   ....[76]....
        /*020c*/ 	.word	0x05000014


	//   ....[77]....
        /*0210*/ 	.word	0x05000014


	//   ....[78]....
        /*0214*/ 	.word	0x05000014


	//   ....[79]....
        /*0218*/ 	.word	0x05000014


	//   ....[80]....
        /*021c*/ 	.word	0x05000014


	//   ....[81]....
        /*0220*/ 	.word	0x05000014


	//   ....[82]....
        /*0224*/ 	.word	0x05000014


	//   ....[83]....
        /*0228*/ 	.word	0x05000014


	//   ....[84]....
        /*022c*/ 	.word	0x05000014


	//   ....[85]....
        /*0230*/ 	.word	0x05000014


	//   ....[86]....
        /*0234*/ 	.word	0x05000014


	//   ....[87]....
        /*0238*/ 	.word	0x05000014


	//   ....[88]....
        /*023c*/ 	.word	0x05000014


	//   ....[89]....
        /*0240*/ 	.word	0x05000014


	//   ....[90]....
        /*0244*/ 	.word	0x05000014


	//   ....[91]....
        /*0248*/ 	.word	0x05000014


	//   ....[92]....
        /*024c*/ 	.word	0x05000014


	//   ....[93]....
        /*0250*/ 	.word	0x05000014


	//   ....[94]....
        /*0254*/ 	.word	0x05000014


	//   ....[95]....
        /*0258*/ 	.word	0x05000014


	//   ....[96]....
        /*025c*/ 	.word	0x05000014


	//   ....[97]....
        /*0260*/ 	.word	0x05000014


	//   ....[98]....
        /*0264*/ 	.word	0x05000014


	//   ....[99]....
        /*0268*/ 	.word	0x05000014


	//   ....[100]....
        /*026c*/ 	.word	0x05000014


	//   ....[101]....
        /*0270*/ 	.word	0x05000014


	//   ....[102]....
        /*0274*/ 	.word	0x05000014


	//   ....[103]....
        /*0278*/ 	.word	0x05000014


	//   ....[104]....
        /*027c*/ 	.word	0x05000014


	//   ....[105]....
        /*0280*/ 	.word	0x05000014


	//   ....[106]....
        /*0284*/ 	.word	0x05000014


	//   ....[107]....
        /*0288*/ 	.word	0x05000014


	//   ....[108]....
        /*028c*/ 	.word	0x05000014


	//   ....[109]....
        /*0290*/ 	.word	0x05000014


	//   ....[110]....
        /*0294*/ 	.word	0x05000014


	//   ....[111]....
        /*0298*/ 	.word	0x05000014


	//   ....[112]....
        /*029c*/ 	.word	0x05000014


	//   ....[113]....
        /*02a0*/ 	.word	0x05000014


	//   ....[114]....
        /*02a4*/ 	.word	0x05000014


	//   ....[115]....
        /*02a8*/ 	.word	0x05000014


	//   ....[116]....
        /*02ac*/ 	.word	0x05000014


	//   ....[117]....
        /*02b0*/ 	.word	0x05000014


	//   ....[118]....
        /*02b4*/ 	.word	0x05000014


	//   ....[119]....
        /*02b8*/ 	.word	0x05000014


	//   ....[120]....
        /*02bc*/ 	.word	0x05000014


	//   ....[121]....
        /*02c0*/ 	.word	0x05000014


	//----- nvinfo : EIATTR_COOP_GROUP_INSTR_OFFSETS
	.align		4
.L_1671:
        /*02c4*/ 	.byte	0x04, 0x28
        /*02c6*/ 	.short	(.L_1673 - .L_1672)


	//   ....[0]....
.L_1672:
        /*02c8*/ 	.word	0x000019e0


	//   ....[1]....
        /*02cc*/ 	.word	0x00001a20


	//   ....[2]....
        /*02d0*/ 	.word	0x00001a60


	//   ....[3]....
        /*02d4*/ 	.word	0x00001a70


	//   ....[4]....
        /*02d8*/ 	.word	0x00002190


	//   ....[5]....
        /*02dc*/ 	.word	0x000021c0


	//   ....[6]....
        /*02e0*/ 	.word	0x000021f0


	//   ....[7]....
        /*02e4*/ 	.word	0x00002200


	//   ....[8]....
        /*02e8*/ 	.word	0x00002230


	//   ....[9]....
        /*02ec*/ 	.word	0x00002240


	//   ....[10]....
        /*02f0*/ 	.word	0x00003930


	//   ....[11]....
        /*02f4*/ 	.word	0x00003950


	//   ....[12]....
        /*02f8*/ 	.word	0x00003990


	//   ....[13]....
        /*02fc*/ 	.word	0x000039b0


	//   ....[14]....
        /*0300*/ 	.word	0x000039e0


	//   ....[15]....
        /*0304*/ 	.word	0x000039f0


	//   ....[16]....
        /*0308*/ 	.word	0x00003a20


	//   ....[17]....
        /*030c*/ 	.word	0x00003a30


	//   ....[18]....
        /*0310*/ 	.word	0x00003c10


	//   ....[19]....
        /*0314*/ 	.word	0x00003c40


	//   ....[20]....
        /*0318*/ 	.word	0x00003c80


	//   ....[21]....
        /*031c*/ 	.word	0x00003c90


	//   ....[22]....
        /*0320*/ 	.word	0x00003cc0


	//   ....[23]....
        /*0324*/ 	.word	0x00003cd0


	//   ....[24]....
        /*0328*/ 	.word	0x00003d00


	//   ....[25]....
        /*032c*/ 	.word	0x00003d10


	//   ....[26]....
        /*0330*/ 	.word	0x00003ea0


	//   ....[27]....
        /*0334*/ 	.word	0x00003ed0


	//   ....[28]....
        /*0338*/ 	.word	0x00003f00


	//   ....[29]....
        /*033c*/ 	.word	0x00003f10


	//   ....[30]....
        /*0340*/ 	.word	0x00003f40


	//   ....[31]....
        /*0344*/ 	.word	0x00003f50


	//   ....[32]....
        /*0348*/ 	.word	0x00003f80


	//   ....[33]....
        /*034c*/ 	.word	0x00003f90


	//   ....[34]....
        /*0350*/ 	.word	0x000042b0


	//   ....[35]....
        /*0354*/ 	.word	0x000042e0


	//   ....[36]....
        /*0358*/ 	.word	0x000043b0


	//   ....[37]....
        /*035c*/ 	.word	0x000043e0


	//   ....[38]....
        /*0360*/ 	.word	0x00004410


	//   ....[39]....
        /*0364*/ 	.word	0x00004420


	//   ....[40]....
        /*0368*/ 	.word	0x00004430


	//   ....[41]....
        /*036c*/ 	.word	0x00004460


	//   ....[42]....
        /*0370*/ 	.word	0x000044a0


	//   ....[43]....
        /*0374*/ 	.word	0x000044d0


	//   ....[44]....
        /*0378*/ 	.word	0x000044f0


	//   ....[45]....
        /*037c*/ 	.word	0x00004510


	//   ....[46]....
        /*0380*/ 	.word	0x00004530


	//   ....[47]....
        /*0384*/ 	.word	0x00004550


	//   ....[48]....
        /*0388*/ 	.word	0x00004570


	//   ....[49]....
        /*038c*/ 	.word	0x000045a0


	//   ....[50]....
        /*0390*/ 	.word	0x000045f0


	//   ....[51]....
        /*0394*/ 	.word	0x00004620


	//   ....[52]....
        /*0398*/ 	.word	0x00004640


	//   ....[53]....
        /*039c*/ 	.word	0x00004660


	//   ....[54]....
        /*03a0*/ 	.word	0x00004690


	//   ....[55]....
        /*03a4*/ 	.word	0x000046b0


	//   ....[56]....
        /*03a8*/ 	.word	0x000046c0


	//   ....[57]....
        /*03ac*/ 	.word	0x000046e0


	//   ....[58]....
        /*03b0*/ 	.word	0x00004720


	//   ....[59]....
        /*03b4*/ 	.word	0x00004750


	//   ....[60]....
        /*03b8*/ 	.word	0x00004770


	//   ....[61]....
        /*03bc*/ 	.word	0x000047a0


	//   ....[62]....
        /*03c0*/ 	.word	0x000047c0


	//   ....[63]....
        /*03c4*/ 	.word	0x00004800


	//   ....[64]....
        /*03c8*/ 	.word	0x000049a0


	//   ....[65]....
        /*03cc*/ 	.word	0x000049b0


	//   ....[66]....
        /*03d0*/ 	.word	0x00004b60


	//   ....[67]....
        /*03d4*/ 	.word	0x00004bb0


	//   ....[68]....
        /*03d8*/ 	.word	0x00004c20


	//   ....[69]....
        /*03dc*/ 	.word	0x00004c80


	//   ....[70]....
        /*03e0*/ 	.word	0x00004cf0


	//   ....[71]....
        /*03e4*/ 	.word	0x00004d50


	//   ....[72]....
        /*03e8*/ 	.word	0x00004dc0


	//   ....[73]....
        /*03ec*/ 	.word	0x00004e20


	//   ....[74]....
        /*03f0*/ 	.word	0x00004ec0


	//   ....[75]....
        /*03f4*/ 	.word	0x00004f50


	//   ....[76]....
        /*03f8*/ 	.word	0x00004fc0


	//   ....[77]....
        /*03fc*/ 	.word	0x00005020


	//   ....[78]....
        /*0400*/ 	.word	0x00005090


	//   ....[79]....
        /*0404*/ 	.word	0x000050f0


	//   ....[80]....
        /*0408*/ 	.word	0x00005160


	//   ....[81]....
        /*040c*/ 	.word	0x000051c0


	//   ....[82]....
        /*0410*/ 	.word	0x00005260


	//   ....[83]....
        /*0414*/ 	.word	0x000052f0


	//   ....[84]....
        /*0418*/ 	.word	0x00005360


	//   ....[85]....
        /*041c*/ 	.word	0x000053c0


	//   ....[86]....
        /*0420*/ 	.word	0x00005430


	//   ....[87]....
        /*0424*/ 	.word	0x00005490


	//   ....[88]....
        /*0428*/ 	.word	0x00005500


	//   ....[89]....
        /*042c*/ 	.word	0x00005560


	//   ....[90]....
        /*0430*/ 	.word	0x00005600


	//   ....[91]....
        /*0434*/ 	.word	0x000056e0


	//   ....[92]....
        /*0438*/ 	.word	0x000057d0


	//   ....[93]....
        /*043c*/ 	.word	0x00005820


	//   ....[94]....
        /*0440*/ 	.word	0x000058b0


	//   ....[95]....
        /*0444*/ 	.word	0x00005900


	//   ....[96]....
        /*0448*/ 	.word	0x00005990


	//   ....[97]....
        /*044c*/ 	.word	0x00005a30


	//   ....[98]....
        /*0450*/ 	.word	0x00005aa0


	//   ....[99]....
        /*0454*/ 	.word	0x00005b10


	//   ....[100]....
        /*0458*/ 	.word	0x00005b80


	//   ....[101]....
        /*045c*/ 	.word	0x00005be0


	//   ....[102]....
        /*0460*/ 	.word	0x00005c50


	//   ....[103]....
        /*0464*/ 	.word	0x00005cb0


	//   ....[104]....
        /*0468*/ 	.word	0x00005d30


	//   ....[105]....
        /*046c*/ 	.word	0x00005de0


	//   ....[106]....
        /*0470*/ 	.word	0x00005e60


	//   ....[107]....
        /*0474*/ 	.word	0x00005ef0


	//   ....[108]....
        /*0478*/ 	.word	0x00005f70


	//   ....[109]....
        /*047c*/ 	.word	0x00005fd0


	//   ....[110]....
        /*0480*/ 	.word	0x00006040


	//   ....[111]....
        /*0484*/ 	.word	0x000060a0


	//   ....[112]....
        /*0488*/ 	.word	0x00006120


	//   ....[113]....
        /*048c*/ 	.word	0x00006190


	//   ....[114]....
        /*0490*/ 	.word	0x00006200


	//   ....[115]....
        /*0494*/ 	.word	0x00006260


	//   ....[116]....
        /*0498*/ 	.word	0x000062d0


	//   ....[117]....
        /*049c*/ 	.word	0x00006340


	//   ....[118]....
        /*04a0*/ 	.word	0x00006410


	//   ....[119]....
        /*04a4*/ 	.word	0x000064d0


	//   ....[120]....
        /*04a8*/ 	.word	0x00006600


	//   ....[121]....
        /*04ac*/ 	.word	0x00006680


	//----- nvinfo : EIATTR_EXIT_INSTR_OFFSETS
	.align		4
.L_1673:
        /*04b0*/ 	.byte	0x04, 0x1c
        /*04b2*/ 	.short	(.L_1675 - .L_1674)


	//   ....[0]....
.L_1674:
        /*04b4*/ 	.word	0x00002990


	//   ....[1]....
        /*04b8*/ 	.word	0x00004b00


	//----- nvinfo : EIATTR_MAX_THREADS
	.align		4
.L_1675:
        /*04bc*/ 	.byte	0x04, 0x05
        /*04be*/ 	.short	(.L_1677 - .L_1676)
.L_1676:
        /*04c0*/ 	.word	0x00000140
        /*04c4*/ 	.word	0x00000001
        /*04c8*/ 	.word	0x00000001


	//----- nvinfo : EIATTR_CRS_STACK_SIZE
	.align		4
.L_1677:
        /*04cc*/ 	.byte	0x04, 0x1e
        /*04ce*/ 	.short	(.L_1679 - .L_1678)
.L_1678:
        /*04d0*/ 	.word	0x00000000


	//----- nvinfo : EIATTR_CBANK_PARAM_SIZE
	.align		4
.L_1679:
        /*04d4*/ 	.byte	0x03, 0x19
        /*04d6*/ 	.short	0x0060


	//----- nvinfo : EIATTR_PARAM_CBANK
	.align		4
        /*04d8*/ 	.byte	0x04, 0x0a
        /*04da*/ 	.short	(.L_1681 - .L_1680)
	.align		4
.L_1680:
        /*04dc*/ 	.word	index@(.nv.constant0._ZN13group_norm_v218gn_bwd_cuda_kernelI6__halfLi320ELi1ELi32ELi10ELi1024ELb0ELb1ELi16ELi320ELi320ELi4ELb1ELi2ELb0ELb0ELNS_15WgradSyncMethodE3ENS_16CompileConditionILi900EEEEEvPT_S6_S6_PKS5_S8_S8_S8_PKfflPfPj)
        /*04e0*/ 	.short	0x0210
        /*04e2*/ 	.short	0x0060


	//----- nvinfo : EIATTR_SW_WAR
	.align		4
.L_1681:
        /*04e4*/ 	.byte	0x04, 0x36
        /*04e6*/ 	.short	(.L_1683 - .L_1682)
.L_1682:
        /*04e8*/ 	.word	0x00000008
.L_1683:


//--------------------- .nv.info._ZN13group_norm_v218gn_bwd_cuda_kernelI6__halfLi320ELi3ELi32ELi10ELi1024ELb0ELb1ELi16ELi320ELi320ELi4ELb1ELi5ELb0ELb0ELNS_15WgradSyncMethodE3ENS_16CompileConditionILi900EEEEEvPT_S6_S6_PKS5_S8_S8_S8_PKfflPfPj --------------------------
	.section	.nv.info._ZN13group_norm_v218gn_bwd_cuda_kernelI6__halfLi320ELi3ELi32ELi10ELi1024ELb0ELb1ELi16ELi320ELi320ELi4ELb1ELi5ELb0ELb0ELNS_15WgradSyncMethodE3ENS_16CompileConditionILi900EEEEEvPT_S6_S6_PKS5_S8_S8_S8_PKfflPfPj,"",@"SHT_CUDA_INFO"
	.sectionflags	@""
	.align	4


	//----- nvinfo : EIATTR_CUDA_API_VERSION
	.align		4
        /*0000*/ 	.byte	0x04, 0x37
        /*0002*/ 	.short	(.L_1685 - .L_1684)
.L_1684:
        /*0004*/ 	.word	0x00000082


	//----- nvinfo : EIATTR_KPARAM_INFO
	.align		4
.L_1685:
        /*0008*/ 	.byte	0x04, 0x17
        /*000a*/ 	.short	(.L_1687 - .L_1686)
.L_1686:
        /*000c*/ 	.word	0x00000000
        /*0010*/ 	.short	0x000b
        /*0012*/ 	.short	0x0058
        /*0014*/ 	.byte	0x00, 0xf0, 0x21, 0x00


	//----- nvinfo : EIATTR_KPARAM_INFO
	.align		4
.L_1687:
        /*0018*/ 	.byte	0x04, 0x17
        /*001a*/ 	.short	(.L_1689 - .L_1688)
.L_1688:
        /*001c*/ 	.word	0x00000000
        /*0020*/ 	.short	0x000a
        /*0022*/ 	.short	0x0050
        /*0024*/ 	.byte	0x00, 0xf0, 0x21, 0x00


	//----- nvinfo : EIATTR_KPARAM_INFO
	.align		4
.L_1689:
        /*0028*/ 	.byte	0x04, 0x17
        /*002a*/ 	.short	(.L_1691 - .L_1690)
.L_1690:
        /*002c*/ 	.word	0x00000000
        /*0030*/ 	.short	0x0009
        /*0032*/ 	.short	0x0048
        /*0034*/ 	.byte	0x00, 0xf0, 0x21, 0x00


	//----- nvinfo : EIATTR_KPARAM_INFO
	.align		4
.L_1691:
        /*0038*/ 	.byte	0x04, 0x17
        /*003a*/ 	.short	(.L_1693 - .L_1692)
.L_1692:
        /*003c*/ 	.word	0x00000000
        /*0040*/ 	.short	0x0008
        /*0042*/ 	.short	0x0040
        /*0044*/ 	.byte	0x00, 0xf0, 0x11, 0x00


	//----- nvinfo : EIATTR_KPARAM_INFO
	.align		4
.L_1693:
        /*0048*/ 	.byte	0x04, 0x17
        /*004a*/ 	.short	(.L_1695 - .L_1694)
.L_1694:
        /*004c*/ 	.word	0x00000000
        /*0050*/ 	.short	0x0007
        /*0052*/ 	.short	0x0038
        /*0054*/ 	.byte	0x00, 0xf0, 0x21, 0x00


	//----- nvinfo : EIATTR_KPARAM_INFO
	.align		4
.L_1695:
        /*0058*/ 	.byte	0x04, 0x17
        /*005a*/ 	.short	(.L_1697 - .L_1696)
.L_1696:
        /*005c*/ 	.word	0x00000000
        /*0060*/ 	.short	0x0006
        /*0062*/ 	.short	0x0030
        /*0064*/ 	.byte	0x00, 0xf0, 0x21, 0x00


	//----- nvinfo : EIATTR_KPARAM_INFO
	.align		4
.L_1697:
        /*0068*/ 	.byte	0x04, 0x17
        /*006a*/ 	.short	(.L_1699 - .L_1698)
.L_1698:
        /*006c*/ 	.word	0x00000000
        /*0070*/ 	.short	0x0005
        /*0072*/ 	.short	0x0028
        /*0074*/ 	.byte	0x00, 0xf0, 0x21, 0x00


	//----- nvinfo : EIATTR_KPARAM_INFO
	.align		4
.L_1699:
        /*0078*/ 	.byte	0x04, 0x17
        /*007a*/ 	.short	(.L_1701 - .L_1700)
.L_1700:
        /*007c*/ 	.word	0x00000000
        /*0080*/ 	.short	0x0004
        /*0082*/ 	.short	0x0020
        /*0084*/ 	.byte	0x00, 0xf0, 0x21, 0x00


	//----- nvinfo : EIATTR_KPARAM_INFO
	.align		4
.L_1701:
        /*0088*/ 	.byte	0x04, 0x17
        /*008a*/ 	.short	(.L_1703 - .L_1702)
.L_1702:
        /*008c*/ 	.word	0x00000000
        /*0090*/ 	.short	0x0003
        /*0092*/ 	.short	0x0018
        /*0094*/ 	.byte	0x00, 0xf0, 0x21, 0x00


	//----- nvinfo : EIATTR_KPARAM_INFO
	.align		4
.L_1703:
        /*0098*/ 	.byte	0x04, 0x17
        /*009a*/ 	.short	(.L_1705 - .L_1704)
.L_1704:
        /*009c*/ 	.word	0x00000000
        /*00a0*/ 	.short	0x0002
        /*00a2*/ 	.short	0x0010
        /*00a4*/ 	.byte	0x00, 0xf0, 0x21, 0x00


	//----- nvinfo : EIATTR_KPARAM_INFO
	.align		4
.L_1705:
        /*00a8*/ 	.byte	0x04, 0x17
        /*00aa*/ 	.short	(.L_1707 - .L_1706)
.L_1706:
        /*00ac*/ 	.word	0x00000000
        /*00b0*/ 	.short	0x0001
        /*00b2*/ 	.short	0x0008
        /*00b4*/ 	.byte	0x00, 0xf0, 0x21, 0x00


	//----- nvinfo : EIATTR_KPARAM_INFO
	.align		4
.L_1707:
        /*00b8*/ 	.byte	0x04, 0x17
        /*00ba*/ 	.short	(.L_1709 - .L_1708)
.L_1708:
        /*00bc*/ 	.word	0x00000000
        /*00c0*/ 	.short	0x0000
        /*00c2*/ 	.short	0x0000
        /*00c4*/ 	.byte	0x00, 0xf0, 0x21, 0x00


	//----- nvinfo : EIATTR_SPARSE_MMA_MASK
	.align		4
.L_1709:
        /*00c8*/ 	.byte	0x03, 0x50
        /*00ca*/ 	.short	0x0000


	//----- nvinfo : EIATTR_MAXREG_COUNT
	.align		4
        /*00cc*/ 	.byte	0x03, 0x1b
        /*00ce*/ 	.short	0x0040


	//----- nvinfo : EIATTR_NUM_BARRIERS
	.align		4
        /*00d0*/ 	.byte	0x02, 0x4c
        /*00d2*/ 	.byte	0x01
	.zero		1


	//----- nvinfo : EIATTR_ANNOTATIONS
	.align		4
        /*00d4*/ 	.byte	0x04, 0x55
        /*00d6*/ 	.short	(.L_1711 - .L_1710)


	//   ....[0]....
.L_1710:
        /* <DEDUP_REMOVED lines=13> */


	//----- nvinfo : EIATTR_MERCURY_ISA_VERSION
	.align		4
.L_1711:
        /*0198*/ 	.byte	0x03, 0x5f
        /*019a*/ 	.short	0x0101


	//----- nvinfo : EIATTR_COOP_GROUP_MASK_REGIDS
	.align		4
        /*019c*/ 	.byte	0x04, 0x29
        /*019e*/ 	.short	(.L_1713 - .L_1712)


	//   ....[0]....
.L_1712:
        /*01a0*/ 	.word	0xffffffff


	//   ....[1]....
        /*01a4*/ 	.word	0xffffffff


	//   ....[2]....
        /*01a8*/ 	.word	0xffffffff


	//   ....[3]....
        /*01ac*/ 	.word	0xffffffff


	//   ....[4]....
        /*01b0*/ 	.word	0xffffffff


	//   ....[5]....
        /*01b4*/ 	.word	0xffffffff


	//   ....[6]....
        /*01b8*/ 	.word	0xffffffff


	//   ....[7]....
        /*01bc*/ 	.word	0xffffffff


	//   ....[8]....
        /*01c0*/ 	.word	0xffffffff


	//   ....[9]....
        /*01c4*/ 	.word	0xffffffff


	//   ....[10]....
        /*01c8*/ 	.word	0x05000009


	//   ....[11]....
        /*01cc*/ 	.word	0x05000008


	//   ....[12]....
        /*01d0*/ 	.word	0x0500000a


	//   ....[13]....
        /*01d4*/ 	.word	0x0500000b


	//   ....[14]....
        /*01d8*/ 	.word	0x0500000d


	//   ....[15]....
        /*01dc*/ 	.word	0x0500000c


	//   ....[16]....
        /*01e0*/ 	.word	0x0500000e


	//   ....[17]....
        /*01e4*/ 	.word	0x05000003


	//   ....[18]....
        /*01e8*/ 	.word	0x0500000d


	//   ....[19]....
        /*01ec*/ 	.word	0x0500000c


	//   ....[20]....
        /*01f0*/ 	.word	0x0500000e


	//   ....[21]....
        /*01f4*/ 	.word	0x0500000f


	//   ....[22]....
        /*01f8*/ 	.word	0x05000011


	//   ....[23]....
        /*01fc*/ 	.word	0x05000010


	//   ....[24]....
        /*0200*/ 	.word	0x05000014


	//   ....[25]....
        /*0204*/ 	.word	0x05000003


	//   ....[26]....
        /*0208*/ 	.word	0x0500000d


	//   ....[27]....
        /*020c*/ 	.word	0x0500000c


	//   ....[28]....
        /*0210*/ 	.word	0x0500000e


	//   ....[29]....
        /*0214*/ 	.word	0x0500000f


	//   ....[30]....
        /*0218*/ 	.word	0x05000011


	//   ....[31]....
        /*021c*/ 	.word	0x05000010


	//   ....[32]....
        /*0220*/ 	.word	0x05000014


	//   ....[33]....
        /*0224*/ 	.word	0x05000003


	//   ....[34]....
        /*0228*/ 	.word	0x05000005


	//   ....[35]....
        /*022c*/ 	.word	0x05000012


	//   ....[36]....
        /*0230*/ 	.word	0x0500000f


	//   ....[37]....
        /*0234*/ 	.word	0x05000011


	//   ....[38]....
        /*0238*/ 	.word	0x0500001a


	//   ....[39]....
        /*023c*/ 	.word	0x05000019


	//   ....[40]....
        /*0240*/ 	.word	0x05000004


	//   ....[41]....
        /*0244*/ 	.word	0x05000012


	//   ....[42]....
        /*0248*/ 	.word	0x05000018


	//   ....[43]....
        /*024c*/ 	.word	0x0500000b


	//   ....[44]....
        /*0250*/ 	.word	0x05000007


	//   ....[45]....
        /*0254*/ 	.word	0x0500000f


	//   ....[46]....
        /*0258*/ 	.word	0x0500000c


	//   ....[47]....
        /*025c*/ 	.word	0x0500000a


	//   ....[48]....
        /*0260*/ 	.word	0x05000006


	//   ....[49]....
        /*0264*/ 	.word	0x05000012


	//   ....[50]....
        /*0268*/ 	.word	0x05000017


	//   ....[51]....
        /*026c*/ 	.word	0x05000005


	//   ....[52]....
        /*0270*/ 	.word	0x05000008


	//   ....[53]....
        /*0274*/ 	.word	0x0500000b


	//   ....[54]....
        /*0278*/ 	.word	0x05000007


	//   ....[55]....
        /*027c*/ 	.word	0x0500000c


	//   ....[56]....
        /*0280*/ 	.word	0x05000009


	//   ....[57]....
        /*0284*/ 	.word	0x05000006


	//   ....[58]....
        /*0288*/ 	.word	0x05000017


	//   ....[59]....
        /*028c*/ 	.word	0x05000014


	//   ....[60]....
        /*0290*/ 	.word	0x0500001d


	//   ....[61]....
        /*0294*/ 	.word	0x05000013


	//   ....[62]....
        /*0298*/ 	.word	0x0500001c


	//   ....[63]....
        /*029c*/ 	.word	0x0500001f


	//   ....[64]....
        /*02a0*/ 	.word	0x05000015


	//   ....[65]....
        /*02a4*/ 	.word	0x05000012


	//   ....[66]....
        /*02a8*/ 	.word	0x0500000e


	//   ....[67]....
        /*02ac*/ 	.word	0x0500000e


	//   ....[68]....
        /*02b0*/ 	.word	0x0500000e


	//   ....[69]....
        /*02b4*/ 	.word	0x0500000e


	//   ....[70]....
        /*02b8*/ 	.word	0x0500000e


	//   ....[71]....
        /*02bc*/ 	.word	0x0500000e


	//   ....[72]....
        /*02c0*/ 	.word	0x0500000e


	//   ....[73]....
        /*02c4*/ 	.word	0x0500000e


	//   ....[74]....
        /*02c8*/ 	.word	0x0500000e


	//   ....[75]....
        /*02cc*/ 	.word	0x0500000e


	//   ....[76]....
        /*02d0*/ 	.word	0x0500000e


	//   ....[77]....
        /*02d4*/ 	.word	0x0500000e


	//   ....[78]....
        /*02d8*/ 	.word	0x0500000e


	//   ....[79]....
        /*02dc*/ 	.word	0x0500000e


	//   ....[80]....
        /*02e0*/ 	.word	0x0500000e


	//   ....[81]....
        /*02e4*/ 	.word	0x0500000e


	//   ....[82]....
        /*02e8*/ 	.word	0x0500000e


	//   ....[83]....
        /*02ec*/ 	.word	0x0500000e


	//   ....[84]....
        /*02f0*/ 	.word	0x0500000e


	//   ....[85]....
        /*02f4*/ 	.word	0x0500000e


	//   ....[86]....
        /*02f8*/ 	.word	0x0500000e


	//   ....[87]....
        /*02fc*/ 	.word	0x0500000e


	//   ....[88]....
        /*0300*/ 	.word	0x0500000e


	//   ....[89]....
        /*0304*/ 	.word	0x0500000e


	//   ....[90]....
        /*0308*/ 	.word	0x0500000e


	//   ....[91]....
        /*030c*/ 	.word	0x0500000e


	//   ....[92]....
        /*0310*/ 	.word	0x0500000e


	//   ....[93]....
        /*0314*/ 	.word	0x0500000e


	//   ....[94]....
        /*0318*/ 	.word	0x0500000e


	//   ....[95]....
        /*031c*/ 	.word	0x0500000e


	//   ....[96]....
        /*0320*/ 	.word	0x0500000e


	//   ....[97]....
        /*0324*/ 	.word	0x0500000e


	//   ....[98]....
        /*0328*/ 	.word	0x0500000e


	//   ....[99]....
        /*032c*/ 	.word	0x0500000e


	//   ....[100]....
        /*0330*/ 	.word	0x0500000e


	//   ....[101]....
        /*0334*/ 	.word	0x0500000e


	//   ....[102]....
        /*0338*/ 	.word	0x0500000e


	//   ....[103]....
        /*033c*/ 	.word	0x0500000e


	//   ....[104]....
        /*0340*/ 	.word	0x0500000e


	//   ....[105]....
        /*0344*/ 	.word	0x0500000e


	//   ....[106]....
        /*0348*/ 	.word	0x0500000e


	//   ....[107]....
        /*034c*/ 	.word	0x0500000e


	//   ....[108]....
        /*0350*/ 	.word	0x0500000e


	//   ....[109]....
        /*0354*/ 	.word	0x0500000e


	//   ....[110]....
        /*0358*/ 	.word	0x0500000e


	//   ....[111]....
        /*035c*/ 	.word	0x0500000e


	//   ....[112]....
        /*0360*/ 	.word	0x0500000e


	//   ....[113]....
        /*0364*/ 	.word	0x0500000e


	//   ....[114]....
        /*0368*/ 	.word	0x0500000e


	//   ....[115]....
        /*036c*/ 	.word	0x0500000e


	//   ....[116]....
        /*0370*/ 	.word	0x0500000e


	//   ....[117]....
        /*0374*/ 	.word	0x0500000e


	//   ....[118]....
        /*0378*/ 	.word	0x0500000e


	//   ....[119]....
        /*037c*/ 	.word	0x0500000e


	//   ....[120]....
        /*0380*/ 	.word	0x0500000e


	//   ....[121]....
        /*0384*/ 	.word	0x0500000e


	//----- nvinfo : EIATTR_COOP_GROUP_INSTR_OFFSETS
	.align		4
.L_1713:
        /*0388*/ 	.byte	0x04, 0x28
        /*038a*/ 	.short	(.L_1715 - .L_1714)


	//   ....[0]....
.L_1714:
        /*038c*/ 	.word	0x00001bf0


	//   ....[1]....
        /*0390*/ 	.word	0x00001c20


	//   ....[2]....
        /*0394*/ 	.word	0x00001c50


	//   ....[3]....
        /*0398*/ 	.word	0x00001c60


	//   ....[4]....
        /*039c*/ 	.word	0x00002450


	//   ....[5]....
        /*03a0*/ 	.word	0x00002490


	//   ....[6]....
        /*03a4*/ 	.word	0x000024c0


	//   ....[7]....
        /*03a8*/ 	.word	0x000024e0


	//   ....[8]....
        /*03ac*/ 	.word	0x00002500


	//   ....[9]....
        /*03b0*/ 	.word	0x00002510


	//   ....[10]....
        /*03b4*/ 	.word	0x00003cf0


	//   ....[11]....
        /*03b8*/ 	.word	0x00003d20


	//   ....[12]....
        /*03bc*/ 	.word	0x00003d50


	//   ....[13]....
        /*03c0*/ 	.word	0x00003d70


	//   ....[14]....
        /*03c4*/ 	.word	0x00003da0


	//   ....[15]....
        /*03c8*/ 	.word	0x00003db0


	//   ....[16]....
        /*03cc*/ 	.word	0x00003de0


	//   ....[17]....
        /*03d0*/ 	.word	0x00003df0


	//   ....[18]....
        /*03d4*/ 	.word	0x00003fd0


	//   ....[19]....
        /*03d8*/ 	.word	0x00004000


	//   ....[20]....
        /*03dc*/ 	.word	0x00004040


	//   ....[21]....
        /*03e0*/ 	.word	0x00004060


	//   ....[22]....
        /*03e4*/ 	.word	0x00004090


	//   ....[23]....
        /*03e8*/ 	.word	0x000040a0


	//   ....[24]....
        /*03ec*/ 	.word	0x000040d0


	//   ....[25]....
        /*03f0*/ 	.word	0x000040e0


	//   ....[26]....
        /*03f4*/ 	.word	0x00004270


	//   ....[27]....
        /*03f8*/ 	.word	0x000042a0


	//   ....[28]....
        /*03fc*/ 	.word	0x000042d0


	//   ....[29]....
        /*0400*/ 	.word	0x000042f0


	//   ....[30]....
        /*0404*/ 	.word	0x00004320


	//   ....[31]....
        /*0408*/ 	.word	0x00004330


	//   ....[32]....
        /*040c*/ 	.word	0x00004360


	//   ....[33]....
        /*0410*/ 	.word	0x00004370


	//   ....[34]....
        /*0414*/ 	.word	0x00004670


	//   ....[35]....
        /*0418*/ 	.word	0x000046a0


	//   ....[36]....
        /*041c*/ 	.word	0x00004740


	//   ....[37]....
        /*0420*/ 	.word	0x00004780


	//   ....[38]....
        /*0424*/ 	.word	0x000047b0


	//   ....[39]....
        /*0428*/ 	.word	0x000047c0


	//   ....[40]....
        /*042c*/ 	.word	0x000047d0


	//   ....[41]....
        /*0430*/ 	.word	0x000047e0


	//   ....[42]....
        /*0434*/ 	.word	0x000048e0


	//   ....[43]....
        /*0438*/ 	.word	0x00004910


	//   ....[44]....
        /*043c*/ 	.word	0x00004940


	//   ....[45]....
        /*0440*/ 	.word	0x00004950


	//   ....[46]....
        /*0444*/ 	.word	0x00004960


	//   ....[47]....
        /*0448*/ 	.word	0x00004970


	//   ....[48]....
        /*044c*/ 	.word	0x00004980


	//   ....[49]....
        /*0450*/ 	.word	0x000049b0


	//   ....[50]....
        /*0454*/ 	.word	0x00004a00


	//   ....[51]....
        /*0458*/ 	.word	0x00004a40


	//   ....[52]....
        /*045c*/ 	.word	0x00004a70


	//   ....[53]....
        /*0460*/ 	.word	0x00004aa0


	//   ....[54]....
        /*0464*/ 	.word	0x00004ad0


	//   ....[55]....
        /*0468*/ 	.word	0x00004af0


	//   ....[56]....
        /*046c*/ 	.word	0x00004b00


	//   ....[57]....
        /*0470*/ 	.word	0x00004b30


	//   ....[58]....
        /*0474*/ 	.word	0x00004b60


	//   ....[59]....
        /*0478*/ 	.word	0x00004b90


	//   ....[60]....
        /*047c*/ 	.word	0x00004bc0


	//   ....[61]....
        /*0480*/ 	.word	0x00004be0


	//   ....[62]....
        /*0484*/ 	.word	0x00004c10


	//   ....[63]....
        /*0488*/ 	.word	0x00004c30


	//   ....[64]....
        /*048c*/ 	.word	0x00004d60


	//   ....[65]....
        /*0490*/ 	.word	0x00004dd0


	//   ....[66]....
        /*0494*/ 	.word	0x00004f80


	//   ....[67]....
        /*0498*/ 	.word	0x00004fd0


	//   ....[68]....
        /*049c*/ 	.word	0x00005040


	//   ....[69]....
        /*04a0*/ 	.word	0x000050a0


	//   ....[70]....
        /*04a4*/ 	.word	0x00005110


	//   ....[71]....
        /*04a8*/ 	.word	0x00005170


	//   ....[72]....
        /*04ac*/ 	.word	0x000051e0


	//   ....[73]....
        /*04b0*/ 	.word	0x00005240


	//   ....[74]....
        /*04b4*/ 	.word	0x000052e0


	//   ....[75]....
        /*04b8*/ 	.word	0x00005370


	//   ....[76]....
        /*04bc*/ 	.word	0x000053e0


	//   ....[77]....
        /*04c0*/ 	.word	0x00005440


	//   ....[78]....
        /*04c4*/ 	.word	0x000054b0


	//   ....[79]....
        /*04c8*/ 	.word	0x00005510


	//   ....[80]....
        /*04cc*/ 	.word	0x00005580


	//   ....[81]....
        /*04d0*/ 	.word	0x000055e0


	//   ....[82]....
        /*04d4*/ 	.word	0x00005680


	//   ....[83]....
        /*04d8*/ 	.word	0x00005710


	//   ....[84]....
        /*04dc*/ 	.word	0x00005780


	//   ....[85]....
        /*04e0*/ 	.word	0x000057e0


	//   ....[86]....
        /*04e4*/ 	.word	0x00005850


	//   ....[87]....
        /*04e8*/ 	.word	0x000058b0


	//   ....[88]....
        /*04ec*/ 	.word	0x00005920


	//   ....[89]....
        /*04f0*/ 	.word	0x00005980


	//   ....[90]....
        /*04f4*/ 	.word	0x00005a20


	//   ....[91]....
        /*04f8*/ 	.word	0x00005ae0


	//   ....[92]....
        /*04fc*/ 	.word	0x00005be0


	//   ....[93]....
        /*0500*/ 	.word	0x00005c40


	//   ....[94]....
        /*0504*/ 	.word	0x00005cf0


	//   ....[95]....
        /*0508*/ 	.word	0x00005d40


	//   ....[96]....
        /*050c*/ 	.word	0x00005db0


	//   ....[97]....
        /*0510*/ 	.word	0x00005e00


	//   ....[98]....
        /*0514*/ 	.word	0x00005e70


	//   ....[99]....
        /*0518*/ 	.word	0x00005ed0


	//   ....[100]....
        /*051c*/ 	.word	0x00005f40


	//   ....[101]....
        /*0520*/ 	.word	0x00005fa0


	//   ....[102]....
        /*0524*/ 	.word	0x00006040


	//   ....[103]....
        /*0528*/ 	.word	0x000060b0


	//   ....[104]....
        /*052c*/ 	.word	0x00006150


	//   ....[105]....
        /*0530*/ 	.word	0x000061d0


	//   ....[106]....
        /*0534*/ 	.word	0x00006240


	//   ....[107]....
        /*0538*/ 	.word	0x000062a0


	//   ....[108]....
        /*053c*/ 	.word	0x00006310


	//   ....[109]....
        /*0540*/ 	.word	0x00006370


	//   ....[110]....
        /*0544*/ 	.word	0x00006410


	//   ....[111]....
        /*0548*/ 	.word	0x00006490


	//   ....[112]....
        /*054c*/ 	.word	0x00006510


	//   ....[113]....
        /*0550*/ 	.word	0x000065c0


	//   ....[114]....
        /*0554*/ 	.word	0x00006660


	//   ....[115]....
        /*0558*/ 	.word	0x000066d0


	//   ....[116]....
        /*055c*/ 	.word	0x00006740


	//   ....[117]....
        /*0560*/ 	.word	0x000067b0


	//   ....[118]....
        /*0564*/ 	.word	0x00006840


	//   ....[119]....
        /*0568*/ 	.word	0x000068f0


	//   ....[120]....
        /*056c*/ 	.word	0x000069e0


	//   ....[121]....
        /*0570*/ 	.word	0x00006a80


	//----- nvinfo : EIATTR_EXIT_INSTR_OFFSETS
	.align		4
.L_1715:
        /*0574*/ 	.byte	0x04, 0x1c
        /*0576*/ 	.short	(.L_1717 - .L_1716)


	//   ....[0]....
.L_1716:
        /*0578*/ 	.word	0x00002cd0


	//   ....[1]....
        /*057c*/ 	.word	0x00004f20


	//----- nvinfo : EIATTR_MAX_THREADS
	.align		4
.L_1717:
        /*0580*/ 	.byte	0x04, 0x05
        /*0582*/ 	.short	(.L_1719 - .L_1718)
.L_1718:
        /*0584*/ 	.word	0x00000140
        /*0588*/ 	.word	0x00000001
        /*058c*/ 	.word	0x00000001


	//----- nvinfo : EIATTR_CRS_STACK_SIZE
	.align		4
.L_1719:
        /*0590*/ 	.byte	0x04, 0x1e
        /*0592*/ 	.short	(.L_1721 - .L_1720)
.L_1720:
        /*0594*/ 	.word	0x00000000


	//----- nvinfo : EIATTR_CBANK_PARAM_SIZE
	.align		4
.L_1721:
        /*0598*/ 	.byte	0x03, 0x19
        /*059a*/ 	.short	0x0060


	//----- nvinfo : EIATTR_PARAM_CBANK
	.align		4
        /*059c*/ 	.byte	0x04, 0x0a
        /*059e*/ 	.short	(.L_1723 - .L_1722)
	.align		4
.L_1722:
        /*05a0*/ 	.word	index@(.nv.constant0._ZN13group_norm_v218gn_bwd_cuda_kernelI6__halfLi320ELi3ELi32ELi10ELi1024ELb0ELb1ELi16ELi320ELi320ELi4ELb1ELi5ELb0ELb0ELNS_15WgradSyncMethodE3ENS_16CompileConditionILi900EEEEEvPT_S6_S6_PKS5_S8_S8_S8_PKfflPfPj)
        /*05a4*/ 	.short	0x0210
        /*05a6*/ 	.short	0x0060


	//----- nvinfo : EIATTR_SW_WAR
	.align		4
.L_1723:
        /*05a8*/ 	.byte	0x04, 0x36
        /*05aa*/ 	.short	(.L_1725 - .L_1724)
.L_1724:
        /*05ac*/ 	.word	0x00000008
.L_1725:


//--------------------- .nv.info._ZN13group_norm_v218gn_bwd_cuda_kernelI6__halfLi320ELi1ELi32ELi10ELi1024ELb0ELb1ELi32ELi320ELi320ELi4ELb1ELi4ELb0ELb0ELNS_15WgradSyncMethodE3ENS_16CompileConditionILi900EEEEEvPT_S6_S6_PKS5_S8_S8_S8_PKfflPfPj --------------------------
	.section	.nv.info._ZN13group_norm_v218gn_bwd_cuda_kernelI6__halfLi320ELi1ELi32ELi10ELi1024ELb0ELb1ELi32ELi320ELi320ELi4ELb1ELi4ELb0ELb0ELNS_15WgradSyncMethodE3ENS_16CompileConditionILi900EEEEEvPT_S6_S6_PKS5_S8_S8_S8_PKfflPfPj,"",@"SHT_CUDA_INFO"
	.sectionflags	@""
	.align	4


	//----- nvinfo : EIATTR_CUDA_API_VERSION
	.align		4
        /*0000*/ 	.byte	0x04, 0x37
        /*0002*/ 	.short	(.L_1727 - .L_1726)
.L_1726:
        /*0004*/ 	.word	0x00000082


	//----- nvinfo : EIATTR_KPARAM_INFO
	.align		4
.L_1727:
        /*0008*/ 	.byte	0x04, 0x17
        /*000a*/ 	.short	(.L_1729 - .L_1728)
.L_1728:
        /*000c*/ 	.word	0x00000000
        /*0010*/ 	.short	0x000b
        /*0012*/ 	.short	0x0058
        /*0014*/ 	.byte	0x00, 0xf0, 0x21, 0x00


	//----- nvinfo : EIATTR_KPARAM_INFO
	.align		4
.L_1729:
        /*0018*/ 	.byte	0x04, 0x17
        /*001a*/ 	.short	(.L_1731 - .L_1730)
.L_1730:
        /*001c*/ 	.word	0x00000000
        /*0020*/ 	.short	0x000a
        /*0022*/ 	.short	0x0050
        /*0024*/ 	.byte	0x00, 0xf0, 0x21, 0x00


	//----- nvinfo : EIATTR_KPARAM_INFO
	.align		4
.L_1731:
        /*0028*/ 	.byte	0x04, 0x17
        /*002a*/ 	.short	(.L_1733 - .L_1732)
.L_1732:
        /*002c*/ 	.word	0x00000000
        /*0030*/ 	.short	0x0009
        /*0032*/ 	.short	0x0048
        /*0034*/ 	.byte	0x00, 0xf0, 0x21, 0x00


	//----- nvinfo : EIATTR_KPARAM_INFO
	.align		4
.L_1733:
        /*0038*/ 	.byte	0x04, 0x17
        /*003a*/ 	.short	(.L_1735 - .L_1734)
.L_1734:
        /*003c*/ 	.word	0x00000000
        /*0040*/ 	.short	0x0008
        /*0042*/ 	.short	0x0040
        /*0044*/ 	.byte	0x00, 0xf0, 0x11, 0x00


	//----- nvinfo : EIATTR_KPARAM_INFO
	.align		4
.L_1735:
        /*0048*/ 	.byte	0x04, 0x17
        /*004a*/ 	.short	(.L_1737 - .L_1736)
.L_1736:
        /*004c*/ 	.word	0x00000000
        /*0050*/ 	.short	0x0007
        /*0052*/ 	.short	0x0038
        /*0054*/ 	.byte	0x00, 0xf0, 0x21, 0x00


	//----- nvinfo : EIATTR_KPARAM_INFO
	.align		4
.L_1737:
        /*0058*/ 	.byte	0x04, 0x17
        /*005a*/ 	.short	(.L_1739 - .L_1738)
.L_1738:
        /*005c*/ 	.word	0x00000000
        /*0060*/ 	.short	0x0006
        /*0062*/ 	.short	0x0030
        /*0064*/ 	.byte	0x00, 0xf0, 0x21, 0x00


	//----- nvinfo : EIATTR_KPARAM_INFO
	.align		4
.L_1739:
        /*0068*/ 	.byte	0x04, 0x17
        /*006a*/ 	.short	(.L_1741 - .L_1740)
.L_1740:
        /*006c*/ 	.word	0x00000000
        /*0070*/ 	.short	0x0005
        /*0072*/ 	.short	0x0028
        /*0074*/ 	.byte	0x00, 0xf0, 0x21, 0x00


	//----- nvinfo : EIATTR_KPARAM_INFO
	.align		4
.L_1741:
        /*0078*/ 	.byte	0x04, 0x17
        /*007a*/ 	.short	(.L_1743 - .L_1742)
.L_1742:
        /*007c*/ 	.word	0x00000000
        /*0080*/ 	.short	0x0004
        /*0082*/ 	.short	0x0020
        /*0084*/ 	.byte	0x00, 0xf0, 0x21, 0x00


	//----- nvinfo : EIATTR_KPARAM_INFO
	.align		4
.L_1743:
        /*0088*/ 	.byte	0x04, 0x17
        /*008a*/ 	.short	(.L_1745 - .L_1744)
.L_1744:
        /*008c*/ 	.word	0x00000000
        /*0090*/ 	.short	0x0003
        /*0092*/ 	.short	0x0018
        /*0094*/ 	.byte	0x00, 0xf0, 0x21, 0x00


	//----- nvinfo : EIATTR_KPARAM_INFO
	.align		4
.L_1745:
        /*0098*/ 	.byte	0x04, 0x17
        /*009a*/ 	.short	(.L_1747 - .L_1746)
.L_1746:
        /*009c*/ 	.word	0x00000000
        /*00a0*/ 	.short	0x0002
        /*00a2*/ 	.short	0x0010
        /*00a4*/ 	.byte	0x00, 0xf0, 0x21, 0x00


	//----- nvinfo : EIATTR_KPARAM_INFO
	.align		4
.L_1747:
        /*00a8*/ 	.byte	0x04, 0x17
        /*00aa*/ 	.short	(.L_1749 - .L_1748)
.L_1748:
        /*00ac*/ 	.word	0x00000000
        /*00b0*/ 	.short	0x0001
        /*00b2*/ 	.short	0x0008
        /*00b4*/ 	.byte	0x00, 0xf0, 0x21, 0x00


	//----- nvinfo : EIATTR_KPARAM_INFO
	.align		4
.L_1749:
        /*00b8*/ 	.byte	0x04, 0x17
        /*00ba*/ 	.short	(.L_1751 - .L_1750)
.L_1750:
        /*00bc*/ 	.word	0x00000000
        /*00c0*/ 	.short	0x0000
        /*00c2*/ 	.short	0x0000
        /*00c4*/ 	.byte	0x00, 0xf0, 0x21, 0x00


	//----- nvinfo : EIATTR_SPARSE_MMA_MASK
	.align		4
.L_1751:
        /*00c8*/ 	.byte	0x03, 0x50
        /*00ca*/ 	.short	0x0000


	//----- nvinfo : EIATTR_MAXREG_COUNT
	.align		4
        /*00cc*/ 	.byte	0x03, 0x1b
        /*00ce*/ 	.short	0x00a8


	//----- nvinfo : EIATTR_NUM_BARRIERS
	.align		4
        /*00d0*/ 	.byte	0x02, 0x4c
        /*00d2*/ 	.byte	0x01
	.zero		1


	//----- nvinfo : EIATTR_MERCURY_ISA_VERSION
	.align		4
        /*00d4*/ 	.byte	0x03, 0x5f
        /*00d6*/ 	.short	0x0101


	//----- nvinfo : EIATTR_COOP_GROUP_MASK_REGIDS
	.align		4
        /*00d8*/ 	.byte	0x04, 0x29
        /*00da*/ 	.short	(.L_1753 - .L_1752)


	//   ....[0]....
.L_1752:
        /*00dc*/ 	.word	0xffffffff


	//   ....[1]....
        /*00e0*/ 	.word	0xffffffff


	//   ....[2]....
        /*00e4*/ 	.word	0xffffffff


	//   ....[3]....
        /*00e8*/ 	.word	0xffffffff


	//   ....[4]....
        /*00ec*/ 	.word	0xffffffff


	//   ....[5]....
        /*00f0*/ 	.word	0xffffffff


	//   ....[6]....
        /*00f4*/ 	.word	0xffffffff


	//   ....[7]....
        /*00f8*/ 	.word	0xffffffff


	//   ....[8]....
        /*00fc*/ 	.word	0xffffffff


	//   ....[9]....
        /*0100*/ 	.word	0xffffffff


	//   ....[10]....
        /*0104*/ 	.word	0x05000019


	//   ....[11]....
        /*0108*/ 	.word	0x0500001e


	//   ....[12]....
        /*010c*/ 	.word	0x05000020


	//   ....[13]....
        /*0110*/ 	.word	0x0500001f


	//   ....[14]....
        /*0114*/ 	.word	0x05000027


	//   ....[15]....
        /*0118*/ 	.word	0x0500001a


	//   ....[16]....
        /*011c*/ 	.word	0x0500001e


	//   ....[17]....
        /*0120*/ 	.word	0x05000020


	//   ....[18]....
        /*0124*/ 	.word	0x0500001e


	//   ....[19]....
        /*0128*/ 	.word	0x05000020


	//   ....[20]....
        /*012c*/ 	.word	0x05000019


	//   ....[21]....
        /*0130*/ 	.word	0x0500001f


	//   ....[22]....
        /*0134*/ 	.word	0x05000022


	//   ....[23]....
        /*0138*/ 	.word	0x0500001e


	//   ....[24]....
        /*013c*/ 	.word	0x05000023


	//   ....[25]....
        /*0140*/ 	.word	0x05000019


	//   ....[26]....
        /*0144*/ 	.word	0x0500001e


	//   ....[27]....
        /*0148*/ 	.word	0x05000020


	//   ....[28]....
        /*014c*/ 	.word	0x05000019


	//   ....[29]....
        /*0150*/ 	.word	0x0500001f


	//   ....[30]....
        /*0154*/ 	.word	0x05000022


	//   ....[31]....
        /*0158*/ 	.word	0x0500001e


	//   ....[32]....
        /*015c*/ 	.word	0x05000023


	//   ....[33]....
        /*0160*/ 	.word	0x05000019


	//   ....[34]....
        /*0164*/ 	.word	0x05000020


	//   ....[35]....
        /*0168*/ 	.word	0x05000019


	//   ....[36]....
        /*016c*/ 	.word	0x0500001f


	//   ....[37]....
        /*0170*/ 	.word	0x0500001e


	//   ....[38]....
        /*0174*/ 	.word	0x05000022


	//   ....[39]....
        /*0178*/ 	.word	0x05000023


	//   ....[40]....
        /*017c*/ 	.word	0x05000019


	//   ....[41]....
        /*0180*/ 	.word	0x0500001e


	//   ....[42]....
        /*0184*/ 	.word	0x05000025


	//   ....[43]....
        /*0188*/ 	.word	0x05000022


	//   ....[44]....
        /*018c*/ 	.word	0x0500001f


	//   ....[45]....
        /*0190*/ 	.word	0x05000023


	//   ....[46]....
        /*0194*/ 	.word	0x05000024


	//   ....[47]....
        /*0198*/ 	.word	0x0500002b


	//   ....[48]....
        /*019c*/ 	.word	0x05000020


	//   ....[49]....
        /*01a0*/ 	.word	0x0500001d


	//   ....[50]....
        /*01a4*/ 	.word	0x05000019


	//   ....[51]....
        /*01a8*/ 	.word	0x0500001c


	//   ....[52]....
        /*01ac*/ 	.word	0x05000030


	//   ....[53]....
        /*01b0*/ 	.word	0x0500001f


	//   ....[54]....
        /*01b4*/ 	.word	0x0500002e


	//   ....[55]....
        /*01b8*/ 	.word	0x05000032


	//   ....[56]....
        /*01bc*/ 	.word	0x05000025


	//   ....[57]....
        /*01c0*/ 	.word	0x05000026


	//   ....[58]....
        /*01c4*/ 	.word	0x05000028


	//   ....[59]....
        /*01c8*/ 	.word	0x0500002a


	//   ....[60]....
        /*01cc*/ 	.word	0x05000027


	//   ....[61]....
        /*01d0*/ 	.word	0x0500002c


	//   ....[62]....
        /*01d4*/ 	.word	0x0500002e


	//   ....[63]....
        /*01d8*/ 	.word	0x05000037


	//   ....[64]....
        /*01dc*/ 	.word	0x05000024


	//   ....[65]....
        /*01e0*/ 	.word	0x05000019


	//   ....[66]....
        /*01e4*/ 	.word	0x05000019


	//   ....[67]....
        /*01e8*/ 	.word	0x05000019


	//   ....[68]....
        /*01ec*/ 	.word	0x05000019


	//   ....[69]....
        /*01f0*/ 	.word	0x05000019


	//   ....[70]....
        /*01f4*/ 	.word	0x05000019


	//   ....[71]....
        /*01f8*/ 	.word	0x05000019


	//   ....[72]....
        /*01fc*/ 	.word	0x05000019


	//   ....[73]....
        /*0200*/ 	.word	0x05000019


	//   ....[74]....
        /*0204*/ 	.word	0x05000019


	//   ....[75]....
        /*0208*/ 	.word	0x05000019


	//   ....[76]....
        /*020c*/ 	.word	0x05000019


	//   ....[77]....
        /*0210*/ 	.word	0x05000019


	//   ....[78]....
        /*0214*/ 	.word	0x05000019


	//   ....[79]....
        /*0218*/ 	.word	0x05000019


	//   ....[80]....
        /*021c*/ 	.word	0x05000019


	//   ....[81]....
        /*0220*/ 	.word	0x05000019


	//   ....[82]....
        /*0224*/ 	.word	0x05000019


	//   ....[83]....
        /*0228*/ 	.word	0x05000019


	//   ....[84]....
        /*022c*/ 	.word	0x05000019


	//   ....[85]....
        /*0230*/ 	.word	0x05000019


	//   ....[86]....
        /*0234*/ 	.word	0x05000019


	//   ....[87]....
        /*0238*/ 	.word	0x05000019


	//   ....[88]....
        /*023c*/ 	.word	0x05000019


	//   ....[89]....
        /*0240*/ 	.word	0x05000019


	//   ....[90]....
        /*0244*/ 	.word	0x05000019


	//   ....[91]....
        /*0248*/ 	.word	0x05000019


	//   ....[92]....
        /*024c*/ 	.word	0x05000019


	//   ....[93]....
        /*0250*/ 	.word	0x05000019


	//   ....[94]....
        /*0254*/ 	.word	0x05000019


	//   ....[95]....
        /*0258*/ 	.word	0x05000019


	//   ....[96]....
        /*025c*/ 	.word	0x05000019


	//   ....[97]....
        /*0260*/ 	.word	0x05000019


	//   ....[98]....
        /*0264*/ 	.word	0x05000019


	//   ....[99]....
        /*0268*/ 	.word	0x05000019


	//   ....[100]....
        /*026c*/ 	.word	0x05000019


	//   ....[101]....
        /*0270*/ 	.word	0x05000019


	//   ....[102]....
        /*0274*/ 	.word	0x05000019


	//   ....[103]....
        /*0278*/ 	.word	0x05000019


	//   ....[104]....
        /*027c*/ 	.word	0x05000019


	//   ....[105]....
        /*0280*/ 	.word	0x05000019


	//   ....[106]....
        /*0284*/ 	.word	0x05000019


	//   ....[107]....
        /*0288*/ 	.word	0x05000019


	//   ....[108]....
        /*028c*/ 	.word	0x05000019


	//   ....[109]....
        /*0290*/ 	.word	0x05000019


	//   ....[110]....
        /*0294*/ 	.word	0x05000019


	//   ....[111]....
        /*0298*/ 	.word	0x05000019


	//   ....[112]....
        /*029c*/ 	.word	0x05000019


	//   ....[113]....
        /*02a0*/ 	.word	0x05000019


	//   ....[114]....
        /*02a4*/ 	.word	0x05000019


	//   ....[115]....
        /*02a8*/ 	.word	0x05000019


	//   ....[116]....
        /*02ac*/ 	.word	0x05000019


	//   ....[117]....
        /*02b0*/ 	.word	0x05000019


	//   ....[118]....
        /*02b4*/ 	.word	0x05000019


	//   ....[119]....
        /*02b8*/ 	.word	0x05000019


	//   ....[120]....
        /*02bc*/ 	.word	0x05000019


	//   ....[121]....
        /*02c0*/ 	.word	0x05000019


	//----- nvinfo : EIATTR_COOP_GROUP_INSTR_OFFSETS
	.align		4
.L_1753:
        /*02c4*/ 	.byte	0x04, 0x28
        /*02c6*/ 	.short	(.L_1755 - .L_1754)


	//   ....[0]....
.L_1754:
        /*02c8*/ 	.word	0x000025a0


	//   ....[1]....
        /*02cc*/ 	.word	0x000025e0


	//   ....[2]....
        /*02d0*/ 	.word	0x00002620


	//   ....[3]....
        /*02d4*/ 	.word	0x00002630


	//   ....[4]....
        /*02d8*/ 	.word	0x00002c10


	//   ....[5]....
        /*02dc*/ 	.word	0x00002c40


	//   ....[6]....
        /*02e0*/ 	.word	0x00002c70


	//   ....[7]....
        /*02e4*/ 	.word	0x00002c80


	//   ....[8]....
        /*02e8*/ 	.word	0x00002cb0


	//   ....[9]....
        /*02ec*/ 	.word	0x00002cc0


	//   ....[10]....
        /*02f0*/ 	.word	0x000049a0


	//   ....[11]....
        /*02f4*/ 	.word	0x000049d0


	//   ....[12]....
        /*02f8*/ 	.word	0x00004a10


	//   ....[13]....
        /*02fc*/ 	.word	0x00004a20


	//   ....[14]....
        /*0300*/ 	.word	0x00004a50


	//   ....[15]....
        /*0304*/ 	.word	0x00004a60


	//   ....[16]....
        /*0308*/ 	.word	0x00004a90


	//   ....[17]....
        /*030c*/ 	.word	0x00004aa0


	//   ....[18]....
        /*0310*/ 	.word	0x00004c30


	//   ....[19]....
        /*0314*/ 	.word	0x00004c60


	//   ....[20]....
        /*0318*/ 	.word	0x00004c90


	//   ....[21]....
        /*031c*/ 	.word	0x00004cb0


	//   ....[22]....
        /*0320*/ 	.word	0x00004ce0


	//   ....[23]....
        /*0324*/ 	.word	0x00004cf0


	//   ....[24]....
        /*0328*/ 	.word	0x00004d20


	//   ....[25]....
        /*032c*/ 	.word	0x00004d30


	//   ....[26]....
        /*0330*/ 	.word	0x00004e60


	//   ....[27]....
        /*0334*/ 	.word	0x00004e90


	//   ....[28]....
        /*0338*/ 	.word	0x00004ec0


	//   ....[29]....
        /*033c*/ 	.word	0x00004ee0


	//   ....[30]....
        /*0340*/ 	.word	0x00004f10


	//   ....[31]....
        /*0344*/ 	.word	0x00004f20


	//   ....[32]....
        /*0348*/ 	.word	0x00004f50


	//   ....[33]....
        /*034c*/ 	.word	0x00004f60


	//   ....[34]....
        /*0350*/ 	.word	0x00005240


	//   ....[35]....
        /*0354*/ 	.word	0x00005280


	//   ....[36]....
        /*0358*/ 	.word	0x000052c0


	//   ....[37]....
        /*035c*/ 	.word	0x00005300


	//   ....[38]....
        /*0360*/ 	.word	0x00005340


	//   ....[39]....
        /*0364*/ 	.word	0x00005360


	//   ....[40]....
        /*0368*/ 	.word	0x00005370


	//   ....[41]....
        /*036c*/ 	.word	0x00005390


	//   ....[42]....
        /*0370*/ 	.word	0x000053c0


	//   ....[43]....
        /*0374*/ 	.word	0x000053e0


	//   ....[44]....
        /*0378*/ 	.word	0x00005400


	//   ....[45]....
        /*037c*/ 	.word	0x00005420


	//   ....[46]....
        /*0380*/ 	.word	0x00005440


	//   ....[47]....
        /*0384*/ 	.word	0x00005470


	//   ....[48]....
        /*0388*/ 	.word	0x000054a0


	//   ....[49]....
        /*038c*/ 	.word	0x000054e0


	//   ....[50]....
        /*0390*/ 	.word	0x00005500


	//   ....[51]....
        /*0394*/ 	.word	0x00005540


	//   ....[52]....
        /*0398*/ 	.word	0x00005560


	//   ....[53]....
        /*039c*/ 	.word	0x000055a0


	//   ....[54]....
        /*03a0*/ 	.word	0x000055c0


	//   ....[55]....
        /*03a4*/ 	.word	0x000055e0


	//   ....[56]....
        /*03a8*/ 	.word	0x00005610


	//   ....[57]....
        /*03ac*/ 	.word	0x00005640


	//   ....[58]....
        /*03b0*/ 	.word	0x00005680


	//   ....[59]....
        /*03b4*/ 	.word	0x000056c0


	//   ....[60]....
        /*03b8*/ 	.word	0x000056f0


	//   ....[61]....
        /*03bc*/ 	.word	0x00005720


	//   ....[62]....
        /*03c0*/ 	.word	0x00005740


	//   ....[63]....
        /*03c4*/ 	.word	0x00005760


	//   ....[64]....
        /*03c8*/ 	.word	0x00005840


	//   ....[65]....
        /*03cc*/ 	.word	0x000058f0


	//   ....[66]....
        /*03d0*/ 	.word	0x00005a10


	//   ....[67]....
        /*03d4*/ 	.word	0x00005a60


	//   ....[68]....
        /*03d8*/ 	.word	0x00005ad0


	//   ....[69]....
        /*03dc*/ 	.word	0x00005b30


	//   ....[70]....
        /*03e0*/ 	.word	0x00005ba0


	//   ....[71]....
        /*03e4*/ 	.word	0x00005c00


	//   ....[72]....
        /*03e8*/ 	.word	0x00005c70


	//   ....[73]....
        /*03ec*/ 	.word	0x00005cd0


	//   ....[74]....
        /*03f0*/ 	.word	0x00005d70


	//   ....[75]....
        /*03f4*/ 	.word	0x00005e00


	//   ....[76]....
        /*03f8*/ 	.word	0x00005e70


	//   ....[77]....
        /*03fc*/ 	.word	0x00005ed0


	//   ....[78]....
        /*0400*/ 	.word	0x00005f40


	//   ....[79]....
        /*0404*/ 	.word	0x00005fa0


	//   ....[80]....
        /*0408*/ 	.word	0x00006010


	//   ....[81]....
        /*040c*/ 	.word	0x00006070


	//   ....[82]....
        /*0410*/ 	.word	0x00006110


	//   ....[83]....
        /*0414*/ 	.word	0x000061a0


	//   ....[84]....
        /*0418*/ 	.word	0x00006210


	//   ....[85]....
        /*041c*/ 	.word	0x00006270


	//   ....[86]....
        /*0420*/ 	.word	0x000062e0


	//   ....[87]....
        /*0424*/ 	.word	0x00006340


	//   ....[88]....
        /*0428*/ 	.word	0x000063b0


	//   ....[89]....
        /*042c*/ 	.word	0x00006410


	//   ....[90]....
        /*0430*/ 	.word	0x000064b0


	//   ....[91]....
        /*0434*/ 	.word	0x00006580


	//   ....[92]....
        /*0438*/ 	.word	0x00006650


	//   ....[93]....
        /*043c*/ 	.word	0x000066a0


	//   ....[94]....
        /*0440*/ 	.word	0x00006740


	//   ....[95]....
        /*0444*/ 	.word	0x00006790


	//   ....[96]....
        /*0448*/ 	.word	0x00006850


	//   ....[97]....
        /*044c*/ 	.word	0x000068b0


	//   ....[98]....
        /*0450*/ 	.word	0x00006950


	//   ....[99]....
        /*0454*/ 	.word	0x000069d0


	//   ....[100]....
        /*0458*/ 	.word	0x00006a40


	//   ....[101]....
        /*045c*/ 	.word	0x00006aa0


	//   ....[102]....
        /*0460*/ 	.word	0x00006b10


	//   ....[103]....
        /*0464*/ 	.word	0x00006b70


	//   ....[104]....
        /*0468*/ 	.word	0x00006c40


	//   ....[105]....
        /*046c*/ 	.word	0x00006cb0


	//   ....[106]....
        /*0470*/ 	.word	0x00006d60


	//   ....[107]....
        /*0474*/ 	.word	0x00006dd0


	//   ....[108]....
        /*0478*/ 	.word	0x00006e40


	//   ....[109]....
        /*047c*/ 	.word	0x00006ea0


	//   ....[110]....
        /*0480*/ 	.word	0x00006f10


	//   ....[111]....
        /*0484*/ 	.word	0x00006f70


	//   ....[112]....
        /*0488*/ 	.word	0x00006fe0


	//   ....[113]....
        /*048c*/ 	.word	0x00007040


	//   ....[114]....
        /*0490*/ 	.word	0x000070a0


	//   ....[115]....
        /*0494*/ 	.word	0x000070f0


	//   ....[116]....
        /*0498*/ 	.word	0x00007160


	//   ....[117]....
        /*049c*/ 	.word	0x000071c0


	//   ....[118]....
        /*04a0*/ 	.word	0x00007230


	//   ....[119]....
        /*04a4*/ 	.word	0x00007290


	//   ....[120]....
        /*04a8*/ 	.word	0x000073e0


	//   ....[121]....
        /*04ac*/ 	.word	0x00007490


	//----- nvinfo : EIATTR_EXIT_INSTR_OFFSETS
	.align		4
.L_1755:
        /*04b0*/ 	.byte	0x04, 0x1c
        /*04b2*/ 	.short	(.L_1757 - .L_1756)


	//   ....[0]....
.L_1756:
        /*04b4*/ 	.word	0x00003990


	//   ....[1]....
        /*04b8*/ 	.word	0x000059b0


	//----- nvinfo : EIATTR_MAX_THREADS
	.align		4
.L_1757:
        /*04bc*/ 	.byte	0x04, 0x05
        /*04be*/ 	.short	(.L_1759 - .L_1758)
.L_1758:
        /*04c0*/ 	.word	0x00000140
        /*04c4*/ 	.word	0x00000001
        /*04c8*/ 	.word	0x00000001


	//----- nvinfo : EIATTR_CRS_STACK_SIZE
	.align		4
.L_1759:
        /*04cc*/ 	.byte	0x04, 0x1e
        /*04ce*/ 	.short	(.L_1761 - .L_1760)
.L_1760:
        /*04d0*/ 	.word	0x00000000


	//----- nvinfo : EIATTR_CBANK_PARAM_SIZE
	.align		4
.L_1761:
        /*04d4*/ 	.byte	0x03, 0x19
        /*04d6*/ 	.short	0x0060


	//----- nvinfo : EIATTR_PARAM_CBANK
	.align		4
        /*04d8*/ 	.byte	0x04, 0x0a
        /*04da*/ 	.short	(.L_1763 - .L_1762)
	.align		4
.L_1762:
        /*04dc*/ 	.word	index@(.nv.constant0._ZN13group_norm_v218gn_bwd_cuda_kernelI6__halfLi320ELi1ELi32ELi10ELi1024ELb0ELb1ELi32ELi320ELi320ELi4ELb1ELi4ELb0ELb0ELNS_15WgradSyncMethodE3ENS_16CompileConditionILi900EEEEEvPT_S6_S6_PKS5_S8_S8_S8_PKfflPfPj)
        /*04e0*/ 	.short	0x0210
        /*04e2*/ 	.short	0x0060


	//----- nvinfo : EIATTR_SW_WAR
	.align		4
.L_1763:
        /*04e4*/ 	.byte	0x04, 0x36
        /*04e6*/ 	.short	(.L_1765 - .L_1764)
.L_1764:
        /*04e8*/ 	.word	0x00000008
.L_1765:


//--------------------- .nv.info._ZN13group_norm_v218gn_bwd_cuda_kernelI6__halfLi320ELi1ELi32ELi10ELi1024ELb0ELb1ELi64ELi320ELi320ELi4ELb1ELi9ELb0ELb0ELNS_15WgradSyncMethodE3ENS_16CompileConditionILi900EEEEEvPT_S6_S6_PKS5_S8_S8_S8_PKfflPfPj --------------------------
	.section	.nv.info._ZN13group_norm_v218gn_bwd_cuda_kernelI6__halfLi320ELi1ELi32ELi10ELi1024ELb0ELb1ELi64ELi320ELi320ELi4ELb1ELi9ELb0ELb0ELNS_15WgradSyncMethodE3ENS_16CompileConditionILi900EEEEEvPT_S6_S6_PKS5_S8_S8_S8_PKfflPfPj,"",@"SHT_CUDA_INFO"
	.sectionflags	@""
	.align	4


	//----- nvinfo : EIATTR_CUDA_API_VERSION
	.align		4
        /*0000*/ 	.byte	0x04, 0x37
        /*0002*/ 	.short	(.L_1767 - .L_1766)
.L_1766:
        /*0004*/ 	.word	0x00000082


	//----- nvinfo : EIATTR_KPARAM_INFO
	.align		4
.L_1767:
        /*0008*/ 	.byte	0x04, 0x17
        /*000a*/ 	.short	(.L_1769 - .L_1768)
.L_1768:
        /*000c*/ 	.word	0x00000000
        /*0010*/ 	.short	0x000b
        /*0012*/ 	.short	0x0058
        /*0014*/ 	.byte	0x00, 0xf0, 0x21, 0x00


	//----- nvinfo : EIATTR_KPARAM_INFO
	.align		4
.L_1769:
        /*0018*/ 	.byte	0x04, 0x17
        /*001a*/ 	.short	(.L_1771 - .L_1770)
.L_1770:
        /*001c*/ 	.word	0x00000000
        /*0020*/ 	.short	0x000a
        /*0022*/ 	.short	0x0050
        /*0024*/ 	.byte	0x00, 0xf0, 0x21, 0x00


	//----- nvinfo : EIATTR_KPARAM_INFO
	.align		4
.L_1771:
        /*0028*/ 	.byte	0x04, 0x17
        /*002a*/ 	.short	(.L_1773 - .L_1772)
.L_1772:
        /*002c*/ 	.word	0x00000000
        /*0030*/ 	.short	0x0009
        /*0032*/ 	.short	0x0048
        /*0034*/ 	.byte	0x00, 0xf0, 0x21, 0x00


	//----- nvinfo : EIATTR_KPARAM_INFO
	.align		4
.L_1773:
        /*0038*/ 	.byte	0x04, 0x17
        /*003a*/ 	.short	(.L_1775 - .L_1774)
.L_1774:
        /*003c*/ 	.word	0x00000000
        /*0040*/ 	.short	0x0008
        /*0042*/ 	.short	0x0040
        /*0044*/ 	.byte	0x00, 0xf0, 0x11, 0x00


	//----- nvinfo : EIATTR_KPARAM_INFO
	.align		4
.L_1775:
        /*0048*/ 	.byte	0x04, 0x17
        /*004a*/ 	.short	(.L_1777 - .L_1776)
.L_1776:
        /*004c*/ 	.word	0x00000000
        /*0050*/ 	.short	0x0007
        /*0052*/ 	.short	0x0038
        /*0054*/ 	.byte	0x00, 0xf0, 0x21, 0x00


	//----- nvinfo : EIATTR_KPARAM_INFO
	.align		4
.L_1777:
        /*0058*/ 	.byte	0x04, 0x17
        /*005a*/ 	.short	(.L_1779 - .L_1778)
.L_1778:
        /*005c*/ 	.word	0x00000000
        /*0060*/ 	.short	0x0006
        /*0062*/ 	.short	0x0030
        /*0064*/ 	.byte	0x00, 0xf0, 0x21, 0x00


	//----- nvinfo : EIATTR_KPARAM_INFO
	.align		4
.L_1779:
        /*0068*/ 	.byte	0x04, 0x17
        /*006a*/ 	.short	(.L_1781 - .L_1780)
.L_1780:
        /*006c*/ 	.word	0x00000000
        /*0070*/ 	.short	0x0005
        /*0072*/ 	.short	0x0028
        /*0074*/ 	.byte	0x00, 0xf0, 0x21, 0x00


	//----- nvinfo : EIATTR_KPARAM_INFO
	.align		4
.L_1781:
        /*0078*/ 	.byte	0x04, 0x17
        /*007a*/ 	.short	(.L_1783 - .L_1782)
.L_1782:
        /*007c*/ 	.word	0x00000000
        /*0080*/ 	.short	0x0004
        /*0082*/ 	.short	0x0020
        /*0084*/ 	.byte	0x00, 0xf0, 0x21, 0x00


	//----- nvinfo : EIATTR_KPARAM_INFO
	.align		4
.L_1783:
        /*0088*/ 	.byte	0x04, 0x17
        /*008a*/ 	.short	(.L_1785 - .L_1784)
.L_1784:
        /*008c*/ 	.word	0x00000000
        /*0090*/ 	.short	0x0003
        /*0092*/ 	.short	0x0018
        /*0094*/ 	.byte	0x00, 0xf0, 0x21, 0x00


	//----- nvinfo : EIATTR_KPARAM_INFO
	.align		4
.L_1785:
        /*0098*/ 	.byte	0x04, 0x17
        /*009a*/ 	.short	(.L_1787 - .L_1786)
.L_1786:
        /*009c*/ 	.word	0x00000000
        /*00a0*/ 	.short	0x0002
        /*00a2*/ 	.short	0x0010
        /*00a4*/ 	.byte	0x00, 0xf0, 0x21, 0x00


	//----- nvinfo : EIATTR_KPARAM_INFO
	.align		4
.L_1787:
        /*00a8*/ 	.byte	0x04, 0x17
        /*00aa*/ 	.short	(.L_1789 - .L_1788)
.L_1788:
        /*00ac*/ 	.word	0x00000000
        /*00b0*/ 	.short	0x0001
        /*00b2*/ 	.short	0x0008
        /*00b4*/ 	.byte	0x00, 0xf0, 0x21, 0x00


	//----- nvinfo : EIATTR_KPARAM_INFO
	.align		4
.L_1789:
        /*00b8*/ 	.byte	0x04, 0x17
        /*00ba*/ 	.short	(.L_1791 - .L_1790)
.L_1790:
        /*00bc*/ 	.word	0x00000000
        /*00c0*/ 	.short	0x0000
        /*00c2*/ 	.short	0x0000
        /*00c4*/ 	.byte	0x00, 0xf0, 0x21, 0x00


	//----- nvinfo : EIATTR_SPARSE_MMA_MASK
	.align		4
.L_1791:
        /*00c8*/ 	.byte	0x03, 0x50
        /*00ca*/ 	.short	0x0000


	//----- nvinfo : EIATTR_MAXREG_COUNT
	.align		4
        /*00cc*/ 	.byte	0x03, 0x1b
        /*00ce*/ 	.short	0x00a8


	//----- nvinfo : EIATTR_NUM_BARRIERS
	.align		4
        /*00d0*/ 	.byte	0x02, 0x4c
        /*00d2*/ 	.byte	0x01
	.zero		1


	//----- nvinfo : EIATTR_ANNOTATIONS
	.align		4
        /*00d4*/ 	.byte	0x04, 0x55
        /*00d6*/ 	.short	(.L_1793 - .L_1792)


	//   ....[0]....
.L_1792:
        /* <DEDUP_REMOVED lines=40> */


	//----- nvinfo : EIATTR_MERCURY_ISA_VERSION
	.align		4
.L_1793:
        /*0348*/ 	.byte	0x03, 0x5f
        /*034a*/ 	.short	0x0101


	//----- nvinfo : EIATTR_INT_WARP_WIDE_INSTR_OFFSETS
	.align		4
        /*034c*/ 	.byte	0x04, 0x31
        /*034e*/ 	.short	(.L_1795 - .L_1794)


	//   ....[0]....
.L_1794:
        /*0350*/ 	.word	0x00004780


	//----- nvinfo : EIATTR_COOP_GROUP_MASK_REGIDS
	.align		4
.L_1795:
        /*0354*/ 	.byte	0x04, 0x29
        /*0356*/ 	.short	(.L_1797 - .L_1796)


	//   ....[0]....
.L_1796:
        /*0358*/ 	.word	0xffffffff


	//   ....[1]....
        /*035c*/ 	.word	0xffffffff


	//   ....[2]....
        /*0360*/ 	.word	0xffffffff


	//   ....[3]....
        /*0364*/ 	.word	0xffffffff


	//   ....[4]....
        /*0368*/ 	.word	0xffffffff


	//   ....[5]....
        /*036c*/ 	.word	0xffffffff


	//   ....[6]....
        /*0370*/ 	.word	0xffffffff


	//   ....[7]....
        /*0374*/ 	.word	0xffffffff


	//   ....[8]....
        /*0378*/ 	.word	0xffffffff


	//   ....[9]....
        /*037c*/ 	.word	0xffffffff


	//   ....[10]....
        /*0380*/ 	.word	0x0500001e


	//   ....[11]....
        /*0384*/ 	.word	0x0500001d


	//   ....[12]....
        /*0388*/ 	.word	0x0500001f


	//   ....[13]....
        /*038c*/ 	.word	0x05000020


	//   ....[14]....
        /*0390*/ 	.word	0x05000022


	//   ....[15]....
        /*0394*/ 	.word	0x05000021


	//   ....[16]....
        /*0398*/ 	.word	0x05000023


	//   ....[17]....
        /*039c*/ 	.word	0x05000018


	//   ....[18]....
        /*03a0*/ 	.word	0x05000022


	//   ....[19]....
        /*03a4*/ 	.word	0x05000021


	//   ....[20]....
        /*03a8*/ 	.word	0x05000023


	//   ....[21]....
        /*03ac*/ 	.word	0x05000028


	//   ....[22]....
        /*03b0*/ 	.word	0x0500002a


	//   ....[23]....
        /*03b4*/ 	.word	0x05000027


	//   ....[24]....
        /*03b8*/ 	.word	0x05000029


	//   ....[25]....
        /*03bc*/ 	.word	0x0500001c


	//   ....[26]....
        /*03c0*/ 	.word	0x05000022


	//   ....[27]....
        /*03c4*/ 	.word	0x05000021


	//   ....[28]....
        /*03c8*/ 	.word	0x05000023


	//   ....[29]....
        /*03cc*/ 	.word	0x05000028


	//   ....[30]....
        /*03d0*/ 	.word	0x0500002a


	//   ....[31]....
        /*03d4*/ 	.word	0x05000027


	//   ....[32]....
        /*03d8*/ 	.word	0x05000029


	//   ....[33]....
        /*03dc*/ 	.word	0x0500001c


	//   ....[34]....
        /*03e0*/ 	.word	0x0500001c


	//   ....[35]....
        /*03e4*/ 	.word	0x0500001d


	//   ....[36]....
        /*03e8*/ 	.word	0x05000030


	//   ....[37]....
        /*03ec*/ 	.word	0x0500001f


	//   ....[38]....
        /*03f0*/ 	.word	0x0500001e


	//   ....[39]....
        /*03f4*/ 	.word	0x0500002f


	//   ....[40]....
        /*03f8*/ 	.word	0x0500001d


	//   ....[41]....
        /*03fc*/ 	.word	0x05000032


	//   ....[42]....
        /*0400*/ 	.word	0x0500001c


	//   ....[43]....
        /*0404*/ 	.word	0x0500002f


	//   ....[44]....
        /*0408*/ 	.word	0x0500001e


	//   ....[45]....
        /*040c*/ 	.word	0x0500001f


	//   ....[46]....
        /*0410*/ 	.word	0x0500002e


	//   ....[47]....
        /*0414*/ 	.word	0x05000031


	//   ....[48]....
        /*0418*/ 	.word	0x0500001a


	//   ....[49]....
        /*041c*/ 	.word	0x0500002b


	//   ....[50]....
        /*0420*/ 	.word	0x0500001b


	//   ....[51]....
        /*0424*/ 	.word	0x0500002f


	//   ....[52]....
        /*0428*/ 	.word	0x0500002e


	//   ....[53]....
        /*042c*/ 	.word	0x05000032


	//   ....[54]....
        /*0430*/ 	.word	0x05000029


	//   ....[55]....
        /*0434*/ 	.word	0x0500002c


	//   ....[56]....
        /*0438*/ 	.word	0x0500001e


	//   ....[57]....
        /*043c*/ 	.word	0x0500001f


	//   ....[58]....
        /*0440*/ 	.word	0x05000020


	//   ....[59]....
        /*0444*/ 	.word	0x05000021


	//   ....[60]....
        /*0448*/ 	.word	0x05000027


	//   ....[61]....
        /*044c*/ 	.word	0x05000029


	//   ....[62]....
        /*0450*/ 	.word	0x0500002e


	//   ....[63]....
        /*0454*/ 	.word	0x0500002d


	//   ....[64]....
        /*0458*/ 	.word	0x05000020


	//   ....[65]....
        /*045c*/ 	.word	0x05000017


	//   ....[66]....
        /*0460*/ 	.word	0x05000031


	//   ....[67]....
        /*0464*/ 	.word	0x05000031


	//   ....[68]....
        /*0468*/ 	.word	0x05000031


	//   ....[69]....
        /*046c*/ 	.word	0x05000031


	//   ....[70]....
        /*0470*/ 	.word	0x05000031


	//   ....[71]....
        /*0474*/ 	.word	0x05000031


	//   ....[72]....
        /*0478*/ 	.word	0x05000031


	//   ....[73]....
        /*047c*/ 	.word	0x05000031


	//   ....[74]....
        /*0480*/ 	.word	0x05000031


	//   ....[75]....
        /*0484*/ 	.word	0x05000031


	//   ....[76]....
        /*0488*/ 	.word	0x05000031


	//   ....[77]....
        /*048c*/ 	.word	0x05000031


	//   ....[78]....
        /*0490*/ 	.word	0x05000031


	//   ....[79]....
        /*0494*/ 	.word	0x05000031


	//   ....[80]....
        /*0498*/ 	.word	0x05000031


	//   ....[81]....
        /*049c*/ 	.word	0x05000031


	//   ....[82]....
        /*04a0*/ 	.word	0x05000031


	//   ....[83]....
        /*04a4*/ 	.word	0x05000031


	//   ....[84]....
        /*04a8*/ 	.word	0x05000031


	//   ....[85]....
        /*04ac*/ 	.word	0x05000031


	//   ....[86]....
        /*04b0*/ 	.word	0x05000031


	//   ....[87]....
        /*04b4*/ 	.word	0x05000031


	//   ....[88]....
        /*04b8*/ 	.word	0x05000031


	//   ....[89]....
        /*04bc*/ 	.word	0x05000031


	//   ....[90]....
        /*04c0*/ 	.word	0x05000031


	//   ....[91]....
        /*04c4*/ 	.word	0x05000031


	//   ....[92]....
        /*04c8*/ 	.word	0x05000031


	//   ....[93]....
        /*04cc*/ 	.word	0x05000031


	//   ....[94]....
        /*04d0*/ 	.word	0x05000031


	//   ....[95]....
        /*04d4*/ 	.word	0x05000031


	//   ....[96]....
        /*04d8*/ 	.word	0x05000031


	//   ....[97]....
        /*04dc*/ 	.word	0x05000031


	//   ....[98]....
        /*04e0*/ 	.word	0x05000031


	//   ....[99]....
        /*04e4*/ 	.word	0x05000031


	//   ....[100]....
        /*04e8*/ 	.word	0x05000031


	//   ....[101]....
        /*04ec*/ 	.word	0x05000031


	//   ....[102]....
        /*04f0*/ 	.word	0x05000031


	//   ....[103]....
        /*04f4*/ 	.word	0x05000031


	//   ....[104]....
        /*04f8*/ 	.word	0x05000031


	//   ....[105]....
        /*04fc*/ 	.word	0x05000031


	//   ....[106]....
        /*0500*/ 	.word	0x05000031


	//   ....[107]....
        /*0504*/ 	.word	0x05000031


	//   ....[108]....
        /*0508*/ 	.word	0x05000031


	//   ....[109]....
        /*050c*/ 	.word	0x05000031


	//   ....[110]....
        /*0510*/ 	.word	0x05000031


	//   ....[111]....
        /*0514*/ 	.word	0x05000031


	//   ....[112]....
        /*0518*/ 	.word	0x05000031


	//   ....[113]....
        /*051c*/ 	.word	0x05000031


	//   ....[114]....
        /*0520*/ 	.word	0x05000031


	//   ....[115]....
        /*0524*/ 	.word	0x05000031


	//   ....[116]....
        /*0528*/ 	.word	0x05000031


	//   ....[117]....
        /*052c*/ 	.word	0x05000031


	//   ....[118]....
        /*0530*/ 	.word	0x05000031


	//   ....[119]....
        /*0534*/ 	.word	0x05000031


	//   ....[120]....
        /*0538*/ 	.word	0x05000031


	//   ....[121]....
        /*053c*/ 	.word	0x05000031


	//----- nvinfo : EIATTR_COOP_GROUP_INSTR_OFFSETS
	.align		4
.L_1797:
        /*0540*/ 	.byte	0x04, 0x28
        /*0542*/ 	.short	(.L_1799 - .L_1798)


	//   ....[0]....
.L_1798:
        /*0544*/ 	.word	0x000042a0


	//   ....[1]....
        /*0548*/ 	.word	0x000042c0


	//   ....[2]....
        /*054c*/ 	.word	0x00004330


	//   ....[3]....
        /*0550*/ 	.word	0x00004340


	//   ....[4]....
        /*0554*/ 	.word	0x00004920


	//   ....[5]....
        /*0558*/ 	.word	0x00004930


	//   ....[6]....
        /*055c*/ 	.word	0x00004950


	//   ....[7]....
        /*0560*/ 	.word	0x00004970


	//   ....[8]....
        /*0564*/ 	.word	0x00004990


	//   ....[9]....
        /*0568*/ 	.word	0x000049b0


	//   ....[10]....
        /*056c*/ 	.word	0x00007240


	//   ....[11]....
        /*0570*/ 	.word	0x00007270


	//   ....[12]....
        /*0574*/ 	.word	0x000072c0


	//   ....[13]....
        /*0578*/ 	.word	0x000072e0


	//   ....[14]....
        /*057c*/ 	.word	0x00007310


	//   ....[15]....
        /*0580*/ 	.word	0x00007320


	//   ....[16]....
        /*0584*/ 	.word	0x00007350


	//   ....[17]....
        /*0588*/ 	.word	0x00007360


	//   ....[18]....
        /*058c*/ 	.word	0x000074f0


	//   ....[19]....
        /*0590*/ 	.word	0x00007520


	//   ....[20]....
        /*0594*/ 	.word	0x00007570


	//   ....[21]....
        /*0598*/ 	.word	0x00007590


	//   ....[22]....
        /*059c*/ 	.word	0x000075c0


	//   ....[23]....
        /*05a0*/ 	.word	0x000075d0


	//   ....[24]....
        /*05a4*/ 	.word	0x00007600


	//   ....[25]....
        /*05a8*/ 	.word	0x00007610


	//   ....[26]....
        /*05ac*/ 	.word	0x00007750


	//   ....[27]....
        /*05b0*/ 	.word	0x00007780


	//   ....[28]....
        /*05b4*/ 	.word	0x000077d0


	//   ....[29]....
        /*05b8*/ 	.word	0x000077f0


	//   ....[30]....
        /*05bc*/ 	.word	0x00007820


	//   ....[31]....
        /*05c0*/ 	.word	0x00007830


	//   ....[32]....
        /*05c4*/ 	.word	0x00007860


	//   ....[33]....
        /*05c8*/ 	.word	0x00007870


	//   ....[34]....
        /*05cc*/ 	.word	0x00007b90


	//   ....[35]....
        /*05d0*/ 	.word	0x00007bc0


	//   ....[36]....
        /*05d4*/ 	.word	0x00007bf0


	//   ....[37]....
        /*05d8*/ 	.word	0x00007c40


	//   ....[38]....
        /*05dc*/ 	.word	0x00007c60


	//   ....[39]....
        /*05e0*/ 	.word	0x00007c90


	//   ....[40]....
        /*05e4*/ 	.word	0x00007cb0


	//   ....[41]....
        /*05e8*/ 	.word	0x00007cd0


	//   ....[42]....
        /*05ec*/ 	.word	0x00007cf0


	//   ....[43]....
        /*05f0*/ 	.word	0x00007d10


	//   ....[44]....
        /*05f4*/ 	.word	0x00007d30


	//   ....[45]....
        /*05f8*/ 	.word	0x00007d50


	//   ....[46]....
        /*05fc*/ 	.word	0x00007d70


	//   ....[47]....
        /*0600*/ 	.word	0x00007da0


	//   ....[48]....
        /*0604*/ 	.word	0x00007de0


	//   ....[49]....
        /*0608*/ 	.word	0x00007e00


	//   ....[50]....
        /*060c*/ 	.word	0x00007e20


	//   ....[51]....
        /*0610*/ 	.word	0x00007e40


	//   ....[52]....
        /*0614*/ 	.word	0x00007e70


	//   ....[53]....
        /*0618*/ 	.word	0x00007ea0


	//   ....[54]....
        /*061c*/ 	.word	0x00007ec0


	//   ....[55]....
        /*0620*/ 	.word	0x00007ee0


	//   ....[56]....
        /*0624*/ 	.word	0x00007f00


	//   ....[57]....
        /*0628*/ 	.word	0x00007f30


	//   ....[58]....
        /*062c*/ 	.word	0x00007f80


	//   ....[59]....
        /*0630*/ 	.word	0x00007fb0


	//   ....[60]....
        /*0634*/ 	.word	0x00007fe0


	//   ....[61]....
        /*0638*/ 	.word	0x00008010


	//   ....[62]....
        /*063c*/ 	.word	0x00008040


	//   ....[63]....
        /*0640*/ 	.word	0x00008070


	//   ....[64]....
        /*0644*/ 	.word	0x000081a0


	//   ....[65]....
        /*0648*/ 	.word	0x000081f0


	//   ....[66]....
        /*064c*/ 	.word	0x00008320


	//   ....[67]....
        /*0650*/ 	.word	0x00008370


	//   ....[68]....
        /*0654*/ 	.word	0x000083e0


	//   ....[69]....
        /*0658*/ 	.word	0x00008440


	//   ....[70]....
        /*065c*/ 	.word	0x000084b0


	//   ....[71]....
        /*0660*/ 	.word	0x00008510


	//   ....[72]....
        /*0664*/ 	.word	0x00008580


	//   ....[73]....
        /*0668*/ 	.word	0x000085e0


	//   ....[74]....
        /*066c*/ 	.word	0x00008690


	//   ....[75]....
        /*0670*/ 	.word	0x00008720


	//   ....[76]....
        /*0674*/ 	.word	0x00008790


	//   ....[77]....
        /*0678*/ 	.word	0x000087f0


	//   ....[78]....
        /*067c*/ 	.word	0x00008860


	//   ....[79]....
        /*0680*/ 	.word	0x000088c0


	//   ....[80]....
        /*0684*/ 	.word	0x00008930


	//   ....[81]....
        /*0688*/ 	.word	0x00008990


	//   ....[82]....
        /*068c*/ 	.word	0x00008a40


	//   ....[83]....
        /*0690*/ 	.word	0x00008ad0


	//   ....[84]....
        /*0694*/ 	.word	0x00008b40


	//   ....[85]....
        /*0698*/ 	.word	0x00008ba0


	//   ....[86]....
        /*069c*/ 	.word	0x00008c10


	//   ....[87]....
        /*06a0*/ 	.word	0x00008c70


	//   ....[88]....
        /*06a4*/ 	.word	0x00008ce0


	//   ....[89]....
        /*06a8*/ 	.word	0x00008d40


	//   ....[90]....
        /*06ac*/ 	.word	0x00008df0


	//   ....[91]....
        /*06b0*/ 	.word	0x00008eb0


	//   ....[92]....
        /*06b4*/ 	.word	0x00008fe0


	//   ....[93]....
        /*06b8*/ 	.word	0x00009060


	//   ....[94]....
        /*06bc*/ 	.word	0x00009110


	//   ....[95]....
        /*06c0*/ 	.word	0x00009170


	//   ....[96]....
        /*06c4*/ 	.word	0x000091f0


	//   ....[97]....
        /*06c8*/ 	.word	0x000092c0


	//   ....[98]....
        /*06cc*/ 	.word	0x00009340


	//   ....[99]....
        /*06d0*/ 	.word	0x000093e0


	//   ....[100]....
        /*06d4*/ 	.word	0x000094a0


	//   ....[101]....
        /*06d8*/ 	.word	0x00009500


	//   ....[102]....
        /*06dc*/ 	.word	0x00009570


	//   ....[103]....
        /*06e0*/ 	.word	0x000095d0


	//   ....[104]....
        /*06e4*/ 	.word	0x00009640


	//   ....[105]....
        /*06e8*/ 	.word	0x000096a0


	//   ....[106]....
        /*06ec*/ 	.word	0x00009720


	//   ....[107]....
        /*06f0*/ 	.word	0x000097a0


	//   ....[108]....
        /*06f4*/ 	.word	0x00009810


	//   ....[109]....
        /*06f8*/ 	.word	0x00009870


	//   ....[110]....
        /*06fc*/ 	.word	0x000098e0


	//   ....[111]....
        /*0700*/ 	.word	0x00009940


	//   ....[112]....
        /*0704*/ 	.word	0x000099b0


	//   ....[113]....
        /*0708*/ 	.word	0x00009a10


	//   ....[114]....
        /*070c*/ 	.word	0x00009a70


	//   ....[115]....
        /*0710*/ 	.word	0x00009ae0


	//   ....[116]....
        /*0714*/ 	.word	0x00009b50


	//   ....[117]....
        /*0718*/ 	.word	0x00009bb0


	//   ....[118]....
        /*071c*/ 	.word	0x00009c20


	//   ....[119]....
        /*0720*/ 	.word	0x00009c80


	//   ....[120]....
        /*0724*/ 	.word	0x00009d40


	//   ....[121]....
        /*0728*/ 	.word	0x00009dd0


	//----- nvinfo : EIATTR_EXIT_INSTR_OFFSETS
	.align		4
.L_1799:
        /*072c*/ 	.byte	0x04, 0x1c
        /*072e*/ 	.short	(.L_1801 - .L_1800)


	//   ....[0]....
.L_1800:
        /*0730*/ 	.word	0x00006200


	//   ....[1]....
        /*0734*/ 	.word	0x000082c0


	//----- nvinfo : EIATTR_MAX_THREADS
	.align		4
.L_1801:
        /*0738*/ 	.byte	0x04, 0x05
        /*073a*/ 	.short	(.L_1803 - .L_1802)
.L_1802:
        /*073c*/ 	.word	0x00000140
        /*0740*/ 	.word	0x00000001
        /*0744*/ 	.word	0x00000001


	//----- nvinfo : EIATTR_CRS_STACK_SIZE
	.align		4
.L_1803:
        /*0748*/ 	.byte	0x04, 0x1e
        /*074a*/ 	.short	(.L_1805 - .L_1804)
.L_1804:
        /*074c*/ 	.word	0x00000000


	//----- nvinfo : EIATTR_CBANK_PARAM_SIZE
	.align		4
.L_1805:
        /*0750*/ 	.byte	0x03, 0x19
        /*0752*/ 	.short	0x0060


	//----- nvinfo : EIATTR_PARAM_CBANK
	.align		4
        /*0754*/ 	.byte	0x04, 0x0a
        /*0756*/ 	.short	(.L_1807 - .L_1806)
	.align		4
.L_1806:
        /*0758*/ 	.word	index@(.nv.constant0._ZN13group_norm_v218gn_bwd_cuda_kernelI6__halfLi320ELi1ELi32ELi10ELi1024ELb0ELb1ELi64ELi320ELi320ELi4ELb1ELi9ELb0ELb0ELNS_15WgradSyncMethodE3ENS_16CompileConditionILi900EEEEEvPT_S6_S6_PKS5_S8_S8_S8_PKfflPfPj)
        /*075c*/ 	.short	0x0210
        /*075e*/ 	.short	0x0060


	//----- nvinfo : EIATTR_SW_WAR
	.align		4
.L_1807:
        /*0760*/ 	.byte	0x04, 0x36
        /*0762*/ 	.short	(.L_1809 - .L_1808)
.L_1808:
        /*0764*/ 	.word	0x00000008
.L_1809:


//--------------------- .nv.info._ZN13group_norm_v218gn_bwd_cuda_kernelI6__halfLi320ELi3ELi32ELi10ELi1024ELb0ELb1ELi32ELi320ELi320ELi4ELb1ELi10ELb0ELb0ELNS_15WgradSyncMethodE3ENS_16CompileConditionILi900EEEEEvPT_S6_S6_PKS5_S8_S8_S8_PKfflPfPj --------------------------
	.section	.nv.info._ZN13group_norm_v218gn_bwd_cuda_kernelI6__halfLi320ELi3ELi32ELi10ELi1024ELb0ELb1ELi32ELi320ELi320ELi4ELb1ELi10ELb0ELb0ELNS_15WgradSyncMethodE3ENS_16CompileConditionILi900EEEEEvPT_S6_S6_PKS5_S8_S8_S8_PKfflPfPj,"",@"SHT_CUDA_INFO"
	.sectionflags	@""
	.align	4


	//----- nvinfo : EIATTR_CUDA_API_VERSION
	.align		4
        /*0000*/ 	.byte	0x04, 0x37
        /*0002*/ 	.short	(.L_1811 - .L_1810)
.L_1810:
        /*0004*/ 	.word	0x00000082


	//----- nvinfo : EIATTR_KPARAM_INFO
	.align		4
.L_1811:
        /*0008*/ 	.byte	0x04, 0x17
        /*000a*/ 	.short	(.L_1813 - .L_1812)
.L_1812:
        /*000c*/ 	.word	0x00000000
        /*0010*/ 	.short	0x000b
        /*0012*/ 	.short	0x0058
        /*0014*/ 	.byte	0x00, 0xf0, 0x21, 0x00


	//----- nvinfo : EIATTR_KPARAM_INFO
	.align		4
.L_1813:
        /*0018*/ 	.byte	0x04, 0x17
        /*001a*/ 	.short	(.L_1815 - .L_1814)
.L_1814:
        /*001c*/ 	.word	0x00000000
        /*0020*/ 	.short	0x000a
        /*0022*/ 	.short	0x0050
        /*0024*/ 	.byte	0x00, 0xf0, 0x21, 0x00


	//----- nvinfo : EIATTR_KPARAM_INFO
	.align		4
.L_1815:
        /*0028*/ 	.byte	0x04, 0x17
        /*002a*/ 	.short	(.L_1817 - .L_1816)
.L_1816:
        /*002c*/ 	.word	0x00000000
        /*0030*/ 	.short	0x0009
        /*0032*/ 	.short	0x0048
        /*0034*/ 	.byte	0x00, 0xf0, 0x21, 0x00


	//----- nvinfo : EIATTR_KPARAM_INFO
	.align		4
.L_1817:
        /*0038*/ 	.byte	0x04, 0x17
        /*003a*/ 	.short	(.L_1819 - .L_1818)
.L_1818:
        /*003c*/ 	.word	0x00000000
        /*0040*/ 	.short	0x0008
        /*0042*/ 	.short	0x0040
        /*0044*/ 	.byte	0x00, 0xf0, 0x11, 0x00


	//----- nvinfo : EIATTR_KPARAM_INFO
	.align		4
.L_1819:
        /*0048*/ 	.byte	0x04, 0x17
        /*004a*/ 	.short	(.L_1821 - .L_1820)
.L_1820:
        /*004c*/ 	.word	0x00000000
        /*0050*/ 	.short	0x0007
        /*0052*/ 	.short	0x0038
        /*0054*/ 	.byte	0x00, 0xf0, 0x21, 0x00


	//----- nvinfo : EIATTR_KPARAM_INFO
	.align		4
.L_1821:
        /*0058*/ 	.byte	0x04, 0x17
        /*005a*/ 	.short	(.L_1823 - .L_1822)
.L_1822:
        /*005c*/ 	.word	0x00000000
        /*0060*/ 	.short	0x0006
        /*0062*/ 	.short	0x0030
        /*0064*/ 	.byte	0x00, 0xf0, 0x21, 0x00


	//----- nvinfo : EIATTR_KPARAM_INFO
	.align		4
.L_1823:
        /*0068*/ 	.byte	0x04, 0x17
        /*006a*/ 	.short	(.L_1825 - .L_1824)
.L_1824:
        /*006c*/ 	.word	0x00000000
        /*0070*/ 	.short	0x0005
        /*0072*/ 	.short	0x0028
        /*0074*/ 	.byte	0x00, 0xf0, 0x21, 0x00


	//----- nvinfo : EIATTR_KPARAM_INFO
	.align		4
.L_1825:
        /*0078*/ 	.byte	0x04, 0x17
        /*007a*/ 	.short	(.L_1827 - .L_1826)
.L_1826:
        /*007c*/ 	.word	0x00000000
        /*0080*/ 	.short	0x0004
        /*0082*/ 	.short	0x0020
        /*0084*/ 	.byte	0x00, 0xf0, 0x21, 0x00


	//----- nvinfo : EIATTR_KPARAM_INFO
	.align		4
.L_1827:
        /*0088*/ 	.byte	0x04, 0x17
        /*008a*/ 	.short	(.L_1829 - .L_1828)
.L_1828:
        /*008c*/ 	.word	0x00000000
        /*0090*/ 	.short	0x0003
        /*0092*/ 	.short	0x0018
        /*0094*/ 	.byte	0x00, 0xf0, 0x21, 0x00


	//----- nvinfo : EIATTR_KPARAM_INFO
	.align		4
.L_1829:
        /*0098*/ 	.byte	0x04, 0x17
        /*009a*/ 	.short	(.L_1831 - .L_1830)
.L_1830:
        /*009c*/ 	.word	0x00000000
        /*00a0*/ 	.short	0x0002
        /*00a2*/ 	.short	0x0010
        /*00a4*/ 	.byte	0x00, 0xf0, 0x21, 0x00


	//----- nvinfo : EIATTR_KPARAM_INFO
	.align		4
.L_1831:
        /*00a8*/ 	.byte	0x04, 0x17
        /*00aa*/ 	.short	(.L_1833 - .L_1832)
.L_1832:
        /*00ac*/ 	.word	0x00000000
        /*00b0*/ 	.short	0x0001
        /*00b2*/ 	.short	0x0008
        /*00b4*/ 	.byte	0x00, 0xf0, 0x21, 0x00


	//----- nvinfo : EIATTR_KPARAM_INFO
	.align		4
.L_1833:
        /*00b8*/ 	.byte	0x04, 0x17
        /*00ba*/ 	.short	(.L_1835 - .L_1834)
.L_1834:
        /*00bc*/ 	.word	0x00000000
        /*00c0*/ 	.short	0x0000
        /*00c2*/ 	.short	0x0000
        /*00c4*/ 	.byte	0x00, 0xf0, 0x21, 0x00


	//----- nvinfo : EIATTR_SPARSE_MMA_MASK
	.align		4
.L_1835:
        /*00c8*/ 	.byte	0x03, 0x50
        /*00ca*/ 	.short	0x0000


	//----- nvinfo : EIATTR_MAXREG_COUNT
	.align		4
        /*00cc*/ 	.byte	0x03, 0x1b
        /*00ce*/ 	.short	0x0040


	//----- nvinfo : EIATTR_NUM_BARRIERS
	.align		4
        /*00d0*/ 	.byte	0x02, 0x4c
        /*00d2*/ 	.byte	0x01
	.zero		1


	//----- nvinfo : EIATTR_ANNOTATIONS
	.align		4
        /*00d4*/ 	.byte	0x04, 0x55
        /*00d6*/ 	.short	(.L_1837 - .L_1836)


	//   ....[0]....
.L_1836:
        /* <DEDUP_REMOVED lines=80> */


	//----- nvinfo : EIATTR_MERCURY_ISA_VERSION
	.align		4
.L_1837:
        /*05c8*/ 	.byte	0x03, 0x5f
        /*05ca*/ 	.short	0x0101


	//----- nvinfo : EIATTR_COOP_GROUP_MASK_REGIDS
	.align		4
        /*05cc*/ 	.byte	0x04, 0x29
        /*05ce*/ 	.short	(.L_1839 - .L_1838)


	//   ....[0]....
.L_1838:
        /*05d0*/ 	.word	0xffffffff


	//   ....[1]....
        /*05d4*/ 	.word	0xffffffff


	//   ....[2]....
        /*05d8*/ 	.word	0xffffffff


	//   ....[3]....
        /*05dc*/ 	.word	0xffffffff


	//   ....[4]....
        /*05e0*/ 	.word	0xffffffff


	//   ....[5]....
        /*05e4*/ 	.word	0xffffffff


	//   ....[6]....
        /*05e8*/ 	.word	0xffffffff


	//   ....[7]....
        /*05ec*/ 	.word	0xffffffff


	//   ....[8]....
        /*05f0*/ 	.word	0xffffffff


	//   ....[9]....
        /*05f4*/ 	.word	0xffffffff


	//   ....[10]....
        /*05f8*/ 	.word	0x05000019


	//   ....[11]....
        /*05fc*/ 	.word	0x05000018


	//   ....[12]....
        /*0600*/ 	.word	0x0500001a


	//   ....[13]....
        /*0604*/ 	.word	0x0500001b


	//   ....[14]....
        /*0608*/ 	.word	0x0500001d


	//   ....[15]....
        /*060c*/ 	.word	0x05000012


	//   ....[16]....
        /*0610*/ 	.word	0x0500001c


	//   ....[17]....
        /*0614*/ 	.word	0x05000013


	//   ....[18]....
        /*0618*/ 	.word	0x0500001d


	//   ....[19]....
        /*061c*/ 	.word	0x0500001c


	//   ....[20]....
        /*0620*/ 	.word	0x0500001e


	//   ....[21]....
        /*0624*/ 	.word	0x0500001f


	//   ....[22]....
        /*0628*/ 	.word	0x05000021


	//   ....[23]....
        /*062c*/ 	.word	0x05000020


	//   ....[24]....
        /*0630*/ 	.word	0x05000022


	//   ....[25]....
        /*0634*/ 	.word	0x05000017


	//   ....[26]....
        /*0638*/ 	.word	0x0500001d


	//   ....[27]....
        /*063c*/ 	.word	0x0500001c


	//   ....[28]....
        /*0640*/ 	.word	0x0500001e


	//   ....[29]....
        /*0644*/ 	.word	0x0500001f


	//   ....[30]....
        /*0648*/ 	.word	0x05000021


	//   ....[31]....
        /*064c*/ 	.word	0x05000020


	//   ....[32]....
        /*0650*/ 	.word	0x05000022


	//   ....[33]....
        /*0654*/ 	.word	0x05000017


	//   ....[34]....
        /*0658*/ 	.word	0x05000026


	//   ....[35]....
        /*065c*/ 	.word	0x0500001e


	//   ....[36]....
        /*0660*/ 	.word	0x05000025


	//   ....[37]....
        /*0664*/ 	.word	0x05000021


	//   ....[38]....
        /*0668*/ 	.word	0x05000020


	//   ....[39]....
        /*066c*/ 	.word	0x05000024


	//   ....[40]....
        /*0670*/ 	.word	0x05000029


	//   ....[41]....
        /*0674*/ 	.word	0x05000027


	//   ....[42]....
        /*0678*/ 	.word	0x05000028


	//   ....[43]....
        /*067c*/ 	.word	0x05000021


	//   ....[44]....
        /*0680*/ 	.word	0x05000023


	//   ....[45]....
        /*0684*/ 	.word	0x05000026


	//   ....[46]....
        /*0688*/ 	.word	0x05000014


	//   ....[47]....
        /*068c*/ 	.word	0x05000029


	//   ....[48]....
        /*0690*/ 	.word	0x05000012


	//   ....[49]....
        /*0694*/ 	.word	0x05000021


	//   ....[50]....
        /*0698*/ 	.word	0x0500001f


	//   ....[51]....
        /*069c*/ 	.word	0x05000014


	//   ....[52]....
        /*06a0*/ 	.word	0x05000026


	//   ....[53]....
        /*06a4*/ 	.word	0x0500001c


	//   ....[54]....
        /*06a8*/ 	.word	0x05000013


	//   ....[55]....
        /*06ac*/ 	.word	0x05000029


	//   ....[56]....
        /*06b0*/ 	.word	0x05000018


	//   ....[57]....
        /*06b4*/ 	.word	0x05000024


	//   ....[58]....
        /*06b8*/ 	.word	0x05000019


	//   ....[59]....
        /*06bc*/ 	.word	0x05000022


	//   ....[60]....
        /*06c0*/ 	.word	0x0500001f


	//   ....[61]....
        /*06c4*/ 	.word	0x0500001c


	//   ....[62]....
        /*06c8*/ 	.word	0x0500002a


	//   ....[63]....
        /*06cc*/ 	.word	0x05000028


	//   ....[64]....
        /*06d0*/ 	.word	0x0500001b


	//   ....[65]....
        /*06d4*/ 	.word	0x05000017


	//   ....[66]....
        /*06d8*/ 	.word	0x0500001e


	//   ....[67]....
        /*06dc*/ 	.word	0x0500001e


	//   ....[68]....
        /*06e0*/ 	.word	0x0500001e


	//   ....[69]....
        /*06e4*/ 	.word	0x0500001e


	//   ....[70]....
        /*06e8*/ 	.word	0x0500001e


	//   ....[71]....
        /*06ec*/ 	.word	0x0500001e


	//   ....[72]....
        /*06f0*/ 	.word	0x0500001e


	//   ....[73]....
        /*06f4*/ 	.word	0x0500001e


	//   ....[74]....
        /*06f8*/ 	.word	0x0500001e


	//   ....[75]....
        /*06fc*/ 	.word	0x0500001e


	//   ....[76]....
        /*0700*/ 	.word	0x0500001e


	//   ....[77]....
        /*0704*/ 	.word	0x0500001e


	//   ....[78]....
        /*0708*/ 	.word	0x0500001e


	//   ....[79]....
        /*070c*/ 	.word	0x0500001e


	//   ....[80]....
        /*0710*/ 	.word	0x0500001e


	//   ....[81]....
        /*0714*/ 	.word	0x0500001e


	//   ....[82]....
        /*0718*/ 	.word	0x0500001e


	//   ....[83]....
        /*071c*/ 	.word	0x0500001e


	//   ....[84]....
        /*0720*/ 	.word	0x0500001e


	//   ....[85]....
        /*0724*/ 	.word	0x0500001e


	//   ....[86]....
        /*0728*/ 	.word	0x0500001e


	//   ....[87]....
        /*072c*/ 	.word	0x0500001e


	//   ....[88]....
        /*0730*/ 	.word	0x0500001e


	//   ....[89]....
        /*0734*/ 	.word	0x0500001e


	//   ....[90]....
        /*0738*/ 	.word	0x0500001e


	//   ....[91]....
        /*073c*/ 	.word	0x0500001e


	//   ....[92]....
        /*0740*/ 	.word	0x0500001e


	//   ....[93]....
        /*0744*/ 	.word	0x0500001e


	//   ....[94]....
        /*0748*/ 	.word	0x0500001e


	//   ....[95]....
        /*074c*/ 	.word	0x0500001e


	//   ....[96]....
        /*0750*/ 	.word	0x0500001e


	//   ....[97]....
        /*0754*/ 	.word	0x0500001e


	//   ....[98]....
        /*0758*/ 	.word	0x0500001e


	//   ....[99]....
        /*075c*/ 	.word	0x0500001e


	//   ....[100]....
        /*0760*/ 	.word	0x0500001e


	//   ....[101]....
        /*0764*/ 	.word	0x0500001e


	//   ....[102]....
        /*0768*/ 	.word	0x0500001e


	//   ....[103]....
        /*076c*/ 	.word	0x0500001e


	//   ....[104]....
        /*0770*/ 	.word	0x0500001e


	//   ....[105]....
        /*0774*/ 	.word	0x0500001e


	//   ....[106]....
        /*0778*/ 	.word	0x0500001e


	//   ....[107]....
        /*077c*/ 	.word	0x0500001e


	//   ....[108]....
        /*0780*/ 	.word	0x0500001e


	//   ....[109]....
        /*0784*/ 	.word	0x0500001e


	//   ....[110]....
        /*0788*/ 	.word	0x0500001e


	//   ....[111]....
        /*078c*/ 	.word	0x0500001e


	//   ....[112]....
        /*0790*/ 	.word	0x0500001e


	//   ....[113]....
        /*0794*/ 	.word	0x0500001e


	//   ....[114]....
        /*0798*/ 	.word	0x0500001e


	//   ....[115]....
        /*079c*/ 	.word	0x0500001e


	//   ....[116]....
        /*07a0*/ 	.word	0x0500001e


	//   ....[117]....
        /*07a4*/ 	.word	0x0500001e


	//   ....[118]....
        /*07a8*/ 	.word	0x0500001e


	//   ....[119]....
        /*07ac*/ 	.word	0x0500001e


	//   ....[120]....
        /*07b0*/ 	.word	0x0500001e


	//   ....[121]....
        /*07b4*/ 	.word	0x0500001e


	//----- nvinfo : EIATTR_COOP_GROUP_INSTR_OFFSETS
	.align		4
.L_1839:
        /*07b8*/ 	.byte	0x04, 0x28
        /*07ba*/ 	.short	(.L_1841 - .L_1840)


	//   ....[0]....
.L_1840:
        /*07bc*/ 	.word	0x00002c90


	//   ....[1]....
        /*07c0*/ 	.word	0x00002cc0


	//   ....[2]....
        /*07c4*/ 	.word	0x00002cf0


	//   ....[3]....
        /*07c8*/ 	.word	0x00002d00


	//   ....[4]....
        /*07cc*/ 	.word	0x000033a0


	//   ....[5]....
        /*07d0*/ 	.word	0x000033e0


	//   ....[6]....
        /*07d4*/ 	.word	0x00003410


	//   ....[7]....
        /*07d8*/ 	.word	0x00003430


	//   ....[8]....
        /*07dc*/ 	.word	0x00003450


	//   ....[9]....
        /*07e0*/ 	.word	0x00003460


	//   ....[10]....
        /*07e4*/ 	.word	0x00005570


	//   ....[11]....
        /*07e8*/ 	.word	0x000055a0


	//   ....[12]....
        /*07ec*/ 	.word	0x000055f0


	//   ....[13]....
        /*07f0*/ 	.word	0x00005610


	//   ....[14]....
        /*07f4*/ 	.word	0x00005640


	//   ....[15]....
        /*07f8*/ 	.word	0x00005650


	//   ....[16]....
        /*07fc*/ 	.word	0x00005680


	//   ....[17]....
        /*0800*/ 	.word	0x00005690


	//   ....[18]....
        /*0804*/ 	.word	0x00005810


	//   ....[19]....
        /*0808*/ 	.word	0x00005840


	//   ....[20]....
        /*080c*/ 	.word	0x00005890


	//   ....[21]....
        /*0810*/ 	.word	0x000058b0


	//   ....[22]....
        /*0814*/ 	.word	0x000058e0


	//   ....[23]....
        /*0818*/ 	.word	0x000058f0


	//   ....[24]....
        /*081c*/ 	.word	0x00005920


	//   ....[25]....
        /*0820*/ 	.word	0x00005930


	//   ....[26]....
        /*0824*/ 	.word	0x00005a50


	//   ....[27]....
        /*0828*/ 	.word	0x00005a80


	//   ....[28]....
        /*082c*/ 	.word	0x00005ad0


	//   ....[29]....
        /*0830*/ 	.word	0x00005af0


	//   ....[30]....
        /*0834*/ 	.word	0x00005b20


	//   ....[31]....
        /*0838*/ 	.word	0x00005b30


	//   ....[32]....
        /*083c*/ 	.word	0x00005b60


	//   ....[33]....
        /*0840*/ 	.word	0x00005b70


	//   ....[34]....
        /*0844*/ 	.word	0x00005d10


	//   ....[35]....
        /*0848*/ 	.word	0x00005e20


	//   ....[36]....
        /*084c*/ 	.word	0x00005ed0


	//   ....[37]....
        /*0850*/ 	.word	0x00005f30


	//   ....[38]....
        /*0854*/ 	.word	0x00005f60


	//   ....[39]....
        /*0858*/ 	.word	0x00005f80


	//   ....[40]....
        /*085c*/ 	.word	0x00005f90


	//   ....[41]....
        /*0860*/ 	.word	0x00005fb0


	//   ....[42]....
        /*0864*/ 	.word	0x00005ff0


	//   ....[43]....
        /*0868*/ 	.word	0x00006010


	//   ....[44]....
        /*086c*/ 	.word	0x00006050


	//   ....[45]....
        /*0870*/ 	.word	0x00006080


	//   ....[46]....
        /*0874*/ 	.word	0x000060b0


	//   ....[47]....
        /*0878*/ 	.word	0x000060c0


	//   ....[48]....
        /*087c*/ 	.word	0x000060d0


	//   ....[49]....
        /*0880*/ 	.word	0x00006130


	//   ....[50]....
        /*0884*/ 	.word	0x00006190


	//   ....[51]....
        /*0888*/ 	.word	0x000061d0


	//   ....[52]....
        /*088c*/ 	.word	0x000061f0


	//   ....[53]....
        /*0890*/ 	.word	0x00006200


	//   ....[54]....
        /*0894*/ 	.word	0x00006210


	//   ....[55]....
        /*0898*/ 	.word	0x00006240


	//   ....[56]....
        /*089c*/ 	.word	0x00006260


	//   ....[57]....
        /*08a0*/ 	.word	0x00006290


	//   ....[58]....
        /*08a4*/ 	.word	0x000062b0


	//   ....[59]....
        /*08a8*/ 	.word	0x000062f0


	//   ....[60]....
        /*08ac*/ 	.word	0x00006330


	//   ....[61]....
        /*08b0*/ 	.word	0x00006360


	//   ....[62]....
        /*08b4*/ 	.word	0x00006390


	//   ....[63]....
        /*08b8*/ 	.word	0x000063c0


	//   ....[64]....
        /*08bc*/ 	.word	0x00006500


	//   ....[65]....
        /*08c0*/ 	.word	0x00006540


	//   ....[66]....
        /*08c4*/ 	.word	0x00006670


	//   ....[67]....
        /*08c8*/ 	.word	0x000066c0


	//   ....[68]....
        /*08cc*/ 	.word	0x00006730


	//   ....[69]....
        /*08d0*/ 	.word	0x00006790


	//   ....[70]....
        /*08d4*/ 	.word	0x00006800


	//   ....[71]....
        /*08d8*/ 	.word	0x00006860


	//   ....[72]....
        /*08dc*/ 	.word	0x000068d0


	//   ....[73]....
        /*08e0*/ 	.word	0x00006930


	//   ....[74]....
        /*08e4*/ 	.word	0x000069d0


	//   ....[75]....
        /*08e8*/ 	.word	0x00006a60


	//   ....[76]....
        /*08ec*/ 	.word	0x00006ad0


	//   ....[77]....
        /*08f0*/ 	.word	0x00006b30


	//   ....[78]....
        /*08f4*/ 	.word	0x00006ba0


	//   ....[79]....
        /*08f8*/ 	.word	0x00006c00


	//   ....[80]....
        /*08fc*/ 	.word	0x00006c70


	//   ....[81]....
        /*0900*/ 	.word	0x00006cd0


	//   ....[82]....
        /*0904*/ 	.word	0x00006d70


	//   ....[83]....
        /*0908*/ 	.word	0x00006e00


	//   ....[84]....
        /*090c*/ 	.word	0x00006e70


	//   ....[85]....
        /*0910*/ 	.word	0x00006ed0


	//   ....[86]....
        /*0914*/ 	.word	0x00006f40


	//   ....[87]....
        /*0918*/ 	.word	0x00006fa0


	//   ....[88]....
        /*091c*/ 	.word	0x00007010


	//   ....[89]....
        /*0920*/ 	.word	0x00007070


	//   ....[90]....
        /*0924*/ 	.word	0x00007110


	//   ....[91]....
        /*0928*/ 	.word	0x000071c0


	//   ....[92]....
        /*092c*/ 	.word	0x000072b0


	//   ....[93]....
        /*0930*/ 	.word	0x00007300


	//   ....[94]....
        /*0934*/ 	.word	0x000073a0


	//   ....[95]....
        /*0938*/ 	.word	0x00007400


	//   ....[96]....
        /*093c*/ 	.word	0x00007480


	//   ....[97]....
        /*0940*/ 	.word	0x00007520


	//   ....[98]....
        /*0944*/ 	.word	0x00007590


	//   ....[99]....
        /*0948*/ 	.word	0x00007610


	//   ....[100]....
        /*094c*/ 	.word	0x00007680


	//   ....[101]....
        /*0950*/ 	.word	0x000076e0


	//   ....[102]....
        /*0954*/ 	.word	0x00007750


	//   ....[103]....
        /*0958*/ 	.word	0x000077b0


	//   ....[104]....
        /*095c*/ 	.word	0x00007820


	//   ....[105]....
        /*0960*/ 	.word	0x00007880


	//   ....[106]....
        /*0964*/ 	.word	0x000078f0


	//   ....[107]....
        /*0968*/ 	.word	0x00007950


	//   ....[108]....
        /*096c*/ 	.word	0x00007a20


	//   ....[109]....
        /*0970*/ 	.word	0x00007a80


	//   ....[110]....
        /*0974*/ 	.word	0x00007b00


	//   ....[111]....
        /*0978*/ 	.word	0x00007b50


	//   ....[112]....
        /*097c*/ 	.word	0x00007bf0


	//   ....[113]....
        /*0980*/ 	.word	0x00007c70


	//   ....[114]....
        /*0984*/ 	.word	0x00007d00


	//   ....[115]....
        /*0988*/ 	.word	0x00007d90


	//   ....[116]....
        /*098c*/ 	.word	0x00007e00


	//   ....[117]....
        /*0990*/ 	.word	0x00007e60


	//   ....[118]....
        /*0994*/ 	.word	0x00007ef0


	//   ....[119]....
        /*0998*/ 	.word	0x00007fb0


	//   ....[120]....
        /*099c*/ 	.word	0x00008040


	//   ....[121]....
        /*09a0*/ 	.word	0x000080a0


	//----- nvinfo : EIATTR_EXIT_INSTR_OFFSETS
	.align		4
.L_1841:
        /*09a4*/ 	.byte	0x04, 0x1c
        /*09a6*/ 	.short	(.L_1843 - .L_1842)


	//   ....[0]....
.L_1842:
        /*09a8*/ 	.word	0x00004540


	//   ....[1]....
        /*09ac*/ 	.word	0x00006610


	//----- nvinfo : EIATTR_MAX_THREADS
	.align		4
.L_1843:
        /*09b0*/ 	.byte	0x04, 0x05
        /*09b2*/ 	.short	(.L_1845 - .L_1844)
.L_1844:
        /*09b4*/ 	.word	0x00000140
        /*09b8*/ 	.word	0x00000001
        /*09bc*/ 	.word	0x00000001


	//----- nvinfo : EIATTR_CRS_STACK_SIZE
	.align		4
.L_1845:
        /*09c0*/ 	.byte	0x04, 0x1e
        /*09c2*/ 	.short	(.L_1847 - .L_1846)
.L_1846:
        /*09c4*/ 	.word	0x00000000


	//----- nvinfo : EIATTR_CBANK_PARAM_SIZE
	.align		4
.L_1847:
        /*09c8*/ 	.byte	0x03, 0x19
        /*09ca*/ 	.short	0x0060


	//----- nvinfo : EIATTR_PARAM_CBANK
	.align		4
        /*09cc*/ 	.byte	0x04, 0x0a
        /*09ce*/ 	.short	(.L_1849 - .L_1848)
	.align		4
.L_1848:
        /*09d0*/ 	.word	index@(.nv.constant0._ZN13group_norm_v218gn_bwd_cuda_kernelI6__halfLi320ELi3ELi32ELi10ELi1024ELb0ELb1ELi32ELi320ELi320ELi4ELb1ELi10ELb0ELb0ELNS_15WgradSyncMethodE3ENS_16CompileConditionILi900EEEEEvPT_S6_S6_PKS5_S8_S8_S8_PKfflPfPj)
        /*09d4*/ 	.short	0x0210
        /*09d6*/ 	.short	0x0060


	//----- nvinfo : EIATTR_SW_WAR
	.align		4
.L_1849:
        /*09d8*/ 	.byte	0x04, 0x36
        /*09da*/ 	.short	(.L_1851 - .L_1850)
.L_1850:
        /*09dc*/ 	.word	0x00000008
.L_1851:


//--------------------- .nv.info._ZN13group_norm_v218gn_bwd_cuda_kernelI6__halfLi320ELi2ELi32ELi10ELi1024ELb0ELb1ELi32ELi320ELi320ELi4ELb1ELi9ELb0ELb0ELNS_15WgradSyncMethodE3ENS_16CompileConditionILi900EEEEEvPT_S6_S6_PKS5_S8_S8_S8_PKfflPfPj --------------------------
	.section	.nv.info._ZN13group_norm_v218gn_bwd_cuda_kernelI6__halfLi320ELi2ELi32ELi10ELi1024ELb0ELb1ELi32ELi320ELi320ELi4ELb1ELi9ELb0ELb0ELNS_15WgradSyncMethodE3ENS_16CompileConditionILi900EEEEEvPT_S6_S6_PKS5_S8_S8_S8_PKfflPfPj,"",@"SHT_CUDA_INFO"
	.sectionflags	@""
	.align	4


	//----- nvinfo : EIATTR_CUDA_API_VERSION
	.align		4
        /*0000*/ 	.byte	0x04, 0x37
        /*0002*/ 	.short	(.L_1853 - .L_1852)
.L_1852:
        /*0004*/ 	.word	0x00000082


	//----- nvinfo : EIATTR_KPARAM_INFO
	.align		4
.L_1853:
        /*0008*/ 	.byte	0x04, 0x17
        /*000a*/ 	.short	(.L_1855 - .L_1854)
.L_1854:
        /*000c*/ 	.word	0x00000000
        /*0010*/ 	.short	0x000b
        /*0012*/ 	.short	0x0058
        /*0014*/ 	.byte	0x00, 0xf0, 0x21, 0x00


	//----- nvinfo : EIATTR_KPARAM_INFO
	.align		4
.L_1855:
        /*0018*/ 	.byte	0x04, 0x17
        /*001a*/ 	.short	(.L_1857 - .L_1856)
.L_1856:
        /*001c*/ 	.word	0x00000000
        /*0020*/ 	.short	0x000a
        /*0022*/ 	.short	0x0050
        /*0024*/ 	.byte	0x00, 0xf0, 0x21, 0x00


	//----- nvinfo : EIATTR_KPARAM_INFO
	.align		4
.L_1857:
        /*0028*/ 	.byte	0x04, 0x17
        /*002a*/ 	.short	(.L_1859 - .L_1858)
.L_1858:
        /*002c*/ 	.word	0x00000000
        /*0030*/ 	.short	0x0009
        /*0032*/ 	.short	0x0048
        /*0034*/ 	.byte	0x00, 0xf0, 0x21, 0x00


	//----- nvinfo : EIATTR_KPARAM_INFO
	.align		4
.L_1859:
        /*0038*/ 	.byte	0x04, 0x17
        /*003a*/ 	.short	(.L_1861 - .L_1860)
.L_1860:
        /*003c*/ 	.word	0x00000000
        /*0040*/ 	.short	0x0008
        /*0042*/ 	.short	0x0040
        /*0044*/ 	.byte	0x00, 0xf0, 0x11, 0x00


	//----- nvinfo : EIATTR_KPARAM_INFO
	.align		4
.L_1861:
        /*0048*/ 	.byte	0x04, 0x17
        /*004a*/ 	.short	(.L_1863 - .L_1862)
.L_1862:
        /*004c*/ 	.word	0x00000000
        /*0050*/ 	.short	0x0007
        /*0052*/ 	.short	0x0038
        /*0054*/ 	.byte	0x00, 0xf0, 0x21, 0x00


	//----- nvinfo : EIATTR_KPARAM_INFO
	.align		4
.L_1863:
        /*0058*/ 	.byte	0x04, 0x17
        /*005a*/ 	.short	(.L_1865 - .L_1864)
.L_1864:
        /*005c*/ 	.word	0x00000000
        /*0060*/ 	.short	0x0006
        /*0062*/ 	.short	0x0030
        /*0064*/ 	.byte	0x00, 0xf0, 0x21, 0x00


	//----- nvinfo : EIATTR_KPARAM_INFO
	.align		4
.L_1865:
        /*0068*/ 	.byte	0x04, 0x17
        /*006a*/ 	.short	(.L_1867 - .L_1866)
.L_1866:
        /*006c*/ 	.word	0x00000000
        /*0070*/ 	.short	0x0005
        /*0072*/ 	.short	0x0028
        /*0074*/ 	.byte	0x00, 0xf0, 0x21, 0x00


	//----- nvinfo : EIATTR_KPARAM_INFO
	.align		4
.L_1867:
        /*0078*/ 	.byte	0x04, 0x17
        /*007a*/ 	.short	(.L_1869 - .L_1868)
.L_1868:
        /*007c*/ 	.word	0x00000000
        /*0080*/ 	.short	0x0004
        /*0082*/ 	.short	0x0020
        /*0084*/ 	.byte	0x00, 0xf0, 0x21, 0x00


	//----- nvinfo : EIATTR_KPARAM_INFO
	.align		4
.L_1869:
        /*0088*/ 	.byte	0x04, 0x17
        /*008a*/ 	.short	(.L_1871 - .L_1870)
.L_1870:
        /*008c*/ 	.word	0x00000000
        /*0090*/ 	.short	0x0003
        /*0092*/ 	.short	0x0018
        /*0094*/ 	.byte	0x00, 0xf0, 0x21, 0x00


	//----- nvinfo : EIATTR_KPARAM_INFO
	.align		4
.L_1871:
        /*0098*/ 	.byte	0x04, 0x17
        /*009a*/ 	.short	(.L_1873 - .L_1872)
.L_1872:
        /*009c*/ 	.word	0x00000000
        /*00a0*/ 	.short	0x0002
        /*00a2*/ 	.short	0x0010
        /*00a4*/ 	.byte	0x00, 0xf0, 0x21, 0x00


	//----- nvinfo : EIATTR_KPARAM_INFO
	.align		4
.L_1873:
        /*00a8*/ 	.byte	0x04, 0x17
        /*00aa*/ 	.short	(.L_1875 - .L_1874)
.L_1874:
        /*00ac*/ 	.word	0x00000000
        /*00b0*/ 	.short	0x0001
        /*00b2*/ 	.short	0x0008
        /*00b4*/ 	.byte	0x00, 0xf0, 0x21, 0x00


	//----- nvinfo : EIATTR_KPARAM_INFO
	.align		4
.L_1875:
        /*00b8*/ 	.byte	0x04, 0x17
        /*00ba*/ 	.short	(.L_1877 - .L_1876)
.L_1876:
        /*00bc*/ 	.word	0x00000000
        /*00c0*/ 	.short	0x0000
        /*00c2*/ 	.short	0x0000
        /*00c4*/ 	.byte	0x00, 0xf0, 0x21, 0x00


	//----- nvinfo : EIATTR_SPARSE_MMA_MASK
	.align		4
.L_1877:
        /*00c8*/ 	.byte	0x03, 0x50
        /*00ca*/ 	.short	0x0000


	//----- nvinfo : EIATTR_MAXREG_COUNT
	.align		4
        /*00cc*/ 	.byte	0x03, 0x1b
        /*00ce*/ 	.short	0x0060


	//----- nvinfo : EIATTR_NUM_BARRIERS
	.align		4
        /*00d0*/ 	.byte	0x02, 0x4c
        /*00d2*/ 	.byte	0x01
	.zero		1


	//----- nvinfo : EIATTR_ANNOTATIONS
	.align		4
        /*00d4*/ 	.byte	0x04, 0x55
        /*00d6*/ 	.short	(.L_1879 - .L_1878)


	//   ....[0]....
.L_1878:
        /* <DEDUP_REMOVED lines=18> */


	//----- nvinfo : EIATTR_MERCURY_ISA_VERSION
	.align		4
.L_1879:
        /*01e8*/ 	.byte	0x03, 0x5f
        /*01ea*/ 	.short	0x0101


	//----- nvinfo : EIATTR_COOP_GROUP_MASK_REGIDS
	.align		4
        /*01ec*/ 	.byte	0x04, 0x29
        /*01ee*/ 	.short	(.L_1881 - .L_1880)


	//   ....[0]....
.L_1880:
        /*01f0*/ 	.word	0xffffffff


	//   ....[1]....
        /*01f4*/ 	.word	0xffffffff


	//   ....[2]....
        /*01f8*/ 	.word	0xffffffff


	//   ....[3]....
        /*01fc*/ 	.word	0xffffffff


	//   ....[4]....
        /*0200*/ 	.word	0xffffffff


	//   ....[5]....
        /*0204*/ 	.word	0xffffffff


	//   ....[6]....
        /*0208*/ 	.word	0xffffffff


	//   ....[7]....
        /*020c*/ 	.word	0xffffffff


	//   ....[8]....
        /*0210*/ 	.word	0xffffffff


	//   ....[9]....
        /*0214*/ 	.word	0xffffffff


	//   ....[10]....
        /*0218*/ 	.word	0x05000007


	//   ....[11]....
        /*021c*/ 	.word	0x05000006


	//   ....[12]....
        /*0220*/ 	.word	0x05000008


	//   ....[13]....
        /*0224*/ 	.word	0x05000009


	//   ....[14]....
        /*0228*/ 	.word	0x0500000b


	//   ....[15]....
        /*022c*/ 	.word	0x05000002


	//   ....[16]....
        /*0230*/ 	.word	0x05000006


	//   ....[17]....
        /*0234*/ 	.word	0x05000003


	//   ....[18]....
        /*0238*/ 	.word	0x05000007


	//   ....[19]....
        /*023c*/ 	.word	0x05000009


	//   ....[20]....
        /*0240*/ 	.word	0x05000006


	//   ....[21]....
        /*0244*/ 	.word	0x05000008


	//   ....[22]....
        /*0248*/ 	.word	0x0500000b


	//   ....[23]....
        /*024c*/ 	.word	0x05000007


	//   ....[24]....
        /*0250*/ 	.word	0x0500000c


	//   ....[25]....
        /*0254*/ 	.word	0x05000006


	//   ....[26]....
        /*0258*/ 	.word	0x05000007


	//   ....[27]....
        /*025c*/ 	.word	0x05000009


	//   ....[28]....
        /*0260*/ 	.word	0x05000006


	//   ....[29]....
        /*0264*/ 	.word	0x05000008


	//   ....[30]....
        /*0268*/ 	.word	0x0500000b


	//   ....[31]....
        /*026c*/ 	.word	0x05000007


	//   ....[32]....
        /*0270*/ 	.word	0x0500000c


	//   ....[33]....
        /*0274*/ 	.word	0x05000006


	//   ....[34]....
        /*0278*/ 	.word	0x05000006


	//   ....[35]....
        /*027c*/ 	.word	0x0500000b


	//   ....[36]....
        /*0280*/ 	.word	0x05000007


	//   ....[37]....
        /*0284*/ 	.word	0x0500000f


	//   ....[38]....
        /*0288*/ 	.word	0x0500001d


	//   ....[39]....
        /*028c*/ 	.word	0x05000011


	//   ....[40]....
        /*0290*/ 	.word	0x05000009


	//   ....[41]....
        /*0294*/ 	.word	0x05000007


	//   ....[42]....
        /*0298*/ 	.word	0x0500000b


	//   ....[43]....
        /*029c*/ 	.word	0x05000006


	//   ....[44]....
        /*02a0*/ 	.word	0x0500000e


	//   ....[45]....
        /*02a4*/ 	.word	0x05000008


	//   ....[46]....
        /*02a8*/ 	.word	0x0500000c


	//   ....[47]....
        /*02ac*/ 	.word	0x0500000a


	//   ....[48]....
        /*02b0*/ 	.word	0x05000004


	//   ....[49]....
        /*02b4*/ 	.word	0x05000018


	//   ....[50]....
        /*02b8*/ 	.word	0x0500001a


	//   ....[51]....
        /*02bc*/ 	.word	0x05000005


	//   ....[52]....
        /*02c0*/ 	.word	0x05000013


	//   ....[53]....
        /*02c4*/ 	.word	0x05000015


	//   ....[54]....
        /*02c8*/ 	.word	0x05000019


	//   ....[55]....
        /*02cc*/ 	.word	0x05000007


	//   ....[56]....
        /*02d0*/ 	.word	0x0500000f


	//   ....[57]....
        /*02d4*/ 	.word	0x0500001b


	//   ....[58]....
        /*02d8*/ 	.word	0x05000011


	//   ....[59]....
        /*02dc*/ 	.word	0x05000013


	//   ....[60]....
        /*02e0*/ 	.word	0x05000015


	//   ....[61]....
        /*02e4*/ 	.word	0x05000012


	//   ....[62]....
        /*02e8*/ 	.word	0x05000019


	//   ....[63]....
        /*02ec*/ 	.word	0x0500001d


	//   ....[64]....
        /*02f0*/ 	.word	0x0500000d


	//   ....[65]....
        /*02f4*/ 	.word	0x05000009


	//   ....[66]....
        /*02f8*/ 	.word	0x05000006


	//   ....[67]....
        /*02fc*/ 	.word	0x05000006


	//   ....[68]....
        /*0300*/ 	.word	0x05000006


	//   ....[69]....
        /*0304*/ 	.word	0x05000006


	//   ....[70]....
        /*0308*/ 	.word	0x05000006


	//   ....[71]....
        /*030c*/ 	.word	0x05000006


	//   ....[72]....
        /*0310*/ 	.word	0x05000006


	//   ....[73]....
        /*0314*/ 	.word	0x05000006


	//   ....[74]....
        /*0318*/ 	.word	0x05000006


	//   ....[75]....
        /*031c*/ 	.word	0x05000006


	//   ....[76]....
        /*0320*/ 	.word	0x05000006


	//   ....[77]....
        /*0324*/ 	.word	0x05000006


	//   ....[78]....
        /*0328*/ 	.word	0x05000006


	//   ....[79]....
        /*032c*/ 	.word	0x05000006


	//   ....[80]....
        /*0330*/ 	.word	0x05000006


	//   ....[81]....
        /*0334*/ 	.word	0x05000006


	//   ....[82]....
        /*0338*/ 	.word	0x05000006


	//   ....[83]....
        /*033c*/ 	.word	0x05000006


	//   ....[84]....
        /*0340*/ 	.word	0x05000006


	//   ....[85]....
        /*0344*/ 	.word	0x05000006


	//   ....[86]....
        /*0348*/ 	.word	0x05000006


	//   ....[87]....
        /*034c*/ 	.word	0x05000006


	//   ....[88]....
        /*0350*/ 	.word	0x05000006


	//   ....[89]....
        /*0354*/ 	.word	0x05000006


	//   ....[90]....
        /*0358*/ 	.word	0x05000006


	//   ....[91]....
        /*035c*/ 	.word	0x05000006


	//   ....[92]....
        /*0360*/ 	.word	0x05000006


	//   ....[93]....
        /*0364*/ 	.word	0x05000006


	//   ....[94]....
        /*0368*/ 	.word	0x05000006


	//   ....[95]....
        /*036c*/ 	.word	0x05000006


	//   ....[96]....
        /*0370*/ 	.word	0x05000006


	//   ....[97]....
        /*0374*/ 	.word	0x05000006


	//   ....[98]....
        /*0378*/ 	.word	0x05000006


	//   ....[99]....
        /*037c*/ 	.word	0x05000006


	//   ....[100]....
        /*0380*/ 	.word	0x05000006


	//   ....[101]....
        /*0384*/ 	.word	0x05000006


	//   ....[102]....
        /*0388*/ 	.word	0x05000006


	//   ....[103]....
        /*038c*/ 	.word	0x05000006


	//   ....[104]....
        /*0390*/ 	.word	0x05000006


	//   ....[105]....
        /*0394*/ 	.word	0x05000006


	//   ....[106]....
        /*0398*/ 	.word	0x05000006


	//   ....[107]....
        /*039c*/ 	.word	0x05000006


	//   ....[108]....
        /*03a0*/ 	.word	0x05000006


	//   ....[109]....
        /*03a4*/ 	.word	0x05000006


	//   ....[110]....
        /*03a8*/ 	.word	0x05000006


	//   ....[111]....
        /*03ac*/ 	.word	0x05000006


	//   ....[112]....
        /*03b0*/ 	.word	0x05000006


	//   ....[113]....
        /*03b4*/ 	.word	0x05000006


	//   ....[114]....
        /*03b8*/ 	.word	0x05000006


	//   ....[115]....
        /*03bc*/ 	.word	0x05000006


	//   ....[116]....
        /*03c0*/ 	.word	0x05000006


	//   ....[117]....
        /*03c4*/ 	.word	0x05000006


	//   ....[118]....
        /*03c8*/ 	.word	0x05000006


	//   ....[119]....
        /*03cc*/ 	.word	0x05000006


	//   ....[120]....
        /*03d0*/ 	.word	0x05000006


	//   ....[121]....
        /*03d4*/ 	.word	0x05000006


	//----- nvinfo : EIATTR_COOP_GROUP_INSTR_OFFSETS
	.align		4
.L_1881:
        /*03d8*/ 	.byte	0x04, 0x28
        /*03da*/ 	.short	(.L_1883 - .L_1882)


	//   ....[0]....
.L_1882:
        /*03dc*/ 	.word	0x00002810


	//   ....[1]....
        /*03e0*/ 	.word	0x00002840


	//   ....[2]....
        /*03e4*/ 	.word	0x00002870


	//   ....[3]....
        /*03e8*/ 	.word	0x00002880


	//   ....[4]....
        /*03ec*/ 	.word	0x00002f10


	//   ....[5]....
        /*03f0*/ 	.word	0x00002f50


	//   ....[6]....
        /*03f4*/ 	.word	0x00002f80


	//   ....[7]....
        /*03f8*/ 	.word	0x00002fa0


	//   ....[8]....
        /*03fc*/ 	.word	0x00002fc0


	//   ....[9]....
        /*0400*/ 	.word	0x00002fd0


	//   ....[10]....
        /*0404*/ 	.word	0x00004dc0


	//   ....[11]....
        /*0408*/ 	.word	0x00004df0


	//   ....[12]....
        /*040c*/ 	.word	0x00004e30


	//   ....[13]....
        /*0410*/ 	.word	0x00004e50


	//   ....[14]....
        /*0414*/ 	.word	0x00004e80


	//   ....[15]....
        /*0418*/ 	.word	0x00004e90


	//   ....[16]....
        /*041c*/ 	.word	0x00004ec0


	//   ....[17]....
        /*0420*/ 	.word	0x00004ed0


	//   ....[18]....
        /*0424*/ 	.word	0x00005060


	//   ....[19]....
        /*0428*/ 	.word	0x00005090


	//   ....[20]....
        /*042c*/ 	.word	0x000050c0


	//   ....[21]....
        /*0430*/ 	.word	0x000050e0


	//   ....[22]....
        /*0434*/ 	.word	0x00005110


	//   ....[23]....
        /*0438*/ 	.word	0x00005120


	//   ....[24]....
        /*043c*/ 	.word	0x00005150


	//   ....[25]....
        /*0440*/ 	.word	0x00005160


	//   ....[26]....
        /*0444*/ 	.word	0x000052a0


	//   ....[27]....
        /*0448*/ 	.word	0x000052c0


	//   ....[28]....
        /*044c*/ 	.word	0x000052f0


	//   ....[29]....
        /*0450*/ 	.word	0x00005310


	//   ....[30]....
        /*0454*/ 	.word	0x00005340


	//   ....[31]....
        /*0458*/ 	.word	0x00005350


	//   ....[32]....
        /*045c*/ 	.word	0x00005380


	//   ....[33]....
        /*0460*/ 	.word	0x00005390


	//   ....[34]....
        /*0464*/ 	.word	0x000056c0


	//   ....[35]....
        /*0468*/ 	.word	0x00005700


	//   ....[36]....
        /*046c*/ 	.word	0x00005720


	//   ....[37]....
        /*0470*/ 	.word	0x00005760


	//   ....[38]....
        /*0474*/ 	.word	0x00005790


	//   ....[39]....
        /*0478*/ 	.word	0x000057b0


	//   ....[40]....
        /*047c*/ 	.word	0x000057d0


	//   ....[41]....
        /*0480*/ 	.word	0x00005800


	//   ....[42]....
        /*0484*/ 	.word	0x00005820


	//   ....[43]....
        /*0488*/ 	.word	0x00005840


	//   ....[44]....
        /*048c*/ 	.word	0x00005860


	//   ....[45]....
        /*0490*/ 	.word	0x00005880


	//   ....[46]....
        /*0494*/ 	.word	0x000058b0


	//   ....[47]....
        /*0498*/ 	.word	0x000058c0


	//   ....[48]....
        /*049c*/ 	.word	0x000058f0


	//   ....[49]....
        /*04a0*/ 	.word	0x00005940


	//   ....[50]....
        /*04a4*/ 	.word	0x00005970


	//   ....[51]....
        /*04a8*/ 	.word	0x000059a0


	//   ....[52]....
        /*04ac*/ 	.word	0x000059d0


	//   ....[53]....
        /*04b0*/ 	.word	0x000059f0


	//   ....[54]....
        /*04b4*/ 	.word	0x00005a10


	//   ....[55]....
        /*04b8*/ 	.word	0x00005a20


	//   ....[56]....
        /*04bc*/ 	.word	0x00005a50


	//   ....[57]....
        /*04c0*/ 	.word	0x00005a90


	//   ....[58]....
        /*04c4*/ 	.word	0x00005ad0


	//   ....[59]....
        /*04c8*/ 	.word	0x00005b50


	//   ....[60]....
        /*04cc*/ 	.word	0x00005b80


	//   ....[61]....
        /*04d0*/ 	.word	0x00005ba0


	//   ....[62]....
        /*04d4*/ 	.word	0x00005bc0


	//   ....[63]....
        /*04d8*/ 	.word	0x00005bf0


	//   ....[64]....
        /*04dc*/ 	.word	0x00005c30


	//   ....[65]....
        /*04e0*/ 	.word	0x00005d50


	//   ....[66]....
        /*04e4*/ 	.word	0x00005e70


	//   ....[67]....
        /*04e8*/ 	.word	0x00005ec0


	//   ....[68]....
        /*04ec*/ 	.word	0x00005f30


	//   ....[69]....
        /*04f0*/ 	.word	0x00005f90


	//   ....[70]....
        /*04f4*/ 	.word	0x00006000


	//   ....[71]....
        /*04f8*/ 	.word	0x00006060


	//   ....[72]....
        /*04fc*/ 	.word	0x000060d0


	//   ....[73]....
        /*0500*/ 	.word	0x00006130


	//   ....[74]....
        /*0504*/ 	.word	0x000061d0


	//   ....[75]....
        /*0508*/ 	.word	0x00006260


	//   ....[76]....
        /*050c*/ 	.word	0x000062d0


	//   ....[77]....
        /*0510*/ 	.word	0x00006330


	//   ....[78]....
        /*0514*/ 	.word	0x000063a0


	//   ....[79]....
        /*0518*/ 	.word	0x00006400


	//   ....[80]....
        /*051c*/ 	.word	0x00006470


	//   ....[81]....
        /*0520*/ 	.word	0x000064d0


	//   ....[82]....
        /*0524*/ 	.word	0x00006570


	//   ....[83]....
        /*0528*/ 	.word	0x00006600


	//   ....[84]....
        /*052c*/ 	.word	0x00006670


	//   ....[85]....
        /*0530*/ 	.word	0x000066d0


	//   ....[86]....
        /*0534*/ 	.word	0x00006740


	//   ....[87]....
        /*0538*/ 	.word	0x000067a0


	//   ....[88]....
        /*053c*/ 	.word	0x00006810


	//   ....[89]....
        /*0540*/ 	.word	0x00006870


	//   ....[90]....
        /*0544*/ 	.word	0x00006910


	//   ....[91]....
        /*0548*/ 	.word	0x000069f0


	//   ....[92]....
        /*054c*/ 	.word	0x00006ad0


	//   ....[93]....
        /*0550*/ 	.word	0x00006b20


	//   ....[94]....
        /*0554*/ 	.word	0x00006bc0


	//   ....[95]....
        /*0558*/ 	.word	0x00006c20


	//   ....[96]....
        /*055c*/ 	.word	0x00006cd0


	//   ....[97]....
        /*0560*/ 	.word	0x00006d30


	//   ....[98]....
        /*0564*/ 	.word	0x00006dd0


	//   ....[99]....
        /*0568*/ 	.word	0x00006e30


	//   ....[100]....
        /*056c*/ 	.word	0x00006ea0


	//   ....[101]....
        /*0570*/ 	.word	0x00006f00


	//   ....[102]....
        /*0574*/ 	.word	0x00006f70


	//   ....[103]....
        /*0578*/ 	.word	0x00006fd0


	//   ....[104]....
        /*057c*/ 	.word	0x00007040


	//   ....[105]....
        /*0580*/ 	.word	0x000070f0


	//   ....[106]....
        /*0584*/ 	.word	0x00007160


	//   ....[107]....
        /*0588*/ 	.word	0x000071c0


	//   ....[108]....
        /*058c*/ 	.word	0x00007230


	//   ....[109]....
        /*0590*/ 	.word	0x00007290


	//   ....[110]....
        /*0594*/ 	.word	0x00007330


	//   ....[111]....
        /*0598*/ 	.word	0x000073a0


	//   ....[112]....
        /*059c*/ 	.word	0x00007430


	//   ....[113]....
        /*05a0*/ 	.word	0x000074a0


	//   ....[114]....
        /*05a4*/ 	.word	0x00007500


	//   ....[115]....
        /*05a8*/ 	.word	0x00007550


	//   ....[116]....
        /*05ac*/ 	.word	0x000075c0


	//   ....[117]....
        /*05b0*/ 	.word	0x00007620


	//   ....[118]....
        /*05b4*/ 	.word	0x00007690


	//   ....[119]....
        /*05b8*/ 	.word	0x000076f0


	//   ....[120]....
        /*05bc*/ 	.word	0x00007830


	//   ....[121]....
        /*05c0*/ 	.word	0x00007900


	//----- nvinfo : EIATTR_EXIT_INSTR_OFFSETS
	.align		4
.L_1883:
        /*05c4*/ 	.byte	0x04, 0x1c
        /*05c6*/ 	.short	(.L_1885 - .L_1884)


	//   ....[0]....
.L_1884:
        /*05c8*/ 	.word	0x00003d70


	//   ....[1]....
        /*05cc*/ 	.word	0x00005e10


	//----- nvinfo : EIATTR_MAX_THREADS
	.align		4
.L_1885:
        /*05d0*/ 	.byte	0x04, 0x05
        /*05d2*/ 	.short	(.L_1887 - .L_1886)
.L_1886:
        /*05d4*/ 	.word	0x00000140
        /*05d8*/ 	.word	0x00000001
        /*05dc*/ 	.word	0x00000001


	//----- nvinfo : EIATTR_CRS_STACK_SIZE
	.align		4
.L_1887:
        /*05e0*/ 	.byte	0x04, 0x1e
        /*05e2*/ 	.short	(.L_1889 - .L_1888)
.L_1888:
        /*05e4*/ 	.word	0x00000000


	//----- nvinfo : EIATTR_CBANK_PARAM_SIZE
	.align		4
.L_1889:
        /*05e8*/ 	.byte	0x03, 0x19
        /*05ea*/ 	.short	0x0060


	//----- nvinfo : EIATTR_PARAM_CBANK
	.align		4
        /*05ec*/ 	.byte	0x04, 0x0a
        /*05ee*/ 	.short	(.L_1891 - .L_1890)
	.align		4
.L_1890:
        /*05f0*/ 	.word	index@(.nv.constant0._ZN13group_norm_v218gn_bwd_cuda_kernelI6__halfLi320ELi2ELi32ELi10ELi1024ELb0ELb1ELi32ELi320ELi320ELi4ELb1ELi9ELb0ELb0ELNS_15WgradSyncMethodE3ENS_16CompileConditionILi900EEEEEvPT_S6_S6_PKS5_S8_S8_S8_PKfflPfPj)
        /*05f4*/ 	.short	0x0210
        /*05f6*/ 	.short	0x0060


	//----- nvinfo : EIATTR_SW_WAR
	.align		4
.L_1891:
        /*05f8*/ 	.byte	0x04, 0x36
        /*05fa*/ 	.short	(.L_1893 - .L_1892)
.L_1892:
        /*05fc*/ 	.word	0x00000008
.L_1893:


//--------------------- .nv.info._ZN13group_norm_v218gn_bwd_cuda_kernelI6__halfLi320ELi3ELi16ELi20ELi1024ELb1ELb1ELi4ELi320ELi320ELi4ELb1ELi1ELb0ELb0ELNS_15WgradSyncMethodE3ENS_16CompileConditionILi900EEEEEvPT_S6_S6_PKS5_S8_S8_S8_PKfflPfPj --------------------------
	.section	.nv.info._ZN13group_norm_v218gn_bwd_cuda_kernelI6__halfLi320ELi3ELi16ELi20ELi1024ELb1ELb1ELi4ELi320ELi320ELi4ELb1ELi1ELb0ELb0ELNS_15WgradSyncMethodE3ENS_16CompileConditionILi900EEEEEvPT_S6_S6_PKS5_S8_S8_S8_PKfflPfPj,"",@"SHT_CUDA_INFO"
	.sectionflags	@""
	.align	4


	//----- nvinfo : EIATTR_CUDA_API_VERSION
	.align		4
        /*0000*/ 	.byte	0x04, 0x37
        /*0002*/ 	.short	(.L_1895 - .L_1894)
.L_1894:
        /*0004*/ 	.word	0x00000082


	//----- nvinfo : EIATTR_KPARAM_INFO
	.align		4
.L_1895:
        /*0008*/ 	.byte	0x04, 0x17
        /*000a*/ 	.short	(.L_1897 - .L_1896)
.L_1896:
        /*000c*/ 	.word	0x00000000
        /*0010*/ 	.short	0x000b
        /*0012*/ 	.short	0x0058
        /*0014*/ 	.byte	0x00, 0xf0, 0x21, 0x00


	//----- nvinfo : EIATTR_KPARAM_INFO
	.align		4
.L_1897:
        /*0018*/ 	.byte	0x04, 0x17
        /*001a*/ 	.short	(.L_1899 - .L_1898)
.L_1898:
        /*001c*/ 	.word	0x00000000
        /*0020*/ 	.short	0x000a
        /*0022*/ 	.short	0x0050
        /*0024*/ 	.byte	0x00, 0xf0, 0x21, 0x00


	//----- nvinfo : EIATTR_KPARAM_INFO
	.align		4
.L_1899:
        /*0028*/ 	.byte	0x04, 0x17
        /*002a*/ 	.short	(.L_1901 - .L_1900)
.L_1900:
        /*002c*/ 	.word	0x00000000
        /*0030*/ 	.short	0x0009
        /*0032*/ 	.short	0x0048
        /*0034*/ 	.byte	0x00, 0xf0, 0x21, 0x00


	//----- nvinfo : EIATTR_KPARAM_INFO
	.align		4
.L_1901:
        /*0038*/ 	.byte	0x04, 0x17
        /*003a*/ 	.short	(.L_1903 - .L_1902)
.L_1902:
        /*003c*/ 	.word	0x00000000
        /*0040*/ 	.short	0x0008
        /*0042*/ 	.short	0x0040
        /*0044*/ 	.byte	0x00, 0xf0, 0x11, 0x00


	//----- nvinfo : EIATTR_KPARAM_INFO
	.align		4
.L_1903:
        /*0048*/ 	.byte	0x04, 0x17
        /*004a*/ 	.short	(.L_1905 - .L_1904)
.L_1904:
        /*004c*/ 	.word	0x00000000
        /*0050*/ 	.short	0x0007
        /*0052*/ 	.short	0x0038
        /*0054*/ 	.byte	0x00, 0xf0, 0x21, 0x00


	//----- nvinfo : EIATTR_KPARAM_INFO
	.align		4
.L_1905:
        /*0058*/ 	.byte	0x04, 0x17
        /*005a*/ 	.short	(.L_1907 - .L_1906)
.L_1906:
        /*005c*/ 	.word	0x00000000
        /*0060*/ 	.short	0x0006
        /*0062*/ 	.short	0x0030
        /*0064*/ 	.byte	0x00, 0xf0, 0x21, 0x00


	//----- nvinfo : EIATTR_KPARAM_INFO
	.align		4
.L_1907:
        /*0068*/ 	.byte	0x04, 0x17
        /*006a*/ 	.short	(.L_1909 - .L_1908)
.L_1908:
        /*006c*/ 	.word	0x00000000
        /*0070*/ 	.short	0x0005
        /*0072*/ 	.short	0x0028
        /*0074*/ 	.byte	0x00, 0xf0, 0x21, 0x00


	//----- nvinfo : EIATTR_KPARAM_INFO
	.align		4
.L_1909:
        /*0078*/ 	.byte	0x04, 0x17
        /*007a*/ 	.short	(.L_1911 - .L_1910)
.L_1910:
        /*007c*/ 	.word	0x00000000
        /*0080*/ 	.short	0x0004
        /*0082*/ 	.short	0x0020
        /*0084*/ 	.byte	0x00, 0xf0, 0x21, 0x00


	//----- nvinfo : EIATTR_KPARAM_INFO
	.align		4
.L_1911:
        /*0088*/ 	.byte	0x04, 0x17
        /*008a*/ 	.short	(.L_1913 - .L_1912)
.L_1912:
        /*008c*/ 	.word	0x00000000
        /*0090*/ 	.short	0x0003
        /*0092*/ 	.short	0x0018
        /*0094*/ 	.byte	0x00, 0xf0, 0x21, 0x00


	//----- nvinfo : EIATTR_KPARAM_INFO
	.align		4
.L_1913:
        /*0098*/ 	.byte	0x04, 0x17
        /*009a*/ 	.short	(.L_1915 - .L_1914)
.L_1914:
        /*009c*/ 	.word	0x00000000
        /*00a0*/ 	.short	0x0002
        /*00a2*/ 	.short	0x0010
        /*00a4*/ 	.byte	0x00, 0xf0, 0x21, 0x00


	//----- nvinfo : EIATTR_KPARAM_INFO
	.align		4
.L_1915:
        /*00a8*/ 	.byte	0x04, 0x17
        /*00aa*/ 	.short	(.L_1917 - .L_1916)
.L_1916:
        /*00ac*/ 	.word	0x00000000
        /*00b0*/ 	.short	0x0001
        /*00b2*/ 	.short	0x0008
        /*00b4*/ 	.byte	0x00, 0xf0, 0x21, 0x00


	//----- nvinfo : EIATTR_KPARAM_INFO
	.align		4
.L_1917:
        /*00b8*/ 	.byte	0x04, 0x17
        /*00ba*/ 	.short	(.L_1919 - .L_1918)
.L_1918:
        /*00bc*/ 	.word	0x00000000
        /*00c0*/ 	.short	0x0000
        /*00c2*/ 	.short	0x0000
        /*00c4*/ 	.byte	0x00, 0xf0, 0x21, 0x00


	//----- nvinfo : EIATTR_SPARSE_MMA_MASK
	.align		4
.L_1919:
        /*00c8*/ 	.byte	0x03, 0x50
        /*00ca*/ 	.short	0x0000


	//----- nvinfo : EIATTR_MAXREG_COUNT
	.align		4
        /*00cc*/ 	.byte	0x03, 0x1b
        /*00ce*/ 	.short	0x0040


	//----- nvinfo : EIATTR_NUM_BARRIERS
	.align		4
        /*00d0*/ 	.byte	0x02, 0x4c
        /*00d2*/ 	.byte	0x01
	.zero		1


	//----- nvinfo : EIATTR_MERCURY_ISA_VERSION
	.align		4
        /*00d4*/ 	.byte	0x03, 0x5f
        /*00d6*/ 	.short	0x0101


	//----- nvinfo : EIATTR_COOP_GROUP_MASK_REGIDS
	.align		4
        /*00d8*/ 	.byte	0x04, 0x29
        /*00da*/ 	.short	(.L_1921 - .L_1920)


	//   ....[0]....
.L_1920:
        /*00dc*/ 	.word	0xffffffff


	//   ....[1]....
        /*00e0*/ 	.word	0xffffffff


	//   ....[2]....
        /*00e4*/ 	.word	0xffffffff


	//   ....[3]....
        /*00e8*/ 	.word	0xffffffff


	//   ....[4]....
        /*00ec*/ 	.word	0xffffffff


	//   ....[5]....
        /*00f0*/ 	.word	0xffffffff


	//   ....[6]....
        /*00f4*/ 	.word	0xffffffff


	//   ....[7]....
        /*00f8*/ 	.word	0xffffffff


	//   ....[8]....
        /*00fc*/ 	.word	0xffffffff


	//   ....[9]....
        /*0100*/ 	.word	0xffffffff


	//   ....[10]....
        /*0104*/ 	.word	0xffffffff


	//   ....[11]....
        /*0108*/ 	.word	0xffffffff


	//   ....[12]....
        /*010c*/ 	.word	0x05000009


	//   ....[13]....
        /*0110*/ 	.word	0x05000008


	//   ....[14]....
        /*0114*/ 	.word	0x0500000a


	//   ....[15]....
        /*0118*/ 	.word	0x0500000b


	//   ....[16]....
        /*011c*/ 	.word	0x0500000d


	//   ....[17]....
        /*0120*/ 	.word	0x0500000c


	//   ....[18]....
        /*0124*/ 	.word	0x0500000e


	//   ....[19]....
        /*0128*/ 	.word	0x05000003


	//   ....[20]....
        /*012c*/ 	.word	0x0500000d


	//   ....[21]....
        /*0130*/ 	.word	0x0500000c


	//   ....[22]....
        /*0134*/ 	.word	0x0500000e


	//   ....[23]....
        /*0138*/ 	.word	0x0500000f


	//   ....[24]....
        /*013c*/ 	.word	0x05000011


	//   ....[25]....
        /*0140*/ 	.word	0x05000010


	//   ....[26]....
        /*0144*/ 	.word	0x05000014


	//   ....[27]....
        /*0148*/ 	.word	0x05000003


	//   ....[28]....
        /*014c*/ 	.word	0x0500000d


	//   ....[29]....
        /*0150*/ 	.word	0x0500000c


	//   ....[30]....
        /*0154*/ 	.word	0x0500000e


	//   ....[31]....
        /*0158*/ 	.word	0x0500000f


	//   ....[32]....
        /*015c*/ 	.word	0x05000011


	//   ....[33]....
        /*0160*/ 	.word	0x05000010


	//   ....[34]....
        /*0164*/ 	.word	0x05000014


	//   ....[35]....
        /*0168*/ 	.word	0x05000003


	//   ....[36]....
        /*016c*/ 	.word	0x05000005


	//   ....[37]....
        /*0170*/ 	.word	0x05000012


	//   ....[38]....
        /*0174*/ 	.word	0x0500000f


	//   ....[39]....
        /*0178*/ 	.word	0x05000004


	//   ....[40]....
        /*017c*/ 	.word	0x05000011


	//   ....[41]....
        /*0180*/ 	.word	0x0500001a


	//   ....[42]....
        /*0184*/ 	.word	0x05000019


	//   ....[43]....
        /*0188*/ 	.word	0x05000012


	//   ....[44]....
        /*018c*/ 	.word	0x05000007


	//   ....[45]....
        /*0190*/ 	.word	0x0500000f


	//   ....[46]....
        /*0194*/ 	.word	0x05000018


	//   ....[47]....
        /*0198*/ 	.word	0x0500000b


	//   ....[48]....
        /*019c*/ 	.word	0x0500000c


	//   ....[49]....
        /*01a0*/ 	.word	0x0500000a


	//   ....[50]....
        /*01a4*/ 	.word	0x05000006


	//   ....[51]....
        /*01a8*/ 	.word	0x05000012


	//   ....[52]....
        /*01ac*/ 	.word	0x05000005


	//   ....[53]....
        /*01b0*/ 	.word	0x05000017


	//   ....[54]....
        /*01b4*/ 	.word	0x05000008


	//   ....[55]....
        /*01b8*/ 	.word	0x05000007


	//   ....[56]....
        /*01bc*/ 	.word	0x0500000c


	//   ....[57]....
        /*01c0*/ 	.word	0x0500000b


	//   ....[58]....
        /*01c4*/ 	.word	0x05000009


	//   ....[59]....
        /*01c8*/ 	.word	0x05000006


	//   ....[60]....
        /*01cc*/ 	.word	0x05000014


	//   ....[61]....
        /*01d0*/ 	.word	0x05000013


	//   ....[62]....
        /*01d4*/ 	.word	0x0500001c


	//   ....[63]....
        /*01d8*/ 	.word	0x0500001d


	//   ....[64]....
        /*01dc*/ 	.word	0x0500001f


	//   ....[65]....
        /*01e0*/ 	.word	0x05000017


	//   ....[66]....
        /*01e4*/ 	.word	0x05000015


	//   ....[67]....
        /*01e8*/ 	.word	0x05000012


	//   ....[68]....
        /*01ec*/ 	.word	0x0500000e


	//   ....[69]....
        /*01f0*/ 	.word	0x0500000e


	//   ....[70]....
        /*01f4*/ 	.word	0x0500000e


	//   ....[71]....
        /*01f8*/ 	.word	0x0500000e


	//   ....[72]....
        /*01fc*/ 	.word	0x0500000e


	//   ....[73]....
        /*0200*/ 	.word	0x0500000e


	//   ....[74]....
        /*0204*/ 	.word	0x0500000e


	//   ....[75]....
        /*0208*/ 	.word	0x0500000e


	//   ....[76]....
        /*020c*/ 	.word	0x0500000e


	//   ....[77]....
        /*0210*/ 	.word	0x0500000e


	//   ....[78]....
        /*0214*/ 	.word	0x0500000e


	//   ....[79]....
        /*0218*/ 	.word	0x0500000e


	//   ....[80]....
        /*021c*/ 	.word	0x0500000e


	//   ....[81]....
        /*0220*/ 	.word	0x0500000e


	//   ....[82]....
        /*0224*/ 	.word	0x0500000e


	//   ....[83]....
        /*0228*/ 	.word	0x0500000e


	//   ....[84]....
        /*022c*/ 	.word	0x0500000e


	//   ....[85]....
        /*0230*/ 	.word	0x0500000e


	//   ....[86]....
        /*0234*/ 	.word	0x0500000e


	//   ....[87]....
        /*0238*/ 	.word	0x0500000e


	//   ....[88]....
        /*023c*/ 	.word	0x0500000e


	//   ....[89]....
        /*0240*/ 	.word	0x0500000e


	//   ....[90]....
        /*0244*/ 	.word	0x0500000e


	//   ....[91]....
        /*0248*/ 	.word	0x0500000e


	//   ....[92]....
        /*024c*/ 	.word	0x0500000e


	//   ....[93]....
        /*0250*/ 	.word	0x0500000e


	//   ....[94]....
        /*0254*/ 	.word	0x0500000e


	//   ....[95]....
        /*0258*/ 	.word	0x0500000e


	//   ....[96]....
        /*025c*/ 	.word	0x0500000e


	//   ....[97]....
        /*0260*/ 	.word	0x0500000e


	//   ....[98]....
        /*0264*/ 	.word	0x0500000e


	//   ....[99]....
        /*0268*/ 	.word	0x0500000e


	//   ....[100]....
        /*026c*/ 	.word	0x0500000e


	//   ....[101]....
        /*0270*/ 	.word	0x0500000e


	//   ....[102]....
        /*0274*/ 	.word	0x0500000e


	//   ....[103]....
        /*0278*/ 	.word	0x0500000e


	//   ....[104]....
        /*027c*/ 	.word	0x0500000e


	//   ....[105]....
        /*0280*/ 	.word	0x0500000e


	//   ....[106]....
        /*0284*/ 	.word	0x0500000e


	//   ....[107]....
        /*0288*/ 	.word	0x0500000e


	//   ....[108]....
        /*028c*/ 	.word	0x0500000e


	//   ....[109]....
        /*0290*/ 	.word	0x0500000e


	//   ....[110]....
        /*0294*/ 	.word	0x0500000e


	//   ....[111]....
        /*0298*/ 	.word	0x0500000e


	//   ....[112]....
        /*029c*/ 	.word	0x0500000e


	//   ....[113]....
        /*02a0*/ 	.word	0x0500000e


	//   ....[114]....
        /*02a4*/ 	.word	0x0500000e


	//   ....[115]....
        /*02a8*/ 	.word	0x0500000e


	//   ....[116]....
        /*02ac*/ 	.word	0x0500000e


	//   ....[117]....
        /*02b0*/ 	.word	0x0500000e


	//   ....[118]....
        /*02b4*/ 	.word	0x0500000e


	//   ....[119]....
        /*02b8*/ 	.word	0x0500000e


	//   ....[120]....
        /*02bc*/ 	.word	0x0500000e


	//   ....[121]....
        /*02c0*/ 	.word	0x0500000e


	//   ....[122]....
        /*02c4*/ 	.word	0x0500000e


	//   ....[123]....
        /*02c8*/ 	.word	0x0500000e


	//----- nvinfo : EIATTR_COOP_GROUP_INSTR_OFFSETS
	.align		4
.L_1921:
        /*02cc*/ 	.byte	0x04, 0x28
        /*02ce*/ 	.short	(.L_1923 - .L_1922)


	//   ....[0]....
.L_1922:
        /*02d0*/ 	.word	0x00001280


	//   ....[1]....
        /*02d4*/ 	.word	0x000012b0


	//   ....[2]....
        /*02d8*/ 	.word	0x000012e0


	//   ....[3]....
        /*02dc*/ 	.word	0x000012f0


	//   ....[4]....
        /*02e0*/ 	.word	0x00001d00


	//   ....[5]....
        /*02e4*/ 	.word	0x00001d20


	//   ....[6]....
        /*02e8*/ 	.word	0x00001d60


	//   ....[7]....
        /*02ec*/ 	.word	0x00001d70


	//   ....[8]....
        /*02f0*/ 	.word	0x00001db0


	//   ....[9]....
        /*02f4*/ 	.word	0x00001dc0


	//   ....[10]....
        /*02f8*/ 	.word	0x00001df0


	//   ....[11]....
        /*02fc*/ 	.word	0x00001e00


	//   ....[12]....
        /*0300*/ 	.word	0x00003180


	//   ....[13]....
        /*0304*/ 	.word	0x000031b0


	//   ....[14]....
        /*0308*/ 	.word	0x000031e0


	//   ....[15]....
        /*030c*/ 	.word	0x00003200


	//   ....[16]....
        /*0310*/ 	.word	0x00003230


	//   ....[17]....
        /*0314*/ 	.word	0x00003240


	//   ....[18]....
        /*0318*/ 	.word	0x00003270


	//   ....[19]....
        /*031c*/ 	.word	0x00003280


	//   ....[20]....
        /*0320*/ 	.word	0x00003470


	//   ....[21]....
        /*0324*/ 	.word	0x000034a0


	//   ....[22]....
        /*0328*/ 	.word	0x000034d0


	//   ....[23]....
        /*032c*/ 	.word	0x000034f0


	//   ....[24]....
        /*0330*/ 	.word	0x00003520


	//   ....[25]....
        /*0334*/ 	.word	0x00003530


	//   ....[26]....
        /*0338*/ 	.word	0x00003560


	//   ....[27]....
        /*033c*/ 	.word	0x00003570


	//   ....[28]....
        /*0340*/ 	.word	0x00003700


	//   ....[29]....
        /*0344*/ 	.word	0x00003730


	//   ....[30]....
        /*0348*/ 	.word	0x00003760


	//   ....[31]....
        /*034c*/ 	.word	0x00003780


	//   ....[32]....
        /*0350*/ 	.word	0x000037b0


	//   ....[33]....
        /*0354*/ 	.word	0x000037c0


	//   ....[34]....
        /*0358*/ 	.word	0x000037f0


	//   ....[35]....
        /*035c*/ 	.word	0x00003800


	//   ....[36]....
        /*0360*/ 	.word	0x000039f0


	//   ....[37]....
        /*0364*/ 	.word	0x00003b00


	//   ....[38]....
        /*0368*/ 	.word	0x00003b60


	//   ....[39]....
        /*036c*/ 	.word	0x00003bf0


	//   ....[40]....
        /*0370*/ 	.word	0x00003c20


	//   ....[41]....
        /*0374*/ 	.word	0x00003c60


	//   ....[42]....
        /*0378*/ 	.word	0x00003c90


	//   ....[43]....
        /*037c*/ 	.word	0x00003cc0


	//   ....[44]....
        /*0380*/ 	.word	0x00003cd0


	//   ....[45]....
        /*0384*/ 	.word	0x00003d20


	//   ....[46]....
        /*0388*/ 	.word	0x00003d70


	//   ....[47]....
        /*038c*/ 	.word	0x00003db0


	//   ....[48]....
        /*0390*/ 	.word	0x00003df0


	//   ....[49]....
        /*0394*/ 	.word	0x00003e20


	//   ....[50]....
        /*0398*/ 	.word	0x00003e30


	//   ....[51]....
        /*039c*/ 	.word	0x00003e60


	//   ....[52]....
        /*03a0*/ 	.word	0x00003e90


	//   ....[53]....
        /*03a4*/ 	.word	0x00003ef0


	//   ....[54]....
        /*03a8*/ 	.word	0x00003f20


	//   ....[55]....
        /*03ac*/ 	.word	0x00003f50


	//   ....[56]....
        /*03b0*/ 	.word	0x00003f70


	//   ....[57]....
        /*03b4*/ 	.word	0x00003f80


	//   ....[58]....
        /*03b8*/ 	.word	0x00003fa0


	//   ....[59]....
        /*03bc*/ 	.word	0x00003fc0


	//   ....[60]....
        /*03c0*/ 	.word	0x00004020


	//   ....[61]....
        /*03c4*/ 	.word	0x00004040


	//   ....[62]....
        /*03c8*/ 	.word	0x00004070


	//   ....[63]....
        /*03cc*/ 	.word	0x00004090


	//   ....[64]....
        /*03d0*/ 	.word	0x000040c0


	//   ....[65]....
        /*03d4*/ 	.word	0x000040e0


	//   ....[66]....
        /*03d8*/ 	.word	0x00004210


	//   ....[67]....
        /*03dc*/ 	.word	0x00004260


	//   ....[68]....
        /*03e0*/ 	.word	0x00004410


	//   ....[69]....
        /*03e4*/ 	.word	0x00004460


	//   ....[70]....
        /*03e8*/ 	.word	0x000044d0


	//   ....[71]....
        /*03ec*/ 	.word	0x00004530


	//   ....[72]....
        /*03f0*/ 	.word	0x000045a0


	//   ....[73]....
        /*03f4*/ 	.word	0x00004600


	//   ....[74]....
        /*03f8*/ 	.word	0x00004670


	//   ....[75]....
        /*03fc*/ 	.word	0x000046d0


	//   ....[76]....
        /*0400*/ 	.word	0x00004770


	//   ....[77]....
        /*0404*/ 	.word	0x00004800


	//   ....[78]....
        /*0408*/ 	.word	0x00004870


	//   ....[79]....
        /*040c*/ 	.word	0x000048d0


	//   ....[80]....
        /*0410*/ 	.word	0x00004940


	//   ....[81]....
        /*0414*/ 	.word	0x000049a0


	//   ....[82]....
        /*0418*/ 	.word	0x00004a10


	//   ....[83]....
        /*041c*/ 	.word	0x00004a70


	//   ....[84]....
        /*0420*/ 	.word	0x00004b10


	//   ....[85]....
        /*0424*/ 	.word	0x00004ba0


	//   ....[86]....
        /*0428*/ 	.word	0x00004c10


	//   ....[87]....
        /*042c*/ 	.word	0x00004c70


	//   ....[88]....
        /*0430*/ 	.word	0x00004ce0


	//   ....[89]....
        /*0434*/ 	.word	0x00004d40


	//   ....[90]....
        /*0438*/ 	.word	0x00004db0


	//   ....[91]....
        /*043c*/ 	.word	0x00004e10


	//   ....[92]....
        /*0440*/ 	.word	0x00004eb0


	//   ....[93]....
        /*0444*/ 	.word	0x00004f70


	//   ....[94]....
        /*0448*/ 	.word	0x00005080


	//   ....[95]....
        /*044c*/ 	.word	0x000050d0


	//   ....[96]....
        /*0450*/ 	.word	0x00005180


	//   ....[97]....
        /*0454*/ 	.word	0x000051d0


	//   ....[98]....
        /*0458*/ 	.word	0x00005240


	//   ....[99]....
        /*045c*/ 	.word	0x00005290


	//   ....[100]....
        /*0460*/ 	.word	0x00005300


	//   ....[101]....
        /*0464*/ 	.word	0x00005360


	//   ....[102]....
        /*0468*/ 	.word	0x000053d0


	//   ....[103]....
        /*046c*/ 	.word	0x00005430


	//   ....[104]....
        /*0470*/ 	.word	0x000054d0


	//   ....[105]....
        /*0474*/ 	.word	0x00005540


	//   ....[106]....
        /*0478*/ 	.word	0x000055e0


	//   ....[107]....
        /*047c*/ 	.word	0x00005660


	//   ....[108]....
        /*0480*/ 	.word	0x000056d0


	//   ....[109]....
        /*0484*/ 	.word	0x00005730


	//   ....[110]....
        /*0488*/ 	.word	0x000057a0


	//   ....[111]....
        /*048c*/ 	.word	0x00005800


	//   ....[112]....
        /*0490*/ 	.word	0x000058a0


	//   ....[113]....
        /*0494*/ 	.word	0x00005920


	//   ....[114]....
        /*0498*/ 	.word	0x000059a0


	//   ....[115]....
        /*049c*/ 	.word	0x00005a50


	//   ....[116]....
        /*04a0*/ 	.word	0x00005af0


	//   ....[117]....
        /*04a4*/ 	.word	0x00005b60


	//   ....[118]....
        /*04a8*/ 	.word	0x00005bd0


	//   ....[119]....
        /*04ac*/ 	.word	0x00005c40


	//   ....[120]....
        /*04b0*/ 	.word	0x00005cd0


	//   ....[121]....
        /*04b4*/ 	.word	0x00005d80


	//   ....[122]....
        /*04b8*/ 	.word	0x00005e60


	//   ....[123]....
        /*04bc*/ 	.word	0x00005f10


	//----- nvinfo : EIATTR_EXIT_INSTR_OFFSETS
	.align		4
.L_1923:
        /*04c0*/ 	.byte	0x04, 0x1c
        /*04c2*/ 	.short	(.L_1925 - .L_1924)


	//   ....[0]....
.L_1924:
        /*04c4*/ 	.word	0x00002170


	//   ....[1]....
        /*04c8*/ 	.word	0x000043b0


	//----- nvinfo : EIATTR_MAX_THREADS
	.align		4
.L_1925:
        /*04cc*/ 	.byte	0x04, 0x05
        /*04ce*/ 	.short	(.L_1927 - .L_1926)
.L_1926:
        /*04d0*/ 	.word	0x00000140
        /*04d4*/ 	.word	0x00000001
        /*04d8*/ 	.word	0x00000001


	//----- nvinfo : EIATTR_CRS_STACK_SIZE
	.align		4
.L_1927:
        /*04dc*/ 	.byte	0x04, 0x1e
        /*04de*/ 	.short	(.L_1929 - .L_1928)
.L_1928:
        /*04e0*/ 	.word	0x00000000


	//----- nvinfo : EIATTR_CBANK_PARAM_SIZE
	.align		4
.L_1929:
        /*04e4*/ 	.byte	0x03, 0x19
        /*04e6*/ 	.short	0x0060


	//----- nvinfo : EIATTR_PARAM_CBANK
	.align		4
        /*04e8*/ 	.byte	0x04, 0x0a
        /*04ea*/ 	.short	(.L_1931 - .L_1930)
	.align		4
.L_1930:
        /*04ec*/ 	.word	index@(.nv.constant0._ZN13group_norm_v218gn_bwd_cuda_kernelI6__halfLi320ELi3ELi16ELi20ELi1024ELb1ELb1ELi4ELi320ELi320ELi4ELb1ELi1ELb0ELb0ELNS_15WgradSyncMethodE3ENS_16CompileConditionILi900EEEEEvPT_S6_S6_PKS5_S8_S8_S8_PKfflPfPj)
        /*04f0*/ 	.short	0x0210
        /*04f2*/ 	.short	0x0060


	//----- nvinfo : EIATTR_SW_WAR
	.align		4
.L_1931:
        /*04f4*/ 	.byte	0x04, 0x36
        /*04f6*/ 	.short	(.L_1933 - .L_1932)
.L_1932:
        /*04f8*/ 	.word	0x00000008
.L_1933:


//--------------------- .nv.info._ZN13group_norm_v218gn_bwd_cuda_kernelI6__halfLi320ELi1ELi16ELi20ELi1024ELb1ELb1ELi8ELi320ELi320ELi4ELb1ELi1ELb0ELb0ELNS_15WgradSyncMethodE3ENS_16CompileConditionILi900EEEEEvPT_S6_S6_PKS5_S8_S8_S8_PKfflPfPj --------------------------
	.section	.nv.info._ZN13group_norm_v218gn_bwd_cuda_kernelI6__halfLi320ELi1ELi16ELi20ELi1024ELb1ELb1ELi8ELi320ELi320ELi4ELb1ELi1ELb0ELb0ELNS_15WgradSyncMethodE3ENS_16CompileConditionILi900EEEEEvPT_S6_S6_PKS5_S8_S8_S8_PKfflPfPj,"",@"SHT_CUDA_INFO"
	.sectionflags	@""
	.align	4


	//----- nvinfo : EIATTR_CUDA_API_VERSION
	.align		4
        /*0000*/ 	.byte	0x04, 0x37
        /*0002*/ 	.short	(.L_1935 - .L_1934)
.L_1934:
        /*0004*/ 	.word	0x00000082


	//----- nvinfo : EIATTR_KPARAM_INFO
	.align		4
.L_1935:
        /*0008*/ 	.byte	0x04, 0x17
        /*000a*/ 	.short	(.L_1937 - .L_1936)
.L_1936:
        /*000c*/ 	.word	0x00000000
        /*0010*/ 	.short	0x000b
        /*0012*/ 	.short	0x0058
        /*0014*/ 	.byte	0x00, 0xf0, 0x21, 0x00


	//----- nvinfo : EIATTR_KPARAM_INFO
	.align		4
.L_1937:
        /*0018*/ 	.byte	0x04, 0x17
        /*001a*/ 	.short	(.L_1939 - .L_1938)
.L_1938:
        /*001c*/ 	.word	0x00000000
        /*0020*/ 	.short	0x000a
        /*0022*/ 	.short	0x0050
        /*0024*/ 	.byte	0x00, 0xf0, 0x21, 0x00


	//----- nvinfo : EIATTR_KPARAM_INFO
	.align		4
.L_1939:
        /*0028*/ 	.byte	0x04, 0x17
        /*002a*/ 	.short	(.L_1941 - .L_1940)
.L_1940:
        /*002c*/ 	.word	0x00000000
        /*0030*/ 	.short	0x0009
        /*0032*/ 	.short	0x0048
        /*0034*/ 	.byte	0x00, 0xf0, 0x21, 0x00


	//----- nvinfo : EIATTR_KPARAM_INFO
	.align		4
.L_1941:
        /*0038*/ 	.byte	0x04, 0x17
        /*003a*/ 	.short	(.L_1943 - .L_1942)
.L_1942:
        /*003c*/ 	.word	0x00000000
        /*0040*/ 	.short	0x0008
        /*0042*/ 	.short	0x0040
        /*0044*/ 	.byte	0x00, 0xf0, 0x11, 0x00


	//----- nvinfo : EIATTR_KPARAM_INFO
	.align		4
.L_1943:
        /*0048*/ 	.byte	0x04, 0x17
        /*004a*/ 	.short	(.L_1945 - .L_1944)
.L_1944:
        /*004c*/ 	.word	0x00000000
        /*0050*/ 	.short	0x0007
        /*0052*/ 	.short	0x0038
        /*0054*/ 	.byte	0x00, 0xf0, 0x21, 0x00


	//----- nvinfo : EIATTR_KPARAM_INFO
	.align		4
.L_1945:
        /*0058*/ 	.byte	0x04, 0x17
        /*005a*/ 	.short	(.L_1947 - .L_1946)
.L_1946:
        /*005c*/ 	.word	0x00000000
        /*0060*/ 	.short	0x0006
        /*0062*/ 	.short	0x0030
        /*0064*/ 	.byte	0x00, 0xf0, 0x21, 0x00


	//----- nvinfo : EIATTR_KPARAM_INFO
	.align		4
.L_1947:
        /*0068*/ 	.byte	0x04, 0x17
        /*006a*/ 	.short	(.L_1949 - .L_1948)
.L_1948:
        /*006c*/ 	.word	0x00000000
        /*0070*/ 	.short	0x0005
        /*0072*/ 	.short	0x0028
        /*0074*/ 	.byte	0x00, 0xf0, 0x21, 0x00


	//----- nvinfo : EIATTR_KPARAM_INFO
	.align		4
.L_1949:
        /*0078*/ 	.byte	0x04, 0x17
        /*007a*/ 	.short	(.L_1951 - .L_1950)
.L_1950:
        /*007c*/ 	.word	0x00000000
        /*0080*/ 	.short	0x0004
        /*0082*/ 	.short	0x0020
        /*0084*/ 	.byte	0x00, 0xf0, 0x21, 0x00


	//----- nvinfo : EIATTR_KPARAM_INFO
	.align		4
.L_1951:
        /*0088*/ 	.byte	0x04, 0x17
        /*008a*/ 	.short	(.L_1953 - .L_1952)
.L_1952:
        /*008c*/ 	.word	0x00000000
        /*0090*/ 	.short	0x0003
        /*0092*/ 	.short	0x0018
        /*0094*/ 	.byte	0x00, 0xf0, 0x21, 0x00


	//----- nvinfo : EIATTR_KPARAM_INFO
	.align		4
.L_1953:
        /*0098*/ 	.byte	0x04, 0x17
        /*009a*/ 	.short	(.L_1955 - .L_1954)
.L_1954:
        /*009c*/ 	.word	0x00000000
        /*00a0*/ 	.short	0x0002
        /*00a2*/ 	.short	0x0010
        /*00a4*/ 	.byte	0x00, 0xf0, 0x21, 0x00


	//----- nvinfo : EIATTR_KPARAM_INFO
	.align		4
.L_1955:
        /*00a8*/ 	.byte	0x04, 0x17
        /*00aa*/ 	.short	(.L_1957 - .L_1956)
.L_1956:
        /*00ac*/ 	.word	0x00000000
        /*00b0*/ 	.short	0x0001
        /*00b2*/ 	.short	0x0008
        /*00b4*/ 	.byte	0x00, 0xf0, 0x21, 0x00


	//----- nvinfo : EIATTR_KPARAM_INFO
	.align		4
.L_1957:
        /*00b8*/ 	.byte	0x04, 0x17
        /*00ba*/ 	.short	(.L_1959 - .L_1958)
.L_1958:
        /*00bc*/ 	.word	0x00000000
        /*00c0*/ 	.short	0x0000
        /*00c2*/ 	.short	0x0000
        /*00c4*/ 	.byte	0x00, 0xf0, 0x21, 0x00


	//----- nvinfo : EIATTR_SPARSE_MMA_MASK
	.align		4
.L_1959:
        /*00c8*/ 	.byte	0x03, 0x50
        /*00ca*/ 	.short	0x0000


	//----- nvinfo : EIATTR_MAXREG_COUNT
	.align		4
        /*00cc*/ 	.byte	0x03, 0x1b
        /*00ce*/ 	.short	0x00a8


	//----- nvinfo : EIATTR_NUM_BARRIERS
	.align		4
        /*00d0*/ 	.byte	0x02, 0x4c
        /*00d2*/ 	.byte	0x01
	.zero		1


	//----- nvinfo : EIATTR_MERCURY_ISA_VERSION
	.align		4
        /*00d4*/ 	.byte	0x03, 0x5f
        /*00d6*/ 	.short	0x0101


	//----- nvinfo : EIATTR_COOP_GROUP_MASK_REGIDS
	.align		4
        /*00d8*/ 	.byte	0x04, 0x29
        /*00da*/ 	.short	(.L_1961 - .L_1960)


	//   ....[0]....
.L_1960:
        /*00dc*/ 	.word	0xffffffff


	//   ....[1]....
        /*00e0*/ 	.word	0xffffffff


	//   ....[2]....
        /*00e4*/ 	.word	0xffffffff


	//   ....[3]....
        /*00e8*/ 	.word	0xffffffff


	//   ....[4]....
        /*00ec*/ 	.word	0xffffffff


	//   ....[5]....
        /*00f0*/ 	.word	0xffffffff


	//   ....[6]....
        /*00f4*/ 	.word	0xffffffff


	//   ....[7]....
        /*00f8*/ 	.word	0xffffffff


	//   ....[8]....
        /*00fc*/ 	.word	0xffffffff


	//   ....[9]....
        /*0100*/ 	.word	0xffffffff


	//   ....[10]....
        /*0104*/ 	.word	0xffffffff


	//   ....[11]....
        /*0108*/ 	.word	0xffffffff


	//   ....[12]....
        /*010c*/ 	.word	0x05000007


	//   ....[13]....
        /*0110*/ 	.word	0x05000006


	//   ....[14]....
        /*0114*/ 	.word	0x05000008


	//   ....[15]....
        /*0118*/ 	.word	0x05000009


	//   ....[16]....
        /*011c*/ 	.word	0x0500000f


	//   ....[17]....
        /*0120*/ 	.word	0x05000002


	//   ....[18]....
        /*0124*/ 	.word	0x05000006


	//   ....[19]....
        /*0128*/ 	.word	0x05000003


	//   ....[20]....
        /*012c*/ 	.word	0x05000006


	//   ....[21]....
        /*0130*/ 	.word	0x05000007


	//   ....[22]....
        /*0134*/ 	.word	0x05000009


	//   ....[23]....
        /*0138*/ 	.word	0x05000008


	//   ....[24]....
        /*013c*/ 	.word	0x05000014


	//   ....[25]....
        /*0140*/ 	.word	0x05000013


	//   ....[26]....
        /*0144*/ 	.word	0x05000007


	//   ....[27]....
        /*0148*/ 	.word	0x0500000a


	//   ....[28]....
        /*014c*/ 	.word	0x05000006


	//   ....[29]....
        /*0150*/ 	.word	0x05000007


	//   ....[30]....
        /*0154*/ 	.word	0x05000009


	//   ....[31]....
        /*0158*/ 	.word	0x05000008


	//   ....[32]....
        /*015c*/ 	.word	0x05000014


	//   ....[33]....
        /*0160*/ 	.word	0x05000013


	//   ....[34]....
        /*0164*/ 	.word	0x05000007


	//   ....[35]....
        /*0168*/ 	.word	0x0500000a


	//   ....[36]....
        /*016c*/ 	.word	0x05000007


	//   ....[37]....
        /*0170*/ 	.word	0x0500000d


	//   ....[38]....
        /*0174*/ 	.word	0x05000006


	//   ....[39]....
        /*0178*/ 	.word	0x05000009


	//   ....[40]....
        /*017c*/ 	.word	0x05000008


	//   ....[41]....
        /*0180*/ 	.word	0x0500000f


	//   ....[42]....
        /*0184*/ 	.word	0x05000007


	//   ....[43]....
        /*0188*/ 	.word	0x05000006


	//   ....[44]....
        /*018c*/ 	.word	0x0500001b


	//   ....[45]....
        /*0190*/ 	.word	0x05000010


	//   ....[46]....
        /*0194*/ 	.word	0x05000009


	//   ....[47]....
        /*0198*/ 	.word	0x05000014


	//   ....[48]....
        /*019c*/ 	.word	0x0500001c


	//   ....[49]....
        /*01a0*/ 	.word	0x05000008


	//   ....[50]....
        /*01a4*/ 	.word	0x05000009


	//   ....[51]....
        /*01a8*/ 	.word	0x05000006


	//   ....[52]....
        /*01ac*/ 	.word	0x05000002


	//   ....[53]....
        /*01b0*/ 	.word	0x05000007


	//   ....[54]....
        /*01b4*/ 	.word	0x05000008


	//   ....[55]....
        /*01b8*/ 	.word	0x05000017


	//   ....[56]....
        /*01bc*/ 	.word	0x05000019


	//   ....[57]....
        /*01c0*/ 	.word	0x0500001d


	//   ....[58]....
        /*01c4*/ 	.word	0x0500000e


	//   ....[59]....
        /*01c8*/ 	.word	0x05000013


	//   ....[60]....
        /*01cc*/ 	.word	0x0500000f


	//   ....[61]....
        /*01d0*/ 	.word	0x05000012


	//   ....[62]....
        /*01d4*/ 	.word	0x05000017


	//   ....[63]....
        /*01d8*/ 	.word	0x05000016


	//   ....[64]....
        /*01dc*/ 	.word	0x0500001b


	//   ....[65]....
        /*01e0*/ 	.word	0x05000018


	//   ....[66]....
        /*01e4*/ 	.word	0x0500000d


	//   ....[67]....
        /*01e8*/ 	.word	0x05000007


	//   ....[68]....
        /*01ec*/ 	.word	0x05000006


	//   ....[69]....
        /*01f0*/ 	.word	0x05000006


	//   ....[70]....
        /*01f4*/ 	.word	0x05000006


	//   ....[71]....
        /*01f8*/ 	.word	0x05000006


	//   ....[72]....
        /*01fc*/ 	.word	0x05000006


	//   ....[73]....
        /*0200*/ 	.word	0x05000006


	//   ....[74]....
        /*0204*/ 	.word	0x05000006


	//   ....[75]....
        /*0208*/ 	.word	0x05000006


	//   ....[76]....
        /*020c*/ 	.word	0x05000006


	//   ....[77]....
        /*0210*/ 	.word	0x05000006


	//   ....[78]....
        /*0214*/ 	.word	0x05000006


	//   ....[79]....
        /*0218*/ 	.word	0x05000006


	//   ....[80]....
        /*021c*/ 	.word	0x05000006


	//   ....[81]....
        /*0220*/ 	.word	0x05000006


	//   ....[82]....
        /*0224*/ 	.word	0x05000006


	//   ....[83]....
        /*0228*/ 	.word	0x05000006


	//   ....[84]....
        /*022c*/ 	.word	0x05000006


	//   ....[85]....
        /*0230*/ 	.word	0x05000006


	//   ....[86]....
        /*0234*/ 	.word	0x05000006


	//   ....[87]....
        /*0238*/ 	.word	0x05000006


	//   ....[88]....
        /*023c*/ 	.word	0x05000006


	//   ....[89]....
        /*0240*/ 	.word	0x05000006


	//   ....[90]....
        /*0244*/ 	.word	0x05000006


	//   ....[91]....
        /*0248*/ 	.word	0x05000006


	//   ....[92]....
        /*024c*/ 	.word	0x05000006


	//   ....[93]....
        /*0250*/ 	.word	0x05000006


	//   ....[94]....
        /*0254*/ 	.word	0x05000006


	//   ....[95]....
        /*0258*/ 	.word	0x05000006


	//   ....[96]....
        /*025c*/ 	.word	0x05000006


	//   ....[97]....
        /*0260*/ 	.word	0x05000006


	//   ....[98]....
        /*0264*/ 	.word	0x05000006


	//   ....[99]....
        /*0268*/ 	.word	0x05000006


	//   ....[100]....
        /*026c*/ 	.word	0x05000006


	//   ....[101]....
        /*0270*/ 	.word	0x05000006


	//   ....[102]....
        /*0274*/ 	.word	0x05000006


	//   ....[103]....
        /*0278*/ 	.word	0x05000006


	//   ....[104]....
        /*027c*/ 	.word	0x05000006


	//   ....[105]....
        /*0280*/ 	.word	0x05000006


	//   ....[106]....
        /*0284*/ 	.word	0x05000006


	//   ....[107]....
        /*0288*/ 	.word	0x05000006


	//   ....[108]....
        /*028c*/ 	.word	0x05000006


	//   ....[109]....
        /*0290*/ 	.word	0x05000006


	//   ....[110]....
        /*0294*/ 	.word	0x05000006


	//   ....[111]....
        /*0298*/ 	.word	0x05000006


	//   ....[112]....
        /*029c*/ 	.word	0x05000006


	//   ....[113]....
        /*02a0*/ 	.word	0x05000006


	//   ....[114]....
        /*02a4*/ 	.word	0x05000006


	//   ....[115]....
        /*02a8*/ 	.word	0x05000006


	//   ....[116]....
        /*02ac*/ 	.word	0x05000006


	//   ....[117]....
        /*02b0*/ 	.word	0x05000006


	//   ....[118]....
        /*02b4*/ 	.word	0x05000006


	//   ....[119]....
        /*02b8*/ 	.word	0x05000006


	//   ....[120]....
        /*02bc*/ 	.word	0x05000006


	//   ....[121]....
        /*02c0*/ 	.word	0x05000006


	//   ....[122]....
        /*02c4*/ 	.word	0x05000006


	//   ....[123]....
        /*02c8*/ 	.word	0x05000006


	//----- nvinfo : EIATTR_COOP_GROUP_INSTR_OFFSETS
	.align		4
.L_1961:
        /*02cc*/ 	.byte	0x04, 0x28
        /*02ce*/ 	.short	(.L_1963 - .L_1962)


	//   ....[0]....
.L_1962:
        /*02d0*/ 	.word	0x00001720


	//   ....[1]....
        /*02d4*/ 	.word	0x00001760


	//   ....[2]....
        /*02d8*/ 	.word	0x000017a0


	//   ....[3]....
        /*02dc*/ 	.word	0x000017b0


	//   ....[4]....
        /*02e0*/ 	.word	0x00001ed0


	//   ....[5]....
        /*02e4*/ 	.word	0x00001f00


	//   ....[6]....
        /*02e8*/ 	.word	0x00001f30


	//   ....[7]....
        /*02ec*/ 	.word	0x00001f40


	//   ....[8]....
        /*02f0*/ 	.word	0x00001f70


	//   ....[9]....
        /*02f4*/ 	.word	0x00001f80


	//   ....[10]....
        /*02f8*/ 	.word	0x00001fb0


	//   ....[11]....
        /*02fc*/ 	.word	0x00001fc0


	//   ....[12]....
        /*0300*/ 	.word	0x00003440


	//   ....[13]....
        /*0304*/ 	.word	0x00003460


	//   ....[14]....
        /*0308*/ 	.word	0x000034a0


	//   ....[15]....
        /*030c*/ 	.word	0x000034c0


	//   ....[16]....
        /*0310*/ 	.word	0x000034f0


	//   ....[17]....
        /*0314*/ 	.word	0x00003500


	//   ....[18]....
        /*0318*/ 	.word	0x00003530


	//   ....[19]....
        /*031c*/ 	.word	0x00003540


	//   ....[20]....
        /*0320*/ 	.word	0x000036e0


	//   ....[21]....
        /*0324*/ 	.word	0x00003710


	//   ....[22]....
        /*0328*/ 	.word	0x00003750


	//   ....[23]....
        /*032c*/ 	.word	0x00003760


	//   ....[24]....
        /*0330*/ 	.word	0x00003790


	//   ....[25]....
        /*0334*/ 	.word	0x000037a0


	//   ....[26]....
        /*0338*/ 	.word	0x000037d0


	//   ....[27]....
        /*033c*/ 	.word	0x000037e0


	//   ....[28]....
        /*0340*/ 	.word	0x00003930


	//   ....[29]....
        /*0344*/ 	.word	0x00003960


	//   ....[30]....
        /*0348*/ 	.word	0x00003990


	//   ....[31]....
        /*034c*/ 	.word	0x000039a0


	//   ....[32]....
        /*0350*/ 	.word	0x000039d0


	//   ....[33]....
        /*0354*/ 	.word	0x000039e0


	//   ....[34]....
        /*0358*/ 	.word	0x00003a10


	//   ....[35]....
        /*035c*/ 	.word	0x00003a20


	//   ....[36]....
        /*0360*/ 	.word	0x00003d10


	//   ....[37]....
        /*0364*/ 	.word	0x00003d80


	//   ....[38]....
        /*0368*/ 	.word	0x00003da0


	//   ....[39]....
        /*036c*/ 	.word	0x00003dc0


	//   ....[40]....
        /*0370*/ 	.word	0x00003dd0


	//   ....[41]....
        /*0374*/ 	.word	0x00003de0


	//   ....[42]....
        /*0378*/ 	.word	0x00003df0


	//   ....[43]....
        /*037c*/ 	.word	0x00003e70


	//   ....[44]....
        /*0380*/ 	.word	0x00003eb0


	//   ....[45]....
        /*0384*/ 	.word	0x00003ed0


	//   ....[46]....
        /*0388*/ 	.word	0x00003ef0


	//   ....[47]....
        /*038c*/ 	.word	0x00003f00


	//   ....[48]....
        /*0390*/ 	.word	0x00003f10


	//   ....[49]....
        /*0394*/ 	.word	0x00003f20


	//   ....[50]....
        /*0398*/ 	.word	0x00003f40


	//   ....[51]....
        /*039c*/ 	.word	0x00003fb0


	//   ....[52]....
        /*03a0*/ 	.word	0x00003ff0


	//   ....[53]....
        /*03a4*/ 	.word	0x00004010


	//   ....[54]....
        /*03a8*/ 	.word	0x00004040


	//   ....[55]....
        /*03ac*/ 	.word	0x00004070


	//   ....[56]....
        /*03b0*/ 	.word	0x00004090


	//   ....[57]....
        /*03b4*/ 	.word	0x000040b0


	//   ....[58]....
        /*03b8*/ 	.word	0x000040c0


	//   ....[59]....
        /*03bc*/ 	.word	0x000040f0


	//   ....[60]....
        /*03c0*/ 	.word	0x00004120


	//   ....[61]....
        /*03c4*/ 	.word	0x00004170


	//   ....[62]....
        /*03c8*/ 	.word	0x000041b0


	//   ....[63]....
        /*03cc*/ 	.word	0x000041d0


	//   ....[64]....
        /*03d0*/ 	.word	0x000041f0


	//   ....[65]....
        /*03d4*/ 	.word	0x00004230


	//   ....[66]....
        /*03d8*/ 	.word	0x00004340


	//   ....[67]....
        /*03dc*/ 	.word	0x00004390


	//   ....[68]....
        /*03e0*/ 	.word	0x000044c0


	//   ....[69]....
        /*03e4*/ 	.word	0x00004510


	//   ....[70]....
        /*03e8*/ 	.word	0x00004580


	//   ....[71]....
        /*03ec*/ 	.word	0x000045e0


	//   ....[72]....
        /*03f0*/ 	.word	0x00004650


	//   ....[73]....
        /*03f4*/ 	.word	0x000046b0


	//   ....[74]....
        /*03f8*/ 	.word	0x00004720


	//   ....[75]....
        /*03fc*/ 	.word	0x00004780


	//   ....[76]....
        /*0400*/ 	.word	0x00004820


	//   ....[77]....
        /*0404*/ 	.word	0x000048b0


	//   ....[78]....
        /*0408*/ 	.word	0x00004920


	//   ....[79]....
        /*040c*/ 	.word	0x00004980


	//   ....[80]....
        /*0410*/ 	.word	0x000049f0


	//   ....[81]....
        /*0414*/ 	.word	0x00004a50


	//   ....[82]....
        /*0418*/ 	.word	0x00004ac0


	//   ....[83]....
        /*041c*/ 	.word	0x00004b20


	//   ....[84]....
        /*0420*/ 	.word	0x00004bc0


	//   ....[85]....
        /*0424*/ 	.word	0x00004c50


	//   ....[86]....
        /*0428*/ 	.word	0x00004cc0


	//   ....[87]....
        /*042c*/ 	.word	0x00004d20


	//   ....[88]....
        /*0430*/ 	.word	0x00004d90


	//   ....[89]....
        /*0434*/ 	.word	0x00004df0


	//   ....[90]....
        /*0438*/ 	.word	0x00004e60


	//   ....[91]....
        /*043c*/ 	.word	0x00004ec0


	//   ....[92]....
        /*0440*/ 	.word	0x00004f60


	//   ....[93]....
        /*0444*/ 	.word	0x00005020


	//   ....[94]....
        /*0448*/ 	.word	0x000050f0


	//   ....[95]....
        /*044c*/ 	.word	0x00005140


	//   ....[96]....
        /*0450*/ 	.word	0x000051f0


	//   ....[97]....
        /*0454*/ 	.word	0x00005240


	//   ....[98]....
        /*0458*/ 	.word	0x000052b0


	//   ....[99]....
        /*045c*/ 	.word	0x00005300


	//   ....[100]....
        /*0460*/ 	.word	0x00005380


	//   ....[101]....
        /*0464*/ 	.word	0x000053e0


	//   ....[102]....
        /*0468*/ 	.word	0x00005450


	//   ....[103]....
        /*046c*/ 	.word	0x000054b0


	//   ....[104]....
        /*0470*/ 	.word	0x00005550


	//   ....[105]....
        /*0474*/ 	.word	0x000055c0


	//   ....[106]....
        /*0478*/ 	.word	0x00005650


	//   ....[107]....
        /*047c*/ 	.word	0x000056c0


	//   ....[108]....
        /*0480*/ 	.word	0x00005730


	//   ....[109]....
        /*0484*/ 	.word	0x00005790


	//   ....[110]....
        /*0488*/ 	.word	0x00005820


	//   ....[111]....
        /*048c*/ 	.word	0x00005880


	//   ....[112]....
        /*0490*/ 	.word	0x00005920


	//   ....[113]....
        /*0494*/ 	.word	0x00005990


	//   ....[114]....
        /*0498*/ 	.word	0x00005a40


	//   ....[115]....
        /*049c*/ 	.word	0x00005ac0


	//   ....[116]....
        /*04a0*/ 	.word	0x00005b20


	//   ....[117]....
        /*04a4*/ 	.word	0x00005b70


	//   ....[118]....
        /*04a8*/ 	.word	0x00005be0


	//   ....[119]....
        /*04ac*/ 	.word	0x00005c50


	//   ....[120]....
        /*04b0*/ 	.word	0x00005cd0


	//   ....[121]....
        /*04b4*/ 	.word	0x00005d30


	//   ....[122]....
        /*04b8*/ 	.word	0x00005e80


	//   ....[123]....
        /*04bc*/ 	.word	0x00005f30


	//----- nvinfo : EIATTR_EXIT_INSTR_OFFSETS
	.align		4
.L_1963:
        /*04c0*/ 	.byte	0x04, 0x1c
        /*04c2*/ 	.short	(.L_1965 - .L_1964)


	//   ....[0]....
.L_1964:
        /*04c4*/ 	.word	0x00002430


	//   ....[1]....
        /*04c8*/ 	.word	0x00004460


	//----- nvinfo : EIATTR_MAX_THREADS
	.align		4
.L_1965:
        /*04cc*/ 	.byte	0x04, 0x05
        /*04ce*/ 	.short	(.L_1967 - .L_1966)
.L_1966:
        /*04d0*/ 	.word	0x00000140
        /*04d4*/ 	.word	0x00000001
        /*04d8*/ 	.word	0x00000001


	//----- nvinfo : EIATTR_CRS_STACK_SIZE
	.align		4
.L_1967:
        /*04dc*/ 	.byte	0x04, 0x1e
        /*04de*/ 	.short	(.L_1969 - .L_1968)
.L_1968:
        /*04e0*/ 	.word	0x00000000


	//----- nvinfo : EIATTR_CBANK_PARAM_SIZE
	.align		4
.L_1969:
        /*04e4*/ 	.byte	0x03, 0x19
        /*04e6*/ 	.short	0x0060


	//----- nvinfo : EIATTR_PARAM_CBANK
	.align		4
        /*04e8*/ 	.byte	0x04, 0x0a
        /*04ea*/ 	.short	(.L_1971 - .L_1970)
	.align		4
.L_1970:
        /*04ec*/ 	.word	index@(.nv.constant0._ZN13group_norm_v218gn_bwd_cuda_kernelI6__halfLi320ELi1ELi16ELi20ELi1024ELb1ELb1ELi8ELi320ELi320ELi4ELb1ELi1ELb0ELb0ELNS_15WgradSyncMethodE3ENS_16CompileConditionILi900EEEEEvPT_S6_S6_PKS5_S8_S8_S8_PKfflPfPj)
        /*04f0*/ 	.short	0x0210
        /*04f2*/ 	.short	0x0060


	//----- nvinfo : EIATTR_SW_WAR
	.align		4
.L_1971:
        /*04f4*/ 	.byte	0x04, 0x36
        /*04f6*/ 	.short	(.L_1973 - .L_1972)
.L_1972:
        /*04f8*/ 	.word	0x00000008
.L_1973:


//--------------------- .nv.info._ZN13group_norm_v218gn_bwd_cuda_kernelI6__halfLi320ELi3ELi16ELi20ELi1024ELb1ELb1ELi8ELi320ELi320ELi4ELb1ELi2ELb0ELb0ELNS_15WgradSyncMethodE3ENS_16CompileConditionILi900EEEEEvPT_S6_S6_PKS5_S8_S8_S8_PKfflPfPj --------------------------
	.section	.nv.info._ZN13group_norm_v218gn_bwd_cuda_kernelI6__halfLi320ELi3ELi16ELi20ELi1024ELb1ELb1ELi8ELi320ELi320ELi4ELb1ELi2ELb0ELb0ELNS_15WgradSyncMethodE3ENS_16CompileConditionILi900EEEEEvPT_S6_S6_PKS5_S8_S8_S8_PKfflPfPj,"",@"SHT_CUDA_INFO"
	.sectionflags	@""
	.align	4


	//----- nvinfo : EIATTR_CUDA_API_VERSION
	.align		4
        /*0000*/ 	.byte	0x04, 0x37
        /*0002*/ 	.short	(.L_1975 - .L_1974)
.L_1974:
        /*0004*/ 	.word	0x00000082


	//----- nvinfo : EIATTR_KPARAM_INFO
	.align		4
.L_1975:
        /*0008*/ 	.byte	0x04, 0x17
        /*000a*/ 	.short	(.L_1977 - .L_1976)
.L_1976:
        /*000c*/ 	.word	0x00000000
        /*0010*/ 	.short	0x000b
        /*0012*/ 	.short	0x0058
        /*0014*/ 	.byte	0x00, 0xf0, 0x21, 0x00


	//----- nvinfo : EIATTR_KPARAM_INFO
	.align		4
.L_1977:
        /*0018*/ 	.byte	0x04, 0x17
        /*001a*/ 	.short	(.L_1979 - .L_1978)
.L_1978:
        /*001c*/ 	.word	0x00000000
        /*0020*/ 	.short	0x000a
        /*0022*/ 	.short	0x0050
        /*0024*/ 	.byte	0x00, 0xf0, 0x21, 0x00


	//----- nvinfo : EIATTR_KPARAM_INFO
	.align		4
.L_1979:
        /*0028*/ 	.byte	0x04, 0x17
        /*002a*/ 	.short	(.L_1981 - .L_1980)
.L_1980:
        /*002c*/ 	.word	0x00000000
        /*0030*/ 	.short	0x0009
        /*0032*/ 	.short	0x0048
        /*0034*/ 	.byte	0x00, 0xf0, 0x21, 0x00


	//----- nvinfo : EIATTR_KPARAM_INFO
	.align		4
.L_1981:
        /*0038*/ 	.byte	0x04, 0x17
        /*003a*/ 	.short	(.L_1983 - .L_1982)
.L_1982:
        /*003c*/ 	.word	0x00000000
        /*0040*/ 	.short	0x0008
        /*0042*/ 	.short	0x0040
        /*0044*/ 	.byte	0x00, 0xf0, 0x11, 0x00


	//----- nvinfo : EIATTR_KPARAM_INFO
	.align		4
.L_1983:
        /*0048*/ 	.byte	0x04, 0x17
        /*004a*/ 	.short	(.L_1985 - .L_1984)
.L_1984:
        /*004c*/ 	.word	0x00000000
        /*0050*/ 	.short	0x0007
        /*0052*/ 	.short	0x0038
        /*0054*/ 	.byte	0x00, 0xf0, 0x21, 0x00


	//----- nvinfo : EIATTR_KPARAM_INFO
	.align		4
.L_1985:
        /*0058*/ 	.byte	0x04, 0x17
        /*005a*/ 	.short	(.L_1987 - .L_1986)
.L_1986:
        /*005c*/ 	.word	0x00000000
        /*0060*/ 	.short	0x0006
        /*0062*/ 	.short	0x0030
        /*0064*/ 	.byte	0x00, 0xf0, 0x21, 0x00


	//----- nvinfo : EIATTR_KPARAM_INFO
	.align		4
.L_1987:
        /*0068*/ 	.byte	0x04, 0x17
        /*006a*/ 	.short	(.L_1989 - .L_1988)
.L_1988:
        /*006c*/ 	.word	0x00000000
        /*0070*/ 	.short	0x0005
        /*0072*/ 	.short	0x0028
        /*0074*/ 	.byte	0x00, 0xf0, 0x21, 0x00


	//----- nvinfo : EIATTR_KPARAM_INFO
	.align		4
.L_1989:
        /*0078*/ 	.byte	0x04, 0x17
        /*007a*/ 	.short	(.L_1991 - .L_1990)
.L_1990:
        /*007c*/ 	.word	0x00000000
        /*0080*/ 	.short	0x0004
        /*0082*/ 	.short	0x0020
        /*0084*/ 	.byte	0x00, 0xf0, 0x21, 0x00


	//----- nvinfo : EIATTR_KPARAM_INFO
	.align		4
.L_1991:
        /*0088*/ 	.byte	0x04, 0x17
        /*008a*/ 	.short	(.L_1993 - .L_1992)
.L_1992:
        /*008c*/ 	.word	0x00000000
        /*0090*/ 	.short	0x0003
        /*0092*/ 	.short	0x0018
        /*0094*/ 	.byte	0x00, 0xf0, 0x21, 0x00


	//----- nvinfo : EIATTR_KPARAM_INFO
	.align		4
.L_1993:
        /*0098*/ 	.byte	0x04, 0x17
        /*009a*/ 	.short	(.L_1995 - .L_1994)
.L_1994:
        /*009c*/ 	.word	0x00000000
        /*00a0*/ 	.short	0x0002
        /*00a2*/ 	.short	0x0010
        /*00a4*/ 	.byte	0x00, 0xf0, 0x21, 0x00


	//----- nvinfo : EIATTR_KPARAM_INFO
	.align		4
.L_1995:
        /*00a8*/ 	.byte	0x04, 0x17
        /*00aa*/ 	.short	(.L_1997 - .L_1996)
.L_1996:
        /*00ac*/ 	.word	0x00000000
        /*00b0*/ 	.short	0x0001
        /*00b2*/ 	.short	0x0008
        /*00b4*/ 	.byte	0x00, 0xf0, 0x21, 0x00


	//----- nvinfo : EIATTR_KPARAM_INFO
	.align		4
.L_1997:
        /*00b8*/ 	.byte	0x04, 0x17
        /*00ba*/ 	.short	(.L_1999 - .L_1998)
.L_1998:
        /*00bc*/ 	.word	0x00000000
        /*00c0*/ 	.short	0x0000
        /*00c2*/ 	.short	0x0000
        /*00c4*/ 	.byte	0x00, 0xf0, 0x21, 0x00


	//----- nvinfo : EIATTR_SPARSE_MMA_MASK
	.align		4
.L_1999:
        /*00c8*/ 	.byte	0x03, 0x50
        /*00ca*/ 	.short	0x0000


	//----- nvinfo : EIATTR_MAXREG_COUNT
	.align		4
        /*00cc*/ 	.byte	0x03, 0x1b
        /*00ce*/ 	.short	0x0040


	//----- nvinfo : EIATTR_NUM_BARRIERS
	.align		4
        /*00d0*/ 	.byte	0x02, 0x4c
        /*00d2*/ 	.byte	0x01
	.zero		1


	//----- nvinfo : EIATTR_MERCURY_ISA_VERSION
	.align		4
        /*00d4*/ 	.byte	0x03, 0x5f
        /*00d6*/ 	.short	0x0101


	//----- nvinfo : EIATTR_COOP_GROUP_MASK_REGIDS
	.align		4
        /*00d8*/ 	.byte	0x04, 0x29
        /*00da*/ 	.short	(.L_2001 - .L_2000)


	//   ....[0]....
.L_2000:
        /*00dc*/ 	.word	0xffffffff


	//   ....[1]....
        /*00e0*/ 	.word	0xffffffff


	//   ....[2]....
        /*00e4*/ 	.word	0xffffffff


	//   ....[3]....
        /*00e8*/ 	.word	0xffffffff


	//   ....[4]....
        /*00ec*/ 	.word	0xffffffff


	//   ....[5]....
        /*00f0*/ 	.word	0xffffffff


	//   ....[6]....
        /*00f4*/ 	.word	0xffffffff


	//   ....[7]....
        /*00f8*/ 	.word	0xffffffff


	//   ....[8]....
        /*00fc*/ 	.word	0xffffffff


	//   ....[9]....
        /*0100*/ 	.word	0xffffffff


	//   ....[10]....
        /*0104*/ 	.word	0xffffffff


	//   ....[11]....
        /*0108*/ 	.word	0xffffffff


	//   ....[12]....
        /*010c*/ 	.word	0x05000009


	//   ....[13]....
        /*0110*/ 	.word	0x05000008


	//   ....[14]....
        /*0114*/ 	.word	0x0500000a


	//   ....[15]....
        /*0118*/ 	.word	0x0500000b


	//   ....[16]....
        /*011c*/ 	.word	0x0500000d


	//   ....[17]....
        /*0120*/ 	.word	0x0500000c


	//   ....[18]....
        /*0124*/ 	.word	0x0500000e


	//   ....[19]....
        /*0128*/ 	.word	0x05000003


	//   ....[20]....
        /*012c*/ 	.word	0x0500000d


	//   ....[21]....
        /*0130*/ 	.word	0x0500000c


	//   ....[22]....
        /*0134*/ 	.word	0x0500000e


	//   ....[23]....
        /*0138*/ 	.word	0x0500000f


	//   ....[24]....
        /*013c*/ 	.word	0x05000011


	//   ....[25]....
        /*0140*/ 	.word	0x05000010


	//   ....[26]....
        /*0144*/ 	.word	0x05000014


	//   ....[27]....
        /*0148*/ 	.word	0x05000003


	//   ....[28]....
        /*014c*/ 	.word	0x0500000d


	//   ....[29]....
        /*0150*/ 	.word	0x0500000c


	//   ....[30]....
        /*0154*/ 	.word	0x0500000e


	//   ....[31]....
        /*0158*/ 	.word	0x0500000f


	//   ....[32]....
        /*015c*/ 	.word	0x05000011


	//   ....[33]....
        /*0160*/ 	.word	0x05000010


	//   ....[34]....
        /*0164*/ 	.word	0x05000014


	//   ....[35]....
        /*0168*/ 	.word	0x05000003


	//   ....[36]....
        /*016c*/ 	.word	0x05000005


	//   ....[37]....
        /*0170*/ 	.word	0x05000012


	//   ....[38]....
        /*0174*/ 	.word	0x0500000f


	//   ....[39]....
        /*0178*/ 	.word	0x05000011


	//   ....[40]....
        /*017c*/ 	.word	0x0500001a


	//   ....[41]....
        /*0180*/ 	.word	0x05000019


	//   ....[42]....
        /*0184*/ 	.word	0x05000004


	//   ....[43]....
        /*0188*/ 	.word	0x05000012


	//   ....[44]....
        /*018c*/ 	.word	0x05000018


	//   ....[45]....
        /*0190*/ 	.word	0x0500000b


	//   ....[46]....
        /*0194*/ 	.word	0x05000007


	//   ....[47]....
        /*0198*/ 	.word	0x0500000f


	//   ....[48]....
        /*019c*/ 	.word	0x0500000c


	//   ....[49]....
        /*01a0*/ 	.word	0x0500000a


	//   ....[50]....
        /*01a4*/ 	.word	0x05000006


	//   ....[51]....
        /*01a8*/ 	.word	0x05000012


	//   ....[52]....
        /*01ac*/ 	.word	0x05000017


	//   ....[53]....
        /*01b0*/ 	.word	0x0500000b


	//   ....[54]....
        /*01b4*/ 	.word	0x05000008


	//   ....[55]....
        /*01b8*/ 	.word	0x05000005


	//   ....[56]....
        /*01bc*/ 	.word	0x05000007


	//   ....[57]....
        /*01c0*/ 	.word	0x0500000c


	//   ....[58]....
        /*01c4*/ 	.word	0x05000009


	//   ....[59]....
        /*01c8*/ 	.word	0x05000006


	//   ....[60]....
        /*01cc*/ 	.word	0x05000017


	//   ....[61]....
        /*01d0*/ 	.word	0x05000014


	//   ....[62]....
        /*01d4*/ 	.word	0x0500001d


	//   ....[63]....
        /*01d8*/ 	.word	0x05000013


	//   ....[64]....
        /*01dc*/ 	.word	0x0500001c


	//   ....[65]....
        /*01e0*/ 	.word	0x0500001f


	//   ....[66]....
        /*01e4*/ 	.word	0x05000015


	//   ....[67]....
        /*01e8*/ 	.word	0x05000012


	//   ....[68]....
        /*01ec*/ 	.word	0x0500000e


	//   ....[69]....
        /*01f0*/ 	.word	0x0500000e


	//   ....[70]....
        /*01f4*/ 	.word	0x0500000e


	//   ....[71]....
        /*01f8*/ 	.word	0x0500000e


	//   ....[72]....
        /*01fc*/ 	.word	0x0500000e


	//   ....[73]....
        /*0200*/ 	.word	0x0500000e


	//   ....[74]....
        /*0204*/ 	.word	0x0500000e


	//   ....[75]....
        /*0208*/ 	.word	0x0500000e


	//   ....[76]....
        /*020c*/ 	.word	0x0500000e


	//   ....[77]....
        /*0210*/ 	.word	0x0500000e


	//   ....[78]....
        /*0214*/ 	.word	0x0500000e


	//   ....[79]....
        /*0218*/ 	.word	0x0500000e


	//   ....[80]....
        /*021c*/ 	.word	0x0500000e


	//   ....[81]....
        /*0220*/ 	.word	0x0500000e


	//   ....[82]....
        /*0224*/ 	.word	0x0500000e


	//   ....[83]....
        /*0228*/ 	.word	0x0500000e


	//   ....[84]....
        /*022c*/ 	.word	0x0500000e


	//   ....[85]....
        /*0230*/ 	.word	0x0500000e


	//   ....[86]....
        /*0234*/ 	.word	0x0500000e


	//   ....[87]....
        /*0238*/ 	.word	0x0500000e


	//   ....[88]....
        /*023c*/ 	.word	0x0500000e


	//   ....[89]....
        /*0240*/ 	.word	0x0500000e


	//   ....[90]....
        /*0244*/ 	.word	0x0500000e


	//   ....[91]....
        /*0248*/ 	.word	0x0500000e


	//   ....[92]....
        /*024c*/ 	.word	0x0500000e


	//   ....[93]....
        /*0250*/ 	.word	0x0500000e


	//   ....[94]....
        /*0254*/ 	.word	0x0500000e


	//   ....[95]....
        /*0258*/ 	.word	0x0500000e


	//   ....[96]....
        /*025c*/ 	.word	0x0500000e


	//   ....[97]....
        /*0260*/ 	.word	0x0500000e


	//   ....[98]....
        /*0264*/ 	.word	0x0500000e


	//   ....[99]....
        /*0268*/ 	.word	0x0500000e


	//   ....[100]....
        /*026c*/ 	.word	0x0500000e


	//   ....[101]....
        /*0270*/ 	.word	0x0500000e


	//   ....[102]....
        /*0274*/ 	.word	0x0500000e


	//   ....[103]....
        /*0278*/ 	.word	0x0500000e


	//   ....[104]....
        /*027c*/ 	.word	0x0500000e


	//   ....[105]....
        /*0280*/ 	.word	0x0500000e


	//   ....[106]....
        /*0284*/ 	.word	0x0500000e


	//   ....[107]....
        /*0288*/ 	.word	0x0500000e


	//   ....[108]....
        /*028c*/ 	.word	0x0500000e


	//   ....[109]....
        /*0290*/ 	.word	0x0500000e


	//   ....[110]....
        /*0294*/ 	.word	0x0500000e


	//   ....[111]....
        /*0298*/ 	.word	0x0500000e


	//   ....[112]....
        /*029c*/ 	.word	0x0500000e


	//   ....[113]....
        /*02a0*/ 	.word	0x0500000e


	//   ....[114]....
        /*02a4*/ 	.word	0x0500000e


	//   ....[115]....
        /*02a8*/ 	.word	0x0500000e


	//   ....[116]....
        /*02ac*/ 	.word	0x0500000e


	//   ....[117]....
        /*02b0*/ 	.word	0x0500000e


	//   ....[118]....
        /*02b4*/ 	.word	0x0500000e


	//   ....[119]....
        /*02b8*/ 	.word	0x0500000e


	//   ....[120]....
        /*02bc*/ 	.word	0x0500000e


	//   ....[121]....
        /*02c0*/ 	.word	0x0500000e


	//   ....[122]....
        /*02c4*/ 	.word	0x0500000e


	//   ....[123]....
        /*02c8*/ 	.word	0x0500000e


	//----- nvinfo : EIATTR_COOP_GROUP_INSTR_OFFSETS
	.align		4
.L_2001:
        /*02cc*/ 	.byte	0x04, 0x28
        /*02ce*/ 	.short	(.L_2003 - .L_2002)


	//   ....[0]....
.L_2002:
        /*02d0*/ 	.word	0x000017b0


	//   ....[1]....
        /*02d4*/ 	.word	0x000017e0


	//   ....[2]....
        /*02d8*/ 	.word	0x00001810


	//   ....[3]....
        /*02dc*/ 	.word	0x00001820


	//   ....[4]....
        /*02e0*/ 	.word	0x00001fb0


	//   ....[5]....
        /*02e4*/ 	.word	0x00001fe0


	//   ....[6]....
        /*02e8*/ 	.word	0x00002010


	//   ....[7]....
        /*02ec*/ 	.word	0x00002020


	//   ....[8]....
        /*02f0*/ 	.word	0x00002050


	//   ....[9]....
        /*02f4*/ 	.word	0x00002060


	//   ....[10]....
        /*02f8*/ 	.word	0x00002090


	//   ....[11]....
        /*02fc*/ 	.word	0x000020a0


	//   ....[12]....
        /*0300*/ 	.word	0x00003540


	//   ....[13]....
        /*0304*/ 	.word	0x00003570


	//   ....[14]....
        /*0308*/ 	.word	0x000035b0


	//   ....[15]....
        /*030c*/ 	.word	0x000035d0


	//   ....[16]....
        /*0310*/ 	.word	0x00003600


	//   ....[17]....
        /*0314*/ 	.word	0x00003610


	//   ....[18]....
        /*0318*/ 	.word	0x00003640


	//   ....[19]....
        /*031c*/ 	.word	0x00003650


	//   ....[20]....
        /*0320*/ 	.word	0x00003840


	//   ....[21]....
        /*0324*/ 	.word	0x00003870


	//   ....[22]....
        /*0328*/ 	.word	0x000038a0


	//   ....[23]....
        /*032c*/ 	.word	0x000038c0


	//   ....[24]....
        /*0330*/ 	.word	0x000038f0


	//   ....[25]....
        /*0334*/ 	.word	0x00003900


	//   ....[26]....
        /*0338*/ 	.word	0x00003930


	//   ....[27]....
        /*033c*/ 	.word	0x00003940


	//   ....[28]....
        /*0340*/ 	.word	0x00003ac0


	//   ....[29]....
        /*0344*/ 	.word	0x00003af0


	//   ....[30]....
        /*0348*/ 	.word	0x00003b30


	//   ....[31]....
        /*034c*/ 	.word	0x00003b50


	//   ....[32]....
        /*0350*/ 	.word	0x00003b80


	//   ....[33]....
        /*0354*/ 	.word	0x00003b90


	//   ....[34]....
        /*0358*/ 	.word	0x00003bc0


	//   ....[35]....
        /*035c*/ 	.word	0x00003bd0


	//   ....[36]....
        /*0360*/ 	.word	0x00003ec0


	//   ....[37]....
        /*0364*/ 	.word	0x00003ef0


	//   ....[38]....
        /*0368*/ 	.word	0x00003fa0


	//   ....[39]....
        /*036c*/ 	.word	0x00003fe0


	//   ....[40]....
        /*0370*/ 	.word	0x00004010


	//   ....[41]....
        /*0374*/ 	.word	0x00004020


	//   ....[42]....
        /*0378*/ 	.word	0x00004030


	//   ....[43]....
        /*037c*/ 	.word	0x00004040


	//   ....[44]....
        /*0380*/ 	.word	0x00004120


	//   ....[45]....
        /*0384*/ 	.word	0x00004160


	//   ....[46]....
        /*0388*/ 	.word	0x00004190


	//   ....[47]....
        /*038c*/ 	.word	0x000041b0


	//   ....[48]....
        /*0390*/ 	.word	0x000041c0


	//   ....[49]....
        /*0394*/ 	.word	0x000041d0


	//   ....[50]....
        /*0398*/ 	.word	0x000041e0


	//   ....[51]....
        /*039c*/ 	.word	0x00004210


	//   ....[52]....
        /*03a0*/ 	.word	0x00004270


	//   ....[53]....
        /*03a4*/ 	.word	0x000042a0


	//   ....[54]....
        /*03a8*/ 	.word	0x000042d0


	//   ....[55]....
        /*03ac*/ 	.word	0x00004300


	//   ....[56]....
        /*03b0*/ 	.word	0x00004330


	//   ....[57]....
        /*03b4*/ 	.word	0x00004350


	//   ....[58]....
        /*03b8*/ 	.word	0x00004360


	//   ....[59]....
        /*03bc*/ 	.word	0x00004390


	//   ....[60]....
        /*03c0*/ 	.word	0x000043d0


	//   ....[61]....
        /*03c4*/ 	.word	0x000043f0


	//   ....[62]....
        /*03c8*/ 	.word	0x00004410


	//   ....[63]....
        /*03cc*/ 	.word	0x00004440


	//   ....[64]....
        /*03d0*/ 	.word	0x00004470


	//   ....[65]....
        /*03d4*/ 	.word	0x00004490


	//   ....[66]....
        /*03d8*/ 	.word	0x000045c0


	//   ....[67]....
        /*03dc*/ 	.word	0x00004630


	//   ....[68]....
        /*03e0*/ 	.word	0x000047e0


	//   ....[69]....
        /*03e4*/ 	.word	0x00004830


	//   ....[70]....
        /*03e8*/ 	.word	0x000048a0


	//   ....[71]....
        /*03ec*/ 	.word	0x00004900


	//   ....[72]....
        /*03f0*/ 	.word	0x00004970


	//   ....[73]....
        /*03f4*/ 	.word	0x000049d0


	//   ....[74]....
        /*03f8*/ 	.word	0x00004a40


	//   ....[75]....
        /*03fc*/ 	.word	0x00004aa0


	//   ....[76]....
        /*0400*/ 	.word	0x00004b40


	//   ....[77]....
        /*0404*/ 	.word	0x00004bd0


	//   ....[78]....
        /*0408*/ 	.word	0x00004c40


	//   ....[79]....
        /*040c*/ 	.word	0x00004ca0


	//   ....[80]....
        /*0410*/ 	.word	0x00004d10


	//   ....[81]....
        /*0414*/ 	.word	0x00004d70


	//   ....[82]....
        /*0418*/ 	.word	0x00004de0


	//   ....[83]....
        /*041c*/ 	.word	0x00004e40


	//   ....[84]....
        /*0420*/ 	.word	0x00004ee0


	//   ....[85]....
        /*0424*/ 	.word	0x00004f70


	//   ....[86]....
        /*0428*/ 	.word	0x00004fe0


	//   ....[87]....
        /*042c*/ 	.word	0x00005040


	//   ....[88]....
        /*0430*/ 	.word	0x000050b0


	//   ....[89]....
        /*0434*/ 	.word	0x00005110


	//   ....[90]....
        /*0438*/ 	.word	0x00005180


	//   ....[91]....
        /*043c*/ 	.word	0x000051e0


	//   ....[92]....
        /*0440*/ 	.word	0x00005280


	//   ....[93]....
        /*0444*/ 	.word	0x00005340


	//   ....[94]....
        /*0448*/ 	.word	0x00005440


	//   ....[95]....
        /*044c*/ 	.word	0x000054a0


	//   ....[96]....
        /*0450*/ 	.word	0x00005550


	//   ....[97]....
        /*0454*/ 	.word	0x000055a0


	//   ....[98]....
        /*0458*/ 	.word	0x00005610


	//   ....[99]....
        /*045c*/ 	.word	0x00005660


	//   ....[100]....
        /*0460*/ 	.word	0x000056d0


	//   ....[101]....
        /*0464*/ 	.word	0x00005730


	//   ....[102]....
        /*0468*/ 	.word	0x000057a0


	//   ....[103]....
        /*046c*/ 	.word	0x00005800


	//   ....[104]....
        /*0470*/ 	.word	0x000058a0


	//   ....[105]....
        /*0474*/ 	.word	0x00005910


	//   ....[106]....
        /*0478*/ 	.word	0x000059b0


	//   ....[107]....
        /*047c*/ 	.word	0x00005a30


	//   ....[108]....
        /*0480*/ 	.word	0x00005aa0


	//   ....[109]....
        /*0484*/ 	.word	0x00005b00


	//   ....[110]....
        /*0488*/ 	.word	0x00005b70


	//   ....[111]....
        /*048c*/ 	.word	0x00005bd0


	//   ....[112]....
        /*0490*/ 	.word	0x00005c70


	//   ....[113]....
        /*0494*/ 	.word	0x00005cf0


	//   ....[114]....
        /*0498*/ 	.word	0x00005d70


	//   ....[115]....
        /*049c*/ 	.word	0x00005e20


	//   ....[116]....
        /*04a0*/ 	.word	0x00005ec0


	//   ....[117]....
        /*04a4*/ 	.word	0x00005f30


	//   ....[118]....
        /*04a8*/ 	.word	0x00005fa0


	//   ....[119]....
        /*04ac*/ 	.word	0x00006010


	//   ....[120]....
        /*04b0*/ 	.word	0x000060a0


	//   ....[121]....
        /*04b4*/ 	.word	0x00006150


	//   ....[122]....
        /*04b8*/ 	.word	0x00006240


	//   ....[123]....
        /*04bc*/ 	.word	0x000062e0


	//----- nvinfo : EIATTR_EXIT_INSTR_OFFSETS
	.align		4
.L_2003:
        /*04c0*/ 	.byte	0x04, 0x1c
        /*04c2*/ 	.short	(.L_2005 - .L_2004)


	//   ....[0]....
.L_2004:
        /*04c4*/ 	.word	0x00002540


	//   ....[1]....
        /*04c8*/ 	.word	0x00004780


	//----- nvinfo : EIATTR_MAX_THREADS
	.align		4
.L_2005:
        /*04cc*/ 	.byte	0x04, 0x05
        /*04ce*/ 	.short	(.L_2007 - .L_2006)
.L_2006:
        /*04d0*/ 	.word	0x00000140
        /*04d4*/ 	.word	0x00000001
        /*04d8*/ 	.word	0x00000001


	//----- nvinfo : EIATTR_CRS_STACK_SIZE
	.align		4
.L_2007:
        /*04dc*/ 	.byte	0x04, 0x1e
        /*04de*/ 	.short	(.L_2009 - .L_2008)
.L_2008:
        /*04e0*/ 	.word	0x00000000


	//----- nvinfo : EIATTR_CBANK_PARAM_SIZE
	.align		4
.L_2009:
        /*04e4*/ 	.byte	0x03, 0x19
        /*04e6*/ 	.short	0x0060


	//----- nvinfo : EIATTR_PARAM_CBANK
	.align		4
        /*04e8*/ 	.byte	0x04, 0x0a
        /*04ea*/ 	.short	(.L_2011 - .L_2010)
	.align		4
.L_2010:
        /*04ec*/ 	.word	index@(.nv.constant0._ZN13group_norm_v218gn_bwd_cuda_kernelI6__halfLi320ELi3ELi16ELi20ELi1024ELb1ELb1ELi8ELi320ELi320ELi4ELb1ELi2ELb0ELb0ELNS_15WgradSyncMethodE3ENS_16CompileConditionILi900EEEEEvPT_S6_S6_PKS5_S8_S8_S8_PKfflPfPj)
        /*04f0*/ 	.short	0x0210
        /*04f2*/ 	.short	0x0060


	//----- nvinfo : EIATTR_SW_WAR
	.align		4
.L_2011:
        /*04f4*/ 	.byte	0x04, 0x36
        /*04f6*/ 	.short	(.L_2013 - .L_2012)
.L_2012:
        /*04f8*/ 	.word	0x00000008
.L_2013:


//--------------------- .nv.info._ZN13group_norm_v218gn_bwd_cuda_kernelI6__halfLi320ELi1ELi16ELi20ELi1024ELb1ELb1ELi16ELi320ELi320ELi4ELb1ELi2ELb0ELb0ELNS_15WgradSyncMethodE3ENS_16CompileConditionILi900EEEEEvPT_S6_S6_PKS5_S8_S8_S8_PKfflPfPj --------------------------
	.section	.nv.info._ZN13group_norm_v218gn_bwd_cuda_kernelI6__halfLi320ELi1ELi16ELi20ELi1024ELb1ELb1ELi16ELi320ELi320ELi4ELb1ELi2ELb0ELb0ELNS_15WgradSyncMethodE3ENS_16CompileConditionILi900EEEEEvPT_S6_S6_PKS5_S8_S8_S8_PKfflPfPj,"",@"SHT_CUDA_INFO"
	.sectionflags	@""
	.align	4


	//----- nvinfo : EIATTR_CUDA_API_VERSION
	.align		4
        /*0000*/ 	.byte	0x04, 0x37
        /*0002*/ 	.short	(.L_2015 - .L_2014)
.L_2014:
        /*0004*/ 	.word	0x00000082


	//----- nvinfo : EIATTR_KPARAM_INFO
	.align		4
.L_2015:
        /*0008*/ 	.byte	0x04, 0x17
        /*000a*/ 	.short	(.L_2017 - .L_2016)
.L_2016:
        /*000c*/ 	.word	0x00000000
        /*0010*/ 	.short	0x000b
        /*0012*/ 	.short	0x0058
        /*0014*/ 	.byte	0x00, 0xf0, 0x21, 0x00


	//----- nvinfo : EIATTR_KPARAM_INFO
	.align		4
.L_2017:
        /*0018*/ 	.byte	0x04, 0x17
        /*001a*/ 	.short	(.L_2019 - .L_2018)
.L_2018:
        /*001c*/ 	.word	0x00000000
        /*0020*/ 	.short	0x000a
        /*0022*/ 	.short	0x0050
        /*0024*/ 	.byte	0x00, 0xf0, 0x21, 0x00


	//----- nvinfo : EIATTR_KPARAM_INFO
	.align		4
.L_2019:
        /*0028*/ 	.byte	0x04, 0x17
        /*002a*/ 	.short	(.L_2021 - .L_2020)
.L_2020:
        /*002c*/ 	.word	0x00000000
        /*0030*/ 	.short	0x0009
        /*0032*/ 	.short	0x0048
        /*0034*/ 	.byte	0x00, 0xf0, 0x21, 0x00


	//----- nvinfo : EIATTR_KPARAM_INFO
	.align		4
.L_2021:
        /*0038*/ 	.byte	0x04, 0x17
        /*003a*/ 	.short	(.L_2023 - .L_2022)
.L_2022:
        /*003c*/ 	.word	0x00000000
        /*0040*/ 	.short	0x0008
        /*0042*/ 	.short	0x0040
        /*0044*/ 	.byte	0x00, 0xf0, 0x11, 0x00


	//----- nvinfo : EIATTR_KPARAM_INFO
	.align		4
.L_2023:
        /*0048*/ 	.byte	0x04, 0x17
        /*004a*/ 	.short	(.L_2025 - .L_2024)
.L_2024:
        /*004c*/ 	.word	0x00000000
        /*0050*/ 	.short	0x0007
        /*0052*/ 	.short	0x0038
        /*0054*/ 	.byte	0x00, 0xf0, 0x21, 0x00


	//----- nvinfo : EIATTR_KPARAM_INFO
	.align		4
.L_2025:
        /*0058*/ 	.byte	0x04, 0x17
        /*005a*/ 	.short	(.L_2027 - .L_2026)
.L_2026:
        /*005c*/ 	.word	0x00000000
        /*0060*/ 	.short	0x0006
        /*0062*/ 	.short	0x0030
        /*0064*/ 	.byte	0x00, 0xf0, 0x21, 0x00


	//----- nvinfo : EIATTR_KPARAM_INFO
	.align		4
.L_2027:
        /*0068*/ 	.byte	0x04, 0x17
        /*006a*/ 	.short	(.L_2029 - .L_2028)
.L_2028:
        /*006c*/ 	.word	0x00000000
        /*0070*/ 	.short	0x0005
        /*0072*/ 	.short	0x0028
        /*0074*/ 	.byte	0x00, 0xf0, 0x21, 0x00


	//----- nvinfo : EIATTR_KPARAM_INFO
	.align		4
.L_2029:
        /*0078*/ 	.byte	0x04, 0x17
        /*007a*/ 	.short	(.L_2031 - .L_2030)
.L_2030:
        /*007c*/ 	.word	0x00000000
        /*0080*/ 	.short	0x0004
        /*0082*/ 	.short	0x0020
        /*0084*/ 	.byte	0x00, 0xf0, 0x21, 0x00


	//----- nvinfo : EIATTR_KPARAM_INFO
	.align		4
.L_2031:
        /*0088*/ 	.byte	0x04, 0x17
        /*008a*/ 	.short	(.L_2033 - .L_2032)
.L_2032:
        /*008c*/ 	.word	0x00000000
        /*0090*/ 	.short	0x0003
        /*0092*/ 	.short	0x0018
        /*0094*/ 	.byte	0x00, 0xf0, 0x21, 0x00


	//----- nvinfo : EIATTR_KPARAM_INFO
	.align		4
.L_2033:
        /*0098*/ 	.byte	0x04, 0x17
        /*009a*/ 	.short	(.L_2035 - .L_2034)
.L_2034:
        /*009c*/ 	.word	0x00000000
        /*00a0*/ 	.short	0x0002
        /*00a2*/ 	.short	0x0010
        /*00a4*/ 	.byte	0x00, 0xf0, 0x21, 0x00


	//----- nvinfo : EIATTR_KPARAM_INFO
	.align		4
.L_2035:
        /*00a8*/ 	.byte	0x04, 0x17
        /*00aa*/ 	.short	(.L_2037 - .L_2036)
.L_2036:
        /*00ac*/ 	.word	0x00000000
        /*00b0*/ 	.short	0x0001
        /*00b2*/ 	.short	0x0008
        /*00b4*/ 	.byte	0x00, 0xf0, 0x21, 0x00


	//----- nvinfo : EIATTR_KPARAM_INFO
	.align		4
.L_2037:
        /*00b8*/ 	.byte	0x04, 0x17
        /*00ba*/ 	.short	(.L_2039 - .L_2038)
.L_2038:
        /*00bc*/ 	.word	0x00000000
        /*00c0*/ 	.short	0x0000
        /*00c2*/ 	.short	0x0000
        /*00c4*/ 	.byte	0x00, 0xf0, 0x21, 0x00


	//----- nvinfo : EIATTR_SPARSE_MMA_MASK
	.align		4
.L_2039:
        /*00c8*/ 	.byte	0x03, 0x50
        /*00ca*/ 	.short	0x0000


	//----- nvinfo : EIATTR_MAXREG_COUNT
	.align		4
        /*00cc*/ 	.byte	0x03, 0x1b
        /*00ce*/ 	.short	0x00a8


	//----- nvinfo : EIATTR_NUM_BARRIERS
	.align		4
        /*00d0*/ 	.byte	0x02, 0x4c
        /*00d2*/ 	.byte	0x01
	.zero		1


	//----- nvinfo : EIATTR_MERCURY_ISA_VERSION
	.align		4
        /*00d4*/ 	.byte	0x03, 0x5f
        /*00d6*/ 	.short	0x0101


	//----- nvinfo : EIATTR_COOP_GROUP_MASK_REGIDS
	.align		4
        /*00d8*/ 	.byte	0x04, 0x29
        /*00da*/ 	.short	(.L_2041 - .L_2040)


	//   ....[0]....
.L_2040:
        /*00dc*/ 	.word	0xffffffff


	//   ....[1]....
        /*00e0*/ 	.word	0xffffffff


	//   ....[2]....
        /*00e4*/ 	.word	0xffffffff


	//   ....[3]....
        /*00e8*/ 	.word	0xffffffff


	//   ....[4]....
        /*00ec*/ 	.word	0xffffffff


	//   ....[5]....
        /*00f0*/ 	.word	0xffffffff


	//   ....[6]....
        /*00f4*/ 	.word	0xffffffff


	//   ....[7]....
        /*00f8*/ 	.word	0xffffffff


	//   ....[8]....
        /*00fc*/ 	.word	0xffffffff


	//   ....[9]....
        /*0100*/ 	.word	0xffffffff


	//   ....[10]....
        /*0104*/ 	.word	0xffffffff


	//   ....[11]....
        /*0108*/ 	.word	0xffffffff


	//   ....[12]....
        /*010c*/ 	.word	0x05000015


	//   ....[13]....
        /*0110*/ 	.word	0x05000014


	//   ....[14]....
        /*0114*/ 	.word	0x05000016


	//   ....[15]....
        /*0118*/ 	.word	0x05000017


	//   ....[16]....
        /*011c*/ 	.word	0x0500001d


	//   ....[17]....
        /*0120*/ 	.word	0x05000010


	//   ....[18]....
        /*0124*/ 	.word	0x05000014


	//   ....[19]....
        /*0128*/ 	.word	0x05000011


	//   ....[20]....
        /*012c*/ 	.word	0x05000014


	//   ....[21]....
        /*0130*/ 	.word	0x05000015


	//   ....[22]....
        /*0134*/ 	.word	0x05000017


	//   ....[23]....
        /*0138*/ 	.word	0x05000016


	//   ....[24]....
        /*013c*/ 	.word	0x05000022


	//   ....[25]....
        /*0140*/ 	.word	0x05000021


	//   ....[26]....
        /*0144*/ 	.word	0x05000015


	//   ....[27]....
        /*0148*/ 	.word	0x05000018


	//   ....[28]....
        /*014c*/ 	.word	0x05000014


	//   ....[29]....
        /*0150*/ 	.word	0x05000015


	//   ....[30]....
        /*0154*/ 	.word	0x05000017


	//   ....[31]....
        /*0158*/ 	.word	0x05000016


	//   ....[32]....
        /*015c*/ 	.word	0x05000022


	//   ....[33]....
        /*0160*/ 	.word	0x05000021


	//   ....[34]....
        /*0164*/ 	.word	0x05000015


	//   ....[35]....
        /*0168*/ 	.word	0x05000018


	//   ....[36]....
        /*016c*/ 	.word	0x05000015


	//   ....[37]....
        /*0170*/ 	.word	0x05000018


	//   ....[38]....
        /*0174*/ 	.word	0x0500001c


	//   ....[39]....
        /*0178*/ 	.word	0x05000014


	//   ....[40]....
        /*017c*/ 	.word	0x05000016


	//   ....[41]....
        /*0180*/ 	.word	0x05000024


	//   ....[42]....
        /*0184*/ 	.word	0x05000022


	//   ....[43]....
        /*0188*/ 	.word	0x05000015


	//   ....[44]....
        /*018c*/ 	.word	0x05000014


	//   ....[45]....
        /*0190*/ 	.word	0x05000023


	//   ....[46]....
        /*0194*/ 	.word	0x05000017


	//   ....[47]....
        /*0198*/ 	.word	0x0500001b


	//   ....[48]....
        /*019c*/ 	.word	0x0500002b


	//   ....[49]....
        /*01a0*/ 	.word	0x05000029


	//   ....[50]....
        /*01a4*/ 	.word	0x0500002c


	//   ....[51]....
        /*01a8*/ 	.word	0x05000018


	//   ....[52]....
        /*01ac*/ 	.word	0x05000022


	//   ....[53]....
        /*01b0*/ 	.word	0x05000025


	//   ....[54]....
        /*01b4*/ 	.word	0x05000012


	//   ....[55]....
        /*01b8*/ 	.word	0x05000020


	//   ....[56]....
        /*01bc*/ 	.word	0x0500001e


	//   ....[57]....
        /*01c0*/ 	.word	0x0500001c


	//   ....[58]....
        /*01c4*/ 	.word	0x05000027


	//   ....[59]....
        /*01c8*/ 	.word	0x0500001b


	//   ....[60]....
        /*01cc*/ 	.word	0x05000023


	//   ....[61]....
        /*01d0*/ 	.word	0x05000024


	//   ....[62]....
        /*01d4*/ 	.word	0x0500002a


	//   ....[63]....
        /*01d8*/ 	.word	0x0500002b


	//   ....[64]....
        /*01dc*/ 	.word	0x0500002d


	//   ....[65]....
        /*01e0*/ 	.word	0x0500002f


	//   ....[66]....
        /*01e4*/ 	.word	0x05000015


	//   ....[67]....
        /*01e8*/ 	.word	0x05000012


	//   ....[68]....
        /*01ec*/ 	.word	0x05000014


	//   ....[69]....
        /*01f0*/ 	.word	0x05000014


	//   ....[70]....
        /*01f4*/ 	.word	0x05000014


	//   ....[71]....
        /*01f8*/ 	.word	0x05000014


	//   ....[72]....
        /*01fc*/ 	.word	0x05000014


	//   ....[73]....
        /*0200*/ 	.word	0x05000014


	//   ....[74]....
        /*0204*/ 	.word	0x05000014


	//   ....[75]....
        /*0208*/ 	.word	0x05000014


	//   ....[76]....
        /*020c*/ 	.word	0x05000014


	//   ....[77]....
        /*0210*/ 	.word	0x05000014


	//   ....[78]....
        /*0214*/ 	.word	0x05000014


	//   ....[79]....
        /*0218*/ 	.word	0x05000014


	//   ....[80]....
        /*021c*/ 	.word	0x05000014


	//   ....[81]....
        /*0220*/ 	.word	0x05000014


	//   ....[82]....
        /*0224*/ 	.word	0x05000014


	//   ....[83]....
        /*0228*/ 	.word	0x05000014


	//   ....[84]....
        /*022c*/ 	.word	0x05000014


	//   ....[85]....
        /*0230*/ 	.word	0x05000014


	//   ....[86]....
        /*0234*/ 	.word	0x05000014


	//   ....[87]....
        /*0238*/ 	.word	0x05000014


	//   ....[88]....
        /*023c*/ 	.word	0x05000014


	//   ....[89]....
        /*0240*/ 	.word	0x05000014


	//   ....[90]....
        /*0244*/ 	.word	0x05000014


	//   ....[91]....
        /*0248*/ 	.word	0x05000014


	//   ....[92]....
        /*024c*/ 	.word	0x05000014


	//   ....[93]....
        /*0250*/ 	.word	0x05000014


	//   ....[94]....
        /*0254*/ 	.word	0x05000014


	//   ....[95]....
        /*0258*/ 	.word	0x05000014


	//   ....[96]....
        /*025c*/ 	.word	0x05000014


	//   ....[97]....
        /*0260*/ 	.word	0x05000014


	//   ....[98]....
        /*0264*/ 	.word	0x05000014


	//   ....[99]....
        /*0268*/ 	.word	0x05000014


	//   ....[100]....
        /*026c*/ 	.word	0x05000014


	//   ....[101]....
        /*0270*/ 	.word	0x05000014


	//   ....[102]....
        /*0274*/ 	.word	0x05000014


	//   ....[103]....
        /*0278*/ 	.word	0x05000014


	//   ....[104]....
        /*027c*/ 	.word	0x05000014


	//   ....[105]....
        /*0280*/ 	.word	0x05000014


	//   ....[106]....
        /*0284*/ 	.word	0x05000014


	//   ....[107]....
        /*0288*/ 	.word	0x05000014


	//   ....[108]....
        /*028c*/ 	.word	0x05000014


	//   ....[109]....
        /*0290*/ 	.word	0x05000014


	//   ....[110]....
        /*0294*/ 	.word	0x05000014


	//   ....[111]....
        /*0298*/ 	.word	0x05000014


	//   ....[112]....
        /*029c*/ 	.word	0x05000014


	//   ....[113]....
        /*02a0*/ 	.word	0x05000014


	//   ....[114]....
        /*02a4*/ 	.word	0x05000014


	//   ....[115]....
        /*02a8*/ 	.word	0x05000014


	//   ....[116]....
        /*02ac*/ 	.word	0x05000014


	//   ....[117]....
        /*02b0*/ 	.word	0x05000014


	//   ....[118]....
        /*02b4*/ 	.word	0x05000014


	//   ....[119]....
        /*02b8*/ 	.word	0x05000014


	//   ....[120]....
        /*02bc*/ 	.word	0x05000014


	//   ....[121]....
        /*02c0*/ 	.word	0x05000014


	//   ....[122]....
        /*02c4*/ 	.word	0x05000014


	//   ....[123]....
        /*02c8*/ 	.word	0x05000014


	//----- nvinfo : EIATTR_COOP_GROUP_INSTR_OFFSETS
	.align		4
.L_2041:
        /*02cc*/ 	.byte	0x04, 0x28
        /*02ce*/ 	.short	(.L_2043 - .L_2042)


	//   ....[0]....
.L_2042:
        /*02d0*/ 	.word	0x000021a0


	//   ....[1]....
        /*02d4*/ 	.word	0x000021e0


	//   ....[2]....
        /*02d8*/ 	.word	0x00002220


	//   ....[3]....
        /*02dc*/ 	.word	0x00002230


	//   ....[4]....
        /*02e0*/ 	.word	0x00002810


	//   ....[5]....
        /*02e4*/ 	.word	0x00002840


	//   ....[6]....
        /*02e8*/ 	.word	0x00002870


	//   ....[7]....
        /*02ec*/ 	.word	0x00002880


	//   ....[8]....
        /*02f0*/ 	.word	0x000028b0


	//   ....[9]....
        /*02f4*/ 	.word	0x000028c0


	//   ....[10]....
        /*02f8*/ 	.word	0x000028f0


	//   ....[11]....
        /*02fc*/ 	.word	0x00002900


	//   ....[12]....
        /*0300*/ 	.word	0x00003fc0


	//   ....[13]....
        /*0304*/ 	.word	0x00003ff0


	//   ....[14]....
        /*0308*/ 	.word	0x00004030


	//   ....[15]....
        /*030c*/ 	.word	0x00004050


	//   ....[16]....
        /*0310*/ 	.word	0x00004080


	//   ....[17]....
        /*0314*/ 	.word	0x00004090


	//   ....[18]....
        /*0318*/ 	.word	0x000040c0


	//   ....[19]....
        /*031c*/ 	.word	0x000040d0


	//   ....[20]....
        /*0320*/ 	.word	0x000042a0


	//   ....[21]....
        /*0324*/ 	.word	0x000042d0


	//   ....[22]....
        /*0328*/ 	.word	0x00004320


	//   ....[23]....
        /*032c*/ 	.word	0x00004330


	//   ....[24]....
        /*0330*/ 	.word	0x00004360


	//   ....[25]....
        /*0334*/ 	.word	0x00004370


	//   ....[26]....
        /*0338*/ 	.word	0x000043a0


	//   ....[27]....
        /*033c*/ 	.word	0x000043b0


	//   ....[28]....
        /*0340*/ 	.word	0x00004520


	//   ....[29]....
        /*0344*/ 	.word	0x00004550


	//   ....[30]....
        /*0348*/ 	.word	0x000045a0


	//   ....[31]....
        /*034c*/ 	.word	0x000045b0


	//   ....[32]....
        /*0350*/ 	.word	0x000045e0


	//   ....[33]....
        /*0354*/ 	.word	0x000045f0


	//   ....[34]....
        /*0358*/ 	.word	0x00004620


	//   ....[35]....
        /*035c*/ 	.word	0x00004630


	//   ....[36]....
        /*0360*/ 	.word	0x000048f0


	//   ....[37]....
        /*0364*/ 	.word	0x00004920


	//   ....[38]....
        /*0368*/ 	.word	0x00004a50


	//   ....[39]....
        /*036c*/ 	.word	0x00004a80


	//   ....[40]....
        /*0370*/ 	.word	0x00004ab0


	//   ....[41]....
        /*0374*/ 	.word	0x00004ac0


	//   ....[42]....
        /*0378*/ 	.word	0x00004ad0


	//   ....[43]....
        /*037c*/ 	.word	0x00004b00


	//   ....[44]....
        /*0380*/ 	.word	0x00004b40


	//   ....[45]....
        /*0384*/ 	.word	0x00004b70


	//   ....[46]....
        /*0388*/ 	.word	0x00004b90


	//   ....[47]....
        /*038c*/ 	.word	0x00004bb0


	//   ....[48]....
        /*0390*/ 	.word	0x00004bd0


	//   ....[49]....
        /*0394*/ 	.word	0x00004bf0


	//   ....[50]....
        /*0398*/ 	.word	0x00004c10


	//   ....[51]....
        /*039c*/ 	.word	0x00004c40


	//   ....[52]....
        /*03a0*/ 	.word	0x00004c90


	//   ....[53]....
        /*03a4*/ 	.word	0x00004cc0


	//   ....[54]....
        /*03a8*/ 	.word	0x00004ce0


	//   ....[55]....
        /*03ac*/ 	.word	0x00004d00


	//   ....[56]....
        /*03b0*/ 	.word	0x00004d30


	//   ....[57]....
        /*03b4*/ 	.word	0x00004d50


	//   ....[58]....
        /*03b8*/ 	.word	0x00004d60


	//   ....[59]....
        /*03bc*/ 	.word	0x00004d80


	//   ....[60]....
        /*03c0*/ 	.word	0x00004dc0


	//   ....[61]....
        /*03c4*/ 	.word	0x00004df0


	//   ....[62]....
        /*03c8*/ 	.word	0x00004e10


	//   ....[63]....
        /*03cc*/ 	.word	0x00004e40


	//   ....[64]....
        /*03d0*/ 	.word	0x00004e60


	//   ....[65]....
        /*03d4*/ 	.word	0x00004ea0


	//   ....[66]....
        /*03d8*/ 	.word	0x00005040


	//   ....[67]....
        /*03dc*/ 	.word	0x00005050


	//   ....[68]....
        /*03e0*/ 	.word	0x00005200


	//   ....[69]....
        /*03e4*/ 	.word	0x00005250


	//   ....[70]....
        /*03e8*/ 	.word	0x000052c0


	//   ....[71]....
        /*03ec*/ 	.word	0x00005320


	//   ....[72]....
        /*03f0*/ 	.word	0x00005390


	//   ....[73]....
        /*03f4*/ 	.word	0x000053f0


	//   ....[74]....
        /*03f8*/ 	.word	0x00005460


	//   ....[75]....
        /*03fc*/ 	.word	0x000054c0


	//   ....[76]....
        /*0400*/ 	.word	0x00005560


	//   ....[77]....
        /*0404*/ 	.word	0x00005600


	//   ....[78]....
        /*0408*/ 	.word	0x00005660


	//   ....[79]....
        /*040c*/ 	.word	0x000056c0


	//   ....[80]....
        /*0410*/ 	.word	0x00005730


	//   ....[81]....
        /*0414*/ 	.word	0x00005790


	//   ....[82]....
        /*0418*/ 	.word	0x00005800


	//   ....[83]....
        /*041c*/ 	.word	0x00005860


	//   ....[84]....
        /*0420*/ 	.word	0x00005900


	//   ....[85]....
        /*0424*/ 	.word	0x00005990


	//   ....[86]....
        /*0428*/ 	.word	0x00005a00


	//   ....[87]....
        /*042c*/ 	.word	0x00005a60


	//   ....[88]....
        /*0430*/ 	.word	0x00005ad0


	//   ....[89]....
        /*0434*/ 	.word	0x00005b30


	//   ....[90]....
        /*0438*/ 	.word	0x00005ba0


	//   ....[91]....
        /*043c*/ 	.word	0x00005c00


	//   ....[92]....
        /*0440*/ 	.word	0x00005ca0


	//   ....[93]....
        /*0444*/ 	.word	0x00005d60


	//   ....[94]....
        /*0448*/ 	.word	0x00005e70


	//   ....[95]....
        /*044c*/ 	.word	0x00005ec0


	//   ....[96]....
        /*0450*/ 	.word	0x00005f50


	//   ....[97]....
        /*0454*/ 	.word	0x00005fa0


	//   ....[98]....
        /*0458*/ 	.word	0x00006030


	//   ....[99]....
        /*045c*/ 	.word	0x000060d0


	//   ....[100]....
        /*0460*/ 	.word	0x00006140


	//   ....[101]....
        /*0464*/ 	.word	0x000061b0


	//   ....[102]....
        /*0468*/ 	.word	0x00006220


	//   ....[103]....
        /*046c*/ 	.word	0x00006280


	//   ....[104]....
        /*0470*/ 	.word	0x000062f0


	//   ....[105]....
        /*0474*/ 	.word	0x00006350


	//   ....[106]....
        /*0478*/ 	.word	0x000063d0


	//   ....[107]....
        /*047c*/ 	.word	0x00006480


	//   ....[108]....
        /*0480*/ 	.word	0x00006500


	//   ....[109]....
        /*0484*/ 	.word	0x00006590


	//   ....[110]....
        /*0488*/ 	.word	0x00006610


	//   ....[111]....
        /*048c*/ 	.word	0x00006670


	//   ....[112]....
        /*0490*/ 	.word	0x000066e0


	//   ....[113]....
        /*0494*/ 	.word	0x00006740


	//   ....[114]....
        /*0498*/ 	.word	0x000067c0


	//   ....[115]....
        /*049c*/ 	.word	0x00006830


	//   ....[116]....
        /*04a0*/ 	.word	0x000068a0


	//   ....[117]....
        /*04a4*/ 	.word	0x00006900


	//   ....[118]....
        /*04a8*/ 	.word	0x00006970


	//   ....[119]....
        /*04ac*/ 	.word	0x000069e0


	//   ....[120]....
        /*04b0*/ 	.word	0x00006ab0


	//   ....[121]....
        /*04b4*/ 	.word	0x00006b70


	//   ....[122]....
        /*04b8*/ 	.word	0x00006ca0


	//   ....[123]....
        /*04bc*/ 	.word	0x00006d20


	//----- nvinfo : EIATTR_EXIT_INSTR_OFFSETS
	.align		4
.L_2043:
        /*04c0*/ 	.byte	0x04, 0x1c
        /*04c2*/ 	.short	(.L_2045 - .L_2044)


	//   ....[0]....
.L_2044:
        /*04c4*/ 	.word	0x00003030


	//   ....[1]....
        /*04c8*/ 	.word	0x000051a0


	//----- nvinfo : EIATTR_MAX_THREADS
	.align		4
.L_2045:
        /*04cc*/ 	.byte	0x04, 0x05
        /*04ce*/ 	.short	(.L_2047 - .L_2046)
.L_2046:
        /*04d0*/ 	.word	0x00000140
        /*04d4*/ 	.word	0x00000001
        /*04d8*/ 	.word	0x00000001


	//----- nvinfo : EIATTR_CRS_STACK_SIZE
	.align		4
.L_2047:
        /*04dc*/ 	.byte	0x04, 0x1e
        /*04de*/ 	.short	(.L_2049 - .L_2048)
.L_2048:
        /*04e0*/ 	.word	0x00000000


	//----- nvinfo : EIATTR_CBANK_PARAM_SIZE
	.align		4
.L_2049:
        /*04e4*/ 	.byte	0x03, 0x19
        /*04e6*/ 	.short	0x0060


	//----- nvinfo : EIATTR_PARAM_CBANK
	.align		4
        /*04e8*/ 	.byte	0x04, 0x0a
        /*04ea*/ 	.short	(.L_2051 - .L_2050)
	.align		4
.L_2050:
        /*04ec*/ 	.word	index@(.nv.constant0._ZN13group_norm_v218gn_bwd_cuda_kernelI6__halfLi320ELi1ELi16ELi20ELi1024ELb1ELb1ELi16ELi320ELi320ELi4ELb1ELi2ELb0ELb0ELNS_15WgradSyncMethodE3ENS_16CompileConditionILi900EEEEEvPT_S6_S6_PKS5_S8_S8_S8_PKfflPfPj)
        /*04f0*/ 	.short	0x0210
        /*04f2*/ 	.short	0x0060


	//----- nvinfo : EIATTR_SW_WAR
	.align		4
.L_2051:
        /*04f4*/ 	.byte	0x04, 0x36
        /*04f6*/ 	.short	(.L_2053 - .L_2052)
.L_2052:
        /*04f8*/ 	.word	0x00000008
.L_2053:


//--------------------- .nv.info._ZN13group_norm_v218gn_bwd_cuda_kernelI6__halfLi320ELi3ELi16ELi20ELi1024ELb1ELb1ELi16ELi320ELi320ELi4ELb1ELi5ELb0ELb0ELNS_15WgradSyncMethodE3ENS_16CompileConditionILi900EEEEEvPT_S6_S6_PKS5_S8_S8_S8_PKfflPfPj --------------------------
	.section	.nv.info._ZN13group_norm_v218gn_bwd_cuda_kernelI6__halfLi320ELi3ELi16ELi20ELi1024ELb1ELb1ELi16ELi320ELi320ELi4ELb1ELi5ELb0ELb0ELNS_15WgradSyncMethodE3ENS_16CompileConditionILi900EEEEEvPT_S6_S6_PKS5_S8_S8_S8_PKfflPfPj,"",@"SHT_CUDA_INFO"
	.sectionflags	@""
	.align	4


	//----- nvinfo : EIATTR_CUDA_API_VERSION
	.align		4
        /*0000*/ 	.byte	0x04, 0x37
        /*0002*/ 	.short	(.L_2055 - .L_2054)
.L_2054:
        /*0004*/ 	.word	0x00000082


	//----- nvinfo : EIATTR_KPARAM_INFO
	.align		4
.L_2055:
        /*0008*/ 	.byte	0x04, 0x17
        /*000a*/ 	.short	(.L_2057 - .L_2056)
.L_2056:
        /*000c*/ 	.word	0x00000000
        /*0010*/ 	.short	0x000b
        /*0012*/ 	.short	0x0058
        /*0014*/ 	.byte	0x00, 0xf0, 0x21, 0x00


	//----- nvinfo : EIATTR_KPARAM_INFO
	.align		4
.L_2057:
        /*0018*/ 	.byte	0x04, 0x17
        /*001a*/ 	.short	(.L_2059 - .L_2058)
.L_2058:
        /*001c*/ 	.word	0x00000000
        /*0020*/ 	.short	0x000a
        /*0022*/ 	.short	0x0050
        /*0024*/ 	.byte	0x00, 0xf0, 0x21, 0x00


	//----- nvinfo : EIATTR_KPARAM_INFO
	.align		4
.L_2059:
        /*0028*/ 	.byte	0x04, 0x17
        /*002a*/ 	.short	(.L_2061 - .L_2060)
.L_2060:
        /*002c*/ 	.word	0x00000000
        /*0030*/ 	.short	0x0009
        /*0032*/ 	.short	0x0048
        /*0034*/ 	.byte	0x00, 0xf0, 0x21, 0x00


	//----- nvinfo : EIATTR_KPARAM_INFO
	.align		4
.L_2061:
        /*0038*/ 	.byte	0x04, 0x17
        /*003a*/ 	.short	(.L_2063 - .L_2062)
.L_2062:
        /*003c*/ 	.word	0x00000000
        /*0040*/ 	.short	0x0008
        /*0042*/ 	.short	0x0040
        /*0044*/ 	.byte	0x00, 0xf0, 0x11, 0x00


	//----- nvinfo : EIATTR_KPARAM_INFO
	.align		4
.L_2063:
        /*0048*/ 	.byte	0x04, 0x17
        /*004a*/ 	.short	(.L_2065 - .L_2064)
.L_2064:
        /*004c*/ 	.word	0x00000000
        /*0050*/ 	.short	0x0007
        /*0052*/ 	.short	0x0038
        /*0054*/ 	.byte	0x00, 0xf0, 0x21, 0x00


	//----- nvinfo : EIATTR_KPARAM_INFO
	.align		4
.L_2065:
        /*0058*/ 	.byte	0x04, 0x17
        /*005a*/ 	.short	(.L_2067 - .L_2066)
.L_2066:
        /*005c*/ 	.word	0x00000000
        /*0060*/ 	.short	0x0006
        /*0062*/ 	.short	0x0030
        /*0064*/ 	.byte	0x00, 0xf0, 0x21, 0x00


	//----- nvinfo : EIATTR_KPARAM_INFO
	.align		4
.L_2067:
        /*0068*/ 	.byte	0x04, 0x17
        /*006a*/ 	.short	(.L_2069 - .L_2068)
.L_2068:
        /*006c*/ 	.word	0x00000000
        /*0070*/ 	.short	0x0005
        /*0072*/ 	.short	0x0028
        /*0074*/ 	.byte	0x00, 0xf0, 0x21, 0x00


	//----- nvinfo : EIATTR_KPARAM_INFO
	.align		4
.L_2069:
        /*0078*/ 	.byte	0x04, 0x17
        /*007a*/ 	.short	(.L_2071 - .L_2070)
.L_2070:
        /*007c*/ 	.word	0x00000000
        /*0080*/ 	.short	0x0004
        /*0082*/ 	.short	0x0020
        /*0084*/ 	.byte	0x00, 0xf0, 0x21, 0x00


	//----- nvinfo : EIATTR_KPARAM_INFO
	.align		4
.L_2071:
        /*0088*/ 	.byte	0x04, 0x17
        /*008a*/ 	.short	(.L_2073 - .L_2072)
.L_2072:
        /*008c*/ 	.word	0x00000000
        /*0090*/ 	.short	0x0003
        /*0092*/ 	.short	0x0018
        /*0094*/ 	.byte	0x00, 0xf0, 0x21, 0x00


	//----- nvinfo : EIATTR_KPARAM_INFO
	.align		4
.L_2073:
        /*0098*/ 	.byte	0x04, 0x17
        /*009a*/ 	.short	(.L_2075 - .L_2074)
.L_2074:
        /*009c*/ 	.word	0x00000000
        /*00a0*/ 	.short	0x0002
        /*00a2*/ 	.short	0x0010
        /*00a4*/ 	.byte	0x00, 0xf0, 0x21, 0x00


	//----- nvinfo : EIATTR_KPARAM_INFO
	.align		4
.L_2075:
        /*00a8*/ 	.byte	0x04, 0x17
        /*00aa*/ 	.short	(.L_2077 - .L_2076)
.L_2076:
        /*00ac*/ 	.word	0x00000000
        /*00b0*/ 	.short	0x0001
        /*00b2*/ 	.short	0x0008
        /*00b4*/ 	.byte	0x00, 0xf0, 0x21, 0x00


	//----- nvinfo : EIATTR_KPARAM_INFO
	.align		4
.L_2077:
        /*00b8*/ 	.byte	0x04, 0x17
        /*00ba*/ 	.short	(.L_2079 - .L_2078)
.L_2078:
        /*00bc*/ 	.word	0x00000000
        /*00c0*/ 	.short	0x0000
        /*00c2*/ 	.short	0x0000
        /*00c4*/ 	.byte	0x00, 0xf0, 0x21, 0x00


	//----- nvinfo : EIATTR_SPARSE_MMA_MASK
	.align		4
.L_2079:
        /*00c8*/ 	.byte	0x03, 0x50
        /*00ca*/ 	.short	0x0000


	//----- nvinfo : EIATTR_MAXREG_COUNT
	.align		4
        /*00cc*/ 	.byte	0x03, 0x1b
        /*00ce*/ 	.short	0x0040


	//----- nvinfo : EIATTR_NUM_BARRIERS
	.align		4
        /*00d0*/ 	.byte	0x02, 0x4c
        /*00d2*/ 	.byte	0x01
	.zero		1


	//----- nvinfo : EIATTR_ANNOTATIONS
	.align		4
        /*00d4*/ 	.byte	0x04, 0x55
        /*00d6*/ 	.short	(.L_2081 - .L_2080)


	//   ....[0]....
.L_2080:
        /* <DEDUP_REMOVED lines=12> */


	//----- nvinfo : EIATTR_MERCURY_ISA_VERSION
	.align		4
.L_2081:
        /*0180*/ 	.byte	0x03, 0x5f
        /*0182*/ 	.short	0x0101


	//----- nvinfo : EIATTR_COOP_GROUP_MASK_REGIDS
	.align		4
        /*0184*/ 	.byte	0x04, 0x29
        /*0186*/ 	.short	(.L_2083 - .L_2082)


	//   ....[0]....
.L_2082:
        /*0188*/ 	.word	0xffffffff


	//   ....[1]....
        /*018c*/ 	.word	0xffffffff


	//   ....[2]....
        /*0190*/ 	.word	0xffffffff


	//   ....[3]....
        /*0194*/ 	.word	0xffffffff


	//   ....[4]....
        /*0198*/ 	.word	0xffffffff


	//   ....[5]....
        /*019c*/ 	.word	0xffffffff


	//   ....[6]....
        /*01a0*/ 	.word	0xffffffff


	//   ....[7]....
        /*01a4*/ 	.word	0xffffffff


	//   ....[8]....
        /*01a8*/ 	.word	0xffffffff


	//   ....[9]....
        /*01ac*/ 	.word	0xffffffff


	//   ....[10]....
        /*01b0*/ 	.word	0xffffffff


	//   ....[11]....
        /*01b4*/ 	.word	0xffffffff


	//   ....[12]....
        /*01b8*/ 	.word	0x05000009


	//   ....[13]....
        /*01bc*/ 	.word	0x05000008


	//   ....[14]....
        /*01c0*/ 	.word	0x0500000a


	//   ....[15]....
        /*01c4*/ 	.word	0x0500000b


	//   ....[16]....
        /*01c8*/ 	.word	0x0500000d


	//   ....[17]....
        /*01cc*/ 	.word	0x0500000c


	//   ....[18]....
        /*01d0*/ 	.word	0x0500000e


	//   ....[19]....
        /*01d4*/ 	.word	0x05000003


	//   ....[20]....
        /*01d8*/ 	.word	0x0500000d


	//   ....[21]....
        /*01dc*/ 	.word	0x0500000c


	//   ....[22]....
        /*01e0*/ 	.word	0x0500000e


	//   ....[23]....
        /*01e4*/ 	.word	0x0500000f


	//   ....[24]....
        /*01e8*/ 	.word	0x05000011


	//   ....[25]....
        /*01ec*/ 	.word	0x05000010


	//   ....[26]....
        /*01f0*/ 	.word	0x05000014


	//   ....[27]....
        /*01f4*/ 	.word	0x05000003


	//   ....[28]....
        /*01f8*/ 	.word	0x0500000d


	//   ....[29]....
        /*01fc*/ 	.word	0x0500000c


	//   ....[30]....
        /*0200*/ 	.word	0x0500000e


	//   ....[31]....
        /*0204*/ 	.word	0x0500000f


	//   ....[32]....
        /*0208*/ 	.word	0x05000011


	//   ....[33]....
        /*020c*/ 	.word	0x05000010


	//   ....[34]....
        /*0210*/ 	.word	0x05000014


	//   ....[35]....
        /*0214*/ 	.word	0x05000003


	//   ....[36]....
        /*0218*/ 	.word	0x05000005


	//   ....[37]....
        /*021c*/ 	.word	0x05000012


	//   ....[38]....
        /*0220*/ 	.word	0x0500000f


	//   ....[39]....
        /*0224*/ 	.word	0x05000011


	//   ....[40]....
        /*0228*/ 	.word	0x0500001a


	//   ....[41]....
        /*022c*/ 	.word	0x05000019


	//   ....[42]....
        /*0230*/ 	.word	0x05000004


	//   ....[43]....
        /*0234*/ 	.word	0x05000012


	//   ....[44]....
        /*0238*/ 	.word	0x05000018


	//   ....[45]....
        /*023c*/ 	.word	0x0500000b


	//   ....[46]....
        /*0240*/ 	.word	0x05000007


	//   ....[47]....
        /*0244*/ 	.word	0x0500000f


	//   ....[48]....
        /*0248*/ 	.word	0x0500000c


	//   ....[49]....
        /*024c*/ 	.word	0x0500000a


	//   ....[50]....
        /*0250*/ 	.word	0x05000006


	//   ....[51]....
        /*0254*/ 	.word	0x05000012


	//   ....[52]....
        /*0258*/ 	.word	0x05000017


	//   ....[53]....
        /*025c*/ 	.word	0x0500000b


	//   ....[54]....
        /*0260*/ 	.word	0x05000008


	//   ....[55]....
        /*0264*/ 	.word	0x05000005


	//   ....[56]....
        /*0268*/ 	.word	0x05000007


	//   ....[57]....
        /*026c*/ 	.word	0x0500000c


	//   ....[58]....
        /*0270*/ 	.word	0x05000009


	//   ....[59]....
        /*0274*/ 	.word	0x05000006


	//   ....[60]....
        /*0278*/ 	.word	0x05000017


	//   ....[61]....
        /*027c*/ 	.word	0x05000014


	//   ....[62]....
        /*0280*/ 	.word	0x0500001d


	//   ....[63]....
        /*0284*/ 	.word	0x05000013


	//   ....[64]....
        /*0288*/ 	.word	0x0500001c


	//   ....[65]....
        /*028c*/ 	.word	0x0500001f


	//   ....[66]....
        /*0290*/ 	.word	0x05000015


	//   ....[67]....
        /*0294*/ 	.word	0x05000012


	//   ....[68]....
        /*0298*/ 	.word	0x0500000e


	//   ....[69]....
        /*029c*/ 	.word	0x0500000e


	//   ....[70]....
        /*02a0*/ 	.word	0x0500000e


	//   ....[71]....
        /*02a4*/ 	.word	0x0500000e


	//   ....[72]....
        /*02a8*/ 	.word	0x0500000e


	//   ....[73]....
        /*02ac*/ 	.word	0x0500000e


	//   ....[74]....
        /*02b0*/ 	.word	0x0500000e


	//   ....[75]....
        /*02b4*/ 	.word	0x0500000e


	//   ....[76]....
        /*02b8*/ 	.word	0x0500000e


	//   ....[77]....
        /*02bc*/ 	.word	0x0500000e


	//   ....[78]....
        /*02c0*/ 	.word	0x0500000e


	//   ....[79]....
        /*02c4*/ 	.word	0x0500000e


	//   ....[80]....
        /*02c8*/ 	.word	0x0500000e


	//   ....[81]....
        /*02cc*/ 	.word	0x0500000e


	//   ....[82]....
        /*02d0*/ 	.word	0x0500000e


	//   ....[83]....
        /*02d4*/ 	.word	0x0500000e


	//   ....[84]....
        /*02d8*/ 	.word	0x0500000e


	//   ....[85]....
        /*02dc*/ 	.word	0x0500000e


	//   ....[86]....
        /*02e0*/ 	.word	0x0500000e


	//   ....[87]....
        /*02e4*/ 	.word	0x0500000e


	//   ....[88]....
        /*02e8*/ 	.word	0x0500000e


	//   ....[89]....
        /*02ec*/ 	.word	0x0500000e


	//   ....[90]....
        /*02f0*/ 	.word	0x0500000e


	//   ....[91]....
        /*02f4*/ 	.word	0x0500000e


	//   ....[92]....
        /*02f8*/ 	.word	0x0500000e


	//   ....[93]....
        /*02fc*/ 	.word	0x0500000e


	//   ....[94]....
        /*0300*/ 	.word	0x0500000e


	//   ....[95]....
        /*0304*/ 	.word	0x0500000e


	//   ....[96]....
        /*0308*/ 	.word	0x0500000e


	//   ....[97]....
        /*030c*/ 	.word	0x0500000e


	//   ....[98]....
        /*0310*/ 	.word	0x0500000e


	//   ....[99]....
        /*0314*/ 	.word	0x0500000e


	//   ....[100]....
        /*0318*/ 	.word	0x0500000e


	//   ....[101]....
        /*031c*/ 	.word	0x0500000e


	//   ....[102]....
        /*0320*/ 	.word	0x0500000e


	//   ....[103]....
        /*0324*/ 	.word	0x0500000e


	//   ....[104]....
        /*0328*/ 	.word	0x0500000e


	//   ....[105]....
        /*032c*/ 	.word	0x0500000e


	//   ....[106]....
        /*0330*/ 	.word	0x0500000e


	//   ....[107]....
        /*0334*/ 	.word	0x0500000e


	//   ....[108]....
        /*0338*/ 	.word	0x0500000e


	//   ....[109]....
        /*033c*/ 	.word	0x0500000e


	//   ....[110]....
        /*0340*/ 	.word	0x0500000e


	//   ....[111]....
        /*0344*/ 	.word	0x0500000e


	//   ....[112]....
        /*0348*/ 	.word	0x0500000e


	//   ....[113]....
        /*034c*/ 	.word	0x0500000e


	//   ....[114]....
        /*0350*/ 	.word	0x0500000e


	//   ....[115]....
        /*0354*/ 	.word	0x0500000e


	//   ....[116]....
        /*0358*/ 	.word	0x0500000e


	//   ....[117]....
        /*035c*/ 	.word	0x0500000e


	//   ....[118]....
        /*0360*/ 	.word	0x0500000e


	//   ....[119]....
        /*0364*/ 	.word	0x0500000e


	//   ....[120]....
        /*0368*/ 	.word	0x0500000e


	//   ....[121]....
        /*036c*/ 	.word	0x0500000e


	//   ....[122]....
        /*0370*/ 	.word	0x0500000e


	//   ....[123]....
        /*0374*/ 	.word	0x0500000e


	//----- nvinfo : EIATTR_COOP_GROUP_INSTR_OFFSETS
	.align		4
.L_2083:
        /*0378*/ 	.byte	0x04, 0x28
        /*037a*/ 	.short	(.L_2085 - .L_2084)


	//   ....[0]....
.L_2084:
        /*037c*/ 	.word	0x00002410


	//   ....[1]....
        /*0380*/ 	.word	0x00002440


	//   ....[2]....
        /*0384*/ 	.word	0x00002470


	//   ....[3]....
        /*0388*/ 	.word	0x00002480


	//   ....[4]....
        /*038c*/ 	.word	0x00002b20


	//   ....[5]....
        /*0390*/ 	.word	0x00002b60


	//   ....[6]....
        /*0394*/ 	.word	0x00002b90


	//   ....[7]....
        /*0398*/ 	.word	0x00002bb0


	//   ....[8]....
        /*039c*/ 	.word	0x00002bd0


	//   ....[9]....
        /*03a0*/ 	.word	0x00002bf0


	//   ....[10]....
        /*03a4*/ 	.word	0x00002c10


	//   ....[11]....
        /*03a8*/ 	.word	0x00002c30


	//   ....[12]....
        /*03ac*/ 	.word	0x00004510


	//   ....[13]....
        /*03b0*/ 	.word	0x00004540


	//   ....[14]....
        /*03b4*/ 	.word	0x00004580


	//   ....[15]....
        /*03b8*/ 	.word	0x000045a0


	//   ....[16]....
        /*03bc*/ 	.word	0x000045d0


	//   ....[17]....
        /*03c0*/ 	.word	0x000045e0


	//   ....[18]....
        /*03c4*/ 	.word	0x00004610


	//   ....[19]....
        /*03c8*/ 	.word	0x00004620


	//   ....[20]....
        /*03cc*/ 	.word	0x00004800


	//   ....[21]....
        /*03d0*/ 	.word	0x00004830


	//   ....[22]....
        /*03d4*/ 	.word	0x00004870


	//   ....[23]....
        /*03d8*/ 	.word	0x00004890


	//   ....[24]....
        /*03dc*/ 	.word	0x000048c0


	//   ....[25]....
        /*03e0*/ 	.word	0x000048d0


	//   ....[26]....
        /*03e4*/ 	.word	0x00004900


	//   ....[27]....
        /*03e8*/ 	.word	0x00004910


	//   ....[28]....
        /*03ec*/ 	.word	0x00004a90


	//   ....[29]....
        /*03f0*/ 	.word	0x00004ac0


	//   ....[30]....
        /*03f4*/ 	.word	0x00004b00


	//   ....[31]....
        /*03f8*/ 	.word	0x00004b20


	//   ....[32]....
        /*03fc*/ 	.word	0x00004b50


	//   ....[33]....
        /*0400*/ 	.word	0x00004b60


	//   ....[34]....
        /*0404*/ 	.word	0x00004b90


	//   ....[35]....
        /*0408*/ 	.word	0x00004ba0


	//   ....[36]....
        /*040c*/ 	.word	0x00004e70


	//   ....[37]....
        /*0410*/ 	.word	0x00004ea0


	//   ....[38]....
        /*0414*/ 	.word	0x00004f70


	//   ....[39]....
        /*0418*/ 	.word	0x00004fa0


	//   ....[40]....
        /*041c*/ 	.word	0x00004fd0


	//   ....[41]....
        /*0420*/ 	.word	0x00004ff0


	//   ....[42]....
        /*0424*/ 	.word	0x00005000


	//   ....[43]....
        /*0428*/ 	.word	0x00005010


	//   ....[44]....
        /*042c*/ 	.word	0x000050f0


	//   ....[45]....
        /*0430*/ 	.word	0x00005120


	//   ....[46]....
        /*0434*/ 	.word	0x00005150


	//   ....[47]....
        /*0438*/ 	.word	0x00005180


	//   ....[48]....
        /*043c*/ 	.word	0x00005190


	//   ....[49]....
        /*0440*/ 	.word	0x000051a0


	//   ....[50]....
        /*0444*/ 	.word	0x000051b0


	//   ....[51]....
        /*0448*/ 	.word	0x000051e0


	//   ....[52]....
        /*044c*/ 	.word	0x00005240


	//   ....[53]....
        /*0450*/ 	.word	0x00005270


	//   ....[54]....
        /*0454*/ 	.word	0x000052a0


	//   ....[55]....
        /*0458*/ 	.word	0x000052d0


	//   ....[56]....
        /*045c*/ 	.word	0x00005300


	//   ....[57]....
        /*0460*/ 	.word	0x00005320


	//   ....[58]....
        /*0464*/ 	.word	0x00005330


	//   ....[59]....
        /*0468*/ 	.word	0x00005360


	//   ....[60]....
        /*046c*/ 	.word	0x000053a0


	//   ....[61]....
        /*0470*/ 	.word	0x000053c0


	//   ....[62]....
        /*0474*/ 	.word	0x000053e0


	//   ....[63]....
        /*0478*/ 	.word	0x00005410


	//   ....[64]....
        /*047c*/ 	.word	0x00005440


	//   ....[65]....
        /*0480*/ 	.word	0x00005460


	//   ....[66]....
        /*0484*/ 	.word	0x00005590


	//   ....[67]....
        /*0488*/ 	.word	0x00005600


	//   ....[68]....
        /*048c*/ 	.word	0x000057b0


	//   ....[69]....
        /*0490*/ 	.word	0x00005800


	//   ....[70]....
        /*0494*/ 	.word	0x00005870


	//   ....[71]....
        /*0498*/ 	.word	0x000058d0


	//   ....[72]....
        /*049c*/ 	.word	0x00005940


	//   ....[73]....
        /*04a0*/ 	.word	0x000059a0


	//   ....[74]....
        /*04a4*/ 	.word	0x00005a10


	//   ....[75]....
        /*04a8*/ 	.word	0x00005a70


	//   ....[76]....
        /*04ac*/ 	.word	0x00005b10


	//   ....[77]....
        /*04b0*/ 	.word	0x00005ba0


	//   ....[78]....
        /*04b4*/ 	.word	0x00005c10


	//   ....[79]....
        /*04b8*/ 	.word	0x00005c70


	//   ....[80]....
        /*04bc*/ 	.word	0x00005ce0


	//   ....[81]....
        /*04c0*/ 	.word	0x00005d40


	//   ....[82]....
        /*04c4*/ 	.word	0x00005db0


	//   ....[83]....
        /*04c8*/ 	.word	0x00005e10


	//   ....[84]....
        /*04cc*/ 	.word	0x00005eb0


	//   ....[85]....
        /*04d0*/ 	.word	0x00005f40


	//   ....[86]....
        /*04d4*/ 	.word	0x00005fb0


	//   ....[87]....
        /*04d8*/ 	.word	0x00006010


	//   ....[88]....
        /*04dc*/ 	.word	0x00006080


	//   ....[89]....
        /*04e0*/ 	.word	0x000060e0


	//   ....[90]....
        /*04e4*/ 	.word	0x00006150


	//   ....[91]....
        /*04e8*/ 	.word	0x000061b0


	//   ....[92]....
        /*04ec*/ 	.word	0x00006250


	//   ....[93]....
        /*04f0*/ 	.word	0x00006320


	//   ....[94]....
        /*04f4*/ 	.word	0x00006420


	//   ....[95]....
        /*04f8*/ 	.word	0x00006470


	//   ....[96]....
        /*04fc*/ 	.word	0x00006520


	//   ....[97]....
        /*0500*/ 	.word	0x00006570


	//   ....[98]....
        /*0504*/ 	.word	0x000065e0


	//   ....[99]....
        /*0508*/ 	.word	0x00006630


	//   ....[100]....
        /*050c*/ 	.word	0x000066a0


	//   ....[101]....
        /*0510*/ 	.word	0x00006700


	//   ....[102]....
        /*0514*/ 	.word	0x00006770


	//   ....[103]....
        /*0518*/ 	.word	0x000067d0


	//   ....[104]....
        /*051c*/ 	.word	0x00006870


	//   ....[105]....
        /*0520*/ 	.word	0x000068e0


	//   ....[106]....
        /*0524*/ 	.word	0x00006980


	//   ....[107]....
        /*0528*/ 	.word	0x00006a00


	//   ....[108]....
        /*052c*/ 	.word	0x00006a70


	//   ....[109]....
        /*0530*/ 	.word	0x00006ad0


	//   ....[110]....
        /*0534*/ 	.word	0x00006b40


	//   ....[111]....
        /*0538*/ 	.word	0x00006ba0


	//   ....[112]....
        /*053c*/ 	.word	0x00006c40


	//   ....[113]....
        /*0540*/ 	.word	0x00006cc0


	//   ....[114]....
        /*0544*/ 	.word	0x00006d40


	//   ....[115]....
        /*0548*/ 	.word	0x00006df0


	//   ....[116]....
        /*054c*/ 	.word	0x00006e90


	//   ....[117]....
        /*0550*/ 	.word	0x00006f00


	//   ....[118]....
        /*0554*/ 	.word	0x00006f70


	//   ....[119]....
        /*0558*/ 	.word	0x00006fe0


	//   ....[120]....
        /*055c*/ 	.word	0x00007070


	//   ....[121]....
        /*0560*/ 	.word	0x00007120


	//   ....[122]....
        /*0564*/ 	.word	0x00007200


	//   ....[123]....
        /*0568*/ 	.word	0x000072b0


	//----- nvinfo : EIATTR_EXIT_INSTR_OFFSETS
	.align		4
.L_2085:
        /*056c*/ 	.byte	0x04, 0x1c
        /*056e*/ 	.short	(.L_2087 - .L_2086)


	//   ....[0]....
.L_2086:
        /*0570*/ 	.word	0x00003500


	//   ....[1]....
        /*0574*/ 	.word	0x00005750


	//----- nvinfo : EIATTR_MAX_THREADS
	.align		4
.L_2087:
        /*0578*/ 	.byte	0x04, 0x05
        /*057a*/ 	.short	(.L_2089 - .L_2088)
.L_2088:
        /*057c*/ 	.word	0x00000140
        /*0580*/ 	.word	0x00000001
        /*0584*/ 	.word	0x00000001


	//----- nvinfo : EIATTR_CRS_STACK_SIZE
	.align		4
.L_2089:
        /*0588*/ 	.byte	0x04, 0x1e
        /*058a*/ 	.short	(.L_2091 - .L_2090)
.L_2090:
        /*058c*/ 	.word	0x00000000


	//----- nvinfo : EIATTR_CBANK_PARAM_SIZE
	.align		4
.L_2091:
        /*0590*/ 	.byte	0x03, 0x19
        /*0592*/ 	.short	0x0060


	//----- nvinfo : EIATTR_PARAM_CBANK
	.align		4
        /*0594*/ 	.byte	0x04, 0x0a
        /*0596*/ 	.short	(.L_2093 - .L_2092)
	.align		4
.L_2092:
        /*0598*/ 	.word	index@(.nv.constant0._ZN13group_norm_v218gn_bwd_cuda_kernelI6__halfLi320ELi3ELi16ELi20ELi1024ELb1ELb1ELi16ELi320ELi320ELi4ELb1ELi5ELb0ELb0ELNS_15WgradSyncMethodE3ENS_16CompileConditionILi900EEEEEvPT_S6_S6_PKS5_S8_S8_S8_PKfflPfPj)
        /*059c*/ 	.short	0x0210
        /*059e*/ 	.short	0x0060


	//----- nvinfo : EIATTR_SW_WAR
	.align		4
.L_2093:
        /*05a0*/ 	.byte	0x04, 0x36
        /*05a2*/ 	.short	(.L_2095 - .L_2094)
.L_2094:
        /*05a4*/ 	.word	0x00000008
.L_2095:


//--------------------- .nv.info._ZN13group_norm_v218gn_bwd_cuda_kernelI6__halfLi320ELi1ELi16ELi20ELi1024ELb1ELb1ELi32ELi320ELi320ELi4ELb1ELi4ELb0ELb0ELNS_15WgradSyncMethodE3ENS_16CompileConditionILi900EEEEEvPT_S6_S6_PKS5_S8_S8_S8_PKfflPfPj --------------------------
	.section	.nv.info._ZN13group_norm_v218gn_bwd_cuda_kernelI6__halfLi320ELi1ELi16ELi20ELi1024ELb1ELb1ELi32ELi320ELi320ELi4ELb1ELi4ELb0ELb0ELNS_15WgradSyncMethodE3ENS_16CompileConditionILi900EEEEEvPT_S6_S6_PKS5_S8_S8_S8_PKfflPfPj,"",@"SHT_CUDA_INFO"
	.sectionflags	@""
	.align	4


	//----- nvinfo : EIATTR_CUDA_API_VERSION
	.align		4
        /*0000*/ 	.byte	0x04, 0x37
        /*0002*/ 	.short	(.L_2097 - .L_2096)
.L_2096:
        /*0004*/ 	.word	0x00000082


	//----- nvinfo : EIATTR_KPARAM_INFO
	.align		4
.L_2097:
        /*0008*/ 	.byte	0x04, 0x17
        /*000a*/ 	.short	(.L_2099 - .L_2098)
.L_2098:
        /*000c*/ 	.word	0x00000000
        /*0010*/ 	.short	0x000b
        /*0012*/ 	.short	0x0058
        /*0014*/ 	.byte	0x00, 0xf0, 0x21, 0x00


	//----- nvinfo : EIATTR_KPARAM_INFO
	.align		4
.L_2099:
        /*0018*/ 	.byte	0x04, 0x17
        /*001a*/ 	.short	(.L_2101 - .L_2100)
.L_2100:
        /*001c*/ 	.word	0x00000000
        /*0020*/ 	.short	0x000a
        /*0022*/ 	.short	0x0050
        /*0024*/ 	.byte	0x00, 0xf0, 0x21, 0x00


	//----- nvinfo : EIATTR_KPARAM_INFO
	.align		4
.L_2101:
        /*0028*/ 	.byte	0x04, 0x17
        /*002a*/ 	.short	(.L_2103 - .L_2102)
.L_2102:
        /*002c*/ 	.word	0x00000000
        /*0030*/ 	.short	0x0009
        /*0032*/ 	.short	0x0048
        /*0034*/ 	.byte	0x00, 0xf0, 0x21, 0x00


	//----- nvinfo : EIATTR_KPARAM_INFO
	.align		4
.L_2103:
        /*0038*/ 	.byte	0x04, 0x17
        /*003a*/ 	.short	(.L_2105 - .L_2104)
.L_2104:
        /*003c*/ 	.word	0x00000000
        /*0040*/ 	.short	0x0008
        /*0042*/ 	.short	0x0040
        /*0044*/ 	.byte	0x00, 0xf0, 0x11, 0x00


	//----- nvinfo : EIATTR_KPARAM_INFO
	.align		4
.L_2105:
        /*0048*/ 	.byte	0x04, 0x17
        /*004a*/ 	.short	(.L_2107 - .L_2106)
.L_2106:
        /*004c*/ 	.word	0x00000000
        /*0050*/ 	.short	0x0007
        /*0052*/ 	.short	0x0038
        /*0054*/ 	.byte	0x00, 0xf0, 0x21, 0x00


	//----- nvinfo : EIATTR_KPARAM_INFO
	.align		4
.L_2107:
        /*0058*/ 	.byte	0x04, 0x17
        /*005a*/ 	.short	(.L_2109 - .L_2108)
.L_2108:
        /*005c*/ 	.word	0x00000000
        /*0060*/ 	.short	0x0006
        /*0062*/ 	.short	0x0030
        /*0064*/ 	.byte	0x00, 0xf0, 0x21, 0x00


	//----- nvinfo : EIATTR_KPARAM_INFO
	.align		4
.L_2109:
        /*0068*/ 	.byte	0x04, 0x17
        /*006a*/ 	.short	(.L_2111 - .L_2110)
.L_2110:
        /*006c*/ 	.word	0x00000000
        /*0070*/ 	.short	0x0005
        /*0072*/ 	.short	0x0028
        /*0074*/ 	.byte	0x00, 0xf0, 0x21, 0x00


	//----- nvinfo : EIATTR_KPARAM_INFO
	.align		4
.L_2111:
        /*0078*/ 	.byte	0x04, 0x17
        /*007a*/ 	.short	(.L_2113 - .L_2112)
.L_2112:
        /*007c*/ 	.word	0x00000000
        /*0080*/ 	.short	0x0004
        /*0082*/ 	.short	0x0020
        /*0084*/ 	.byte	0x00, 0xf0, 0x21, 0x00


	//----- nvinfo : EIATTR_KPARAM_INFO
	.align		4
.L_2113:
        /*0088*/ 	.byte	0x04, 0x17
        /*008a*/ 	.short	(.L_2115 - .L_2114)
.L_2114:
        /*008c*/ 	.word	0x00000000
        /*0090*/ 	.short	0x0003
        /*0092*/ 	.short	0x0018
        /*0094*/ 	.byte	0x00, 0xf0, 0x21, 0x00


	//----- nvinfo : EIATTR_KPARAM_INFO
	.align		4
.L_2115:
        /*0098*/ 	.byte	0x04, 0x17
        /*009a*/ 	.short	(.L_2117 - .L_2116)
.L_2116:
        /*009c*/ 	.word	0x00000000
        /*00a0*/ 	.short	0x0002
        /*00a2*/ 	.short	0x0010
        /*00a4*/ 	.byte	0x00, 0xf0, 0x21, 0x00


	//----- nvinfo : EIATTR_KPARAM_INFO
	.align		4
.L_2117:
        /*00a8*/ 	.byte	0x04, 0x17
        /*00aa*/ 	.short	(.L_2119 - .L_2118)
.L_2118:
        /*00ac*/ 	.word	0x00000000
        /*00b0*/ 	.short	0x0001
        /*00b2*/ 	.short	0x0008
        /*00b4*/ 	.byte	0x00, 0xf0, 0x21, 0x00


	//----- nvinfo : EIATTR_KPARAM_INFO
	.align		4
.L_2119:
        /*00b8*/ 	.byte	0x04, 0x17
        /*00ba*/ 	.short	(.L_2121 - .L_2120)
.L_2120:
        /*00bc*/ 	.word	0x00000000
        /*00c0*/ 	.short	0x0000
        /*00c2*/ 	.short	0x0000
        /*00c4*/ 	.byte	0x00, 0xf0, 0x21, 0x00


	//----- nvinfo : EIATTR_SPARSE_MMA_MASK
	.align		4
.L_2121:
        /*00c8*/ 	.byte	0x03, 0x50
        /*00ca*/ 	.short	0x0000


	//----- nvinfo : EIATTR_MAXREG_COUNT
	.align		4
        /*00cc*/ 	.byte	0x03, 0x1b
        /*00ce*/ 	.short	0x00a8


	//----- nvinfo : EIATTR_NUM_BARRIERS
	.align		4
        /*00d0*/ 	.byte	0x02, 0x4c
        /*00d2*/ 	.byte	0x01
	.zero		1


	//----- nvinfo : EIATTR_MERCURY_ISA_VERSION
	.align		4
        /*00d4*/ 	.byte	0x03, 0x5f
        /*00d6*/ 	.short	0x0101


	//----- nvinfo : EIATTR_COOP_GROUP_MASK_REGIDS
	.align		4
        /*00d8*/ 	.byte	0x04, 0x29
        /*00da*/ 	.short	(.L_2123 - .L_2122)


	//   ....[0]....
.L_2122:
        /*00dc*/ 	.word	0xffffffff


	//   ....[1]....
        /*00e0*/ 	.word	0xffffffff


	//   ....[2]....
        /*00e4*/ 	.word	0xffffffff


	//   ....[3]....
        /*00e8*/ 	.word	0xffffffff


	//   ....[4]....
        /*00ec*/ 	.word	0xffffffff


	//   ....[5]....
        /*00f0*/ 	.word	0xffffffff


	//   ....[6]....
        /*00f4*/ 	.word	0xffffffff


	//   ....[7]....
        /*00f8*/ 	.word	0xffffffff


	//   ....[8]....
        /*00fc*/ 	.word	0xffffffff


	//   ....[9]....
        /*0100*/ 	.word	0xffffffff


	//   ....[10]....
        /*0104*/ 	.word	0xffffffff


	//   ....[11]....
        /*0108*/ 	.word	0xffffffff


	//   ....[12]....
        /*010c*/ 	.word	0x05000020


	//   ....[13]....
        /*0110*/ 	.word	0x0500001f


	//   ....[14]....
        /*0114*/ 	.word	0x05000021


	//   ....[15]....
        /*0118*/ 	.word	0x05000022


	//   ....[16]....
        /*011c*/ 	.word	0x05000024


	//   ....[17]....
        /*0120*/ 	.word	0x05000023


	//   ....[18]....
        /*0124*/ 	.word	0x05000025


	//   ....[19]....
        /*0128*/ 	.word	0x0500001a


	//   ....[20]....
        /*012c*/ 	.word	0x05000024


	//   ....[21]....
        /*0130*/ 	.word	0x05000023


	//   ....[22]....
        /*0134*/ 	.word	0x05000025


	//   ....[23]....
        /*0138*/ 	.word	0x0500002a


	//   ....[24]....
        /*013c*/ 	.word	0x0500002c


	//   ....[25]....
        /*0140*/ 	.word	0x05000029


	//   ....[26]....
        /*0144*/ 	.word	0x0500002b


	//   ....[27]....
        /*0148*/ 	.word	0x0500001e


	//   ....[28]....
        /*014c*/ 	.word	0x05000024


	//   ....[29]....
        /*0150*/ 	.word	0x05000023


	//   ....[30]....
        /*0154*/ 	.word	0x05000025


	//   ....[31]....
        /*0158*/ 	.word	0x0500002a


	//   ....[32]....
        /*015c*/ 	.word	0x0500002c


	//   ....[33]....
        /*0160*/ 	.word	0x05000029


	//   ....[34]....
        /*0164*/ 	.word	0x0500002b


	//   ....[35]....
        /*0168*/ 	.word	0x0500001e


	//   ....[36]....
        /*016c*/ 	.word	0x0500001e


	//   ....[37]....
        /*0170*/ 	.word	0x0500001f


	//   ....[38]....
        /*0174*/ 	.word	0x05000032


	//   ....[39]....
        /*0178*/ 	.word	0x05000021


	//   ....[40]....
        /*017c*/ 	.word	0x05000020


	//   ....[41]....
        /*0180*/ 	.word	0x05000031


	//   ....[42]....
        /*0184*/ 	.word	0x0500001f


	//   ....[43]....
        /*0188*/ 	.word	0x05000034


	//   ....[44]....
        /*018c*/ 	.word	0x0500001e


	//   ....[45]....
        /*0190*/ 	.word	0x05000031


	//   ....[46]....
        /*0194*/ 	.word	0x05000020


	//   ....[47]....
        /*0198*/ 	.word	0x05000021


	//   ....[48]....
        /*019c*/ 	.word	0x05000030


	//   ....[49]....
        /*01a0*/ 	.word	0x05000033


	//   ....[50]....
        /*01a4*/ 	.word	0x0500001c


	//   ....[51]....
        /*01a8*/ 	.word	0x0500002d


	//   ....[52]....
        /*01ac*/ 	.word	0x0500001d


	//   ....[53]....
        /*01b0*/ 	.word	0x05000031


	//   ....[54]....
        /*01b4*/ 	.word	0x05000030


	//   ....[55]....
        /*01b8*/ 	.word	0x05000034


	//   ....[56]....
        /*01bc*/ 	.word	0x0500002b


	//   ....[57]....
        /*01c0*/ 	.word	0x0500002e


	//   ....[58]....
        /*01c4*/ 	.word	0x05000020


	//   ....[59]....
        /*01c8*/ 	.word	0x05000021


	//   ....[60]....
        /*01cc*/ 	.word	0x05000022


	//   ....[61]....
        /*01d0*/ 	.word	0x05000023


	//   ....[62]....
        /*01d4*/ 	.word	0x05000029


	//   ....[63]....
        /*01d8*/ 	.word	0x0500002b


	//   ....[64]....
        /*01dc*/ 	.word	0x05000030


	//   ....[65]....
        /*01e0*/ 	.word	0x0500002f


	//   ....[66]....
        /*01e4*/ 	.word	0x05000022


	//   ....[67]....
        /*01e8*/ 	.word	0x05000019


	//   ....[68]....
        /*01ec*/ 	.word	0x05000033


	//   ....[69]....
        /*01f0*/ 	.word	0x05000033


	//   ....[70]....
        /*01f4*/ 	.word	0x05000033


	//   ....[71]....
        /*01f8*/ 	.word	0x05000033


	//   ....[72]....
        /*01fc*/ 	.word	0x05000033


	//   ....[73]....
        /*0200*/ 	.word	0x05000033


	//   ....[74]....
        /*0204*/ 	.word	0x05000033


	//   ....[75]....
        /*0208*/ 	.word	0x05000033


	//   ....[76]....
        /*020c*/ 	.word	0x05000033


	//   ....[77]....
        /*0210*/ 	.word	0x05000033


	//   ....[78]....
        /*0214*/ 	.word	0x05000033


	//   ....[79]....
        /*0218*/ 	.word	0x05000033


	//   ....[80]....
        /*021c*/ 	.word	0x05000033


	//   ....[81]....
        /*0220*/ 	.word	0x05000033


	//   ....[82]....
        /*0224*/ 	.word	0x05000033


	//   ....[83]....
        /*0228*/ 	.word	0x05000033


	//   ....[84]....
        /*022c*/ 	.word	0x05000033


	//   ....[85]....
        /*0230*/ 	.word	0x05000033


	//   ....[86]....
        /*0234*/ 	.word	0x05000033


	//   ....[87]....
        /*0238*/ 	.word	0x05000033


	//   ....[88]....
        /*023c*/ 	.word	0x05000033


	//   ....[89]....
        /*0240*/ 	.word	0x05000033


	//   ....[90]....
        /*0244*/ 	.word	0x05000033


	//   ....[91]....
        /*0248*/ 	.word	0x05000033


	//   ....[92]....
        /*024c*/ 	.word	0x05000033


	//   ....[93]....
        /*0250*/ 	.word	0x05000033


	//   ....[94]....
        /*0254*/ 	.word	0x05000033


	//   ....[95]....
        /*0258*/ 	.word	0x05000033


	//   ....[96]....
        /*025c*/ 	.word	0x05000033


	//   ....[97]....
        /*0260*/ 	.word	0x05000033


	//   ....[98]....
        /*0264*/ 	.word	0x05000033


	//   ....[99]....
        /*0268*/ 	.word	0x05000033


	//   ....[100]....
        /*026c*/ 	.word	0x05000033


	//   ....[101]....
        /*0270*/ 	.word	0x05000033


	//   ....[102]....
        /*0274*/ 	.word	0x05000033


	//   ....[103]....
        /*0278*/ 	.word	0x05000033


	//   ....[104]....
        /*027c*/ 	.word	0x05000033


	//   ....[105]....
        /*0280*/ 	.word	0x05000033


	//   ....[106]....
        /*0284*/ 	.word	0x05000033


	//   ....[107]....
        /*0288*/ 	.word	0x05000033


	//   ....[108]....
        /*028c*/ 	.word	0x05000033


	//   ....[109]....
        /*0290*/ 	.word	0x05000033


	//   ....[110]....
        /*0294*/ 	.word	0x05000033


	//   ....[111]....
        /*0298*/ 	.word	0x05000033


	//   ....[112]....
        /*029c*/ 	.word	0x05000033


	//   ....[113]....
        /*02a0*/ 	.word	0x05000033


	//   ....[114]....
        /*02a4*/ 	.word	0x05000033


	//   ....[115]....
        /*02a8*/ 	.word	0x05000033


	//   ....[116]....
        /*02ac*/ 	.word	0x05000033


	//   ....[117]....
        /*02b0*/ 	.word	0x05000033


	//   ....[118]....
        /*02b4*/ 	.word	0x05000033


	//   ....[119]....
        /*02b8*/ 	.word	0x05000033


	//   ....[120]....
        /*02bc*/ 	.word	0x05000033


	//   ....[121]....
        /*02c0*/ 	.word	0x05000033


	//   ....[122]....
        /*02c4*/ 	.word	0x05000033


	//   ....[123]....
        /*02c8*/ 	.word	0x05000033


	//----- nvinfo : EIATTR_COOP_GROUP_INSTR_OFFSETS
	.align		4
.L_2123:
        /*02cc*/ 	.byte	0x04, 0x28
        /*02ce*/ 	.short	(.L_2125 - .L_2124)


	//   ....[0]....
.L_2124:
        /*02d0*/ 	.word	0x00003660


	//   ....[1]....
        /*02d4*/ 	.word	0x000036a0


	//   ....[2]....
        /*02d8*/ 	.word	0x000036e0


	//   ....[3]....
        /*02dc*/ 	.word	0x000036f0


	//   ....[4]....
        /*02e0*/ 	.word	0x00003c70


	//   ....[5]....
        /*02e4*/ 	.word	0x00003c80


	//   ....[6]....
        /*02e8*/ 	.word	0x00003cb0


	//   ....[7]....
        /*02ec*/ 	.word	0x00003cc0


	//   ....[8]....
        /*02f0*/ 	.word	0x00003cf0


	//   ....[9]....
        /*02f4*/ 	.word	0x00003d00


	//   ....[10]....
        /*02f8*/ 	.word	0x00003d30


	//   ....[11]....
        /*02fc*/ 	.word	0x00003d50


	//   ....[12]....
        /*0300*/ 	.word	0x00005940


	//   ....[13]....
        /*0304*/ 	.word	0x00005970


	//   ....[14]....
        /*0308*/ 	.word	0x000059c0


	//   ....[15]....
        /*030c*/ 	.word	0x000059e0


	//   ....[16]....
        /*0310*/ 	.word	0x00005a10


	//   ....[17]....
        /*0314*/ 	.word	0x00005a20


	//   ....[18]....
        /*0318*/ 	.word	0x00005a50


	//   ....[19]....
        /*031c*/ 	.word	0x00005a60


	//   ....[20]....
        /*0320*/ 	.word	0x00005bf0


	//   ....[21]....
        /*0324*/ 	.word	0x00005c20


	//   ....[22]....
        /*0328*/ 	.word	0x00005c70


	//   ....[23]....
        /*032c*/ 	.word	0x00005c90


	//   ....[24]....
        /*0330*/ 	.word	0x00005cc0


	//   ....[25]....
        /*0334*/ 	.word	0x00005cd0


	//   ....[26]....
        /*0338*/ 	.word	0x00005d00


	//   ....[27]....
        /*033c*/ 	.word	0x00005d10


	//   ....[28]....
        /*0340*/ 	.word	0x00005e50


	//   ....[29]....
        /*0344*/ 	.word	0x00005e80


	//   ....[30]....
        /*0348*/ 	.word	0x00005ed0


	//   ....[31]....
        /*034c*/ 	.word	0x00005ef0


	//   ....[32]....
        /*0350*/ 	.word	0x00005f20


	//   ....[33]....
        /*0354*/ 	.word	0x00005f30


	//   ....[34]....
        /*0358*/ 	.word	0x00005f60


	//   ....[35]....
        /*035c*/ 	.word	0x00005f70


	//   ....[36]....
        /*0360*/ 	.word	0x00006290


	//   ....[37]....
        /*0364*/ 	.word	0x000062c0


	//   ....[38]....
        /*0368*/ 	.word	0x000062f0


	//   ....[39]....
        /*036c*/ 	.word	0x00006340


	//   ....[40]....
        /*0370*/ 	.word	0x00006360


	//   ....[41]....
        /*0374*/ 	.word	0x00006390


	//   ....[42]....
        /*0378*/ 	.word	0x000063b0


	//   ....[43]....
        /*037c*/ 	.word	0x000063d0


	//   ....[44]....
        /*0380*/ 	.word	0x000063f0


	//   ....[45]....
        /*0384*/ 	.word	0x00006410


	//   ....[46]....
        /*0388*/ 	.word	0x00006430


	//   ....[47]....
        /*038c*/ 	.word	0x00006450


	//   ....[48]....
        /*0390*/ 	.word	0x00006470


	//   ....[49]....
        /*0394*/ 	.word	0x000064a0


	//   ....[50]....
        /*0398*/ 	.word	0x000064e0


	//   ....[51]....
        /*039c*/ 	.word	0x00006500


	//   ....[52]....
        /*03a0*/ 	.word	0x00006520


	//   ....[53]....
        /*03a4*/ 	.word	0x00006540


	//   ....[54]....
        /*03a8*/ 	.word	0x00006570


	//   ....[55]....
        /*03ac*/ 	.word	0x000065a0


	//   ....[56]....
        /*03b0*/ 	.word	0x000065c0


	//   ....[57]....
        /*03b4*/ 	.word	0x000065e0


	//   ....[58]....
        /*03b8*/ 	.word	0x00006600


	//   ....[59]....
        /*03bc*/ 	.word	0x00006630


	//   ....[60]....
        /*03c0*/ 	.word	0x00006680


	//   ....[61]....
        /*03c4*/ 	.word	0x000066b0


	//   ....[62]....
        /*03c8*/ 	.word	0x000066e0


	//   ....[63]....
        /*03cc*/ 	.word	0x00006710


	//   ....[64]....
        /*03d0*/ 	.word	0x00006740


	//   ....[65]....
        /*03d4*/ 	.word	0x00006770


	//   ....[66]....
        /*03d8*/ 	.word	0x000068a0


	//   ....[67]....
        /*03dc*/ 	.word	0x000068f0


	//   ....[68]....
        /*03e0*/ 	.word	0x00006a20


	//   ....[69]....
        /*03e4*/ 	.word	0x00006a70


	//   ....[70]....
        /*03e8*/ 	.word	0x00006ae0


	//   ....[71]....
        /*03ec*/ 	.word	0x00006b40


	//   ....[72]....
        /*03f0*/ 	.word	0x00006bb0


	//   ....[73]....
        /*03f4*/ 	.word	0x00006c10


	//   ....[74]....
        /*03f8*/ 	.word	0x00006c80


	//   ....[75]....
        /*03fc*/ 	.word	0x00006ce0


	//   ....[76]....
        /*0400*/ 	.word	0x00006d90


	//   ....[77]....
        /*0404*/ 	.word	0x00006e20


	//   ....[78]....
        /*0408*/ 	.word	0x00006e90


	//   ....[79]....
        /*040c*/ 	.word	0x00006ef0


	//   ....[80]....
        /*0410*/ 	.word	0x00006f60


	//   ....[81]....
        /*0414*/ 	.word	0x00006fc0


	//   ....[82]....
        /*0418*/ 	.word	0x00007030


	//   ....[83]....
        /*041c*/ 	.word	0x00007090


	//   ....[84]....
        /*0420*/ 	.word	0x00007140


	//   ....[85]....
        /*0424*/ 	.word	0x000071d0


	//   ....[86]....
        /*0428*/ 	.word	0x00007240


	//   ....[87]....
        /*042c*/ 	.word	0x000072a0


	//   ....[88]....
        /*0430*/ 	.word	0x00007310


	//   ....[89]....
        /*0434*/ 	.word	0x00007370


	//   ....[90]....
        /*0438*/ 	.word	0x000073e0


	//   ....[91]....
        /*043c*/ 	.word	0x00007440


	//   ....[92]....
        /*0440*/ 	.word	0x000074f0


	//   ....[93]....
        /*0444*/ 	.word	0x000075b0


	//   ....[94]....
        /*0448*/ 	.word	0x000076e0


	//   ....[95]....
        /*044c*/ 	.word	0x00007760


	//   ....[96]....
        /*0450*/ 	.word	0x00007810


	//   ....[97]....
        /*0454*/ 	.word	0x00007870


	//   ....[98]....
        /*0458*/ 	.word	0x000078f0


	//   ....[99]....
        /*045c*/ 	.word	0x000079c0


	//   ....[100]....
        /*0460*/ 	.word	0x00007a40


	//   ....[101]....
        /*0464*/ 	.word	0x00007ae0


	//   ....[102]....
        /*0468*/ 	.word	0x00007ba0


	//   ....[103]....
        /*046c*/ 	.word	0x00007c00


	//   ....[104]....
        /*0470*/ 	.word	0x00007c70


	//   ....[105]....
        /*0474*/ 	.word	0x00007cd0


	//   ....[106]....
        /*0478*/ 	.word	0x00007d40


	//   ....[107]....
        /*047c*/ 	.word	0x00007da0


	//   ....[108]....
        /*0480*/ 	.word	0x00007e20


	//   ....[109]....
        /*0484*/ 	.word	0x00007ea0


	//   ....[110]....
        /*0488*/ 	.word	0x00007f10


	//   ....[111]....
        /*048c*/ 	.word	0x00007f70


	//   ....[112]....
        /*0490*/ 	.word	0x00007fe0


	//   ....[113]....
        /*0494*/ 	.word	0x00008040


	//   ....[114]....
        /*0498*/ 	.word	0x000080b0


	//   ....[115]....
        /*049c*/ 	.word	0x00008110


	//   ....[116]....
        /*04a0*/ 	.word	0x00008170


	//   ....[117]....
        /*04a4*/ 	.word	0x000081e0


	//   ....[118]....
        /*04a8*/ 	.word	0x00008250


	//   ....[119]....
        /*04ac*/ 	.word	0x000082b0


	//   ....[120]....
        /*04b0*/ 	.word	0x00008320


	//   ....[121]....
        /*04b4*/ 	.word	0x00008380


	//   ....[122]....
        /*04b8*/ 	.word	0x00008440


	//   ....[123]....
        /*04bc*/ 	.word	0x000084d0


	//----- nvinfo : EIATTR_EXIT_INSTR_OFFSETS
	.align		4
.L_2125:
        /*04c0*/ 	.byte	0x04, 0x1c
        /*04c2*/ 	.short	(.L_2127 - .L_2126)


	//   ....[0]....
.L_2126:
        /*04c4*/ 	.word	0x00004930


	//   ....[1]....
        /*04c8*/ 	.word	0x000069c0


	//----- nvinfo : EIATTR_MAX_THREADS
	.align		4
.L_2127:
        /*04cc*/ 	.byte	0x04, 0x05
        /*04ce*/ 	.short	(.L_2129 - .L_2128)
.L_2128:
        /*04d0*/ 	.word	0x00000140
        /*04d4*/ 	.word	0x00000001
        /*04d8*/ 	.word	0x00000001


	//----- nvinfo : EIATTR_CRS_STACK_SIZE
	.align		4
.L_2129:
        /*04dc*/ 	.byte	0x04, 0x1e
        /*04de*/ 	.short	(.L_2131 - .L_2130)
.L_2130:
        /*04e0*/ 	.word	0x00000000


	//----- nvinfo : EIATTR_CBANK_PARAM_SIZE
	.align		4
.L_2131:
        /*04e4*/ 	.byte	0x03, 0x19
        /*04e6*/ 	.short	0x0060


	//----- nvinfo : EIATTR_PARAM_CBANK
	.align		4
        /*04e8*/ 	.byte	0x04, 0x0a
        /*04ea*/ 	.short	(.L_2133 - .L_2132)
	.align		4
.L_2132:
        /*04ec*/ 	.word	index@(.nv.constant0._ZN13group_norm_v218gn_bwd_cuda_kernelI6__halfLi320ELi1ELi16ELi20ELi1024ELb1ELb1ELi32ELi320ELi320ELi4ELb1ELi4ELb0ELb0ELNS_15WgradSyncMethodE3ENS_16CompileConditionILi900EEEEEvPT_S6_S6_PKS5_S8_S8_S8_PKfflPfPj)
        /*04f0*/ 	.short	0x0210
        /*04f2*/ 	.short	0x0060


	//----- nvinfo : EIATTR_SW_WAR
	.align		4
.L_2133:
        /*04f4*/ 	.byte	0x04, 0x36
        /*04f6*/ 	.short	(.L_2135 - .L_2134)
.L_2134:
        /*04f8*/ 	.word	0x00000008
.L_2135:


//--------------------- .nv.info._ZN13group_norm_v218gn_bwd_cuda_kernelI6__halfLi320ELi1ELi16ELi20ELi1024ELb1ELb1ELi64ELi320ELi320ELi4ELb1ELi9ELb0ELb0ELNS_15WgradSyncMethodE3ENS_16CompileConditionILi900EEEEEvPT_S6_S6_PKS5_S8_S8_S8_PKfflPfPj --------------------------
	.section	.nv.info._ZN13group_norm_v218gn_bwd_cuda_kernelI6__halfLi320ELi1ELi16ELi20ELi1024ELb1ELb1ELi64ELi320ELi320ELi4ELb1ELi9ELb0ELb0ELNS_15WgradSyncMethodE3ENS_16CompileConditionILi900EEEEEvPT_S6_S6_PKS5_S8_S8_S8_PKfflPfPj,"",@"SHT_CUDA_INFO"
	.sectionflags	@""
	.align	4


	//----- nvinfo : EIATTR_CUDA_API_VERSION
	.align		4
        /*0000*/ 	.byte	0x04, 0x37
        /*0002*/ 	.short	(.L_2137 - .L_2136)
.L_2136:
        /*0004*/ 	.word	0x00000082


	//----- nvinfo : EIATTR_KPARAM_INFO
	.align		4
.L_2137:
        /*0008*/ 	.byte	0x04, 0x17
        /*000a*/ 	.short	(.L_2139 - .L_2138)
.L_2138:
        /*000c*/ 	.word	0x00000000
        /*0010*/ 	.short	0x000b
        /*0012*/ 	.short	0x0058
        /*0014*/ 	.byte	0x00, 0xf0, 0x21, 0x00


	//----- nvinfo : EIATTR_KPARAM_INFO
	.align		4
.L_2139:
        /*0018*/ 	.byte	0x04, 0x17
        /*001a*/ 	.short	(.L_2141 - .L_2140)
.L_2140:
        /*001c*/ 	.word	0x00000000
        /*0020*/ 	.short	0x000a
        /*0022*/ 	.short	0x0050
        /*0024*/ 	.byte	0x00, 0xf0, 0x21, 0x00


	//----- nvinfo : EIATTR_KPARAM_INFO
	.align		4
.L_2141:
        /*0028*/ 	.byte	0x04, 0x17
        /*002a*/ 	.short	(.L_2143 - .L_2142)
.L_2142:
        /*002c*/ 	.word	0x00000000
        /*0030*/ 	.short	0x0009
        /*0032*/ 	.short	0x0048
        /*0034*/ 	.byte	0x00, 0xf0, 0x21, 0x00


	//----- nvinfo : EIATTR_KPARAM_INFO
	.align		4
.L_2143:
        /*0038*/ 	.byte	0x04, 0x17
        /*003a*/ 	.short	(.L_2145 - .L_2144)
.L_2144:
        /*003c*/ 	.word	0x00000000
        /*0040*/ 	.short	0x0008
        /*0042*/ 	.short	0x0040
        /*0044*/ 	.byte	0x00, 0xf0, 0x11, 0x00


	//----- nvinfo : EIATTR_KPARAM_INFO
	.align		4
.L_2145:
        /*0048*/ 	.byte	0x04, 0x17
        /*004a*/ 	.short	(.L_2147 - .L_2146)
.L_2146:
        /*004c*/ 	.word	0x00000000
        /*0050*/ 	.short	0x0007
        /*0052*/ 	.short	0x0038
        /*0054*/ 	.byte	0x00, 0xf0, 0x21, 0x00


	//----- nvinfo : EIATTR_KPARAM_INFO
	.align		4
.L_2147:
        /*0058*/ 	.byte	0x04, 0x17
        /*005a*/ 	.short	(.L_2149 - .L_2148)
.L_2148:
        /*005c*/ 	.word	0x00000000
        /*0060*/ 	.short	0x0006
        /*0062*/ 	.short	0x0030
        /*0064*/ 	.byte	0x00, 0xf0, 0x21, 0x00


	//----- nvinfo : EIATTR_KPARAM_INFO
	.align		4
.L_2149:
        /*0068*/ 	.byte	0x04, 0x17
        /*006a*/ 	.short	(.L_2151 - .L_2150)
.L_2150:
        /*006c*/ 	.word	0x00000000
        /*0070*/ 	.short	0x0005
        /*0072*/ 	.short	0x0028
        /*0074*/ 	.byte	0x00, 0xf0, 0x21, 0x00


	//----- nvinfo : EIATTR_KPARAM_INFO
	.align		4
.L_2151:
        /*0078*/ 	.byte	0x04, 0x17
        /*007a*/ 	.short	(.L_2153 - .L_2152)
.L_2152:
        /*007c*/ 	.word	0x00000000
        /*0080*/ 	.short	0x0004
        /*0082*/ 	.short	0x0020
        /*0084*/ 	.byte	0x00, 0xf0, 0x21, 0x00


	//----- nvinfo : EIATTR_KPARAM_INFO
	.align		4
.L_2153:
        /*0088*/ 	.byte	0x04, 0x17
        /*008a*/ 	.short	(.L_2155 - .L_2154)
.L_2154:
        /*008c*/ 	.word	0x00000000
        /*0090*/ 	.short	0x0003
        /*0092*/ 	.short	0x0018
        /*0094*/ 	.byte	0x00, 0xf0, 0x21, 0x00


	//----- nvinfo : EIATTR_KPARAM_INFO
	.align		4
.L_2155:
        /*0098*/ 	.byte	0x04, 0x17
        /*009a*/ 	.short	(.L_2157 - .L_2156)
.L_2156:
        /*009c*/ 	.word	0x00000000
        /*00a0*/ 	.short	0x0002
        /*00a2*/ 	.short	0x0010
        /*00a4*/ 	.byte	0x00, 0xf0, 0x21, 0x00


	//----- nvinfo : EIATTR_KPARAM_INFO
	.align		4
.L_2157:
        /*00a8*/ 	.byte	0x04, 0x17
        /*00aa*/ 	.short	(.L_2159 - .L_2158)
.L_2158:
        /*00ac*/ 	.word	0x00000000
        /*00b0*/ 	.short	0x0001
        /*00b2*/ 	.short	0x0008
        /*00b4*/ 	.byte	0x00, 0xf0, 0x21, 0x00


	//----- nvinfo : EIATTR_KPARAM_INFO
	.align		4
.L_2159:
        /*00b8*/ 	.byte	0x04, 0x17
        /*00ba*/ 	.short	(.L_2161 - .L_2160)
.L_2160:
        /*00bc*/ 	.word	0x00000000
        /*00c0*/ 	.short	0x0000
        /*00c2*/ 	.short	0x0000
        /*00c4*/ 	.byte	0x00, 0xf0, 0x21, 0x00


	//----- nvinfo : EIATTR_SPARSE_MMA_MASK
	.align		4
.L_2161:
        /*00c8*/ 	.byte	0x03, 0x50
        /*00ca*/ 	.short	0x0000


	//----- nvinfo : EIATTR_MAXREG_COUNT
	.align		4
        /*00cc*/ 	.byte	0x03, 0x1b
        /*00ce*/ 	.short	0x00a8


	//----- nvinfo : EIATTR_NUM_BARRIERS
	.align		4
        /*00d0*/ 	.byte	0x02, 0x4c
        /*00d2*/ 	.byte	0x01
	.zero		1


	//----- nvinfo : EIATTR_ANNOTATIONS
	.align		4
        /*00d4*/ 	.byte	0x04, 0x55
        /*00d6*/ 	.short	(.L_2163 - .L_2162)


	//   ....[0]....
.L_2162:
        /* <DEDUP_REMOVED lines=17> */


	//----- nvinfo : EIATTR_MERCURY_ISA_VERSION
	.align		4
.L_2163:
        /*01d0*/ 	.byte	0x03, 0x5f
        /*01d2*/ 	.short	0x0101


	//----- nvinfo : EIATTR_INT_WARP_WIDE_INSTR_OFFSETS
	.align		4
        /*01d4*/ 	.byte	0x04, 0x31
        /*01d6*/ 	.short	(.L_2165 - .L_2164)


	//   ....[0]....
.L_2164:
        /*01d8*/ 	.word	0x00006820


	//----- nvinfo : EIATTR_COOP_GROUP_MASK_REGIDS
	.align		4
.L_2165:
        /*01dc*/ 	.byte	0x04, 0x29
        /*01de*/ 	.short	(.L_2167 - .L_2166)


	//   ....[0]....
.L_2166:
        /*01e0*/ 	.word	0xffffffff


	//   ....[1]....
        /*01e4*/ 	.word	0xffffffff


	//   ....[2]....
        /*01e8*/ 	.word	0xffffffff


	//   ....[3]....
        /*01ec*/ 	.word	0xffffffff


	//   ....[4]....
        /*01f0*/ 	.word	0xffffffff


	//   ....[5]....
        /*01f4*/ 	.word	0xffffffff


	//   ....[6]....
        /*01f8*/ 	.word	0xffffffff


	//   ....[7]....
        /*01fc*/ 	.word	0xffffffff


	//   ....[8]....
        /*0200*/ 	.word	0xffffffff


	//   ....[9]....
        /*0204*/ 	.word	0xffffffff


	//   ....[10]....
        /*0208*/ 	.word	0xffffffff


	//   ....[11]....
        /*020c*/ 	.word	0xffffffff


	//   ....[12]....
        /*0210*/ 	.word	0x0500001e


	//   ....[13]....
        /*0214*/ 	.word	0x0500001d


	//   ....[14]....
        /*0218*/ 	.word	0x0500001f


	//   ....[15]....
        /*021c*/ 	.word	0x05000020


	//   ....[16]....
        /*0220*/ 	.word	0x05000022


	//   ....[17]....
        /*0224*/ 	.word	0x05000021


	//   ....[18]....
        /*0228*/ 	.word	0x05000023


	//   ....[19]....
        /*022c*/ 	.word	0x05000018


	//   ....[20]....
        /*0230*/ 	.word	0x05000022


	//   ....[21]....
        /*0234*/ 	.word	0x05000021


	//   ....[22]....
        /*0238*/ 	.word	0x05000023


	//   ....[23]....
        /*023c*/ 	.word	0x05000028


	//   ....[24]....
        /*0240*/ 	.word	0x0500002a


	//   ....[25]....
        /*0244*/ 	.word	0x05000027


	//   ....[26]....
        /*0248*/ 	.word	0x05000029


	//   ....[27]....
        /*024c*/ 	.word	0x0500001c


	//   ....[28]....
        /*0250*/ 	.word	0x05000022


	//   ....[29]....
        /*0254*/ 	.word	0x05000021


	//   ....[30]....
        /*0258*/ 	.word	0x05000023


	//   ....[31]....
        /*025c*/ 	.word	0x05000028


	//   ....[32]....
        /*0260*/ 	.word	0x0500002a


	//   ....[33]....
        /*0264*/ 	.word	0x05000027


	//   ....[34]....
        /*0268*/ 	.word	0x05000029


	//   ....[35]....
        /*026c*/ 	.word	0x0500001c


	//   ....[36]....
        /*0270*/ 	.word	0x0500001c


	//   ....[37]....
        /*0274*/ 	.word	0x0500001d


	//   ....[38]....
        /*0278*/ 	.word	0x05000030


	//   ....[39]....
        /*027c*/ 	.word	0x0500001f


	//   ....[40]....
        /*0280*/ 	.word	0x0500001e


	//   ....[41]....
        /*0284*/ 	.word	0x0500002f


	//   ....[42]....
        /*0288*/ 	.word	0x0500001d


	//   ....[43]....
        /*028c*/ 	.word	0x05000032


	//   ....[44]....
        /*0290*/ 	.word	0x0500001c


	//   ....[45]....
        /*0294*/ 	.word	0x0500002f


	//   ....[46]....
        /*0298*/ 	.word	0x0500001e


	//   ....[47]....
        /*029c*/ 	.word	0x0500001f


	//   ....[48]....
        /*02a0*/ 	.word	0x0500002e


	//   ....[49]....
        /*02a4*/ 	.word	0x05000031


	//   ....[50]....
        /*02a8*/ 	.word	0x0500001a


	//   ....[51]....
        /*02ac*/ 	.word	0x0500002b


	//   ....[52]....
        /*02b0*/ 	.word	0x0500001b


	//   ....[53]....
        /*02b4*/ 	.word	0x0500002f


	//   ....[54]....
        /*02b8*/ 	.word	0x0500002e


	//   ....[55]....
        /*02bc*/ 	.word	0x05000032


	//   ....[56]....
        /*02c0*/ 	.word	0x05000029


	//   ....[57]....
        /*02c4*/ 	.word	0x0500002c


	//   ....[58]....
        /*02c8*/ 	.word	0x0500001e


	//   ....[59]....
        /*02cc*/ 	.word	0x0500001f


	//   ....[60]....
        /*02d0*/ 	.word	0x05000020


	//   ....[61]....
        /*02d4*/ 	.word	0x05000021


	//   ....[62]....
        /*02d8*/ 	.word	0x05000027


	//   ....[63]....
        /*02dc*/ 	.word	0x05000029


	//   ....[64]....
        /*02e0*/ 	.word	0x0500002e


	//   ....[65]....
        /*02e4*/ 	.word	0x0500002d


	//   ....[66]....
        /*02e8*/ 	.word	0x05000020


	//   ....[67]....
        /*02ec*/ 	.word	0x05000017


	//   ....[68]....
        /*02f0*/ 	.word	0x05000031


	//   ....[69]....
        /*02f4*/ 	.word	0x05000031


	//   ....[70]....
        /*02f8*/ 	.word	0x05000031


	//   ....[71]....
        /*02fc*/ 	.word	0x05000031


	//   ....[72]....
        /*0300*/ 	.word	0x05000031


	//   ....[73]....
        /*0304*/ 	.word	0x05000031


	//   ....[74]....
        /*0308*/ 	.word	0x05000031


	//   ....[75]....
        /*030c*/ 	.word	0x05000031


	//   ....[76]....
        /*0310*/ 	.word	0x05000031


	//   ....[77]....
        /*0314*/ 	.word	0x05000031


	//   ....[78]....
        /*0318*/ 	.word	0x05000031


	//   ....[79]....
        /*031c*/ 	.word	0x05000031


	//   ....[80]....
        /*0320*/ 	.word	0x05000031


	//   ....[81]....
        /*0324*/ 	.word	0x05000031


	//   ....[82]....
        /*0328*/ 	.word	0x05000031


	//   ....[83]....
        /*032c*/ 	.word	0x05000031


	//   ....[84]....
        /*0330*/ 	.word	0x05000031


	//   ....[85]....
        /*0334*/ 	.word	0x05000031


	//   ....[86]....
        /*0338*/ 	.word	0x05000031


	//   ....[87]....
        /*033c*/ 	.word	0x05000031


	//   ....[88]....
        /*0340*/ 	.word	0x05000031


	//   ....[89]....
        /*0344*/ 	.word	0x05000031


	//   ....[90]....
        /*0348*/ 	.word	0x05000031


	//   ....[91]....
        /*034c*/ 	.word	0x05000031


	//   ....[92]....
        /*0350*/ 	.word	0x05000031


	//   ....[93]....
        /*0354*/ 	.word	0x05000031


	//   ....[94]....
        /*0358*/ 	.word	0x05000031


	//   ....[95]....
        /*035c*/ 	.word	0x05000031


	//   ....[96]....
        /*0360*/ 	.word	0x05000031


	//   ....[97]....
        /*0364*/ 	.word	0x05000031


	//   ....[98]....
        /*0368*/ 	.word	0x05000031


	//   ....[99]....
        /*036c*/ 	.word	0x05000031


	//   ....[100]....
        /*0370*/ 	.word	0x05000031


	//   ....[101]....
        /*0374*/ 	.word	0x05000031


	//   ....[102]....
        /*0378*/ 	.word	0x05000031


	//   ....[103]....
        /*037c*/ 	.word	0x05000031


	//   ....[104]....
        /*0380*/ 	.word	0x05000031


	//   ....[105]....
        /*0384*/ 	.word	0x05000031


	//   ....[106]....
        /*0388*/ 	.word	0x05000031


	//   ....[107]....
        /*038c*/ 	.word	0x05000031


	//   ....[108]....
        /*0390*/ 	.word	0x05000031


	//   ....[109]....
        /*0394*/ 	.word	0x05000031


	//   ....[110]....
        /*0398*/ 	.word	0x05000031


	//   ....[111]....
        /*039c*/ 	.word	0x05000031


	//   ....[112]....
        /*03a0*/ 	.word	0x05000031


	//   ....[113]....
        /*03a4*/ 	.word	0x05000031


	//   ....[114]....
        /*03a8*/ 	.word	0x05000031


	//   ....[115]....
        /*03ac*/ 	.word	0x05000031


	//   ....[116]....
        /*03b0*/ 	.word	0x05000031


	//   ....[117]....
        /*03b4*/ 	.word	0x05000031


	//   ....[118]....
        /*03b8*/ 	.word	0x05000031


	//   ....[119]....
        /*03bc*/ 	.word	0x05000031


	//   ....[120]....
        /*03c0*/ 	.word	0x05000031


	//   ....[121]....
        /*03c4*/ 	.word	0x05000031


	//   ....[122]....
        /*03c8*/ 	.word	0x05000031


	//   ....[123]....
        /*03cc*/ 	.word	0x05000031


	//----- nvinfo : EIATTR_COOP_GROUP_INSTR_OFFSETS
	.align		4
.L_2167:
        /*03d0*/ 	.byte	0x04, 0x28
        /*03d2*/ 	.short	(.L_2169 - .L_2168)


	//   ....[0]....
.L_2168:
        /*03d4*/ 	.word	0x000063f0


	//   ....[1]....
        /*03d8*/ 	.word	0x00006410


	//   ....[2]....
        /*03dc*/ 	.word	0x00006450


	//   ....[3]....
        /*03e0*/ 	.word	0x00006470


	//   ....[4]....
        /*03e4*/ 	.word	0x00006980


	//   ....[5]....
        /*03e8*/ 	.word	0x000069a0


	//   ....[6]....
        /*03ec*/ 	.word	0x000069c0


	//   ....[7]....
        /*03f0*/ 	.word	0x000069e0


	//   ....[8]....
        /*03f4*/ 	.word	0x00006a00


	//   ....[9]....
        /*03f8*/ 	.word	0x00006a20


	//   ....[10]....
        /*03fc*/ 	.word	0x00006a40


	//   ....[11]....
        /*0400*/ 	.word	0x00006a60


	//   ....[12]....
        /*0404*/ 	.word	0x000096b0


	//   ....[13]....
        /*0408*/ 	.word	0x000096e0


	//   ....[14]....
        /*040c*/ 	.word	0x00009730


	//   ....[15]....
        /*0410*/ 	.word	0x00009750


	//   ....[16]....
        /*0414*/ 	.word	0x00009780


	//   ....[17]....
        /*0418*/ 	.word	0x00009790


	//   ....[18]....
        /*041c*/ 	.word	0x000097c0


	//   ....[19]....
        /*0420*/ 	.word	0x000097d0


	//   ....[20]....
        /*0424*/ 	.word	0x00009960


	//   ....[21]....
        /*0428*/ 	.word	0x00009990


	//   ....[22]....
        /*042c*/ 	.word	0x000099e0


	//   ....[23]....
        /*0430*/ 	.word	0x00009a00


	//   ....[24]....
        /*0434*/ 	.word	0x00009a30


	//   ....[25]....
        /*0438*/ 	.word	0x00009a40


	//   ....[26]....
        /*043c*/ 	.word	0x00009a70


	//   ....[27]....
        /*0440*/ 	.word	0x00009a80


	//   ....[28]....
        /*0444*/ 	.word	0x00009bc0


	//   ....[29]....
        /*0448*/ 	.word	0x00009bf0


	//   ....[30]....
        /*044c*/ 	.word	0x00009c40


	//   ....[31]....
        /*0450*/ 	.word	0x00009c60


	//   ....[32]....
        /*0454*/ 	.word	0x00009c90


	//   ....[33]....
        /*0458*/ 	.word	0x00009ca0


	//   ....[34]....
        /*045c*/ 	.word	0x00009cd0


	//   ....[35]....
        /*0460*/ 	.word	0x00009ce0


	//   ....[36]....
        /*0464*/ 	.word	0x0000a000


	//   ....[37]....
        /*0468*/ 	.word	0x0000a030


	//   ....[38]....
        /*046c*/ 	.word	0x0000a060


	//   ....[39]....
        /*0470*/ 	.word	0x0000a0b0


	//   ....[40]....
        /*0474*/ 	.word	0x0000a0d0


	//   ....[41]....
        /*0478*/ 	.word	0x0000a100


	//   ....[42]....
        /*047c*/ 	.word	0x0000a120


	//   ....[43]....
        /*0480*/ 	.word	0x0000a140


	//   ....[44]....
        /*0484*/ 	.word	0x0000a160


	//   ....[45]....
        /*0488*/ 	.word	0x0000a180


	//   ....[46]....
        /*048c*/ 	.word	0x0000a1a0


	//   ....[47]....
        /*0490*/ 	.word	0x0000a1c0


	//   ....[48]....
        /*0494*/ 	.word	0x0000a1e0


	//   ....[49]....
        /*0498*/ 	.word	0x0000a210


	//   ....[50]....
        /*049c*/ 	.word	0x0000a250


	//   ....[51]....
        /*04a0*/ 	.word	0x0000a270


	//   ....[52]....
        /*04a4*/ 	.word	0x0000a290


	//   ....[53]....
        /*04a8*/ 	.word	0x0000a2b0


	//   ....[54]....
        /*04ac*/ 	.word	0x0000a2e0


	//   ....[55]....
        /*04b0*/ 	.word	0x0000a310


	//   ....[56]....
        /*04b4*/ 	.word	0x0000a330


	//   ....[57]....
        /*04b8*/ 	.word	0x0000a350


	//   ....[58]....
        /*04bc*/ 	.word	0x0000a370


	//   ....[59]....
        /*04c0*/ 	.word	0x0000a3a0


	//   ....[60]....
        /*04c4*/ 	.word	0x0000a3f0


	//   ....[61]....
        /*04c8*/ 	.word	0x0000a420


	//   ....[62]....
        /*04cc*/ 	.word	0x0000a450


	//   ....[63]....
        /*04d0*/ 	.word	0x0000a480


	//   ....[64]....
        /*04d4*/ 	.word	0x0000a4b0


	//   ....[65]....
        /*04d8*/ 	.word	0x0000a4e0


	//   ....[66]....
        /*04dc*/ 	.word	0x0000a610


	//   ....[67]....
        /*04e0*/ 	.word	0x0000a660


	//   ....[68]....
        /*04e4*/ 	.word	0x0000a790


	//   ....[69]....
        /*04e8*/ 	.word	0x0000a7e0


	//   ....[70]....
        /*04ec*/ 	.word	0x0000a850


	//   ....[71]....
        /*04f0*/ 	.word	0x0000a8b0


	//   ....[72]....
        /*04f4*/ 	.word	0x0000a920


	//   ....[73]....
        /*04f8*/ 	.word	0x0000a980


	//   ....[74]....
        /*04fc*/ 	.word	0x0000a9f0


	//   ....[75]....
        /*0500*/ 	.word	0x0000aa50


	//   ....[76]....
        /*0504*/ 	.word	0x0000ab00


	//   ....[77]....
        /*0508*/ 	.word	0x0000ab90


	//   ....[78]....
        /*050c*/ 	.word	0x0000ac00


	//   ....[79]....
        /*0510*/ 	.word	0x0000ac60


	//   ....[80]....
        /*0514*/ 	.word	0x0000acd0


	//   ....[81]....
        /*0518*/ 	.word	0x0000ad30


	//   ....[82]....
        /*051c*/ 	.word	0x0000ada0


	//   ....[83]....
        /*0520*/ 	.word	0x0000ae00


	//   ....[84]....
        /*0524*/ 	.word	0x0000aeb0


	//   ....[85]....
        /*0528*/ 	.word	0x0000af40


	//   ....[86]....
        /*052c*/ 	.word	0x0000afb0


	//   ....[87]....
        /*0530*/ 	.word	0x0000b010


	//   ....[88]....
        /*0534*/ 	.word	0x0000b080


	//   ....[89]....
        /*0538*/ 	.word	0x0000b0e0


	//   ....[90]....
        /*053c*/ 	.word	0x0000b150


	//   ....[91]....
        /*0540*/ 	.word	0x0000b1b0


	//   ....[92]....
        /*0544*/ 	.word	0x0000b260


	//   ....[93]....
        /*0548*/ 	.word	0x0000b320


	//   ....[94]....
        /*054c*/ 	.word	0x0000b450


	//   ....[95]....
        /*0550*/ 	.word	0x0000b4d0


	//   ....[96]....
        /*0554*/ 	.word	0x0000b580


	//   ....[97]....
        /*0558*/ 	.word	0x0000b5e0


	//   ....[98]....
        /*055c*/ 	.word	0x0000b660


	//   ....[99]....
        /*0560*/ 	.word	0x0000b730


	//   ....[100]....
        /*0564*/ 	.word	0x0000b7b0


	//   ....[101]....
        /*0568*/ 	.word	0x0000b850


	//   ....[102]....
        /*056c*/ 	.word	0x0000b910


	//   ....[103]....
        /*0570*/ 	.word	0x0000b970


	//   ....[104]....
        /*0574*/ 	.word	0x0000b9e0


	//   ....[105]....
        /*0578*/ 	.word	0x0000ba40


	//   ....[106]....
        /*057c*/ 	.word	0x0000bab0


	//   ....[107]....
        /*0580*/ 	.word	0x0000bb10


	//   ....[108]....
        /*0584*/ 	.word	0x0000bb90


	//   ....[109]....
        /*0588*/ 	.word	0x0000bc10


	//   ....[110]....
        /*058c*/ 	.word	0x0000bc80


	//   ....[111]....
        /*0590*/ 	.word	0x0000bce0


	//   ....[112]....
        /*0594*/ 	.word	0x0000bd50


	//   ....[113]....
        /*0598*/ 	.word	0x0000bdb0


	//   ....[114]....
        /*059c*/ 	.word	0x0000be20


	//   ....[115]....
        /*05a0*/ 	.word	0x0000be80


	//   ....[116]....
        /*05a4*/ 	.word	0x0000bee0


	//   ....[117]....
        /*05a8*/ 	.word	0x0000bf50


	//   ....[118]....
        /*05ac*/ 	.word	0x0000bfc0


	//   ....[119]....
        /*05b0*/ 	.word	0x0000c020


	//   ....[120]....
        /*05b4*/ 	.word	0x0000c090


	//   ....[121]....
        /*05b8*/ 	.word	0x0000c0f0


	//   ....[122]....
        /*05bc*/ 	.word	0x0000c1b0


	//   ....[123]....
        /*05c0*/ 	.word	0x0000c240


	//----- nvinfo : EIATTR_EXIT_INSTR_OFFSETS
	.align		4
.L_2169:
        /*05c4*/ 	.byte	0x04, 0x1c
        /*05c6*/ 	.short	(.L_2171 - .L_2170)


	//   ....[0]....
.L_2170:
        /*05c8*/ 	.word	0x00008670


	//   ....[1]....
        /*05cc*/ 	.word	0x0000a730


	//----- nvinfo : EIATTR_MAX_THREADS
	.align		4
.L_2171:
        /*05d0*/ 	.byte	0x04, 0x05
        /*05d2*/ 	.short	(.L_2173 - .L_2172)
.L_2172:
        /*05d4*/ 	.word	0x00000140
        /*05d8*/ 	.word	0x00000001
        /*05dc*/ 	.word	0x00000001


	//----- nvinfo : EIATTR_CRS_STACK_SIZE
	.align		4
.L_2173:
        /*05e0*/ 	.byte	0x04, 0x1e
        /*05e2*/ 	.short	(.L_2175 - .L_2174)
.L_2174:
        /*05e4*/ 	.word	0x00000000


	//----- nvinfo : EIATTR_CBANK_PARAM_SIZE
	.align		4
.L_2175:
        /*05e8*/ 	.byte	0x03, 0x19
        /*05ea*/ 	.short	0x0060


	//----- nvinfo : EIATTR_PARAM_CBANK
	.align		4
        /*05ec*/ 	.byte	0x04, 0x0a
        /*05ee*/ 	.short	(.L_2177 - .L_2176)
	.align		4
.L_2176:
        /*05f0*/ 	.word	index@(.nv.constant0._ZN13group_norm_v218gn_bwd_cuda_kernelI6__halfLi320ELi1ELi16ELi20ELi1024ELb1ELb1ELi64ELi320ELi320ELi4ELb1ELi9ELb0ELb0ELNS_15WgradSyncMethodE3ENS_16CompileConditionILi900EEEEEvPT_S6_S6_PKS5_S8_S8_S8_PKfflPfPj)
        /*05f4*/ 	.short	0x0210
        /*05f6*/ 	.short	0x0060


	//----- nvinfo : EIATTR_SW_WAR
	.align		4
.L_2177:
        /*05f8*/ 	.byte	0x04, 0x36
        /*05fa*/ 	.short	(.L_2179 - .L_2178)
.L_2178:
        /*05fc*/ 	.word	0x00000008
.L_2179:


//--------------------- .nv.info._ZN13group_norm_v218gn_bwd_cuda_kernelI6__halfLi320ELi3ELi16ELi20ELi1024ELb1ELb1ELi32ELi320ELi320ELi4ELb1ELi10ELb0ELb0ELNS_15WgradSyncMethodE3ENS_16CompileConditionILi900EEEEEvPT_S6_S6_PKS5_S8_S8_S8_PKfflPfPj --------------------------
	.section	.nv.info._ZN13group_norm_v218gn_bwd_cuda_kernelI6__halfLi320ELi3ELi16ELi20ELi1024ELb1ELb1ELi32ELi320ELi320ELi4ELb1ELi10ELb0ELb0ELNS_15WgradSyncMethodE3ENS_16CompileConditionILi900EEEEEvPT_S6_S6_PKS5_S8_S8_S8_PKfflPfPj,"",@"SHT_CUDA_INFO"
	.sectionflags	@""
	.align	4


	//----- nvinfo : EIATTR_CUDA_API_VERSION
	.align		4
        /*0000*/ 	.byte	0x04, 0x37
        /*0002*/ 	.short	(.L_2181 - .L_2180)
.L_2180:
        /*0004*/ 	.word	0x00000082


	//----- nvinfo : EIATTR_KPARAM_INFO
	.align		4
.L_2181:
        /*0008*/ 	.byte	0x04, 0x17
        /*000a*/ 	.short	(.L_2183 - .L_2182)
.L_2182:
        /*000c*/ 	.word	0x00000000
        /*0010*/ 	.short	0x000b
        /*0012*/ 	.short	0x0058
        /*0014*/ 	.byte	0x00, 0xf0, 0x21, 0x00


	//----- nvinfo : EIATTR_KPARAM_INFO
	.align		4
.L_2183:
        /*0018*/ 	.byte	0x04, 0x17
        /*001a*/ 	.short	(.L_2185 - .L_2184)
.L_2184:
        /*001c*/ 	.word	0x00000000
        /*0020*/ 	.short	0x000a
        /*0022*/ 	.short	0x0050
        /*0024*/ 	.byte	0x00, 0xf0, 0x21, 0x00


	//----- nvinfo : EIATTR_KPARAM_INFO
	.align		4
.L_2185:
        /*0028*/ 	.byte	0x04, 0x17
        /*002a*/ 	.short	(.L_2187 - .L_2186)
.L_2186:
        /*002c*/ 	.word	0x00000000
        /*0030*/ 	.short	0x0009
        /*0032*/ 	.short	0x0048
        /*0034*/ 	.byte	0x00, 0xf0, 0x21, 0x00


	//----- nvinfo : EIATTR_KPARAM_INFO
	.align		4
.L_2187:
        /*0038*/ 	.byte	0x04, 0x17
        /*003a*/ 	.short	(.L_2189 - .L_2188)
.L_2188:
        /*003c*/ 	.word	0x00000000
        /*0040*/ 	.short	0x0008
        /*0042*/ 	.short	0x0040
        /*0044*/ 	.byte	0x00, 0xf0, 0x11, 0x00


	//----- nvinfo : EIATTR_KPARAM_INFO
	.align		4
.L_2189:
        /*0048*/ 	.byte	0x04, 0x17
        /*004a*/ 	.short	(.L_2191 - .L_2190)
.L_2190:
        /*004c*/ 	.word	0x00000000
        /*0050*/ 	.short	0x0007
        /*0052*/ 	.short	0x0038
        /*0054*/ 	.byte	0x00, 0xf0, 0x21, 0x00


	//----- nvinfo : EIATTR_KPARAM_INFO
	.align		4
.L_2191:
        /*0058*/ 	.byte	0x04, 0x17
        /*005a*/ 	.short	(.L_2193 - .L_2192)
.L_2192:
        /*005c*/ 	.word	0x00000000
        /*0060*/ 	.short	0x0006
        /*0062*/ 	.short	0x0030
        /*0064*/ 	.byte	0x00, 0xf0, 0x21, 0x00


	//----- nvinfo : EIATTR_KPARAM_INFO
	.align		4
.L_2193:
        /*0068*/ 	.byte	0x04, 0x17
        /*006a*/ 	.short	(.L_2195 - .L_2194)
.L_2194:
        /*006c*/ 	.word	0x00000000
        /*0070*/ 	.short	0x0005
        /*0072*/ 	.short	0x0028
        /*0074*/ 	.byte	0x00, 0xf0, 0x21, 0x00


	//----- nvinfo : EIATTR_KPARAM_INFO
	.align		4
.L_2195:
        /*0078*/ 	.byte	0x04, 0x17
        /*007a*/ 	.short	(.L_2197 - .L_2196)
.L_2196:
        /*007c*/ 	.word	0x00000000
        /*0080*/ 	.short	0x0004
        /*0082*/ 	.short	0x0020
        /*0084*/ 	.byte	0x00, 0xf0, 0x21, 0x00


	//----- nvinfo : EIATTR_KPARAM_INFO
	.align		4
.L_2197:
        /*0088*/ 	.byte	0x04, 0x17
        /*008a*/ 	.short	(.L_2199 - .L_2198)
.L_2198:
        /*008c*/ 	.word	0x00000000
        /*0090*/ 	.short	0x0003
        /*0092*/ 	.short	0x0018
        /*0094*/ 	.byte	0x00, 0xf0, 0x21, 0x00


	//----- nvinfo : EIATTR_KPARAM_INFO
	.align		4
.L_2199:
        /*0098*/ 	.byte	0x04, 0x17
        /*009a*/ 	.short	(.L_2201 - .L_2200)
.L_2200:
        /*009c*/ 	.word	0x00000000
        /*00a0*/ 	.short	0x0002
        /*00a2*/ 	.short	0x0010
        /*00a4*/ 	.byte	0x00, 0xf0, 0x21, 0x00


	//----- nvinfo : EIATTR_KPARAM_INFO
	.align		4
.L_2201:
        /*00a8*/ 	.byte	0x04, 0x17
        /*00aa*/ 	.short	(.L_2203 - .L_2202)
.L_2202:
        /*00ac*/ 	.word	0x00000000
        /*00b0*/ 	.short	0x0001
        /*00b2*/ 	.short	0x0008
        /*00b4*/ 	.byte	0x00, 0xf0, 0x21, 0x00


	//----- nvinfo : EIATTR_KPARAM_INFO
	.align		4
.L_2203:
        /*00b8*/ 	.byte	0x04, 0x17
        /*00ba*/ 	.short	(.L_2205 - .L_2204)
.L_2204:
        /*00bc*/ 	.word	0x00000000
        /*00c0*/ 	.short	0x0000
        /*00c2*/ 	.short	0x0000
        /*00c4*/ 	.byte	0x00, 0xf0, 0x21, 0x00


	//----- nvinfo : EIATTR_SPARSE_MMA_MASK
	.align		4
.L_2205:
        /*00c8*/ 	.byte	0x03, 0x50
        /*00ca*/ 	.short	0x0000


	//----- nvinfo : EIATTR_MAXREG_COUNT
	.align		4
        /*00cc*/ 	.byte	0x03, 0x1b
        /*00ce*/ 	.short	0x0040


	//----- nvinfo : EIATTR_NUM_BARRIERS
	.align		4
        /*00d0*/ 	.byte	0x02, 0x4c
        /*00d2*/ 	.byte	0x01
	.zero		1


	//----- nvinfo : EIATTR_ANNOTATIONS
	.align		4
        /*00d4*/ 	.byte	0x04, 0x55
        /*00d6*/ 	.short	(.L_2207 - .L_2206)


	//   ....[0]....
.L_2206:
        /* <DEDUP_REMOVED lines=114> */


	//----- nvinfo : EIATTR_MERCURY_ISA_VERSION
	.align		4
.L_2207:
        /*07e0*/ 	.byte	0x03, 0x5f
        /*07e2*/ 	.short	0x0101


	//----- nvinfo : EIATTR_COOP_GROUP_MASK_REGIDS
	.align		4
        /*07e4*/ 	.byte	0x04, 0x29
        /*07e6*/ 	.short	(.L_2209 - .L_2208)


	//   ....[0]....
.L_2208:
        /*07e8*/ 	.word	0xffffffff


	//   ....[1]....
        /*07ec*/ 	.word	0xffffffff


	//   ....[2]....
        /*07f0*/ 	.word	0xffffffff


	//   ....[3]....
        /*07f4*/ 	.word	0xffffffff


	//   ....[4]....
        /*07f8*/ 	.word	0xffffffff


	//   ....[5]....
        /*07fc*/ 	.word	0xffffffff


	//   ....[6]....
        /*0800*/ 	.word	0xffffffff


	//   ....[7]....
        /*0804*/ 	.word	0xffffffff


	//   ....[8]....
        /*0808*/ 	.word	0xffffffff


	//   ....[9]....
        /*080c*/ 	.word	0xffffffff


	//   ....[10]....
        /*0810*/ 	.word	0xffffffff


	//   ....[11]....
        /*0814*/ 	.word	0xffffffff


	//   ....[12]....
        /*0818*/ 	.word	0x05000019


	//   ....[13]....
        /*081c*/ 	.word	0x05000018


	//   ....[14]....
        /*0820*/ 	.word	0x0500001a


	//   ....[15]....
        /*0824*/ 	.word	0x0500001b


	//   ....[16]....
        /*0828*/ 	.word	0x0500001d


	//   ....[17]....
        /*082c*/ 	.word	0x05000012


	//   ....[18]....
        /*0830*/ 	.word	0x0500001c


	//   ....[19]....
        /*0834*/ 	.word	0x05000013


	//   ....[20]....
        /*0838*/ 	.word	0x0500001d


	//   ....[21]....
        /*083c*/ 	.word	0x0500001c


	//   ....[22]....
        /*0840*/ 	.word	0x0500001e


	//   ....[23]....
        /*0844*/ 	.word	0x0500001f


	//   ....[24]....
        /*0848*/ 	.word	0x05000021


	//   ....[25]....
        /*084c*/ 	.word	0x05000020


	//   ....[26]....
        /*0850*/ 	.word	0x05000022


	//   ....[27]....
        /*0854*/ 	.word	0x05000017


	//   ....[28]....
        /*0858*/ 	.word	0x0500001d


	//   ....[29]....
        /*085c*/ 	.word	0x0500001c


	//   ....[30]....
        /*0860*/ 	.word	0x0500001e


	//   ....[31]....
        /*0864*/ 	.word	0x0500001f


	//   ....[32]....
        /*0868*/ 	.word	0x05000021


	//   ....[33]....
        /*086c*/ 	.word	0x05000020


	//   ....[34]....
        /*0870*/ 	.word	0x05000022


	//   ....[35]....
        /*0874*/ 	.word	0x05000017


	//   ....[36]....
        /*0878*/ 	.word	0x0500001e


	//   ....[37]....
        /*087c*/ 	.word	0x05000026


	//   ....[38]....
        /*0880*/ 	.word	0x05000021


	//   ....[39]....
        /*0884*/ 	.word	0x05000020


	//   ....[40]....
        /*0888*/ 	.word	0x05000024


	//   ....[41]....
        /*088c*/ 	.word	0x05000029


	//   ....[42]....
        /*0890*/ 	.word	0x05000025


	//   ....[43]....
        /*0894*/ 	.word	0x05000027


	//   ....[44]....
        /*0898*/ 	.word	0x05000028


	//   ....[45]....
        /*089c*/ 	.word	0x05000021


	//   ....[46]....
        /*08a0*/ 	.word	0x05000023


	//   ....[47]....
        /*08a4*/ 	.word	0x05000026


	//   ....[48]....
        /*08a8*/ 	.word	0x05000014


	//   ....[49]....
        /*08ac*/ 	.word	0x05000029


	//   ....[50]....
        /*08b0*/ 	.word	0x05000012


	//   ....[51]....
        /*08b4*/ 	.word	0x05000021


	//   ....[52]....
        /*08b8*/ 	.word	0x0500001f


	//   ....[53]....
        /*08bc*/ 	.word	0x05000014


	//   ....[54]....
        /*08c0*/ 	.word	0x05000026


	//   ....[55]....
        /*08c4*/ 	.word	0x0500001c


	//   ....[56]....
        /*08c8*/ 	.word	0x05000013


	//   ....[57]....
        /*08cc*/ 	.word	0x05000029


	//   ....[58]....
        /*08d0*/ 	.word	0x05000018


	//   ....[59]....
        /*08d4*/ 	.word	0x05000024


	//   ....[60]....
        /*08d8*/ 	.word	0x05000019


	//   ....[61]....
        /*08dc*/ 	.word	0x05000022


	//   ....[62]....
        /*08e0*/ 	.word	0x0500001f


	//   ....[63]....
        /*08e4*/ 	.word	0x0500001c


	//   ....[64]....
        /*08e8*/ 	.word	0x0500002a


	//   ....[65]....
        /*08ec*/ 	.word	0x05000028


	//   ....[66]....
        /*08f0*/ 	.word	0x0500001b


	//   ....[67]....
        /*08f4*/ 	.word	0x05000017


	//   ....[68]....
        /*08f8*/ 	.word	0x0500001e


	//   ....[69]....
        /*08fc*/ 	.word	0x0500001e


	//   ....[70]....
        /*0900*/ 	.word	0x0500001e


	//   ....[71]....
        /*0904*/ 	.word	0x0500001e


	//   ....[72]....
        /*0908*/ 	.word	0x0500001e


	//   ....[73]....
        /*090c*/ 	.word	0x0500001e


	//   ....[74]....
        /*0910*/ 	.word	0x0500001e


	//   ....[75]....
        /*0914*/ 	.word	0x0500001e


	//   ....[76]....
        /*0918*/ 	.word	0x0500001e


	//   ....[77]....
        /*091c*/ 	.word	0x0500001e


	//   ....[78]....
        /*0920*/ 	.word	0x0500001e


	//   ....[79]....
        /*0924*/ 	.word	0x0500001e


	//   ....[80]....
        /*0928*/ 	.word	0x0500001e


	//   ....[81]....
        /*092c*/ 	.word	0x0500001e


	//   ....[82]....
        /*0930*/ 	.word	0x0500001e


	//   ....[83]....
        /*0934*/ 	.word	0x0500001e


	//   ....[84]....
        /*0938*/ 	.word	0x0500001e


	//   ....[85]....
        /*093c*/ 	.word	0x0500001e


	//   ....[86]....
        /*0940*/ 	.word	0x0500001e


	//   ....[87]....
        /*0944*/ 	.word	0x0500001e


	//   ....[88]....
        /*0948*/ 	.word	0x0500001e


	//   ....[89]....
        /*094c*/ 	.word	0x0500001e


	//   ....[90]....
        /*0950*/ 	.word	0x0500001e


	//   ....[91]....
        /*0954*/ 	.word	0x0500001e


	//   ....[92]....
        /*0958*/ 	.word	0x0500001e


	//   ....[93]....
        /*095c*/ 	.word	0x0500001e


	//   ....[94]....
        /*0960*/ 	.word	0x0500001e


	//   ....[95]....
        /*0964*/ 	.word	0x0500001e


	//   ....[96]....
        /*0968*/ 	.word	0x0500001e


	//   ....[97]....
        /*096c*/ 	.word	0x0500001e


	//   ....[98]....
        /*0970*/ 	.word	0x0500001e


	//   ....[99]....
        /*0974*/ 	.word	0x0500001e


	//   ....[100]....
        /*0978*/ 	.word	0x0500001e


	//   ....[101]....
        /*097c*/ 	.word	0x0500001e


	//   ....[102]....
        /*0980*/ 	.word	0x0500001e


	//   ....[103]....
        /*0984*/ 	.word	0x0500001e


	//   ....[104]....
        /*0988*/ 	.word	0x0500001e


	//   ....[105]....
        /*098c*/ 	.word	0x0500001e


	//   ....[106]....
        /*0990*/ 	.word	0x0500001e


	//   ....[107]....
        /*0994*/ 	.word	0x0500001e


	//   ....[108]....
        /*0998*/ 	.word	0x0500001e


	//   ....[109]....
        /*099c*/ 	.word	0x0500001e


	//   ....[110]....
        /*09a0*/ 	.word	0x0500001e


	//   ....[111]....
        /*09a4*/ 	.word	0x0500001e


	//   ....[112]....
        /*09a8*/ 	.word	0x0500001e


	//   ....[113]....
        /*09ac*/ 	.word	0x0500001e


	//   ....[114]....
        /*09b0*/ 	.word	0x0500001e


	//   ....[115]....
        /*09b4*/ 	.word	0x0500001e


	//   ....[116]....
        /*09b8*/ 	.word	0x0500001e


	//   ....[117]....
        /*09bc*/ 	.word	0x0500001e


	//   ....[118]....
        /*09c0*/ 	.word	0x0500001e


	//   ....[119]....
        /*09c4*/ 	.word	0x0500001e


	//   ....[120]....
        /*09c8*/ 	.word	0x0500001e


	//   ....[121]....
        /*09cc*/ 	.word	0x0500001e


	//   ....[122]....
        /*09d0*/ 	.word	0x0500001e


	//   ....[123]....
        /*09d4*/ 	.word	0x0500001e


	//----- nvinfo : EIATTR_COOP_GROUP_INSTR_OFFSETS
	.align		4
.L_2209:
        /*09d8*/ 	.byte	0x04, 0x28
        /*09da*/ 	.short	(.L_2211 - .L_2210)


	//   ....[0]....
.L_2210:
        /*09dc*/ 	.word	0x00004260


	//   ....[1]....
        /*09e0*/ 	.word	0x00004290


	//   ....[2]....
        /*09e4*/ 	.word	0x000042c0


	//   ....[3]....
        /*09e8*/ 	.word	0x000042d0


	//   ....[4]....
        /*09ec*/ 	.word	0x000049c0


	//   ....[5]....
        /*09f0*/ 	.word	0x000049d0


	//   ....[6]....
        /*09f4*/ 	.word	0x00004a00


	//   ....[7]....
        /*09f8*/ 	.word	0x00004a10


	//   ....[8]....
        /*09fc*/ 	.word	0x00004a40


	//   ....[9]....
        /*0a00*/ 	.word	0x00004a50


	//   ....[10]....
        /*0a04*/ 	.word	0x00004a80


	//   ....[11]....
        /*0a08*/ 	.word	0x00004a90


	//   ....[12]....
        /*0a0c*/ 	.word	0x00006980


	//   ....[13]....
        /*0a10*/ 	.word	0x000069b0


	//   ....[14]....
        /*0a14*/ 	.word	0x00006a00


	//   ....[15]....
        /*0a18*/ 	.word	0x00006a20


	//   ....[16]....
        /*0a1c*/ 	.word	0x00006a50


	//   ....[17]....
        /*0a20*/ 	.word	0x00006a60


	//   ....[18]....
        /*0a24*/ 	.word	0x00006a90


	//   ....[19]....
        /*0a28*/ 	.word	0x00006aa0


	//   ....[20]....
        /*0a2c*/ 	.word	0x00006c20


	//   ....[21]....
        /*0a30*/ 	.word	0x00006c50


	//   ....[22]....
        /*0a34*/ 	.word	0x00006ca0


	//   ....[23]....
        /*0a38*/ 	.word	0x00006cc0


	//   ....[24]....
        /*0a3c*/ 	.word	0x00006cf0


	//   ....[25]....
        /*0a40*/ 	.word	0x00006d00


	//   ....[26]....
        /*0a44*/ 	.word	0x00006d30


	//   ....[27]....
        /*0a48*/ 	.word	0x00006d40


	//   ....[28]....
        /*0a4c*/ 	.word	0x00006e60


	//   ....[29]....
        /*0a50*/ 	.word	0x00006e90


	//   ....[30]....
        /*0a54*/ 	.word	0x00006ee0


	//   ....[31]....
        /*0a58*/ 	.word	0x00006f00


	//   ....[32]....
        /*0a5c*/ 	.word	0x00006f30


	//   ....[33]....
        /*0a60*/ 	.word	0x00006f40


	//   ....[34]....
        /*0a64*/ 	.word	0x00006f70


	//   ....[35]....
        /*0a68*/ 	.word	0x00006f80


	//   ....[36]....
        /*0a6c*/ 	.word	0x00007210


	//   ....[37]....
        /*0a70*/ 	.word	0x00007270


	//   ....[38]....
        /*0a74*/ 	.word	0x00007310


	//   ....[39]....
        /*0a78*/ 	.word	0x00007350


	//   ....[40]....
        /*0a7c*/ 	.word	0x00007380


	//   ....[41]....
        /*0a80*/ 	.word	0x00007390


	//   ....[42]....
        /*0a84*/ 	.word	0x000073b0


	//   ....[43]....
        /*0a88*/ 	.word	0x000073c0


	//   ....[44]....
        /*0a8c*/ 	.word	0x00007400


	//   ....[45]....
        /*0a90*/ 	.word	0x00007420


	//   ....[46]....
        /*0a94*/ 	.word	0x00007460


	//   ....[47]....
        /*0a98*/ 	.word	0x00007490


	//   ....[48]....
        /*0a9c*/ 	.word	0x000074c0


	//   ....[49]....
        /*0aa0*/ 	.word	0x000074d0


	//   ....[50]....
        /*0aa4*/ 	.word	0x000074e0


	//   ....[51]....
        /*0aa8*/ 	.word	0x00007540


	//   ....[52]....
        /*0aac*/ 	.word	0x000075a0


	//   ....[53]....
        /*0ab0*/ 	.word	0x000075e0


	//   ....[54]....
        /*0ab4*/ 	.word	0x00007600


	//   ....[55]....
        /*0ab8*/ 	.word	0x00007610


	//   ....[56]....
        /*0abc*/ 	.word	0x00007620


	//   ....[57]....
        /*0ac0*/ 	.word	0x00007650


	//   ....[58]....
        /*0ac4*/ 	.word	0x00007670


	//   ....[59]....
        /*0ac8*/ 	.word	0x000076a0


	//   ....[60]....
        /*0acc*/ 	.word	0x000076c0


	//   ....[61]....
        /*0ad0*/ 	.word	0x00007700


	//   ....[62]....
        /*0ad4*/ 	.word	0x00007740


	//   ....[63]....
        /*0ad8*/ 	.word	0x00007770


	//   ....[64]....
        /*0adc*/ 	.word	0x000077a0


	//   ....[65]....
        /*0ae0*/ 	.word	0x000077d0


	//   ....[66]....
        /*0ae4*/ 	.word	0x00007910


	//   ....[67]....
        /*0ae8*/ 	.word	0x00007950


	//   ....[68]....
        /*0aec*/ 	.word	0x00007a80


	//   ....[69]....
        /*0af0*/ 	.word	0x00007ad0


	//   ....[70]....
        /*0af4*/ 	.word	0x00007b40


	//   ....[71]....
        /*0af8*/ 	.word	0x00007ba0


	//   ....[72]....
        /*0afc*/ 	.word	0x00007c10


	//   ....[73]....
        /*0b00*/ 	.word	0x00007c70


	//   ....[74]....
        /*0b04*/ 	.word	0x00007ce0


	//   ....[75]....
        /*0b08*/ 	.word	0x00007d40


	//   ....[76]....
        /*0b0c*/ 	.word	0x00007de0


	//   ....[77]....
        /*0b10*/ 	.word	0x00007e70


	//   ....[78]....
        /*0b14*/ 	.word	0x00007ee0


	//   ....[79]....
        /*0b18*/ 	.word	0x00007f40


	//   ....[80]....
        /*0b1c*/ 	.word	0x00007fb0


	//   ....[81]....
        /*0b20*/ 	.word	0x00008010


	//   ....[82]....
        /*0b24*/ 	.word	0x00008080


	//   ....[83]....
        /*0b28*/ 	.word	0x000080e0


	//   ....[84]....
        /*0b2c*/ 	.word	0x00008180


	//   ....[85]....
        /*0b30*/ 	.word	0x00008210


	//   ....[86]....
        /*0b34*/ 	.word	0x00008280


	//   ....[87]....
        /*0b38*/ 	.word	0x000082e0


	//   ....[88]....
        /*0b3c*/ 	.word	0x00008350


	//   ....[89]....
        /*0b40*/ 	.word	0x000083b0


	//   ....[90]....
        /*0b44*/ 	.word	0x00008420


	//   ....[91]....
        /*0b48*/ 	.word	0x00008480


	//   ....[92]....
        /*0b4c*/ 	.word	0x00008520


	//   ....[93]....
        /*0b50*/ 	.word	0x000085d0


	//   ....[94]....
        /*0b54*/ 	.word	0x000086c0


	//   ....[95]....
        /*0b58*/ 	.word	0x00008710


	//   ....[96]....
        /*0b5c*/ 	.word	0x000087b0


	//   ....[97]....
        /*0b60*/ 	.word	0x00008810


	//   ....[98]....
        /*0b64*/ 	.word	0x00008890


	//   ....[99]....
        /*0b68*/ 	.word	0x00008930


	//   ....[100]....
        /*0b6c*/ 	.word	0x000089a0


	//   ....[101]....
        /*0b70*/ 	.word	0x00008a20


	//   ....[102]....
        /*0b74*/ 	.word	0x00008a90


	//   ....[103]....
        /*0b78*/ 	.word	0x00008af0


	//   ....[104]....
        /*0b7c*/ 	.word	0x00008b60


	//   ....[105]....
        /*0b80*/ 	.word	0x00008bc0


	//   ....[106]....
        /*0b84*/ 	.word	0x00008c30


	//   ....[107]....
        /*0b88*/ 	.word	0x00008c90


	//   ....[108]....
        /*0b8c*/ 	.word	0x00008d00


	//   ....[109]....
        /*0b90*/ 	.word	0x00008d60


	//   ....[110]....
        /*0b94*/ 	.word	0x00008e30


	//   ....[111]....
        /*0b98*/ 	.word	0x00008e90


	//   ....[112]....
        /*0b9c*/ 	.word	0x00008f10


	//   ....[113]....
        /*0ba0*/ 	.word	0x00008f60


	//   ....[114]....
        /*0ba4*/ 	.word	0x00009000


	//   ....[115]....
        /*0ba8*/ 	.word	0x00009080


	//   ....[116]....
        /*0bac*/ 	.word	0x00009110


	//   ....[117]....
        /*0bb0*/ 	.word	0x000091a0


	//   ....[118]....
        /*0bb4*/ 	.word	0x00009210


	//   ....[119]....
        /*0bb8*/ 	.word	0x00009270


	//   ....[120]....
        /*0bbc*/ 	.word	0x00009300


	//   ....[121]....
        /*0bc0*/ 	.word	0x000093c0


	//   ....[122]....
        /*0bc4*/ 	.word	0x00009450


	//   ....[123]....
        /*0bc8*/ 	.word	0x000094b0


	//----- nvinfo : EIATTR_EXIT_INSTR_OFFSETS
	.align		4
.L_2211:
        /*0bcc*/ 	.byte	0x04, 0x1c
        /*0bce*/ 	.short	(.L_2213 - .L_2212)


	//   ....[0]....
.L_2212:
        /*0bd0*/ 	.word	0x00005950


	//   ....[1]....
        /*0bd4*/ 	.word	0x00007a20


	//----- nvinfo : EIATTR_MAX_THREADS
	.align		4
.L_2213:
        /*0bd8*/ 	.byte	0x04, 0x05
        /*0bda*/ 	.short	(.L_2215 - .L_2214)
.L_2214:
        /*0bdc*/ 	.word	0x00000140
        /*0be0*/ 	.word	0x00000001
        /*0be4*/ 	.word	0x00000001


	//----- nvinfo : EIATTR_CRS_STACK_SIZE
	.align		4
.L_2215:
        /*0be8*/ 	.byte	0x04, 0x1e
        /*0bea*/ 	.short	(.L_2217 - .L_2216)
.L_2216:
        /*0bec*/ 	.word	0x00000000


	//----- nvinfo : EIATTR_CBANK_PARAM_SIZE
	.align		4
.L_2217:
        /*0bf0*/ 	.byte	0x03, 0x19
        /*0bf2*/ 	.short	0x0060


	//----- nvinfo : EIATTR_PARAM_CBANK
	.align		4
        /*0bf4*/ 	.byte	0x04, 0x0a
        /*0bf6*/ 	.short	(.L_2219 - .L_2218)
	.align		4
.L_2218:
        /*0bf8*/ 	.word	index@(.nv.constant0._ZN13group_norm_v218gn_bwd_cuda_kernelI6__halfLi320ELi3ELi16ELi20ELi1024ELb1ELb1ELi32ELi320ELi320ELi4ELb1ELi10ELb0ELb0ELNS_15WgradSyncMethodE3ENS_16CompileConditionILi900EEEEEvPT_S6_S6_PKS5_S8_S8_S8_PKfflPfPj)
        /*0bfc*/ 	.short	0x0210
        /*0bfe*/ 	.short	0x0060


	//----- nvinfo : EIATTR_SW_WAR
	.align		4
.L_2219:
        /*0c00*/ 	.byte	0x04, 0x36
        /*0c02*/ 	.short	(.L_2221 - .L_2220)
.L_2220:
        /*0c04*/ 	.word	0x00000008
.L_2221:


//--------------------- .nv.info._ZN13group_norm_v218gn_bwd_cuda_kernelI6__halfLi320ELi2ELi16ELi20ELi1024ELb1ELb1ELi32ELi320ELi320ELi4ELb1ELi9ELb0ELb0ELNS_15WgradSyncMethodE3ENS_16CompileConditionILi900EEEEEvPT_S6_S6_PKS5_S8_S8_S8_PKfflPfPj --------------------------
	.section	.nv.info._ZN13group_norm_v218gn_bwd_cuda_kernelI6__halfLi320ELi2ELi16ELi20ELi1024ELb1ELb1ELi32ELi320ELi320ELi4ELb1ELi9ELb0ELb0ELNS_15WgradSyncMethodE3ENS_16CompileConditionILi900EEEEEvPT_S6_S6_PKS5_S8_S8_S8_PKfflPfPj,"",@"SHT_CUDA_INFO"
	.sectionflags	@""
	.align	4


	//----- nvinfo : EIATTR_CUDA_API_VERSION
	.align		4
        /*0000*/ 	.byte	0x04, 0x37
        /*0002*/ 	.short	(.L_2223 - .L_2222)
.L_2222:
        /*0004*/ 	.word	0x00000082


	//----- nvinfo : EIATTR_KPARAM_INFO
	.align		4
.L_2223:
        /*0008*/ 	.byte	0x04, 0x17
        /*000a*/ 	.short	(.L_2225 - .L_2224)
.L_2224:
        /*000c*/ 	.word	0x00000000
        /*0010*/ 	.short	0x000b
        /*0012*/ 	.short	0x0058
        /*0014*/ 	.byte	0x00, 0xf0, 0x21, 0x00


	//----- nvinfo : EIATTR_KPARAM_INFO
	.align		4
.L_2225:
        /*0018*/ 	.byte	0x04, 0x17
        /*001a*/ 	.short	(.L_2227 - .L_2226)
.L_2226:
        /*001c*/ 	.word	0x00000000
        /*0020*/ 	.short	0x000a
        /*0022*/ 	.short	0x0050
        /*0024*/ 	.byte	0x00, 0xf0, 0x21, 0x00


	//----- nvinfo : EIATTR_KPARAM_INFO
	.align		4
.L_2227:
        /*0028*/ 	.byte	0x04, 0x17
        /*002a*/ 	.short	(.L_2229 - .L_2228)
.L_2228:
        /*002c*/ 	.word	0x00000000
        /*0030*/ 	.short	0x0009
        /*0032*/ 	.short	0x0048
        /*0034*/ 	.byte	0x00, 0xf0, 0x21, 0x00


	//----- nvinfo : EIATTR_KPARAM_INFO
	.align		4
.L_2229:
        /*0038*/ 	.byte	0x04, 0x17
        /*003a*/ 	.short	(.L_2231 - .L_2230)
.L_2230:
        /*003c*/ 	.word	0x00000000
        /*0040*/ 	.short	0x0008
        /*0042*/ 	.short	0x0040
        /*0044*/ 	.byte	0x00, 0xf0, 0x11, 0x00


	//----- nvinfo : EIATTR_KPARAM_INFO
	.align		4
.L_2231:
        /*0048*/ 	.byte	0x04, 0x17
        /*004a*/ 	.short	(.L_2233 - .L_2232)
.L_2232:
        /*004c*/ 	.word	0x00000000
        /*0050*/ 	.short	0x0007
        /*0052*/ 	.short	0x0038
        /*0054*/ 	.byte	0x00, 0xf0, 0x21, 0x00


	//----- nvinfo : EIATTR_KPARAM_INFO
	.align		4
.L_2233:
        /*0058*/ 	.byte	0x04, 0x17
        /*005a*/ 	.short	(.L_2235 - .L_2234)
.L_2234:
        /*005c*/ 	.word	0x00000000
        /*0060*/ 	.short	0x0006
        /*0062*/ 	.short	0x0030
        /*0064*/ 	.byte	0x00, 0xf0, 0x21, 0x00


	//----- nvinfo : EIATTR_KPARAM_INFO
	.align		4
.L_2235:
        /*0068*/ 	.byte	0x04, 0x17
        /*006a*/ 	.short	(.L_2237 - .L_2236)
.L_2236:
        /*006c*/ 	.word	0x00000000
        /*0070*/ 	.short	0x0005
        /*0072*/ 	.short	0x0028
        /*0074*/ 	.byte	0x00, 0xf0, 0x21, 0x00


	//----- nvinfo : EIATTR_KPARAM_INFO
	.align		4
.L_2237:
        /*0078*/ 	.byte	0x04, 0x17
        /*007a*/ 	.short	(.L_2239 - .L_2238)
.L_2238:
        /*007c*/ 	.word	0x00000000
        /*0080*/ 	.short	0x0004
        /*0082*/ 	.short	0x0020
        /*0084*/ 	.byte	0x00, 0xf0, 0x21, 0x00


	//----- nvinfo : EIATTR_KPARAM_INFO
	.align		4
.L_2239:
        /*0088*/ 	.byte	0x04, 0x17
        /*008a*/ 	.short	(.L_2241 - .L_2240)
.L_2240:
        /*008c*/ 	.word	0x00000000
        /*0090*/ 	.short	0x0003
        /*0092*/ 	.short	0x0018
        /*0094*/ 	.byte	0x00, 0xf0, 0x21, 0x00


	//----- nvinfo : EIATTR_KPARAM_INFO
	.align		4
.L_2241:
        /*0098*/ 	.byte	0x04, 0x17
        /*009a*/ 	.short	(.L_2243 - .L_2242)
.L_2242:
        /*009c*/ 	.word	0x00000000
        /*00a0*/ 	.short	0x0002
        /*00a2*/ 	.short	0x0010
        /*00a4*/ 	.byte	0x00, 0xf0, 0x21, 0x00


	//----- nvinfo : EIATTR_KPARAM_INFO
	.align		4
.L_2243:
        /*00a8*/ 	.byte	0x04, 0x17
        /*00aa*/ 	.short	(.L_2245 - .L_2244)
.L_2244:
        /*00ac*/ 	.word	0x00000000
        /*00b0*/ 	.short	0x0001
        /*00b2*/ 	.short	0x0008
        /*00b4*/ 	.byte	0x00, 0xf0, 0x21, 0x00


	//----- nvinfo : EIATTR_KPARAM_INFO
	.align		4
.L_2245:
        /*00b8*/ 	.byte	0x04, 0x17
        /*00ba*/ 	.short	(.L_2247 - .L_2246)
.L_2246:
        /*00bc*/ 	.word	0x00000000
        /*00c0*/ 	.short	0x0000
        /*00c2*/ 	.short	0x0000
        /*00c4*/ 	.byte	0x00, 0xf0, 0x21, 0x00


	//----- nvinfo : EIATTR_SPARSE_MMA_MASK
	.align		4
.L_2247:
        /*00c8*/ 	.byte	0x03, 0x50
        /*00ca*/ 	.short	0x0000


	//----- nvinfo : EIATTR_MAXREG_COUNT
	.align		4
        /*00cc*/ 	.byte	0x03, 0x1b
        /*00ce*/ 	.short	0x0060


	//----- nvinfo : EIATTR_NUM_BARRIERS
	.align		4
        /*00d0*/ 	.byte	0x02, 0x4c
        /*00d2*/ 	.byte	0x01
	.zero		1


	//----- nvinfo : EIATTR_ANNOTATIONS
	.align		4
        /*00d4*/ 	.byte	0x04, 0x55
        /*00d6*/ 	.short	(.L_2249 - .L_2248)


	//   ....[0]....
.L_2248:
        /* <DEDUP_REMOVED lines=14> */


	//----- nvinfo : EIATTR_MERCURY_ISA_VERSION
	.align		4
.L_2249:
        /*01a0*/ 	.byte	0x03, 0x5f
        /*01a2*/ 	.short	0x0101


	//----- nvinfo : EIATTR_COOP_GROUP_MASK_REGIDS
	.align		4
        /*01a4*/ 	.byte	0x04, 0x29
        /*01a6*/ 	.short	(.L_2251 - .L_2250)


	//   ....[0]....
.L_2250:
        /*01a8*/ 	.word	0xffffffff


	//   ....[1]....
        /*01ac*/ 	.word	0xffffffff


	//   ....[2]....
        /*01b0*/ 	.word	0xffffffff


	//   ....[3]....
        /*01b4*/ 	.word	0xffffffff


	//   ....[4]....
        /*01b8*/ 	.word	0xffffffff


	//   ....[5]....
        /*01bc*/ 	.word	0xffffffff


	//   ....[6]....
        /*01c0*/ 	.word	0xffffffff


	//   ....[7]....
        /*01c4*/ 	.word	0xffffffff


	//   ....[8]....
        /*01c8*/ 	.word	0xffffffff


	//   ....[9]....
        /*01cc*/ 	.word	0xffffffff


	//   ....[10]....
        /*01d0*/ 	.word	0xffffffff


	//   ....[11]....
        /*01d4*/ 	.word	0xffffffff


	//   ....[12]....
        /*01d8*/ 	.word	0x05000007


	//   ....[13]....
        /*01dc*/ 	.word	0x05000006


	//   ....[14]....
        /*01e0*/ 	.word	0x05000008


	//   ....[15]....
        /*01e4*/ 	.word	0x05000009


	//   ....[16]....
        /*01e8*/ 	.word	0x0500000b


	//   ....[17]....
        /*01ec*/ 	.word	0x05000002


	//   ....[18]....
        /*01f0*/ 	.word	0x05000006


	//   ....[19]....
        /*01f4*/ 	.word	0x05000003


	//   ....[20]....
        /*01f8*/ 	.word	0x05000007


	//   ....[21]....
        /*01fc*/ 	.word	0x05000009


	//   ....[22]....
        /*0200*/ 	.word	0x05000006


	//   ....[23]....
        /*0204*/ 	.word	0x05000008


	//   ....[24]....
        /*0208*/ 	.word	0x0500000b


	//   ....[25]....
        /*020c*/ 	.word	0x05000007


	//   ....[26]....
        /*0210*/ 	.word	0x0500000c


	//   ....[27]....
        /*0214*/ 	.word	0x05000006


	//   ....[28]....
        /*0218*/ 	.word	0x05000007


	//   ....[29]....
        /*021c*/ 	.word	0x05000009


	//   ....[30]....
        /*0220*/ 	.word	0x05000006


	//   ....[31]....
        /*0224*/ 	.word	0x05000008


	//   ....[32]....
        /*0228*/ 	.word	0x0500000b


	//   ....[33]....
        /*022c*/ 	.word	0x05000007


	//   ....[34]....
        /*0230*/ 	.word	0x0500000c


	//   ....[35]....
        /*0234*/ 	.word	0x05000006


	//   ....[36]....
        /*0238*/ 	.word	0x05000006


	//   ....[37]....
        /*023c*/ 	.word	0x0500000b


	//   ....[38]....
        /*0240*/ 	.word	0x05000007


	//   ....[39]....
        /*0244*/ 	.word	0x0500000f


	//   ....[40]....
        /*0248*/ 	.word	0x0500001d


	//   ....[41]....
        /*024c*/ 	.word	0x05000011


	//   ....[42]....
        /*0250*/ 	.word	0x05000009


	//   ....[43]....
        /*0254*/ 	.word	0x05000007


	//   ....[44]....
        /*0258*/ 	.word	0x0500000b


	//   ....[45]....
        /*025c*/ 	.word	0x05000006


	//   ....[46]....
        /*0260*/ 	.word	0x0500000e


	//   ....[47]....
        /*0264*/ 	.word	0x05000008


	//   ....[48]....
        /*0268*/ 	.word	0x0500000c


	//   ....[49]....
        /*026c*/ 	.word	0x0500000a


	//   ....[50]....
        /*0270*/ 	.word	0x05000004


	//   ....[51]....
        /*0274*/ 	.word	0x05000018


	//   ....[52]....
        /*0278*/ 	.word	0x0500001a


	//   ....[53]....
        /*027c*/ 	.word	0x05000005


	//   ....[54]....
        /*0280*/ 	.word	0x05000013


	//   ....[55]....
        /*0284*/ 	.word	0x05000015


	//   ....[56]....
        /*0288*/ 	.word	0x05000019


	//   ....[57]....
        /*028c*/ 	.word	0x05000007


	//   ....[58]....
        /*0290*/ 	.word	0x0500000f


	//   ....[59]....
        /*0294*/ 	.word	0x0500001b


	//   ....[60]....
        /*0298*/ 	.word	0x05000011


	//   ....[61]....
        /*029c*/ 	.word	0x05000013


	//   ....[62]....
        /*02a0*/ 	.word	0x05000015


	//   ....[63]....
        /*02a4*/ 	.word	0x05000012


	//   ....[64]....
        /*02a8*/ 	.word	0x05000019


	//   ....[65]....
        /*02ac*/ 	.word	0x0500001d


	//   ....[66]....
        /*02b0*/ 	.word	0x0500000d


	//   ....[67]....
        /*02b4*/ 	.word	0x05000009


	//   ....[68]....
        /*02b8*/ 	.word	0x05000006


	//   ....[69]....
        /*02bc*/ 	.word	0x05000006


	//   ....[70]....
        /*02c0*/ 	.word	0x05000006


	//   ....[71]....
        /*02c4*/ 	.word	0x05000006


	//   ....[72]....
        /*02c8*/ 	.word	0x05000006


	//   ....[73]....
        /*02cc*/ 	.word	0x05000006


	//   ....[74]....
        /*02d0*/ 	.word	0x05000006


	//   ....[75]....
        /*02d4*/ 	.word	0x05000006


	//   ....[76]....
        /*02d8*/ 	.word	0x05000006


	//   ....[77]....
        /*02dc*/ 	.word	0x05000006


	//   ....[78]....
        /*02e0*/ 	.word	0x05000006


	//   ....[79]....
        /*02e4*/ 	.word	0x05000006


	//   ....[80]....
        /*02e8*/ 	.word	0x05000006


	//   ....[81]....
        /*02ec*/ 	.word	0x05000006


	//   ....[82]....
        /*02f0*/ 	.word	0x05000006


	//   ....[83]....
        /*02f4*/ 	.word	0x05000006


	//   ....[84]....
        /*02f8*/ 	.word	0x05000006


	//   ....[85]....
        /*02fc*/ 	.word	0x05000006


	//   ....[86]....
        /*0300*/ 	.word	0x05000006


	//   ....[87]....
        /*0304*/ 	.word	0x05000006


	//   ....[88]....
        /*0308*/ 	.word	0x05000006


	//   ....[89]....
        /*030c*/ 	.word	0x05000006


	//   ....[90]....
        /*0310*/ 	.word	0x05000006


	//   ....[91]....
        /*0314*/ 	.word	0x05000006


	//   ....[92]....
        /*0318*/ 	.word	0x05000006


	//   ....[93]....
        /*031c*/ 	.word	0x05000006


	//   ....[94]....
        /*0320*/ 	.word	0x05000006


	//   ....[95]....
        /*0324*/ 	.word	0x05000006


	//   ....[96]....
        /*0328*/ 	.word	0x05000006


	//   ....[97]....
        /*032c*/ 	.word	0x05000006


	//   ....[98]....
        /*0330*/ 	.word	0x05000006


	//   ....[99]....
        /*0334*/ 	.word	0x05000006


	//   ....[100]....
        /*0338*/ 	.word	0x05000006


	//   ....[101]....
        /*033c*/ 	.word	0x05000006


	//   ....[102]....
        /*0340*/ 	.word	0x05000006


	//   ....[103]....
        /*0344*/ 	.word	0x05000006


	//   ....[104]....
        /*0348*/ 	.word	0x05000006


	//   ....[105]....
        /*034c*/ 	.word	0x05000006


	//   ....[106]....
        /*0350*/ 	.word	0x05000006


	//   ....[107]....
        /*0354*/ 	.word	0x05000006


	//   ....[108]....
        /*0358*/ 	.word	0x05000006


	//   ....[109]....
        /*035c*/ 	.word	0x05000006


	//   ....[110]....
        /*0360*/ 	.word	0x05000006


	//   ....[111]....
        /*0364*/ 	.word	0x05000006


	//   ....[112]....
        /*0368*/ 	.word	0x05000006


	//   ....[113]....
        /*036c*/ 	.word	0x05000006


	//   ....[114]....
        /*0370*/ 	.word	0x05000006


	//   ....[115]....
        /*0374*/ 	.word	0x05000006


	//   ....[116]....
        /*0378*/ 	.word	0x05000006


	//   ....[117]....
        /*037c*/ 	.word	0x05000006


	//   ....[118]....
        /*0380*/ 	.word	0x05000006


	//   ....[119]....
        /*0384*/ 	.word	0x05000006


	//   ....[120]....
        /*0388*/ 	.word	0x05000006


	//   ....[121]....
        /*038c*/ 	.word	0x05000006


	//   ....[122]....
        /*0390*/ 	.word	0x05000006


	//   ....[123]....
        /*0394*/ 	.word	0x05000006


	//----- nvinfo : EIATTR_COOP_GROUP_INSTR_OFFSETS
	.align		4
.L_2251:
        /*0398*/ 	.byte	0x04, 0x28
        /*039a*/ 	.short	(.L_2253 - .L_2252)


	//   ....[0]....
.L_2252:
        /*039c*/ 	.word	0x00003920


	//   ....[1]....
        /*03a0*/ 	.word	0x00003940


	//   ....[2]....
        /*03a4*/ 	.word	0x00003980


	//   ....[3]....
        /*03a8*/ 	.word	0x00003990


	//   ....[4]....
        /*03ac*/ 	.word	0x00003fb0


	//   ....[5]....
        /*03b0*/ 	.word	0x00003fc0


	//   ....[6]....
        /*03b4*/ 	.word	0x00003ff0


	//   ....[7]....
        /*03b8*/ 	.word	0x00004000


	//   ....[8]....
        /*03bc*/ 	.word	0x00004030


	//   ....[9]....
        /*03c0*/ 	.word	0x00004040


	//   ....[10]....
        /*03c4*/ 	.word	0x00004070


	//   ....[11]....
        /*03c8*/ 	.word	0x00004080


	//   ....[12]....
        /*03cc*/ 	.word	0x00005f70


	//   ....[13]....
        /*03d0*/ 	.word	0x00005fa0


	//   ....[14]....
        /*03d4*/ 	.word	0x00005fe0


	//   ....[15]....
        /*03d8*/ 	.word	0x00006000


	//   ....[16]....
        /*03dc*/ 	.word	0x00006030


	//   ....[17]....
        /*03e0*/ 	.word	0x00006040


	//   ....[18]....
        /*03e4*/ 	.word	0x00006070


	//   ....[19]....
        /*03e8*/ 	.word	0x00006080


	//   ....[20]....
        /*03ec*/ 	.word	0x00006210


	//   ....[21]....
        /*03f0*/ 	.word	0x00006240


	//   ....[22]....
        /*03f4*/ 	.word	0x00006270


	//   ....[23]....
        /*03f8*/ 	.word	0x00006290


	//   ....[24]....
        /*03fc*/ 	.word	0x000062c0


	//   ....[25]....
        /*0400*/ 	.word	0x000062d0


	//   ....[26]....
        /*0404*/ 	.word	0x00006300


	//   ....[27]....
        /*0408*/ 	.word	0x00006310


	//   ....[28]....
        /*040c*/ 	.word	0x00006440


	//   ....[29]....
        /*0410*/ 	.word	0x00006470


	//   ....[30]....
        /*0414*/ 	.word	0x000064a0


	//   ....[31]....
        /*0418*/ 	.word	0x000064c0


	//   ....[32]....
        /*041c*/ 	.word	0x000064f0


	//   ....[33]....
        /*0420*/ 	.word	0x00006500


	//   ....[34]....
        /*0424*/ 	.word	0x00006530


	//   ....[35]....
        /*0428*/ 	.word	0x00006540


	//   ....[36]....
        /*042c*/ 	.word	0x00006860


	//   ....[37]....
        /*0430*/ 	.word	0x000068b0


	//   ....[38]....
        /*0434*/ 	.word	0x000068d0


	//   ....[39]....
        /*0438*/ 	.word	0x00006910


	//   ....[40]....
        /*043c*/ 	.word	0x00006940


	//   ....[41]....
        /*0440*/ 	.word	0x00006960


	//   ....[42]....
        /*0444*/ 	.word	0x00006980


	//   ....[43]....
        /*0448*/ 	.word	0x000069b0


	//   ....[44]....
        /*044c*/ 	.word	0x000069d0


	//   ....[45]....
        /*0450*/ 	.word	0x000069f0


	//   ....[46]....
        /*0454*/ 	.word	0x00006a10


	//   ....[47]....
        /*0458*/ 	.word	0x00006a30


	//   ....[48]....
        /*045c*/ 	.word	0x00006a60


	//   ....[49]....
        /*0460*/ 	.word	0x00006a70


	//   ....[50]....
        /*0464*/ 	.word	0x00006aa0


	//   ....[51]....
        /*0468*/ 	.word	0x00006af0


	//   ....[52]....
        /*046c*/ 	.word	0x00006b20


	//   ....[53]....
        /*0470*/ 	.word	0x00006b50


	//   ....[54]....
        /*0474*/ 	.word	0x00006b80


	//   ....[55]....
        /*0478*/ 	.word	0x00006ba0


	//   ....[56]....
        /*047c*/ 	.word	0x00006bc0


	//   ....[57]....
        /*0480*/ 	.word	0x00006bd0


	//   ....[58]....
        /*0484*/ 	.word	0x00006c00


	//   ....[59]....
        /*0488*/ 	.word	0x00006c40


	//   ....[60]....
        /*048c*/ 	.word	0x00006c80


	//   ....[61]....
        /*0490*/ 	.word	0x00006d00


	//   ....[62]....
        /*0494*/ 	.word	0x00006d30


	//   ....[63]....
        /*0498*/ 	.word	0x00006d50


	//   ....[64]....
        /*049c*/ 	.word	0x00006d70


	//   ....[65]....
        /*04a0*/ 	.word	0x00006da0


	//   ....[66]....
        /*04a4*/ 	.word	0x00006de0


	//   ....[67]....
        /*04a8*/ 	.word	0x00006f00


	//   ....[68]....
        /*04ac*/ 	.word	0x00007020


	//   ....[69]....
        /*04b0*/ 	.word	0x00007070


	//   ....[70]....
        /*04b4*/ 	.word	0x000070e0


	//   ....[71]....
        /*04b8*/ 	.word	0x00007140


	//   ....[72]....
        /*04bc*/ 	.word	0x000071b0


	//   ....[73]....
        /*04c0*/ 	.word	0x00007210


	//   ....[74]....
        /*04c4*/ 	.word	0x00007280


	//   ....[75]....
        /*04c8*/ 	.word	0x000072e0


	//   ....[76]....
        /*04cc*/ 	.word	0x00007380


	//   ....[77]....
        /*04d0*/ 	.word	0x00007410


	//   ....[78]....
        /*04d4*/ 	.word	0x00007480


	//   ....[79]....
        /*04d8*/ 	.word	0x000074e0


	//   ....[80]....
        /*04dc*/ 	.word	0x00007550


	//   ....[81]....
        /*04e0*/ 	.word	0x000075b0


	//   ....[82]....
        /*04e4*/ 	.word	0x00007620


	//   ....[83]....
        /*04e8*/ 	.word	0x00007680


	//   ....[84]....
        /*04ec*/ 	.word	0x00007720


	//   ....[85]....
        /*04f0*/ 	.word	0x000077b0


	//   ....[86]....
        /*04f4*/ 	.word	0x00007820


	//   ....[87]....
        /*04f8*/ 	.word	0x00007880


	//   ....[88]....
        /*04fc*/ 	.word	0x000078f0


	//   ....[89]....
        /*0500*/ 	.word	0x00007950


	//   ....[90]....
        /*0504*/ 	.word	0x000079c0


	//   ....[91]....
        /*0508*/ 	.word	0x00007a20


	//   ....[92]....
        /*050c*/ 	.word	0x00007ac0


	//   ....[93]....
        /*0510*/ 	.word	0x00007ba0


	//   ....[94]....
        /*0514*/ 	.word	0x00007c80


	//   ....[95]....
        /*0518*/ 	.word	0x00007cd0


	//   ....[96]....
        /*051c*/ 	.word	0x00007d70


	//   ....[97]....
        /*0520*/ 	.word	0x00007dd0


	//   ....[98]....
        /*0524*/ 	.word	0x00007e80


	//   ....[99]....
        /*0528*/ 	.word	0x00007ee0


	//   ....[100]....
        /*052c*/ 	.word	0x00007f80


	//   ....[101]....
        /*0530*/ 	.word	0x00007fe0


	//   ....[102]....
        /*0534*/ 	.word	0x00008050


	//   ....[103]....
        /*0538*/ 	.word	0x000080b0


	//   ....[104]....
        /*053c*/ 	.word	0x00008120


	//   ....[105]....
        /*0540*/ 	.word	0x00008180


	//   ....[106]....
        /*0544*/ 	.word	0x000081f0


	//   ....[107]....
        /*0548*/ 	.word	0x000082a0


	//   ....[108]....
        /*054c*/ 	.word	0x00008310


	//   ....[109]....
        /*0550*/ 	.word	0x00008370


	//   ....[110]....
        /*0554*/ 	.word	0x000083e0


	//   ....[111]....
        /*0558*/ 	.word	0x00008440


	//   ....[112]....
        /*055c*/ 	.word	0x000084e0


	//   ....[113]....
        /*0560*/ 	.word	0x00008550


	//   ....[114]....
        /*0564*/ 	.word	0x000085e0


	//   ....[115]....
        /*0568*/ 	.word	0x00008650


	//   ....[116]....
        /*056c*/ 	.word	0x000086b0


	//   ....[117]....
        /*0570*/ 	.word	0x00008700


	//   ....[118]....
        /*0574*/ 	.word	0x00008770


	//   ....[119]....
        /*0578*/ 	.word	0x000087d0


	//   ....[120]....
        /*057c*/ 	.word	0x00008840


	//   ....[121]....
        /*0580*/ 	.word	0x000088a0


	//   ....[122]....
        /*0584*/ 	.word	0x000089e0


	//   ....[123]....
        /*0588*/ 	.word	0x00008ab0


	//----- nvinfo : EIATTR_EXIT_INSTR_OFFSETS
	.align		4
.L_2253:
        /*058c*/ 	.byte	0x04, 0x1c
        /*058e*/ 	.short	(.L_2255 - .L_2254)


	//   ....[0]....
.L_2254:
        /*0590*/ 	.word	0x00004f40


	//   ....[1]....
        /*0594*/ 	.word	0x00006fc0


	//----- nvinfo : EIATTR_MAX_THREADS
	.align		4
.L_2255:
        /*0598*/ 	.byte	0x04, 0x05
        /*059a*/ 	.short	(.L_2257 - .L_2256)
.L_2256:
        /*059c*/ 	.word	0x00000140
        /*05a0*/ 	.word	0x00000001
        /*05a4*/ 	.word	0x00000001


	//----- nvinfo : EIATTR_CRS_STACK_SIZE
	.align		4
.L_2257:
        /*05a8*/ 	.byte	0x04, 0x1e
        /*05aa*/ 	.short	(.L_2259 - .L_2258)
.L_2258:
        /*05ac*/ 	.word	0x00000000


	//----- nvinfo : EIATTR_CBANK_PARAM_SIZE
	.align		4
.L_2259:
        /*05b0*/ 	.byte	0x03, 0x19
        /*05b2*/ 	.short	0x0060


	//----- nvinfo : EIATTR_PARAM_CBANK
	.align		4
        /*05b4*/ 	.byte	0x04, 0x0a
        /*05b6*/ 	.short	(.L_2261 - .L_2260)
	.align		4
.L_2260:
        /*05b8*/ 	.word	index@(.nv.constant0._ZN13group_norm_v218gn_bwd_cuda_kernelI6__halfLi320ELi2ELi16ELi20ELi1024ELb1ELb1ELi32ELi320ELi320ELi4ELb1ELi9ELb0ELb0ELNS_15WgradSyncMethodE3ENS_16CompileConditionILi900EEEEEvPT_S6_S6_PKS5_S8_S8_S8_PKfflPfPj)
        /*05bc*/ 	.short	0x0210
        /*05be*/ 	.short	0x0060


	//----- nvinfo : EIATTR_SW_WAR
	.align		4
.L_2261:
        /*05c0*/ 	.byte	0x04, 0x36
        /*05c2*/ 	.short	(.L_2263 - .L_2262)
.L_2262:
        /*05c4*/ 	.word	0x00000008
.L_2263:


//--------------------- .nv.info._ZN13group_norm_v214gn_cuda_kernelI6__halfLi320ELi1ELi32ELi10ELi1024ELb0ELi1024ELi10ELi10ELi2ELb0ELi116ELb0ELb0ENS_16CompileConditionILi900EEEEEvPT_PKS4_S7_S7_flPfS8_Pj --------------------------
	.section	.nv.info._ZN13group_norm_v214gn_cuda_kernelI6__halfLi320ELi1ELi32ELi10ELi1024ELb0ELi1024ELi10ELi10ELi2ELb0ELi116ELb0ELb0ENS_16CompileConditionILi900EEEEEvPT_PKS4_S7_S7_flPfS8_Pj,"",@"SHT_CUDA_INFO"
	.sectionflags	@""
	.align	4


	//----- nvinfo : EIATTR_CUDA_API_VERSION
	.align		4
        /*0000*/ 	.byte	0x04, 0x37
        /*0002*/ 	.short	(.L_2265 - .L_2264)
.L_2264:
        /*0004*/ 	.word	0x00000082


	//----- nvinfo : EIATTR_KPARAM_INFO
	.align		4
.L_2265:
        /*0008*/ 	.byte	0x04, 0x17
        /*000a*/ 	.short	(.L_2267 - .L_2266)
.L_2266:
        /*000c*/ 	.word	0x00000000
        /*0010*/ 	.short	0x0008
        /*0012*/ 	.short	0x0040
        /*0014*/ 	.byte	0x00, 0xf0, 0x21, 0x00


	//----- nvinfo : EIATTR_KPARAM_INFO
	.align		4
.L_2267:
        /*0018*/ 	.byte	0x04, 0x17
        /*001a*/ 	.short	(.L_2269 - .L_2268)
.L_2268:
        /*001c*/ 	.word	0x00000000
        /*0020*/ 	.short	0x0007
        /*0022*/ 	.short	0x0038
        /*0024*/ 	.byte	0x00, 0xf0, 0x21, 0x00


	//----- nvinfo : EIATTR_KPARAM_INFO
	.align		4
.L_2269:
        /*0028*/ 	.byte	0x04, 0x17
        /*002a*/ 	.short	(.L_2271 - .L_2270)
.L_2270:
        /*002c*/ 	.word	0x00000000
        /*0030*/ 	.short	0x0006
        /*0032*/ 	.short	0x0030
        /*0034*/ 	.byte	0x00, 0xf0, 0x21, 0x00


	//----- nvinfo : EIATTR_KPARAM_INFO
	.align		4
.L_2271:
        /*0038*/ 	.byte	0x04, 0x17
        /*003a*/ 	.short	(.L_2273 - .L_2272)
.L_2272:
        /*003c*/ 	.word	0x00000000
        /*0040*/ 	.short	0x0005
        /*0042*/ 	.short	0x0028
        /*0044*/ 	.byte	0x00, 0xf0, 0x21, 0x00


	//----- nvinfo : EIATTR_KPARAM_INFO
	.align		4
.L_2273:
        /*0048*/ 	.byte	0x04, 0x17
        /*004a*/ 	.short	(.L_2275 - .L_2274)
.L_2274:
        /*004c*/ 	.word	0x00000000
        /*0050*/ 	.short	0x0004
        /*0052*/ 	.short	0x0020
        /*0054*/ 	.byte	0x00, 0xf0, 0x11, 0x00


	//----- nvinfo : EIATTR_KPARAM_INFO
	.align		4
.L_2275:
        /*0058*/ 	.byte	0x04, 0x17
        /*005a*/ 	.short	(.L_2277 - .L_2276)
.L_2276:
        /*005c*/ 	.word	0x00000000
        /*0060*/ 	.short	0x0003
        /*0062*/ 	.short	0x0018
        /*0064*/ 	.byte	0x00, 0xf0, 0x21, 0x00


	//----- nvinfo : EIATTR_KPARAM_INFO
	.align		4
.L_2277:
        /*0068*/ 	.byte	0x04, 0x17
        /*006a*/ 	.short	(.L_2279 - .L_2278)
.L_2278:
        /*006c*/ 	.word	0x00000000
        /*0070*/ 	.short	0x0002
        /*0072*/ 	.short	0x0010
        /*0074*/ 	.byte	0x00, 0xf0, 0x21, 0x00


	//----- nvinfo : EIATTR_KPARAM_INFO
	.align		4
.L_2279:
        /*0078*/ 	.byte	0x04, 0x17
        /*007a*/ 	.short	(.L_2281 - .L_2280)
.L_2280:
        /*007c*/ 	.word	0x00000000
        /*0080*/ 	.short	0x0001
        /*0082*/ 	.short	0x0008
        /*0084*/ 	.byte	0x00, 0xf0, 0x21, 0x00


	//----- nvinfo : EIATTR_KPARAM_INFO
	.align		4
.L_2281:
        /*0088*/ 	.byte	0x04, 0x17
        /*008a*/ 	.short	(.L_2283 - .L_2282)
.L_2282:
        /*008c*/ 	.word	0x00000000
        /*0090*/ 	.short	0x0000
        /*0092*/ 	.short	0x0000
        /*0094*/ 	.byte	0x00, 0xf0, 0x21, 0x00


	//----- nvinfo : EIATTR_SPARSE_MMA_MASK
	.align		4
.L_2283:
        /*0098*/ 	.byte	0x03, 0x50
        /*009a*/ 	.short	0x0000


	//----- nvinfo : EIATTR_MAXREG_COUNT
	.align		4
        /*009c*/ 	.byte	0x03, 0x1b
        /*009e*/ 	.short	0x00a8


	//----- nvinfo : EIATTR_NUM_BARRIERS
	.align		4
        /*00a0*/ 	.byte	0x02, 0x4c
        /*00a2*/ 	.byte	0x01
	.zero		1


	//----- nvinfo : EIATTR_MERCURY_ISA_VERSION
	.align		4
        /*00a4*/ 	.byte	0x03, 0x5f
        /*00a6*/ 	.short	0x0101


	//----- nvinfo : EIATTR_COOP_GROUP_MASK_REGIDS
	.align		4
        /*00a8*/ 	.byte	0x04, 0x29
        /*00aa*/ 	.short	(.L_2285 - .L_2284)


	//   ....[0]....
.L_2284:
        /*00ac*/ 	.word	0xffffffff


	//   ....[1]....
        /*00b0*/ 	.word	0xffffffff


	//   ....[2]....
        /*00b4*/ 	.word	0xffffffff


	//   ....[3]....
        /*00b8*/ 	.word	0xffffffff


	//   ....[4]....
        /*00bc*/ 	.word	0xffffffff


	//   ....[5]....
        /*00c0*/ 	.word	0xffffffff


	//   ....[6]....
        /*00c4*/ 	.word	0xffffffff


	//   ....[7]....
        /*00c8*/ 	.word	0xffffffff


	//   ....[8]....
        /*00cc*/ 	.word	0xffffffff


	//   ....[9]....
        /*00d0*/ 	.word	0xffffffff


	//   ....[10]....
        /*00d4*/ 	.word	0xffffffff


	//   ....[11]....
        /*00d8*/ 	.word	0xffffffff


	//   ....[12]....
        /*00dc*/ 	.word	0xffffffff


	//   ....[13]....
        /*00e0*/ 	.word	0xffffffff


	//   ....[14]....
        /*00e4*/ 	.word	0xffffffff


	//   ....[15]....
        /*00e8*/ 	.word	0xffffffff


	//   ....[16]....
        /*00ec*/ 	.word	0xffffffff


	//   ....[17]....
        /*00f0*/ 	.word	0xffffffff


	//   ....[18]....
        /*00f4*/ 	.word	0x05000022


	//   ....[19]....
        /*00f8*/ 	.word	0x05000022


	//   ....[20]....
        /*00fc*/ 	.word	0x05000022


	//   ....[21]....
        /*0100*/ 	.word	0x05000022


	//   ....[22]....
        /*0104*/ 	.word	0x05000022


	//   ....[23]....
        /*0108*/ 	.word	0x05000022


	//   ....[24]....
        /*010c*/ 	.word	0x05000022


	//   ....[25]....
        /*0110*/ 	.word	0x05000022


	//----- nvinfo : EIATTR_COOP_GROUP_INSTR_OFFSETS
	.align		4
.L_2285:
        /*0114*/ 	.byte	0x04, 0x28
        /*0116*/ 	.short	(.L_2287 - .L_2286)


	//   ....[0]....
.L_2286:
        /*0118*/ 	.word	0x000008d0


	//   ....[1]....
        /*011c*/ 	.word	0x000008e0


	//   ....[2]....
        /*0120*/ 	.word	0x00000910


	//   ....[3]....
        /*0124*/ 	.word	0x00000920


	//   ....[4]....
        /*0128*/ 	.word	0x00000950


	//   ....[5]....
        /*012c*/ 	.word	0x00000960


	//   ....[6]....
        /*0130*/ 	.word	0x000009a0


	//   ....[7]....
        /*0134*/ 	.word	0x000009b0


	//   ....[8]....
        /*0138*/ 	.word	0x000009f0


	//   ....[9]....
        /*013c*/ 	.word	0x00000a00


	//   ....[10]....
        /*0140*/ 	.word	0x00000b50


	//   ....[11]....
        /*0144*/ 	.word	0x00000b60


	//   ....[12]....
        /*0148*/ 	.word	0x00000b90


	//   ....[13]....
        /*014c*/ 	.word	0x00000ba0


	//   ....[14]....
        /*0150*/ 	.word	0x00000bd0


	//   ....[15]....
        /*0154*/ 	.word	0x00000be0


	//   ....[16]....
        /*0158*/ 	.word	0x00000c10


	//   ....[17]....
        /*015c*/ 	.word	0x00000c20


	//   ....[18]....
        /*0160*/ 	.word	0x00001a20


	//   ....[19]....
        /*0164*/ 	.word	0x00001a90


	//   ....[20]....
        /*0168*/ 	.word	0x00001b10


	//   ....[21]....
        /*016c*/ 	.word	0x00001b80


	//   ....[22]....
        /*0170*/ 	.word	0x00001c00


	//   ....[23]....
        /*0174*/ 	.word	0x00001c70


	//   ....[24]....
        /*0178*/ 	.word	0x00001cf0


	//   ....[25]....
        /*017c*/ 	.word	0x00001d60


	//----- nvinfo : EIATTR_EXIT_INSTR_OFFSETS
	.align		4
.L_2287:
        /*0180*/ 	.byte	0x04, 0x1c
        /*0182*/ 	.short	(.L_2289 - .L_2288)


	//   ....[0]....
.L_2288:
        /*0184*/ 	.word	0x000019c0


	//----- nvinfo : EIATTR_MAX_THREADS
	.align		4
.L_2289:
        /*0188*/ 	.byte	0x04, 0x05
        /*018a*/ 	.short	(.L_2291 - .L_2290)
.L_2290:
        /*018c*/ 	.word	0x00000140
        /*0190*/ 	.word	0x00000001
        /*0194*/ 	.word	0x00000001


	//----- nvinfo : EIATTR_CRS_STACK_SIZE
	.align		4
.L_2291:
        /*0198*/ 	.byte	0x04, 0x1e
        /*019a*/ 	.short	(.L_2293 - .L_2292)
.L_2292:
        /*019c*/ 	.word	0x00000000


	//----- nvinfo : EIATTR_CBANK_PARAM_SIZE
	.align		4
.L_2293:
        /*01a0*/ 	.byte	0x03, 0x19
        /*01a2*/ 	.short	0x0048


	//----- nvinfo : EIATTR_PARAM_CBANK
	.align		4
        /*01a4*/ 	.byte	0x04, 0x0a
        /*01a6*/ 	.short	(.L_2295 - .L_2294)
	.align		4
.L_2294:
        /*01a8*/ 	.word	index@(.nv.constant0._ZN13group_norm_v214gn_cuda_kernelI6__halfLi320ELi1ELi32ELi10ELi1024ELb0ELi1024ELi10ELi10ELi2ELb0ELi116ELb0ELb0ENS_16CompileConditionILi900EEEEEvPT_PKS4_S7_S7_flPfS8_Pj)
        /*01ac*/ 	.short	0x0210
        /*01ae*/ 	.short	0x0048


	//----- nvinfo : EIATTR_SW_WAR
	.align		4
.L_2295:
        /*01b0*/ 	.byte	0x04, 0x36
        /*01b2*/ 	.short	(.L_2297 - .L_2296)
.L_2296:
        /*01b4*/ 	.word	0x00000008
.L_2297:


//--------------------- .nv.info._ZN13group_norm_v214gn_cuda_kernelI6__halfLi320ELi1ELi32ELi10ELi1024ELb0ELi1024ELi10ELi10ELi2ELb0ELi148ELb0ELb0ENS_16CompileConditionILi900EEEEEvPT_PKS4_S7_S7_flPfS8_Pj --------------------------
	.section	.nv.info._ZN13group_norm_v214gn_cuda_kernelI6__halfLi320ELi1ELi32ELi10ELi1024ELb0ELi1024ELi10ELi10ELi2ELb0ELi148ELb0ELb0ENS_16CompileConditionILi900EEEEEvPT_PKS4_S7_S7_flPfS8_Pj,"",@"SHT_CUDA_INFO"
	.sectionflags	@""
	.align	4


	//----- nvinfo : EIATTR_CUDA_API_VERSION
	.align		4
        /*0000*/ 	.byte	0x04, 0x37
        /*0002*/ 	.short	(.L_2299 - .L_2298)
.L_2298:
        /*0004*/ 	.word	0x00000082


	//----- nvinfo : EIATTR_KPARAM_INFO
	.align		4
.L_2299:
        /*0008*/ 	.byte	0x04, 0x17
        /*000a*/ 	.short	(.L_2301 - .L_2300)
.L_2300:
        /*000c*/ 	.word	0x00000000
        /*0010*/ 	.short	0x0008
        /*0012*/ 	.short	0x0040
        /*0014*/ 	.byte	0x00, 0xf0, 0x21, 0x00


	//----- nvinfo : EIATTR_KPARAM_INFO
	.align		4
.L_2301:
        /*0018*/ 	.byte	0x04, 0x17
        /*001a*/ 	.short	(.L_2303 - .L_2302)
.L_2302:
        /*001c*/ 	.word	0x00000000
        /*0020*/ 	.short	0x0007
        /*0022*/ 	.short	0x0038
        /*0024*/ 	.byte	0x00, 0xf0, 0x21, 0x00


	//----- nvinfo : EIATTR_KPARAM_INFO
	.align		4
.L_2303:
        /*0028*/ 	.byte	0x04, 0x17
        /*002a*/ 	.short	(.L_2305 - .L_2304)
.L_2304:
        /*002c*/ 	.word	0x00000000
        /*0030*/ 	.short	0x0006
        /*0032*/ 	.short	0x0030
        /*0034*/ 	.byte	0x00, 0xf0, 0x21, 0x00


	//----- nvinfo : EIATTR_KPARAM_INFO
	.align		4
.L_2305:
        /*0038*/ 	.byte	0x04, 0x17
        /*003a*/ 	.short	(.L_2307 - .L_2306)
.L_2306:
        /*003c*/ 	.word	0x00000000
        /*0040*/ 	.short	0x0005
        /*0042*/ 	.short	0x0028
        /*0044*/ 	.byte	0x00, 0xf0, 0x21, 0x00


	//----- nvinfo : EIATTR_KPARAM_INFO
	.align		4
.L_2307:
        /*0048*/ 	.byte	0x04, 0x17
        /*004a*/ 	.short	(.L_2309 - .L_2308)
.L_2308:
        /*004c*/ 	.word	0x00000000
        /*0050*/ 	.short	0x0004
        /*0052*/ 	.short	0x0020
        /*0054*/ 	.byte	0x00, 0xf0, 0x11, 0x00


	//----- nvinfo : EIATTR_KPARAM_INFO
	.align		4
.L_2309:
        /*0058*/ 	.byte	0x04, 0x17
        /*005a*/ 	.short	(.L_2311 - .L_2310)
.L_2310:
        /*005c*/ 	.word	0x00000000
        /*0060*/ 	.short	0x0003
        /*0062*/ 	.short	0x0018
        /*0064*/ 	.byte	0x00, 0xf0, 0x21, 0x00


	//----- nvinfo : EIATTR_KPARAM_INFO
	.align		4
.L_2311:
        /*0068*/ 	.byte	0x04, 0x17
        /*006a*/ 	.short	(.L_2313 - .L_2312)
.L_2312:
        /*006c*/ 	.word	0x00000000
        /*0070*/ 	.short	0x0002
        /*0072*/ 	.short	0x0010
        /*0074*/ 	.byte	0x00, 0xf0, 0x21, 0x00


	//----- nvinfo : EIATTR_KPARAM_INFO
	.align		4
.L_2313:
        /*0078*/ 	.byte	0x04, 0x17
        /*007a*/ 	.short	(.L_2315 - .L_2314)
.L_2314:
        /*007c*/ 	.word	0x00000000
        /*0080*/ 	.short	0x0001
        /*0082*/ 	.short	0x0008
        /*0084*/ 	.byte	0x00, 0xf0, 0x21, 0x00


	//----- nvinfo : EIATTR_KPARAM_INFO
	.align		4
.L_2315:
        /*0088*/ 	.byte	0x04, 0x17
        /*008a*/ 	.short	(.L_2317 - .L_2316)
.L_2316:
        /*008c*/ 	.word	0x00000000
        /*0090*/ 	.short	0x0000
        /*0092*/ 	.short	0x0000
        /*0094*/ 	.byte	0x00, 0xf0, 0x21, 0x00


	//----- nvinfo : EIATTR_SPARSE_MMA_MASK
	.align		4
.L_2317:
        /*0098*/ 	.byte	0x03, 0x50
        /*009a*/ 	.short	0x0000


	//----- nvinfo : EIATTR_MAXREG_COUNT
	.align		4
        /*009c*/ 	.byte	0x03, 0x1b
        /*009e*/ 	.short	0x00a8


	//----- nvinfo : EIATTR_NUM_BARRIERS
	.align		4
        /*00a0*/ 	.byte	0x02, 0x4c
        /*00a2*/ 	.byte	0x01
	.zero		1


	//----- nvinfo : EIATTR_MERCURY_ISA_VERSION
	.align		4
        /*00a4*/ 	.byte	0x03, 0x5f
        /*00a6*/ 	.short	0x0101


	//----- nvinfo : EIATTR_COOP_GROUP_MASK_REGIDS
	.align		4
        /*00a8*/ 	.byte	0x04, 0x29
        /*00aa*/ 	.short	(.L_2319 - .L_2318)


	//   ....[0]....
.L_2318:
        /*00ac*/ 	.word	0xffffffff


	//   ....[1]....
        /*00b0*/ 	.word	0xffffffff


	//   ....[2]....
        /*00b4*/ 	.word	0xffffffff


	//   ....[3]....
        /*00b8*/ 	.word	0xffffffff


	//   ....[4]....
        /*00bc*/ 	.word	0xffffffff


	//   ....[5]....
        /*00c0*/ 	.word	0xffffffff


	//   ....[6]....
        /*00c4*/ 	.word	0xffffffff


	//   ....[7]....
        /*00c8*/ 	.word	0xffffffff


	//   ....[8]....
        /*00cc*/ 	.word	0xffffffff


	//   ....[9]....
        /*00d0*/ 	.word	0xffffffff


	//   ....[10]....
        /*00d4*/ 	.word	0xffffffff


	//   ....[11]....
        /*00d8*/ 	.word	0xffffffff


	//   ....[12]....
        /*00dc*/ 	.word	0xffffffff


	//   ....[13]....
        /*00e0*/ 	.word	0xffffffff


	//   ....[14]....
        /*00e4*/ 	.word	0xffffffff


	//   ....[15]....
        /*00e8*/ 	.word	0xffffffff


	//   ....[16]....
        /*00ec*/ 	.word	0xffffffff


	//   ....[17]....
        /*00f0*/ 	.word	0xffffffff


	//   ....[18]....
        /*00f4*/ 	.word	0x05000022


	//   ....[19]....
        /*00f8*/ 	.word	0x05000022


	//   ....[20]....
        /*00fc*/ 	.word	0x05000022


	//   ....[21]....
        /*0100*/ 	.word	0x05000022


	//   ....[22]....
        /*0104*/ 	.word	0x05000022


	//   ....[23]....
        /*0108*/ 	.word	0x05000022


	//   ....[24]....
        /*010c*/ 	.word	0x05000022


	//   ....[25]....
        /*0110*/ 	.word	0x05000022


	//----- nvinfo : EIATTR_COOP_GROUP_INSTR_OFFSETS
	.align		4
.L_2319:
        /*0114*/ 	.byte	0x04, 0x28
        /*0116*/ 	.short	(.L_2321 - .L_2320)


	//   ....[0]....
.L_2320:
        /*0118*/ 	.word	0x000008d0


	//   ....[1]....
        /*011c*/ 	.word	0x000008e0


	//   ....[2]....
        /*0120*/ 	.word	0x00000910


	//   ....[3]....
        /*0124*/ 	.word	0x00000920


	//   ....[4]....
        /*0128*/ 	.word	0x00000950


	//   ....[5]....
        /*012c*/ 	.word	0x00000960


	//   ....[6]....
        /*0130*/ 	.word	0x000009a0


	//   ....[7]....
        /*0134*/ 	.word	0x000009b0


	//   ....[8]....
        /*0138*/ 	.word	0x000009f0


	//   ....[9]....
        /*013c*/ 	.word	0x00000a00


	//   ....[10]....
        /*0140*/ 	.word	0x00000b50


	//   ....[11]....
        /*0144*/ 	.word	0x00000b60


	//   ....[12]....
        /*0148*/ 	.word	0x00000b90


	//   ....[13]....
        /*014c*/ 	.word	0x00000ba0


	//   ....[14]....
        /*0150*/ 	.word	0x00000bd0


	//   ....[15]....
        /*0154*/ 	.word	0x00000be0


	//   ....[16]....
        /*0158*/ 	.word	0x00000c10


	//   ....[17]....
        /*015c*/ 	.word	0x00000c20


	//   ....[18]....
        /*0160*/ 	.word	0x00001a20


	//   ....[19]....
        /*0164*/ 	.word	0x00001a90


	//   ....[20]....
        /*0168*/ 	.word	0x00001b10


	//   ....[21]....
        /*016c*/ 	.word	0x00001b80


	//   ....[22]....
        /*0170*/ 	.word	0x00001c00


	//   ....[23]....
        /*0174*/ 	.word	0x00001c70


	//   ....[24]....
        /*0178*/ 	.word	0x00001cf0


	//   ....[25]....
        /*017c*/ 	.word	0x00001d60


	//----- nvinfo : EIATTR_EXIT_INSTR_OFFSETS
	.align		4
.L_2321:
        /*0180*/ 	.byte	0x04, 0x1c
        /*0182*/ 	.short	(.L_2323 - .L_2322)


	//   ....[0]....
.L_2322:
        /*0184*/ 	.word	0x000019c0


	//----- nvinfo : EIATTR_MAX_THREADS
	.align		4
.L_2323:
        /*0188*/ 	.byte	0x04, 0x05
        /*018a*/ 	.short	(.L_2325 - .L_2324)
.L_2324:
        /*018c*/ 	.word	0x00000140
        /*0190*/ 	.word	0x00000001
        /*0194*/ 	.word	0x00000001


	//----- nvinfo : EIATTR_CRS_STACK_SIZE
	.align		4
.L_2325:
        /*0198*/ 	.byte	0x04, 0x1e
        /*019a*/ 	.short	(.L_2327 - .L_2326)
.L_2326:
        /*019c*/ 	.word	0x00000000


	//----- nvinfo : EIATTR_CBANK_PARAM_SIZE
	.align		4
.L_2327:
        /*01a0*/ 	.byte	0x03, 0x19
        /*01a2*/ 	.short	0x0048


	//----- nvinfo : EIATTR_PARAM_CBANK
	.align		4
        /*01a4*/ 	.byte	0x04, 0x0a
        /*01a6*/ 	.short	(.L_2329 - .L_2328)
	.align		4
.L_2328:
        /*01a8*/ 	.word	index@(.nv.constant0._ZN13group_norm_v214gn_cuda_kernelI6__halfLi320ELi1ELi32ELi10ELi1024ELb0ELi1024ELi10ELi10ELi2ELb0ELi148ELb0ELb0ENS_16CompileConditionILi900EEEEEvPT_PKS4_S7_S7_flPfS8_Pj)
        /*01ac*/ 	.short	0x0210
        /*01ae*/ 	.short	0x0048


	//----- nvinfo : EIATTR_SW_WAR
	.align		4
.L_2329:
        /*01b0*/ 	.byte	0x04, 0x36
        /*01b2*/ 	.short	(.L_2331 - .L_2330)
.L_2330:
        /*01b4*/ 	.word	0x00000008
.L_2331:


//--------------------- .nv.info._ZN13group_norm_v214gn_cuda_kernelI6__halfLi320ELi3ELi16ELi20ELi1024ELb1ELi4ELi320ELi320ELi4ELb1ELi1ELb0ELb0ENS_16CompileConditionILi900EEEEEvPT_PKS4_S7_S7_flPfS8_Pj --------------------------
	.section	.nv.info._ZN13group_norm_v214gn_cuda_kernelI6__halfLi320ELi3ELi16ELi20ELi1024ELb1ELi4ELi320ELi320ELi4ELb1ELi1ELb0ELb0ENS_16CompileConditionILi900EEEEEvPT_PKS4_S7_S7_flPfS8_Pj,"",@"SHT_CUDA_INFO"
	.sectionflags	@""
	.align	4


	//----- nvinfo : EIATTR_CUDA_API_VERSION
	.align		4
        /*0000*/ 	.byte	0x04, 0x37
        /*0002*/ 	.short	(.L_2333 - .L_2332)
.L_2332:
        /*0004*/ 	.word	0x00000082


	//----- nvinfo : EIATTR_KPARAM_INFO
	.align		4
.L_2333:
        /*0008*/ 	.byte	0x04, 0x17
        /*000a*/ 	.short	(.L_2335 - .L_2334)
.L_2334:
        /*000c*/ 	.word	0x00000000
        /*0010*/ 	.short	0x0008
        /*0012*/ 	.short	0x0040
        /*0014*/ 	.byte	0x00, 0xf0, 0x21, 0x00


	//----- nvinfo : EIATTR_KPARAM_INFO
	.align		4
.L_2335:
        /*0018*/ 	.byte	0x04, 0x17
        /*001a*/ 	.short	(.L_2337 - .L_2336)
.L_2336:
        /*001c*/ 	.word	0x00000000
        /*0020*/ 	.short	0x0007
        /*0022*/ 	.short	0x0038
        /*0024*/ 	.byte	0x00, 0xf0, 0x21, 0x00


	//----- nvinfo : EIATTR_KPARAM_INFO
	.align		4
.L_2337:
        /*0028*/ 	.byte	0x04, 0x17
        /*002a*/ 	.short	(.L_2339 - .L_2338)
.L_2338:
        /*002c*/ 	.word	0x00000000
        /*0030*/ 	.short	0x0006
        /*0032*/ 	.short	0x0030
        /*0034*/ 	.byte	0x00, 0xf0, 0x21, 0x00


	//----- nvinfo : EIATTR_KPARAM_INFO
	.align		4
.L_2339:
        /*0038*/ 	.byte	0x04, 0x17
        /*003a*/ 	.short	(.L_2341 - .L_2340)
.L_2340:
        /*003c*/ 	.word	0x00000000
        /*0040*/ 	.short	0x0005
        /*0042*/ 	.short	0x0028
        /*0044*/ 	.byte	0x00, 0xf0, 0x21, 0x00


	//----- nvinfo : EIATTR_KPARAM_INFO
	.align		4
.L_2341:
        /*0048*/ 	.byte	0x04, 0x17
        /*004a*/ 	.short	(.L_2343 - .L_2342)
.L_2342:
        /*004c*/ 	.word	0x00000000
        /*0050*/ 	.short	0x0004
        /*0052*/ 	.short	0x0020
        /*0054*/ 	.byte	0x00, 0xf0, 0x11, 0x00


	//----- nvinfo : EIATTR_KPARAM_INFO
	.align		4
.L_2343:
        /*0058*/ 	.byte	0x04, 0x17
        /*005a*/ 	.short	(.L_2345 - .L_2344)
.L_2344:
        /*005c*/ 	.word	0x00000000
        /*0060*/ 	.short	0x0003
        /*0062*/ 	.short	0x0018
        /*0064*/ 	.byte	0x00, 0xf0, 0x21, 0x00


	//----- nvinfo : EIATTR_KPARAM_INFO
	.align		4
.L_2345:
        /*0068*/ 	.byte	0x04, 0x17
        /*006a*/ 	.short	(.L_2347 - .L_2346)
.L_2346:
        /*006c*/ 	.word	0x00000000
        /*0070*/ 	.short	0x0002
        /*0072*/ 	.short	0x0010
        /*0074*/ 	.byte	0x00, 0xf0, 0x21, 0x00


	//----- nvinfo : EIATTR_KPARAM_INFO
	.align		4
.L_2347:
        /*0078*/ 	.byte	0x04, 0x17
        /*007a*/ 	.short	(.L_2349 - .L_2348)
.L_2348:
        /*007c*/ 	.word	0x00000000
        /*0080*/ 	.short	0x0001
        /*0082*/ 	.short	0x0008
        /*0084*/ 	.byte	0x00, 0xf0, 0x21, 0x00


	//----- nvinfo : EIATTR_KPARAM_INFO
	.align		4
.L_2349:
        /*0088*/ 	.byte	0x04, 0x17
        /*008a*/ 	.short	(.L_2351 - .L_2350)
.L_2350:
        /*008c*/ 	.word	0x00000000
        /*0090*/ 	.short	0x0000
        /*0092*/ 	.short	0x0000
        /*0094*/ 	.byte	0x00, 0xf0, 0x21, 0x00


	//----- nvinfo : EIATTR_SPARSE_MMA_MASK
	.align		4
.L_2351:
        /*0098*/ 	.byte	0x03, 0x50
        /*009a*/ 	.short	0x0000


	//----- nvinfo : EIATTR_MAXREG_COUNT
	.align		4
        /*009c*/ 	.byte	0x03, 0x1b
        /*009e*/ 	.short	0x0040


	//----- nvinfo : EIATTR_NUM_BARRIERS
	.align		4
        /*00a0*/ 	.byte	0x02, 0x4c
        /*00a2*/ 	.byte	0x01
	.zero		1


	//----- nvinfo : EIATTR_MERCURY_ISA_VERSION
	.align		4
        /*00a4*/ 	.byte	0x03, 0x5f
        /*00a6*/ 	.short	0x0101


	//----- nvinfo : EIATTR_COOP_GROUP_MASK_REGIDS
	.align		4
        /*00a8*/ 	.byte	0x04, 0x29
        /*00aa*/ 	.short	(.L_2353 - .L_2352)


	//   ....[0]....
.L_2352:
        /*00ac*/ 	.word	0xffffffff


	//   ....[1]....
        /*00b0*/ 	.word	0xffffffff


	//   ....[2]....
        /*00b4*/ 	.word	0xffffffff


	//   ....[3]....
        /*00b8*/ 	.word	0xffffffff


	//   ....[4]....
        /*00bc*/ 	.word	0xffffffff


	//   ....[5]....
        /*00c0*/ 	.word	0xffffffff


	//   ....[6]....
        /*00c4*/ 	.word	0xffffffff


	//   ....[7]....
        /*00c8*/ 	.word	0xffffffff


	//   ....[8]....
        /*00cc*/ 	.word	0xffffffff


	//   ....[9]....
        /*00d0*/ 	.word	0xffffffff


	//   ....[10]....
        /*00d4*/ 	.word	0xffffffff


	//   ....[11]....
        /*00d8*/ 	.word	0xffffffff


	//----- nvinfo : EIATTR_COOP_GROUP_INSTR_OFFSETS
	.align		4
.L_2353:
        /*00dc*/ 	.byte	0x04, 0x28
        /*00de*/ 	.short	(.L_2355 - .L_2354)


	//   ....[0]....
.L_2354:
        /*00e0*/ 	.word	0x000006d0


	//   ....[1]....
        /*00e4*/ 	.word	0x00000710


	//   ....[2]....
        /*00e8*/ 	.word	0x00000750


	//   ....[3]....
        /*00ec*/ 	.word	0x00000760


	//   ....[4]....
        /*00f0*/ 	.word	0x00000f40


	//   ....[5]....
        /*00f4*/ 	.word	0x00000f80


	//   ....[6]....
        /*00f8*/ 	.word	0x00000fc0


	//   ....[7]....
        /*00fc*/ 	.word	0x00000fd0


	//   ....[8]....
        /*0100*/ 	.word	0x00001000


	//   ....[9]....
        /*0104*/ 	.word	0x00001010


	//   ....[10]....
        /*0108*/ 	.word	0x00001050


	//   ....[11]....
        /*010c*/ 	.word	0x00001070


	//----- nvinfo : EIATTR_EXIT_INSTR_OFFSETS
	.align		4
.L_2355:
        /*0110*/ 	.byte	0x04, 0x1c
        /*0112*/ 	.short	(.L_2357 - .L_2356)


	//   ....[0]....
.L_2356:
        /*0114*/ 	.word	0x00000050


	//   ....[1]....
        /*0118*/ 	.word	0x000015b0


	//----- nvinfo : EIATTR_MAX_THREADS
	.align		4
.L_2357:
        /*011c*/ 	.byte	0x04, 0x05
        /*011e*/ 	.short	(.L_2359 - .L_2358)
.L_2358:
        /*0120*/ 	.word	0x00000140
        /*0124*/ 	.word	0x00000001
        /*0128*/ 	.word	0x00000001


	//----- nvinfo : EIATTR_CRS_STACK_SIZE
	.align		4
.L_2359:
        /*012c*/ 	.byte	0x04, 0x1e
        /*012e*/ 	.short	(.L_2361 - .L_2360)
.L_2360:
        /*0130*/ 	.word	0x00000000


	//----- nvinfo : EIATTR_CBANK_PARAM_SIZE
	.align		4
.L_2361:
        /*0134*/ 	.byte	0x03, 0x19
        /*0136*/ 	.short	0x0048


	//----- nvinfo : EIATTR_PARAM_CBANK
	.align		4
        /*0138*/ 	.byte	0x04, 0x0a
        /*013a*/ 	.short	(.L_2363 - .L_2362)
	.align		4
.L_2362:
        /*013c*/ 	.word	index@(.nv.constant0._ZN13group_norm_v214gn_cuda_kernelI6__halfLi320ELi3ELi16ELi20ELi1024ELb1ELi4ELi320ELi320ELi4ELb1ELi1ELb0ELb0ENS_16CompileConditionILi900EEEEEvPT_PKS4_S7_S7_flPfS8_Pj)
        /*0140*/ 	.short	0x0210
        /*0142*/ 	.short	0x0048


	//----- nvinfo : EIATTR_SW_WAR
	.align		4
.L_2363:
        /*0144*/ 	.byte	0x04, 0x36
        /*0146*/ 	.short	(.L_2365 - .L_2364)
.L_2364:
        /*0148*/ 	.word	0x00000008
.L_2365:


//--------------------- .nv.info._ZN13group_norm_v214gn_cuda_kernelI6__halfLi320ELi1ELi16ELi20ELi1024ELb1ELi8ELi320ELi320ELi4ELb1ELi1ELb0ELb0ENS_16CompileConditionILi900EEEEEvPT_PKS4_S7_S7_flPfS8_Pj --------------------------
	.section	.nv.info._ZN13group_norm_v214gn_cuda_kernelI6__halfLi320ELi1ELi16ELi20ELi1024ELb1ELi8ELi320ELi320ELi4ELb1ELi1ELb0ELb0ENS_16CompileConditionILi900EEEEEvPT_PKS4_S7_S7_flPfS8_Pj,"",@"SHT_CUDA_INFO"
	.sectionflags	@""
	.align	4


	//----- nvinfo : EIATTR_CUDA_API_VERSION
	.align		4
        /*0000*/ 	.byte	0x04, 0x37
        /*0002*/ 	.short	(.L_2367 - .L_2366)
.L_2366:
        /*0004*/ 	.word	0x00000082


	//----- nvinfo : EIATTR_KPARAM_INFO
	.align		4
.L_2367:
        /*0008*/ 	.byte	0x04, 0x17
        /*000a*/ 	.short	(.L_2369 - .L_2368)
.L_2368:
        /*000c*/ 	.word	0x00000000
        /*0010*/ 	.short	0x0008
        /*0012*/ 	.short	0x0040
        /*0014*/ 	.byte	0x00, 0xf0, 0x21, 0x00


	//----- nvinfo : EIATTR_KPARAM_INFO
	.align		4
.L_2369:
        /*0018*/ 	.byte	0x04, 0x17
        /*001a*/ 	.short	(.L_2371 - .L_2370)
.L_2370:
        /*001c*/ 	.word	0x00000000
        /*0020*/ 	.short	0x0007
        /*0022*/ 	.short	0x0038
        /*0024*/ 	.byte	0x00, 0xf0, 0x21, 0x00


	//----- nvinfo : EIATTR_KPARAM_INFO
	.align		4
.L_2371:
        /*0028*/ 	.byte	0x04, 0x17
        /*002a*/ 	.short	(.L_2373 - .L_2372)
.L_2372:
        /*002c*/ 	.word	0x00000000
        /*0030*/ 	.short	0x0006
        /*0032*/ 	.short	0x0030
        /*0034*/ 	.byte	0x00, 0xf0, 0x21, 0x00


	//----- nvinfo : EIATTR_KPARAM_INFO
	.align		4
.L_2373:
        /*0038*/ 	.byte	0x04, 0x17
        /*003a*/ 	.short	(.L_2375 - .L_2374)
.L_2374:
        /*003c*/ 	.word	0x00000000
        /*0040*/ 	.short	0x0005
        /*0042*/ 	.short	0x0028
        /*0044*/ 	.byte	0x00, 0xf0, 0x21, 0x00


	//----- nvinfo : EIATTR_KPARAM_INFO
	.align		4
.L_2375:
        /*0048*/ 	.byte	0x04, 0x17
        /*004a*/ 	.short	(.L_2377 - .L_2376)
.L_2376:
        /*004c*/ 	.word	0x00000000
        /*0050*/ 	.short	0x0004
        /*0052*/ 	.short	0x0020
        /*0054*/ 	.byte	0x00, 0xf0, 0x11, 0x00


	//----- nvinfo : EIATTR_KPARAM_INFO
	.align		4
.L_2377:
        /*0058*/ 	.byte	0x04, 0x17
        /*005a*/ 	.short	(.L_2379 - .L_2378)
.L_2378:
        /*005c*/ 	.word	0x00000000
        /*0060*/ 	.short	0x0003
        /*0062*/ 	.short	0x0018
        /*0064*/ 	.byte	0x00, 0xf0, 0x21, 0x00


	//----- nvinfo : EIATTR_KPARAM_INFO
	.align		4
.L_2379:
        /*0068*/ 	.byte	0x04, 0x17
        /*006a*/ 	.short	(.L_2381 - .L_2380)
.L_2380:
        /*006c*/ 	.word	0x00000000
        /*0070*/ 	.short	0x0002
        /*0072*/ 	.short	0x0010
        /*0074*/ 	.byte	0x00, 0xf0, 0x21, 0x00


	//----- nvinfo : EIATTR_KPARAM_INFO
	.align		4
.L_2381:
        /*0078*/ 	.byte	0x04, 0x17
        /*007a*/ 	.short	(.L_2383 - .L_2382)
.L_2382:
        /*007c*/ 	.word	0x00000000
        /*0080*/ 	.short	0x0001
        /*0082*/ 	.short	0x0008
        /*0084*/ 	.byte	0x00, 0xf0, 0x21, 0x00


	//----- nvinfo : EIATTR_KPARAM_INFO
	.align		4
.L_2383:
        /*0088*/ 	.byte	0x04, 0x17
        /*008a*/ 	.short	(.L_2385 - .L_2384)
.L_2384:
        /*008c*/ 	.word	0x00000000
        /*0090*/ 	.short	0x0000
        /*0092*/ 	.short	0x0000
        /*0094*/ 	.byte	0x00, 0xf0, 0x21, 0x00


	//----- nvinfo : EIATTR_SPARSE_MMA_MASK
	.align		4
.L_2385:
        /*0098*/ 	.byte	0x03, 0x50
        /*009a*/ 	.short	0x0000


	//----- nvinfo : EIATTR_MAXREG_COUNT
	.align		4
        /*009c*/ 	.byte	0x03, 0x1b
        /*009e*/ 	.short	0x00a8


	//----- nvinfo : EIATTR_NUM_BARRIERS
	.align		4
        /*00a0*/ 	.byte	0x02, 0x4c
        /*00a2*/ 	.byte	0x01
	.zero		1


	//----- nvinfo : EIATTR_MERCURY_ISA_VERSION
	.align		4
        /*00a4*/ 	.byte	0x03, 0x5f
        /*00a6*/ 	.short	0x0101


	//----- nvinfo : EIATTR_INT_WARP_WIDE_INSTR_OFFSETS
	.align		4
        /*00a8*/ 	.byte	0x04, 0x31
        /*00aa*/ 	.short	(.L_2387 - .L_2386)


	//   ....[0]....
.L_2386:
        /*00ac*/ 	.word	0x00000a70


	//   ....[1]....
        /*00b0*/ 	.word	0x00000b30


	//----- nvinfo : EIATTR_COOP_GROUP_MASK_REGIDS
	.align		4
.L_2387:
        /*00b4*/ 	.byte	0x04, 0x29
        /*00b6*/ 	.short	(.L_2389 - .L_2388)


	//   ....[0]....
.L_2388:
        /*00b8*/ 	.word	0xffffffff


	//   ....[1]....
        /*00bc*/ 	.word	0xffffffff


	//   ....[2]....
        /*00c0*/ 	.word	0xffffffff


	//   ....[3]....
        /*00c4*/ 	.word	0xffffffff


	//   ....[4]....
        /*00c8*/ 	.word	0xffffffff


	//   ....[5]....
        /*00cc*/ 	.word	0xffffffff


	//   ....[6]....
        /*00d0*/ 	.word	0xffffffff


	//   ....[7]....
        /*00d4*/ 	.word	0xffffffff


	//   ....[8]....
        /*00d8*/ 	.word	0xffffffff


	//   ....[9]....
        /*00dc*/ 	.word	0xffffffff


	//   ....[10]....
        /*00e0*/ 	.word	0xffffffff


	//   ....[11]....
        /*00e4*/ 	.word	0xffffffff


	//----- nvinfo : EIATTR_COOP_GROUP_INSTR_OFFSETS
	.align		4
.L_2389:
        /*00e8*/ 	.byte	0x04, 0x28
        /*00ea*/ 	.short	(.L_2391 - .L_2390)


	//   ....[0]....
.L_2390:
        /*00ec*/ 	.word	0x00000920


	//   ....[1]....
        /*00f0*/ 	.word	0x00000960


	//   ....[2]....
        /*00f4*/ 	.word	0x000009c0


	//   ....[3]....
        /*00f8*/ 	.word	0x000009e0


	//   ....[4]....
        /*00fc*/ 	.word	0x00000ee0


	//   ....[5]....
        /*0100*/ 	.word	0x00000f10


	//   ....[6]....
        /*0104*/ 	.word	0x00000f40


	//   ....[7]....
        /*0108*/ 	.word	0x00000f50


	//   ....[8]....
        /*010c*/ 	.word	0x00000f80


	//   ....[9]....
        /*0110*/ 	.word	0x00000f90


	//   ....[10]....
        /*0114*/ 	.word	0x00000fd0


	//   ....[11]....
        /*0118*/ 	.word	0x00000ff0


	//----- nvinfo : EIATTR_EXIT_INSTR_OFFSETS
	.align		4
.L_2391:
        /*011c*/ 	.byte	0x04, 0x1c
        /*011e*/ 	.short	(.L_2393 - .L_2392)


	//   ....[0]....
.L_2392:
        /*0120*/ 	.word	0x00000050


	//   ....[1]....
        /*0124*/ 	.word	0x000017e0


	//----- nvinfo : EIATTR_MAX_THREADS
	.align		4
.L_2393:
        /*0128*/ 	.byte	0x04, 0x05
        /*012a*/ 	.short	(.L_2395 - .L_2394)
.L_2394:
        /*012c*/ 	.word	0x00000140
        /*0130*/ 	.word	0x00000001
        /*0134*/ 	.word	0x00000001


	//----- nvinfo : EIATTR_CRS_STACK_SIZE
	.align		4
.L_2395:
        /*0138*/ 	.byte	0x04, 0x1e
        /*013a*/ 	.short	(.L_2397 - .L_2396)
.L_2396:
        /*013c*/ 	.word	0x00000000


	//----- nvinfo : EIATTR_CBANK_PARAM_SIZE
	.align		4
.L_2397:
        /*0140*/ 	.byte	0x03, 0x19
        /*0142*/ 	.short	0x0048


	//----- nvinfo : EIATTR_PARAM_CBANK
	.align		4
        /*0144*/ 	.byte	0x04, 0x0a
        /*0146*/ 	.short	(.L_2399 - .L_2398)
	.align		4
.L_2398:
        /*0148*/ 	.word	index@(.nv.constant0._ZN13group_norm_v214gn_cuda_kernelI6__halfLi320ELi1ELi16ELi20ELi1024ELb1ELi8ELi320ELi320ELi4ELb1ELi1ELb0ELb0ENS_16CompileConditionILi900EEEEEvPT_PKS4_S7_S7_flPfS8_Pj)
        /*014c*/ 	.short	0x0210
        /*014e*/ 	.short	0x0048


	//----- nvinfo : EIATTR_SW_WAR
	.align		4
.L_2399:
        /*0150*/ 	.byte	0x04, 0x36
        /*0152*/ 	.short	(.L_2401 - .L_2400)
.L_2400:
        /*0154*/ 	.word	0x00000008
.L_2401:


//--------------------- .nv.info._ZN13group_norm_v214gn_cuda_kernelI6__halfLi320ELi3ELi16ELi20ELi1024ELb1ELi8ELi320ELi320ELi4ELb1ELi2ELb0ELb0ENS_16CompileConditionILi900EEEEEvPT_PKS4_S7_S7_flPfS8_Pj --------------------------
	.section	.nv.info._ZN13group_norm_v214gn_cuda_kernelI6__halfLi320ELi3ELi16ELi20ELi1024ELb1ELi8ELi320ELi320ELi4ELb1ELi2ELb0ELb0ENS_16CompileConditionILi900EEEEEvPT_PKS4_S7_S7_flPfS8_Pj,"",@"SHT_CUDA_INFO"
	.sectionflags	@""
	.align	4


	//----- nvinfo : EIATTR_CUDA_API_VERSION
	.align		4
        /*0000*/ 	.byte	0x04, 0x37
        /*0002*/ 	.short	(.L_2403 - .L_2402)
.L_2402:
        /*0004*/ 	.word	0x00000082


	//----- nvinfo : EIATTR_KPARAM_INFO
	.align		4
.L_2403:
        /*0008*/ 	.byte	0x04, 0x17
        /*000a*/ 	.short	(.L_2405 - .L_2404)
.L_2404:
        /*000c*/ 	.word	0x00000000
        /*0010*/ 	.short	0x0008
        /*0012*/ 	.short	0x0040
        /*0014*/ 	.byte	0x00, 0xf0, 0x21, 0x00


	//----- nvinfo : EIATTR_KPARAM_INFO
	.align		4
.L_2405:
        /*0018*/ 	.byte	0x04, 0x17
        /*001a*/ 	.short	(.L_2407 - .L_2406)
.L_2406:
        /*001c*/ 	.word	0x00000000
        /*0020*/ 	.short	0x0007
        /*0022*/ 	.short	0x0038
        /*0024*/ 	.byte	0x00, 0xf0, 0x21, 0x00


	//----- nvinfo : EIATTR_KPARAM_INFO
	.align		4
.L_2407:
        /*0028*/ 	.byte	0x04, 0x17
        /*002a*/ 	.short	(.L_2409 - .L_2408)
.L_2408:
        /*002c*/ 	.word	0x00000000
        /*0030*/ 	.short	0x0006
        /*0032*/ 	.short	0x0030
        /*0034*/ 	.byte	0x00, 0xf0, 0x21, 0x00


	//----- nvinfo : EIATTR_KPARAM_INFO
	.align		4
.L_2409:
        /*0038*/ 	.byte	0x04, 0x17
        /*003a*/ 	.short	(.L_2411 - .L_2410)
.L_2410:
        /*003c*/ 	.word	0x00000000
        /*0040*/ 	.short	0x0005
        /*0042*/ 	.short	0x0028
        /*0044*/ 	.byte	0x00, 0xf0, 0x21, 0x00


	//----- nvinfo : EIATTR_KPARAM_INFO
	.align		4
.L_2411:
        /*0048*/ 	.byte	0x04, 0x17
        /*004a*/ 	.short	(.L_2413 - .L_2412)
.L_2412:
        /*004c*/ 	.word	0x00000000
        /*0050*/ 	.short	0x0004
        /*0052*/ 	.short	0x0020
        /*0054*/ 	.byte	0x00, 0xf0, 0x11, 0x00


	//----- nvinfo : EIATTR_KPARAM_INFO
	.align		4
.L_2413:
        /*0058*/ 	.byte	0x04, 0x17
        /*005a*/ 	.short	(.L_2415 - .L_2414)
.L_2414:
        /*005c*/ 	.word	0x00000000
        /*0060*/ 	.short	0x0003
        /*0062*/ 	.short	0x0018
        /*0064*/ 	.byte	0x00, 0xf0, 0x21, 0x00


	//----- nvinfo : EIATTR_KPARAM_INFO
	.align		4
.L_2415:
        /*0068*/ 	.byte	0x04, 0x17
        /*006a*/ 	.short	(.L_2417 - .L_2416)
.L_2416:
        /*006c*/ 	.word	0x00000000
        /*0070*/ 	.short	0x0002
        /*0072*/ 	.short	0x0010
        /*0074*/ 	.byte	0x00, 0xf0, 0x21, 0x00


	//----- nvinfo : EIATTR_KPARAM_INFO
	.align		4
.L_2417:
        /*0078*/ 	.byte	0x04, 0x17
        /*007a*/ 	.short	(.L_2419 - .L_2418)
.L_2418:
        /*007c*/ 	.word	0x00000000
        /*0080*/ 	.short	0x0001
        /*0082*/ 	.short	0x0008
        /*0084*/ 	.byte	0x00, 0xf0, 0x21, 0x00


	//----- nvinfo : EIATTR_KPARAM_INFO
	.align		4
.L_2419:
        /*0088*/ 	.byte	0x04, 0x17
        /*008a*/ 	.short	(.L_2421 - .L_2420)
.L_2420:
        /*008c*/ 	.word	0x00000000
        /*0090*/ 	.short	0x0000
        /*0092*/ 	.short	0x0000
        /*0094*/ 	.byte	0x00, 0xf0, 0x21, 0x00


	//----- nvinfo : EIATTR_SPARSE_MMA_MASK
	.align		4
.L_2421:
        /*0098*/ 	.byte	0x03, 0x50
        /*009a*/ 	.short	0x0000


	//----- nvinfo : EIATTR_MAXREG_COUNT
	.align		4
        /*009c*/ 	.byte	0x03, 0x1b
        /*009e*/ 	.short	0x0040


	//----- nvinfo : EIATTR_NUM_BARRIERS
	.align		4
        /*00a0*/ 	.byte	0x02, 0x4c
        /*00a2*/ 	.byte	0x01
	.zero		1


	//----- nvinfo : EIATTR_MERCURY_ISA_VERSION
	.align		4
        /*00a4*/ 	.byte	0x03, 0x5f
        /*00a6*/ 	.short	0x0101


	//----- nvinfo : EIATTR_COOP_GROUP_MASK_REGIDS
	.align		4
        /*00a8*/ 	.byte	0x04, 0x29
        /*00aa*/ 	.short	(.L_2423 - .L_2422)


	//   ....[0]....
.L_2422:
        /*00ac*/ 	.word	0xffffffff


	//   ....[1]....
        /*00b0*/ 	.word	0xffffffff


	//   ....[2]....
        /*00b4*/ 	.word	0xffffffff


	//   ....[3]....
        /*00b8*/ 	.word	0xffffffff


	//   ....[4]....
        /*00bc*/ 	.word	0xffffffff


	//   ....[5]....
        /*00c0*/ 	.word	0xffffffff


	//   ....[6]....
        /*00c4*/ 	.word	0xffffffff


	//   ....[7]....
        /*00c8*/ 	.word	0xffffffff


	//   ....[8]....
        /*00cc*/ 	.word	0xffffffff


	//   ....[9]....
        /*00d0*/ 	.word	0xffffffff


	//   ....[10]....
        /*00d4*/ 	.word	0xffffffff


	//   ....[11]....
        /*00d8*/ 	.word	0xffffffff


	//----- nvinfo : EIATTR_COOP_GROUP_INSTR_OFFSETS
	.align		4
.L_2423:
        /*00dc*/ 	.byte	0x04, 0x28
        /*00de*/ 	.short	(.L_2425 - .L_2424)


	//   ....[0]....
.L_2424:
        /*00e0*/ 	.word	0x00000850


	//   ....[1]....
        /*00e4*/ 	.word	0x00000890


	//   ....[2]....
        /*00e8*/ 	.word	0x000008d0


	//   ....[3]....
        /*00ec*/ 	.word	0x000008e0


	//   ....[4]....
        /*00f0*/ 	.word	0x00000e40


	//   ....[5]....
        /*00f4*/ 	.word	0x00000e80


	//   ....[6]....
        /*00f8*/ 	.word	0x00000ec0


	//   ....[7]....
        /*00fc*/ 	.word	0x00000ed0


	//   ....[8]....
        /*0100*/ 	.word	0x00000f00


	//   ....[9]....
        /*0104*/ 	.word	0x00000f10


	//   ....[10]....
        /*0108*/ 	.word	0x00000f50


	//   ....[11]....
        /*010c*/ 	.word	0x00000f70


	//----- nvinfo : EIATTR_EXIT_INSTR_OFFSETS
	.align		4
.L_2425:
        /*0110*/ 	.byte	0x04, 0x1c
        /*0112*/ 	.short	(.L_2427 - .L_2426)


	//   ....[0]....
.L_2426:
        /*0114*/ 	.word	0x00000050


	//   ....[1]....
        /*0118*/ 	.word	0x00001750


	//----- nvinfo : EIATTR_MAX_THREADS
	.align		4
.L_2427:
        /*011c*/ 	.byte	0x04, 0x05
        /*011e*/ 	.short	(.L_2429 - .L_2428)
.L_2428:
        /*0120*/ 	.word	0x00000140
        /*0124*/ 	.word	0x00000001
        /*0128*/ 	.word	0x00000001


	//----- nvinfo : EIATTR_CRS_STACK_SIZE
	.align		4
.L_2429:
        /*012c*/ 	.byte	0x04, 0x1e
        /*012e*/ 	.short	(.L_2431 - .L_2430)
.L_2430:
        /*0130*/ 	.word	0x00000000


	//----- nvinfo : EIATTR_CBANK_PARAM_SIZE
	.align		4
.L_2431:
        /*0134*/ 	.byte	0x03, 0x19
        /*0136*/ 	.short	0x0048


	//----- nvinfo : EIATTR_PARAM_CBANK
	.align		4
        /*0138*/ 	.byte	0x04, 0x0a
        /*013a*/ 	.short	(.L_2433 - .L_2432)
	.align		4
.L_2432:
        /*013c*/ 	.word	index@(.nv.constant0._ZN13group_norm_v214gn_cuda_kernelI6__halfLi320ELi3ELi16ELi20ELi1024ELb1ELi8ELi320ELi320ELi4ELb1ELi2ELb0ELb0ENS_16CompileConditionILi900EEEEEvPT_PKS4_S7_S7_flPfS8_Pj)
        /*0140*/ 	.short	0x0210
        /*0142*/ 	.short	0x0048


	//----- nvinfo : EIATTR_SW_WAR
	.align		4
.L_2433:
        /*0144*/ 	.byte	0x04, 0x36
        /*0146*/ 	.short	(.L_2435 - .L_2434)
.L_2434:
        /*0148*/ 	.word	0x00000008
.L_2435:


//--------------------- .nv.info._ZN13group_norm_v214gn_cuda_kernelI6__halfLi320ELi1ELi16ELi20ELi1024ELb1ELi16ELi320ELi320ELi4ELb1ELi2ELb0ELb0ENS_16CompileConditionILi900EEEEEvPT_PKS4_S7_S7_flPfS8_Pj --------------------------
	.section	.nv.info._ZN13group_norm_v214gn_cuda_kernelI6__halfLi320ELi1ELi16ELi20ELi1024ELb1ELi16ELi320ELi320ELi4ELb1ELi2ELb0ELb0ENS_16CompileConditionILi900EEEEEvPT_PKS4_S7_S7_flPfS8_Pj,"",@"SHT_CUDA_INFO"
	.sectionflags	@""
	.align	4


	//----- nvinfo : EIATTR_CUDA_API_VERSION
	.align		4
        /*0000*/ 	.byte	0x04, 0x37
        /*0002*/ 	.short	(.L_2437 - .L_2436)
.L_2436:
        /*0004*/ 	.word	0x00000082


	//----- nvinfo : EIATTR_KPARAM_INFO
	.align		4
.L_2437:
        /*0008*/ 	.byte	0x04, 0x17
        /*000a*/ 	.short	(.L_2439 - .L_2438)
.L_2438:
        /*000c*/ 	.word	0x00000000
        /*0010*/ 	.short	0x0008
        /*0012*/ 	.short	0x0040
        /*0014*/ 	.byte	0x00, 0xf0, 0x21, 0x00


	//----- nvinfo : EIATTR_KPARAM_INFO
	.align		4
.L_2439:
        /*0018*/ 	.byte	0x04, 0x17
        /*001a*/ 	.short	(.L_2441 - .L_2440)
.L_2440:
        /*001c*/ 	.word	0x00000000
        /*0020*/ 	.short	0x0007
        /*0022*/ 	.short	0x0038
        /*0024*/ 	.byte	0x00, 0xf0, 0x21, 0x00


	//----- nvinfo : EIATTR_KPARAM_INFO
	.align		4
.L_2441:
        /*0028*/ 	.byte	0x04, 0x17
        /*002a*/ 	.short	(.L_2443 - .L_2442)
.L_2442:
        /*002c*/ 	.word	0x00000000
        /*0030*/ 	.short	0x0006
        /*0032*/ 	.short	0x0030
        /*0034*/ 	.byte	0x00, 0xf0, 0x21, 0x00


	//----- nvinfo : EIATTR_KPARAM_INFO
	.align		4
.L_2443:
        /*0038*/ 	.byte	0x04, 0x17
        /*003a*/ 	.short	(.L_2445 - .L_2444)
.L_2444:
        /*003c*/ 	.word	0x00000000
        /*0040*/ 	.short	0x0005
        /*0042*/ 	.short	0x0028
        /*0044*/ 	.byte	0x00, 0xf0, 0x21, 0x00


	//----- nvinfo : EIATTR_KPARAM_INFO
	.align		4
.L_2445:
        /*0048*/ 	.byte	0x04, 0x17
        /*004a*/ 	.short	(.L_2447 - .L_2446)
.L_2446:
        /*004c*/ 	.word	0x00000000
        /*0050*/ 	.short	0x0004
        /*0052*/ 	.short	0x0020
        /*0054*/ 	.byte	0x00, 0xf0, 0x11, 0x00


	//----- nvinfo : EIATTR_KPARAM_INFO
	.align		4
.L_2447:
        /*0058*/ 	.byte	0x04, 0x17
        /*005a*/ 	.short	(.L_2449 - .L_2448)
.L_2448:
        /*005c*/ 	.word	0x00000000
        /*0060*/ 	.short	0x0003
        /*0062*/ 	.short	0x0018
        /*0064*/ 	.byte	0x00, 0xf0, 0x21, 0x00


	//----- nvinfo : EIATTR_KPARAM_INFO
	.align		4
.L_2449:
        /*0068*/ 	.byte	0x04, 0x17
        /*006a*/ 	.short	(.L_2451 - .L_2450)
.L_2450:
        /*006c*/ 	.word	0x00000000
        /*0070*/ 	.short	0x0002
        /*0072*/ 	.short	0x0010
        /*0074*/ 	.byte	0x00, 0xf0, 0x21, 0x00


	//----- nvinfo : EIATTR_KPARAM_INFO
	.align		4
.L_2451:
        /*0078*/ 	.byte	0x04, 0x17
        /*007a*/ 	.short	(.L_2453 - .L_2452)
.L_2452:
        /*007c*/ 	.word	0x00000000
        /*0080*/ 	.short	0x0001
        /*0082*/ 	.short	0x0008
        /*0084*/ 	.byte	0x00, 0xf0, 0x21, 0x00


	//----- nvinfo : EIATTR_KPARAM_INFO
	.align		4
.L_2453:
        /*0088*/ 	.byte	0x04, 0x17
        /*008a*/ 	.short	(.L_2455 - .L_2454)
.L_2454:
        /*008c*/ 	.word	0x00000000
        /*0090*/ 	.short	0x0000
        /*0092*/ 	.short	0x0000
        /*0094*/ 	.byte	0x00, 0xf0, 0x21, 0x00


	//----- nvinfo : EIATTR_SPARSE_MMA_MASK
	.align		4
.L_2455:
        /*0098*/ 	.byte	0x03, 0x50
        /*009a*/ 	.short	0x0000


	//----- nvinfo : EIATTR_MAXREG_COUNT
	.align		4
        /*009c*/ 	.byte	0x03, 0x1b
        /*009e*/ 	.short	0x00a8


	//----- nvinfo : EIATTR_NUM_BARRIERS
	.align		4
        /*00a0*/ 	.byte	0x02, 0x4c
        /*00a2*/ 	.byte	0x01
	.zero		1


	//----- nvinfo : EIATTR_MERCURY_ISA_VERSION
	.align		4
        /*00a4*/ 	.byte	0x03, 0x5f
        /*00a6*/ 	.short	0x0101


	//----- nvinfo : EIATTR_INT_WARP_WIDE_INSTR_OFFSETS
	.align		4
        /*00a8*/ 	.byte	0x04, 0x31
        /*00aa*/ 	.short	(.L_2457 - .L_2456)


	//   ....[0]....
.L_2456:
        /*00ac*/ 	.word	0x00000cf0


	//   ....[1]....
        /*00b0*/ 	.word	0x00000db0


	//----- nvinfo : EIATTR_COOP_GROUP_MASK_REGIDS
	.align		4
.L_2457:
        /*00b4*/ 	.byte	0x04, 0x29
        /*00b6*/ 	.short	(.L_2459 - .L_2458)


	//   ....[0]....
.L_2458:
        /*00b8*/ 	.word	0xffffffff


	//   ....[1]....
        /*00bc*/ 	.word	0xffffffff


	//   ....[2]....
        /*00c0*/ 	.word	0xffffffff


	//   ....[3]....
        /*00c4*/ 	.word	0xffffffff


	//   ....[4]....
        /*00c8*/ 	.word	0xffffffff


	//   ....[5]....
        /*00cc*/ 	.word	0xffffffff


	//   ....[6]....
        /*00d0*/ 	.word	0xffffffff


	//   ....[7]....
        /*00d4*/ 	.word	0xffffffff


	//   ....[8]....
        /*00d8*/ 	.word	0xffffffff


	//   ....[9]....
        /*00dc*/ 	.word	0xffffffff


	//   ....[10]....
        /*00e0*/ 	.word	0xffffffff


	//   ....[11]....
        /*00e4*/ 	.word	0xffffffff


	//----- nvinfo : EIATTR_COOP_GROUP_INSTR_OFFSETS
	.align		4
.L_2459:
        /*00e8*/ 	.byte	0x04, 0x28
        /*00ea*/ 	.short	(.L_2461 - .L_2460)


	//   ....[0]....
.L_2460:
        /*00ec*/ 	.word	0x00000bb0


	//   ....[1]....
        /*00f0*/ 	.word	0x00000bc0


	//   ....[2]....
        /*00f4*/ 	.word	0x00000bf0


	//   ....[3]....
        /*00f8*/ 	.word	0x00000c00


	//   ....[4]....
        /*00fc*/ 	.word	0x00001030


	//   ....[5]....
        /*0100*/ 	.word	0x00001070


	//   ....[6]....
        /*0104*/ 	.word	0x000010d0


	//   ....[7]....
        /*0108*/ 	.word	0x000010e0


	//   ....[8]....
        /*010c*/ 	.word	0x00001110


	//   ....[9]....
        /*0110*/ 	.word	0x00001120


	//   ....[10]....
        /*0114*/ 	.word	0x00001150


	//   ....[11]....
        /*0118*/ 	.word	0x00001170


	//----- nvinfo : EIATTR_EXIT_INSTR_OFFSETS
	.align		4
.L_2461:
        /*011c*/ 	.byte	0x04, 0x1c
        /*011e*/ 	.short	(.L_2463 - .L_2462)


	//   ....[0]....
.L_2462:
        /*0120*/ 	.word	0x00000050


	//   ....[1]....
        /*0124*/ 	.word	0x00001dd0


	//----- nvinfo : EIATTR_MAX_THREADS
	.align		4
.L_2463:
        /*0128*/ 	.byte	0x04, 0x05
        /*012a*/ 	.short	(.L_2465 - .L_2464)
.L_2464:
        /*012c*/ 	.word	0x00000140
        /*0130*/ 	.word	0x00000001
        /*0134*/ 	.word	0x00000001


	//----- nvinfo : EIATTR_CRS_STACK_SIZE
	.align		4
.L_2465:
        /*0138*/ 	.byte	0x04, 0x1e
        /*013a*/ 	.short	(.L_2467 - .L_2466)
.L_2466:
        /*013c*/ 	.word	0x00000000


	//----- nvinfo : EIATTR_CBANK_PARAM_SIZE
	.align		4
.L_2467:
        /*0140*/ 	.byte	0x03, 0x19
        /*0142*/ 	.short	0x0048


	//----- nvinfo : EIATTR_PARAM_CBANK
	.align		4
        /*0144*/ 	.byte	0x04, 0x0a
        /*0146*/ 	.short	(.L_2469 - .L_2468)
	.align		4
.L_2468:
        /*0148*/ 	.word	index@(.nv.constant0._ZN13group_norm_v214gn_cuda_kernelI6__halfLi320ELi1ELi16ELi20ELi1024ELb1ELi16ELi320ELi320ELi4ELb1ELi2ELb0ELb0ENS_16CompileConditionILi900EEEEEvPT_PKS4_S7_S7_flPfS8_Pj)
        /*014c*/ 	.short	0x0210
        /*014e*/ 	.short	0x0048


	//----- nvinfo : EIATTR_SW_WAR
	.align		4
.L_2469:
        /*0150*/ 	.byte	0x04, 0x36
        /*0152*/ 	.short	(.L_2471 - .L_2470)
.L_2470:
        /*0154*/ 	.word	0x00000008
.L_2471:


//--------------------- .nv.info._ZN13group_norm_v214gn_cuda_kernelI6__halfLi320ELi3ELi16ELi20ELi1024ELb1ELi16ELi320ELi320ELi4ELb1ELi5ELb0ELb0ENS_16CompileConditionILi900EEEEEvPT_PKS4_S7_S7_flPfS8_Pj --------------------------
	.section	.nv.info._ZN13group_norm_v214gn_cuda_kernelI6__halfLi320ELi3ELi16ELi20ELi1024ELb1ELi16ELi320ELi320ELi4ELb1ELi5ELb0ELb0ENS_16CompileConditionILi900EEEEEvPT_PKS4_S7_S7_flPfS8_Pj,"",@"SHT_CUDA_INFO"
	.sectionflags	@""
	.align	4


	//----- nvinfo : EIATTR_CUDA_API_VERSION
	.align		4
        /*0000*/ 	.byte	0x04, 0x37
        /*0002*/ 	.short	(.L_2473 - .L_2472)
.L_2472:
        /*0004*/ 	.word	0x00000082


	//----- nvinfo : EIATTR_KPARAM_INFO
	.align		4
.L_2473:
        /*0008*/ 	.byte	0x04, 0x17
        /*000a*/ 	.short	(.L_2475 - .L_2474)
.L_2474:
        /*000c*/ 	.word	0x00000000
        /*0010*/ 	.short	0x0008
        /*0012*/ 	.short	0x0040
        /*0014*/ 	.byte	0x00, 0xf0, 0x21, 0x00


	//----- nvinfo : EIATTR_KPARAM_INFO
	.align		4
.L_2475:
        /*0018*/ 	.byte	0x04, 0x17
        /*001a*/ 	.short	(.L_2477 - .L_2476)
.L_2476:
        /*001c*/ 	.word	0x00000000
        /*0020*/ 	.short	0x0007
        /*0022*/ 	.short	0x0038
        /*0024*/ 	.byte	0x00, 0xf0, 0x21, 0x00


	//----- nvinfo : EIATTR_KPARAM_INFO
	.align		4
.L_2477:
        /*0028*/ 	.byte	0x04, 0x17
        /*002a*/ 	.short	(.L_2479 - .L_2478)
.L_2478:
        /*002c*/ 	.word	0x00000000
        /*0030*/ 	.short	0x0006
        /*0032*/ 	.short	0x0030
        /*0034*/ 	.byte	0x00, 0xf0, 0x21, 0x00


	//----- nvinfo : EIATTR_KPARAM_INFO
	.align		4
.L_2479:
        /*0038*/ 	.byte	0x04, 0x17
        /*003a*/ 	.short	(.L_2481 - .L_2480)
.L_2480:
        /*003c*/ 	.word	0x00000000
        /*0040*/ 	.short	0x0005
        /*0042*/ 	.short	0x0028
        /*0044*/ 	.byte	0x00, 0xf0, 0x21, 0x00


	//----- nvinfo : EIATTR_KPARAM_INFO
	.align		4
.L_2481:
        /*0048*/ 	.byte	0x04, 0x17
        /*004a*/ 	.short	(.L_2483 - .L_2482)
.L_2482:
        /*004c*/ 	.word	0x00000000
        /*0050*/ 	.short	0x0004
        /*0052*/ 	.short	0x0020
        /*0054*/ 	.byte	0x00, 0xf0, 0x11, 0x00


	//----- nvinfo : EIATTR_KPARAM_INFO
	.align		4
.L_2483:
        /*0058*/ 	.byte	0x04, 0x17
        /*005a*/ 	.short	(.L_2485 - .L_2484)
.L_2484:
        /*005c*/ 	.word	0x00000000
        /*0060*/ 	.short	0x0003
        /*0062*/ 	.short	0x0018
        /*0064*/ 	.byte	0x00, 0xf0, 0x21, 0x00


	//----- nvinfo : EIATTR_KPARAM_INFO
	.align		4
.L_2485:
        /*0068*/ 	.byte	0x04, 0x17
        /*006a*/ 	.short	(.L_2487 - .L_2486)
.L_2486:
        /*006c*/ 	.word	0x00000000
        /*0070*/ 	.short	0x0002
        /*0072*/ 	.short	0x0010
        /*0074*/ 	.byte	0x00, 0xf0, 0x21, 0x00


	//----- nvinfo : EIATTR_KPARAM_INFO
	.align		4
.L_2487:
        /*0078*/ 	.byte	0x04, 0x17
        /*007a*/ 	.short	(.L_2489 - .L_2488)
.L_2488:
        /*007c*/ 	.word	0x00000000
        /*0080*/ 	.short	0x0001
        /*0082*/ 	.short	0x0008
        /*0084*/ 	.byte	0x00, 0xf0, 0x21, 0x00


	//----- nvinfo : EIATTR_KPARAM_INFO
	.align		4
.L_2489:
        /*0088*/ 	.byte	0x04, 0x17
        /*008a*/ 	.short	(.L_2491 - .L_2490)
.L_2490:
        /*008c*/ 	.word	0x00000000
        /*0090*/ 	.short	0x0000
        /*0092*/ 	.short	0x0000
        /*0094*/ 	.byte	0x00, 0xf0, 0x21, 0x00


	//----- nvinfo : EIATTR_SPARSE_MMA_MASK
	.align		4
.L_2491:
        /*0098*/ 	.byte	0x03, 0x50
        /*009a*/ 	.short	0x0000


	//----- nvinfo : EIATTR_MAXREG_COUNT
	.align		4
        /*009c*/ 	.byte	0x03, 0x1b
        /*009e*/ 	.short	0x0040


	//----- nvinfo : EIATTR_NUM_BARRIERS
	.align		4
        /*00a0*/ 	.byte	0x02, 0x4c
        /*00a2*/ 	.byte	0x01
	.zero		1


	//----- nvinfo : EIATTR_MERCURY_ISA_VERSION
	.align		4
        /*00a4*/ 	.byte	0x03, 0x5f
        /*00a6*/ 	.short	0x0101


	//----- nvinfo : EIATTR_COOP_GROUP_MASK_REGIDS
	.align		4
        /*00a8*/ 	.byte	0x04, 0x29
        /*00aa*/ 	.short	(.L_2493 - .L_2492)


	//   ....[0]....
.L_2492:
        /*00ac*/ 	.word	0xffffffff


	//   ....[1]....
        /*00b0*/ 	.word	0xffffffff


	//   ....[2]....
        /*00b4*/ 	.word	0xffffffff


	//   ....[3]....
        /*00b8*/ 	.word	0xffffffff


	//   ....[4]....
        /*00bc*/ 	.word	0xffffffff


	//   ....[5]....
        /*00c0*/ 	.word	0xffffffff


	//   ....[6]....
        /*00c4*/ 	.word	0xffffffff


	//   ....[7]....
        /*00c8*/ 	.word	0xffffffff


	//   ....[8]....
        /*00cc*/ 	.word	0xffffffff


	//   ....[9]....
        /*00d0*/ 	.word	0xffffffff


	//   ....[10]....
        /*00d4*/ 	.word	0xffffffff


	//   ....[11]....
        /*00d8*/ 	.word	0xffffffff


	//----- nvinfo : EIATTR_COOP_GROUP_INSTR_OFFSETS
	.align		4
.L_2493:
        /*00dc*/ 	.byte	0x04, 0x28
        /*00de*/ 	.short	(.L_2495 - .L_2494)


	//   ....[0]....
.L_2494:
        /*00e0*/ 	.word	0x00000a80


	//   ....[1]....
        /*00e4*/ 	.word	0x00000ac0


	//   ....[2]....
        /*00e8*/ 	.word	0x00000b00


	//   ....[3]....
        /*00ec*/ 	.word	0x00000b10


	//   ....[4]....
        /*00f0*/ 	.word	0x00000f30


	//   ....[5]....
        /*00f4*/ 	.word	0x00000f70


	//   ....[6]....
        /*00f8*/ 	.word	0x00000fb0


	//   ....[7]....
        /*00fc*/ 	.word	0x00000fc0


	//   ....[8]....
        /*0100*/ 	.word	0x00000ff0


	//   ....[9]....
        /*0104*/ 	.word	0x00001000


	//   ....[10]....
        /*0108*/ 	.word	0x00001030


	//   ....[11]....
        /*010c*/ 	.word	0x00001050


	//----- nvinfo : EIATTR_EXIT_INSTR_OFFSETS
	.align		4
.L_2495:
        /*0110*/ 	.byte	0x04, 0x1c
        /*0112*/ 	.short	(.L_2497 - .L_2496)


	//   ....[0]....
.L_2496:
        /*0114*/ 	.word	0x00000050


	//   ....[1]....
        /*0118*/ 	.word	0x00001d80


	//----- nvinfo : EIATTR_MAX_THREADS
	.align		4
.L_2497:
        /*011c*/ 	.byte	0x04, 0x05
        /*011e*/ 	.short	(.L_2499 - .L_2498)
.L_2498:
        /*0120*/ 	.word	0x00000140
        /*0124*/ 	.word	0x00000001
        /*0128*/ 	.word	0x00000001


	//----- nvinfo : EIATTR_CRS_STACK_SIZE
	.align		4
.L_2499:
        /*012c*/ 	.byte	0x04, 0x1e
        /*012e*/ 	.short	(.L_2501 - .L_2500)
.L_2500:
        /*0130*/ 	.word	0x00000000


	//----- nvinfo : EIATTR_CBANK_PARAM_SIZE
	.align		4
.L_2501:
        /*0134*/ 	.byte	0x03, 0x19
        /*0136*/ 	.short	0x0048


	//----- nvinfo : EIATTR_PARAM_CBANK
	.align		4
        /*0138*/ 	.byte	0x04, 0x0a
        /*013a*/ 	.short	(.L_2503 - .L_2502)
	.align		4
.L_2502:
        /*013c*/ 	.word	index@(.nv.constant0._ZN13group_norm_v214gn_cuda_kernelI6__halfLi320ELi3ELi16ELi20ELi1024ELb1ELi16ELi320ELi320ELi4ELb1ELi5ELb0ELb0ENS_16CompileConditionILi900EEEEEvPT_PKS4_S7_S7_flPfS8_Pj)
        /*0140*/ 	.short	0x0210
        /*0142*/ 	.short	0x0048


	//----- nvinfo : EIATTR_SW_WAR
	.align		4
.L_2503:
        /*0144*/ 	.byte	0x04, 0x36
        /*0146*/ 	.short	(.L_2505 - .L_2504)
.L_2504:
        /*0148*/ 	.word	0x00000008
.L_2505:


//--------------------- .nv.info._ZN13group_norm_v214gn_cuda_kernelI6__halfLi320ELi1ELi16ELi20ELi1024ELb1ELi32ELi320ELi320ELi4ELb1ELi4ELb0ELb0ENS_16CompileConditionILi900EEEEEvPT_PKS4_S7_S7_flPfS8_Pj --------------------------
	.section	.nv.info._ZN13group_norm_v214gn_cuda_kernelI6__halfLi320ELi1ELi16ELi20ELi1024ELb1ELi32ELi320ELi320ELi4ELb1ELi4ELb0ELb0ENS_16CompileConditionILi900EEEEEvPT_PKS4_S7_S7_flPfS8_Pj,"",@"SHT_CUDA_INFO"
	.sectionflags	@""
	.align	4


	//----- nvinfo : EIATTR_CUDA_API_VERSION
	.align		4
        /*0000*/ 	.byte	0x04, 0x37
        /*0002*/ 	.short	(.L_2507 - .L_2506)
.L_2506:
        /*0004*/ 	.word	0x00000082


	//----- nvinfo : EIATTR_KPARAM_INFO
	.align		4
.L_2507:
        /*0008*/ 	.byte	0x04, 0x17
        /*000a*/ 	.short	(.L_2509 - .L_2508)
.L_2508:
        /*000c*/ 	.word	0x00000000
        /*0010*/ 	.short	0x0008
        /*0012*/ 	.short	0x0040
        /*0014*/ 	.byte	0x00, 0xf0, 0x21, 0x00


	//----- nvinfo : EIATTR_KPARAM_INFO
	.align		4
.L_2509:
        /*0018*/ 	.byte	0x04, 0x17
        /*001a*/ 	.short	(.L_2511 - .L_2510)
.L_2510:
        /*001c*/ 	.word	0x00000000
        /*0020*/ 	.short	0x0007
        /*0022*/ 	.short	0x0038
        /*0024*/ 	.byte	0x00, 0xf0, 0x21, 0x00


	//----- nvinfo : EIATTR_KPARAM_INFO
	.align		4
.L_2511:
        /*0028*/ 	.byte	0x04, 0x17
        /*002a*/ 	.short	(.L_2513 - .L_2512)
.L_2512:
        /*002c*/ 	.word	0x00000000
        /*0030*/ 	.short	0x0006
        /*0032*/ 	.short	0x0030
        /*0034*/ 	.byte	0x00, 0xf0, 0x21, 0x00


	//----- nvinfo : EIATTR_KPARAM_INFO
	.align		4
.L_2513:
        /*0038*/ 	.byte	0x04, 0x17
        /*003a*/ 	.short	(.L_2515 - .L_2514)
.L_2514:
        /*003c*/ 	.word	0x00000000
        /*0040*/ 	.short	0x0005
        /*0042*/ 	.short	0x0028
        /*0044*/ 	.byte	0x00, 0xf0, 0x21, 0x00


	//----- nvinfo : EIATTR_KPARAM_INFO
	.align		4
.L_2515:
        /*0048*/ 	.byte	0x04, 0x17
        /*004a*/ 	.short	(.L_2517 - .L_2516)
.L_2516:
        /*004c*/ 	.word	0x00000000
        /*0050*/ 	.short	0x0004
        /*0052*/ 	.short	0x0020
        /*0054*/ 	.byte	0x00, 0xf0, 0x11, 0x00


	//----- nvinfo : EIATTR_KPARAM_INFO
	.align		4
.L_2517:
        /*0058*/ 	.byte	0x04, 0x17
        /*005a*/ 	.short	(.L_2519 - .L_2518)
.L_2518:
        /*005c*/ 	.word	0x00000000
        /*0060*/ 	.short	0x0003
        /*0062*/ 	.short	0x0018
        /*0064*/ 	.byte	0x00, 0xf0, 0x21, 0x00


	//----- nvinfo : EIATTR_KPARAM_INFO
	.align		4
.L_2519:
        /*0068*/ 	.byte	0x04, 0x17
        /*006a*/ 	.short	(.L_2521 - .L_2520)
.L_2520:
        /*006c*/ 	.word	0x00000000
        /*0070*/ 	.short	0x0002
        /*0072*/ 	.short	0x0010
        /*0074*/ 	.byte	0x00, 0xf0, 0x21, 0x00


	//----- nvinfo : EIATTR_KPARAM_INFO
	.align		4
.L_2521:
        /*0078*/ 	.byte	0x04, 0x17
        /*007a*/ 	.short	(.L_2523 - .L_2522)
.L_2522:
        /*007c*/ 	.word	0x00000000
        /*0080*/ 	.short	0x0001
        /*0082*/ 	.short	0x0008
        /*0084*/ 	.byte	0x00, 0xf0, 0x21, 0x00


	//----- nvinfo : EIATTR_KPARAM_INFO
	.align		4
.L_2523:
        /*0088*/ 	.byte	0x04, 0x17
        /*008a*/ 	.short	(.L_2525 - .L_2524)
.L_2524:
        /*008c*/ 	.word	0x00000000
        /*0090*/ 	.short	0x0000
        /*0092*/ 	.short	0x0000
        /*0094*/ 	.byte	0x00, 0xf0, 0x21, 0x00


	//----- nvinfo : EIATTR_SPARSE_MMA_MASK
	.align		4
.L_2525:
        /*0098*/ 	.byte	0x03, 0x50
        /*009a*/ 	.short	0x0000


	//----- nvinfo : EIATTR_MAXREG_COUNT
	.align		4
        /*009c*/ 	.byte	0x03, 0x1b
        /*009e*/ 	.short	0x00a8


	//----- nvinfo : EIATTR_NUM_BARRIERS
	.align		4
        /*00a0*/ 	.byte	0x02, 0x4c
        /*00a2*/ 	.byte	0x01
	.zero		1


	//----- nvinfo : EIATTR_MERCURY_ISA_VERSION
	.align		4
        /*00a4*/ 	.byte	0x03, 0x5f
        /*00a6*/ 	.short	0x0101


	//----- nvinfo : EIATTR_INT_WARP_WIDE_INSTR_OFFSETS
	.align		4
        /*00a8*/ 	.byte	0x04, 0x31
        /*00aa*/ 	.short	(.L_2527 - .L_2526)


	//   ....[0]....
.L_2526:
        /*00ac*/ 	.word	0x00001150


	//   ....[1]....
        /*00b0*/ 	.word	0x00001240


	//----- nvinfo : EIATTR_COOP_GROUP_MASK_REGIDS
	.align		4
.L_2527:
        /*00b4*/ 	.byte	0x04, 0x29
        /*00b6*/ 	.short	(.L_2529 - .L_2528)


	//   ....[0]....
.L_2528:
        /*00b8*/ 	.word	0xffffffff


	//   ....[1]....
        /*00bc*/ 	.word	0xffffffff


	//   ....[2]....
        /*00c0*/ 	.word	0xffffffff


	//   ....[3]....
        /*00c4*/ 	.word	0xffffffff


	//   ....[4]....
        /*00c8*/ 	.word	0xffffffff


	//   ....[5]....
        /*00cc*/ 	.word	0xffffffff


	//   ....[6]....
        /*00d0*/ 	.word	0xffffffff


	//   ....[7]....
        /*00d4*/ 	.word	0xffffffff


	//   ....[8]....
        /*00d8*/ 	.word	0xffffffff


	//   ....[9]....
        /*00dc*/ 	.word	0xffffffff


	//   ....[10]....
        /*00e0*/ 	.word	0xffffffff


	//   ....[11]....
        /*00e4*/ 	.word	0xffffffff


	//----- nvinfo : EIATTR_COOP_GROUP_INSTR_OFFSETS
	.align		4
.L_2529:
        /*00e8*/ 	.byte	0x04, 0x28
        /*00ea*/ 	.short	(.L_2531 - .L_2530)


	//   ....[0]....
.L_2530:
        /*00ec*/ 	.word	0x00000f20


	//   ....[1]....
        /*00f0*/ 	.word	0x00000f30


	//   ....[2]....
        /*00f4*/ 	.word	0x00000fc0


	//   ....[3]....
        /*00f8*/ 	.word	0x00000ff0


	//   ....[4]....
        /*00fc*/ 	.word	0x00001390


	//   ....[5]....
        /*0100*/ 	.word	0x000013a0


	//   ....[6]....
        /*0104*/ 	.word	0x000013c0


	//   ....[7]....
        /*0108*/ 	.word	0x000013e0


	//   ....[8]....
        /*010c*/ 	.word	0x00001400


	//   ....[9]....
        /*0110*/ 	.word	0x00001420


	//   ....[10]....
        /*0114*/ 	.word	0x00001440


	//   ....[11]....
        /*0118*/ 	.word	0x00001460


	//----- nvinfo : EIATTR_EXIT_INSTR_OFFSETS
	.align		4
.L_2531:
        /*011c*/ 	.byte	0x04, 0x1c
        /*011e*/ 	.short	(.L_2533 - .L_2532)


	//   ....[0]....
.L_2532:
        /*0120*/ 	.word	0x00000050


	//   ....[1]....
        /*0124*/ 	.word	0x00002c00


	//----- nvinfo : EIATTR_MAX_THREADS
	.align		4
.L_2533:
        /*0128*/ 	.byte	0x04, 0x05
        /*012a*/ 	.short	(.L_2535 - .L_2534)
.L_2534:
        /*012c*/ 	.word	0x00000140
        /*0130*/ 	.word	0x00000001
        /*0134*/ 	.word	0x00000001


	//----- nvinfo : EIATTR_CRS_STACK_SIZE
	.align		4
.L_2535:
        /*0138*/ 	.byte	0x04, 0x1e
        /*013a*/ 	.short	(.L_2537 - .L_2536)
.L_2536:
        /*013c*/ 	.word	0x00000000


	//----- nvinfo : EIATTR_CBANK_PARAM_SIZE
	.align		4
.L_2537:
        /*0140*/ 	.byte	0x03, 0x19
        /*0142*/ 	.short	0x0048


	//----- nvinfo : EIATTR_PARAM_CBANK
	.align		4
        /*0144*/ 	.byte	0x04, 0x0a
        /*0146*/ 	.short	(.L_2539 - .L_2538)
	.align		4
.L_2538:
        /*0148*/ 	.word	index@(.nv.constant0._ZN13group_norm_v214gn_cuda_kernelI6__halfLi320ELi1ELi16ELi20ELi1024ELb1ELi32ELi320ELi320ELi4ELb1ELi4ELb0ELb0ENS_16CompileConditionILi900EEEEEvPT_PKS4_S7_S7_flPfS8_Pj)
        /*014c*/ 	.short	0x0210
        /*014e*/ 	.short	0x0048


	//----- nvinfo : EIATTR_SW_WAR
	.align		4
.L_2539:
        /*0150*/ 	.byte	0x04, 0x36
        /*0152*/ 	.short	(.L_2541 - .L_2540)
.L_2540:
        /*0154*/ 	.word	0x00000008
.L_2541:


//--------------------- .nv.info._ZN13group_norm_v214gn_cuda_kernelI6__halfLi320ELi3ELi16ELi20ELi1024ELb1ELi32ELi320ELi320ELi4ELb1ELi10ELb0ELb0ENS_16CompileConditionILi900EEEEEvPT_PKS4_S7_S7_flPfS8_Pj --------------------------
	.section	.nv.info._ZN13group_norm_v214gn_cuda_kernelI6__halfLi320ELi3ELi16ELi20ELi1024ELb1ELi32ELi320ELi320ELi4ELb1ELi10ELb0ELb0ENS_16CompileConditionILi900EEEEEvPT_PKS4_S7_S7_flPfS8_Pj,"",@"SHT_CUDA_INFO"
	.sectionflags	@""
	.align	4


	//----- nvinfo : EIATTR_CUDA_API_VERSION
	.align		4
        /*0000*/ 	.byte	0x04, 0x37
        /*0002*/ 	.short	(.L_2543 - .L_2542)
.L_2542:
        /*0004*/ 	.word	0x00000082


	//----- nvinfo : EIATTR_KPARAM_INFO
	.align		4
.L_2543:
        /*0008*/ 	.byte	0x04, 0x17
        /*000a*/ 	.short	(.L_2545 - .L_2544)
.L_2544:
        /*000c*/ 	.word	0x00000000
        /*0010*/ 	.short	0x0008
        /*0012*/ 	.short	0x0040
        /*0014*/ 	.byte	0x00, 0xf0, 0x21, 0x00


	//----- nvinfo : EIATTR_KPARAM_INFO
	.align		4
.L_2545:
        /*0018*/ 	.byte	0x04, 0x17
        /*001a*/ 	.short	(.L_2547 - .L_2546)
.L_2546:
        /*001c*/ 	.word	0x00000000
        /*0020*/ 	.short	0x0007
        /*0022*/ 	.short	0x0038
        /*0024*/ 	.byte	0x00, 0xf0, 0x21, 0x00


	//----- nvinfo : EIATTR_KPARAM_INFO
	.align		4
.L_2547:
        /*0028*/ 	.byte	0x04, 0x17
        /*002a*/ 	.short	(.L_2549 - .L_2548)
.L_2548:
        /*002c*/ 	.word	0x00000000
        /*0030*/ 	.short	0x0006
        /*0032*/ 	.short	0x0030
        /*0034*/ 	.byte	0x00, 0xf0, 0x21, 0x00


	//----- nvinfo : EIATTR_KPARAM_INFO
	.align		4
.L_2549:
        /*0038*/ 	.byte	0x04, 0x17
        /*003a*/ 	.short	(.L_2551 - .L_2550)
.L_2550:
        /*003c*/ 	.word	0x00000000
        /*0040*/ 	.short	0x0005
        /*0042*/ 	.short	0x0028
        /*0044*/ 	.byte	0x00, 0xf0, 0x21, 0x00


	//----- nvinfo : EIATTR_KPARAM_INFO
	.align		4
.L_2551:
        /*0048*/ 	.byte	0x04, 0x17
        /*004a*/ 	.short	(.L_2553 - .L_2552)
.L_2552:
        /*004c*/ 	.word	0x00000000
        /*0050*/ 	.short	0x0004
        /*0052*/ 	.short	0x0020
        /*0054*/ 	.byte	0x00, 0xf0, 0x11, 0x00


	//----- nvinfo : EIATTR_KPARAM_INFO
	.align		4
.L_2553:
        /*0058*/ 	.byte	0x04, 0x17
        /*005a*/ 	.short	(.L_2555 - .L_2554)
.L_2554:
        /*005c*/ 	.word	0x00000000
        /*0060*/ 	.short	0x0003
        /*0062*/ 	.short	0x0018
        /*0064*/ 	.byte	0x00, 0xf0, 0x21, 0x00


	//----- nvinfo : EIATTR_KPARAM_INFO
	.align		4
.L_2555:
        /*0068*/ 	.byte	0x04, 0x17
        /*006a*/ 	.short	(.L_2557 - .L_2556)
.L_2556:
        /*006c*/ 	.word	0x00000000
        /*0070*/ 	.short	0x0002
        /*0072*/ 	.short	0x0010
        /*0074*/ 	.byte	0x00, 0xf0, 0x21, 0x00


	//----- nvinfo : EIATTR_KPARAM_INFO
	.align		4
.L_2557:
        /*0078*/ 	.byte	0x04, 0x17
        /*007a*/ 	.short	(.L_2559 - .L_2558)
.L_2558:
        /*007c*/ 	.word	0x00000000
        /*0080*/ 	.short	0x0001
        /*0082*/ 	.short	0x0008
        /*0084*/ 	.byte	0x00, 0xf0, 0x21, 0x00


	//----- nvinfo : EIATTR_KPARAM_INFO
	.align		4
.L_2559:
        /*0088*/ 	.byte	0x04, 0x17
        /*008a*/ 	.short	(.L_2561 - .L_2560)
.L_2560:
        /*008c*/ 	.word	0x00000000
        /*0090*/ 	.short	0x0000
        /*0092*/ 	.short	0x0000
        /*0094*/ 	.byte	0x00, 0xf0, 0x21, 0x00


	//----- nvinfo : EIATTR_SPARSE_MMA_MASK
	.align		4
.L_2561:
        /*0098*/ 	.byte	0x03, 0x50
        /*009a*/ 	.short	0x0000


	//----- nvinfo : EIATTR_MAXREG_COUNT
	.align		4
        /*009c*/ 	.byte	0x03, 0x1b
        /*009e*/ 	.short	0x0040


	//----- nvinfo : EIATTR_NUM_BARRIERS
	.align		4
        /*00a0*/ 	.byte	0x02, 0x4c
        /*00a2*/ 	.byte	0x01
	.zero		1


	//----- nvinfo : EIATTR_ANNOTATIONS
	.align		4
        /*00a4*/ 	.byte	0x04, 0x55
        /*00a6*/ 	.short	(.L_2563 - .L_2562)


	//   ....[0]....
.L_2562:
        /*00a8*/ 	.word	0x00000001
        /*00ac*/ 	.byte	0xb0, 0x01, 0x00, 0x00, 0x01, 0x00, 0x00, 0x00, 0x10, 0x02, 0x00, 0x00


	//----- nvinfo : EIATTR_MERCURY_ISA_VERSION
	.align		4
.L_2563:
        /*00b8*/ 	.byte	0x03, 0x5f
        /*00ba*/ 	.short	0x0101


	//----- nvinfo : EIATTR_COOP_GROUP_MASK_REGIDS
	.align		4
        /*00bc*/ 	.byte	0x04, 0x29
        /*00be*/ 	.short	(.L_2565 - .L_2564)


	//   ....[0]....
.L_2564:
        /*00c0*/ 	.word	0xffffffff


	//   ....[1]....
        /*00c4*/ 	.word	0xffffffff


	//   ....[2]....
        /*00c8*/ 	.word	0xffffffff


	//   ....[3]....
        /*00cc*/ 	.word	0xffffffff


	//   ....[4]....
        /*00d0*/ 	.word	0xffffffff


	//   ....[5]....
        /*00d4*/ 	.word	0xffffffff


	//   ....[6]....
        /*00d8*/ 	.word	0xffffffff


	//   ....[7]....
        /*00dc*/ 	.word	0xffffffff


	//   ....[8]....
        /*00e0*/ 	.word	0xffffffff


	//   ....[9]....
        /*00e4*/ 	.word	0xffffffff


	//   ....[10]....
        /*00e8*/ 	.word	0xffffffff


	//   ....[11]....
        /*00ec*/ 	.word	0xffffffff


	//----- nvinfo : EIATTR_COOP_GROUP_INSTR_OFFSETS
	.align		4
.L_2565:
        /*00f0*/ 	.byte	0x04, 0x28
        /*00f2*/ 	.short	(.L_2567 - .L_2566)


	//   ....[0]....
.L_2566:
        /*00f4*/ 	.word	0x00000f60


	//   ....[1]....
        /*00f8*/ 	.word	0x00000f90


	//   ....[2]....
        /*00fc*/ 	.word	0x00000fc0


	//   ....[3]....
        /*0100*/ 	.word	0x00000fd0


	//   ....[4]....
        /*0104*/ 	.word	0x000013e0


	//   ....[5]....
        /*0108*/ 	.word	0x000013f0


	//   ....[6]....
        /*010c*/ 	.word	0x00001420


	//   ....[7]....
        /*0110*/ 	.word	0x00001430


	//   ....[8]....
        /*0114*/ 	.word	0x00001460


	//   ....[9]....
        /*0118*/ 	.word	0x00001470


	//   ....[10]....
        /*011c*/ 	.word	0x000014a0


	//   ....[11]....
        /*0120*/ 	.word	0x000014b0


	//----- nvinfo : EIATTR_EXIT_INSTR_OFFSETS
	.align		4
.L_2567:
        /*0124*/ 	.byte	0x04, 0x1c
        /*0126*/ 	.short	(.L_2569 - .L_2568)


	//   ....[0]....
.L_2568:
        /*0128*/ 	.word	0x00000070


	//   ....[1]....
        /*012c*/ 	.word	0x00002cd0


	//----- nvinfo : EIATTR_MAX_THREADS
	.align		4
.L_2569:
        /*0130*/ 	.byte	0x04, 0x05
        /*0132*/ 	.short	(.L_2571 - .L_2570)
.L_2570:
        /*0134*/ 	.word	0x00000140
        /*0138*/ 	.word	0x00000001
        /*013c*/ 	.word	0x00000001


	//----- nvinfo : EIATTR_CRS_STACK_SIZE
	.align		4
.L_2571:
        /*0140*/ 	.byte	0x04, 0x1e
        /*0142*/ 	.short	(.L_2573 - .L_2572)
.L_2572:
        /*0144*/ 	.word	0x00000000


	//----- nvinfo : EIATTR_CBANK_PARAM_SIZE
	.align		4
.L_2573:
        /*0148*/ 	.byte	0x03, 0x19
        /*014a*/ 	.short	0x0048


	//----- nvinfo : EIATTR_PARAM_CBANK
	.align		4
        /*014c*/ 	.byte	0x04, 0x0a
        /*014e*/ 	.short	(.L_2575 - .L_2574)
	.align		4
.L_2574:
        /*0150*/ 	.word	index@(.nv.constant0._ZN13group_norm_v214gn_cuda_kernelI6__halfLi320ELi3ELi16ELi20ELi1024ELb1ELi32ELi320ELi320ELi4ELb1ELi10ELb0ELb0ENS_16CompileConditionILi900EEEEEvPT_PKS4_S7_S7_flPfS8_Pj)
        /*0154*/ 	.short	0x0210
        /*0156*/ 	.short	0x0048


	//----- nvinfo : EIATTR_SW_WAR
	.align		4
.L_2575:
        /*0158*/ 	.byte	0x04, 0x36
        /*015a*/ 	.short	(.L_2577 - .L_2576)
.L_2576:
        /*015c*/ 	.word	0x00000008
.L_2577:


//--------------------- .nv.info._ZN13group_norm_v214gn_cuda_kernelI6__halfLi320ELi1ELi16ELi20ELi1024ELb1ELi64ELi320ELi320ELi4ELb1ELi9ELb0ELb0ENS_16CompileConditionILi900EEEEEvPT_PKS4_S7_S7_flPfS8_Pj --------------------------
	.section	.nv.info._ZN13group_norm_v214gn_cuda_kernelI6__halfLi320ELi1ELi16ELi20ELi1024ELb1ELi64ELi320ELi320ELi4ELb1ELi9ELb0ELb0ENS_16CompileConditionILi900EEEEEvPT_PKS4_S7_S7_flPfS8_Pj,"",@"SHT_CUDA_INFO"
	.sectionflags	@""
	.align	4


	//----- nvinfo : EIATTR_CUDA_API_VERSION
	.align		4
        /*0000*/ 	.byte	0x04, 0x37
        /*0002*/ 	.short	(.L_2579 - .L_2578)
.L_2578:
        /*0004*/ 	.word	0x00000082


	//----- nvinfo : EIATTR_KPARAM_INFO
	.align		4
.L_2579:
        /*0008*/ 	.byte	0x04, 0x17
        /*000a*/ 	.short	(.L_2581 - .L_2580)
.L_2580:
        /*000c*/ 	.word	0x00000000
        /*0010*/ 	.short	0x0008
        /*0012*/ 	.short	0x0040
        /*0014*/ 	.byte	0x00, 0xf0, 0x21, 0x00


	//----- nvinfo : EIATTR_KPARAM_INFO
	.align		4
.L_2581:
        /*0018*/ 	.byte	0x04, 0x17
        /*001a*/ 	.short	(.L_2583 - .L_2582)
.L_2582:
        /*001c*/ 	.word	0x00000000
        /*0020*/ 	.short	0x0007
        /*0022*/ 	.short	0x0038
        /*0024*/ 	.byte	0x00, 0xf0, 0x21, 0x00


	//----- nvinfo : EIATTR_KPARAM_INFO
	.align		4
.L_2583:
        /*0028*/ 	.byte	0x04, 0x17
        /*002a*/ 	.short	(.L_2585 - .L_2584)
.L_2584:
        /*002c*/ 	.word	0x00000000
        /*0030*/ 	.short	0x0006
        /*0032*/ 	.short	0x0030
        /*0034*/ 	.byte	0x00, 0xf0, 0x21, 0x00


	//----- nvinfo : EIATTR_KPARAM_INFO
	.align		4
.L_2585:
        /*0038*/ 	.byte	0x04, 0x17
        /*003a*/ 	.short	(.L_2587 - .L_2586)
.L_2586:
        /*003c*/ 	.word	0x00000000
        /*0040*/ 	.short	0x0005
        /*0042*/ 	.short	0x0028
        /*0044*/ 	.byte	0x00, 0xf0, 0x21, 0x00


	//----- nvinfo : EIATTR_KPARAM_INFO
	.align		4
.L_2587:
        /*0048*/ 	.byte	0x04, 0x17
        /*004a*/ 	.short	(.L_2589 - .L_2588)
.L_2588:
        /*004c*/ 	.word	0x00000000
        /*0050*/ 	.short	0x0004
        /*0052*/ 	.short	0x0020
        /*0054*/ 	.byte	0x00, 0xf0, 0x11, 0x00


	//----- nvinfo : EIATTR_KPARAM_INFO
	.align		4
.L_2589:
        /*0058*/ 	.byte	0x04, 0x17
        /*005a*/ 	.short	(.L_2591 - .L_2590)
.L_2590:
        /*005c*/ 	.word	0x00000000
        /*0060*/ 	.short	0x0003
        /*0062*/ 	.short	0x0018
        /*0064*/ 	.byte	0x00, 0xf0, 0x21, 0x00


	//----- nvinfo : EIATTR_KPARAM_INFO
	.align		4
.L_2591:
        /*0068*/ 	.byte	0x04, 0x17
        /*006a*/ 	.short	(.L_2593 - .L_2592)
.L_2592:
        /*006c*/ 	.word	0x00000000
        /*0070*/ 	.short	0x0002
        /*0072*/ 	.short	0x0010
        /*0074*/ 	.byte	0x00, 0xf0, 0x21, 0x00


	//----- nvinfo : EIATTR_KPARAM_INFO
	.align		4
.L_2593:
        /*0078*/ 	.byte	0x04, 0x17
        /*007a*/ 	.short	(.L_2595 - .L_2594)
.L_2594:
        /*007c*/ 	.word	0x00000000
        /*0080*/ 	.short	0x0001
        /*0082*/ 	.short	0x0008
        /*0084*/ 	.byte	0x00, 0xf0, 0x21, 0x00


	//----- nvinfo : EIATTR_KPARAM_INFO
	.align		4
.L_2595:
        /*0088*/ 	.byte	0x04, 0x17
        /*008a*/ 	.short	(.L_2597 - .L_2596)
.L_2596:
        /*008c*/ 	.word	0x00000000
        /*0090*/ 	.short	0x0000
        /*0092*/ 	.short	0x0000
        /*0094*/ 	.byte	0x00, 0xf0, 0x21, 0x00


	//----- nvinfo : EIATTR_SPARSE_MMA_MASK
	.align		4
.L_2597:
        /*0098*/ 	.byte	0x03, 0x50
        /*009a*/ 	.short	0x0000


	//----- nvinfo : EIATTR_MAXREG_COUNT
	.align		4
        /*009c*/ 	.byte	0x03, 0x1b
        /*009e*/ 	.short	0x00a8


	//----- nvinfo : EIATTR_NUM_BARRIERS
	.align		4
        /*00a0*/ 	.byte	0x02, 0x4c
        /*00a2*/ 	.byte	0x01
	.zero		1


	//----- nvinfo : EIATTR_MERCURY_ISA_VERSION
	.align		4
        /*00a4*/ 	.byte	0x03, 0x5f
        /*00a6*/ 	.short	0x0101


	//----- nvinfo : EIATTR_INT_WARP_WIDE_INSTR_OFFSETS
	.align		4
        /*00a8*/ 	.byte	0x04, 0x31
        /*00aa*/ 	.short	(.L_2599 - .L_2598)


	//   ....[0]....
.L_2598:
        /*00ac*/ 	.word	0x00001a60


	//   ....[1]....
        /*00b0*/ 	.word	0x00001b20


	//----- nvinfo : EIATTR_COOP_GROUP_MASK_REGIDS
	.align		4
.L_2599:
        /*00b4*/ 	.byte	0x04, 0x29
        /*00b6*/ 	.short	(.L_2601 - .L_2600)


	//   ....[0]....
.L_2600:
        /*00b8*/ 	.word	0xffffffff


	//   ....[1]....
        /*00bc*/ 	.word	0xffffffff


	//   ....[2]....
        /*00c0*/ 	.word	0xffffffff


	//   ....[3]....
        /*00c4*/ 	.word	0xffffffff


	//   ....[4]....
        /*00c8*/ 	.word	0xffffffff


	//   ....[5]....
        /*00cc*/ 	.word	0xffffffff


	//   ....[6]....
        /*00d0*/ 	.word	0xffffffff


	//   ....[7]....
        /*00d4*/ 	.word	0xffffffff


	//   ....[8]....
        /*00d8*/ 	.word	0xffffffff


	//   ....[9]....
        /*00dc*/ 	.word	0xffffffff


	//   ....[10]....
        /*00e0*/ 	.word	0xffffffff


	//   ....[11]....
        /*00e4*/ 	.word	0xffffffff


	//----- nvinfo : EIATTR_COOP_GROUP_INSTR_OFFSETS
	.align		4
.L_2601:
        /*00e8*/ 	.byte	0x04, 0x28
        /*00ea*/ 	.short	(.L_2603 - .L_2602)


	//   ....[0]....
.L_2602:
        /*00ec*/ 	.word	0x000018f0


	//   ....[1]....
        /*00f0*/ 	.word	0x00001900


	//   ....[2]....
        /*00f4*/ 	.word	0x00001960


	//   ....[3]....
        /*00f8*/ 	.word	0x00001970


	//   ....[4]....
        /*00fc*/ 	.word	0x00001ce0


	//   ....[5]....
        /*0100*/ 	.word	0x00001d20


	//   ....[6]....
        /*0104*/ 	.word	0x00001d70


	//   ....[7]....
        /*0108*/ 	.word	0x00001d80


	//   ....[8]....
        /*010c*/ 	.word	0x00001db0


	//   ....[9]....
        /*0110*/ 	.word	0x00001dc0


	//   ....[10]....
        /*0114*/ 	.word	0x00001df0


	//   ....[11]....
        /*0118*/ 	.word	0x00001e00


	//----- nvinfo : EIATTR_EXIT_INSTR_OFFSETS
	.align		4
.L_2603:
        /*011c*/ 	.byte	0x04, 0x1c
        /*011e*/ 	.short	(.L_2605 - .L_2604)


	//   ....[0]....
.L_2604:
        /*0120*/ 	.word	0x00000050


	//   ....[1]....
        /*0124*/ 	.word	0x00004a00


	//----- nvinfo : EIATTR_MAX_THREADS
	.align		4
.L_2605:
        /*0128*/ 	.byte	0x04, 0x05
        /*012a*/ 	.short	(.L_2607 - .L_2606)
.L_2606:
        /*012c*/ 	.word	0x00000140
        /*0130*/ 	.word	0x00000001
        /*0134*/ 	.word	0x00000001


	//----- nvinfo : EIATTR_CRS_STACK_SIZE
	.align		4
.L_2607:
        /*0138*/ 	.byte	0x04, 0x1e
        /*013a*/ 	.short	(.L_2609 - .L_2608)
.L_2608:
        /*013c*/ 	.word	0x00000000


	//----- nvinfo : EIATTR_CBANK_PARAM_SIZE
	.align		4
.L_2609:
        /*0140*/ 	.byte	0x03, 0x19
        /*0142*/ 	.short	0x0048


	//----- nvinfo : EIATTR_PARAM_CBANK
	.align		4
        /*0144*/ 	.byte	0x04, 0x0a
        /*0146*/ 	.short	(.L_2611 - .L_2610)
	.align		4
.L_2610:
        /*0148*/ 	.word	index@(.nv.constant0._ZN13group_norm_v214gn_cuda_kernelI6__halfLi320ELi1ELi16ELi20ELi1024ELb1ELi64ELi320ELi320ELi4ELb1ELi9ELb0ELb0ENS_16CompileConditionILi900EEEEEvPT_PKS4_S7_S7_flPfS8_Pj)
        /*014c*/ 	.short	0x0210
        /*014e*/ 	.short	0x0048


	//----- nvinfo : EIATTR_SW_WAR
	.align		4
.L_2611:
        /*0150*/ 	.byte	0x04, 0x36
        /*0152*/ 	.short	(.L_2613 - .L_2612)
.L_2612:
        /*0154*/ 	.word	0x00000008
.L_2613:


//--------------------- .nv.info._ZN13group_norm_v214gn_cuda_kernelI6__halfLi320ELi3ELi16ELi20ELi1024ELb1ELi64ELi320ELi320ELi4ELb1ELi21ELb0ELb0ENS_16CompileConditionILi900EEEEEvPT_PKS4_S7_S7_flPfS8_Pj --------------------------
	.section	.nv.info._ZN13group_norm_v214gn_cuda_kernelI6__halfLi320ELi3ELi16ELi20ELi1024ELb1ELi64ELi320ELi320ELi4ELb1ELi21ELb0ELb0ENS_16CompileConditionILi900EEEEEvPT_PKS4_S7_S7_flPfS8_Pj,"",@"SHT_CUDA_INFO"
	.sectionflags	@""
	.align	4


	//----- nvinfo : EIATTR_CUDA_API_VERSION
	.align		4
        /*0000*/ 	.byte	0x04, 0x37
        /*0002*/ 	.short	(.L_2615 - .L_2614)
.L_2614:
        /*0004*/ 	.word	0x00000082


	//----- nvinfo : EIATTR_KPARAM_INFO
	.align		4
.L_2615:
        /*0008*/ 	.byte	0x04, 0x17
        /*000a*/ 	.short	(.L_2617 - .L_2616)
.L_2616:
        /*000c*/ 	.word	0x00000000
        /*0010*/ 	.short	0x0008
        /*0012*/ 	.short	0x0040
        /*0014*/ 	.byte	0x00, 0xf0, 0x21, 0x00


	//----- nvinfo : EIATTR_KPARAM_INFO
	.align		4
.L_2617:
        /*0018*/ 	.byte	0x04, 0x17
        /*001a*/ 	.short	(.L_2619 - .L_2618)
.L_2618:
        /*001c*/ 	.word	0x00000000
        /*0020*/ 	.short	0x0007
        /*0022*/ 	.short	0x0038
        /*0024*/ 	.byte	0x00, 0xf0, 0x21, 0x00


	//----- nvinfo : EIATTR_KPARAM_INFO
	.align		4
.L_2619:
        /*0028*/ 	.byte	0x04, 0x17
        /*002a*/ 	.short	(.L_2621 - .L_2620)
.L_2620:
        /*002c*/ 	.word	0x00000000
        /*0030*/ 	.short	0x0006
        /*0032*/ 	.short	0x0030
        /*0034*/ 	.byte	0x00, 0xf0, 0x21, 0x00


	//----- nvinfo : EIATTR_KPARAM_INFO
	.align		4
.L_2621:
        /*0038*/ 	.byte	0x04, 0x17
        /*003a*/ 	.short	(.L_2623 - .L_2622)
.L_2622:
        /*003c*/ 	.word	0x00000000
        /*0040*/ 	.short	0x0005
        /*0042*/ 	.short	0x0028
        /*0044*/ 	.byte	0x00, 0xf0, 0x21, 0x00


	//----- nvinfo : EIATTR_KPARAM_INFO
	.align		4
.L_2623:
        /*0048*/ 	.byte	0x04, 0x17
        /*004a*/ 	.short	(.L_2625 - .L_2624)
.L_2624:
        /*004c*/ 	.word	0x00000000
        /*0050*/ 	.short	0x0004
        /*0052*/ 	.short	0x0020
        /*0054*/ 	.byte	0x00, 0xf0, 0x11, 0x00


	//----- nvinfo : EIATTR_KPARAM_INFO
	.align		4
.L_2625:
        /*0058*/ 	.byte	0x04, 0x17
        /*005a*/ 	.short	(.L_2627 - .L_2626)
.L_2626:
        /*005c*/ 	.word	0x00000000
        /*0060*/ 	.short	0x0003
        /*0062*/ 	.short	0x0018
        /*0064*/ 	.byte	0x00, 0xf0, 0x21, 0x00


	//----- nvinfo : EIATTR_KPARAM_INFO
	.align		4
.L_2627:
        /*0068*/ 	.byte	0x04, 0x17
        /*006a*/ 	.short	(.L_2629 - .L_2628)
.L_2628:
        /*006c*/ 	.word	0x00000000
        /*0070*/ 	.short	0x0002
        /*0072*/ 	.short	0x0010
        /*0074*/ 	.byte	0x00, 0xf0, 0x21, 0x00


	//----- nvinfo : EIATTR_KPARAM_INFO
	.align		4
.L_2629:
        /*0078*/ 	.byte	0x04, 0x17
        /*007a*/ 	.short	(.L_2631 - .L_2630)
.L_2630:
        /*007c*/ 	.word	0x00000000
        /*0080*/ 	.short	0x0001
        /*0082*/ 	.short	0x0008
        /*0084*/ 	.byte	0x00, 0xf0, 0x21, 0x00


	//----- nvinfo : EIATTR_KPARAM_INFO
	.align		4
.L_2631:
        /*0088*/ 	.byte	0x04, 0x17
        /*008a*/ 	.short	(.L_2633 - .L_2632)
.L_2632:
        /*008c*/ 	.word	0x00000000
        /*0090*/ 	.short	0x0000
        /*0092*/ 	.short	0x0000
        /*0094*/ 	.byte	0x00, 0xf0, 0x21, 0x00


	//----- nvinfo : EIATTR_SPARSE_MMA_MASK
	.align		4
.L_2633:
        /*0098*/ 	.byte	0x03, 0x50
        /*009a*/ 	.short	0x0000


	//----- nvinfo : EIATTR_MAXREG_COUNT
	.align		4
        /*009c*/ 	.byte	0x03, 0x1b
        /*009e*/ 	.short	0x0040


	//----- nvinfo : EIATTR_NUM_BARRIERS
	.align		4
        /*00a0*/ 	.byte	0x02, 0x4c
        /*00a2*/ 	.byte	0x01
	.zero		1


	//----- nvinfo : EIATTR_ANNOTATIONS
	.align		4
        /*00a4*/ 	.byte	0x04, 0x55
        /*00a6*/ 	.short	(.L_2635 - .L_2634)


	//   ....[0]....
.L_2634:
        /* <DEDUP_REMOVED lines=96> */


	//----- nvinfo : EIATTR_MERCURY_ISA_VERSION
	.align		4
.L_2635:
        /*0690*/ 	.byte	0x03, 0x5f
        /*0692*/ 	.short	0x0101


	//----- nvinfo : EIATTR_COOP_GROUP_MASK_REGIDS
	.align		4
        /*0694*/ 	.byte	0x04, 0x29
        /*0696*/ 	.short	(.L_2637 - .L_2636)


	//   ....[0]....
.L_2636:
        /*0698*/ 	.word	0xffffffff


	//   ....[1]....
        /*069c*/ 	.word	0xffffffff


	//   ....[2]....
        /*06a0*/ 	.word	0xffffffff


	//   ....[3]....
        /*06a4*/ 	.word	0xffffffff


	//   ....[4]....
        /*06a8*/ 	.word	0xffffffff


	//   ....[5]....
        /*06ac*/ 	.word	0xffffffff


	//   ....[6]....
        /*06b0*/ 	.word	0xffffffff


	//   ....[7]....
        /*06b4*/ 	.word	0xffffffff


	//   ....[8]....
        /*06b8*/ 	.word	0xffffffff


	//   ....[9]....
        /*06bc*/ 	.word	0xffffffff


	//   ....[10]....
        /*06c0*/ 	.word	0xffffffff


	//   ....[11]....
        /*06c4*/ 	.word	0xffffffff


	//----- nvinfo : EIATTR_COOP_GROUP_INSTR_OFFSETS
	.align		4
.L_2637:
        /*06c8*/ 	.byte	0x04, 0x28
        /*06ca*/ 	.short	(.L_2639 - .L_2638)


	//   ....[0]....
.L_2638:
        /*06cc*/ 	.word	0x00001bb0


	//   ....[1]....
        /*06d0*/ 	.word	0x00001bd0


	//   ....[2]....
        /*06d4*/ 	.word	0x00001c10


	//   ....[3]....
        /*06d8*/ 	.word	0x00001c20


	//   ....[4]....
        /*06dc*/ 	.word	0x00002020


	//   ....[5]....
        /*06e0*/ 	.word	0x00002040


	//   ....[6]....
        /*06e4*/ 	.word	0x00002060


	//   ....[7]....
        /*06e8*/ 	.word	0x00002080


	//   ....[8]....
        /*06ec*/ 	.word	0x000020a0


	//   ....[9]....
        /*06f0*/ 	.word	0x000020c0


	//   ....[10]....
        /*06f4*/ 	.word	0x000020e0


	//   ....[11]....
        /*06f8*/ 	.word	0x00002100


	//----- nvinfo : EIATTR_EXIT_INSTR_OFFSETS
	.align		4
.L_2639:
        /*06fc*/ 	.byte	0x04, 0x1c
        /*06fe*/ 	.short	(.L_2641 - .L_2640)


	//   ....[0]....
.L_2640:
        /*0700*/ 	.word	0x00000060


	//   ....[1]....
        /*0704*/ 	.word	0x00005680


	//----- nvinfo : EIATTR_MAX_THREADS
	.align		4
.L_2641:
        /*0708*/ 	.byte	0x04, 0x05
        /*070a*/ 	.short	(.L_2643 - .L_2642)
.L_2642:
        /*070c*/ 	.word	0x00000140
        /*0710*/ 	.word	0x00000001
        /*0714*/ 	.word	0x00000001


	//----- nvinfo : EIATTR_CRS_STACK_SIZE
	.align		4
.L_2643:
        /*0718*/ 	.byte	0x04, 0x1e
        /*071a*/ 	.short	(.L_2645 - .L_2644)
.L_2644:
        /*071c*/ 	.word	0x00000000


	//----- nvinfo : EIATTR_CBANK_PARAM_SIZE
	.align		4
.L_2645:
        /*0720*/ 	.byte	0x03, 0x19
        /*0722*/ 	.short	0x0048


	//----- nvinfo : EIATTR_PARAM_CBANK
	.align		4
        /*0724*/ 	.byte	0x04, 0x0a
        /*0726*/ 	.short	(.L_2647 - .L_2646)
	.align		4
.L_2646:
        /*0728*/ 	.word	index@(.nv.constant0._ZN13group_norm_v214gn_cuda_kernelI6__halfLi320ELi3ELi16ELi20ELi1024ELb1ELi64ELi320ELi320ELi4ELb1ELi21ELb0ELb0ENS_16CompileConditionILi900EEEEEvPT_PKS4_S7_S7_flPfS8_Pj)
        /*072c*/ 	.short	0x0210
        /*072e*/ 	.short	0x0048


	//----- nvinfo : EIATTR_SW_WAR
	.align		4
.L_2647:
        /*0730*/ 	.byte	0x04, 0x36
        /*0732*/ 	.short	(.L_2649 - .L_2648)
.L_2648:
        /*0734*/ 	.word	0x00000008
.L_2649:


//--------------------- .nv.info._ZN13group_norm_v214gn_cuda_kernelI6__halfLi320ELi1ELi16ELi20ELi1024ELb1ELi128ELi320ELi320ELi4ELb1ELi18ELb0ELb0ENS_16CompileConditionILi900EEEEEvPT_PKS4_S7_S7_flPfS8_Pj --------------------------
	.section	.nv.info._ZN13group_norm_v214gn_cuda_kernelI6__halfLi320ELi1ELi16ELi20ELi1024ELb1ELi128ELi320ELi320ELi4ELb1ELi18ELb0ELb0ENS_16CompileConditionILi900EEEEEvPT_PKS4_S7_S7_flPfS8_Pj,"",@"SHT_CUDA_INFO"
	.sectionflags	@""
	.align	4


	//----- nvinfo : EIATTR_CUDA_API_VERSION
	.align		4
        /*0000*/ 	.byte	0x04, 0x37
        /*0002*/ 	.short	(.L_2651 - .L_2650)
.L_2650:
        /*0004*/ 	.word	0x00000082


	//----- nvinfo : EIATTR_KPARAM_INFO
	.align		4
.L_2651:
        /*0008*/ 	.byte	0x04, 0x17
        /*000a*/ 	.short	(.L_2653 - .L_2652)
.L_2652:
        /*000c*/ 	.word	0x00000000
        /*0010*/ 	.short	0x0008
        /*0012*/ 	.short	0x0040
        /*0014*/ 	.byte	0x00, 0xf0, 0x21, 0x00


	//----- nvinfo : EIATTR_KPARAM_INFO
	.align		4
.L_2653:
        /*0018*/ 	.byte	0x04, 0x17
        /*001a*/ 	.short	(.L_2655 - .L_2654)
.L_2654:
        /*001c*/ 	.word	0x00000000
        /*0020*/ 	.short	0x0007
        /*0022*/ 	.short	0x0038
        /*0024*/ 	.byte	0x00, 0xf0, 0x21, 0x00


	//----- nvinfo : EIATTR_KPARAM_INFO
	.align		4
.L_2655:
        /*0028*/ 	.byte	0x04, 0x17
        /*002a*/ 	.short	(.L_2657 - .L_2656)
.L_2656:
        /*002c*/ 	.word	0x00000000
        /*0030*/ 	.short	0x0006
        /*0032*/ 	.short	0x0030
        /*0034*/ 	.byte	0x00, 0xf0, 0x21, 0x00


	//----- nvinfo : EIATTR_KPARAM_INFO
	.align		4
.L_2657:
        /*0038*/ 	.byte	0x04, 0x17
        /*003a*/ 	.short	(.L_2659 - .L_2658)
.L_2658:
        /*003c*/ 	.word	0x00000000
        /*0040*/ 	.short	0x0005
        /*0042*/ 	.short	0x0028
        /*0044*/ 	.byte	0x00, 0xf0, 0x21, 0x00


	//----- nvinfo : EIATTR_KPARAM_INFO
	.align		4
.L_2659:
        /*0048*/ 	.byte	0x04, 0x17
        /*004a*/ 	.short	(.L_2661 - .L_2660)
.L_2660:
        /*004c*/ 	.word	0x00000000
        /*0050*/ 	.short	0x0004
        /*0052*/ 	.short	0x0020
        /*0054*/ 	.byte	0x00, 0xf0, 0x11, 0x00


	//----- nvinfo : EIATTR_KPARAM_INFO
	.align		4
.L_2661:
        /*0058*/ 	.byte	0x04, 0x17
        /*005a*/ 	.short	(.L_2663 - .L_2662)
.L_2662:
        /*005c*/ 	.word	0x00000000
        /*0060*/ 	.short	0x0003
        /*0062*/ 	.short	0x0018
        /*0064*/ 	.byte	0x00, 0xf0, 0x21, 0x00


	//----- nvinfo : EIATTR_KPARAM_INFO
	.align		4
.L_2663:
        /*0068*/ 	.byte	0x04, 0x17
        /*006a*/ 	.short	(.L_2665 - .L_2664)
.L_2664:
        /*006c*/ 	.word	0x00000000
        /*0070*/ 	.short	0x0002
        /*0072*/ 	.short	0x0010
        /*0074*/ 	.byte	0x00, 0xf0, 0x21, 0x00


	//----- nvinfo : EIATTR_KPARAM_INFO
	.align		4
.L_2665:
        /*0078*/ 	.byte	0x04, 0x17
        /*007a*/ 	.short	(.L_2667 - .L_2666)
.L_2666:
        /*007c*/ 	.word	0x00000000
        /*0080*/ 	.short	0x0001
        /*0082*/ 	.short	0x0008
        /*0084*/ 	.byte	0x00, 0xf0, 0x21, 0x00


	//----- nvinfo : EIATTR_KPARAM_INFO
	.align		4
.L_2667:
        /*0088*/ 	.byte	0x04, 0x17
        /*008a*/ 	.short	(.L_2669 - .L_2668)
.L_2668:
        /*008c*/ 	.word	0x00000000
        /*0090*/ 	.short	0x0000
        /*0092*/ 	.short	0x0000
        /*0094*/ 	.byte	0x00, 0xf0, 0x21, 0x00


	//----- nvinfo : EIATTR_SPARSE_MMA_MASK
	.align		4
.L_2669:
        /*0098*/ 	.byte	0x03, 0x50
        /*009a*/ 	.short	0x0000


	//----- nvinfo : EIATTR_MAXREG_COUNT
	.align		4
        /*009c*/ 	.byte	0x03, 0x1b
        /*009e*/ 	.short	0x00a8


	//----- nvinfo : EIATTR_NUM_BARRIERS
	.align		4
        /*00a0*/ 	.byte	0x02, 0x4c
        /*00a2*/ 	.byte	0x01
	.zero		1


	//----- nvinfo : EIATTR_ANNOTATIONS
	.align		4
        /*00a4*/ 	.byte	0x04, 0x55
        /*00a6*/ 	.short	(.L_2671 - .L_2670)


	//   ....[0]....
.L_2670:
        /* <DEDUP_REMOVED lines=84> */


	//----- nvinfo : EIATTR_MERCURY_ISA_VERSION
	.align		4
.L_2671:
        /*05d8*/ 	.byte	0x03, 0x5f
        /*05da*/ 	.short	0x0101


	//----- nvinfo : EIATTR_INT_WARP_WIDE_INSTR_OFFSETS
	.align		4
        /*05dc*/ 	.byte	0x04, 0x31
        /*05de*/ 	.short	(.L_2673 - .L_2672)


	//   ....[0]....
.L_2672:
        /*05e0*/ 	.word	0x00002f80


	//   ....[1]....
        /*05e4*/ 	.word	0x00003090


	//----- nvinfo : EIATTR_COOP_GROUP_MASK_REGIDS
	.align		4
.L_2673:
        /*05e8*/ 	.byte	0x04, 0x29
        /*05ea*/ 	.short	(.L_2675 - .L_2674)


	//   ....[0]....
.L_2674:
        /*05ec*/ 	.word	0xffffffff


	//   ....[1]....
        /*05f0*/ 	.word	0xffffffff


	//   ....[2]....
        /*05f4*/ 	.word	0xffffffff


	//   ....[3]....
        /*05f8*/ 	.word	0xffffffff


	//   ....[4]....
        /*05fc*/ 	.word	0xffffffff


	//   ....[5]....
        /*0600*/ 	.word	0xffffffff


	//   ....[6]....
        /*0604*/ 	.word	0xffffffff


	//   ....[7]....
        /*0608*/ 	.word	0xffffffff


	//   ....[8]....
        /*060c*/ 	.word	0xffffffff


	//   ....[9]....
        /*0610*/ 	.word	0xffffffff


	//----- nvinfo : EIATTR_COOP_GROUP_INSTR_OFFSETS
	.align		4
.L_2675:
        /*0614*/ 	.byte	0x04, 0x28
        /*0616*/ 	.short	(.L_2677 - .L_2676)


	//   ....[0]....
.L_2676:
        /*0618*/ 	.word	0x00002d60


	//   ....[1]....
        /*061c*/ 	.word	0x00002dd0


	//   ....[2]....
        /*0620*/ 	.word	0x00002e10


	//   ....[3]....
        /*0624*/ 	.word	0x00002e20


	//   ....[4]....
        /*0628*/ 	.word	0x00003250


	//   ....[5]....
        /*062c*/ 	.word	0x00003260


	//   ....[6]....
        /*0630*/ 	.word	0x00003290


	//   ....[7]....
        /*0634*/ 	.word	0x000032a0


	//   ....[8]....
        /*0638*/ 	.word	0x000032d0


	//   ....[9]....
        /*063c*/ 	.word	0x000032e0


	//----- nvinfo : EIATTR_EXIT_INSTR_OFFSETS
	.align		4
.L_2677:
        /*0640*/ 	.byte	0x04, 0x1c
        /*0642*/ 	.short	(.L_2679 - .L_2678)


	//   ....[0]....
.L_2678:
        /*0644*/ 	.word	0x00000060


	//   ....[1]....
        /*0648*/ 	.word	0x00009110


	//----- nvinfo : EIATTR_MAX_THREADS
	.align		4
.L_2679:
        /*064c*/ 	.byte	0x04, 0x05
        /*064e*/ 	.short	(.L_2681 - .L_2680)
.L_2680:
        /*0650*/ 	.word	0x00000140
        /*0654*/ 	.word	0x00000001
        /*0658*/ 	.word	0x00000001


	//----- nvinfo : EIATTR_CRS_STACK_SIZE
	.align		4
.L_2681:
        /*065c*/ 	.byte	0x04, 0x1e
        /*065e*/ 	.short	(.L_2683 - .L_2682)
.L_2682:
        /*0660*/ 	.word	0x00000000


	//----- nvinfo : EIATTR_CBANK_PARAM_SIZE
	.align		4
.L_2683:
        /*0664*/ 	.byte	0x03, 0x19
        /*0666*/ 	.short	0x0048


	//----- nvinfo : EIATTR_PARAM_CBANK
	.align		4
        /*0668*/ 	.byte	0x04, 0x0a
        /*066a*/ 	.short	(.L_2685 - .L_2684)
	.align		4
.L_2684:
        /*066c*/ 	.word	index@(.nv.constant0._ZN13group_norm_v214gn_cuda_kernelI6__halfLi320ELi1ELi16ELi20ELi1024ELb1ELi128ELi320ELi320ELi4ELb1ELi18ELb0ELb0ENS_16CompileConditionILi900EEEEEvPT_PKS4_S7_S7_flPfS8_Pj)
        /*0670*/ 	.short	0x0210
        /*0672*/ 	.short	0x0048


	//----- nvinfo : EIATTR_SW_WAR
	.align		4
.L_2685:
        /*0674*/ 	.byte	0x04, 0x36
        /*0676*/ 	.short	(.L_2687 - .L_2686)
.L_2686:
        /*0678*/ 	.word	0x00000008
.L_2687:


//--------------------- .nv.callgraph             --------------------------
	.section	.nv.callgraph,"",@"SHT_CUDA_CALLGRAPH"
	.align	4
	.sectionentsize	8
	.align		4
        /*0000*/ 	.word	0x00000000
	.align		4
        /*0004*/ 	.word	0xffffffff
	.align		4
        /*0008*/ 	.word	0x00000000
	.align		4
        /*000c*/ 	.word	0xfffffffe
	.align		4
        /*0010*/ 	.word	0x00000000
	.align		4
        /*0014*/ 	.word	0xfffffffd
	.align		4
        /*0018*/ 	.word	0x00000000
	.align		4
        /*001c*/ 	.word	0xfffffffc


//--------------------- .text._ZN13group_norm_v218gn_bwd_cuda_kernelI13__nv_bfloat16Li320ELi3ELi32ELi10ELi1024ELb0ELb1ELi4ELi320ELi320ELi4ELb1ELi1ELb0ELb0ELNS_15WgradSyncMethodE3ENS_16CompileConditionILi900EEEEEvPT_S6_S6_PKS5_S8_S8_S8_PKfflPfPj --------------------------
	.section	.text._ZN13group_norm_v218gn_bwd_cuda_kernelI13__nv_bfloat16Li320ELi3ELi32ELi10ELi1024ELb0ELb1ELi4ELi320ELi320ELi4ELb1ELi1ELb0ELb0ELNS_15WgradSyncMethodE3ENS_16CompileConditionILi900EEEEEvPT_S6_S6_PKS5_S8_S8_S8_PKfflPfPj,"ax",@progbits
	.align	128
        .global         _ZN13group_norm_v218gn_bwd_cuda_kernelI13__nv_bfloat16Li320ELi3ELi32ELi10ELi1024ELb0ELb1ELi4ELi320ELi320ELi4ELb1ELi1ELb0ELb0ELNS_15WgradSyncMethodE3ENS_16CompileConditionILi900EEEEEvPT_S6_S6_PKS5_S8_S8_S8_PKfflPfPj
        .type           _ZN13group_norm_v218gn_bwd_cuda_kernelI13__nv_bfloat16Li320ELi3ELi32ELi10ELi1024ELb0ELb1ELi4ELi320ELi320ELi4ELb1ELi1ELb0ELb0ELNS_15WgradSyncMethodE3ENS_16CompileConditionILi900EEEEEvPT_S6_S6_PKS5_S8_S8_S8_PKfflPfPj,@function
        .size           _ZN13group_norm_v218gn_bwd_cuda_kernelI13__nv_bfloat16Li320ELi3ELi32ELi10ELi1024ELb0ELb1ELi4ELi320ELi320ELi4ELb1ELi1ELb0ELb0ELNS_15WgradSyncMethodE3ENS_16CompileConditionILi900EEEEEvPT_S6_S6_PKS5_S8_S8_S8_PKfflPfPj,(.L_x_3830 - _ZN13group_norm_v218gn_bwd_cuda_kernelI13__nv_bfloat16Li320ELi3ELi32ELi10ELi1024ELb0ELb1ELi4ELi320ELi320ELi4ELb1ELi1ELb0ELb0ELNS_15WgradSyncMethodE3ENS_16CompileConditionILi900EEEEEvPT_S6_S6_PKS5_S8_S8_S8_PKfflPfPj)
        .other          _ZN13group_norm_v218gn_bwd_cuda_kernelI13__nv_bfloat16Li320ELi3ELi32ELi10ELi1024ELb0ELb1ELi4ELi320ELi320ELi4ELb1ELi1ELb0ELb0ELNS_15WgradSyncMethodE3ENS_16CompileConditionILi900EEEEEvPT_S6_S6_PKS5_S8_S8_S8_PKfflPfPj,@"STO_CUDA_ENTRY STV_DEFAULT"
_ZN13group_norm_v218gn_bwd_cuda_kernelI13__nv_bfloat16Li320ELi3ELi32ELi10ELi1024ELb0ELb1ELi4ELi320ELi320ELi4ELb1ELi1ELb0ELb0ELNS_15WgradSyncMethodE3ENS_16CompileConditionILi900EEEEEvPT_S6_S6_PKS5_S8_S8_S8_PKfflPfPj:
.text._ZN13group_norm_v218gn_bwd_cuda_kernelI13__nv_bfloat16Li320ELi3ELi32ELi10ELi1024ELb0ELb1ELi4ELi320ELi320ELi4ELb1ELi1ELb0ELb0ELNS_15WgradSyncMethodE3ENS_16CompileConditionILi900EEEEEvPT_S6_S6_PKS5_S8_S8_S8_PKfflPfPj:
[----:B------:R-:W-:Y:S08]  /*0000*/  LDC R1, c[0x0][0x28] ;  /* 0x00000a00ff017b82 */ /* 0x000ff00000000800 */
[----:B------:R-:W0:Y:S01]  /*0010*/  S2UR UR7, SR_CTAID.Y ;  /* 0x00000000000779c3 */ /* 0x000e220000002600 */
[----:B------:R-:W-:Y:S01]  /*0020*/  ULDC.64 UR12, c[0x0][0x258] ;  /* 0x00009600000c7ab9 */ /* 0x000fe20000000a00 */
[----:B------:R-:W-:Y:S01]  /*0030*/  ULDC.64 UR14, c[0x0][0x208] ;  /* 0x00008200000e7ab9 */ /* 0x000fe20000000a00 */
[----:B------:R-:W-:-:S05]  /*0040*/  UMOV UR5, URZ ;  /* 0x0000003f00057c82 */ /* 0x000fca0008000000 */
[----:B------:R-:W1:Y:S01]  /*0050*/  S2UR UR16, SR_CTAID.X ;  /* 0x00000000001079c3 */ /* 0x000e620000002500 */
[----:B0-----:R-:W-:Y:S02]  /*0060*/  UISETP.GE.U32.AND UP0, UPT, UR7, UR12, UPT ;  /* 0x0000000c0700728c */ /* 0x001fe4000bf06070 */
[----:B------:R-:W-:Y:S02]  /*0070*/  UMOV UR8, UR7 ;  /* 0x0000000700087c82 */ /* 0x000fe40008000000 */
[----:B------:R-:W-:-:S06]  /*0080*/  UISETP.GE.AND.EX UP0, UPT, URZ, UR13, UPT, UP0 ;  /* 0x0000000d3f00728c */ /* 0x000fcc000bf06300 */
[----:B------:R-:W-:-:S13]  /*0090*/  PLOP3.LUT P0, PT, PT, PT, UP0, 0x80, 0x0 ;  /* 0x000000000000781c */ /* 0x000fda0003f0f008 */
[----:B-1----:R-:W-:Y:S05]  /*00a0*/  @!P0 BRA `(.L_x_0) ;  /* 0x0000000000688947 */ /* 0x002fea0003800000 */
[----:B------:R-:W0:Y:S01]  /*00b0*/  S2R R0, SR_TID.X ;  /* 0x0000000000007919 */ /* 0x000e220000002100 */
[----:B------:R-:W-:Y:S01]  /*00c0*/  BAR.SYNC.DEFER_BLOCKING 0x0 ;  /* 0x0000000000007b1d */ /* 0x000fe20000010000 */
[----:B0-----:R-:W-:-:S13]  /*00d0*/  ISETP.NE.AND P0, PT, R0, RZ, PT ;  /* 0x000000ff0000720c */ /* 0x001fda0003f05270 */
[----:B------:R-:W-:Y:S05]  /*00e0*/  @P0 BRA `(.L_x_1) ;  /* 0x00000000004c0947 */ /* 0x000fea0003800000 */
[----:B------:R-:W-:Y:S01]  /*00f0*/  ULDC.64 UR10, c[0x0][0x268] ;  /* 0x00009a00000a7ab9 */ /* 0x000fe20000000a00 */
[----:B------:R-:W-:Y:S01]  /*0100*/  IADD3 R0, RZ, -UR8, RZ ;  /* 0x80000008ff007c10 */ /* 0x000fe2000fffe0ff */
[----:B------:R-:W-:Y:S01]  /*0110*/  UIADD3 UR4, UP0, UR10, 0x4, URZ ;  /* 0x000000040a047890 */ /* 0x000fe2000ff1e03f */
[----:B------:R-:W-:Y:S02]  /*0120*/  MOV R5, 0x7fffff01 ;  /* 0x7fffff0100057802 */ /* 0x000fe40000000f00 */
[----:B------:R-:W-:Y:S01]  /*0130*/  ISETP.NE.AND P0, PT, R0, UR16, PT ;  /* 0x0000001000007c0c */ /* 0x000fe2000bf05270 */
[----:B------:R-:W-:Y:S02]  /*0140*/  UIADD3.X UR6, URZ, UR11, URZ, UP0, !UPT ;  /* 0x0000000b3f067290 */ /* 0x000fe400087fe43f */
[----:B------:R-:W-:Y:S01]  /*0150*/  IMAD.U32 R2, RZ, RZ, UR4 ;  /* 0x00000004ff027e24 */ /* 0x000fe2000f8e00ff */
[----:B------:R-:W-:-:S03]  /*0160*/  SEL R5, R5, 0x1, !P0 ;  /* 0x0000000105057807 */ /* 0x000fc60004000000 */
[----:B------:R-:W-:Y:S01]  /*0170*/  MOV R3, UR6 ;  /* 0x0000000600037c02 */ /* 0x000fe20008000f00 */
[----:B------:R-:W-:Y:S06]  /*0180*/  MEMBAR.ALL.GPU ;  /* 0x0000000000007992 */ /* 0x000fec000000a000 */
[----:B------:R-:W-:-:S00]  /*0190*/  ERRBAR ;  /* 0x00000000000079ab */ /* 0x000fc00000000000 */
[----:B------:R-:W-:Y:S06]  /*01a0*/  CGAERRBAR ;  /* 0x00000000000075ab */ /* 0x000fec0000000000 */
[----:B------:R0:W5:Y:S02]  /*01b0*/  ATOM.E.ADD.STRONG.GPU PT, R5, desc[UR14][R2.64], R5 ;  /* 0x000000050205798a */ /* 0x00016400081ee1ce */
.L_x_2:
[----:B------:R-:W2:Y:S04]  /*01c0*/  LD.E.STRONG.GPU R0, desc[UR14][R2.64] ;  /* 0x0000000e02007980 */ /* 0x000ea8000c10f900 */
[----:B--2---:R-:W-:Y:S01]  /*01d0*/  CCTL.IVALL ;  /* 0x00000000ff00798f */ /* 0x004fe20002000000 */
[----:B------:R-:W-:Y:S05]  /*01e0*/  YIELD ;  /* 0x0000000000007946 */ /* 0x000fea0003800000 */
[----:B-----5:R-:W-:-:S04]  /*01f0*/  LOP3.LUT R0, R0, R5, RZ, 0x3c, !PT ;  /* 0x0000000500007212 */ /* 0x020fc800078e3cff */
[----:B------:R-:W-:-:S13]  /*0200*/  ISETP.GT.AND P0, PT, R0, -0x1, PT ;  /* 0xffffffff0000780c */ /* 0x000fda0003f04270 */
[----:B------:R-:W-:Y:S05]  /*0210*/  @P0 BRA `(.L_x_2) ;  /* 0xfffffffc00e80947 */ /* 0x000fea000383ffff */
.L_x_1:
[----:B------:R-:W-:Y:S05]  /*0220*/  WARPSYNC.ALL ;  /* 0x0000000000007948 */ /* 0x000fea0003800000 */
[----:B------:R-:W-:Y:S06]  /*0230*/  BAR.SYNC.DEFER_BLOCKING 0x0 ;  /* 0x0000000000007b1d */ /* 0x000fec0000010000 */
[----:B------:R-:W-:Y:S05]  /*0240*/  BRA `(.L_x_3) ;  /* 0x0000002400087947 */ /* 0x000fea0003800000 */
.L_x_0:
[----:B------:R-:W0:Y:S01]  /*0250*/  S2R R5, SR_TID.X ;  /* 0x0000000000057919 */ /* 0x000e220000002100 */
[----:B------:R-:W1:Y:S01]  /*0260*/  LDC.64 R6, c[0x0][0x238] ;  /* 0x00008e00ff067b82 */ /* 0x000e620000000a00 */
[----:B0-----:R-:W-:-:S05]  /*0270*/  IMAD.WIDE.U32 R2, R5, -0x33333333, RZ ;  /* 0xcccccccd05027825 */ /* 0x001fca00078e00ff */
[----:B------:R-:W-:-:S05]  /*0280*/  SHF.R.U32.HI R0, RZ, 0x6, R3 ;  /* 0x00000006ff007819 */ /* 0x000fca0000011603 */
[----:B------:R-:W-:-:S05]  /*0290*/  IMAD R0, R0, -0x50, R5 ;  /* 0xffffffb000007824 */ /* 0x000fca00078e0205 */
[----:B------:R-:W-:-:S05]  /*02a0*/  SHF.L.U32 R3, R0, 0x2, RZ ;  /* 0x0000000200037819 */ /* 0x000fca00000006ff */
[----:B-1----:R-:W-:-:S06]  /*02b0*/  IMAD.WIDE R6, R3, 0x2, R6 ;  /* 0x0000000203067825 */ /* 0x002fcc00078e0206 */
[----:B------:R-:W2:Y:S01]  /*02c0*/  LDG.E.64.CONSTANT R6, desc[UR14][R6.64] ;  /* 0x0000000e06067981 */ /* 0x000ea2000c1e9b00 */
[----:B------:R-:W-:Y:S02]  /*02d0*/  CS2R R10, SRZ ;  /* 0x00000000000a7805 */ /* 0x000fe4000001ff00 */
[----:B------:R-:W-:Y:S02]  /*02e0*/  CS2R R12, SRZ ;  /* 0x00000000000c7805 */ /* 0x000fe4000001ff00 */
[----:B------:R-:W-:Y:S02]  /*02f0*/  CS2R R14, SRZ ;  /* 0x00000000000e7805 */ /* 0x000fe4000001ff00 */
[----:B------:R-:W-:Y:S01]  /*0300*/  CS2R R16, SRZ ;  /* 0x0000000000107805 */ /* 0x000fe2000001ff00 */
[----:B------:R-:W-:Y:S01]  /*0310*/  UMOV UR4, URZ ;  /* 0x0000003f00047c82 */ /* 0x000fe20008000000 */
[----:B--2---:R-:W-:Y:S01]  /*0320*/  PRMT R9, R7, 0x7632, R9 ;  /* 0x0000763207097816 */ /* 0x004fe20000000009 */
[C---:B------:R-:W-:Y:S01]  /*0330*/  IMAD.U32 R3, R6.reuse, 0x10000, RZ ;  /* 0x0001000006037824 */ /* 0x040fe200078e00ff */
[----:B------:R-:W-:-:S02]  /*0340*/  PRMT R0, R6, 0x7632, R0 ;  /* 0x0000763206007816 */ /* 0x000fc40000000000 */
[----:B------:R-:W-:Y:S01]  /*0350*/  SHF.L.U32 R5, R7, 0x10, RZ ;  /* 0x0000001007057819 */ /* 0x000fe200000006ff */
[----:B------:R-:W-:Y:S01]  /*0360*/  IMAD.U32 R9, R9, 0x10000, RZ ;  /* 0x0001000009097824 */ /* 0x000fe200078e00ff */
[----:B------:R-:W-:-:S07]  /*0370*/  SHF.L.U32 R7, R0, 0x10, RZ ;  /* 0x0000001000077819 */ /* 0x000fce00000006ff */
.L_x_19:
[----:B------:R-:W0:Y:S01]  /*0380*/  S2R R26, SR_TID.X ;  /* 0x00000000001a7919 */ /* 0x000e220000002100 */
[----:B------:R-:W-:Y:S01]  /*0390*/  USHF.L.U32 UR6, UR16, 0x2, URZ ;  /* 0x0000000210067899 */ /* 0x000fe2000800063f */
[----:B------:R-:W-:Y:S01]  /*03a0*/  MOV R23, UR8 ;  /* 0x0000000800177c02 */ /* 0x000fe20008000f00 */
[----:B------:R-:W-:Y:S02]  /*03b0*/  UIMAD UR9, UR5, 0x50000, URZ ;  /* 0x00050000050978a4 */ /* 0x000fe4000f8e023f */
[----:B------:R-:W-:Y:S01]  /*03c0*/  ULOP3.LUT UR6, UR6, 0x3fc, URZ, 0xc0, !UPT ;  /* 0x000003fc06067892 */ /* 0x000fe2000f8ec03f */
[----:B------:R-:W-:Y:S01]  /*03d0*/  ULDC.64 UR10, c[0x0][0x248] ;  /* 0x00009200000a7ab9 */ /* 0x000fe20000000a00 */
[----:B------:R-:W-:Y:S01]  /*03e0*/  ULDC.64 UR12, c[0x0][0x230] ;  /* 0x00008c00000c7ab9 */ /* 0x000fe20000000a00 */
[----:B01----:R-:W-:-:S05]  /*03f0*/  IMAD.WIDE.U32 R18, R26, -0x33333333, RZ ;  /* 0xcccccccd1a127825 */ /* 0x003fca00078e00ff */
[----:B------:R-:W-:-:S04]  /*0400*/  SHF.R.U32.HI R27, RZ, 0x6, R19 ;  /* 0x00000006ff1b7819 */ /* 0x000fc80000011613 */
[C---:B------:R-:W-:Y:S01]  /*0410*/  IADD3 R0, R27.reuse, UR6, RZ ;  /* 0x000000061b007c10 */ /* 0x040fe2000fffe0ff */
[----:B------:R-:W-:Y:S01]  /*0420*/  IMAD R31, R27, -0x50, R26 ;  /* 0xffffffb01b1f7824 */ /* 0x000fe200078e021a */
[----:B------:R-:W-:-:S03]  /*0430*/  USHF.L.U32 UR6, UR8, 0x5, URZ ;  /* 0x0000000508067899 */ /* 0x000fc6000800063f */
[----:B------:R-:W-:Y:S01]  /*0440*/  IMAD R19, R0, 0x140, RZ ;  /* 0x0000014000137824 */ /* 0x000fe200078e02ff */
[----:B------:R-:W-:-:S04]  /*0450*/  SHF.L.U32 R20, R31, 0x2, RZ ;  /* 0x000000021f147819 */ /* 0x000fc800000006ff */
[----:B------:R-:W-:Y:S02]  /*0460*/  IADD3 R18, P0, R19, R20, RZ ;  /* 0x0000001413127210 */ /* 0x000fe40007f1e0ff */
[C---:B------:R-:W-:Y:S01]  /*0470*/  IADD3 R22, R20.reuse, 0x2, RZ ;  /* 0x0000000214167810 */ /* 0x040fe20007ffe0ff */
[----:B------:R-:W-:-:S04]  /*0480*/  IMAD.WIDE.U32 R20, R20, -0x33333333, RZ ;  /* 0xcccccccd14147825 */ /* 0x000fc800078e00ff */
[----:B------:R-:W-:Y:S01]  /*0490*/  IMAD.X R19, RZ, RZ, RZ, P0 ;  /* 0x000000ffff137224 */ /* 0x000fe200000e06ff */
[----:B------:R-:W-:Y:S01]  /*04a0*/  SHF.R.U32.HI R6, RZ, 0x3, R21 ;  /* 0x00000003ff067819 */ /* 0x000fe20000011615 */
[----:B------:R-:W-:-:S03]  /*04b0*/  IMAD.WIDE.U32 R18, R23, 0x50000, R18 ;  /* 0x0005000017127825 */ /* 0x000fc600078e0012 */
[----:B------:R-:W-:Y:S01]  /*04c0*/  IADD3 R6, P0, R6, UR6, RZ ;  /* 0x0000000606067c10 */ /* 0x000fe2000ff1e0ff */
[----:B------:R-:W-:Y:S01]  /*04d0*/  IMAD.WIDE.U32 R22, R22, -0x33333333, RZ ;  /* 0xcccccccd16167825 */ /* 0x000fe200078e00ff */
[----:B------:R-:W-:-:S03]  /*04e0*/  SHF.L.U32 R0, R18, 0x1, RZ ;  /* 0x0000000112007819 */ /* 0x000fc600000006ff */
[----:B------:R-:W-:Y:S01]  /*04f0*/  VIADD R19, R19, UR9 ;  /* 0x0000000913137c36 */ /* 0x000fe20008000000 */
[----:B------:R-:W-:Y:S01]  /*0500*/  SHF.R.U32.HI R4, RZ, 0x3, R23 ;  /* 0x00000003ff047819 */ /* 0x000fe20000011617 */
[----:B------:R-:W-:Y:S01]  /*0510*/  USHF.L.U64.HI UR9, UR8, 0x5, UR5 ;  /* 0x0000000508097899 */ /* 0x000fe20008010205 */
[----:B------:R-:W-:Y:S02]  /*0520*/  IADD3 R24, P2, R0, UR12, RZ ;  /* 0x0000000c00187c10 */ /* 0x000fe4000ff5e0ff */
[----:B------:R-:W-:Y:S01]  /*0530*/  IADD3 R4, P1, R4, UR6, RZ ;  /* 0x0000000604047c10 */ /* 0x000fe2000ff3e0ff */
[----:B------:R-:W0:Y:S01]  /*0540*/  S2R R29, SR_CgaCtaId ;  /* 0x00000000001d7919 */ /* 0x000e220000008800 */
[----:B------:R-:W-:Y:S01]  /*0550*/  SHF.L.U64.HI R2, R18, 0x1, R19 ;  /* 0x0000000112027819 */ /* 0x000fe20000010213 */
[----:B------:R-:W-:Y:S01]  /*0560*/  ULDC UR6, c[0x0][0x250] ;  /* 0x0000940000067ab9 */ /* 0x000fe20000000800 */
[----:B------:R-:W-:Y:S01]  /*0570*/  IADD3.X R19, RZ, UR9, RZ, P0, !PT ;  /* 0x00000009ff137c10 */ /* 0x000fe200087fe4ff */
[----:B------:R-:W-:Y:S01]  /*0580*/  IMAD.X R21, RZ, RZ, UR9, P1 ;  /* 0x00000009ff157e24 */ /* 0x000fe200088e06ff */
[----:B------:R-:W-:-:S02]  /*0590*/  LEA R18, P0, R6, UR10, 0x3 ;  /* 0x0000000a06127c11 */ /* 0x000fc4000f8018ff */
[----:B------:R-:W-:Y:S02]  /*05a0*/  LEA R20, P1, R4, UR10, 0x3 ;  /* 0x0000000a04147c11 */ /* 0x000fe4000f8218ff */
[----:B------:R-:W-:Y:S02]  /*05b0*/  LEA.HI.X R19, R6, UR11, R19, 0x3, P0 ;  /* 0x0000000b06137c11 */ /* 0x000fe400080f1c13 */
[----:B------:R-:W-:Y:S01]  /*05c0*/  LEA.HI.X R21, R4, UR11, R21, 0x3, P1 ;  /* 0x0000000b04157c11 */ /* 0x000fe200088f1c15 */
[----:B------:R-:W-:Y:S01]  /*05d0*/  ULDC.64 UR10, c[0x0][0x228] ;  /* 0x00008a00000a7ab9 */ /* 0x000fe20000000a00 */
[----:B------:R-:W-:Y:S01]  /*05e0*/  IADD3.X R25, R2, UR13, RZ, P2, !PT ;  /* 0x0000000d02197c10 */ /* 0x000fe200097fe4ff */
[----:B------:R-:W-:Y:S01]  /*05f0*/  UIADD3 UR8, UP0, UR8, 0x1, URZ ;  /* 0x0000000108087890 */ /* 0x000fe2000ff1e03f */
[----:B------:R-:W2:Y:S01]  /*0600*/  LDG.E.64.CONSTANT R18, desc[UR14][R18.64] ;  /* 0x0000000e12127981 */ /* 0x000ea2000c1e9b00 */
[----:B------:R-:W-:Y:S01]  /*0610*/  IADD3 R22, P0, R0, UR10, RZ ;  /* 0x0000000a00167c10 */ /* 0x000fe2000ff1e0ff */
[----:B------:R-:W-:-:S02]  /*0620*/  ULDC.64 UR12, c[0x0][0x258] ;  /* 0x00009600000c7ab9 */ /* 0x000fc40000000a00 */
[----:B------:R-:W3:Y:S01]  /*0630*/  LDG.E.64.CONSTANT R20, desc[UR14][R20.64] ;  /* 0x0000000e14147981 */ /* 0x000ee2000c1e9b00 */
[----:B------:R-:W-:-:S03]  /*0640*/  IADD3.X R23, R2, UR11, RZ, P0, !PT ;  /* 0x0000000b02177c10 */ /* 0x000fc600087fe4ff */
[----:B------:R-:W4:Y:S04]  /*0650*/  LDG.E.64.CONSTANT R24, desc[UR14][R24.64] ;  /* 0x0000000e18187981 */ /* 0x000f28000c1e9b00 */
[----:B------:R-:W5:Y:S01]  /*0660*/  LDG.E.64.CONSTANT R22, desc[UR14][R22.64] ;  /* 0x0000000e16167981 */ /* 0x000f62000c1e9b00 */
[----:B------:R-:W-:-:S04]  /*0670*/  MOV R4, 0x400 ;  /* 0x0000040000047802 */ /* 0x000fc80000000f00 */
[----:B------:R-:W-:-:S04]  /*0680*/  IADD3 R4, R4, 0x2800, RZ ;  /* 0x0000280004047810 */ /* 0x000fc80007ffe0ff */
[----:B0-----:R-:W-:-:S05]  /*0690*/  LEA R8, R29, R4, 0x18 ;  /* 0x000000041d087211 */ /* 0x001fca00078ec0ff */
[----:B------:R-:W-:-:S05]  /*06a0*/  IMAD R36, R31, 0x28, R8 ;  /* 0x000000281f247824 */ /* 0x000fca00078e0208 */
[----:B------:R-:W-:Y:S02]  /*06b0*/  LEA R36, R27, R36, 0x3 ;  /* 0x000000241b247211 */ /* 0x000fe400078e18ff */
[----:B------:R-:W-:Y:S01]  /*06c0*/  ISETP.GT.U32.AND P1, PT, R26, 0x7f, PT ;  /* 0x0000007f1a00780c */ /* 0x000fe20003f24070 */
[----:B--2---:R-:W-:Y:S01]  /*06d0*/  FADD.FTZ R4, R19, UR6 ;  /* 0x0000000613047e21 */ /* 0x004fe20008010000 */
[----:B---3--:R-:W-:-:S05]  /*06e0*/  FADD.FTZ R6, R21, UR6 ;  /* 0x0000000615067e21 */ /* 0x008fca0008010000 */
[----:B------:R-:W0:Y:S08]  /*06f0*/  MUFU.RSQ R4, R4 ;  /* 0x0000000400047308 */ /* 0x000e300000001400 */
[----:B------:R-:W1:Y:S01]  /*0700*/  MUFU.RSQ R6, R6 ;  /* 0x0000000600067308 */ /* 0x000e620000001400 */
[C---:B----4-:R-:W-:Y:S01]  /*0710*/  SHF.L.U32 R31, R24.reuse, 0x10, RZ ;  /* 0x00000010181f7819 */ /* 0x050fe200000006ff */
[----:B------:R-:W-:Y:S01]  /*0720*/  IMAD.U32 R33, R25, 0x10000, RZ ;  /* 0x0001000019217824 */ /* 0x000fe200078e00ff */
[----:B------:R-:W-:-:S02]  /*0730*/  PRMT R19, R24, 0x7632, R19 ;  /* 0x0000763218137816 */ /* 0x000fc40000000013 */
[----:B------:R-:W-:Y:S01]  /*0740*/  PRMT R21, R25, 0x7632, R21 ;  /* 0x0000763219157816 */ /* 0x000fe20000000015 */
[----:B------:R-:W-:Y:S01]  /*0750*/  FADD.FTZ R31, -R18, R31 ;  /* 0x0000001f121f7221 */ /* 0x000fe20000010100 */
[C---:B-----5:R-:W-:Y:S01]  /*0760*/  SHF.L.U32 R56, R22.reuse, 0x10, RZ ;  /* 0x0000001016387819 */ /* 0x060fe200000006ff */
[----:B------:R-:W-:Y:S01]  /*0770*/  IMAD.U32 R19, R19, 0x10000, RZ ;  /* 0x0001000013137824 */ /* 0x000fe200078e00ff */
[----:B------:R-:W-:Y:S01]  /*0780*/  PRMT R28, R22, 0x7632, R28 ;  /* 0x00007632161c7816 */ /* 0x000fe2000000001c */
[----:B------:R-:W-:Y:S01]  /*0790*/  FADD.FTZ R33, -R20, R33 ;  /* 0x0000002114217221 */ /* 0x000fe20000010100 */
[C---:B------:R-:W-:Y:S01]  /*07a0*/  SHF.L.U32 R54, R23.reuse, 0x10, RZ ;  /* 0x0000001017367819 */ /* 0x040fe200000006ff */
[----:B------:R-:W-:Y:S01]  /*07b0*/  UIADD3.X UR6, URZ, UR5, URZ, UP0, !UPT ;  /* 0x000000053f067290 */ /* 0x000fe200087fe43f */
[----:B------:R-:W-:Y:S02]  /*07c0*/  PRMT R29, R23, 0x7632, R29 ;  /* 0x00007632171d7816 */ /* 0x000fe4000000001d */
[----:B------:R-:W-:Y:S01]  /*07d0*/  SHF.L.U32 R21, R21, 0x10, RZ ;  /* 0x0000001015157819 */ /* 0x000fe200000006ff */
[----:B------:R-:W-:Y:S01]  /*07e0*/  UISETP.GE.U32.AND UP0, UPT, UR8, UR12, UPT ;  /* 0x0000000c0800728c */ /* 0x000fe2000bf06070 */
[----:B------:R-:W-:Y:S01]  /*07f0*/  SHF.L.U32 R32, R28, 0x10, RZ ;  /* 0x000000101c207819 */ /* 0x000fe200000006ff */
[----:B------:R-:W-:-:S02]  /*0800*/  IMAD.U32 R34, R29, 0x10000, RZ ;  /* 0x000100001d227824 */ /* 0x000fc400078e00ff */
[----:B------:R-:W-:Y:S01]  /*0810*/  FMUL.FTZ R28, R3, R56 ;  /* 0x00000038031c7220 */ /* 0x000fe20000410000 */
[----:B------:R-:W-:Y:S01]  /*0820*/  FMUL.FTZ R30, R5, R54 ;  /* 0x00000036051e7220 */ /* 0x000fe20000410000 */
[----:B0-----:R-:W-:Y:S01]  /*0830*/  FMUL.FTZ R55, R4, R31 ;  /* 0x0000001f04377220 */ /* 0x001fe20000410000 */
[----:B------:R-:W-:Y:S01]  /*0840*/  FADD.FTZ R19, -R18, R19 ;  /* 0x0000001312137221 */ /* 0x000fe20000010100 */
[----:B------:R-:W-:Y:S01]  /*0850*/  FADD.FTZ R21, -R20, R21 ;  /* 0x0000001514157221 */ /* 0x000fe20000010100 */
[----:B-1----:R-:W-:Y:S01]  /*0860*/  FMUL.FTZ R53, R6, R33 ;  /* 0x0000002106357220 */ /* 0x002fe20000410000 */
[----:B------:R-:W-:Y:S01]  /*0870*/  UISETP.GE.AND.EX UP0, UPT, UR6, UR13, UPT, UP0 ;  /* 0x0000000d0600728c */ /* 0x000fe2000bf06300 */
[----:B------:R-:W-:Y:S01]  /*0880*/  FMUL.FTZ R29, R7, R32 ;  /* 0x00000020071d7220 */ /* 0x000fe20000410000 */
[----:B------:R-:W-:Y:S01]  /*0890*/  FMUL.FTZ R31, R9, R34 ;  /* 0x00000022091f7220 */ /* 0x000fe20000410000 */
[----:B------:R-:W-:Y:S01]  /*08a0*/  FMUL.FTZ R19, R4, R19 ;  /* 0x0000001304137220 */ /* 0x000fe20000410000 */
[----:B------:R-:W-:Y:S01]  /*08b0*/  FFMA.FTZ R28, R55, R28, RZ ;  /* 0x0000001c371c7223 */ /* 0x000fe200000100ff */
[----:B------:R-:W-:Y:S01]  /*08c0*/  FMUL.FTZ R21, R6, R21 ;  /* 0x0000001506157220 */ /* 0x000fe20000410000 */
[----:B------:R-:W-:Y:S01]  /*08d0*/  FFMA.FTZ R30, R53, R30, RZ ;  /* 0x0000001e351e7223 */ /* 0x000fe200000100ff */
[----:B------:R-:W-:Y:S01]  /*08e0*/  PLOP3.LUT P0, PT, PT, PT, UP0, 0x80, 0x0 ;  /* 0x000000000000781c */ /* 0x000fe20003f0f008 */
[----:B------:R-:W-:Y:S01]  /*08f0*/  FFMA.FTZ R29, R19, R29, R28 ;  /* 0x0000001d131d7223 */ /* 0x000fe2000001001c */
[----:B------:R-:W-:Y:S01]  /*0900*/  FFMA.FTZ R28, R3, R56, RZ ;  /* 0x00000038031c7223 */ /* 0x000fe200000100ff */
[----:B------:R-:W-:Y:S01]  /*0910*/  FFMA.FTZ R31, R21, R31, R30 ;  /* 0x0000001f151f7223 */ /* 0x000fe2000001001e */
[----:B------:R-:W-:-:S02]  /*0920*/  FFMA.FTZ R30, R5, R54, RZ ;  /* 0x00000036051e7223 */ /* 0x000fc400000100ff */
[----:B------:R-:W-:Y:S02]  /*0930*/  FFMA.FTZ R28, R7, R32, R28 ;  /* 0x00000020071c7223 */ /* 0x000fe4000001001c */
[----:B------:R-:W-:Y:S01]  /*0940*/  FFMA.FTZ R30, R9, R34, R30 ;  /* 0x00000022091e7223 */ /* 0x000fe2000001001e */
[----:B------:R-:W-:Y:S02]  /*0950*/  FFMA.FTZ R12, R19, R32, R12 ;  /* 0x00000020130c7223 */ /* 0x000fe4000001000c */
[----:B------:R0:W-:Y:S01]  /*0960*/  STS.64 [R36], R28 ;  /* 0x0000001c24007388 */ /* 0x0001e20000000a00 */
[----:B------:R-:W-:-:S03]  /*0970*/  HFMA2.MMA R19, -RZ, RZ, 0, 0 ;  /* 0x00000000ff137435 */ /* 0x000fc600000001ff */
[----:B------:R0:W-:Y:S01]  /*0980*/  STS.64 [R36+0xc80], R30 ;  /* 0x000c801e24007388 */ /* 0x0001e20000000a00 */
[----:B------:R-:W-:Y:S01]  /*0990*/  FFMA.FTZ R16, R21, R34, R16 ;  /* 0x0000002215107223 */ /* 0x000fe20000010010 */
[----:B------:R-:W-:Y:S01]  /*09a0*/  FADD.FTZ R13, R32, R13 ;  /* 0x0000000d200d7221 */ /* 0x000fe20000010000 */
[----:B------:R-:W-:Y:S01]  /*09b0*/  FADD.FTZ R17, R34, R17 ;  /* 0x0000001122117221 */ /* 0x000fe20000010000 */
[----:B------:R-:W-:Y:S02]  /*09c0*/  IMAD.MOV.U32 R21, RZ, RZ, RZ ;  /* 0x000000ffff157224 */ /* 0x000fe400078e00ff */
[----:B------:R-:W-:Y:S01]  /*09d0*/  FADD.FTZ R11, R56, R11 ;  /* 0x0000000b380b7221 */ /* 0x000fe20000010000 */
[----:B------:R-:W-:Y:S01]  /*09e0*/  FADD.FTZ R15, R54, R15 ;  /* 0x0000000f360f7221 */ /* 0x000fe20000010000 */
[----:B------:R-:W-:Y:S01]  /*09f0*/  FFMA.FTZ R10, R55, R56, R10 ;  /* 0x00000038370a7223 */ /* 0x000fe2000001000a */
[----:B------:R-:W-:Y:S01]  /*0a00*/  FFMA.FTZ R14, R53, R54, R14 ;  /* 0x00000036350e7223 */ /* 0x000fe2000001000e */
[----:B------:R-:W-:Y:S06]  /*0a10*/  BAR.SYNC.DEFER_BLOCKING 0x0 ;  /* 0x0000000000007b1d */ /* 0x000fec0000010000 */
[----:B------:R-:W-:Y:S05]  /*0a20*/  @!P0 BRA `(.L_x_4) ;  /* 0x0000000400088947 */ /* 0x000fea0003800000 */
[----:B------:R-:W1:Y:S01]  /*0a30*/  S2UR UR9, SR_CgaCtaId ;  /* 0x00000000000979c3 */ /* 0x000e620000008800 */
[----:B------:R-:W-:Y:S01]  /*0a40*/  UMOV UR5, 0x400 ;  /* 0x0000040000057882 */ /* 0x000fe20000000000 */
[----:B------:R-:W-:Y:S02]  /*0a50*/  SHF.L.U32 R27, R26, 0x1, RZ ;  /* 0x000000011a1b7819 */ /* 0x000fe400000006ff */
[----:B0-----:R-:W-:Y:S02]  /*0a60*/  SHF.R.S32.HI R29, RZ, 0x1f, R26 ;  /* 0x0000001fff1d7819 */ /* 0x001fe4000001141a */
[----:B------:R-:W-:Y:S02]  /*0a70*/  LOP3.LUT R28, R27, 0x18, RZ, 0xc0, !PT ;  /* 0x000000181b1c7812 */ /* 0x000fe400078ec0ff */
[----:B------:R-:W-:Y:S02]  /*0a80*/  LEA.HI R31, R29, R26, RZ, 0x2 ;  /* 0x0000001a1d1f7211 */ /* 0x000fe400078f10ff */
[----:B------:R-:W-:-:S02]  /*0a90*/  LOP3.LUT R30, R28, 0x8, RZ, 0x3c, !PT ;  /* 0x000000081c1e7812 */ /* 0x000fc400078e3cff */
[C---:B------:R-:W-:Y:S02]  /*0aa0*/  LOP3.LUT R32, R28.reuse, 0x10, RZ, 0x3c, !PT ;  /* 0x000000101c207812 */ /* 0x040fe400078e3cff */
[----:B------:R-:W-:Y:S02]  /*0ab0*/  LOP3.LUT R34, R28, 0x18, RZ, 0x3c, !PT ;  /* 0x000000181c227812 */ /* 0x000fe400078e3cff */
[----:B------:R-:W-:Y:S02]  /*0ac0*/  SHF.R.S32.HI R33, RZ, 0x2, R31 ;  /* 0x00000002ff217819 */ /* 0x000fe4000001141f */
[----:B------:R-:W-:Y:S02]  /*0ad0*/  LOP3.LUT R31, R31, 0xfffffffc, RZ, 0xc0, !PT ;  /* 0xfffffffc1f1f7812 */ /* 0x000fe400078ec0ff */
[C---:B------:R-:W-:Y:S01]  /*0ae0*/  IADD3 R37, R33.reuse, 0xa0, RZ ;  /* 0x000000a021257810 */ /* 0x040fe20007ffe0ff */
[----:B------:R-:W-:Y:S01]  /*0af0*/  VIADD R35, R33, 0xf0 ;  /* 0x000000f021237836 */ /* 0x000fe20000000000 */
[----:B------:R-:W-:Y:S01]  /*0b00*/  LEA.HI R29, R29, R26, RZ, 0x4 ;  /* 0x0000001a1d1d7211 */ /* 0x000fe200078f20ff */
[----:B------:R-:W-:Y:S01]  /*0b10*/  IMAD.IADD R31, R26, 0x1, -R31 ;  /* 0x000000011a1f7824 */ /* 0x000fe200078e0a1f */
[----:B-1----:R-:W-:Y:S01]  /*0b20*/  ULEA UR5, UR9, UR5, 0x18 ;  /* 0x0000000509057291 */ /* 0x002fe2000f8ec03f */
[----:B------:R-:W-:-:S02]  /*0b30*/  SHF.R.S32.HI R40, RZ, 0x1f, R37 ;  /* 0x0000001fff287819 */ /* 0x000fc40000011425 */
[----:B------:R-:W-:Y:S02]  /*0b40*/  SHF.R.S32.HI R36, RZ, 0x1f, R35 ;  /* 0x0000001fff247819 */ /* 0x000fe40000011423 */
[----:B------:R-:W-:Y:S02]  /*0b50*/  LEA.HI R40, R40, R37, RZ, 0x2 ;  /* 0x0000002528287211 */ /* 0x000fe400078f10ff */
[----:B------:R-:W-:Y:S02]  /*0b60*/  LEA R27, R26, UR5, 0x5 ;  /* 0x000000051a1b7c11 */ /* 0x000fe4000f8e28ff */
[----:B------:R-:W-:Y:S02]  /*0b70*/  LEA.HI R36, R36, R35, RZ, 0x2 ;  /* 0x0000002324247211 */ /* 0x000fe400078f10ff */
[C---:B------:R-:W-:Y:S01]  /*0b80*/  IADD3 R28, R27.reuse, R28, RZ ;  /* 0x0000001c1b1c7210 */ /* 0x040fe20007ffe0ff */
[C---:B------:R-:W-:Y:S01]  /*0b90*/  IMAD.IADD R34, R27.reuse, 0x1, R34 ;  /* 0x000000011b227824 */ /* 0x040fe200078e0222 */
[----:B------:R-:W-:-:S02]  /*0ba0*/  IADD3 R30, R27, R30, RZ ;  /* 0x0000001e1b1e7210 */ /* 0x000fc40007ffe0ff */
[----:B------:R-:W-:Y:S01]  /*0bb0*/  IADD3 R32, R27, R32, RZ ;  /* 0x000000201b207210 */ /* 0x000fe20007ffe0ff */
[----:B------:R0:W-:Y:S01]  /*0bc0*/  STS.64 [R28], R10 ;  /* 0x0000000a1c007388 */ /* 0x0001e20000000a00 */
[----:B------:R-:W-:Y:S02]  /*0bd0*/  IADD3 R27, R33, 0x50, RZ ;  /* 0x00000050211b7810 */ /* 0x000fe40007ffe0ff */
[----:B------:R-:W-:Y:S01]  /*0be0*/  SHF.R.U32.HI R40, RZ, 0x2, R40 ;  /* 0x00000002ff287819 */ /* 0x000fe20000011628 */
[----:B------:R1:W-:Y:S01]  /*0bf0*/  STS.64 [R30], R12 ;  /* 0x0000000c1e007388 */ /* 0x0003e20000000a00 */
[----:B------:R-:W-:Y:S02]  /*0c00*/  SHF.R.S32.HI R38, RZ, 0x1f, R27 ;  /* 0x0000001fff267819 */ /* 0x000fe4000001141b */
[----:B------:R-:W-:Y:S01]  /*0c10*/  SHF.R.U32.HI R36, RZ, 0x2, R36 ;  /* 0x00000002ff247819 */ /* 0x000fe20000011624 */
[----:B------:R-:W-:Y:S01]  /*0c20*/  STS.64 [R32], R14 ;  /* 0x0000000e20007388 */ /* 0x000fe20000000a00 */
[----:B------:R-:W-:-:S02]  /*0c30*/  LEA.HI R35, R38, R27, RZ, 0x2 ;  /* 0x0000001b26237211 */ /* 0x000fc400078f10ff */
[----:B------:R-:W-:Y:S01]  /*0c40*/  SHF.R.U32.HI R38, RZ, 0x4, R29 ;  /* 0x00000004ff267819 */ /* 0x000fe2000001161d */
[----:B------:R2:W-:Y:S01]  /*0c50*/  STS.64 [R34], R16 ;  /* 0x0000001022007388 */ /* 0x0005e20000000a00 */
[----:B------:R-:W-:Y:S01]  /*0c60*/  LEA R27, R33, UR5, 0x5 ;  /* 0x00000005211b7c11 */ /* 0x000fe2000f8e28ff */
[----:B------:R-:W-:Y:S01]  /*0c70*/  ULOP3.LUT UR5, UR16, 0xff, URZ, 0xc0, !UPT ;  /* 0x000000ff10057892 */ /* 0x000fe2000f8ec03f */
[C---:B------:R-:W-:Y:S02]  /*0c80*/  LOP3.LUT R38, R31.reuse, 0x3, R38, 0x78, !PT ;  /* 0x000000031f267812 */ /* 0x040fe400078e7826 */
[----:B0-----:R-:W-:Y:S01]  /*0c90*/  SHF.R.U32.HI R28, RZ, 0x2, R35 ;  /* 0x00000002ff1c7819 */ /* 0x001fe20000011623 */
[----:B------:R-:W-:Y:S01]  /*0ca0*/  UPRMT UR5, UR7, 0x2104, UR5 ;  /* 0x0000210407057896 */ /* 0x000fe20008000005 */
[----:B------:R-:W-:Y:S01]  /*0cb0*/  LEA R33, R38, R27, 0x3 ;  /* 0x0000001b26217211 */ /* 0x000fe200078e18ff */
[----:B------:R-:W-:Y:S01]  /*0cc0*/  BAR.SYNC.DEFER_BLOCKING 0x0 ;  /* 0x0000000000007b1d */ /* 0x000fe20000010000 */
[----:B------:R-:W-:-:S02]  /*0cd0*/  LOP3.LUT R28, R31, 0x3, R28, 0x78, !PT ;  /* 0x000000031f1c7812 */ /* 0x000fc400078e781c */
[----:B------:R-:W-:Y:S02]  /*0ce0*/  LOP3.LUT R40, R31, 0x3, R40, 0x78, !PT ;  /* 0x000000031f287812 */ /* 0x000fe400078e7828 */
[----:B-1----:R-:W-:-:S03]  /*0cf0*/  LEA R30, R28, R27, 0x3 ;  /* 0x0000001b1c1e7211 */ /* 0x002fc600078e18ff */
[----:B--2---:R-:W0:Y:S01]  /*0d00*/  LDC.64 R34, c[0x0][0x260] ;  /* 0x00009800ff227b82 */ /* 0x004e220000000a00 */
[----:B------:R-:W-:Y:S01]  /*0d10*/  LOP3.LUT R28, R31, 0x3, R36, 0x78, !PT ;  /* 0x000000031f1c7812 */ /* 0x000fe200078e7824 */
[----:B------:R-:W-:Y:S01]  /*0d20*/  IMAD R36, R40, 0x8, R27 ;  /* 0x0000000828247824 */ /* 0x000fe200078e021b */
[----:B------:R-:W-:Y:S02]  /*0d30*/  MOV R39, UR5 ;  /* 0x0000000500277c02 */ /* 0x000fe40008000f00 */
[----:B------:R-:W-:Y:S01]  /*0d40*/  LEA R28, R28, R27, 0x3 ;  /* 0x0000001b1c1c7211 */ /* 0x000fe200078e18ff */
[----:B------:R-:W1:Y:S04]  /*0d50*/  LDS.64 R32, [R33] ;  /* 0x0000000021207984 */ /* 0x000e680000000a00 */
[----:B------:R-:W2:Y:S04]  /*0d60*/  LDS.64 R30, [R30+0xa00] ;  /* 0x000a00001e1e7984 */ /* 0x000ea80000000a00 */
[----:B------:R-:W3:Y:S04]  /*0d70*/  LDS.64 R36, [R36+0x1400] ;  /* 0x0014000024247984 */ /* 0x000ee80000000a00 */
[----:B------:R-:W4:Y:S01]  /*0d80*/  LDS.64 R28, [R28+0x1e00] ;  /* 0x001e00001c1c7984 */ /* 0x000f220000000a00 */
[----:B-1----:R-:W-:Y:S01]  /*0d90*/  FADD.FTZ R27, RZ, R32 ;  /* 0x00000020ff1b7221 */ /* 0x002fe20000010000 */
[----:B------:R-:W-:Y:S01]  /*0da0*/  FADD.FTZ R32, RZ, R33 ;  /* 0x00000021ff207221 */ /* 0x000fe20000010000 */
[----:B------:R-:W-:-:S02]  /*0db0*/  IMAD R33, R39, 0x140, R26 ;  /* 0x0000014027217824 */ /* 0x000fc400078e021a */
[----:B--2---:R-:W-:Y:S01]  /*0dc0*/  FADD.FTZ R27, R27, R30 ;  /* 0x0000001e1b1b7221 */ /* 0x004fe20000010000 */
[----:B------:R-:W-:Y:S01]  /*0dd0*/  FADD.FTZ R32, R32, R31 ;  /* 0x0000001f20207221 */ /* 0x000fe20000010000 */
[----:B------:R-:W-:Y:S02]  /*0de0*/  IMAD.SHL.U32 R33, R33, 0x2, RZ ;  /* 0x0000000221217824 */ /* 0x000fe400078e00ff */
[----:B---3--:R-:W-:Y:S01]  /*0df0*/  FADD.FTZ R27, R27, R36 ;  /* 0x000000241b1b7221 */ /* 0x008fe20000010000 */
[----:B------:R-:W-:Y:S01]  /*0e00*/  FADD.FTZ R32, R32, R37 ;  /* 0x0000002520207221 */ /* 0x000fe20000010000 */
[----:B0-----:R-:W-:-:S04]  /*0e10*/  IMAD.WIDE.U32 R34, R33, 0x4, R34 ;  /* 0x0000000421227825 */ /* 0x001fc800078e0022 */
[----:B----4-:R-:W-:Y:S01]  /*0e20*/  FADD.FTZ R28, R27, R28 ;  /* 0x0000001c1b1c7221 */ /* 0x010fe20000010000 */
[----:B------:R-:W-:-:S05]  /*0e30*/  FADD.FTZ R29, R32, R29 ;  /* 0x0000001d201d7221 */ /* 0x000fca0000010000 */
[----:B------:R1:W-:Y:S02]  /*0e40*/  STG.E.64 desc[UR14][R34.64+0x20000], R28 ;  /* 0x0200001c22007986 */ /* 0x0003e4000c101b0e */
.L_x_4:
[----:B------:R-:W-:Y:S04]  /*0e50*/  BSSY B0, `(.L_x_5) ;  /* 0x0000037000007945 */ /* 0x000fe80003800000 */
[----:B------:R-:W-:Y:S05]  /*0e60*/  @P1 BRA `(.L_x_6) ;  /* 0x0000000000d41947 */ /* 0x000fea0003800000 */
[----:B------:R-:W-:-:S05]  /*0e70*/  SHF.R.U32.HI R19, RZ, 0x2, R26 ;  /* 0x00000002ff137819 */ /* 0x000fca000001161a */
[----:B------:R-:W-:-:S05]  /*0e80*/  IMAD R19, R19, 0xa, RZ ;  /* 0x0000000a13137824 */ /* 0x000fca00078e02ff */
[C---:B------:R-:W-:Y:S02]  /*0e90*/  IADD3 R27, R19.reuse, 0x2, RZ ;  /* 0x00000002131b7810 */ /* 0x040fe40007ffe0ff */
[----:B------:R-:W-:Y:S02]  /*0ea0*/  SHF.R.U32.HI R21, RZ, 0x1, R19 ;  /* 0x00000001ff157819 */ /* 0x000fe40000011613 */
[----:B01----:R-:W-:Y:S02]  /*0eb0*/  SHF.R.U32.HI R29, RZ, 0x1, R27 ;  /* 0x00000001ff1d7819 */ /* 0x003fe4000001161b */
[----:B------:R-:W-:Y:S02]  /*0ec0*/  IADD3 R31, R19, 0x4, RZ ;  /* 0x00000004131f7810 */ /* 0x000fe40007ffe0ff */
[----:B------:R-:W-:Y:S02]  /*0ed0*/  SHF.R.U32.HI R28, RZ, 0x2, R19 ;  /* 0x00000002ff1c7819 */ /* 0x000fe40000011613 */
[----:B------:R-:W-:-:S02]  /*0ee0*/  LOP3.LUT R21, R21, 0x1, RZ, 0xc0, !PT ;  /* 0x0000000115157812 */ /* 0x000fc400078ec0ff */
[----:B------:R-:W-:Y:S01]  /*0ef0*/  SHF.R.U32.HI R30, RZ, 0x2, R27 ;  /* 0x00000002ff1e7819 */ /* 0x000fe2000001161b */
[----:B------:R-:W-:Y:S01]  /*0f00*/  IMAD.SHL.U32 R27, R26, 0x8, RZ ;  /* 0x000000081a1b7824 */ /* 0x000fe200078e00ff */
[----:B------:R-:W-:Y:S01]  /*0f10*/  LOP3.LUT R29, R29, 0x1, RZ, 0xc0, !PT ;  /* 0x000000011d1d7812 */ /* 0x000fe200078ec0ff */
[----:B------:R-:W-:Y:S01]  /*0f20*/  IMAD R21, R21, 0x50, R28 ;  /* 0x0000005015157824 */ /* 0x000fe200078e021c */
[--C-:B------:R-:W-:Y:S02]  /*0f30*/  SHF.R.U32.HI R32, RZ, 0x1, R31.reuse ;  /* 0x00000001ff207819 */ /* 0x100fe4000001161f */
[----:B------:R-:W-:Y:S01]  /*0f40*/  IADD3 R28, R19, 0x6, RZ ;  /* 0x00000006131c7810 */ /* 0x000fe20007ffe0ff */
[----:B------:R-:W-:Y:S01]  /*0f50*/  IMAD R29, R29, 0x50, R30 ;  /* 0x000000501d1d7824 */ /* 0x000fe200078e021e */
[----:B------:R-:W-:Y:S01]  /*0f60*/  SHF.R.U32.HI R31, RZ, 0x2, R31 ;  /* 0x00000002ff1f7819 */ /* 0x000fe2000001161f */
[--C-:B------:R-:W-:Y:S01]  /*0f70*/  IMAD R21, R21, 0x28, R8.reuse ;  /* 0x0000002815157824 */ /* 0x100fe200078e0208 */
[----:B------:R-:W-:Y:S01]  /*0f80*/  LOP3.LUT R32, R32, 0x1, RZ, 0xc0, !PT ;  /* 0x0000000120207812 */ /* 0x000fe200078ec0ff */
[----:B------:R-:W-:Y:S01]  /*0f90*/  IMAD R29, R29, 0x28, R8 ;  /* 0x000000281d1d7824 */ /* 0x000fe200078e0208 */
[----:B------:R-:W-:-:S02]  /*0fa0*/  LOP3.LUT R30, R27, 0x18, RZ, 0xc0, !PT ;  /* 0x000000181b1e7812 */ /* 0x000fc400078ec0ff */
[----:B------:R-:W-:Y:S01]  /*0fb0*/  IADD3 R27, R19, 0x8, RZ ;  /* 0x00000008131b7810 */ /* 0x000fe20007ffe0ff */
[----:B------:R-:W-:Y:S01]  /*0fc0*/  IMAD R31, R32, 0x50, R31 ;  /* 0x00000050201f7824 */ /* 0x000fe200078e021f */
[----:B------:R-:W-:Y:S01]  /*0fd0*/  SHF.R.U32.HI R19, RZ, 0x1, R28 ;  /* 0x00000001ff137819 */ /* 0x000fe2000001161c */
[----:B------:R-:W-:Y:S01]  /*0fe0*/  IMAD.IADD R21, R21, 0x1, R30 ;  /* 0x0000000115157824 */ /* 0x000fe200078e021e */
[--C-:B------:R-:W-:Y:S01]  /*0ff0*/  SHF.R.U32.HI R32, RZ, 0x1, R27.reuse ;  /* 0x00000001ff207819 */ /* 0x100fe2000001161b */
[----:B------:R-:W-:Y:S01]  /*1000*/  IMAD R31, R31, 0x28, R8 ;  /* 0x000000281f1f7824 */ /* 0x000fe200078e0208 */
[----:B------:R-:W-:Y:S02]  /*1010*/  SHF.R.U32.HI R28, RZ, 0x2, R28 ;  /* 0x00000002ff1c7819 */ /* 0x000fe4000001161c */
[----:B------:R-:W-:Y:S01]  /*1020*/  LOP3.LUT R19, R19, 0x1, RZ, 0xc0, !PT ;  /* 0x0000000113137812 */ /* 0x000fe200078ec0ff */
[----:B------:R-:W0:Y:S01]  /*1030*/  LDS.64 R34, [R21] ;  /* 0x0000000015227984 */ /* 0x000e220000000a00 */
[----:B------:R-:W-:-:S02]  /*1040*/  SHF.R.U32.HI R27, RZ, 0x2, R27 ;  /* 0x00000002ff1b7819 */ /* 0x000fc4000001161b */
[----:B------:R-:W-:Y:S01]  /*1050*/  LOP3.LUT R32, R32, 0x1, RZ, 0xc0, !PT ;  /* 0x0000000120207812 */ /* 0x000fe200078ec0ff */
[----:B------:R-:W-:Y:S01]  /*1060*/  IMAD R19, R19, 0x50, R28 ;  /* 0x0000005013137824 */ /* 0x000fe200078e021c */
[----:B------:R-:W-:-:S03]  /*1070*/  IADD3 R29, R30, R29, RZ ;  /* 0x0000001d1e1d7210 */ /* 0x000fc60007ffe0ff */
[----:B------:R-:W-:Y:S01]  /*1080*/  IMAD R27, R32, 0x50, R27 ;  /* 0x00000050201b7824 */ /* 0x000fe200078e021b */
[C---:B------:R-:W-:Y:S01]  /*1090*/  IADD3 R32, R30.reuse, R31, RZ ;  /* 0x0000001f1e207210 */ /* 0x040fe20007ffe0ff */
[--C-:B------:R-:W-:Y:S01]  /*10a0*/  IMAD R19, R19, 0x28, R8.reuse ;  /* 0x0000002813137824 */ /* 0x100fe200078e0208 */
[----:B------:R-:W1:Y:S01]  /*10b0*/  LDS.64 R28, [R29] ;  /* 0x000000001d1c7984 */ /* 0x000e620000000a00 */
[----:B------:R-:W-:Y:S02]  /*10c0*/  IMAD R27, R27, 0x28, R8 ;  /* 0x000000281b1b7824 */ /* 0x000fe400078e0208 */
[C---:B------:R-:W-:Y:S01]  /*10d0*/  IMAD.IADD R36, R30.reuse, 0x1, R19 ;  /* 0x000000011e247824 */ /* 0x040fe200078e0213 */
[----:B------:R-:W2:Y:S02]  /*10e0*/  LDS.64 R32, [R32] ;  /* 0x0000000020207984 */ /* 0x000ea40000000a00 */
[----:B------:R-:W-:-:S03]  /*10f0*/  IADD3 R30, R30, R27, RZ ;  /* 0x0000001b1e1e7210 */ /* 0x000fc60007ffe0ff */
[----:B------:R-:W3:Y:S04]  /*1100*/  LDS.64 R36, [R36] ;  /* 0x0000000024247984 */ /* 0x000ee80000000a00 */
[----:B------:R-:W4:Y:S01]  /*1110*/  LDS.64 R30, [R30] ;  /* 0x000000001e1e7984 */ /* 0x000f220000000a00 */
[----:B0-----:R-:W-:Y:S01]  /*1120*/  FADD.FTZ R19, RZ, R34 ;  /* 0x00000022ff137221 */ /* 0x001fe20000010000 */
[----:B------:R-:W-:-:S03]  /*1130*/  FADD.FTZ R8, RZ, R35 ;  /* 0x00000023ff087221 */ /* 0x000fc60000010000 */
[----:B-1----:R-:W-:Y:S01]  /*1140*/  FADD.FTZ R19, R19, R28 ;  /* 0x0000001c13137221 */ /* 0x002fe20000010000 */
[----:B------:R-:W-:-:S03]  /*1150*/  FADD.FTZ R8, R8, R29 ;  /* 0x0000001d08087221 */ /* 0x000fc60000010000 */
[----:B--2---:R-:W-:Y:S01]  /*1160*/  FADD.FTZ R19, R19, R32 ;  /* 0x0000002013137221 */ /* 0x004fe20000010000 */
[----:B------:R-:W-:-:S03]  /*1170*/  FADD.FTZ R8, R8, R33 ;  /* 0x0000002108087221 */ /* 0x000fc60000010000 */
[----:B---3--:R-:W-:Y:S01]  /*1180*/  FADD.FTZ R19, R19, R36 ;  /* 0x0000002413137221 */ /* 0x008fe20000010000 */
[----:B------:R-:W-:-:S03]  /*1190*/  FADD.FTZ R8, R8, R37 ;  /* 0x0000002508087221 */ /* 0x000fc60000010000 */
[----:B----4-:R-:W-:Y:S01]  /*11a0*/  FADD.FTZ R19, R19, R30 ;  /* 0x0000001e13137221 */ /* 0x010fe20000010000 */
[----:B------:R-:W-:-:S07]  /*11b0*/  FADD.FTZ R21, R8, R31 ;  /* 0x0000001f08157221 */ /* 0x000fce0000010000 */
.L_x_6:
[----:B------:R-:W-:Y:S05]  /*11c0*/  BSYNC B0 ;  /* 0x0000000000007941 */ /* 0x000fea0003800000 */
.L_x_5:
[----:B------:R-:W2:Y:S01]  /*11d0*/  SHFL.BFLY PT, R8, R19, 0x2, 0x1f ;  /* 0x0c401f0013087f89 */ /* 0x000ea200000e0000 */
[----:B------:R-:W-:Y:S01]  /*11e0*/  LOP3.LUT P1, RZ, R26, 0xffffff83, RZ, 0xc0, !PT ;  /* 0xffffff831aff7812 */ /* 0x000fe2000782c0ff */
[----:B------:R-:W-:Y:S02]  /*11f0*/  BSSY B0, `(.L_x_7) ;  /* 0x0000015000007945 */ /* 0x000fe40003800000 */
[----:B01----:R-:W0:Y:S01]  /*1200*/  SHFL.BFLY PT, R28, R21, 0x2, 0x1f ;  /* 0x0c401f00151c7f89 */ /* 0x003e2200000e0000 */
[----:B--2---:R-:W-:Y:S01]  /*1210*/  FADD.FTZ R8, R8, R19 ;  /* 0x0000001308087221 */ /* 0x004fe20000010000 */
[----:B0-----:R-:W-:-:S04]  /*1220*/  FADD.FTZ R27, R28, R21 ;  /* 0x000000151c1b7221 */ /* 0x001fc80000010000 */
[----:B------:R-:W0:Y:S04]  /*1230*/  SHFL.BFLY PT, R29, R8, 0x1, 0x1f ;  /* 0x0c201f00081d7f89 */ /* 0x000e2800000e0000 */
[----:B------:R-:W1:Y:S01]  /*1240*/  SHFL.BFLY PT, R30, R27, 0x1, 0x1f ;  /* 0x0c201f001b1e7f89 */ /* 0x000e6200000e0000 */
[----:B0-----:R-:W-:Y:S01]  /*1250*/  FADD.FTZ R28, R8, R29 ;  /* 0x0000001d081c7221 */ /* 0x001fe20000010000 */
[----:B-1----:R-:W-:Y:S01]  /*1260*/  FADD.FTZ R29, R27, R30 ;  /* 0x0000001e1b1d7221 */ /* 0x002fe20000010000 */
[----:B------:R-:W-:Y:S06]  /*1270*/  @P1 BRA `(.L_x_8) ;  /* 0x0000000000301947 */ /* 0x000fec0003800000 */
[----:B------:R-:W-:Y:S01]  /*1280*/  ULOP3.LUT UR9, UR16, 0xff, URZ, 0xc0, !UPT ;  /* 0x000000ff10097892 */ /* 0x000fe2000f8ec03f */
[----:B------:R-:W0:Y:S01]  /*1290*/  LDC.64 R30, c[0x0][0x260] ;  /* 0x00009800ff1e7b82 */ /* 0x000e220000000a00 */
[----:B------:R-:W-:Y:S01]  /*12a0*/  ULDC UR5, c[0x0][0x10] ;  /* 0x0000040000057ab9 */ /* 0x000fe20000000800 */
[----:B------:R-:W-:Y:S01]  /*12b0*/  SHF.R.U32.HI R8, RZ, 0x2, R26 ;  /* 0x00000002ff087819 */ /* 0x000fe2000001161a */
[----:B------:R-:W-:Y:S02]  /*12c0*/  UIMAD UR5, UR5, UR4, UR7 ;  /* 0x00000004050572a4 */ /* 0x000fe4000f8e0207 */
[----:B------:R-:W-:-:S04]  /*12d0*/  MOV R19, UR9 ;  /* 0x0000000900137c02 */ /* 0x000fc80008000f00 */
[----:B------:R-:W-:Y:S01]  /*12e0*/  PRMT R8, R8, 0x2104, R19 ;  /* 0x0000210408087816 */ /* 0x000fe20000000013 */
[----:B------:R-:W-:-:S05]  /*12f0*/  IMAD.U32 R19, RZ, RZ, UR5 ;  /* 0x00000005ff137e24 */ /* 0x000fca000f8e00ff */
[----:B------:R-:W-:-:S04]  /*1300*/  LEA R8, R19, R8, 0xd ;  /* 0x0000000813087211 */ /* 0x000fc800078e68ff */
[----:B------:R-:W-:-:S05]  /*1310*/  SHF.L.U32 R19, R8, 0x1, RZ ;  /* 0x0000000108137819 */ /* 0x000fca00000006ff */
[----:B0-----:R-:W-:-:S05]  /*1320*/  IMAD.WIDE.U32 R30, R19, 0x4, R30 ;  /* 0x00000004131e7825 */ /* 0x001fca00078e001e */
[----:B------:R0:W-:Y:S02]  /*1330*/  STG.E.64 desc[UR14][R30.64], R28 ;  /* 0x0000001c1e007986 */ /* 0x0001e4000c101b0e */
.L_x_8:
[----:B------:R-:W-:Y:S05]  /*1340*/  BSYNC B0 ;  /* 0x0000000000007941 */ /* 0x000fea0003800000 */
.L_x_7:
[----:B------:R-:W-:Y:S01]  /*1350*/  UISETP.GE.U32.AND UP0, UPT, UR8, UR12, UPT ;  /* 0x0000000c0800728c */ /* 0x000fe2000bf06070 */
[----:B------:R-:W-:Y:S02]  /*1360*/  PRMT R52, R24, 0x7632, R52 ;  /* 0x0000763218347816 */ /* 0x000fe40000000034 */
[----:B------:R-:W-:Y:S01]  /*1370*/  PRMT R21, R25, 0x7632, R21 ;  /* 0x0000763219157816 */ /* 0x000fe20000000015 */
[----:B------:R-:W-:Y:S01]  /*1380*/  UISETP.GE.AND.EX UP0, UPT, UR6, UR13, UPT, UP0 ;  /* 0x0000000d0600728c */ /* 0x000fe2000bf06300 */
[----:B------:R-:W-:Y:S02]  /*1390*/  PRMT R8, R22, 0x7632, R8 ;  /* 0x0000763216087816 */ /* 0x000fe40000000008 */
[----:B------:R-:W-:-:S03]  /*13a0*/  PRMT R19, R23, 0x7632, R19 ;  /* 0x0000763217137816 */ /* 0x000fc60000000013 */
[----:B------:R-:W-:-:S13]  /*13b0*/  PLOP3.LUT P1, PT, PT, PT, UP0, 0x80, 0x0 ;  /* 0x000000000000781c */ /* 0x000fda0003f2f008 */
[----:B------:R-:W-:Y:S05]  /*13c0*/  @P1 BRA `(.L_x_9) ;  /* 0x0000000000581947 */ /* 0x000fea0003800000 */
[----:B------:R-:W-:Y:S01]  /*13d0*/  BAR.SYNC.DEFER_BLOCKING 0x0 ;  /* 0x0000000000007b1d */ /* 0x000fe20000010000 */
[----:B------:R-:W-:-:S13]  /*13e0*/  ISETP.NE.AND P1, PT, R26, RZ, PT ;  /* 0x000000ff1a00720c */ /* 0x000fda0003f25270 */
[----:B------:R-:W-:Y:S05]  /*13f0*/  @P1 BRA `(.L_x_10) ;  /* 0x0000000000401947 */ /* 0x000fea0003800000 */
[----:B------:R-:W1:Y:S01]  /*1400*/  LDC.64 R22, c[0x0][0x268] ;  /* 0x00009a00ff167b82 */ /* 0x000e620000000a00 */
[----:B------:R-:W-:Y:S01]  /*1410*/  ISETP.NE.AND P1, PT, RZ, UR16, PT ;  /* 0x00000010ff007c0c */ /* 0x000fe2000bf25270 */
[----:B------:R-:W-:Y:S01]  /*1420*/  IMAD.U32 R27, RZ, RZ, UR7 ;  /* 0x00000007ff1b7e24 */ /* 0x000fe2000f8e00ff */
[----:B------:R-:W-:-:S04]  /*1430*/  MOV R25, 0x7fffff01 ;  /* 0x7fffff0100197802 */ /* 0x000fc80000000f00 */
[----:B------:R-:W-:Y:S01]  /*1440*/  SEL R25, R25, 0x1, !P1 ;  /* 0x0000000119197807 */ /* 0x000fe20004800000 */
[----:B-1----:R-:W-:Y:S01]  /*1450*/  IMAD.WIDE.U32 R22, R27, 0x4, R22 ;  /* 0x000000041b167825 */ /* 0x002fe200078e0016 */
[----:B------:R-:W-:Y:S06]  /*1460*/  MEMBAR.ALL.GPU ;  /* 0x0000000000007992 */ /* 0x000fec000000a000 */
[----:B------:R-:W-:-:S00]  /*1470*/  ERRBAR ;  /* 0x00000000000079ab */ /* 0x000fc00000000000 */
[----:B------:R-:W-:Y:S06]  /*1480*/  CGAERRBAR ;  /* 0x00000000000075ab */ /* 0x000fec0000000000 */
[----:B------:R1:W5:Y:S02]  /*1490*/  ATOM.E.ADD.STRONG.GPU PT, R25, desc[UR14][R22.64], R25 ;  /* 0x000000191619798a */ /* 0x00036400081ee1ce */
.L_x_11:
[----:B------:R-:W2:Y:S04]  /*14a0*/  LD.E.STRONG.GPU R24, desc[UR14][R22.64] ;  /* 0x0000000e16187980 */ /* 0x000ea8000c10f900 */
[----:B--2---:R-:W-:Y:S01]  /*14b0*/  CCTL.IVALL ;  /* 0x00000000ff00798f */ /* 0x004fe20002000000 */
[----:B------:R-:W-:Y:S05]  /*14c0*/  YIELD ;  /* 0x0000000000007946 */ /* 0x000fea0003800000 */
[----:B-----5:R-:W-:-:S04]  /*14d0*/  LOP3.LUT R24, R24, R25, RZ, 0x3c, !PT ;  /* 0x0000001918187212 */ /* 0x020fc800078e3cff */
[----:B------:R-:W-:-:S13]  /*14e0*/  ISETP.GT.AND P1, PT, R24, -0x1, PT ;  /* 0xffffffff1800780c */ /* 0x000fda0003f24270 */
[----:B------:R-:W-:Y:S05]  /*14f0*/  @P1 BRA `(.L_x_11) ;  /* 0xfffffffc00e81947 */ /* 0x000fea000383ffff */
.L_x_10:
[----:B------:R-:W-:Y:S05]  /*1500*/  WARPSYNC.ALL ;  /* 0x0000000000007948 */ /* 0x000fea0003800000 */
[----:B------:R-:W-:Y:S06]  /*1510*/  BAR.SYNC.DEFER_BLOCKING 0x0 ;  /* 0x0000000000007b1d */ /* 0x000fec0000010000 */
[----:B------:R-:W-:Y:S05]  /*1520*/  BRA `(.L_x_12) ;  /* 0x0000000000647947 */ /* 0x000fea0003800000 */
.L_x_9:
[----:B------:R-:W-:Y:S01]  /*1530*/  BAR.SYNC.DEFER_BLOCKING 0x0 ;  /* 0x0000000000007b1d */ /* 0x000fe20000010000 */
[----:B------:R-:W-:-:S13]  /*1540*/  ISETP.NE.AND P1, PT, R26, RZ, PT ;  /* 0x000000ff1a00720c */ /* 0x000fda0003f25270 */
[----:B------:R-:W-:Y:S05]  /*1550*/  @P1 BRA `(.L_x_13) ;  /* 0x0000000000501947 */ /* 0x000fea0003800000 */
[----:B------:R-:W-:Y:S01]  /*1560*/  ULDC.64 UR10, c[0x0][0x268] ;  /* 0x00009a00000a7ab9 */ /* 0x000fe20000000a00 */
[----:B------:R-:W-:Y:S01]  /*1570*/  IADD3 R22, RZ, -UR7, RZ ;  /* 0x80000007ff167c10 */ /* 0x000fe2000fffe0ff */
[----:B------:R-:W-:Y:S01]  /*1580*/  UIADD3 UR10, UP0, UR10, 0x4, URZ ;  /* 0x000000040a0a7890 */ /* 0x000fe2000ff1e03f */
[----:B------:R-:W-:Y:S02]  /*1590*/  IMAD.MOV.U32 R27, RZ, RZ, 0x7fffff01 ;  /* 0x7fffff01ff1b7424 */ /* 0x000fe400078e00ff */
[----:B------:R-:W-:Y:S01]  /*15a0*/  ISETP.NE.AND P1, PT, R22, UR16, PT ;  /* 0x0000001016007c0c */ /* 0x000fe2000bf25270 */
[----:B------:R-:W-:Y:S02]  /*15b0*/  UIADD3.X UR11, URZ, UR11, URZ, UP0, !UPT ;  /* 0x0000000b3f0b7290 */ /* 0x000fe400087fe43f */
[----:B------:R-:W-:Y:S02]  /*15c0*/  MOV R24, UR10 ;  /* 0x0000000a00187c02 */ /* 0x000fe40008000f00 */
[----:B------:R-:W-:-:S02]  /*15d0*/  SEL R27, R27, 0x1, !P1 ;  /* 0x000000011b1b7807 */ /* 0x000fc40004800000 */
[----:B------:R-:W-:Y:S01]  /*15e0*/  MOV R25, UR11 ;  /* 0x0000000b00197c02 */ /* 0x000fe20008000f00 */
[----:B------:R-:W-:Y:S06]  /*15f0*/  MEMBAR.ALL.GPU ;  /* 0x0000000000007992 */ /* 0x000fec000000a000 */
[----:B------:R-:W-:-:S00]  /*1600*/  ERRBAR ;  /* 0x00000000000079ab */ /* 0x000fc00000000000 */
[----:B------:R-:W-:Y:S06]  /*1610*/  CGAERRBAR ;  /* 0x00000000000075ab */ /* 0x000fec0000000000 */
[----:B------:R1:W5:Y:S02]  /*1620*/  ATOM.E.ADD.STRONG.GPU PT, R24, desc[UR14][R24.64], R27 ;  /* 0x0000001b1818798a */ /* 0x00036400081ee1ce */
[----:B------:R-:W2:Y:S02]  /*1630*/  LDC.64 R22, c[0x0][0x268] ;  /* 0x00009a00ff167b82 */ /* 0x000ea40000000a00 */
.L_x_14:
[----:B-12---:R-:W2:Y:S04]  /*1640*/  LD.E.STRONG.GPU R25, desc[UR14][R22.64+0x4] ;  /* 0x0000040e16197980 */ /* 0x006ea8000c10f900 */
[----:B--2---:R-:W-:Y:S01]  /*1650*/  CCTL.IVALL ;  /* 0x00000000ff00798f */ /* 0x004fe20002000000 */
[----:B------:R-:W-:Y:S05]  /*1660*/  YIELD ;  /* 0x0000000000007946 */ /* 0x000fea0003800000 */
[----:B-----5:R-:W-:-:S04]  /*1670*/  LOP3.LUT R25, R25, R24, RZ, 0x3c, !PT ;  /* 0x0000001819197212 */ /* 0x020fc800078e3cff */
[----:B------:R-:W-:-:S13]  /*1680*/  ISETP.GT.AND P1, PT, R25, -0x1, PT ;  /* 0xffffffff1900780c */ /* 0x000fda0003f24270 */
[----:B------:R-:W-:Y:S05]  /*1690*/  @P1 BRA `(.L_x_14) ;  /* 0xfffffffc00e81947 */ /* 0x000fea000383ffff */
.L_x_13:
[----:B------:R-:W-:Y:S05]  /*16a0*/  WARPSYNC.ALL ;  /* 0x0000000000007948 */ /* 0x000fea0003800000 */
[----:B------:R-:W-:Y:S06]  /*16b0*/  BAR.SYNC.DEFER_BLOCKING 0x0 ;  /* 0x0000000000007b1d */ /* 0x000fec0000010000 */
.L_x_12:
[----:B------:R-:W-:Y:S01]  /*16c0*/  ISETP.GT.U32.AND P1, PT, R26, 0xff, PT ;  /* 0x000000ff1a00780c */ /* 0x000fe20003f24070 */
[----:B------:R-:W-:Y:S01]  /*16d0*/  BSSY B0, `(.L_x_15) ;  /* 0x00000ac000007945 */ /* 0x000fe20003800000 */
[----:B------:R-:W-:-:S11]  /*16e0*/  CS2R R50, SRZ ;  /* 0x0000000000327805 */ /* 0x000fd6000001ff00 */
[----:B------:R-:W-:Y:S05]  /*16f0*/  @P1 BRA `(.L_x_16) ;  /* 0x0000000800a41947 */ /* 0x000fea0003800000 */
[----:B------:R-:W-:Y:S01]  /*1700*/  ULDC UR5, c[0x0][0x10] ;  /* 0x0000040000057ab9 */ /* 0x000fe20000000800 */
[----:B------:R-:W2:Y:S01]  /*1710*/  LDC.64 R58, c[0x0][0x260] ;  /* 0x00009800ff3a7b82 */ /* 0x000ea20000000a00 */
[----:B------:R-:W-:Y:S01]  /*1720*/  UIMAD UR5, UR5, UR4, UR7 ;  /* 0x00000004050572a4 */ /* 0x000fe2000f8e0207 */
[C---:B-1----:R-:W-:Y:S01]  /*1730*/  IMAD.SHL.U32 R22, R26.reuse, 0x20, RZ ;  /* 0x000000201a167824 */ /* 0x042fe200078e00ff */
[----:B------:R-:W-:-:S04]  /*1740*/  LOP3.LUT R23, R26, 0x7, RZ, 0xc0, !PT ;  /* 0x000000071a177812 */ /* 0x000fc800078ec0ff */
[----:B------:R-:W-:Y:S02]  /*1750*/  LOP3.LUT R22, R22, 0x7fffff00, RZ, 0xc0, !PT ;  /* 0x7fffff0016167812 */ /* 0x000fe400078ec0ff */
[----:B------:R-:W-:-:S04]  /*1760*/  MOV R25, UR5 ;  /* 0x0000000500197c02 */ /* 0x000fc80008000f00 */
[----:B------:R-:W-:-:S05]  /*1770*/  LEA R22, R25, R22, 0xd ;  /* 0x0000001619167211 */ /* 0x000fca00078e68ff */
[----:B------:R-:W-:-:S05]  /*1780*/  IMAD.IADD R22, R22, 0x1, R23 ;  /* 0x0000000116167824 */ /* 0x000fca00078e0217 */
[----:B------:R-:W-:-:S04]  /*1790*/  SHF.L.U32 R50, R22, 0x1, RZ ;  /* 0x0000000116327819 */ /* 0x000fc800000006ff */
[C---:B0-----:R-:W-:Y:S01]  /*17a0*/  IADD3 R31, R50.reuse, 0x10, RZ ;  /* 0x00000010321f7810 */ /* 0x041fe20007ffe0ff */
[----:B--2---:R-:W-:-:S04]  /*17b0*/  IMAD.WIDE.U32 R34, R50, 0x4, R58 ;  /* 0x0000000432227825 */ /* 0x004fc800078e003a */
[--C-:B------:R-:W-:Y:S02]  /*17c0*/  IMAD.WIDE.U32 R30, R31, 0x4, R58.reuse ;  /* 0x000000041f1e7825 */ /* 0x100fe400078e003a */
[----:B------:R-:W2:Y:S02]  /*17d0*/  LDG.E.64 R34, desc[UR14][R34.64] ;  /* 0x0000000e22227981 */ /* 0x000ea4000c1e1b00 */
[C---:B------:R-:W-:Y:S02]  /*17e0*/  VIADD R27, R50.reuse, 0x20 ;  /* 0x00000020321b7836 */ /* 0x040fe40000000000 */
[----:B------:R-:W3:Y:S01]  /*17f0*/  LDG.E.64 R30, desc[UR14][R30.64] ;  /* 0x0000000e1e1e7981 */ /* 0x000ee2000c1e1b00 */
[----:B------:R-:W-:Y:S01]  /*1800*/  IADD3 R23, R50, 0x30, RZ ;  /* 0x0000003032177810 */ /* 0x000fe20007ffe0ff */
[----:B------:R-:W-:-:S06]  /*1810*/  IMAD.WIDE.U32 R26, R27, 0x4, R58 ;  /* 0x000000041b1a7825 */ /* 0x000fcc00078e003a */
[----:B------:R-:W4:Y:S01]  /*1820*/  LDG.E.64 R26, desc[UR14][R26.64] ;  /* 0x0000000e1a1a7981 */ /* 0x000f22000c1e1b00 */
[----:B------:R-:W-:-:S06]  /*1830*/  IMAD.WIDE.U32 R22, R23, 0x4, R58 ;  /* 0x0000000417167825 */ /* 0x000fcc00078e003a */
[----:B------:R-:W5:Y:S01]  /*1840*/  LDG.E.64 R22, desc[UR14][R22.64] ;  /* 0x0000000e16167981 */ /* 0x000f62000c1e1b00 */
[C---:B------:R-:W-:Y:S01]  /*1850*/  IADD3 R25, R50.reuse, 0x40, RZ ;  /* 0x0000004032197810 */ /* 0x040fe20007ffe0ff */
[C---:B------:R-:W-:Y:S01]  /*1860*/  VIADD R29, R50.reuse, 0x50 ;  /* 0x00000050321d7836 */ /* 0x040fe20000000000 */
[----:B------:R-:W-:-:S03]  /*1870*/  IADD3 R33, R50, 0x60, RZ ;  /* 0x0000006032217810 */ /* 0x000fc60007ffe0ff */
[----:B------:R-:W-:Y:S01]  /*1880*/  IMAD.WIDE.U32 R24, R25, 0x4, R58 ;  /* 0x0000000419187825 */ /* 0x000fe200078e003a */
[----:B------:R-:W-:-:S03]  /*1890*/  IADD3 R37, R50, 0x70, RZ ;  /* 0x0000007032257810 */ /* 0x000fc60007ffe0ff */
[--C-:B------:R-:W-:Y:S02]  /*18a0*/  IMAD.WIDE.U32 R28, R29, 0x4, R58.reuse ;  /* 0x000000041d1c7825 */ /* 0x100fe400078e003a */
[----:B------:R-:W5:Y:S02]  /*18b0*/  LDG.E.64 R24, desc[UR14][R24.64] ;  /* 0x0000000e18187981 */ /* 0x000f64000c1e1b00 */
[--C-:B------:R-:W-:Y:S02]  /*18c0*/  IMAD.WIDE.U32 R32, R33, 0x4, R58.reuse ;  /* 0x0000000421207825 */ /* 0x100fe400078e003a */
[----:B------:R-:W5:Y:S02]  /*18d0*/  LDG.E.64 R28, desc[UR14][R28.64] ;  /* 0x0000000e1c1c7981 */ /* 0x000f64000c1e1b00 */
[C---:B------:R-:W-:Y:S02]  /*18e0*/  VIADD R41, R50.reuse, 0x80 ;  /* 0x0000008032297836 */ /* 0x040fe40000000000 */
[----:B------:R-:W-:Y:S01]  /*18f0*/  IMAD.WIDE.U32 R36, R37, 0x4, R58 ;  /* 0x0000000425247825 */ /* 0x000fe200078e003a */
[----:B------:R-:W5:Y:S01]  /*1900*/  LDG.E.64 R32, desc[UR14][R32.64] ;  /* 0x0000000e20207981 */ /* 0x000f62000c1e1b00 */
[----:B------:R-:W-:-:S02]  /*1910*/  IADD3 R43, R50, 0x90, RZ ;  /* 0x00000090322b7810 */ /* 0x000fc40007ffe0ff */
[--C-:B------:R-:W-:Y:S01]  /*1920*/  IMAD.WIDE.U32 R40, R41, 0x4, R58.reuse ;  /* 0x0000000429287825 */ /* 0x100fe200078e003a */
[C---:B------:R-:W-:Y:S01]  /*1930*/  IADD3 R45, R50.reuse, 0xa0, RZ ;  /* 0x000000a0322d7810 */ /* 0x040fe20007ffe0ff */
[----:B------:R-:W5:Y:S02]  /*1940*/  LDG.E.64 R36, desc[UR14][R36.64] ;  /* 0x0000000e24247981 */ /* 0x000f64000c1e1b00 */
[--C-:B------:R-:W-:Y:S02]  /*1950*/  IMAD.WIDE.U32 R42, R43, 0x4, R58.reuse ;  /* 0x000000042b2a7825 */ /* 0x100fe400078e003a */
[----:B------:R-:W5:Y:S02]  /*1960*/  LDG.E.64 R40, desc[UR14][R40.64] ;  /* 0x0000000e28287981 */ /* 0x000f64000c1e1b00 */
[C---:B------:R-:W-:Y:S02]  /*1970*/  VIADD R47, R50.reuse, 0xb0 ;  /* 0x000000b0322f7836 */ /* 0x040fe40000000000 */
[----:B------:R-:W-:Y:S01]  /*1980*/  IMAD.WIDE.U32 R44, R45, 0x4, R58 ;  /* 0x000000042d2c7825 */ /* 0x000fe200078e003a */
[----:B------:R-:W5:Y:S01]  /*1990*/  LDG.E.64 R42, desc[UR14][R42.64] ;  /* 0x0000000e2a2a7981 */ /* 0x000f62000c1e1b00 */
[----:B------:R-:W-:-:S02]  /*19a0*/  IADD3 R49, R50, 0xc0, RZ ;  /* 0x000000c032317810 */ /* 0x000fc40007ffe0ff */
[--C-:B------:R-:W-:Y:S02]  /*19b0*/  IMAD.WIDE.U32 R46, R47, 0x4, R58.reuse ;  /* 0x000000042f2e7825 */ /* 0x100fe400078e003a */
[----:B------:R-:W5:Y:S02]  /*19c0*/  LDG.E.64 R44, desc[UR14][R44.64] ;  /* 0x0000000e2c2c7981 */ /* 0x000f64000c1e1b00 */
[----:B------:R-:W-:Y:S02]  /*19d0*/  IMAD.WIDE.U32 R48, R49, 0x4, R58 ;  /* 0x0000000431307825 */ /* 0x000fe400078e003a */
[----:B------:R-:W5:Y:S04]  /*19e0*/  LDG.E.64 R46, desc[UR14][R46.64] ;  /* 0x0000000e2e2e7981 */ /* 0x000f68000c1e1b00 */
[----:B------:R-:W5:Y:S01]  /*19f0*/  LDG.E.64 R48, desc[UR14][R48.64] ;  /* 0x0000000e30307981 */ /* 0x000f62000c1e1b00 */
[----:B--2---:R-:W-:Y:S01]  /*1a00*/  FADD.FTZ R60, RZ, R35 ;  /* 0x00000023ff3c7221 */ /* 0x004fe20000010000 */
[----:B------:R-:W-:-:S03]  /*1a10*/  FADD.FTZ R39, RZ, R34 ;  /* 0x00000022ff277221 */ /* 0x000fc60000010000 */
[----:B---3--:R-:W-:Y:S01]  /*1a20*/  FADD.FTZ R60, R31, R60 ;  /* 0x0000003c1f3c7221 */ /* 0x008fe20000010000 */
[----:B------:R-:W-:Y:S01]  /*1a30*/  FADD.FTZ R39, R30, R39 ;  /* 0x000000271e277221 */ /* 0x000fe20000010000 */
[----:B------:R-:W-:-:S03]  /*1a40*/  IADD3 R31, R50, 0xd0, RZ ;  /* 0x000000d0321f7810 */ /* 0x000fc60007ffe0ff */
[----:B----4-:R-:W-:Y:S02]  /*1a50*/  FADD.FTZ R51, R26, R39 ;  /* 0x000000271a337221 */ /* 0x010fe40000010000 */
[----:B------:R-:W-:-:S04]  /*1a60*/  IMAD.WIDE.U32 R38, R31, 0x4, R58 ;  /* 0x000000041f267825 */ /* 0x000fc800078e003a */
[----:B------:R-:W-:Y:S01]  /*1a70*/  FADD.FTZ R60, R27, R60 ;  /* 0x0000003c1b3c7221 */ /* 0x000fe20000010000 */
[C---:B------:R-:W-:Y:S01]  /*1a80*/  VIADD R31, R50.reuse, 0xe0 ;  /* 0x000000e0321f7836 */ /* 0x040fe20000000000 */
[----:B------:R0:W2:Y:S03]  /*1a90*/  LDG.E.64 R26, desc[UR14][R38.64] ;  /* 0x0000000e261a7981 */ /* 0x0000a6000c1e1b00 */
[----:B------:R-:W-:Y:S01]  /*1aa0*/  IMAD.WIDE.U32 R30, R31, 0x4, R58 ;  /* 0x000000041f1e7825 */ /* 0x000fe200078e003a */
[----:B------:R-:W-:-:S03]  /*1ab0*/  IADD3 R35, R50, 0xf0, RZ ;  /* 0x000000f032237810 */ /* 0x000fc60007ffe0ff */
[----:B-----5:R-:W-:Y:S02]  /*1ac0*/  FADD.FTZ R60, R23, R60 ;  /* 0x0000003c173c7221 */ /* 0x020fe40000010000 */
[----:B------:R-:W3:Y:S01]  /*1ad0*/  LDG.E.64 R30, desc[UR14][R30.64] ;  /* 0x0000000e1e1e7981 */ /* 0x000ee2000c1e1b00 */
[----:B------:R-:W-:Y:S01]  /*1ae0*/  IMAD.WIDE.U32 R34, R35, 0x4, R58 ;  /* 0x0000000423227825 */ /* 0x000fe200078e003a */
[----:B------:R-:W-:-:S05]  /*1af0*/  IADD3 R23, R50, 0x100, RZ ;  /* 0x0000010032177810 */ /* 0x000fca0007ffe0ff */
[----:B------:R-:W4:Y:S01]  /*1b00*/  LDG.E.64 R34, desc[UR14][R34.64] ;  /* 0x0000000e22227981 */ /* 0x000f22000c1e1b00 */
[----:B0-----:R-:W-:-:S06]  /*1b10*/  IMAD.WIDE.U32 R38, R23, 0x4, R58 ;  /* 0x0000000417267825 */ /* 0x001fcc00078e003a */
[----:B------:R-:W5:Y:S01]  /*1b20*/  LDG.E.64 R38, desc[UR14][R38.64] ;  /* 0x0000000e26267981 */ /* 0x000f62000c1e1b00 */
[----:B------:R-:W-:Y:S01]  /*1b30*/  FADD.FTZ R51, R22, R51 ;  /* 0x0000003316337221 */ /* 0x000fe20000010000 */
[----:B------:R-:W-:-:S03]  /*1b40*/  FADD.FTZ R60, R25, R60 ;  /* 0x0000003c193c7221 */ /* 0x000fc60000010000 */
        /* <DEDUP_REMOVED lines=9> */
[----:B------:R-:W-:Y:S02]  /*1be0*/  VIADD R23, R50, 0x110 ;  /* 0x0000011032177836 */ /* 0x000fe40000000000 */
[----:B------:R-:W-:Y:S01]  /*1bf0*/  FADD.FTZ R60, R43, R60 ;  /* 0x0000003c2b3c7221 */ /* 0x000fe20000010000 */
[----:B------:R-:W-:Y:S01]  /*1c00*/  FADD.FTZ R51, R42, R51 ;  /* 0x000000332a337221 */ /* 0x000fe20000010000 */
[----:B------:R-:W-:Y:S01]  /*1c10*/  IADD3 R25, R50, 0x120, RZ ;  /* 0x0000012032197810 */ /* 0x000fe20007ffe0ff */
[----:B------:R-:W-:-:S04]  /*1c20*/  IMAD.WIDE.U32 R22, R23, 0x4, R58 ;  /* 0x0000000417167825 */ /* 0x000fc800078e003a */
[----:B------:R-:W-:Y:S01]  /*1c30*/  FADD.FTZ R60, R45, R60 ;  /* 0x0000003c2d3c7221 */ /* 0x000fe20000010000 */
[----:B------:R-:W-:Y:S01]  /*1c40*/  FADD.FTZ R51, R44, R51 ;  /* 0x000000332c337221 */ /* 0x000fe20000010000 */
[----:B------:R-:W-:Y:S01]  /*1c50*/  IADD3 R37, R50, 0x130, RZ ;  /* 0x0000013032257810 */ /* 0x000fe20007ffe0ff */
[----:B------:R-:W-:-:S04]  /*1c60*/  IMAD.WIDE.U32 R24, R25, 0x4, R58 ;  /* 0x0000000419187825 */ /* 0x000fc800078e003a */
[----:B------:R-:W-:Y:S01]  /*1c70*/  FADD.FTZ R60, R47, R60 ;  /* 0x0000003c2f3c7221 */ /* 0x000fe20000010000 */
[----:B------:R-:W-:Y:S01]  /*1c80*/  FADD.FTZ R51, R46, R51 ;  /* 0x000000332e337221 */ /* 0x000fe20000010000 */
[----:B------:R-:W5:Y:S01]  /*1c90*/  LDG.E.64 R22, desc[UR14][R22.64] ;  /* 0x0000000e16167981 */ /* 0x000f62000c1e1b00 */
[----:B------:R-:W-:Y:S02]  /*1ca0*/  VIADD R29, R50, 0x140 ;  /* 0x00000140321d7836 */ /* 0x000fe40000000000 */
[----:B------:R-:W-:Y:S01]  /*1cb0*/  FADD.FTZ R60, R49, R60 ;  /* 0x0000003c313c7221 */ /* 0x000fe20000010000 */
[----:B------:R-:W-:Y:S01]  /*1cc0*/  FADD.FTZ R51, R48, R51 ;  /* 0x0000003330337221 */ /* 0x000fe20000010000 */
[--C-:B------:R-:W-:Y:S01]  /*1cd0*/  IMAD.WIDE.U32 R36, R37, 0x4, R58.reuse ;  /* 0x0000000425247825 */ /* 0x100fe200078e003a */
[----:B------:R-:W5:Y:S01]  /*1ce0*/  LDG.E.64 R24, desc[UR14][R24.64] ;  /* 0x0000000e18187981 */ /* 0x000f62000c1e1b00 */
[C---:B------:R-:W-:Y:S02]  /*1cf0*/  IADD3 R41, R50.reuse, 0x150, RZ ;  /* 0x0000015032297810 */ /* 0x040fe40007ffe0ff */
[----:B------:R-:W-:Y:S01]  /*1d00*/  IMAD.WIDE.U32 R28, R29, 0x4, R58 ;  /* 0x000000041d1c7825 */ /* 0x000fe200078e003a */
[----:B------:R-:W-:-:S03]  /*1d10*/  IADD3 R33, R50, 0x160, RZ ;  /* 0x0000016032217810 */ /* 0x000fc60007ffe0ff */
[--C-:B------:R-:W-:Y:S02]  /*1d20*/  IMAD.WIDE.U32 R40, R41, 0x4, R58.reuse ;  /* 0x0000000429287825 */ /* 0x100fe400078e003a */
[----:B------:R-:W5:Y:S02]  /*1d30*/  LDG.E.64 R28, desc[UR14][R28.64] ;  /* 0x0000000e1c1c7981 */ /* 0x000f64000c1e1b00 */
[----:B------:R-:W-:Y:S01]  /*1d40*/  IMAD.WIDE.U32 R32, R33, 0x4, R58 ;  /* 0x0000000421207825 */ /* 0x000fe200078e003a */
[----:B------:R-:W-:-:S03]  /*1d50*/  IADD3 R43, R50, 0x180, RZ ;  /* 0x00000180322b7810 */ /* 0x000fc60007ffe0ff */
[C---:B------:R-:W-:Y:S02]  /*1d60*/  VIADD R45, R50.reuse, 0x170 ;  /* 0x00000170322d7836 */ /* 0x040fe40000000000 */
[----:B------:R-:W5:Y:S02]  /*1d70*/  LDG.E.64 R32, desc[UR14][R32.64] ;  /* 0x0000000e20207981 */ /* 0x000f64000c1e1b00 */
[----:B------:R-:W-:Y:S01]  /*1d80*/  IMAD.WIDE.U32 R44, R45, 0x4, R58 ;  /* 0x000000042d2c7825 */ /* 0x000fe200078e003a */
[C---:B------:R-:W-:Y:S02]  /*1d90*/  IADD3 R49, R50.reuse, 0x190, RZ ;  /* 0x0000019032317810 */ /* 0x040fe40007ffe0ff */
[----:B------:R-:W-:-:S03]  /*1da0*/  IADD3 R47, R50, 0x1b0, RZ ;  /* 0x000001b0322f7810 */ /* 0x000fc60007ffe0ff */
[----:B------:R-:W-:Y:S01]  /*1db0*/  IMAD.WIDE.U32 R48, R49, 0x4, R58 ;  /* 0x0000000431307825 */ /* 0x000fe200078e003a */
[----:B------:R-:W-:-:S03]  /*1dc0*/  IADD3 R61, R50, 0x1f0, RZ ;  /* 0x000001f0323d7810 */ /* 0x000fc60007ffe0ff */
[----:B--2---:R-:W-:Y:S01]  /*1dd0*/  FADD.FTZ R51, R26, R51 ;  /* 0x000000331a337221 */ /* 0x004fe20000010000 */
[----:B------:R-:W-:Y:S02]  /*1de0*/  FADD.FTZ R60, R27, R60 ;  /* 0x0000003c1b3c7221 */ /* 0x000fe40000010000 */
[----:B------:R0:W2:Y:S01]  /*1df0*/  LDG.E.64 R26, desc[UR14][R36.64] ;  /* 0x0000000e241a7981 */ /* 0x0000a2000c1e1b00 */
[----:B---3--:R-:W-:Y:S01]  /*1e00*/  FADD.FTZ R51, R30, R51 ;  /* 0x000000331e337221 */ /* 0x008fe20000010000 */
[----:B------:R-:W-:Y:S02]  /*1e10*/  FADD.FTZ R60, R31, R60 ;  /* 0x0000003c1f3c7221 */ /* 0x000fe40000010000 */
[----:B------:R1:W3:Y:S01]  /*1e20*/  LDG.E.64 R30, desc[UR14][R40.64] ;  /* 0x0000000e281e7981 */ /* 0x0002e2000c1e1b00 */
[----:B0-----:R-:W-:-:S04]  /*1e30*/  IMAD.WIDE.U32 R36, R43, 0x4, R58 ;  /* 0x000000042b247825 */ /* 0x001fc800078e003a */
[----:B----4-:R-:W-:Y:S01]  /*1e40*/  FADD.FTZ R51, R34, R51 ;  /* 0x0000003322337221 */ /* 0x010fe20000010000 */
[----:B------:R-:W-:Y:S02]  /*1e50*/  FADD.FTZ R60, R35, R60 ;  /* 0x0000003c233c7221 */ /* 0x000fe40000010000 */
[----:B------:R0:W4:Y:S01]  /*1e60*/  LDG.E.64 R34, desc[UR14][R44.64] ;  /* 0x0000000e2c227981 */ /* 0x000122000c1e1b00 */
[----:B------:R-:W-:-:S03]  /*1e70*/  VIADD R43, R50, 0x1a0 ;  /* 0x000001a0322b7836 */ /* 0x000fc60000000000 */
[----:B------:R-:W4:Y:S01]  /*1e80*/  LDG.E.64 R36, desc[UR14][R36.64] ;  /* 0x0000000e24247981 */ /* 0x000f22000c1e1b00 */
[----:B-1----:R-:W-:-:S04]  /*1e90*/  IMAD.WIDE.U32 R40, R43, 0x4, R58 ;  /* 0x000000042b287825 */ /* 0x002fc800078e003a */
[----:B-----5:R-:W-:Y:S01]  /*1ea0*/  FADD.FTZ R57, R38, R51 ;  /* 0x0000003326397221 */ /* 0x020fe20000010000 */
[----:B------:R-:W-:Y:S01]  /*1eb0*/  FADD.FTZ R60, R39, R60 ;  /* 0x0000003c273c7221 */ /* 0x000fe20000010000 */
[----:B------:R-:W-:Y:S01]  /*1ec0*/  IADD3 R51, R50, 0x1c0, RZ ;  /* 0x000001c032337810 */ /* 0x000fe20007ffe0ff */
[----:B------:R1:W5:Y:S01]  /*1ed0*/  LDG.E.64 R38, desc[UR14][R48.64] ;  /* 0x0000000e30267981 */ /* 0x000362000c1e1b00 */
[----:B------:R-:W-:-:S03]  /*1ee0*/  IMAD.WIDE.U32 R42, R47, 0x4, R58 ;  /* 0x000000042f2a7825 */ /* 0x000fc600078e003a */
[----:B------:R-:W5:Y:S01]  /*1ef0*/  LDG.E.64 R40, desc[UR14][R40.64] ;  /* 0x0000000e28287981 */ /* 0x000f62000c1e1b00 */
[C---:B------:R-:W-:Y:S02]  /*1f00*/  VIADD R47, R50.reuse, 0x1d0 ;  /* 0x000001d0322f7836 */ /* 0x040fe40000000000 */
[--C-:B0-----:R-:W-:Y:S01]  /*1f10*/  IMAD.WIDE.U32 R44, R51, 0x4, R58.reuse ;  /* 0x00000004332c7825 */ /* 0x101fe200078e003a */
[----:B------:R-:W5:Y:S01]  /*1f20*/  LDG.E.64 R42, desc[UR14][R42.64] ;  /* 0x0000000e2a2a7981 */ /* 0x000f62000c1e1b00 */
[----:B------:R-:W-:Y:S02]  /*1f30*/  IADD3 R51, R50, 0x1e0, RZ ;  /* 0x000001e032337810 */ /* 0x000fe40007ffe0ff */
[--C-:B------:R-:W-:Y:S02]  /*1f40*/  IMAD.WIDE.U32 R46, R47, 0x4, R58.reuse ;  /* 0x000000042f2e7825 */ /* 0x100fe400078e003a */
[----:B------:R-:W5:Y:S02]  /*1f50*/  LDG.E.64 R44, desc[UR14][R44.64] ;  /* 0x0000000e2c2c7981 */ /* 0x000f64000c1e1b00 */
[----:B-1----:R-:W-:-:S02]  /*1f60*/  IMAD.WIDE.U32 R48, R51, 0x4, R58 ;  /* 0x0000000433307825 */ /* 0x002fc400078e003a */
[----:B------:R-:W5:Y:S02]  /*1f70*/  LDG.E.64 R46, desc[UR14][R46.64] ;  /* 0x0000000e2e2e7981 */ /* 0x000f64000c1e1b00 */
[----:B------:R-:W-:Y:S02]  /*1f80*/  IMAD.WIDE.U32 R50, R61, 0x4, R58 ;  /* 0x000000043d327825 */ /* 0x000fe400078e003a */
[----:B------:R-:W5:Y:S04]  /*1f90*/  LDG.E.64 R48, desc[UR14][R48.64] ;  /* 0x0000000e30307981 */ /* 0x000f68000c1e1b00 */
[----:B------:R-:W5:Y:S01]  /*1fa0*/  LDG.E.64 R50, desc[UR14][R50.64] ;  /* 0x0000000e32327981 */ /* 0x000f62000c1e1b00 */
[----:B------:R-:W-:Y:S01]  /*1fb0*/  FADD.FTZ R57, R22, R57 ;  /* 0x0000003916397221 */ /* 0x000fe20000010000 */
[----:B------:R-:W-:-:S03]  /*1fc0*/  FADD.FTZ R60, R23, R60 ;  /* 0x0000003c173c7221 */ /* 0x000fc60000010000 */
[----:B------:R-:W-:Y:S01]  /*1fd0*/  FADD.FTZ R57, R24, R57 ;  /* 0x0000003918397221 */ /* 0x000fe20000010000 */
[----:B------:R-:W-:-:S03]  /*1fe0*/  FADD.FTZ R60, R25, R60 ;  /* 0x0000003c193c7221 */ /* 0x000fc60000010000 */
[----:B--2---:R-:W-:Y:S01]  /*1ff0*/  FADD.FTZ R57, R26, R57 ;  /* 0x000000391a397221 */ /* 0x004fe20000010000 */
[----:B------:R-:W-:-:S03]  /*2000*/  FADD.FTZ R60, R27, R60 ;  /* 0x0000003c1b3c7221 */ /* 0x000fc60000010000 */
[----:B------:R-:W-:Y:S01]  /*2010*/  FADD.FTZ R57, R28, R57 ;  /* 0x000000391c397221 */ /* 0x000fe20000010000 */
[----:B------:R-:W-:-:S03]  /*2020*/  FADD.FTZ R60, R29, R60 ;  /* 0x0000003c1d3c7221 */ /* 0x000fc60000010000 */
[----:B---3--:R-:W-:Y:S01]  /*2030*/  FADD.FTZ R57, R30, R57 ;  /* 0x000000391e397221 */ /* 0x008fe20000010000 */
[----:B------:R-:W-:-:S03]  /*2040*/  FADD.FTZ R60, R31, R60 ;  /* 0x0000003c1f3c7221 */ /* 0x000fc60000010000 */
[----:B------:R-:W-:Y:S01]  /*2050*/  FADD.FTZ R57, R32, R57 ;  /* 0x0000003920397221 */ /* 0x000fe20000010000 */
[----:B------:R-:W-:-:S03]  /*2060*/  FADD.FTZ R60, R33, R60 ;  /* 0x0000003c213c7221 */ /* 0x000fc60000010000 */
[----:B----4-:R-:W-:Y:S01]  /*2070*/  FADD.FTZ R57, R34, R57 ;  /* 0x0000003922397221 */ /* 0x010fe20000010000 */
[----:B------:R-:W-:-:S03]  /*2080*/  FADD.FTZ R60, R35, R60 ;  /* 0x0000003c233c7221 */ /* 0x000fc60000010000 */
[----:B------:R-:W-:Y:S01]  /*2090*/  FADD.FTZ R57, R36, R57 ;  /* 0x0000003924397221 */ /* 0x000fe20000010000 */
[----:B------:R-:W-:-:S03]  /*20a0*/  FADD.FTZ R60, R37, R60 ;  /* 0x0000003c253c7221 */ /* 0x000fc60000010000 */
[----:B-----5:R-:W-:Y:S01]  /*20b0*/  FADD.FTZ R57, R38, R57 ;  /* 0x0000003926397221 */ /* 0x020fe20000010000 */
        /* <DEDUP_REMOVED lines=12> */
[----:B------:R-:W-:-:S07]  /*2180*/  FADD.FTZ R51, R51, R60 ;  /* 0x0000003c33337221 */ /* 0x000fce0000010000 */
.L_x_16:
[----:B------:R-:W-:Y:S05]  /*2190*/  BSYNC B0 ;  /* 0x0000000000007941 */ /* 0x000fea0003800000 */
.L_x_15:
[----:B-1----:R-:W1:Y:S01]  /*21a0*/  SHFL.BFLY PT, R23, R50, 0x4, 0x1f ;  /* 0x0c801f0032177f89 */ /* 0x002e6200000e0000 */
[----:B------:R-:W-:Y:S03]  /*21b0*/  BSSY B0, `(.L_x_17) ;  /* 0x0000017000007945 */ /* 0x000fe60003800000 */
[----:B------:R-:W2:Y:S01]  /*21c0*/  SHFL.BFLY PT, R22, R51, 0x4, 0x1f ;  /* 0x0c801f0033167f89 */ /* 0x000ea200000e0000 */
[----:B0-----:R-:W0:Y:S01]  /*21d0*/  S2R R28, SR_TID.X ;  /* 0x00000000001c7919 */ /* 0x001e220000002100 */
[----:B-1----:R-:W-:Y:S01]  /*21e0*/  FADD.FTZ R23, R23, R50 ;  /* 0x0000003217177221 */ /* 0x002fe20000010000 */
[----:B--2---:R-:W-:-:S04]  /*21f0*/  FADD.FTZ R22, R22, R51 ;  /* 0x0000003316167221 */ /* 0x004fc80000010000 */
[----:B------:R-:W1:Y:S04]  /*2200*/  SHFL.BFLY PT, R24, R23, 0x2, 0x1f ;  /* 0x0c401f0017187f89 */ /* 0x000e6800000e0000 */
[----:B------:R-:W2:Y:S01]  /*2210*/  SHFL.BFLY PT, R25, R22, 0x2, 0x1f ;  /* 0x0c401f0016197f89 */ /* 0x000ea200000e0000 */
[----:B0-----:R-:W-:Y:S01]  /*2220*/  LOP3.LUT P1, RZ, R28, 0xffffff07, RZ, 0xc0, !PT ;  /* 0xffffff071cff7812 */ /* 0x001fe2000782c0ff */
[----:B-1----:R-:W-:Y:S01]  /*2230*/  FADD.FTZ R24, R23, R24 ;  /* 0x0000001817187221 */ /* 0x002fe20000010000 */
[----:B--2---:R-:W-:-:S04]  /*2240*/  FADD.FTZ R25, R22, R25 ;  /* 0x0000001916197221 */ /* 0x004fc80000010000 */
[----:B------:R-:W0:Y:S04]  /*2250*/  SHFL.BFLY PT, R27, R24, 0x1, 0x1f ;  /* 0x0c201f00181b7f89 */ /* 0x000e2800000e0000 */
[----:B------:R-:W1:Y:S01]  /*2260*/  SHFL.BFLY PT, R26, R25, 0x1, 0x1f ;  /* 0x0c201f00191a7f89 */ /* 0x000e6200000e0000 */
[----:B0-----:R-:W-:Y:S01]  /*2270*/  FADD.FTZ R27, R24, R27 ;  /* 0x0000001b181b7221 */ /* 0x001fe20000010000 */
[----:B-1----:R-:W-:Y:S01]  /*2280*/  FADD.FTZ R26, R25, R26 ;  /* 0x0000001a191a7221 */ /* 0x002fe20000010000 */
[----:B------:R-:W-:Y:S06]  /*2290*/  @P1 BRA `(.L_x_18) ;  /* 0x0000000000201947 */ /* 0x000fec0003800000 */
[----:B------:R-:W0:Y:S01]  /*22a0*/  S2UR UR9, SR_CgaCtaId ;  /* 0x00000000000979c3 */ /* 0x000e220000008800 */
[----:B------:R-:W-:Y:S01]  /*22b0*/  UMOV UR5, 0x400 ;  /* 0x0000040000057882 */ /* 0x000fe20000000000 */
[----:B------:R-:W-:Y:S01]  /*22c0*/  LOP3.LUT R24, R28, 0xfffffff8, RZ, 0xc0, !PT ;  /* 0xfffffff81c187812 */ /* 0x000fe200078ec0ff */
[----:B------:R-:W-:Y:S01]  /*22d0*/  UIADD3 UR5, UR5, 0x4100, URZ ;  /* 0x0000410005057890 */ /* 0x000fe2000fffe03f */
[----:B------:R-:W-:Y:S01]  /*22e0*/  FMUL.FTZ R23, R26, 9.7656251455191522837e-05 ;  /* 0x38cccccd1a177820 */ /* 0x000fe20000410000 */
[----:B------:R-:W-:Y:S02]  /*22f0*/  FMUL.FTZ R22, R27, 9.7656251455191522837e-05 ;  /* 0x38cccccd1b167820 */ /* 0x000fe40000410000 */
[----:B0-----:R-:W-:-:S09]  /*2300*/  ULEA UR5, UR9, UR5, 0x18 ;  /* 0x0000000509057291 */ /* 0x001fd2000f8ec03f */
[----:B------:R0:W-:Y:S03]  /*2310*/  STS.64 [R24+UR5], R22 ;  /* 0x0000001618007988 */ /* 0x0001e60008000a05 */
.L_x_18:
[----:B------:R-:W-:Y:S05]  /*2320*/  BSYNC B0 ;  /* 0x0000000000007941 */ /* 0x000fea0003800000 */
.L_x_17:
[----:B0-----:R-:W-:Y:S01]  /*2330*/  IMAD.WIDE.U32 R22, R28, -0x33333333, RZ ;  /* 0xcccccccd1c167825 */ /* 0x001fe200078e00ff */
[----:B------:R-:W0:Y:S08]  /*2340*/  S2UR UR9, SR_CgaCtaId ;  /* 0x00000000000979c3 */ /* 0x000e300000008800 */
[----:B------:R-:W-:Y:S01]  /*2350*/  BAR.SYNC.DEFER_BLOCKING 0x0 ;  /* 0x0000000000007b1d */ /* 0x000fe20000010000 */
[----:B------:R-:W-:Y:S01]  /*2360*/  SHF.L.U32 R27, R52, 0x10, RZ ;  /* 0x00000010341b7819 */ /* 0x000fe200000006ff */
[----:B------:R-:W-:Y:S01]  /*2370*/  IMAD.U32 R21, R21, 0x10000, RZ ;  /* 0x0001000015157824 */ /* 0x000fe200078e00ff */
[----:B------:R-:W-:Y:S01]  /*2380*/  SHF.R.U32.HI R23, RZ, 0x6, R23 ;  /* 0x00000006ff177819 */ /* 0x000fe20000011617 */
[----:B------:R-:W-:Y:S01]  /*2390*/  ULOP3.LUT UR4, UR4, 0x1, URZ, 0x3c, !UPT ;  /* 0x0000000104047892 */ /* 0x000fe2000f8e3c3f */
[----:B------:R-:W-:Y:S01]  /*23a0*/  SHF.L.U32 R8, R8, 0x10, RZ ;  /* 0x0000001008087819 */ /* 0x000fe200000006ff */
[----:B------:R-:W-:Y:S01]  /*23b0*/  UMOV UR5, 0x400 ;  /* 0x0000040000057882 */ /* 0x000fe20000000000 */
[----:B------:R-:W-:Y:S01]  /*23c0*/  SHF.L.U32 R19, R19, 0x10, RZ ;  /* 0x0000001013137819 */ /* 0x000fe200000006ff */
[----:B------:R-:W-:Y:S01]  /*23d0*/  IMAD R23, R23, -0x50, R28 ;  /* 0xffffffb017177824 */ /* 0x000fe200078e021c */
[----:B------:R-:W-:Y:S01]  /*23e0*/  UIADD3 UR5, UR5, 0x4100, URZ ;  /* 0x0000410005057890 */ /* 0x000fe2000fffe03f */
[----:B------:R-:W-:Y:S01]  /*23f0*/  FADD.FTZ R27, -R18, R27 ;  /* 0x0000001b121b7221 */ /* 0x000fe20000010100 */
[----:B------:R-:W-:Y:S01]  /*2400*/  FADD.FTZ R21, -R20, R21 ;  /* 0x0000001514157221 */ /* 0x000fe20000010100 */
[----:B------:R-:W-:Y:S01]  /*2410*/  IMAD.SHL.U32 R23, R23, 0x4, RZ ;  /* 0x0000000417177824 */ /* 0x000fe200078e00ff */
[----:B------:R-:W-:-:S02]  /*2420*/  ULDC.64 UR10, c[0x0][0x210] ;  /* 0x00008400000a7ab9 */ /* 0x000fc40000000a00 */
[----:B------:R-:W-:Y:S01]  /*2430*/  FMUL.FTZ R20, R6, R21 ;  /* 0x0000001506147220 */ /* 0x000fe20000410000 */
[C---:B------:R-:W-:Y:S01]  /*2440*/  IMAD.WIDE.U32 R24, R23.reuse, -0x33333333, RZ ;  /* 0xcccccccd17187825 */ /* 0x040fe200078e00ff */
[----:B------:R-:W-:-:S05]  /*2450*/  IADD3 R22, R23, 0x2, RZ ;  /* 0x0000000217167810 */ /* 0x000fca0007ffe0ff */
[----:B------:R-:W-:Y:S01]  /*2460*/  IMAD.WIDE.U32 R22, R22, -0x33333333, RZ ;  /* 0xcccccccd16167825 */ /* 0x000fe200078e00ff */
[----:B0-----:R-:W-:Y:S01]  /*2470*/  ULEA UR5, UR9, UR5, 0x18 ;  /* 0x0000000509057291 */ /* 0x001fe2000f8ec03f */
[----:B------:R-:W-:-:S03]  /*2480*/  SHF.R.U32.HI R22, RZ, 0x3, R25 ;  /* 0x00000003ff167819 */ /* 0x000fc60000011619 */
[----:B------:R-:W-:Y:S02]  /*2490*/  SHF.R.U32.HI R23, RZ, 0x3, R23 ;  /* 0x00000003ff177819 */ /* 0x000fe40000011617 */
[----:B------:R-:W-:Y:S02]  /*24a0*/  LEA R22, R22, UR5, 0x3 ;  /* 0x0000000516167c11 */ /* 0x000fe4000f8e18ff */
[----:B------:R-:W-:Y:S01]  /*24b0*/  LEA R24, R23, UR5, 0x3 ;  /* 0x0000000517187c11 */ /* 0x000fe2000f8e18ff */
[----:B------:R-:W-:-:S03]  /*24c0*/  UMOV UR5, UR6 ;  /* 0x0000000600057c82 */ /* 0x000fc60008000000 */
[----:B------:R-:W0:Y:S04]  /*24d0*/  LDS.64 R22, [R22] ;  /* 0x0000000016167984 */ /* 0x000e280000000a00 */
[----:B------:R-:W1:Y:S01]  /*24e0*/  LDS.64 R24, [R24] ;  /* 0x0000000018187984 */ /* 0x000e620000000a00 */
[--C-:B0-----:R-:W-:Y:S01]  /*24f0*/  FFMA.FTZ R56, R3, R56, -R22.reuse ;  /* 0x0000003803387223 */ /* 0x101fe20000010816 */
[----:B------:R-:W-:Y:S01]  /*2500*/  FFMA.FTZ R18, R7, R8, -R22 ;  /* 0x0000000807127223 */ /* 0x000fe20000010816 */
[C---:B------:R-:W-:Y:S01]  /*2510*/  FMUL.FTZ R8, R4.reuse, R27 ;  /* 0x0000001b04087220 */ /* 0x040fe20000410000 */
[--C-:B-1----:R-:W-:Y:S01]  /*2520*/  FFMA.FTZ R54, R5, R54, -R24.reuse ;  /* 0x0000003605367223 */ /* 0x102fe20000010818 */
[----:B------:R-:W-:Y:S01]  /*2530*/  FFMA.FTZ R24, R9, R19, -R24 ;  /* 0x0000001309187223 */ /* 0x000fe20000010818 */
[----:B------:R-:W-:Y:S01]  /*2540*/  FFMA.FTZ R55, -R55, R23, R56 ;  /* 0x0000001737377223 */ /* 0x000fe20000010138 */
[----:B------:R-:W-:Y:S01]  /*2550*/  FFMA.FTZ R23, R23, -R8, R18 ;  /* 0x8000000817177223 */ /* 0x000fe20000010012 */
[----:B------:R-:W-:Y:S01]  /*2560*/  FFMA.FTZ R53, -R53, R25, R54 ;  /* 0x0000001935357223 */ /* 0x000fe20000010136 */
[----:B------:R-:W-:Y:S01]  /*2570*/  FFMA.FTZ R25, R25, -R20, R24 ;  /* 0x8000001419197223 */ /* 0x000fe20000010018 */
[C---:B------:R-:W-:Y:S01]  /*2580*/  FMUL.FTZ R55, R4.reuse, R55 ;  /* 0x0000003704377220 */ /* 0x040fe20000410000 */
[----:B------:R-:W-:Y:S01]  /*2590*/  FMUL.FTZ R4, R4, R23 ;  /* 0x0000001704047220 */ /* 0x000fe20000410000 */
[C---:B------:R-:W-:Y:S01]  /*25a0*/  FMUL.FTZ R53, R6.reuse, R53 ;  /* 0x0000003506357220 */ /* 0x040fe20000410000 */
[----:B------:R-:W-:Y:S01]  /*25b0*/  FMUL.FTZ R6, R6, R25 ;  /* 0x0000001906067220 */ /* 0x000fe20000410000 */
[----:B------:R-:W-:-:S02]  /*25c0*/  IADD3 R18, P1, R0, UR10, RZ ;  /* 0x0000000a00127c10 */ /* 0x000fc4000ff3e0ff */
[----:B------:R-:W-:Y:S02]  /*25d0*/  F2FP.BF16.F32.PACK_AB R55, R4, R55 ;  /* 0x000000370437723e */ /* 0x000fe400000010ff */
[----:B------:R-:W-:Y:S02]  /*25e0*/  F2FP.BF16.F32.PACK_AB R53, R6, R53 ;  /* 0x000000350635723e */ /* 0x000fe400000010ff */
[----:B------:R-:W-:Y:S02]  /*25f0*/  IADD3.X R19, R2, UR11, RZ, P1, !PT ;  /* 0x0000000b02137c10 */ /* 0x000fe40008ffe4ff */
[----:B------:R-:W-:Y:S02]  /*2600*/  PRMT R0, R55, 0x7632, R0 ;  /* 0x0000763237007816 */ /* 0x000fe40000000000 */
[----:B------:R-:W-:Y:S01]  /*2610*/  PRMT R2, R53, 0x7632, R2 ;  /* 0x0000763235027816 */ /* 0x000fe20000000002 */
[----:B------:R1:W-:Y:S04]  /*2620*/  STG.E.U16 desc[UR14][R18.64], R55 ;  /* 0x0000003712007986 */ /* 0x0003e8000c10150e */
[----:B------:R1:W-:Y:S04]  /*2630*/  STG.E.U16 desc[UR14][R18.64+0x2], R0 ;  /* 0x0000020012007986 */ /* 0x0003e8000c10150e */
[----:B------:R1:W-:Y:S04]  /*2640*/  STG.E.U16 desc[UR14][R18.64+0x4], R53 ;  /* 0x0000043512007986 */ /* 0x0003e8000c10150e */
[----:B------:R1:W-:Y:S01]  /*2650*/  STG.E.U16 desc[UR14][R18.64+0x6], R2 ;  /* 0x0000060212007986 */ /* 0x0003e2000c10150e */
[----:B------:R-:W-:Y:S05]  /*2660*/  @!P0 BRA `(.L_x_19) ;  /* 0xffffffdc00448947 */ /* 0x000fea000383ffff */
.L_x_3:
[----:B------:R-:W-:-:S04]  /*2670*/  ULEA UR6, UR7, UR16, 0x8 ;  /* 0x0000001007067291 */ /* 0x000fc8000f8e403f */
[----:B------:R-:W-:-:S04]  /*2680*/  USHF.L.U32 UR6, UR6, 0x5, URZ ;  /* 0x0000000506067899 */ /* 0x000fc8000800063f */
[----:B------:R-:W-:-:S06]  /*2690*/  UISETP.GT.AND UP0, UPT, UR6, 0x13f, UPT ;  /* 0x0000013f0600788c */ /* 0x000fcc000bf04270 */
[----:B------:R-:W-:-:S13]  /*26a0*/  PLOP3.LUT P0, PT, PT, PT, UP0, 0x80, 0x0 ;  /* 0x000000000000781c */ /* 0x000fda0003f0f008 */
[----:B------:R-:W-:Y:S05]  /*26b0*/  @P0 EXIT ;  /* 0x000000000000094d */ /* 0x000fea0003800000 */
[----:B------:R-:W2:Y:S01]  /*26c0*/  S2R R48, SR_TID.X ;  /* 0x0000000000307919 */ /* 0x000ea20000002100 */
[----:B------:R-:W-:Y:S01]  /*26d0*/  LOP3.LUT R44, RZ, UR12, RZ, 0x33, !PT ;  /* 0x0000000cff2c7c12 */ /* 0x000fe2000f8e33ff */
[----:B------:R-:W-:Y:S01]  /*26e0*/  HFMA2.MMA R42, -RZ, RZ, 0, 1.1920928955078125e-06 ;  /* 0x00000014ff2a7435 */ /* 0x000fe200000001ff */
[----:B0-----:R-:W-:Y:S01]  /*26f0*/  LOP3.LUT R3, RZ, UR13, RZ, 0x33, !PT ;  /* 0x0000000dff037c12 */ /* 0x001fe2000f8e33ff */
[----:B------:R-:W-:Y:S01]  /*2700*/  UISETP.LT.U32.AND UP0, UPT, UR12, 0x1, UPT ;  /* 0x000000010c00788c */ /* 0x000fe2000bf01070 */
[----:B------:R-:W-:Y:S01]  /*2710*/  ISETP.GT.U32.AND P0, PT, R44, -0x2, PT ;  /* 0xfffffffe2c00780c */ /* 0x000fe20003f04070 */
[----:B------:R-:W-:Y:S01]  /*2720*/  IMAD.U32 R41, RZ, RZ, UR6 ;  /* 0x00000006ff297e24 */ /* 0x000fe2000f8e00ff */
[----:B------:R-:W-:Y:S01]  /*2730*/  MOV R11, 0xffffffff ;  /* 0xffffffff000b7802 */ /* 0x000fe20000000f00 */
[----:B------:R-:W-:Y:S01]  /*2740*/  UISETP.LT.AND.EX UP0, UPT, UR13, URZ, UPT, UP0 ;  /* 0x0000003f0d00728c */ /* 0x000fe2000bf01300 */
[----:B------:R-:W-:-:S03]  /*2750*/  ISETP.GT.AND.EX P0, PT, R3, -0x1, PT, P0 ;  /* 0xffffffff0300780c */ /* 0x000fc60003f04300 */
[----:B------:R-:W-:Y:S01]  /*2760*/  USEL UR4, UR12, 0x1, UP0 ;  /* 0x000000010c047887 */ /* 0x000fe20008000000 */
[----:B------:R-:W-:Y:S01]  /*2770*/  SEL R44, R44, 0xfffffffe, P0 ;  /* 0xfffffffe2c2c7807 */ /* 0x000fe20000000000 */
[----:B------:R-:W-:Y:S01]  /*2780*/  USEL UR5, UR13, URZ, UP0 ;  /* 0x0000003f0d057287 */ /* 0x000fe20008000000 */
[----:B------:R-:W-:-:S03]  /*2790*/  SEL R3, R3, 0xffffffff, P0 ;  /* 0xffffffff03037807 */ /* 0x000fc60000000000 */
[C---:B------:R-:W-:Y:S01]  /*27a0*/  IMAD.SHL.U32 R45, R44.reuse, 0x100, RZ ;  /* 0x000001002c2d7824 */ /* 0x040fe200078e00ff */
[----:B------:R-:W-:Y:S01]  /*27b0*/  SHF.L.U64.HI R44, R44, 0x8, R3 ;  /* 0x000000082c2c7819 */ /* 0x000fe20000010203 */
[----:B------:R-:W-:Y:S02]  /*27c0*/  USHF.L.U64.HI UR5, UR4, 0x8, UR5 ;  /* 0x0000000804057899 */ /* 0x000fe40008010205 */
[----:B------:R-:W-:Y:S01]  /*27d0*/  USHF.L.U32 UR4, UR4, 0x8, URZ ;  /* 0x0000000804047899 */ /* 0x000fe2000800063f */
[--C-:B--2---:R-:W-:Y:S02]  /*27e0*/  SHF.R.U32.HI R46, RZ, 0x5, R48.reuse ;  /* 0x00000005ff2e7819 */ /* 0x104fe40000011630 */
[----:B------:R-:W-:Y:S02]  /*27f0*/  SHF.R.U32.HI R43, RZ, 0x4, R48 ;  /* 0x00000004ff2b7819 */ /* 0x000fe40000011630 */
[----:B------:R-:W-:Y:S02]  /*2800*/  IADD3 R7, P0, P1, -R45, -0x101, -R46 ;  /* 0xfffffeff2d077810 */ /* 0x000fe4000791e92e */
[----:B------:R-:W-:-:S02]  /*2810*/  VIADDMNMX.U32 R42, R43, R42, 0x20, !PT ;  /* 0x000000202b2a7446 */ /* 0x000fc4000780002a */
[----:B------:R-:W-:Y:S02]  /*2820*/  IADD3.X R11, ~R44, -0x1, R11, P0, P1 ;  /* 0xffffffff2c0b7810 */ /* 0x000fe400007e250b */
[----:B------:R-:W-:Y:S02]  /*2830*/  LOP3.LUT R9, RZ, R43, RZ, 0x33, !PT ;  /* 0x0000002bff097212 */ /* 0x000fe400078e33ff */
[----:B------:R-:W-:Y:S01]  /*2840*/  IADD3 R39, P1, R46, 0x14, RZ ;  /* 0x000000142e277810 */ /* 0x000fe20007f3e0ff */
[----:B-1----:R-:W-:Y:S01]  /*2850*/  IMAD.WIDE.U32 R2, R11, -0x33333333, RZ ;  /* 0xcccccccd0b027825 */ /* 0x002fe200078e00ff */
[----:B------:R-:W-:Y:S02]  /*2860*/  IADD3 R42, R42, R9, RZ ;  /* 0x000000092a2a7210 */ /* 0x000fe40007ffe0ff */
[----:B------:R-:W-:Y:S01]  /*2870*/  IADD3 R49, P2, R46, 0x1e, RZ ;  /* 0x0000001e2e317810 */ /* 0x000fe20007f5e0ff */
[----:B------:R-:W-:Y:S01]  /*2880*/  IMAD.X R37, RZ, RZ, RZ, P1 ;  /* 0x000000ffff257224 */ /* 0x000fe200008e06ff */
[----:B------:R-:W-:Y:S01]  /*2890*/  LOP3.LUT R50, R48, 0xf, RZ, 0xc0, !PT ;  /* 0x0000000f30327812 */ /* 0x000fe200078ec0ff */
[----:B------:R-:W-:Y:S01]  /*28a0*/  IMAD.WIDE.U32 R4, P0, R7, -0x33333334, R2 ;  /* 0xcccccccc07047825 */ /* 0x000fe20007800002 */
[----:B------:R-:W-:-:S03]  /*28b0*/  IADD3.X R47, RZ, RZ, RZ, P2, !PT ;  /* 0x000000ffff2f7210 */ /* 0x000fc600017fe4ff */
[----:B------:R-:W-:Y:S01]  /*28c0*/  IMAD.WIDE.U32 R2, R7, -0x33333333, RZ ;  /* 0xcccccccd07027825 */ /* 0x000fe200078e00ff */
[----:B------:R-:W-:-:S03]  /*28d0*/  MOV R6, R5 ;  /* 0x0000000500067202 */ /* 0x000fc60000000f00 */
[----:B------:R-:W-:Y:S01]  /*28e0*/  IMAD.X R7, RZ, RZ, RZ, P0 ;  /* 0x000000ffff077224 */ /* 0x000fe200000e06ff */
[----:B------:R-:W-:Y:S01]  /*28f0*/  IADD3 RZ, P0, R3, R4, RZ ;  /* 0x0000000403ff7210 */ /* 0x000fe20007f1e0ff */
[----:B------:R-:W-:-:S04]  /*2900*/  IMAD.WIDE.U32 R2, R42, -0x33333333, RZ ;  /* 0xcccccccd2a027825 */ /* 0x000fc800078e00ff */
[----:B------:R-:W-:Y:S01]  /*2910*/  IMAD.WIDE.U32.X R4, R11, -0x33333334, R6, P0 ;  /* 0xcccccccc0b047825 */ /* 0x000fe200000e0406 */
[----:B------:R-:W-:Y:S02]  /*2920*/  LEA.HI R2, R3, 0x1, RZ, 0x1c ;  /* 0x0000000103027811 */ /* 0x000fe400078fe0ff */
[----:B------:R-:W-:Y:S02]  /*2930*/  IADD3 R40, P0, R46, 0xa, RZ ;  /* 0x0000000a2e287810 */ /* 0x000fe40007f1e0ff */
[----:B------:R-:W-:Y:S02]  /*2940*/  SHF.R.U64 R0, R4, 0x3, R5 ;  /* 0x0000000304007819 */ /* 0x000fe40000001205 */
[----:B------:R-:W-:Y:S02]  /*2950*/  IADD3.X R38, RZ, RZ, RZ, P0, !PT ;  /* 0x000000ffff267210 */ /* 0x000fe400007fe4ff */
[----:B------:R-:W-:Y:S02]  /*2960*/  IADD3 R0, R0, 0x1, RZ ;  /* 0x0000000100007810 */ /* 0x000fe40007ffe0ff */
[----:B------:R-:W-:-:S02]  /*2970*/  LOP3.LUT R36, R2, 0x3, RZ, 0xc0, !PT ;  /* 0x0000000302247812 */ /* 0x000fc400078ec0ff */
[----:B------:R-:W-:-:S07]  /*2980*/  LOP3.LUT R0, R0, 0x3, RZ, 0xc0, !PT ;  /* 0x0000000300007812 */ /* 0x000fce00078ec0ff */
.L_x_36:
[----:B------:R-:W-:Y:S01]  /*2990*/  ISETP.LT.U32.AND P0, PT, R46, UR4, PT ;  /* 0x000000042e007c0c */ /* 0x000fe2000bf01070 */
[----:B------:R-:W-:Y:S01]  /*29a0*/  BSSY B0, `(.L_x_20) ;  /* 0x00000b2000007945 */ /* 0x000fe20003800000 */
[----:B0--3--:R-:W-:Y:S01]  /*29b0*/  MOV R2, UR5 ;  /* 0x0000000500027c02 */ /* 0x009fe20008000f00 */
[----:B------:R-:W-:Y:S01]  /*29c0*/  IMAD.MOV.U32 R51, RZ, RZ, RZ ;  /* 0x000000ffff337224 */ /* 0x000fe200078e00ff */
[----:B------:R-:W-:Y:S02]  /*29d0*/  MOV R54, RZ ;  /* 0x000000ff00367202 */ /* 0x000fe40000000f00 */
[----:B------:R-:W-:-:S13]  /*29e0*/  ISETP.GT.AND.EX P0, PT, R2, RZ, PT, P0 ;  /* 0x000000ff0200720c */ /* 0x000fda0003f04300 */
[----:B-12---:R-:W-:Y:S05]  /*29f0*/  @!P0 BRA `(.L_x_21) ;  /* 0x0000000800b08947 */ /* 0x006fea0003800000 */
[----:B------:R-:W-:Y:S01]  /*2a00*/  ISETP.NE.U32.AND P1, PT, R0, RZ, PT ;  /* 0x000000ff0000720c */ /* 0x000fe20003f25070 */
[----:B------:R-:W-:Y:S01]  /*2a10*/  BSSY B1, `(.L_x_22) ;  /* 0x0000028000017945 */ /* 0x000fe20003800000 */
[----:B------:R-:W-:Y:S01]  /*2a20*/  IADD3 R2, P2, P3, -R45, -0x101, -R46 ;  /* 0xfffffeff2d027810 */ /* 0x000fe20007b5e92e */
[----:B------:R-:W-:Y:S01]  /*2a30*/  HFMA2.MMA R52, -RZ, RZ, 0, 0 ;  /* 0x00000000ff347435 */ /* 0x000fe200000001ff */
[----:B------:R-:W-:Y:S01]  /*2a40*/  ISETP.NE.AND.EX P1, PT, RZ, RZ, PT, P1 ;  /* 0x000000ffff00720c */ /* 0x000fe20003f25310 */
[----:B------:R-:W-:Y:S01]  /*2a50*/  IMAD.MOV.U32 R54, RZ, RZ, RZ ;  /* 0x000000ffff367224 */ /* 0x000fe200078e00ff */
[----:B------:R-:W-:Y:S01]  /*2a60*/  MOV R3, 0xffffffff ;  /* 0xffffffff00037802 */ /* 0x000fe20000000f00 */
[----:B------:R-:W-:Y:S01]  /*2a70*/  IMAD.MOV.U32 R51, RZ, RZ, RZ ;  /* 0x000000ffff337224 */ /* 0x000fe200078e00ff */
[----:B------:R-:W-:Y:S02]  /*2a80*/  ISETP.GE.U32.AND P0, PT, R2, 0x1e, PT ;  /* 0x0000001e0200780c */ /* 0x000fe40003f06070 */
[----:B------:R-:W-:-:S02]  /*2a90*/  IADD3.X R3, ~R44, -0x1, R3, P2, P3 ;  /* 0xffffffff2c037810 */ /* 0x000fc400017e6503 */
[----:B------:R-:W-:Y:S02]  /*2aa0*/  SHF.R.S32.HI R9, RZ, 0x1f, R41 ;  /* 0x0000001fff097819 */ /* 0x000fe40000011429 */
[----:B------:R-:W-:Y:S02]  /*2ab0*/  ISETP.GE.U32.AND.EX P0, PT, R3, RZ, PT, P0 ;  /* 0x000000ff0300720c */ /* 0x000fe40003f06100 */
[----:B------:R-:W-:Y:S01]  /*2ac0*/  MOV R53, R46 ;  /* 0x0000002e00357202 */ /* 0x000fe20000000f00 */
[----:B------:R-:W-:Y:S10]  /*2ad0*/  @!P1 BRA `(.L_x_23) ;  /* 0x00000000006c9947 */ /* 0x000ff40003800000 */
[----:B------:R-:W-:Y:S01]  /*2ae0*/  LOP3.LUT R2, R48, 0x1f, RZ, 0xc0, !PT ;  /* 0x0000001f30027812 */ /* 0x000fe200078ec0ff */
[----:B------:R-:W-:-:S03]  /*2af0*/  ULDC.64 UR6, c[0x0][0x260] ;  /* 0x0000980000067ab9 */ /* 0x000fc60000000a00 */
[----:B------:R-:W-:-:S04]  /*2b00*/  IADD3 R2, P1, R2, R41, RZ ;  /* 0x0000002902027210 */ /* 0x000fc80007f3e0ff */
[----:B------:R-:W-:-:S03]  /*2b10*/  IADD3.X R3, RZ, R9, RZ, P1, !PT ;  /* 0x00000009ff037210 */ /* 0x000fc60000ffe4ff */
[----:B------:R-:W-:-:S03]  /*2b20*/  IMAD.WIDE.U32 R2, R46, 0x140, R2 ;  /* 0x000001402e027825 */ /* 0x000fc600078e0002 */
[----:B------:R-:W-:-:S04]  /*2b30*/  LEA R4, P1, R2, UR6, 0x3 ;  /* 0x0000000602047c11 */ /* 0x000fc8000f8218ff */
[----:B------:R-:W-:-:S05]  /*2b40*/  LEA.HI.X R5, R2, UR7, R3, 0x3, P1 ;  /* 0x0000000702057c11 */ /* 0x000fca00088f1c03 */
[----:B------:R-:W2:Y:S01]  /*2b50*/  LDG.E.64 R2, desc[UR14][R4.64+0x20000] ;  /* 0x0200000e04027981 */ /* 0x000ea2000c1e1b00 */
[----:B------:R-:W-:Y:S01]  /*2b60*/  ISETP.NE.U32.AND P1, PT, R0, 0x1, PT ;  /* 0x000000010000780c */ /* 0x000fe20003f25070 */
[----:B------:R-:W-:Y:S01]  /*2b70*/  IMAD.MOV.U32 R52, RZ, RZ, R38 ;  /* 0x000000ffff347224 */ /* 0x000fe200078e0026 */
[----:B------:R-:W-:Y:S02]  /*2b80*/  MOV R53, R40 ;  /* 0x0000002800357202 */ /* 0x000fe40000000f00 */
[----:B------:R-:W-:Y:S01]  /*2b90*/  ISETP.NE.AND.EX P1, PT, RZ, RZ, PT, P1 ;  /* 0x000000ffff00720c */ /* 0x000fe20003f25310 */
[----:B--2---:R-:W-:Y:S01]  /*2ba0*/  FADD.FTZ R51, RZ, R2 ;  /* 0x00000002ff337221 */ /* 0x004fe20000010000 */
[----:B------:R-:W-:-:S11]  /*2bb0*/  FADD.FTZ R54, RZ, R3 ;  /* 0x00000003ff367221 */ /* 0x000fd60000010000 */
[----:B------:R-:W-:Y:S05]  /*2bc0*/  @!P1 BRA `(.L_x_23) ;  /* 0x0000000000309947 */ /* 0x000fea0003800000 */
[----:B------:R-:W-:Y:S01]  /*2bd0*/  ISETP.NE.U32.AND P1, PT, R0, 0x2, PT ;  /* 0x000000020000780c */ /* 0x000fe20003f25070 */
[----:B------:R-:W2:Y:S03]  /*2be0*/  LDG.E.64 R2, desc[UR14][R4.64+0x26400] ;  /* 0x0264000e04027981 */ /* 0x000ea6000c1e1b00 */
[----:B------:R-:W-:-:S13]  /*2bf0*/  ISETP.NE.AND.EX P1, PT, RZ, RZ, PT, P1 ;  /* 0x000000ffff00720c */ /* 0x000fda0003f25310 */
[----:B------:R-:W3:Y:S01]  /*2c00*/  @P1 LDG.E.64 R6, desc[UR14][R4.64+0x2c800] ;  /* 0x02c8000e04061981 */ /* 0x000ee2000c1e1b00 */
[----:B------:R-:W-:Y:S01]  /*2c10*/  MOV R53, R39 ;  /* 0x0000002700357202 */ /* 0x000fe20000000f00 */
[----:B------:R-:W-:Y:S01]  /*2c20*/  @P1 IMAD.MOV.U32 R53, RZ, RZ, R49 ;  /* 0x000000ffff351224 */ /* 0x000fe200078e0031 */
[----:B------:R-:W-:Y:S02]  /*2c30*/  MOV R52, R37 ;  /* 0x0000002500347202 */ /* 0x000fe40000000f00 */
[----:B------:R-:W-:Y:S01]  /*2c40*/  @P1 MOV R52, R47 ;  /* 0x0000002f00341202 */ /* 0x000fe20000000f00 */
[----:B--2---:R-:W-:Y:S01]  /*2c50*/  FADD.FTZ R51, R51, R2 ;  /* 0x0000000233337221 */ /* 0x004fe20000010000 */
[----:B------:R-:W-:-:S03]  /*2c60*/  FADD.FTZ R54, R54, R3 ;  /* 0x0000000336367221 */ /* 0x000fc60000010000 */
[----:B---3--:R-:W-:Y:S01]  /*2c70*/  @P1 FADD.FTZ R51, R51, R6 ;  /* 0x0000000633331221 */ /* 0x008fe20000010000 */
[----:B------:R-:W-:-:S07]  /*2c80*/  @P1 FADD.FTZ R54, R54, R7 ;  /* 0x0000000736361221 */ /* 0x000fce0000010000 */
.L_x_23:
[----:B------:R-:W-:Y:S05]  /*2c90*/  BSYNC B1 ;  /* 0x0000000000017941 */ /* 0x000fea0003800000 */
.L_x_22:
[----:B------:R-:W-:Y:S05]  /*2ca0*/  @!P0 BRA `(.L_x_21) ;  /* 0x0000000800048947 */ /* 0x000fea0003800000 */
[C---:B------:R-:W-:Y:S01]  /*2cb0*/  IMAD.WIDE.U32 R2, R53.reuse, 0x140, RZ ;  /* 0x0000014035027825 */ /* 0x040fe200078e00ff */
[----:B------:R-:W-:Y:S01]  /*2cc0*/  IADD3 R5, P2, -R53, UR4, RZ ;  /* 0x0000000435057c10 */ /* 0x000fe2000ff5e1ff */
[----:B------:R-:W-:Y:S01]  /*2cd0*/  ULDC.64 UR6, c[0x0][0x260] ;  /* 0x0000980000067ab9 */ /* 0x000fe20000000a00 */
[----:B------:R-:W-:Y:S02]  /*2ce0*/  BSSY B1, `(.L_x_24) ;  /* 0x000004a000017945 */ /* 0x000fe40003800000 */
[----:B------:R-:W-:Y:S02]  /*2cf0*/  ISETP.GT.U32.AND P1, PT, R5, 0x78, PT ;  /* 0x000000780500780c */ /* 0x000fe40003f24070 */
[----:B------:R-:W-:Y:S01]  /*2d00*/  LOP3.LUT R4, R2, 0x1f, R48, 0xf8, !PT ;  /* 0x0000001f02047812 */ /* 0x000fe200078ef830 */
[C---:B------:R-:W-:Y:S01]  /*2d10*/  IMAD R2, R52.reuse, 0x140, RZ ;  /* 0x0000014034027824 */ /* 0x040fe200078e02ff */
[----:B------:R-:W-:Y:S02]  /*2d20*/  IADD3.X R5, ~R52, UR5, RZ, P2, !PT ;  /* 0x0000000534057c10 */ /* 0x000fe400097fe5ff */
[----:B------:R-:W-:-:S02]  /*2d30*/  IADD3 R4, P0, R41, R4, RZ ;  /* 0x0000000429047210 */ /* 0x000fc40007f1e0ff */
[----:B------:R-:W-:Y:S02]  /*2d40*/  ISETP.GT.AND.EX P1, PT, R5, RZ, PT, P1 ;  /* 0x000000ff0500720c */ /* 0x000fe40003f24310 */
[----:B------:R-:W-:Y:S02]  /*2d50*/  IADD3.X R3, R9, R3, R2, P0, !PT ;  /* 0x0000000309037210 */ /* 0x000fe400007fe402 */
[----:B------:R-:W-:-:S04]  /*2d60*/  LEA R2, P0, R4, UR6, 0x3 ;  /* 0x0000000604027c11 */ /* 0x000fc8000f8018ff */
[----:B------:R-:W-:Y:S02]  /*2d70*/  LEA.HI.X R3, R4, UR7, R3, 0x3, P0 ;  /* 0x0000000704037c11 */ /* 0x000fe400080f1c03 */
[----:B------:R-:W-:-:S04]  /*2d80*/  IADD3 R2, P0, R2, 0x20000, RZ ;  /* 0x0002000002027810 */ /* 0x000fc80007f1e0ff */
[----:B------:R-:W-:Y:S02]  /*2d90*/  IADD3.X R3, RZ, R3, RZ, P0, !PT ;  /* 0x00000003ff037210 */ /* 0x000fe400007fe4ff */
[----:B------:R-:W-:Y:S01]  /*2da0*/  PLOP3.LUT P0, PT, PT, PT, PT, 0x80, 0x0 ;  /* 0x000000000000781c */ /* 0x000fe20003f0f070 */
[----:B------:R-:W-:-:S12]  /*2db0*/  @!P1 BRA `(.L_x_25) ;  /* 0x0000000000f09947 */ /* 0x000fd80003800000 */
[----:B------:R-:W-:Y:S01]  /*2dc0*/  IMAD.U32 R56, RZ, RZ, UR4 ;  /* 0x00000004ff387e24 */ /* 0x000fe2000f8e00ff */
[----:B------:R-:W-:Y:S02]  /*2dd0*/  MOV R55, UR5 ;  /* 0x0000000500377c02 */ /* 0x000fe40008000f00 */
[----:B------:R-:W-:Y:S02]  /*2de0*/  PLOP3.LUT P0, PT, PT, PT, PT, 0x8, 0x0 ;  /* 0x000000000000781c */ /* 0x000fe40003f0e170 */
[----:B------:R-:W-:-:S04]  /*2df0*/  IADD3 R56, P1, R56, -0x78, RZ ;  /* 0xffffff8838387810 */ /* 0x000fc80007f3e0ff */
[----:B------:R-:W-:-:S09]  /*2e00*/  IADD3.X R55, R55, -0x1, RZ, P1, !PT ;  /* 0xffffffff37377810 */ /* 0x000fd20000ffe4ff */
.L_x_26:
[----:B------:R-:W2:Y:S04]  /*2e10*/  LDG.E.64 R4, desc[UR14][R2.64] ;  /* 0x0000000e02047981 */ /* 0x000ea8000c1e1b00 */
[----:B------:R-:W3:Y:S04]  /*2e20*/  LDG.E.64 R6, desc[UR14][R2.64+0x6400] ;  /* 0x0064000e02067981 */ /* 0x000ee8000c1e1b00 */
[----:B------:R-:W4:Y:S04]  /*2e30*/  LDG.E.64 R8, desc[UR14][R2.64+0xc800] ;  /* 0x00c8000e02087981 */ /* 0x000f28000c1e1b00 */
[----:B------:R-:W5:Y:S04]  /*2e40*/  LDG.E.64 R10, desc[UR14][R2.64+0x12c00] ;  /* 0x012c000e020a7981 */ /* 0x000f68000c1e1b00 */
        /* <DEDUP_REMOVED lines=11> */
[----:B------:R0:W5:Y:S01]  /*2f00*/  LDG.E.64 R34, desc[UR14][R2.64+0x5dc00] ;  /* 0x05dc000e02227981 */ /* 0x000162000c1e1b00 */
[----:B------:R-:W-:-:S04]  /*2f10*/  IADD3 R53, P1, R53, 0xa0, RZ ;  /* 0x000000a035357810 */ /* 0x000fc80007f3e0ff */
[----:B------:R-:W-:Y:S02]  /*2f20*/  IADD3.X R52, RZ, R52, RZ, P1, !PT ;  /* 0x00000034ff347210 */ /* 0x000fe40000ffe4ff */
[----:B------:R-:W-:Y:S02]  /*2f30*/  ISETP.GE.U32.AND P1, PT, R53, R56, PT ;  /* 0x000000383500720c */ /* 0x000fe40003f26070 */
[----:B0-----:R-:W-:Y:S02]  /*2f40*/  IADD3 R2, P2, R2, 0x64000, RZ ;  /* 0x0006400002027810 */ /* 0x001fe40007f5e0ff */
[----:B------:R-:W-:-:S03]  /*2f50*/  ISETP.GE.AND.EX P1, PT, R52, R55, PT, P1 ;  /* 0x000000373400720c */ /* 0x000fc60003f26310 */
[----:B------:R-:W-:Y:S02]  /*2f60*/  IMAD.X R3, RZ, RZ, R3, P2 ;  /* 0x000000ffff037224 */ /* 0x000fe400010e0603 */
[----:B--2---:R-:W-:Y:S01]  /*2f70*/  FADD.FTZ R51, R4, R51 ;  /* 0x0000003304337221 */ /* 0x004fe20000010000 */
[----:B------:R-:W-:-:S03]  /*2f80*/  FADD.FTZ R54, R5, R54 ;  /* 0x0000003605367221 */ /* 0x000fc60000010000 */
[----:B---3--:R-:W-:Y:S01]  /*2f90*/  FADD.FTZ R51, R51, R6 ;  /* 0x0000000633337221 */ /* 0x008fe20000010000 */
[----:B------:R-:W-:-:S03]  /*2fa0*/  FADD.FTZ R54, R54, R7 ;  /* 0x0000000736367221 */ /* 0x000fc60000010000 */
[----:B----4-:R-:W-:Y:S01]  /*2fb0*/  FADD.FTZ R51, R51, R8 ;  /* 0x0000000833337221 */ /* 0x010fe20000010000 */
        /* <DEDUP_REMOVED lines=26> */
[----:B------:R-:W-:Y:S01]  /*3160*/  FADD.FTZ R54, R54, R35 ;  /* 0x0000002336367221 */ /* 0x000fe20000010000 */
[----:B------:R-:W-:Y:S06]  /*3170*/  @!P1 BRA `(.L_x_26) ;  /* 0xfffffffc00249947 */ /* 0x000fec000383ffff */
.L_x_25:
[----:B------:R-:W-:Y:S05]  /*3180*/  BSYNC B1 ;  /* 0x0000000000017941 */ /* 0x000fea0003800000 */
.L_x_24:
[----:B------:R-:W-:Y:S01]  /*3190*/  IADD3 R4, P2, -R53, UR4, RZ ;  /* 0x0000000435047c10 */ /* 0x000fe2000ff5e1ff */
[----:B------:R-:W-:Y:S03]  /*31a0*/  BSSY B1, `(.L_x_27) ;  /* 0x0000022000017945 */ /* 0x000fe60003800000 */
[----:B------:R-:W-:Y:S02]  /*31b0*/  ISETP.GT.U32.AND P1, PT, R4, 0x28, PT ;  /* 0x000000280400780c */ /* 0x000fe40003f24070 */
[----:B------:R-:W-:-:S04]  /*31c0*/  IADD3.X R4, ~R52, UR5, RZ, P2, !PT ;  /* 0x0000000534047c10 */ /* 0x000fc800097fe5ff */
[----:B------:R-:W-:-:S13]  /*31d0*/  ISETP.GT.AND.EX P1, PT, R4, RZ, PT, P1 ;  /* 0x000000ff0400720c */ /* 0x000fda0003f24310 */
[----:B------:R-:W-:Y:S05]  /*31e0*/  @!P1 BRA `(.L_x_28) ;  /* 0x0000000000749947 */ /* 0x000fea0003800000 */
[----:B------:R-:W2:Y:S04]  /*31f0*/  LDG.E.64 R18, desc[UR14][R2.64] ;  /* 0x0000000e02127981 */ /* 0x000ea8000c1e1b00 */
[----:B------:R-:W3:Y:S04]  /*3200*/  LDG.E.64 R16, desc[UR14][R2.64+0x6400] ;  /* 0x0064000e02107981 */ /* 0x000ee8000c1e1b00 */
[----:B------:R-:W4:Y:S04]  /*3210*/  LDG.E.64 R14, desc[UR14][R2.64+0xc800] ;  /* 0x00c8000e020e7981 */ /* 0x000f28000c1e1b00 */
[----:B------:R-:W5:Y:S04]  /*3220*/  LDG.E.64 R12, desc[UR14][R2.64+0x12c00] ;  /* 0x012c000e020c7981 */ /* 0x000f68000c1e1b00 */
[----:B------:R-:W5:Y:S04]  /*3230*/  LDG.E.64 R10, desc[UR14][R2.64+0x19000] ;  /* 0x0190000e020a7981 */ /* 0x000f68000c1e1b00 */
[----:B------:R-:W5:Y:S04]  /*3240*/  LDG.E.64 R8, desc[UR14][R2.64+0x1f400] ;  /* 0x01f4000e02087981 */ /* 0x000f68000c1e1b00 */
[----:B------:R-:W5:Y:S04]  /*3250*/  LDG.E.64 R6, desc[UR14][R2.64+0x25800] ;  /* 0x0258000e02067981 */ /* 0x000f68000c1e1b00 */
[----:B------:R0:W5:Y:S01]  /*3260*/  LDG.E.64 R4, desc[UR14][R2.64+0x2bc00] ;  /* 0x02bc000e02047981 */ /* 0x000162000c1e1b00 */
[----:B------:R-:W-:-:S02]  /*3270*/  IADD3 R53, P2, R53, 0x50, RZ ;  /* 0x0000005035357810 */ /* 0x000fc40007f5e0ff */
[----:B------:R-:W-:Y:S02]  /*3280*/  PLOP3.LUT P0, PT, PT, PT, PT, 0x8, 0x0 ;  /* 0x000000000000781c */ /* 0x000fe40003f0e170 */
[----:B------:R-:W-:Y:S02]  /*3290*/  IADD3.X R52, RZ, R52, RZ, P2, !PT ;  /* 0x00000034ff347210 */ /* 0x000fe400017fe4ff */
[----:B0-----:R-:W-:-:S04]  /*32a0*/  IADD3 R2, P1, R2, 0x32000, RZ ;  /* 0x0003200002027810 */ /* 0x001fc80007f3e0ff */
[----:B------:R-:W-:Y:S01]  /*32b0*/  IADD3.X R3, RZ, R3, RZ, P1, !PT ;  /* 0x00000003ff037210 */ /* 0x000fe20000ffe4ff */
        /* <DEDUP_REMOVED lines=16> */
.L_x_28:
[----:B------:R-:W-:Y:S05]  /*33c0*/  BSYNC B1 ;  /* 0x0000000000017941 */ /* 0x000fea0003800000 */
.L_x_27:
[----:B------:R-:W-:-:S04]  /*33d0*/  ISETP.LT.U32.AND P1, PT, R53, UR4, PT ;  /* 0x0000000435007c0c */ /* 0x000fc8000bf21070 */
[----:B------:R-:W-:-:S13]  /*33e0*/  ISETP.LT.OR.EX P0, PT, R52, UR5, P0, P1 ;  /* 0x0000000534007c0c */ /* 0x000fda0008701710 */
[----:B------:R-:W-:Y:S05]  /*33f0*/  @!P0 BRA `(.L_x_21) ;  /* 0x0000000000308947 */ /* 0x000fea0003800000 */
[----:B------:R-:W2:Y:S04]  /*3400*/  LDG.E.64 R4, desc[UR14][R2.64] ;  /* 0x0000000e02047981 */ /* 0x000ea8000c1e1b00 */
[----:B------:R-:W3:Y:S04]  /*3410*/  LDG.E.64 R6, desc[UR14][R2.64+0x6400] ;  /* 0x0064000e02067981 */ /* 0x000ee8000c1e1b00 */
[----:B------:R-:W4:Y:S04]  /*3420*/  LDG.E.64 R8, desc[UR14][R2.64+0xc800] ;  /* 0x00c8000e02087981 */ /* 0x000f28000c1e1b00 */
[----:B------:R-:W5:Y:S01]  /*3430*/  LDG.E.64 R10, desc[UR14][R2.64+0x12c00] ;  /* 0x012c000e020a7981 */ /* 0x000f62000c1e1b00 */
[----:B--2---:R-:W-:Y:S01]  /*3440*/  FADD.FTZ R51, R51, R4 ;  /* 0x0000000433337221 */ /* 0x004fe20000010000 */
[----:B------:R-:W-:-:S03]  /*3450*/  FADD.FTZ R54, R54, R5 ;  /* 0x0000000536367221 */ /* 0x000fc60000010000 */
[----:B---3--:R-:W-:Y:S01]  /*3460*/  FADD.FTZ R51, R51, R6 ;  /* 0x0000000633337221 */ /* 0x008fe20000010000 */
[----:B------:R-:W-:-:S03]  /*3470*/  FADD.FTZ R54, R54, R7 ;  /* 0x0000000736367221 */ /* 0x000fc60000010000 */
[----:B----4-:R-:W-:Y:S01]  /*3480*/  FADD.FTZ R51, R51, R8 ;  /* 0x0000000833337221 */ /* 0x010fe20000010000 */
[----:B------:R-:W-:-:S03]  /*3490*/  FADD.FTZ R54, R54, R9 ;  /* 0x0000000936367221 */ /* 0x000fc60000010000 */
[----:B-----5:R-:W-:Y:S01]  /*34a0*/  FADD.FTZ R51, R51, R10 ;  /* 0x0000000a33337221 */ /* 0x020fe20000010000 */
[----:B------:R-:W-:-:S07]  /*34b0*/  FADD.FTZ R54, R54, R11 ;  /* 0x0000000b36367221 */ /* 0x000fce0000010000 */
.L_x_21:
[----:B------:R-:W-:Y:S05]  /*34c0*/  BSYNC B0 ;  /* 0x0000000000007941 */ /* 0x000fea0003800000 */
.L_x_20:
[----:B------:R-:W0:Y:S01]  /*34d0*/  S2UR UR7, SR_CgaCtaId ;  /* 0x00000000000779c3 */ /* 0x000e220000008800 */
[----:B------:R-:W-:Y:S01]  /*34e0*/  UMOV UR6, 0x400 ;  /* 0x0000040000067882 */ /* 0x000fe20000000000 */
[----:B------:R-:W-:Y:S01]  /*34f0*/  IMAD.SHL.U32 R3, R46, 0x2, RZ ;  /* 0x000000022e037824 */ /* 0x000fe200078e00ff */
[----:B------:R-:W-:-:S04]  /*3500*/  ISETP.GT.U32.AND P0, PT, R48, 0x1ff, PT ;  /* 0x000001ff3000780c */ /* 0x000fc80003f04070 */
[----:B------:R-:W-:Y:S01]  /*3510*/  LOP3.LUT R3, R3, 0x1f, R48, 0x78, !PT ;  /* 0x0000001f03037812 */ /* 0x000fe200078e7830 */
[----:B0-----:R-:W-:-:S06]  /*3520*/  ULEA UR6, UR7, UR6, 0x18 ;  /* 0x0000000607067291 */ /* 0x001fcc000f8ec03f */
[----:B------:R-:W-:-:S04]  /*3530*/  LEA R2, R46, UR6, 0x7 ;  /* 0x000000062e027c11 */ /* 0x000fc8000f8e38ff */
[----:B------:R-:W-:-:S05]  /*3540*/  LEA R2, R3, R2, 0x2 ;  /* 0x0000000203027211 */ /* 0x000fca00078e10ff */
[----:B------:R0:W-:Y:S04]  /*3550*/  STS [R2], R51 ;  /* 0x0000003302007388 */ /* 0x0001e80000000800 */
[----:B------:R0:W-:Y:S01]  /*3560*/  STS [R2+0x500], R54 ;  /* 0x0005003602007388 */ /* 0x0001e20000000800 */
[----:B------:R-:W-:Y:S06]  /*3570*/  BAR.SYNC.DEFER_BLOCKING 0x0 ;  /* 0x0000000000007b1d */ /* 0x000fec0000010000 */
[----:B------:R-:W-:Y:S05]  /*3580*/  @P0 BRA `(.L_x_29) ;  /* 0x0000001000c80947 */ /* 0x000fea0003800000 */
[----:B------:R-:W-:Y:S01]  /*3590*/  ISETP.NE.AND P0, PT, R36, RZ, PT ;  /* 0x000000ff2400720c */ /* 0x000fe20003f05270 */
[----:B------:R-:W-:Y:S01]  /*35a0*/  BSSY B0, `(.L_x_30) ;  /* 0x0000083000007945 */ /* 0x000fe20003800000 */
[----:B0-----:R-:W-:-:S11]  /*35b0*/  MOV R2, R43 ;  /* 0x0000002b00027202 */ /* 0x001fd60000000f00 */
[----:B------:R-:W-:Y:S05]  /*35c0*/  @!P0 BRA `(.L_x_31) ;  /* 0x0000000800008947 */ /* 0x000fea0003800000 */
[----:B------:R-:W-:Y:S01]  /*35d0*/  ISETP.GT.U32.AND P0, PT, R50, 0x9, PT ;  /* 0x000000093200780c */ /* 0x000fe20003f04070 */
[----:B------:R-:W-:-:S12]  /*35e0*/  UMOV UR7, 0xffff ;  /* 0x0000ffff00077882 */ /* 0x000fd80000000000 */
[C---:B------:R-:W-:Y:S01]  /*35f0*/  @!P0 IMAD.SHL.U32 R2, R50.reuse, 0x2, RZ ;  /* 0x0000000232028824 */ /* 0x040fe200078e00ff */
[----:B------:R-:W-:Y:S02]  /*3600*/  @!P0 SHF.R.U32.HI R43, RZ, 0x4, R48 ;  /* 0x00000004ff2b8819 */ /* 0x000fe40000011630 */
[----:B------:R-:W-:Y:S02]  /*3610*/  @!P0 LEA R4, R50, UR6, 0x7 ;  /* 0x0000000632048c11 */ /* 0x000fe4000f8e38ff */
[----:B------:R-:W-:-:S04]  /*3620*/  @!P0 LOP3.LUT R3, R43, R2, RZ, 0x3c, !PT ;  /* 0x000000022b038212 */ /* 0x000fc800078e3cff */
[----:B------:R-:W-:Y:S02]  /*3630*/  @!P0 LEA R4, R3, R4, 0x2 ;  /* 0x0000000403048211 */ /* 0x000fe400078e10ff */
[----:B------:R-:W-:-:S06]  /*3640*/  CS2R R2, SRZ ;  /* 0x0000000000027805 */ /* 0x000fcc000001ff00 */
[----:B------:R0:W1:Y:S04]  /*3650*/  @!P0 LDS R2, [R4] ;  /* 0x0000000004028984 */ /* 0x0000680000000800 */
[----:B------:R0:W2:Y:S01]  /*3660*/  @!P0 LDS R3, [R4+0x500] ;  /* 0x0005000004038984 */ /* 0x0000a20000000800 */
[----:B------:R-:W-:Y:S05]  /*3670*/  BRA.DIV UR7, `(.L_x_32) ;  /* 0x0000001207a47947 */ /* 0x000fea000b800000 */
[----:B------:R-:W-:Y:S01]  /*3680*/  MOV R9, 0xffff ;  /* 0x0000ffff00097802 */ /* 0x000fe20000000f00 */
[----:B------:R-:W-:Y:S01]  /*3690*/  IMAD.MOV.U32 R8, RZ, RZ, 0xffff ;  /* 0x0000ffffff087424 */ /* 0x000fe200078e00ff */
[----:B------:R-:W-:Y:S01]  /*36a0*/  MOV R10, 0xffff ;  /* 0x0000ffff000a7802 */ /* 0x000fe20000000f00 */
[----:B------:R-:W-:Y:S01]  /*36b0*/  IMAD.MOV.U32 R13, RZ, RZ, 0xffff ;  /* 0x0000ffffff0d7424 */ /* 0x000fe200078e00ff */
[----:B------:R-:W-:Y:S01]  /*36c0*/  MOV R11, 0xffff ;  /* 0x0000ffff000b7802 */ /* 0x000fe20000000f00 */
[----:B-1----:R-:W1:Y:S01]  /*36d0*/  SHFL.BFLY PT, R5, R2, 0x8, 0x101f ;  /* 0x0d101f0002057f89 */ /* 0x002e6200000e0000 */
[----:B------:R-:W-:Y:S02]  /*36e0*/  MOV R12, 0xffff ;  /* 0x0000ffff000c7802 */ /* 0x000fe40000000f00 */
[----:B------:R-:W-:Y:S01]  /*36f0*/  MOV R14, 0xffff ;  /* 0x0000ffff000e7802 */ /* 0x000fe20000000f00 */
[----:B0-2---:R-:W0:Y:S01]  /*3700*/  SHFL.BFLY PT, R4, R3, 0x8, 0x101f ;  /* 0x0d101f0003047f89 */ /* 0x005e2200000e0000 */
[----:B-1----:R-:W-:Y:S01]  /*3710*/  FADD.FTZ R5, R5, R2 ;  /* 0x0000000205057221 */ /* 0x002fe20000010000 */
[----:B0-----:R-:W-:-:S04]  /*3720*/  FADD.FTZ R4, R4, R3 ;  /* 0x0000000304047221 */ /* 0x001fc80000010000 */
[----:B------:R-:W0:Y:S01]  /*3730*/  SHFL.BFLY PT, R6, R5, 0x4, 0x101f ;  /* 0x0c901f0005067f89 */ /* 0x000e2200000e0000 */
[----:B------:R-:W-:-:S03]  /*3740*/  IMAD.MOV.U32 R3, RZ, RZ, 0xffff ;  /* 0x0000ffffff037424 */ /* 0x000fc600078e00ff */
[----:B------:R-:W1:Y:S01]  /*3750*/  SHFL.BFLY PT, R7, R4, 0x4, 0x101f ;  /* 0x0c901f0004077f89 */ /* 0x000e6200000e0000 */
[----:B0-----:R-:W-:Y:S01]  /*3760*/  FADD.FTZ R6, R5, R6 ;  /* 0x0000000605067221 */ /* 0x001fe20000010000 */
[----:B-1----:R-:W-:-:S04]  /*3770*/  FADD.FTZ R7, R4, R7 ;  /* 0x0000000704077221 */ /* 0x002fc80000010000 */
[----:B------:R-:W0:Y:S04]  /*3780*/  SHFL.BFLY PT, R9, R6, 0x2, 0x101f ;  /* 0x0c501f0006097f89 */ /* 0x000e2800000e0000 */
[----:B------:R-:W1:Y:S01]  /*3790*/  SHFL.BFLY PT, R2, R7, 0x2, 0x101f ;  /* 0x0c501f0007027f89 */ /* 0x000e6200000e0000 */
[----:B0-----:R-:W-:Y:S01]  /*37a0*/  FADD.FTZ R9, R6, R9 ;  /* 0x0000000906097221 */ /* 0x001fe20000010000 */
[----:B-1----:R-:W-:-:S04]  /*37b0*/  FADD.FTZ R2, R7, R2 ;  /* 0x0000000207027221 */ /* 0x002fc80000010000 */
[----:B------:R-:W0:Y:S04]  /*37c0*/  SHFL.BFLY PT, R8, R9, 0x1, 0x101f ;  /* 0x0c301f0009087f89 */ /* 0x000e2800000e0000 */
[----:B------:R1:W2:Y:S02]  /*37d0*/  SHFL.BFLY PT, R18, R2, 0x1, 0x101f ;  /* 0x0c301f0002127f89 */ /* 0x0002a400000e0000 */
[----:B01----:R-:W-:-:S07]  /*37e0*/  FADD.FTZ R8, R9, R8 ;  /* 0x0000000809087221 */ /* 0x003fce0000010000 */
.L_x_45:
[----:B------:R-:W0:Y:S01]  /*37f0*/  LDC.64 R4, c[0x0][0x218] ;  /* 0x00008600ff047b82 */ /* 0x000e220000000a00 */
[----:B------:R-:W-:Y:S01]  /*3800*/  ISETP.NE.AND P1, PT, R50, RZ, PT ;  /* 0x000000ff3200720c */ /* 0x000fe20003f25270 */
[----:B--2---:R-:W-:Y:S01]  /*3810*/  FADD.FTZ R18, R2, R18 ;  /* 0x0000001202127221 */ /* 0x004fe20000010000 */
[----:B------:R-:W-:Y:S02]  /*3820*/  LEA.HI R3, R48, R41, RZ, 0x1c ;  /* 0x0000002930037211 */ /* 0x000fe400078fe0ff */
[----:B------:R-:W-:-:S03]  /*3830*/  ISETP.NE.AND P2, PT, R36, 0x1, PT ;  /* 0x000000012400780c */ /* 0x000fc60003f45270 */
[----:B------:R-:W1:Y:S06]  /*3840*/  LDC.64 R6, c[0x0][0x220] ;  /* 0x00008800ff067b82 */ /* 0x000e6c0000000a00 */
[----:B------:R-:W-:Y:S02]  /*3850*/  @!P1 F2FP.BF16.F32.PACK_AB R2, RZ, R8 ;  /* 0x00000008ff02923e */ /* 0x000fe400000010ff */
[----:B------:R-:W-:Y:S01]  /*3860*/  @!P1 F2FP.BF16.F32.PACK_AB R8, RZ, R18 ;  /* 0x00000012ff08923e */ /* 0x000fe200000010ff */
[----:B0-----:R-:W-:-:S04]  /*3870*/  IMAD.WIDE R4, R3, 0x2, R4 ;  /* 0x0000000203047825 */ /* 0x001fc800078e0204 */
[----:B-1----:R-:W-:Y:S01]  /*3880*/  IMAD.WIDE R6, R3, 0x2, R6 ;  /* 0x0000000203067825 */ /* 0x002fe200078e0206 */
[----:B------:R-:W-:Y:S02]  /*3890*/  PRMT R3, R2, 0x7610, R3 ;  /* 0x0000761002037816 */ /* 0x000fe40000000003 */
[----:B------:R-:W-:-:S03]  /*38a0*/  LEA.HI R2, R48, 0x14, RZ, 0x1c ;  /* 0x0000001430027811 */ /* 0x000fc600078fe0ff */
[----:B------:R0:W-:Y:S04]  /*38b0*/  @!P1 STG.E.U16 desc[UR14][R4.64], R3 ;  /* 0x0000000304009986 */ /* 0x0001e8000c10150e */
[----:B------:R0:W-:Y:S01]  /*38c0*/  @!P1 STG.E.U16 desc[UR14][R6.64], R8 ;  /* 0x0000000806009986 */ /* 0x0001e2000c10150e */
[----:B------:R-:W-:Y:S05]  /*38d0*/  @!P2 BRA `(.L_x_31) ;  /* 0x00000004003ca947 */ /* 0x000fea0003800000 */
[C---:B0-----:R-:W-:Y:S01]  /*38e0*/  @!P0 SHF.L.U32 R3, R50.reuse, 0x1, RZ ;  /* 0x0000000132038819 */ /* 0x041fe200000006ff */
[----:B------:R-:W-:Y:S01]  /*38f0*/  UMOV UR7, 0xffff ;  /* 0x0000ffff00077882 */ /* 0x000fe20000000000 */
[----:B------:R-:W-:Y:S02]  /*3900*/  @!P0 LEA R8, R50, UR6, 0x7 ;  /* 0x0000000632088c11 */ /* 0x000fe4000f8e38ff */
[----:B------:R-:W-:-:S04]  /*3910*/  @!P0 LOP3.LUT R3, R2, R3, RZ, 0x3c, !PT ;  /* 0x0000000302038212 */ /* 0x000fc800078e3cff */
[----:B------:R-:W-:Y:S02]  /*3920*/  @!P0 LEA R8, R3, R8, 0x2 ;  /* 0x0000000803088211 */ /* 0x000fe400078e10ff */
[----:B------:R-:W-:-:S06]  /*3930*/  CS2R R2, SRZ ;  /* 0x0000000000027805 */ /* 0x000fcc000001ff00 */
[----:B------:R0:W1:Y:S04]  /*3940*/  @!P0 LDS R2, [R8] ;  /* 0x0000000008028984 */ /* 0x0000680000000800 */
[----:B------:R0:W2:Y:S01]  /*3950*/  @!P0 LDS R3, [R8+0x500] ;  /* 0x0005000008038984 */ /* 0x0000a20000000800 */
[----:B------:R-:W-:Y:S05]  /*3960*/  BRA.DIV UR7, `(.L_x_33) ;  /* 0x0000001207bc7947 */ /* 0x000fea000b800000 */
[----:B------:R-:W-:Y:S01]  /*3970*/  IMAD.MOV.U32 R13, RZ, RZ, 0xffff ;  /* 0x0000ffffff0d7424 */ /* 0x000fe200078e00ff */
[----:B------:R-:W-:Y:S01]  /*3980*/  MOV R12, 0xffff ;  /* 0x0000ffff000c7802 */ /* 0x000fe20000000f00 */
[----:B------:R-:W-:Y:S01]  /*3990*/  IMAD.MOV.U32 R15, RZ, RZ, 0xffff ;  /* 0x0000ffffff0f7424 */ /* 0x000fe200078e00ff */
[----:B------:R-:W-:Y:S01]  /*39a0*/  MOV R14, 0xffff ;  /* 0x0000ffff000e7802 */ /* 0x000fe20000000f00 */
[----:B------:R-:W-:Y:S01]  /*39b0*/  IMAD.MOV.U32 R20, RZ, RZ, 0xffff ;  /* 0x0000ffffff147424 */ /* 0x000fe200078e00ff */
[----:B-1----:R-:W1:Y:S01]  /*39c0*/  SHFL.BFLY PT, R9, R2, 0x8, 0x101f ;  /* 0x0d101f0002097f89 */ /* 0x002e6200000e0000 */
[----:B------:R-:W-:Y:S02]  /*39d0*/  MOV R17, 0xffff ;  /* 0x0000ffff00117802 */ /* 0x000fe40000000f00 */
[----:B------:R-:W-:Y:S01]  /*39e0*/  MOV R16, 0xffff ;  /* 0x0000ffff00107802 */ /* 0x000fe20000000f00 */
[----:B0-2---:R-:W0:Y:S01]  /*39f0*/  SHFL.BFLY PT, R8, R3, 0x8, 0x101f ;  /* 0x0d101f0003087f89 */ /* 0x005e2200000e0000 */
[----:B-1----:R-:W-:Y:S01]  /*3a00*/  FADD.FTZ R9, R9, R2 ;  /* 0x0000000209097221 */ /* 0x002fe20000010000 */
[----:B0-----:R-:W-:-:S04]  /*3a10*/  FADD.FTZ R8, R8, R3 ;  /* 0x0000000308087221 */ /* 0x001fc80000010000 */
[----:B------:R-:W0:Y:S01]  /*3a20*/  SHFL.BFLY PT, R10, R9, 0x4, 0x101f ;  /* 0x0c901f00090a7f89 */ /* 0x000e2200000e0000 */
[----:B------:R-:W-:-:S03]  /*3a30*/  MOV R3, 0xffff ;  /* 0x0000ffff00037802 */ /* 0x000fc60000000f00 */
        /* <DEDUP_REMOVED lines=10> */
.L_x_55:
[----:B--2---:R-:W-:Y:S01]  /*3ae0*/  FADD.FTZ R3, R2, R18 ;  /* 0x0000001202037221 */ /* 0x004fe20000010000 */
[----:B------:R-:W-:Y:S02]  /*3af0*/  @!P1 F2FP.BF16.F32.PACK_AB R2, RZ, R12 ;  /* 0x0000000cff02923e */ /* 0x000fe400000010ff */
[----:B------:R-:W-:Y:S02]  /*3b00*/  ISETP.NE.AND P2, PT, R36, 0x2, PT ;  /* 0x000000022400780c */ /* 0x000fe40003f45270 */
[----:B------:R-:W-:Y:S02]  /*3b10*/  PRMT R8, R2, 0x7610, R8 ;  /* 0x0000761002087816 */ /* 0x000fe40000000008 */
[----:B------:R-:W-:Y:S02]  /*3b20*/  @!P1 F2FP.BF16.F32.PACK_AB R3, RZ, R3 ;  /* 0x00000003ff03923e */ /* 0x000fe400000010ff */
[----:B------:R-:W-:Y:S01]  /*3b30*/  LEA.HI R2, R48, 0x28, RZ, 0x1c ;  /* 0x0000002830027811 */ /* 0x000fe200078fe0ff */
[----:B------:R1:W-:Y:S04]  /*3b40*/  @!P1 STG.E.U16 desc[UR14][R4.64+0x28], R8 ;  /* 0x0000280804009986 */ /* 0x0003e8000c10150e */
[----:B------:R1:W-:Y:S02]  /*3b50*/  @!P1 STG.E.U16 desc[UR14][R6.64+0x28], R3 ;  /* 0x0000280306009986 */ /* 0x0003e4000c10150e */
[----:B------:R-:W-:Y:S05]  /*3b60*/  @!P2 BRA `(.L_x_31) ;  /* 0x000000000098a947 */ /* 0x000fea0003800000 */
[C---:B-1----:R-:W-:Y:S01]  /*3b70*/  @!P0 SHF.L.U32 R3, R50.reuse, 0x1, RZ ;  /* 0x0000000132038819 */ /* 0x042fe200000006ff */
[----:B------:R-:W-:Y:S01]  /*3b80*/  UMOV UR7, 0xffff ;  /* 0x0000ffff00077882 */ /* 0x000fe20000000000 */
[----:B------:R-:W-:Y:S02]  /*3b90*/  @!P0 LEA R8, R50, UR6, 0x7 ;  /* 0x0000000632088c11 */ /* 0x000fe4000f8e38ff */
[----:B------:R-:W-:-:S05]  /*3ba0*/  @!P0 LOP3.LUT R3, R2, R3, RZ, 0x3c, !PT ;  /* 0x0000000302038212 */ /* 0x000fca00078e3cff */
[----:B------:R-:W-:Y:S01]  /*3bb0*/  @!P0 IMAD R8, R3, 0x4, R8 ;  /* 0x0000000403088824 */ /* 0x000fe200078e0208 */
        /* <DEDUP_REMOVED lines=27> */
.L_x_65:
[----:B--2---:R-:W-:Y:S01]  /*3d70*/  FADD.FTZ R3, R2, R18 ;  /* 0x0000001202037221 */ /* 0x004fe20000010000 */
[----:B------:R-:W-:-:S04]  /*3d80*/  @!P1 F2FP.BF16.F32.PACK_AB R2, RZ, R12 ;  /* 0x0000000cff02923e */ /* 0x000fc800000010ff */
[----:B------:R-:W-:Y:S01]  /*3d90*/  @!P1 F2FP.BF16.F32.PACK_AB R3, RZ, R3 ;  /* 0x00000003ff03923e */ /* 0x000fe200000010ff */
[----:B------:R0:W-:Y:S04]  /*3da0*/  @!P1 STG.E.U16 desc[UR14][R4.64+0x50], R2 ;  /* 0x0000500204009986 */ /* 0x0001e8000c10150e */
[----:B------:R2:W-:Y:S01]  /*3db0*/  @!P1 STG.E.U16 desc[UR14][R6.64+0x50], R3 ;  /* 0x0000500306009986 */ /* 0x0005e2000c10150e */
[----:B0-----:R-:W-:-:S07]  /*3dc0*/  LEA.HI R2, R48, 0x3c, RZ, 0x1c ;  /* 0x0000003c30027811 */ /* 0x001fce00078fe0ff */
.L_x_31:
[----:B------:R-:W-:Y:S05]  /*3dd0*/  BSYNC B0 ;  /* 0x0000000000007941 */ /* 0x000fea0003800000 */
.L_x_30:
[----:B------:R-:W-:-:S13]  /*3de0*/  ISETP.GE.U32.AND P0, PT, R42, 0x3c, PT ;  /* 0x0000003c2a00780c */ /* 0x000fda0003f06070 */
[----:B------:R-:W-:Y:S05]  /*3df0*/  @!P0 BRA `(.L_x_29) ;  /* 0x0000000800ac8947 */ /* 0x000fea0003800000 */
[----:B------:R-:W-:Y:S01]  /*3e00*/  ISETP.GT.U32.AND P0, PT, R50, 0x9, PT ;  /* 0x000000093200780c */ /* 0x000fe20003f04070 */
[----:B01----:R-:W-:Y:S01]  /*3e10*/  HFMA2.MMA R4, -RZ, RZ, 0, 0 ;  /* 0x00000000ff047435 */ /* 0x003fe200000001ff */
[----:B------:R-:W-:-:S11]  /*3e20*/  UMOV UR7, 0xffff ;  /* 0x0000ffff00077882 */ /* 0x000fd60000000000 */
[C---:B--2---:R-:W-:Y:S01]  /*3e30*/  @!P0 IMAD.SHL.U32 R3, R50.reuse, 0x2, RZ ;  /* 0x0000000232038824 */ /* 0x044fe200078e00ff */
[----:B------:R-:W-:-:S04]  /*3e40*/  @!P0 LEA R6, R50, UR6, 0x7 ;  /* 0x0000000632068c11 */ /* 0x000fc8000f8e38ff */
[----:B------:R-:W-:-:S04]  /*3e50*/  @!P0 LOP3.LUT R3, R2, R3, RZ, 0x3c, !PT ;  /* 0x0000000302038212 */ /* 0x000fc800078e3cff */
[----:B------:R-:W-:Y:S01]  /*3e60*/  @!P0 LEA R5, R3, R6, 0x2 ;  /* 0x0000000603058211 */ /* 0x000fe200078e10ff */
[----:B------:R-:W-:-:S04]  /*3e70*/  IMAD.MOV.U32 R3, RZ, RZ, RZ ;  /* 0x000000ffff037224 */ /* 0x000fc800078e00ff */
[----:B------:R0:W1:Y:S04]  /*3e80*/  @!P0 LDS R4, [R5] ;  /* 0x0000000005048984 */ /* 0x0000680000000800 */
[----:B------:R0:W2:Y:S01]  /*3e90*/  @!P0 LDS R3, [R5+0x500] ;  /* 0x0005000005038984 */ /* 0x0000a20000000800 */
[----:B------:R-:W-:Y:S05]  /*3ea0*/  BRA.DIV UR7, `(.L_x_35) ;  /* 0x00000016073c7947 */ /* 0x000fea000b800000 */
[C---:B------:R-:W-:Y:S01]  /*3eb0*/  @!P0 SHF.L.U32 R10, R50.reuse, 0x1, RZ ;  /* 0x00000001320a8819 */ /* 0x040fe200000006ff */
[----:B------:R-:W-:Y:S01]  /*3ec0*/  @!P0 IMAD.SHL.U32 R9, R50, 0x2, RZ ;  /* 0x0000000232098824 */ /* 0x000fe200078e00ff */
[C---:B------:R-:W-:Y:S01]  /*3ed0*/  @!P0 IADD3 R7, R2.reuse, 0x14, RZ ;  /* 0x0000001402078810 */ /* 0x040fe20007ffe0ff */
[----:B------:R-:W-:Y:S01]  /*3ee0*/  IMAD.MOV.U32 R24, RZ, RZ, RZ ;  /* 0x000000ffff187224 */ /* 0x000fe200078e00ff */
[----:B------:R-:W-:Y:S01]  /*3ef0*/  @!P0 IADD3 R8, R2, 0x28, RZ ;  /* 0x0000002802088810 */ /* 0x000fe20007ffe0ff */
[----:B------:R-:W-:Y:S01]  /*3f00*/  IMAD.MOV.U32 R26, RZ, RZ, 0xffff ;  /* 0x0000ffffff1a7424 */ /* 0x000fe200078e00ff */
[----:B------:R-:W-:Y:S01]  /*3f10*/  @!P0 LOP3.LUT R7, R7, R10, RZ, 0x3c, !PT ;  /* 0x0000000a07078212 */ /* 0x000fe200078e3cff */
[----:B------:R-:W-:Y:S01]  /*3f20*/  IMAD.MOV.U32 R29, RZ, RZ, 0xffff ;  /* 0x0000ffffff1d7424 */ /* 0x000fe200078e00ff */
[----:B------:R-:W-:Y:S02]  /*3f30*/  @!P0 LEA R12, R50, UR6, 0x7 ;  /* 0x00000006320c8c11 */ /* 0x000fe4000f8e38ff */
[----:B------:R-:W-:-:S02]  /*3f40*/  @!P0 LOP3.LUT R9, R8, R9, RZ, 0x3c, !PT ;  /* 0x0000000908098212 */ /* 0x000fc400078e3cff */
[----:B------:R-:W-:Y:S02]  /*3f50*/  @!P0 LEA R8, R7, R12, 0x2 ;  /* 0x0000000c07088211 */ /* 0x000fe400078e10ff */
[----:B------:R-:W-:Y:S02]  /*3f60*/  @!P0 LEA R18, R50, UR6, 0x7 ;  /* 0x0000000632128c11 */ /* 0x000fe4000f8e38ff */
[----:B0-----:R-:W-:Y:S01]  /*3f70*/  MOV R5, 0xffff ;  /* 0x0000ffff00057802 */ /* 0x001fe20000000f00 */
[----:B------:R-:W0:Y:S01]  /*3f80*/  @!P0 LDS R10, [R8] ;  /* 0x00000000080a8984 */ /* 0x000e220000000800 */
[----:B------:R-:W-:Y:S01]  /*3f90*/  @!P0 IADD3 R7, R2, 0x3c, RZ ;  /* 0x0000003c02078810 */ /* 0x000fe20007ffe0ff */
[----:B------:R-:W-:Y:S01]  /*3fa0*/  @!P0 IMAD R9, R9, 0x4, R18 ;  /* 0x0000000409098824 */ /* 0x000fe200078e0212 */
[C---:B------:R-:W-:Y:S01]  /*3fb0*/  @!P0 LEA R28, R50.reuse, UR6, 0x7 ;  /* 0x00000006321c8c11 */ /* 0x040fe2000f8e38ff */
[----:B------:R-:W-:Y:S01]  /*3fc0*/  @!P0 LDS R13, [R8+0x500] ;  /* 0x00050000080d8984 */ /* 0x000fe20000000800 */
[----:B------:R-:W-:Y:S01]  /*3fd0*/  @!P0 IMAD.SHL.U32 R18, R50, 0x2, RZ ;  /* 0x0000000232128824 */ /* 0x000fe200078e00ff */
[----:B------:R-:W-:-:S02]  /*3fe0*/  MOV R21, RZ ;  /* 0x000000ff00157202 */ /* 0x000fc40000000f00 */
[----:B------:R-:W-:Y:S01]  /*3ff0*/  @!P0 LDS R25, [R9+0x500] ;  /* 0x0005000009198984 */ /* 0x000fe20000000800 */
[----:B------:R-:W-:Y:S02]  /*4000*/  MOV R15, 0xffff ;  /* 0x0000ffff000f7802 */ /* 0x000fe40000000f00 */
[----:B------:R-:W-:Y:S01]  /*4010*/  @!P0 LOP3.LUT R7, R7, R18, RZ, 0x3c, !PT ;  /* 0x0000001207078212 */ /* 0x000fe200078e3cff */
[----:B------:R-:W-:Y:S01]  /*4020*/  @!P0 LDS R23, [R9] ;  /* 0x0000000009178984 */ /* 0x000fe20000000800 */
[----:B------:R-:W-:Y:S02]  /*4030*/  MOV R18, 0xffff ;  /* 0x0000ffff00127802 */ /* 0x000fe40000000f00 */
[----:B------:R-:W-:Y:S01]  /*4040*/  @!P0 LEA R28, R7, R28, 0x2 ;  /* 0x0000001c071c8211 */ /* 0x000fe200078e10ff */
[----:B-1----:R-:W1:Y:S01]  /*4050*/  SHFL.BFLY PT, R5, R4, 0x8, 0x101f ;  /* 0x0d101f0004057f89 */ /* 0x002e6200000e0000 */
[----:B------:R-:W-:Y:S02]  /*4060*/  MOV R11, RZ ;  /* 0x000000ff000b7202 */ /* 0x000fe40000000f00 */
[----:B------:R-:W-:Y:S01]  /*4070*/  MOV R17, 0xffff ;  /* 0x0000ffff00117802 */ /* 0x000fe20000000f00 */
[----:B--2---:R-:W2:Y:S01]  /*4080*/  SHFL.BFLY PT, R18, R3, 0x8, 0x101f ;  /* 0x0d101f0003127f89 */ /* 0x004ea200000e0000 */
[----:B------:R-:W-:-:S02]  /*4090*/  MOV R12, RZ ;  /* 0x000000ff000c7202 */ /* 0x000fc40000000f00 */
[----:B------:R-:W-:Y:S01]  /*40a0*/  MOV R31, 0xffff ;  /* 0x0000ffff001f7802 */ /* 0x000fe20000000f00 */
[----:B------:R-:W-:Y:S01]  /*40b0*/  @!P0 LDS R7, [R28+0x500] ;  /* 0x000500001c078984 */ /* 0x000fe20000000800 */
[----:B0-----:R-:W-:Y:S02]  /*40c0*/  @!P0 IMAD.MOV.U32 R21, RZ, RZ, R10 ;  /* 0x000000ffff158224 */ /* 0x001fe400078e000a */
[----:B-1----:R-:W-:Y:S01]  /*40d0*/  FADD.FTZ R6, R5, R4 ;  /* 0x0000000405067221 */ /* 0x002fe20000010000 */
[----:B------:R0:W-:Y:S01]  /*40e0*/  @!P0 LDS R10, [R28] ;  /* 0x000000001c0a8984 */ /* 0x0001e20000000800 */
[----:B------:R-:W-:Y:S01]  /*40f0*/  IMAD.MOV.U32 R4, RZ, RZ, 0xffff ;  /* 0x0000ffffff047424 */ /* 0x000fe200078e00ff */
[----:B------:R-:W-:Y:S01]  /*4100*/  @!P0 MOV R24, R13 ;  /* 0x0000000d00188202 */ /* 0x000fe20000000f00 */
[----:B--2---:R-:W-:Y:S01]  /*4110*/  FADD.FTZ R5, R18, R3 ;  /* 0x0000000312057221 */ /* 0x004fe20000010000 */
[----:B------:R-:W1:Y:S01]  /*4120*/  SHFL.BFLY PT, R9, R6, 0x4, 0x101f ;  /* 0x0c901f0006097f89 */ /* 0x000e6200000e0000 */
[----:B------:R-:W-:Y:S01]  /*4130*/  MOV R18, 0xffff ;  /* 0x0000ffff00127802 */ /* 0x000fe20000000f00 */
[----:B------:R-:W-:Y:S01]  /*4140*/  @!P0 IMAD.MOV.U32 R11, RZ, RZ, R25 ;  /* 0x000000ffff0b8224 */ /* 0x000fe200078e0019 */
[----:B------:R-:W-:Y:S01]  /*4150*/  MOV R25, 0xffff ;  /* 0x0000ffff00197802 */ /* 0x000fe20000000f00 */
[----:B------:R-:W2:Y:S01]  /*4160*/  SHFL.BFLY PT, R19, R24, 0x8, 0x101f ;  /* 0x0d101f0018137f89 */ /* 0x000ea200000e0000 */
[----:B0-----:R-:W-:-:S02]  /*4170*/  MOV R28, 0xffff ;  /* 0x0000ffff001c7802 */ /* 0x001fc40000000f00 */
[----:B------:R-:W-:Y:S01]  /*4180*/  @!P0 MOV R12, R23 ;  /* 0x00000017000c8202 */ /* 0x000fe20000000f00 */
[----:B------:R-:W0:Y:S04]  /*4190*/  SHFL.BFLY PT, R26, R11, 0x8, 0x101f ;  /* 0x0d101f000b1a7f89 */ /* 0x000e2800000e0000 */
[----:B------:R-:W3:Y:S04]  /*41a0*/  SHFL.BFLY PT, R13, R12, 0x8, 0x101f ;  /* 0x0d101f000c0d7f89 */ /* 0x000ee800000e0000 */
[----:B------:R-:W4:Y:S04]  /*41b0*/  SHFL.BFLY PT, R20, R21, 0x8, 0x101f ;  /* 0x0d101f0015147f89 */ /* 0x000f2800000e0000 */
[----:B------:R-:W5:Y:S01]  /*41c0*/  SHFL.BFLY PT, R18, R5, 0x4, 0x101f ;  /* 0x0c901f0005127f89 */ /* 0x000f6200000e0000 */
[----:B------:R-:W-:-:S02]  /*41d0*/  IMAD.IADD R25, R2, 0x1, R41 ;  /* 0x0000000102197824 */ /* 0x000fc400078e0229 */
[----:B-1----:R-:W-:Y:S01]  /*41e0*/  FADD.FTZ R22, R6, R9 ;  /* 0x0000000906167221 */ /* 0x002fe20000010000 */
[----:B------:R-:W-:Y:S02]  /*41f0*/  CS2R R8, SRZ ;  /* 0x0000000000087805 */ /* 0x000fe4000001ff00 */
[----:B------:R-:W-:Y:S01]  /*4200*/  MOV R6, 0xffff ;  /* 0x0000ffff00067802 */ /* 0x000fe20000000f00 */
[----:B--2---:R-:W-:Y:S01]  /*4210*/  FADD.FTZ R19, R19, R24 ;  /* 0x0000001813137221 */ /* 0x004fe20000010000 */
[----:B------:R-:W-:Y:S02]  /*4220*/  MOV R24, 0xffff ;  /* 0x0000ffff00187802 */ /* 0x000fe40000000f00 */
[----:B------:R-:W-:Y:S01]  /*4230*/  @!P0 MOV R8, R7 ;  /* 0x0000000700088202 */ /* 0x000fe20000000f00 */
[----:B0-----:R-:W-:Y:S01]  /*4240*/  FADD.FTZ R23, R26, R11 ;  /* 0x0000000b1a177221 */ /* 0x001fe20000010000 */
[----:B------:R-:W-:Y:S02]  /*4250*/  IMAD.MOV.U32 R11, RZ, RZ, 0xffff ;  /* 0x0000ffffff0b7424 */ /* 0x000fe400078e00ff */
[----:B------:R-:W-:-:S02]  /*4260*/  IMAD.MOV.U32 R7, RZ, RZ, 0xffff ;  /* 0x0000ffffff077424 */ /* 0x000fc400078e00ff */
[----:B---3--:R-:W-:Y:S01]  /*4270*/  FADD.FTZ R13, R13, R12 ;  /* 0x0000000c0d0d7221 */ /* 0x008fe20000010000 */
[----:B------:R-:W-:Y:S01]  /*4280*/  @!P0 MOV R9, R10 ;  /* 0x0000000a00098202 */ /* 0x000fe20000000f00 */
[----:B------:R-:W-:Y:S01]  /*4290*/  IMAD.MOV.U32 R12, RZ, RZ, 0xffff ;  /* 0x0000ffffff0c7424 */ /* 0x000fe200078e00ff */
[----:B------:R-:W-:Y:S01]  /*42a0*/  MOV R10, 0xffff ;  /* 0x0000ffff000a7802 */ /* 0x000fe20000000f00 */
[----:B----4-:R-:W-:Y:S01]  /*42b0*/  FADD.FTZ R20, R20, R21 ;  /* 0x0000001514147221 */ /* 0x010fe20000010000 */
[----:B------:R-:W0:Y:S01]  /*42c0*/  SHFL.BFLY PT, R24, R23, 0x4, 0x101f ;  /* 0x0c901f0017187f89 */ /* 0x000e2200000e0000 */
[----:B------:R-:W-:Y:S01]  /*42d0*/  ISETP.NE.AND P0, PT, R50, RZ, PT ;  /* 0x000000ff3200720c */ /* 0x000fe20003f05270 */
[----:B-----5:R-:W-:Y:S02]  /*42e0*/  FADD.FTZ R3, R5, R18 ;  /* 0x0000001205037221 */ /* 0x020fe40000010000 */
[----:B------:R-:W1:Y:S01]  /*42f0*/  SHFL.BFLY PT, R11, R8, 0x8, 0x101f ;  /* 0x0d101f00080b7f89 */ /* 0x000e6200000e0000 */
[----:B------:R-:W-:-:S02]  /*4300*/  MOV R18, 0xffff ;  /* 0x0000ffff00127802 */ /* 0x000fc40000000f00 */
[----:B------:R-:W-:Y:S01]  /*4310*/  MOV R5, 0xffff ;  /* 0x0000ffff00057802 */ /* 0x000fe20000000f00 */
[----:B------:R-:W2:Y:S04]  /*4320*/  SHFL.BFLY PT, R7, R22, 0x2, 0x101f ;  /* 0x0c501f0016077f89 */ /* 0x000ea800000e0000 */
[----:B------:R-:W3:Y:S04]  /*4330*/  SHFL.BFLY PT, R21, R20, 0x4, 0x101f ;  /* 0x0c901f0014157f89 */ /* 0x000ee800000e0000 */
[----:B------:R-:W4:Y:S04]  /*4340*/  SHFL.BFLY PT, R12, R13, 0x4, 0x101f ;  /* 0x0c901f000d0c7f89 */ /* 0x000f2800000e0000 */
[----:B------:R-:W5:Y:S04]  /*4350*/  SHFL.BFLY PT, R10, R19, 0x4, 0x101f ;  /* 0x0c901f00130a7f89 */ /* 0x000f6800000e0000 */
[----:B------:R-:W5:Y:S01]  /*4360*/  SHFL.BFLY PT, R30, R9, 0x8, 0x101f ;  /* 0x0d101f00091e7f89 */ /* 0x000f6200000e0000 */
[----:B0-----:R-:W-:Y:S01]  /*4370*/  FADD.FTZ R26, R23, R24 ;  /* 0x00000018171a7221 */ /* 0x001fe20000010000 */
[----:B------:R-:W-:-:S02]  /*4380*/  MOV R23, 0xffff ;  /* 0x0000ffff00177802 */ /* 0x000fc40000000f00 */
[----:B------:R-:W0:Y:S01]  /*4390*/  SHFL.BFLY PT, R18, R3, 0x2, 0x101f ;  /* 0x0c501f0003127f89 */ /* 0x000e2200000e0000 */
[----:B-1----:R-:W-:Y:S01]  /*43a0*/  FADD.FTZ R24, R11, R8 ;  /* 0x000000080b187221 */ /* 0x002fe20000010000 */
[----:B------:R-:W-:Y:S02]  /*43b0*/  IMAD.MOV.U32 R8, RZ, RZ, 0xffff ;  /* 0x0000ffffff087424 */ /* 0x000fe400078e00ff */
[----:B--2---:R-:W-:Y:S01]  /*43c0*/  FADD.FTZ R4, R22, R7 ;  /* 0x0000000716047221 */ /* 0x004fe20000010000 */
[----:B------:R-:W-:Y:S01]  /*43d0*/  MOV R7, 0xffff ;  /* 0x0000ffff00077802 */ /* 0x000fe20000000f00 */
[----:B------:R-:W-:Y:S01]  /*43e0*/  IMAD.MOV.U32 R11, RZ, RZ, 0xffff ;  /* 0x0000ffffff0b7424 */ /* 0x000fe200078e00ff */
[----:B------:R-:W1:Y:S01]  /*43f0*/  SHFL.BFLY PT, R23, R24, 0x4, 0x101f ;  /* 0x0c901f0018177f89 */ /* 0x000e6200000e0000 */
[----:B---3--:R-:W-:Y:S01]  /*4400*/  FADD.FTZ R21, R20, R21 ;  /* 0x0000001514157221 */ /* 0x008fe20000010000 */
[----:B------:R-:W-:Y:S02]  /*4410*/  IMAD.MOV.U32 R20, RZ, RZ, 0xffff ;  /* 0x0000ffffff147424 */ /* 0x000fe400078e00ff */
[----:B------:R-:W2:Y:S01]  /*4420*/  SHFL.BFLY PT, R5, R4, 0x1, 0x101f ;  /* 0x0c301f0004057f89 */ /* 0x000ea200000e0000 */
[----:B----4-:R-:W-:Y:S01]  /*4430*/  FADD.FTZ R27, R13, R12 ;  /* 0x0000000c0d1b7221 */ /* 0x010fe20000010000 */
[----:B------:R-:W-:-:S02]  /*4440*/  MOV R12, 0xffff ;  /* 0x0000ffff000c7802 */ /* 0x000fc40000000f00 */
[----:B------:R-:W3:Y:S01]  /*4450*/  SHFL.BFLY PT, R8, R21, 0x2, 0x101f ;  /* 0x0c501f0015087f89 */ /* 0x000ee200000e0000 */
[----:B-----5:R-:W-:Y:S01]  /*4460*/  FADD.FTZ R22, R19, R10 ;  /* 0x0000000a13167221 */ /* 0x020fe20000010000 */
[----:B------:R-:W-:Y:S02]  /*4470*/  MOV R19, 0xffff ;  /* 0x0000ffff00137802 */ /* 0x000fe40000000f00 */
[----:B------:R-:W4:Y:S01]  /*4480*/  SHFL.BFLY PT, R12, R27, 0x2, 0x101f ;  /* 0x0c501f001b0c7f89 */ /* 0x000f2200000e0000 */
[----:B------:R-:W-:Y:S01]  /*4490*/  FADD.FTZ R30, R30, R9 ;  /* 0x000000091e1e7221 */ /* 0x000fe20000010000 */
[----:B------:R-:W-:Y:S02]  /*44a0*/  MOV R9, 0xffff ;  /* 0x0000ffff00097802 */ /* 0x000fe40000000f00 */
[----:B------:R-:W5:Y:S01]  /*44b0*/  SHFL.BFLY PT, R7, R22, 0x2, 0x101f ;  /* 0x0c501f0016077f89 */ /* 0x000f6200000e0000 */
[----:B0-----:R-:W-:-:S03]  /*44c0*/  FADD.FTZ R3, R3, R18 ;  /* 0x0000001203037221 */ /* 0x001fc60000010000 */
[----:B------:R-:W0:Y:S04]  /*44d0*/  SHFL.BFLY PT, R11, R26, 0x2, 0x101f ;  /* 0x0c501f001a0b7f89 */ /* 0x000e2800000e0000 */
[----:B------:R-:W0:Y:S01]  /*44e0*/  SHFL.BFLY PT, R9, R30, 0x4, 0x101f ;  /* 0x0c901f001e097f89 */ /* 0x000e2200000e0000 */
[----:B-1----:R-:W-:Y:S01]  /*44f0*/  FADD.FTZ R24, R24, R23 ;  /* 0x0000001718187221 */ /* 0x002fe20000010000 */
[----:B------:R-:W-:Y:S02]  /*4500*/  MOV R23, 0xffff ;  /* 0x0000ffff00177802 */ /* 0x000fe40000000f00 */
[----:B------:R-:W1:Y:S01]  /*4510*/  SHFL.BFLY PT, R6, R3, 0x1, 0x101f ;  /* 0x0c301f0003067f89 */ /* 0x000e6200000e0000 */
[----:B--2---:R-:W-:Y:S01]  /*4520*/  FADD.FTZ R4, R4, R5 ;  /* 0x0000000504047221 */ /* 0x004fe20000010000 */
[----:B---3--:R-:W-:-:S02]  /*4530*/  FADD.FTZ R21, R21, R8 ;  /* 0x0000000815157221 */ /* 0x008fc40000010000 */
[----:B------:R-:W2:Y:S02]  /*4540*/  SHFL.BFLY PT, R23, R24, 0x2, 0x101f ;  /* 0x0c501f0018177f89 */ /* 0x000ea400000e0000 */
[----:B------:R-:W-:Y:S01]  /*4550*/  @!P0 F2FP.BF16.F32.PACK_AB R18, RZ, R4 ;  /* 0x00000004ff12823e */ /* 0x000fe200000010ff */
[----:B----4-:R-:W-:Y:S01]  /*4560*/  FADD.FTZ R27, R27, R12 ;  /* 0x0000000c1b1b7221 */ /* 0x010fe20000010000 */
[----:B------:R-:W3:Y:S01]  /*4570*/  SHFL.BFLY PT, R20, R21, 0x1, 0x101f ;  /* 0x0c301f0015147f89 */ /* 0x000ee200000e0000 */
[----:B------:R-:W4:Y:S01]  /*4580*/  @!P0 LDC.64 R12, c[0x0][0x218] ;  /* 0x00008600ff0c8b82 */ /* 0x000f220000000a00 */
[----:B-----5:R-:W-:Y:S02]  /*4590*/  FADD.FTZ R22, R22, R7 ;  /* 0x0000000716167221 */ /* 0x020fe40000010000 */
[----:B------:R-:W5:Y:S01]  /*45a0*/  SHFL.BFLY PT, R28, R27, 0x1, 0x101f ;  /* 0x0c301f001b1c7f89 */ /* 0x000f6200000e0000 */
[----:B0-----:R-:W-:-:S03]  /*45b0*/  FADD.FTZ R26, R26, R11 ;  /* 0x0000000b1a1a7221 */ /* 0x001fc60000010000 */
[----:B------:R-:W0:Y:S01]  /*45c0*/  SHFL.BFLY PT, R19, R22, 0x1, 0x101f ;  /* 0x0c301f0016137f89 */ /* 0x000e2200000e0000 */
[----:B------:R-:W0:Y:S01]  /*45d0*/  @!P0 LDC.64 R10, c[0x0][0x220] ;  /* 0x00008800ff0a8b82 */ /* 0x000e220000000a00 */
[----:B------:R-:W-:Y:S02]  /*45e0*/  FADD.FTZ R30, R30, R9 ;  /* 0x000000091e1e7221 */ /* 0x000fe40000010000 */
[----:B------:R-:W0:Y:S01]  /*45f0*/  SHFL.BFLY PT, R29, R26, 0x1, 0x101f ;  /* 0x0c301f001a1d7f89 */ /* 0x000e2200000e0000 */
[----:B-1----:R-:W-:-:S03]  /*4600*/  FADD.FTZ R32, R3, R6 ;  /* 0x0000000603207221 */ /* 0x002fc60000010000 */
[----:B------:R-:W1:Y:S01]  /*4610*/  SHFL.BFLY PT, R31, R30, 0x2, 0x101f ;  /* 0x0c501f001e1f7f89 */ /* 0x000e6200000e0000 */
[----:B------:R-:W1:Y:S01]  /*4620*/  @!P0 LDC.64 R8, c[0x0][0x218] ;  /* 0x00008600ff088b82 */ /* 0x000e620000000a00 */
[----:B------:R-:W-:Y:S01]  /*4630*/  @!P0 F2FP.BF16.F32.PACK_AB R32, RZ, R32 ;  /* 0x00000020ff20823e */ /* 0x000fe200000010ff */
[----:B--2---:R-:W-:Y:S01]  /*4640*/  FADD.FTZ R23, R24, R23 ;  /* 0x0000001718177221 */ /* 0x004fe20000010000 */
[----:B---3--:R-:W-:-:S05]  /*4650*/  FADD.FTZ R20, R21, R20 ;  /* 0x0000001415147221 */ /* 0x008fca0000010000 */
[----:B------:R-:W2:Y:S01]  /*4660*/  @!P0 LDC.64 R2, c[0x0][0x220] ;  /* 0x00008800ff028b82 */ /* 0x000ea20000000a00 */
[----:B----4-:R-:W-:Y:S01]  /*4670*/  @!P0 IMAD.WIDE R12, R25, 0x2, R12 ;  /* 0x00000002190c8825 */ /* 0x010fe200078e020c */
[----:B------:R-:W-:-:S03]  /*4680*/  MOV R21, 0xffff ;  /* 0x0000ffff00157802 */ /* 0x000fc60000000f00 */
[----:B-----5:R-:W-:Y:S01]  /*4690*/  FADD.FTZ R27, R27, R28 ;  /* 0x0000001c1b1b7221 */ /* 0x020fe20000010000 */
[----:B------:R3:W-:Y:S01]  /*46a0*/  @!P0 STG.E.U16 desc[UR14][R12.64], R18 ;  /* 0x000000120c008986 */ /* 0x0007e2000c10150e */
[----:B0-----:R-:W-:Y:S01]  /*46b0*/  FADD.FTZ R19, R22, R19 ;  /* 0x0000001316137221 */ /* 0x001fe20000010000 */
[----:B------:R-:W0:Y:S01]  /*46c0*/  @!P0 LDC.64 R4, c[0x0][0x218] ;  /* 0x00008600ff048b82 */ /* 0x000e220000000a00 */
[----:B------:R-:W-:Y:S01]  /*46d0*/  @!P0 IMAD.WIDE R10, R25, 0x2, R10 ;  /* 0x00000002190a8825 */ /* 0x000fe200078e020a */
[----:B------:R-:W-:-:S03]  /*46e0*/  @!P0 F2FP.BF16.F32.PACK_AB R14, RZ, R27 ;  /* 0x0000001bff0e823e */ /* 0x000fc600000010ff */
[----:B------:R-:W-:Y:S01]  /*46f0*/  FADD.FTZ R26, R26, R29 ;  /* 0x0000001d1a1a7221 */ /* 0x000fe20000010000 */
[----:B------:R4:W-:Y:S01]  /*4700*/  @!P0 STG.E.U16 desc[UR14][R10.64], R32 ;  /* 0x000000200a008986 */ /* 0x0009e2000c10150e */
[----:B-1----:R-:W-:Y:S01]  /*4710*/  FADD.FTZ R30, R30, R31 ;  /* 0x0000001f1e1e7221 */ /* 0x002fe20000010000 */
[----:B------:R-:W1:Y:S01]  /*4720*/  @!P0 LDC.64 R6, c[0x0][0x220] ;  /* 0x00008800ff068b82 */ /* 0x000e620000000a00 */
[C---:B------:R-:W-:Y:S01]  /*4730*/  @!P0 IMAD.WIDE R8, R25.reuse, 0x2, R8 ;  /* 0x0000000219088825 */ /* 0x040fe200078e0208 */
[----:B---3--:R-:W-:Y:S02]  /*4740*/  @!P0 F2FP.BF16.F32.PACK_AB R13, RZ, R19 ;  /* 0x00000013ff0d823e */ /* 0x008fe400000010ff */
[----:B------:R-:W-:Y:S01]  /*4750*/  MOV R18, 0xffff ;  /* 0x0000ffff00127802 */ /* 0x000fe20000000f00 */
[----:B------:R-:W3:Y:S01]  /*4760*/  SHFL.BFLY PT, R21, R30, 0x1, 0x101f ;  /* 0x0c301f001e157f89 */ /* 0x000ee200000e0000 */
[----:B------:R-:W-:Y:S01]  /*4770*/  @!P0 F2FP.BF16.F32.PACK_AB R19, RZ, R26 ;  /* 0x0000001aff13823e */ /* 0x000fe200000010ff */
[----:B--2---:R-:W-:Y:S01]  /*4780*/  @!P0 IMAD.WIDE R2, R25, 0x2, R2 ;  /* 0x0000000219028825 */ /* 0x004fe200078e0202 */
[----:B----4-:R-:W-:-:S02]  /*4790*/  @!P0 F2FP.BF16.F32.PACK_AB R11, RZ, R20 ;  /* 0x00000014ff0b823e */ /* 0x010fc400000010ff */
[----:B------:R2:W4:Y:S04]  /*47a0*/  SHFL.BFLY PT, R18, R23, 0x1, 0x101f ;  /* 0x0c301f0017127f89 */ /* 0x00052800000e0000 */
[----:B------:R2:W-:Y:S01]  /*47b0*/  @!P0 STG.E.U16 desc[UR14][R8.64+0x28], R11 ;  /* 0x0000280b08008986 */ /* 0x0005e2000c10150e */
[----:B0-----:R-:W-:-:S03]  /*47c0*/  @!P0 IMAD.WIDE R4, R25, 0x2, R4 ;  /* 0x0000000219048825 */ /* 0x001fc600078e0204 */
[----:B------:R2:W-:Y:S04]  /*47d0*/  @!P0 STG.E.U16 desc[UR14][R2.64+0x28], R13 ;  /* 0x0000280d02008986 */ /* 0x0005e8000c10150e */
[----:B------:R2:W-:Y:S01]  /*47e0*/  @!P0 STG.E.U16 desc[UR14][R4.64+0x50], R14 ;  /* 0x0000500e04008986 */ /* 0x0005e2000c10150e */
[----:B-1----:R-:W-:-:S05]  /*47f0*/  @!P0 IMAD.WIDE R6, R25, 0x2, R6 ;  /* 0x0000000219068825 */ /* 0x002fca00078e0206 */
[----:B------:R2:W-:Y:S01]  /*4800*/  @!P0 STG.E.U16 desc[UR14][R6.64+0x50], R19 ;  /* 0x0000501306008986 */ /* 0x0005e2000c10150e */
[----:B---34-:R-:W-:-:S07]  /*4810*/  FADD.FTZ R21, R30, R21 ;  /* 0x000000151e157221 */ /* 0x018fce0000010000 */
.L_x_99:
[----:B--2---:R-:W0:Y:S01]  /*4820*/  @!P0 LDC.64 R2, c[0x0][0x218] ;  /* 0x00008600ff028b82 */ /* 0x004e220000000a00 */
[----:B------:R-:W-:Y:S01]  /*4830*/  FADD.FTZ R7, R23, R18 ;  /* 0x0000001217077221 */ /* 0x000fe20000010000 */
[----:B------:R-:W-:-:S04]  /*4840*/  @!P0 F2FP.BF16.F32.PACK_AB R6, RZ, R21 ;  /* 0x00000015ff06823e */ /* 0x000fc800000010ff */
[----:B------:R-:W-:Y:S02]  /*4850*/  @!P0 F2FP.BF16.F32.PACK_AB R7, RZ, R7 ;  /* 0x00000007ff07823e */ /* 0x000fe400000010ff */
[----:B------:R-:W1:Y:S01]  /*4860*/  @!P0 LDC.64 R4, c[0x0][0x220] ;  /* 0x00008800ff048b82 */ /* 0x000e620000000a00 */
[----:B0-----:R-:W-:-:S05]  /*4870*/  @!P0 IMAD.WIDE R2, R25, 0x2, R2 ;  /* 0x0000000219028825 */ /* 0x001fca00078e0202 */
[----:B------:R3:W-:Y:S01]  /*4880*/  @!P0 STG.E.U16 desc[UR14][R2.64+0x78], R6 ;  /* 0x0000780602008986 */ /* 0x0007e2000c10150e */
[----:B-1----:R-:W-:-:S05]  /*4890*/  @!P0 IMAD.WIDE R4, R25, 0x2, R4 ;  /* 0x0000000219048825 */ /* 0x002fca00078e0204 */
[----:B------:R3:W-:Y:S02]  /*48a0*/  @!P0 STG.E.U16 desc[UR14][R4.64+0x78], R7 ;  /* 0x0000780704008986 */ /* 0x0007e4000c10150e */
.L_x_29:
[----:B------:R-:W-:Y:S05]  /*48b0*/  WARPSYNC.ALL ;  /* 0x0000000000007948 */ /* 0x000fea0003800000 */
[----:B------:R-:W-:Y:S01]  /*48c0*/  BAR.SYNC.DEFER_BLOCKING 0x0 ;  /* 0x0000000000007b1d */ /* 0x000fe20000010000 */
[C---:B------:R-:W-:Y:S01]  /*48d0*/  ISETP.GE.AND P0, PT, R41.reuse, -0x1ec0, PT ;  /* 0xffffe1402900780c */ /* 0x040fe20003f06270 */
[----:B------:R-:W-:-:S12]  /*48e0*/  VIADD R41, R41, 0x2000 ;  /* 0x0000200029297836 */ /* 0x000fd80000000000 */
[----:B------:R-:W-:Y:S05]  /*48f0*/  @!P0 BRA `(.L_x_36) ;  /* 0xffffffe000248947 */ /* 0x000fea000383ffff */
[----:B------:R-:W-:Y:S05]  /*4900*/  EXIT ;  /* 0x000000000000794d */ /* 0x000fea0003800000 */
.L_x_32:
[----:B------:R-:W-:Y:S01]  /*4910*/  HFMA2.MMA R16, -RZ, RZ, 0, 4.76837158203125e-07 ;  /* 0x00000008ff107435 */ /* 0x000fe200000001ff */
[----:B-1----:R-:W-:Y:S01]  /*4920*/  MOV R17, R2 ;  /* 0x0000000200117202 */ /* 0x002fe20000000f00 */
[----:B------:R-:W-:Y:S01]  /*4930*/  IMAD.MOV.U32 R15, RZ, RZ, 0x101f ;  /* 0x0000101fff0f7424 */ /* 0x000fe200078e00ff */
[----:B------:R-:W-:-:S08]  /*4940*/  MOV R14, 0xffff ;  /* 0x0000ffff000e7802 */ /* 0x000fd00000000f00 */
[----:B0-2---:R-:W-:Y:S05]  /*4950*/  WARPSYNC.COLLECTIVE R14, `(.L_x_37) ;  /* 0x000000000e087348 */ /* 0x005fea0003c00000 */
[----:B------:R1:W3:Y:S02]  /*4960*/  SHFL.BFLY P2, R18, R17, R16, R15 ;  /* 0x0c00001011127389 */ /* 0x0002e4000004000f */
[----:B0123--:R-:W-:Y:S01]  /*4970*/  ENDCOLLECTIVE ;  /* 0x000000000000791b */ /* 0x00ffe20003800000 */
.L_x_37:
[----:B------:R-:W-:Y:S01]  /*4980*/  IMAD.MOV.U32 R17, RZ, RZ, R3 ;  /* 0x000000ffff117224 */ /* 0x000fe200078e0003 */
[----:B------:R-:W-:-:S07]  /*4990*/  MOV R5, R18 ;  /* 0x0000001200057202 */ /* 0x000fce0000000f00 */
[----:B------:R-:W-:Y:S05]  /*49a0*/  WARPSYNC.COLLECTIVE R14, `(.L_x_38) ;  /* 0x000000000e087348 */ /* 0x000fea0003c00000 */
[----:B------:R0:W1:Y:S02]  /*49b0*/  SHFL.BFLY P2, R18, R17, R16, R15 ;  /* 0x0c00001011127389 */ /* 0x000064000004000f */
[----:B01----:R-:W-:Y:S01]  /*49c0*/  ENDCOLLECTIVE ;  /* 0x000000000000791b */ /* 0x003fe20003800000 */
.L_x_38:
[----:B------:R-:W-:-:S05]  /*49d0*/  FADD.FTZ R5, R5, R2 ;  /* 0x0000000205057221 */ /* 0x000fca0000010000 */
[----:B------:R-:W-:Y:S01]  /*49e0*/  MOV R17, R5 ;  /* 0x0000000500117202 */ /* 0x000fe20000000f00 */
[----:B------:R-:W-:Y:S01]  /*49f0*/  IMAD.MOV.U32 R16, RZ, RZ, 0x4 ;  /* 0x00000004ff107424 */ /* 0x000fe200078e00ff */
[----:B------:R-:W-:-:S07]  /*4a00*/  MOV R4, R18 ;  /* 0x0000001200047202 */ /* 0x000fce0000000f00 */
[----:B------:R-:W-:Y:S05]  /*4a10*/  WARPSYNC.COLLECTIVE R14, `(.L_x_39) ;  /* 0x000000000e087348 */ /* 0x000fea0003c00000 */
[----:B------:R0:W1:Y:S02]  /*4a20*/  SHFL.BFLY P2, R18, R17, R16, R15 ;  /* 0x0c00001011127389 */ /* 0x000064000004000f */
[----:B01----:R-:W-:Y:S01]  /*4a30*/  ENDCOLLECTIVE ;  /* 0x000000000000791b */ /* 0x003fe20003800000 */
.L_x_39:
[----:B------:R-:W-:-:S05]  /*4a40*/  FADD.FTZ R4, R4, R3 ;  /* 0x0000000304047221 */ /* 0x000fca0000010000 */
[----:B------:R-:W-:Y:S02]  /*4a50*/  MOV R17, R4 ;  /* 0x0000000400117202 */ /* 0x000fe40000000f00 */
[----:B------:R-:W-:-:S07]  /*4a60*/  MOV R6, R18 ;  /* 0x0000001200067202 */ /* 0x000fce0000000f00 */
[----:B------:R-:W-:Y:S05]  /*4a70*/  WARPSYNC.COLLECTIVE R14, `(.L_x_40) ;  /* 0x000000000e087348 */ /* 0x000fea0003c00000 */
[----:B------:R0:W1:Y:S02]  /*4a80*/  SHFL.BFLY P2, R18, R17, R16, R15 ;  /* 0x0c00001011127389 */ /* 0x000064000004000f */
[----:B01----:R-:W-:Y:S01]  /*4a90*/  ENDCOLLECTIVE ;  /* 0x000000000000791b */ /* 0x003fe20003800000 */
.L_x_40:
[----:B------:R-:W-:Y:S01]  /*4aa0*/  FADD.FTZ R6, R5, R6 ;  /* 0x0000000605067221 */ /* 0x000fe20000010000 */
[----:B------:R-:W-:-:S04]  /*4ab0*/  HFMA2.MMA R16, -RZ, RZ, 0, 1.1920928955078125e-07 ;  /* 0x00000002ff107435 */ /* 0x000fc800000001ff */
[----:B------:R-:W-:Y:S01]  /*4ac0*/  MOV R17, R6 ;  /* 0x0000000600117202 */ /* 0x000fe20000000f00 */
[----:B------:R-:W-:-:S07]  /*4ad0*/  IMAD.MOV.U32 R7, RZ, RZ, R18 ;  /* 0x000000ffff077224 */ /* 0x000fce00078e0012 */
[----:B------:R-:W-:Y:S05]  /*4ae0*/  WARPSYNC.COLLECTIVE R14, `(.L_x_41) ;  /* 0x000000000e087348 */ /* 0x000fea0003c00000 */
[----:B------:R0:W1:Y:S02]  /*4af0*/  SHFL.BFLY P2, R18, R17, R16, R15 ;  /* 0x0c00001011127389 */ /* 0x000064000004000f */
[----:B01----:R-:W-:Y:S01]  /*4b00*/  ENDCOLLECTIVE ;  /* 0x000000000000791b */ /* 0x003fe20003800000 */
.L_x_41:
[----:B------:R-:W-:-:S05]  /*4b10*/  FADD.FTZ R7, R4, R7 ;  /* 0x0000000704077221 */ /* 0x000fca0000010000 */
[----:B------:R-:W-:Y:S01]  /*4b20*/  MOV R17, R7 ;  /* 0x0000000700117202 */ /* 0x000fe20000000f00 */
[----:B------:R-:W-:-:S07]  /*4b30*/  IMAD.MOV.U32 R9, RZ, RZ, R18 ;  /* 0x000000ffff097224 */ /* 0x000fce00078e0012 */
[----:B------:R-:W-:Y:S05]  /*4b40*/  WARPSYNC.COLLECTIVE R14, `(.L_x_42) ;  /* 0x000000000e087348 */ /* 0x000fea0003c00000 */
[----:B------:R0:W1:Y:S02]  /*4b50*/  SHFL.BFLY P2, R18, R17, R16, R15 ;  /* 0x0c00001011127389 */ /* 0x000064000004000f */
[----:B01----:R-:W-:Y:S01]  /*4b60*/  ENDCOLLECTIVE ;  /* 0x000000000000791b */ /* 0x003fe20003800000 */
.L_x_42:
[----:B------:R-:W-:Y:S01]  /*4b70*/  FADD.FTZ R9, R6, R9 ;  /* 0x0000000906097221 */ /* 0x000fe20000010000 */
[----:B------:R-:W-:-:S03]  /*4b80*/  HFMA2.MMA R16, -RZ, RZ, 0, 5.9604644775390625e-08 ;  /* 0x00000001ff107435 */ /* 0x000fc600000001ff */
[----:B------:R-:W-:Y:S01]  /*4b90*/  IMAD.MOV.U32 R17, RZ, RZ, R9 ;  /* 0x000000ffff117224 */ /* 0x000fe200078e0009 */
[----:B------:R-:W-:-:S07]  /*4ba0*/  MOV R2, R18 ;  /* 0x0000001200027202 */ /* 0x000fce0000000f00 */
[----:B------:R-:W-:Y:S05]  /*4bb0*/  WARPSYNC.COLLECTIVE R14, `(.L_x_43) ;  /* 0x000000000e087348 */ /* 0x000fea0003c00000 */
[----:B------:R0:W1:Y:S02]  /*4bc0*/  SHFL.BFLY P2, R18, R17, R16, R15 ;  /* 0x0c00001011127389 */ /* 0x000064000004000f */
[----:B01----:R-:W-:Y:S01]  /*4bd0*/  ENDCOLLECTIVE ;  /* 0x000000000000791b */ /* 0x003fe20003800000 */
.L_x_43:
[----:B------:R-:W-:-:S04]  /*4be0*/  FADD.FTZ R2, R7, R2 ;  /* 0x0000000207027221 */ /* 0x000fc80000010000 */
[----:B------:R-:W-:Y:S01]  /*4bf0*/  IMAD.MOV.U32 R17, RZ, RZ, R2 ;  /* 0x000000ffff117224 */ /* 0x000fe200078e0002 */
[----:B------:R-:W-:-:S07]  /*4c00*/  MOV R8, R18 ;  /* 0x0000001200087202 */ /* 0x000fce0000000f00 */
[----:B------:R-:W-:Y:S05]  /*4c10*/  WARPSYNC.COLLECTIVE R14, `(.L_x_44) ;  /* 0x000000000e087348 */ /* 0x000fea0003c00000 */
[----:B------:R0:W1:Y:S02]  /*4c20*/  SHFL.BFLY P2, R18, R17, R16, R15 ;  /* 0x0c00001011127389 */ /* 0x000064000004000f */
[----:B01----:R-:W-:Y:S01]  /*4c30*/  ENDCOLLECTIVE ;  /* 0x000000000000791b */ /* 0x003fe20003800000 */
.L_x_44:
[----:B------:R-:W-:Y:S01]  /*4c40*/  FADD.FTZ R8, R9, R8 ;  /* 0x0000000809087221 */ /* 0x000fe20000010000 */
[----:B------:R-:W-:Y:S06]  /*4c50*/  BRA `(.L_x_45) ;  /* 0xffffffe800e47947 */ /* 0x000fec000383ffff */
.L_x_33:
[----:B------:R-:W-:Y:S01]  /*4c60*/  HFMA2.MMA R16, -RZ, RZ, 0, 4.76837158203125e-07 ;  /* 0x00000008ff107435 */ /* 0x000fe200000001ff */
[----:B------:R-:W-:Y:S01]  /*4c70*/  BSSY B1, `(.L_x_46) ;  /* 0x0000007000017945 */ /* 0x000fe20003800000 */
[----:B-1----:R-:W-:Y:S01]  /*4c80*/  MOV R17, R2 ;  /* 0x0000000200117202 */ /* 0x002fe20000000f00 */
[----:B------:R-:W-:Y:S01]  /*4c90*/  IMAD.MOV.U32 R15, RZ, RZ, 0x101f ;  /* 0x0000101fff0f7424 */ /* 0x000fe200078e00ff */
[----:B------:R-:W-:-:S07]  /*4ca0*/  MOV R14, 0xffff ;  /* 0x0000ffff000e7802 */ /* 0x000fce0000000f00 */
[----:B0-2---:R-:W-:Y:S05]  /*4cb0*/  WARPSYNC.COLLECTIVE R14, `(.L_x_47) ;  /* 0x000000000e087348 */ /* 0x005fea0003c00000 */
[----:B------:R1:W3:Y:S02]  /*4cc0*/  SHFL.BFLY P2, R18, R17, R16, R15 ;  /* 0x0c00001011127389 */ /* 0x0002e4000004000f */
[----:B0123--:R-:W-:Y:S01]  /*4cd0*/  ENDCOLLECTIVE ;  /* 0x000000000000791b */ /* 0x00ffe20003800000 */
.L_x_47:
[----:B------:R-:W-:Y:S05]  /*4ce0*/  BSYNC B1 ;  /* 0x0000000000017941 */ /* 0x000fea0003800000 */
.L_x_46:
[----:B------:R-:W-:Y:S01]  /*4cf0*/  HFMA2.MMA R16, -RZ, RZ, 0, 4.76837158203125e-07 ;  /* 0x00000008ff107435 */ /* 0x000fe200000001ff */
[----:B------:R-:W-:Y:S01]  /*4d00*/  IMAD.MOV.U32 R17, RZ, RZ, R3 ;  /* 0x000000ffff117224 */ /* 0x000fe200078e0003 */
[----:B------:R-:W-:Y:S01]  /*4d10*/  MOV R15, 0x101f ;  /* 0x0000101f000f7802 */ /* 0x000fe20000000f00 */
[----:B------:R-:W-:Y:S01]  /*4d20*/  IMAD.MOV.U32 R14, RZ, RZ, 0xffff ;  /* 0x0000ffffff0e7424 */ /* 0x000fe200078e00ff */
[----:B------:R-:W-:-:S07]  /*4d30*/  MOV R9, R18 ;  /* 0x0000001200097202 */ /* 0x000fce0000000f00 */
[----:B------:R-:W-:Y:S05]  /*4d40*/  WARPSYNC.COLLECTIVE R14, `(.L_x_48) ;  /* 0x000000000e087348 */ /* 0x000fea0003c00000 */
[----:B------:R0:W1:Y:S02]  /*4d50*/  SHFL.BFLY P2, R18, R17, R16, R15 ;  /* 0x0c00001011127389 */ /* 0x000064000004000f */
[----:B01----:R-:W-:Y:S01]  /*4d60*/  ENDCOLLECTIVE ;  /* 0x000000000000791b */ /* 0x003fe20003800000 */
.L_x_48:
[----:B------:R-:W-:-:S05]  /*4d70*/  FADD.FTZ R9, R9, R2 ;  /* 0x0000000209097221 */ /* 0x000fca0000010000 */
[----:B------:R-:W-:Y:S01]  /*4d80*/  MOV R17, R9 ;  /* 0x0000000900117202 */ /* 0x000fe20000000f00 */
[----:B------:R-:W-:Y:S01]  /*4d90*/  IMAD.MOV.U32 R16, RZ, RZ, 0x4 ;  /* 0x00000004ff107424 */ /* 0x000fe200078e00ff */
[----:B------:R-:W-:-:S07]  /*4da0*/  MOV R8, R18 ;  /* 0x0000001200087202 */ /* 0x000fce0000000f00 */
[----:B------:R-:W-:Y:S05]  /*4db0*/  WARPSYNC.COLLECTIVE R14, `(.L_x_49) ;  /* 0x000000000e087348 */ /* 0x000fea0003c00000 */
[----:B------:R0:W1:Y:S02]  /*4dc0*/  SHFL.BFLY P2, R18, R17, R16, R15 ;  /* 0x0c00001011127389 */ /* 0x000064000004000f */
[----:B01----:R-:W-:Y:S01]  /*4dd0*/  ENDCOLLECTIVE ;  /* 0x000000000000791b */ /* 0x003fe20003800000 */
.L_x_49:
[----:B------:R-:W-:-:S05]  /*4de0*/  FADD.FTZ R8, R8, R3 ;  /* 0x0000000308087221 */ /* 0x000fca0000010000 */
[----:B------:R-:W-:Y:S02]  /*4df0*/  MOV R17, R8 ;  /* 0x0000000800117202 */ /* 0x000fe40000000f00 */
[----:B------:R-:W-:-:S07]  /*4e00*/  MOV R10, R18 ;  /* 0x00000012000a7202 */ /* 0x000fce0000000f00 */
[----:B------:R-:W-:Y:S05]  /*4e10*/  WARPSYNC.COLLECTIVE R14, `(.L_x_50) ;  /* 0x000000000e087348 */ /* 0x000fea0003c00000 */
[----:B------:R0:W1:Y:S02]  /*4e20*/  SHFL.BFLY P2, R18, R17, R16, R15 ;  /* 0x0c00001011127389 */ /* 0x000064000004000f */
[----:B01----:R-:W-:Y:S01]  /*4e30*/  ENDCOLLECTIVE ;  /* 0x000000000000791b */ /* 0x003fe20003800000 */
.L_x_50:
[----:B------:R-:W-:Y:S01]  /*4e40*/  FADD.FTZ R10, R9, R10 ;  /* 0x0000000a090a7221 */ /* 0x000fe20000010000 */
[----:B------:R-:W-:-:S04]  /*4e50*/  HFMA2.MMA R16, -RZ, RZ, 0, 1.1920928955078125e-07 ;  /* 0x00000002ff107435 */ /* 0x000fc800000001ff */
[----:B------:R-:W-:Y:S01]  /*4e60*/  MOV R17, R10 ;  /* 0x0000000a00117202 */ /* 0x000fe20000000f00 */
[----:B------:R-:W-:-:S07]  /*4e70*/  IMAD.MOV.U32 R11, RZ, RZ, R18 ;  /* 0x000000ffff0b7224 */ /* 0x000fce00078e0012 */
[----:B------:R-:W-:Y:S05]  /*4e80*/  WARPSYNC.COLLECTIVE R14, `(.L_x_51) ;  /* 0x000000000e087348 */ /* 0x000fea0003c00000 */
[----:B------:R0:W1:Y:S02]  /*4e90*/  SHFL.BFLY P2, R18, R17, R16, R15 ;  /* 0x0c00001011127389 */ /* 0x000064000004000f */
[----:B01----:R-:W-:Y:S01]  /*4ea0*/  ENDCOLLECTIVE ;  /* 0x000000000000791b */ /* 0x003fe20003800000 */
.L_x_51:
[----:B------:R-:W-:-:S05]  /*4eb0*/  FADD.FTZ R11, R8, R11 ;  /* 0x0000000b080b7221 */ /* 0x000fca0000010000 */
[----:B------:R-:W-:Y:S01]  /*4ec0*/  MOV R17, R11 ;  /* 0x0000000b00117202 */ /* 0x000fe20000000f00 */
[----:B------:R-:W-:-:S07]  /*4ed0*/  IMAD.MOV.U32 R13, RZ, RZ, R18 ;  /* 0x000000ffff0d7224 */ /* 0x000fce00078e0012 */
[----:B------:R-:W-:Y:S05]  /*4ee0*/  WARPSYNC.COLLECTIVE R14, `(.L_x_52) ;  /* 0x000000000e087348 */ /* 0x000fea0003c00000 */
[----:B------:R0:W1:Y:S02]  /*4ef0*/  SHFL.BFLY P2, R18, R17, R16, R15 ;  /* 0x0c00001011127389 */ /* 0x000064000004000f */
[----:B01----:R-:W-:Y:S01]  /*4f00*/  ENDCOLLECTIVE ;  /* 0x000000000000791b */ /* 0x003fe20003800000 */
.L_x_52:
[----:B------:R-:W-:Y:S01]  /*4f10*/  FADD.FTZ R13, R10, R13 ;  /* 0x0000000d0a0d7221 */ /* 0x000fe20000010000 */
[----:B------:R-:W-:-:S03]  /*4f20*/  HFMA2.MMA R16, -RZ, RZ, 0, 5.9604644775390625e-08 ;  /* 0x00000001ff107435 */ /* 0x000fc600000001ff */
[----:B------:R-:W-:Y:S01]  /*4f30*/  IMAD.MOV.U32 R17, RZ, RZ, R13 ;  /* 0x000000ffff117224 */ /* 0x000fe200078e000d */
[----:B------:R-:W-:-:S07]  /*4f40*/  MOV R2, R18 ;  /* 0x0000001200027202 */ /* 0x000fce0000000f00 */
[----:B------:R-:W-:Y:S05]  /*4f50*/  WARPSYNC.COLLECTIVE R14, `(.L_x_53) ;  /* 0x000000000e087348 */ /* 0x000fea0003c00000 */
[----:B------:R0:W1:Y:S02]  /*4f60*/  SHFL.BFLY P2, R18, R17, R16, R15 ;  /* 0x0c00001011127389 */ /* 0x000064000004000f */
[----:B01----:R-:W-:Y:S01]  /*4f70*/  ENDCOLLECTIVE ;  /* 0x000000000000791b */ /* 0x003fe20003800000 */
.L_x_53:
[----:B------:R-:W-:-:S04]  /*4f80*/  FADD.FTZ R2, R11, R2 ;  /* 0x000000020b027221 */ /* 0x000fc80000010000 */
[----:B------:R-:W-:Y:S01]  /*4f90*/  IMAD.MOV.U32 R17, RZ, RZ, R2 ;  /* 0x000000ffff117224 */ /* 0x000fe200078e0002 */
[----:B------:R-:W-:-:S07]  /*4fa0*/  MOV R12, R18 ;  /* 0x00000012000c7202 */ /* 0x000fce0000000f00 */
[----:B------:R-:W-:Y:S05]  /*4fb0*/  WARPSYNC.COLLECTIVE R14, `(.L_x_54) ;  /* 0x000000000e087348 */ /* 0x000fea0003c00000 */
[----:B------:R0:W1:Y:S02]  /*4fc0*/  SHFL.BFLY P2, R18, R17, R16, R15 ;  /* 0x0c00001011127389 */ /* 0x000064000004000f */
[----:B01----:R-:W-:Y:S01]  /*4fd0*/  ENDCOLLECTIVE ;  /* 0x000000000000791b */ /* 0x003fe20003800000 */
.L_x_54:
[----:B------:R-:W-:Y:S01]  /*4fe0*/  FADD.FTZ R12, R13, R12 ;  /* 0x0000000c0d0c7221 */ /* 0x000fe20000010000 */
[----:B------:R-:W-:Y:S06]  /*4ff0*/  BRA `(.L_x_55) ;  /* 0xffffffe800b87947 */ /* 0x000fec000383ffff */
.L_x_34:
        /* <DEDUP_REMOVED lines=8> */
.L_x_57:
[----:B------:R-:W-:Y:S05]  /*5080*/  BSYNC B1 ;  /* 0x0000000000017941 */ /* 0x000fea0003800000 */
.L_x_56:
        /* <DEDUP_REMOVED lines=8> */
.L_x_58:
[----:B------:R-:W-:-:S05]  /*5110*/  FADD.FTZ R9, R9, R2 ;  /* 0x0000000209097221 */ /* 0x000fca0000010000 */
[----:B------:R-:W-:Y:S01]  /*5120*/  MOV R17, R9 ;  /* 0x0000000900117202 */ /* 0x000fe20000000f00 */
[----:B------:R-:W-:Y:S01]  /*5130*/  IMAD.MOV.U32 R16, RZ, RZ, 0x4 ;  /* 0x00000004ff107424 */ /* 0x000fe200078e00ff */
[----:B------:R-:W-:-:S07]  /*5140*/  MOV R8, R18 ;  /* 0x0000001200087202 */ /* 0x000fce0000000f00 */
[----:B------:R-:W-:Y:S05]  /*5150*/  WARPSYNC.COLLECTIVE R14, `(.L_x_59) ;  /* 0x000000000e087348 */ /* 0x000fea0003c00000 */
[----:B------:R0:W1:Y:S02]  /*5160*/  SHFL.BFLY P2, R18, R17, R16, R15 ;  /* 0x0c00001011127389 */ /* 0x000064000004000f */
[----:B01----:R-:W-:Y:S01]  /*5170*/  ENDCOLLECTIVE ;  /* 0x000000000000791b */ /* 0x003fe20003800000 */
.L_x_59:
[----:B------:R-:W-:-:S05]  /*5180*/  FADD.FTZ R8, R8, R3 ;  /* 0x0000000308087221 */ /* 0x000fca0000010000 */
[----:B------:R-:W-:Y:S02]  /*5190*/  MOV R17, R8 ;  /* 0x0000000800117202 */ /* 0x000fe40000000f00 */
[----:B------:R-:W-:-:S07]  /*51a0*/  MOV R10, R18 ;  /* 0x00000012000a7202 */ /* 0x000fce0000000f00 */
[----:B------:R-:W-:Y:S05]  /*51b0*/  WARPSYNC.COLLECTIVE R14, `(.L_x_60) ;  /* 0x000000000e087348 */ /* 0x000fea0003c00000 */
[----:B------:R0:W1:Y:S02]  /*51c0*/  SHFL.BFLY P2, R18, R17, R16, R15 ;  /* 0x0c00001011127389 */ /* 0x000064000004000f */
[----:B01----:R-:W-:Y:S01]  /*51d0*/  ENDCOLLECTIVE ;  /* 0x000000000000791b */ /* 0x003fe20003800000 */
.L_x_60:
[----:B------:R-:W-:Y:S01]  /*51e0*/  FADD.FTZ R10, R9, R10 ;  /* 0x0000000a090a7221 */ /* 0x000fe20000010000 */
[----:B------:R-:W-:-:S04]  /*51f0*/  HFMA2.MMA R16, -RZ, RZ, 0, 1.1920928955078125e-07 ;  /* 0x00000002ff107435 */ /* 0x000fc800000001ff */
[----:B------:R-:W-:Y:S01]  /*5200*/  MOV R17, R10 ;  /* 0x0000000a00117202 */ /* 0x000fe20000000f00 */
[----:B------:R-:W-:-:S07]  /*5210*/  IMAD.MOV.U32 R11, RZ, RZ, R18 ;  /* 0x000000ffff0b7224 */ /* 0x000fce00078e0012 */
[----:B------:R-:W-:Y:S05]  /*5220*/  WARPSYNC.COLLECTIVE R14, `(.L_x_61) ;  /* 0x000000000e087348 */ /* 0x000fea0003c00000 */
[----:B------:R0:W1:Y:S02]  /*5230*/  SHFL.BFLY P2, R18, R17, R16, R15 ;  /* 0x0c00001011127389 */ /* 0x000064000004000f */
[----:B01----:R-:W-:Y:S01]  /*5240*/  ENDCOLLECTIVE ;  /* 0x000000000000791b */ /* 0x003fe20003800000 */
.L_x_61:
[----:B------:R-:W-:-:S05]  /*5250*/  FADD.FTZ R11, R8, R11 ;  /* 0x0000000b080b7221 */ /* 0x000fca0000010000 */
[----:B------:R-:W-:Y:S01]  /*5260*/  MOV R17, R11 ;  /* 0x0000000b00117202 */ /* 0x000fe20000000f00 */
[----:B------:R-:W-:-:S07]  /*5270*/  IMAD.MOV.U32 R13, RZ, RZ, R18 ;  /* 0x000000ffff0d7224 */ /* 0x000fce00078e0012 */
[----:B------:R-:W-:Y:S05]  /*5280*/  WARPSYNC.COLLECTIVE R14, `(.L_x_62) ;  /* 0x000000000e087348 */ /* 0x000fea0003c00000 */
[----:B------:R0:W1:Y:S02]  /*5290*/  SHFL.BFLY P2, R18, R17, R16, R15 ;  /* 0x0c00001011127389 */ /* 0x000064000004000f */
[----:B01----:R-:W-:Y:S01]  /*52a0*/  ENDCOLLECTIVE ;  /* 0x000000000000791b */ /* 0x003fe20003800000 */
.L_x_62:
[----:B------:R-:W-:Y:S01]  /*52b0*/  FADD.FTZ R13, R10, R13 ;  /* 0x0000000d0a0d7221 */ /* 0x000fe20000010000 */
[----:B------:R-:W-:-:S03]  /*52c0*/  HFMA2.MMA R16, -RZ, RZ, 0, 5.9604644775390625e-08 ;  /* 0x00000001ff107435 */ /* 0x000fc600000001ff */
[----:B------:R-:W-:Y:S01]  /*52d0*/  IMAD.MOV.U32 R17, RZ, RZ, R13 ;  /* 0x000000ffff117224 */ /* 0x000fe200078e000d */
[----:B------:R-:W-:-:S07]  /*52e0*/  MOV R2, R18 ;  /* 0x0000001200027202 */ /* 0x000fce0000000f00 */
[----:B------:R-:W-:Y:S05]  /*52f0*/  WARPSYNC.COLLECTIVE R14, `(.L_x_63) ;  /* 0x000000000e087348 */ /* 0x000fea0003c00000 */
[----:B------:R0:W1:Y:S02]  /*5300*/  SHFL.BFLY P2, R18, R17, R16, R15 ;  /* 0x0c00001011127389 */ /* 0x000064000004000f */
[----:B01----:R-:W-:Y:S01]  /*5310*/  ENDCOLLECTIVE ;  /* 0x000000000000791b */ /* 0x003fe20003800000 */
.L_x_63:
[----:B------:R-:W-:-:S04]  /*5320*/  FADD.FTZ R2, R11, R2 ;  /* 0x000000020b027221 */ /* 0x000fc80000010000 */
[----:B------:R-:W-:Y:S01]  /*5330*/  IMAD.MOV.U32 R17, RZ, RZ, R2 ;  /* 0x000000ffff117224 */ /* 0x000fe200078e0002 */
[----:B------:R-:W-:-:S07]  /*5340*/  MOV R12, R18 ;  /* 0x00000012000c7202 */ /* 0x000fce0000000f00 */
[----:B------:R-:W-:Y:S05]  /*5350*/  WARPSYNC.COLLECTIVE R14, `(.L_x_64) ;  /* 0x000000000e087348 */ /* 0x000fea0003c00000 */
[----:B------:R0:W1:Y:S02]  /*5360*/  SHFL.BFLY P2, R18, R17, R16, R15 ;  /* 0x0c00001011127389 */ /* 0x000064000004000f */
[----:B01----:R-:W-:Y:S01]  /*5370*/  ENDCOLLECTIVE ;  /* 0x000000000000791b */ /* 0x003fe20003800000 */
.L_x_64:
[----:B------:R-:W-:Y:S01]  /*5380*/  FADD.FTZ R12, R13, R12 ;  /* 0x0000000c0d0c7221 */ /* 0x000fe20000010000 */
[----:B------:R-:W-:Y:S06]  /*5390*/  BRA `(.L_x_65) ;  /* 0xffffffe800747947 */ /* 0x000fec000383ffff */
.L_x_35:
[----:B------:R-:W-:Y:S01]  /*53a0*/  BSSY B0, `(.L_x_66) ;  /* 0x0000008000007945 */ /* 0x000fe20003800000 */
[----:B-1----:R-:W-:Y:S01]  /*53b0*/  MOV R17, R4 ;  /* 0x0000000400117202 */ /* 0x002fe20000000f00 */
[----:B------:R-:W-:Y:S01]  /*53c0*/  IMAD.MOV.U32 R15, RZ, RZ, 0x101f ;  /* 0x0000101fff0f7424 */ /* 0x000fe200078e00ff */
[----:B------:R-:W-:Y:S02]  /*53d0*/  MOV R16, 0x8 ;  /* 0x0000000800107802 */ /* 0x000fe40000000f00 */
[----:B------:R-:W-:-:S07]  /*53e0*/  MOV R14, 0xffff ;  /* 0x0000ffff000e7802 */ /* 0x000fce0000000f00 */
[----:B0-2---:R-:W-:Y:S05]  /*53f0*/  WARPSYNC.COLLECTIVE R14, `(.L_x_67) ;  /* 0x000000000e087348 */ /* 0x005fea0003c00000 */
[----:B------:R1:W3:Y:S02]  /*5400*/  SHFL.BFLY P2, R18, R17, R16, R15 ;  /* 0x0c00001011127389 */ /* 0x0002e4000004000f */
[----:B0123--:R-:W-:Y:S01]  /*5410*/  ENDCOLLECTIVE ;  /* 0x000000000000791b */ /* 0x00ffe20003800000 */
.L_x_67:
[----:B------:R-:W-:Y:S05]  /*5420*/  BSYNC B0 ;  /* 0x0000000000007941 */ /* 0x000fea0003800000 */
.L_x_66:
[----:B------:R-:W-:Y:S01]  /*5430*/  HFMA2.MMA R16, -RZ, RZ, 0, 4.76837158203125e-07 ;  /* 0x00000008ff107435 */ /* 0x000fe200000001ff */
[----:B------:R-:W-:Y:S01]  /*5440*/  IMAD.MOV.U32 R17, RZ, RZ, R3 ;  /* 0x000000ffff117224 */ /* 0x000fe200078e0003 */
[----:B------:R-:W-:Y:S01]  /*5450*/  MOV R15, 0x101f ;  /* 0x0000101f000f7802 */ /* 0x000fe20000000f00 */
[----:B------:R-:W-:Y:S01]  /*5460*/  IMAD.MOV.U32 R14, RZ, RZ, 0xffff ;  /* 0x0000ffffff0e7424 */ /* 0x000fe200078e00ff */
[----:B------:R-:W-:Y:S01]  /*5470*/  MOV R5, R18 ;  /* 0x0000001200057202 */ /* 0x000fe20000000f00 */
[----:B------:R-:W-:Y:S01]  /*5480*/  @!P0 VIADD R7, R2, 0x14 ;  /* 0x0000001402078836 */ /* 0x000fe20000000000 */
[----:B------:R-:W-:Y:S01]  /*5490*/  @!P0 SHF.L.U32 R10, R50, 0x1, RZ ;  /* 0x00000001320a8819 */ /* 0x000fe200000006ff */
[----:B------:R-:W-:-:S11]  /*54a0*/  HFMA2.MMA R21, -RZ, RZ, 0, 0 ;  /* 0x00000000ff157435 */ /* 0x000fd600000001ff */
[----:B------:R-:W-:Y:S05]  /*54b0*/  WARPSYNC.COLLECTIVE R14, `(.L_x_68) ;  /* 0x000000000e087348 */ /* 0x000fea0003c00000 */
[----:B------:R0:W1:Y:S02]  /*54c0*/  SHFL.BFLY P2, R18, R17, R16, R15 ;  /* 0x0c00001011127389 */ /* 0x000064000004000f */
[----:B01----:R-:W-:Y:S01]  /*54d0*/  ENDCOLLECTIVE ;  /* 0x000000000000791b */ /* 0x003fe20003800000 */
.L_x_68:
[----:B------:R-:W-:Y:S01]  /*54e0*/  FADD.FTZ R6, R5, R4 ;  /* 0x0000000405067221 */ /* 0x000fe20000010000 */
[C---:B------:R-:W-:Y:S02]  /*54f0*/  @!P0 LEA R12, R50.reuse, UR6, 0x7 ;  /* 0x00000006320c8c11 */ /* 0x040fe4000f8e38ff */
[----:B------:R-:W-:Y:S02]  /*5500*/  @!P0 LOP3.LUT R7, R7, R10, RZ, 0x3c, !PT ;  /* 0x0000000a07078212 */ /* 0x000fe400078e3cff */
[----:B------:R-:W-:Y:S02]  /*5510*/  MOV R24, RZ ;  /* 0x000000ff00187202 */ /* 0x000fe40000000f00 */
[----:B------:R-:W-:Y:S01]  /*5520*/  @!P0 LEA R8, R7, R12, 0x2 ;  /* 0x0000000c07088211 */ /* 0x000fe200078e10ff */
[----:B------:R-:W-:Y:S01]  /*5530*/  HFMA2.MMA R12, -RZ, RZ, 0, 0 ;  /* 0x00000000ff0c7435 */ /* 0x000fe200000001ff */
[----:B------:R-:W-:Y:S02]  /*5540*/  MOV R11, RZ ;  /* 0x000000ff000b7202 */ /* 0x000fe40000000f00 */
[----:B------:R-:W-:Y:S01]  /*5550*/  @!P0 LEA R28, R50, UR6, 0x7 ;  /* 0x00000006321c8c11 */ /* 0x000fe2000f8e38ff */
[----:B------:R-:W0:Y:S01]  /*5560*/  @!P0 LDS R10, [R8] ;  /* 0x00000000080a8984 */ /* 0x000e220000000800 */
[----:B------:R-:W-:Y:S01]  /*5570*/  MOV R17, R6 ;  /* 0x0000000600117202 */ /* 0x000fe20000000f00 */
[----:B------:R-:W-:-:S02]  /*5580*/  IMAD.MOV.U32 R16, RZ, RZ, 0x4 ;  /* 0x00000004ff107424 */ /* 0x000fc400078e00ff */
[----:B------:R1:W2:Y:S01]  /*5590*/  @!P0 LDS R13, [R8+0x500] ;  /* 0x00050000080d8984 */ /* 0x0002a20000000800 */
[----:B------:R-:W-:Y:S01]  /*55a0*/  FADD.FTZ R5, R18, R3 ;  /* 0x0000000312057221 */ /* 0x000fe20000010000 */
[----:B-1----:R-:W-:-:S07]  /*55b0*/  @!P0 IADD3 R8, R2, 0x28, RZ ;  /* 0x0000002802088810 */ /* 0x002fce0007ffe0ff */
[----:B0-2---:R-:W-:Y:S05]  /*55c0*/  WARPSYNC.COLLECTIVE R14, `(.L_x_69) ;  /* 0x000000000e087348 */ /* 0x005fea0003c00000 */
[----:B------:R1:W3:Y:S02]  /*55d0*/  SHFL.BFLY P2, R18, R17, R16, R15 ;  /* 0x0c00001011127389 */ /* 0x0002e4000004000f */
[----:B0123--:R-:W-:Y:S01]  /*55e0*/  ENDCOLLECTIVE ;  /* 0x000000000000791b */ /* 0x00ffe20003800000 */
.L_x_69:
[----:B------:R-:W-:Y:S02]  /*55f0*/  MOV R17, R5 ;  /* 0x0000000500117202 */ /* 0x000fe40000000f00 */
[----:B------:R-:W-:-:S07]  /*5600*/  MOV R9, R18 ;  /* 0x0000001200097202 */ /* 0x000fce0000000f00 */
[----:B------:R-:W-:Y:S05]  /*5610*/  WARPSYNC.COLLECTIVE R14, `(.L_x_70) ;  /* 0x000000000e087348 */ /* 0x000fea0003c00000 */
[----:B------:R0:W1:Y:S02]  /*5620*/  SHFL.BFLY P2, R18, R17, R16, R15 ;  /* 0x0c00001011127389 */ /* 0x000064000004000f */
[----:B01----:R-:W-:Y:S01]  /*5630*/  ENDCOLLECTIVE ;  /* 0x000000000000791b */ /* 0x003fe20003800000 */
.L_x_70:
[----:B------:R-:W-:Y:S02]  /*5640*/  @!P0 IMAD.MOV.U32 R21, RZ, RZ, R10 ;  /* 0x000000ffff158224 */ /* 0x000fe400078e000a */
[----:B------:R-:W-:Y:S01]  /*5650*/  FADD.FTZ R22, R6, R9 ;  /* 0x0000000906167221 */ /* 0x000fe20000010000 */
[----:B------:R-:W-:Y:S01]  /*5660*/  @!P0 IMAD.SHL.U32 R9, R50, 0x2, RZ ;  /* 0x0000000232098824 */ /* 0x000fe200078e00ff */
[----:B------:R-:W-:-:S04]  /*5670*/  @!P0 MOV R24, R13 ;  /* 0x0000000d00188202 */ /* 0x000fc80000000f00 */
[----:B------:R-:W-:Y:S01]  /*5680*/  @!P0 LOP3.LUT R9, R8, R9, RZ, 0x3c, !PT ;  /* 0x0000000908098212 */ /* 0x000fe200078e3cff */
[----:B------:R-:W-:Y:S01]  /*5690*/  HFMA2.MMA R16, -RZ, RZ, 0, 1.1920928955078125e-07 ;  /* 0x00000002ff107435 */ /* 0x000fe200000001ff */
[----:B------:R-:W-:Y:S01]  /*56a0*/  MOV R17, R22 ;  /* 0x0000001600117202 */ /* 0x000fe20000000f00 */
[----:B------:R-:W-:-:S09]  /*56b0*/  FADD.FTZ R3, R5, R18 ;  /* 0x0000001205037221 */ /* 0x000fd20000010000 */
[----:B------:R-:W-:Y:S05]  /*56c0*/  WARPSYNC.COLLECTIVE R14, `(.L_x_71) ;  /* 0x000000000e087348 */ /* 0x000fea0003c00000 */
[----:B------:R0:W1:Y:S02]  /*56d0*/  SHFL.BFLY P2, R18, R17, R16, R15 ;  /* 0x0c00001011127389 */ /* 0x000064000004000f */
[----:B01----:R-:W-:Y:S01]  /*56e0*/  ENDCOLLECTIVE ;  /* 0x000000000000791b */ /* 0x003fe20003800000 */
.L_x_71:
[----:B------:R-:W-:Y:S01]  /*56f0*/  MOV R17, R3 ;  /* 0x0000000300117202 */ /* 0x000fe20000000f00 */
[----:B------:R-:W-:-:S07]  /*5700*/  IMAD.MOV.U32 R7, RZ, RZ, R18 ;  /* 0x000000ffff077224 */ /* 0x000fce00078e0012 */
[----:B------:R-:W-:Y:S05]  /*5710*/  WARPSYNC.COLLECTIVE R14, `(.L_x_72) ;  /* 0x000000000e087348 */ /* 0x000fea0003c00000 */
[----:B------:R0:W1:Y:S02]  /*5720*/  SHFL.BFLY P2, R18, R17, R16, R15 ;  /* 0x0c00001011127389 */ /* 0x000064000004000f */
[----:B01----:R-:W-:Y:S01]  /*5730*/  ENDCOLLECTIVE ;  /* 0x000000000000791b */ /* 0x003fe20003800000 */
.L_x_72:
[----:B------:R-:W-:Y:S01]  /*5740*/  FADD.FTZ R4, R22, R7 ;  /* 0x0000000716047221 */ /* 0x000fe20000010000 */
[----:B------:R-:W-:-:S04]  /*5750*/  HFMA2.MMA R16, -RZ, RZ, 0, 5.9604644775390625e-08 ;  /* 0x00000001ff107435 */ /* 0x000fc800000001ff */
[----:B------:R-:W-:Y:S01]  /*5760*/  MOV R17, R4 ;  /* 0x0000000400117202 */ /* 0x000fe20000000f00 */
[----:B------:R-:W-:-:S07]  /*5770*/  FADD.FTZ R3, R3, R18 ;  /* 0x0000001203037221 */ /* 0x000fce0000010000 */
[----:B------:R-:W-:Y:S05]  /*5780*/  WARPSYNC.COLLECTIVE R14, `(.L_x_73) ;  /* 0x000000000e087348 */ /* 0x000fea0003c00000 */
[----:B------:R0:W1:Y:S02]  /*5790*/  SHFL.BFLY P2, R18, R17, R16, R15 ;  /* 0x0c00001011127389 */ /* 0x000064000004000f */
[----:B01----:R-:W-:Y:S01]  /*57a0*/  ENDCOLLECTIVE ;  /* 0x000000000000791b */ /* 0x003fe20003800000 */
.L_x_73:
[----:B------:R-:W-:Y:S01]  /*57b0*/  MOV R17, R3 ;  /* 0x0000000300117202 */ /* 0x000fe20000000f00 */
[----:B------:R-:W-:-:S07]  /*57c0*/  IMAD.MOV.U32 R5, RZ, RZ, R18 ;  /* 0x000000ffff057224 */ /* 0x000fce00078e0012 */
[----:B------:R-:W-:Y:S05]  /*57d0*/  WARPSYNC.COLLECTIVE R14, `(.L_x_74) ;  /* 0x000000000e087348 */ /* 0x000fea0003c00000 */
[----:B------:R0:W1:Y:S02]  /*57e0*/  SHFL.BFLY P2, R18, R17, R16, R15 ;  /* 0x0c00001011127389 */ /* 0x000064000004000f */
[----:B01----:R-:W-:Y:S01]  /*57f0*/  ENDCOLLECTIVE ;  /* 0x000000000000791b */ /* 0x003fe20003800000 */
.L_x_74:
[----:B------:R-:W-:Y:S01]  /*5800*/  FADD.FTZ R4, R4, R5 ;  /* 0x0000000504047221 */ /* 0x000fe20000010000 */
[----:B------:R-:W-:Y:S01]  /*5810*/  MOV R17, R21 ;  /* 0x0000001500117202 */ /* 0x000fe20000000f00 */
[----:B------:R-:W-:Y:S01]  /*5820*/  IMAD.MOV.U32 R16, RZ, RZ, 0x8 ;  /* 0x00000008ff107424 */ /* 0x000fe200078e00ff */
[----:B------:R-:W-:-:S07]  /*5830*/  MOV R6, R18 ;  /* 0x0000001200067202 */ /* 0x000fce0000000f00 */
[----:B------:R-:W-:Y:S05]  /*5840*/  WARPSYNC.COLLECTIVE R14, `(.L_x_75) ;  /* 0x000000000e087348 */ /* 0x000fea0003c00000 */
[----:B------:R0:W1:Y:S02]  /*5850*/  SHFL.BFLY P2, R18, R17, R16, R15 ;  /* 0x0c00001011127389 */ /* 0x000064000004000f */
[----:B01----:R-:W-:Y:S01]  /*5860*/  ENDCOLLECTIVE ;  /* 0x000000000000791b */ /* 0x003fe20003800000 */
.L_x_75:
[----:B------:R-:W-:Y:S01]  /*5870*/  FADD.FTZ R32, R3, R6 ;  /* 0x0000000603207221 */ /* 0x000fe20000010000 */
[----:B------:R-:W-:Y:S02]  /*5880*/  MOV R17, R24 ;  /* 0x0000001800117202 */ /* 0x000fe40000000f00 */
[----:B------:R-:W-:-:S07]  /*5890*/  MOV R20, R18 ;  /* 0x0000001200147202 */ /* 0x000fce0000000f00 */
[----:B------:R-:W-:Y:S05]  /*58a0*/  WARPSYNC.COLLECTIVE R14, `(.L_x_76) ;  /* 0x000000000e087348 */ /* 0x000fea0003c00000 */
[----:B------:R0:W1:Y:S02]  /*58b0*/  SHFL.BFLY P2, R18, R17, R16, R15 ;  /* 0x0c00001011127389 */ /* 0x000064000004000f */
[----:B01----:R-:W-:Y:S01]  /*58c0*/  ENDCOLLECTIVE ;  /* 0x000000000000791b */ /* 0x003fe20003800000 */
.L_x_76:
[----:B------:R-:W-:Y:S01]  /*58d0*/  FADD.FTZ R20, R20, R21 ;  /* 0x0000001514147221 */ /* 0x000fe20000010000 */
[----:B------:R-:W-:-:S04]  /*58e0*/  HFMA2.MMA R16, -RZ, RZ, 0, 2.384185791015625e-07 ;  /* 0x00000004ff107435 */ /* 0x000fc800000001ff */
[----:B------:R-:W-:Y:S02]  /*58f0*/  MOV R17, R20 ;  /* 0x0000001400117202 */ /* 0x000fe40000000f00 */
[----:B------:R-:W-:-:S07]  /*5900*/  MOV R19, R18 ;  /* 0x0000001200137202 */ /* 0x000fce0000000f00 */
[----:B------:R-:W-:Y:S05]  /*5910*/  WARPSYNC.COLLECTIVE R14, `(.L_x_77) ;  /* 0x000000000e087348 */ /* 0x000fea0003c00000 */
[----:B------:R0:W1:Y:S02]  /*5920*/  SHFL.BFLY P2, R18, R17, R16, R15 ;  /* 0x0c00001011127389 */ /* 0x000064000004000f */
[----:B01----:R-:W-:Y:S01]  /*5930*/  ENDCOLLECTIVE ;  /* 0x000000000000791b */ /* 0x003fe20003800000 */
.L_x_77:
[----:B------:R-:W-:-:S04]  /*5940*/  FADD.FTZ R19, R19, R24 ;  /* 0x0000001813137221 */ /* 0x000fc80000010000 */
[----:B------:R-:W-:Y:S01]  /*5950*/  IMAD.MOV.U32 R17, RZ, RZ, R19 ;  /* 0x000000ffff117224 */ /* 0x000fe200078e0013 */
[----:B------:R-:W-:-:S07]  /*5960*/  MOV R21, R18 ;  /* 0x0000001200157202 */ /* 0x000fce0000000f00 */
[----:B------:R-:W-:Y:S05]  /*5970*/  WARPSYNC.COLLECTIVE R14, `(.L_x_78) ;  /* 0x000000000e087348 */ /* 0x000fea0003c00000 */
[----:B------:R0:W1:Y:S02]  /*5980*/  SHFL.BFLY P2, R18, R17, R16, R15 ;  /* 0x0c00001011127389 */ /* 0x000064000004000f */
[----:B01----:R-:W-:Y:S01]  /*5990*/  ENDCOLLECTIVE ;  /* 0x000000000000791b */ /* 0x003fe20003800000 */
.L_x_78:
[----:B------:R-:W-:Y:S01]  /*59a0*/  FADD.FTZ R21, R20, R21 ;  /* 0x0000001514157221 */ /* 0x000fe20000010000 */
[----:B------:R-:W-:-:S03]  /*59b0*/  HFMA2.MMA R16, -RZ, RZ, 0, 1.1920928955078125e-07 ;  /* 0x00000002ff107435 */ /* 0x000fc600000001ff */
[----:B------:R-:W-:Y:S01]  /*59c0*/  IMAD.MOV.U32 R17, RZ, RZ, R21 ;  /* 0x000000ffff117224 */ /* 0x000fe200078e0015 */
[----:B------:R-:W-:Y:S02]  /*59d0*/  MOV R10, R18 ;  /* 0x00000012000a7202 */ /* 0x000fe40000000f00 */
[----:B------:R-:W-:-:S03]  /*59e0*/  @!P0 LEA R18, R50, UR6, 0x7 ;  /* 0x0000000632128c11 */ /* 0x000fc6000f8e38ff */
[----:B------:R-:W-:Y:S01]  /*59f0*/  FADD.FTZ R22, R19, R10 ;  /* 0x0000000a13167221 */ /* 0x000fe20000010000 */
[----:B------:R-:W-:-:S07]  /*5a00*/  @!P0 LEA R9, R9, R18, 0x2 ;  /* 0x0000001209098211 */ /* 0x000fce00078e10ff */
[----:B------:R-:W-:Y:S05]  /*5a10*/  WARPSYNC.COLLECTIVE R14, `(.L_x_79) ;  /* 0x000000000e087348 */ /* 0x000fea0003c00000 */
[----:B------:R0:W1:Y:S02]  /*5a20*/  SHFL.BFLY P2, R18, R17, R16, R15 ;  /* 0x0c00001011127389 */ /* 0x000064000004000f */
[----:B01----:R-:W-:Y:S01]  /*5a30*/  ENDCOLLECTIVE ;  /* 0x000000000000791b */ /* 0x003fe20003800000 */
.L_x_79:
[----:B------:R0:W1:Y:S04]  /*5a40*/  @!P0 LDS R23, [R9] ;  /* 0x0000000009178984 */ /* 0x0000680000000800 */
[----:B------:R0:W2:Y:S01]  /*5a50*/  @!P0 LDS R25, [R9+0x500] ;  /* 0x0005000009198984 */ /* 0x0000a20000000800 */
[----:B------:R-:W-:Y:S02]  /*5a60*/  MOV R17, R22 ;  /* 0x0000001600117202 */ /* 0x000fe40000000f00 */
[----:B------:R-:W-:-:S07]  /*5a70*/  MOV R8, R18 ;  /* 0x0000001200087202 */ /* 0x000fce0000000f00 */
[----:B012---:R-:W-:Y:S05]  /*5a80*/  WARPSYNC.COLLECTIVE R14, `(.L_x_80) ;  /* 0x000000000e087348 */ /* 0x007fea0003c00000 */
[----:B------:R3:W4:Y:S02]  /*5a90*/  SHFL.BFLY P2, R18, R17, R16, R15 ;  /* 0x0c00001011127389 */ /* 0x000724000004000f */
[----:B01234-:R-:W-:Y:S01]  /*5aa0*/  ENDCOLLECTIVE ;  /* 0x000000000000791b */ /* 0x01ffe20003800000 */
.L_x_80:
[----:B------:R-:W-:Y:S01]  /*5ab0*/  FADD.FTZ R21, R21, R8 ;  /* 0x0000000815157221 */ /* 0x000fe20000010000 */
[----:B------:R-:W-:Y:S01]  /*5ac0*/  CS2R R8, SRZ ;  /* 0x0000000000087805 */ /* 0x000fe2000001ff00 */
[----:B------:R-:W-:-:S03]  /*5ad0*/  HFMA2.MMA R16, -RZ, RZ, 0, 5.9604644775390625e-08 ;  /* 0x00000001ff107435 */ /* 0x000fc600000001ff */
[----:B------:R-:W-:Y:S02]  /*5ae0*/  MOV R17, R21 ;  /* 0x0000001500117202 */ /* 0x000fe40000000f00 */
[----:B------:R-:W-:Y:S01]  /*5af0*/  @!P0 MOV R12, R23 ;  /* 0x00000017000c8202 */ /* 0x000fe20000000f00 */
[----:B------:R-:W-:Y:S02]  /*5b00*/  @!P0 IMAD.MOV.U32 R11, RZ, RZ, R25 ;  /* 0x000000ffff0b8224 */ /* 0x000fe400078e0019 */
[----:B------:R-:W-:-:S07]  /*5b10*/  IMAD.MOV.U32 R7, RZ, RZ, R18 ;  /* 0x000000ffff077224 */ /* 0x000fce00078e0012 */
[----:B------:R-:W-:Y:S05]  /*5b20*/  WARPSYNC.COLLECTIVE R14, `(.L_x_81) ;  /* 0x000000000e087348 */ /* 0x000fea0003c00000 */
[----:B------:R0:W1:Y:S02]  /*5b30*/  SHFL.BFLY P2, R18, R17, R16, R15 ;  /* 0x0c00001011127389 */ /* 0x000064000004000f */
[----:B01----:R-:W-:Y:S01]  /*5b40*/  ENDCOLLECTIVE ;  /* 0x000000000000791b */ /* 0x003fe20003800000 */
.L_x_81:
[----:B------:R-:W-:Y:S02]  /*5b50*/  IMAD.IADD R25, R2, 0x1, R41 ;  /* 0x0000000102197824 */ /* 0x000fe400078e0229 */
[----:B------:R-:W-:Y:S01]  /*5b60*/  FADD.FTZ R22, R22, R7 ;  /* 0x0000000716167221 */ /* 0x000fe20000010000 */
[----:B------:R-:W-:-:S03]  /*5b70*/  @!P0 IADD3 R7, R2, 0x3c, RZ ;  /* 0x0000003c02078810 */ /* 0x000fc60007ffe0ff */
[----:B------:R-:W-:Y:S01]  /*5b80*/  IMAD.MOV.U32 R17, RZ, RZ, R22 ;  /* 0x000000ffff117224 */ /* 0x000fe200078e0016 */
[----:B------:R-:W-:-:S07]  /*5b90*/  MOV R20, R18 ;  /* 0x0000001200147202 */ /* 0x000fce0000000f00 */
[----:B------:R-:W-:Y:S05]  /*5ba0*/  WARPSYNC.COLLECTIVE R14, `(.L_x_82) ;  /* 0x000000000e087348 */ /* 0x000fea0003c00000 */
[----:B------:R0:W1:Y:S02]  /*5bb0*/  SHFL.BFLY P2, R18, R17, R16, R15 ;  /* 0x0c00001011127389 */ /* 0x000064000004000f */
[----:B01----:R-:W-:Y:S01]  /*5bc0*/  ENDCOLLECTIVE ;  /* 0x000000000000791b */ /* 0x003fe20003800000 */
.L_x_82:
[----:B------:R-:W-:Y:S01]  /*5bd0*/  FADD.FTZ R20, R21, R20 ;  /* 0x0000001415147221 */ /* 0x000fe20000010000 */
[----:B------:R-:W-:Y:S01]  /*5be0*/  HFMA2.MMA R16, -RZ, RZ, 0, 4.76837158203125e-07 ;  /* 0x00000008ff107435 */ /* 0x000fe200000001ff */
[----:B------:R-:W-:Y:S02]  /*5bf0*/  MOV R17, R12 ;  /* 0x0000000c00117202 */ /* 0x000fe40000000f00 */
[----:B------:R-:W-:-:S08]  /*5c00*/  MOV R19, R18 ;  /* 0x0000001200137202 */ /* 0x000fd00000000f00 */
[----:B------:R-:W-:Y:S05]  /*5c10*/  WARPSYNC.COLLECTIVE R14, `(.L_x_83) ;  /* 0x000000000e087348 */ /* 0x000fea0003c00000 */
[----:B------:R0:W1:Y:S02]  /*5c20*/  SHFL.BFLY P2, R18, R17, R16, R15 ;  /* 0x0c00001011127389 */ /* 0x000064000004000f */
[----:B01----:R-:W-:Y:S01]  /*5c30*/  ENDCOLLECTIVE ;  /* 0x000000000000791b */ /* 0x003fe20003800000 */
.L_x_83:
[----:B------:R-:W-:Y:S01]  /*5c40*/  FADD.FTZ R19, R22, R19 ;  /* 0x0000001316137221 */ /* 0x000fe20000010000 */
[----:B------:R-:W-:Y:S01]  /*5c50*/  MOV R17, R11 ;  /* 0x0000000b00117202 */ /* 0x000fe20000000f00 */
[----:B------:R-:W-:-:S07]  /*5c60*/  IMAD.MOV.U32 R13, RZ, RZ, R18 ;  /* 0x000000ffff0d7224 */ /* 0x000fce00078e0012 */
[----:B------:R-:W-:Y:S05]  /*5c70*/  WARPSYNC.COLLECTIVE R14, `(.L_x_84) ;  /* 0x000000000e087348 */ /* 0x000fea0003c00000 */
[----:B------:R0:W1:Y:S02]  /*5c80*/  SHFL.BFLY P2, R18, R17, R16, R15 ;  /* 0x0c00001011127389 */ /* 0x000064000004000f */
[----:B01----:R-:W-:Y:S01]  /*5c90*/  ENDCOLLECTIVE ;  /* 0x000000000000791b */ /* 0x003fe20003800000 */
.L_x_84:
[----:B------:R-:W-:Y:S01]  /*5ca0*/  FADD.FTZ R13, R13, R12 ;  /* 0x0000000c0d0d7221 */ /* 0x000fe20000010000 */
[----:B------:R-:W-:-:S03]  /*5cb0*/  HFMA2.MMA R16, -RZ, RZ, 0, 2.384185791015625e-07 ;  /* 0x00000004ff107435 */ /* 0x000fc600000001ff */
[----:B------:R-:W-:Y:S01]  /*5cc0*/  IMAD.MOV.U32 R17, RZ, RZ, R13 ;  /* 0x000000ffff117224 */ /* 0x000fe200078e000d */
[----:B------:R-:W-:-:S07]  /*5cd0*/  MOV R26, R18 ;  /* 0x00000012001a7202 */ /* 0x000fce0000000f00 */
[----:B------:R-:W-:Y:S05]  /*5ce0*/  WARPSYNC.COLLECTIVE R14, `(.L_x_85) ;  /* 0x000000000e087348 */ /* 0x000fea0003c00000 */
[----:B------:R0:W1:Y:S02]  /*5cf0*/  SHFL.BFLY P2, R18, R17, R16, R15 ;  /* 0x0c00001011127389 */ /* 0x000064000004000f */
[----:B01----:R-:W-:Y:S01]  /*5d00*/  ENDCOLLECTIVE ;  /* 0x000000000000791b */ /* 0x003fe20003800000 */
.L_x_85:
[----:B------:R-:W-:-:S05]  /*5d10*/  FADD.FTZ R23, R26, R11 ;  /* 0x0000000b1a177221 */ /* 0x000fca0000010000 */
[----:B------:R-:W-:Y:S02]  /*5d20*/  MOV R17, R23 ;  /* 0x0000001700117202 */ /* 0x000fe40000000f00 */
[----:B------:R-:W-:-:S07]  /*5d30*/  MOV R12, R18 ;  /* 0x00000012000c7202 */ /* 0x000fce0000000f00 */
[----:B------:R-:W-:Y:S05]  /*5d40*/  WARPSYNC.COLLECTIVE R14, `(.L_x_86) ;  /* 0x000000000e087348 */ /* 0x000fea0003c00000 */
[----:B------:R0:W1:Y:S02]  /*5d50*/  SHFL.BFLY P2, R18, R17, R16, R15 ;  /* 0x0c00001011127389 */ /* 0x000064000004000f */
[----:B01----:R-:W-:Y:S01]  /*5d60*/  ENDCOLLECTIVE ;  /* 0x000000000000791b */ /* 0x003fe20003800000 */
.L_x_86:
[----:B------:R-:W-:-:S05]  /*5d70*/  FADD.FTZ R27, R13, R12 ;  /* 0x0000000c0d1b7221 */ /* 0x000fca0000010000 */
[----:B------:R-:W-:Y:S01]  /*5d80*/  MOV R17, R27 ;  /* 0x0000001b00117202 */ /* 0x000fe20000000f00 */
[----:B------:R-:W-:Y:S02]  /*5d90*/  IMAD.MOV.U32 R16, RZ, RZ, 0x2 ;  /* 0x00000002ff107424 */ /* 0x000fe400078e00ff */
[----:B------:R-:W-:Y:S01]  /*5da0*/  IMAD.MOV.U32 R24, RZ, RZ, R18 ;  /* 0x000000ffff187224 */ /* 0x000fe200078e0012 */
[----:B------:R-:W-:-:S03]  /*5db0*/  @!P0 SHF.L.U32 R18, R50, 0x1, RZ ;  /* 0x0000000132128819 */ /* 0x000fc600000006ff */
[----:B------:R-:W-:Y:S01]  /*5dc0*/  FADD.FTZ R26, R23, R24 ;  /* 0x00000018171a7221 */ /* 0x000fe20000010000 */
[----:B------:R-:W-:-:S07]  /*5dd0*/  @!P0 LOP3.LUT R7, R7, R18, RZ, 0x3c, !PT ;  /* 0x0000001207078212 */ /* 0x000fce00078e3cff */
[----:B------:R-:W-:Y:S05]  /*5de0*/  WARPSYNC.COLLECTIVE R14, `(.L_x_87) ;  /* 0x000000000e087348 */ /* 0x000fea0003c00000 */
[----:B------:R0:W1:Y:S02]  /*5df0*/  SHFL.BFLY P2, R18, R17, R16, R15 ;  /* 0x0c00001011127389 */ /* 0x000064000004000f */
[----:B01----:R-:W-:Y:S01]  /*5e00*/  ENDCOLLECTIVE ;  /* 0x000000000000791b */ /* 0x003fe20003800000 */
.L_x_87:
[----:B------:R-:W-:-:S05]  /*5e10*/  @!P0 LEA R28, R7, R28, 0x2 ;  /* 0x0000001c071c8211 */ /* 0x000fca00078e10ff */
[----:B------:R0:W1:Y:S04]  /*5e20*/  @!P0 LDS R10, [R28] ;  /* 0x000000001c0a8984 */ /* 0x0000680000000800 */
[----:B------:R0:W2:Y:S01]  /*5e30*/  @!P0 LDS R7, [R28+0x500] ;  /* 0x000500001c078984 */ /* 0x0000a20000000800 */
[----:B------:R-:W-:Y:S02]  /*5e40*/  MOV R17, R26 ;  /* 0x0000001a00117202 */ /* 0x000fe40000000f00 */
[----:B------:R-:W-:-:S07]  /*5e50*/  MOV R12, R18 ;  /* 0x00000012000c7202 */ /* 0x000fce0000000f00 */
[----:B012---:R-:W-:Y:S05]  /*5e60*/  WARPSYNC.COLLECTIVE R14, `(.L_x_88) ;  /* 0x000000000e087348 */ /* 0x007fea0003c00000 */
[----:B------:R3:W4:Y:S02]  /*5e70*/  SHFL.BFLY P2, R18, R17, R16, R15 ;  /* 0x0c00001011127389 */ /* 0x000724000004000f */
[----:B01234-:R-:W-:Y:S01]  /*5e80*/  ENDCOLLECTIVE ;  /* 0x000000000000791b */ /* 0x01ffe20003800000 */
.L_x_88:
[----:B------:R-:W-:Y:S01]  /*5e90*/  FADD.FTZ R27, R27, R12 ;  /* 0x0000000c1b1b7221 */ /* 0x000fe20000010000 */
[----:B------:R-:W-:-:S04]  /*5ea0*/  HFMA2.MMA R16, -RZ, RZ, 0, 5.9604644775390625e-08 ;  /* 0x00000001ff107435 */ /* 0x000fc800000001ff */
[----:B------:R-:W-:Y:S01]  /*5eb0*/  MOV R17, R27 ;  /* 0x0000001b00117202 */ /* 0x000fe20000000f00 */
[----:B------:R-:W-:Y:S01]  /*5ec0*/  @!P0 IMAD.MOV.U32 R9, RZ, RZ, R10 ;  /* 0x000000ffff098224 */ /* 0x000fe200078e000a */
[----:B------:R-:W-:-:S07]  /*5ed0*/  MOV R11, R18 ;  /* 0x00000012000b7202 */ /* 0x000fce0000000f00 */
[----:B------:R-:W-:Y:S05]  /*5ee0*/  WARPSYNC.COLLECTIVE R14, `(.L_x_89) ;  /* 0x000000000e087348 */ /* 0x000fea0003c00000 */
[----:B------:R0:W1:Y:S02]  /*5ef0*/  SHFL.BFLY P2, R18, R17, R16, R15 ;  /* 0x0c00001011127389 */ /* 0x000064000004000f */
[----:B01----:R-:W-:Y:S01]  /*5f00*/  ENDCOLLECTIVE ;  /* 0x000000000000791b */ /* 0x003fe20003800000 */
.L_x_89:
[----:B------:R-:W-:Y:S01]  /*5f10*/  @!P0 MOV R8, R7 ;  /* 0x0000000700088202 */ /* 0x000fe20000000f00 */
[----:B------:R-:W-:Y:S01]  /*5f20*/  FADD.FTZ R26, R26, R11 ;  /* 0x0000000b1a1a7221 */ /* 0x000fe20000010000 */
[----:B------:R-:W-:-:S03]  /*5f30*/  ISETP.NE.AND P0, PT, R50, RZ, PT ;  /* 0x000000ff3200720c */ /* 0x000fc60003f05270 */
[----:B------:R-:W-:-:S10]  /*5f40*/  IMAD.MOV.U32 R17, RZ, RZ, R26 ;  /* 0x000000ffff117224 */ /* 0x000fd400078e001a */
[----:B------:R-:W0:Y:S01]  /*5f50*/  @!P0 LDC.64 R12, c[0x0][0x218] ;  /* 0x00008600ff0c8b82 */ /* 0x000e220000000a00 */
[----:B------:R-:W-:Y:S02]  /*5f60*/  @!P0 F2FP.BF16.F32.PACK_AB R32, RZ, R32 ;  /* 0x00000020ff20823e */ /* 0x000fe400000010ff */
[----:B------:R-:W-:-:S05]  /*5f70*/  MOV R28, R18 ;  /* 0x00000012001c7202 */ /* 0x000fca0000000f00 */
[----:B------:R-:W1:Y:S02]  /*5f80*/  @!P0 LDC.64 R2, c[0x0][0x220] ;  /* 0x00008800ff028b82 */ /* 0x000e640000000a00 */
[----:B01----:R-:W-:Y:S05]  /*5f90*/  WARPSYNC.COLLECTIVE R14, `(.L_x_90) ;  /* 0x000000000e087348 */ /* 0x003fea0003c00000 */
[----:B------:R2:W3:Y:S02]  /*5fa0*/  SHFL.BFLY P2, R18, R17, R16, R15 ;  /* 0x0c00001011127389 */ /* 0x0004e4000004000f */
[----:B0123--:R-:W-:Y:S01]  /*5fb0*/  ENDCOLLECTIVE ;  /* 0x000000000000791b */ /* 0x00ffe20003800000 */
.L_x_90:
[----:B------:R-:W-:Y:S01]  /*5fc0*/  FADD.FTZ R27, R27, R28 ;  /* 0x0000001c1b1b7221 */ /* 0x000fe20000010000 */
[----:B------:R-:W0:Y:S01]  /*5fd0*/  @!P0 LDC.64 R6, c[0x0][0x220] ;  /* 0x00008800ff068b82 */ /* 0x000e220000000a00 */
[----:B------:R-:W-:Y:S01]  /*5fe0*/  HFMA2.MMA R16, -RZ, RZ, 0, 4.76837158203125e-07 ;  /* 0x00000008ff107435 */ /* 0x000fe200000001ff */
[----:B------:R-:W-:Y:S01]  /*5ff0*/  MOV R17, R9 ;  /* 0x0000000900117202 */ /* 0x000fe20000000f00 */
[----:B------:R-:W-:-:S04]  /*6000*/  @!P0 IMAD.WIDE R12, R25, 0x2, R12 ;  /* 0x00000002190c8825 */ /* 0x000fc800078e020c */
[----:B------:R-:W-:Y:S01]  /*6010*/  @!P0 IMAD.WIDE R2, R25, 0x2, R2 ;  /* 0x0000000219028825 */ /* 0x000fe200078e0202 */
[----:B------:R-:W-:-:S07]  /*6020*/  MOV R29, R18 ;  /* 0x00000012001d7202 */ /* 0x000fce0000000f00 */
[----:B0-----:R-:W-:Y:S05]  /*6030*/  WARPSYNC.COLLECTIVE R14, `(.L_x_91) ;  /* 0x000000000e087348 */ /* 0x001fea0003c00000 */
[----:B------:R1:W2:Y:S02]  /*6040*/  SHFL.BFLY P2, R18, R17, R16, R15 ;  /* 0x0c00001011127389 */ /* 0x0002a4000004000f */
[----:B012---:R-:W-:Y:S01]  /*6050*/  ENDCOLLECTIVE ;  /* 0x000000000000791b */ /* 0x007fe20003800000 */
.L_x_91:
[----:B------:R-:W-:Y:S01]  /*6060*/  FADD.FTZ R26, R26, R29 ;  /* 0x0000001d1a1a7221 */ /* 0x000fe20000010000 */
[----:B------:R-:W-:Y:S01]  /*6070*/  @!P0 IMAD.WIDE R6, R25, 0x2, R6 ;  /* 0x0000000219068825 */ /* 0x000fe200078e0206 */
[----:B------:R-:W-:-:S03]  /*6080*/  MOV R17, R8 ;  /* 0x0000000800117202 */ /* 0x000fc60000000f00 */
[----:B------:R-:W-:-:S07]  /*6090*/  IMAD.MOV.U32 R30, RZ, RZ, R18 ;  /* 0x000000ffff1e7224 */ /* 0x000fce00078e0012 */
[----:B------:R-:W-:Y:S05]  /*60a0*/  WARPSYNC.COLLECTIVE R14, `(.L_x_92) ;  /* 0x000000000e087348 */ /* 0x000fea0003c00000 */
[----:B------:R0:W1:Y:S02]  /*60b0*/  SHFL.BFLY P2, R18, R17, R16, R15 ;  /* 0x0c00001011127389 */ /* 0x000064000004000f */
[----:B01----:R-:W-:Y:S01]  /*60c0*/  ENDCOLLECTIVE ;  /* 0x000000000000791b */ /* 0x003fe20003800000 */
.L_x_92:
[----:B------:R-:W-:Y:S01]  /*60d0*/  FADD.FTZ R30, R30, R9 ;  /* 0x000000091e1e7221 */ /* 0x000fe20000010000 */
[----:B------:R-:W-:-:S03]  /*60e0*/  HFMA2.MMA R16, -RZ, RZ, 0, 2.384185791015625e-07 ;  /* 0x00000004ff107435 */ /* 0x000fc600000001ff */
[----:B------:R-:W-:Y:S01]  /*60f0*/  IMAD.MOV.U32 R17, RZ, RZ, R30 ;  /* 0x000000ffff117224 */ /* 0x000fe200078e001e */
[----:B------:R-:W-:-:S07]  /*6100*/  MOV R11, R18 ;  /* 0x00000012000b7202 */ /* 0x000fce0000000f00 */
[----:B------:R-:W-:Y:S05]  /*6110*/  WARPSYNC.COLLECTIVE R14, `(.L_x_93) ;  /* 0x000000000e087348 */ /* 0x000fea0003c00000 */
[----:B------:R0:W1:Y:S02]  /*6120*/  SHFL.BFLY P2, R18, R17, R16, R15 ;  /* 0x0c00001011127389 */ /* 0x000064000004000f */
[----:B01----:R-:W-:Y:S01]  /*6130*/  ENDCOLLECTIVE ;  /* 0x000000000000791b */ /* 0x003fe20003800000 */
.L_x_93:
[----:B------:R-:W-:Y:S02]  /*6140*/  FADD.FTZ R24, R11, R8 ;  /* 0x000000080b187221 */ /* 0x000fe40000010000 */
[----:B------:R-:W0:Y:S03]  /*6150*/  @!P0 LDC.64 R10, c[0x0][0x220] ;  /* 0x00008800ff0a8b82 */ /* 0x000e260000000a00 */
[----:B------:R-:W-:Y:S02]  /*6160*/  MOV R17, R24 ;  /* 0x0000001800117202 */ /* 0x000fe40000000f00 */
[----:B------:R-:W-:-:S07]  /*6170*/  MOV R9, R18 ;  /* 0x0000001200097202 */ /* 0x000fce0000000f00 */
[----:B0-----:R-:W-:Y:S05]  /*6180*/  WARPSYNC.COLLECTIVE R14, `(.L_x_94) ;  /* 0x000000000e087348 */ /* 0x001fea0003c00000 */
[----:B------:R1:W2:Y:S02]  /*6190*/  SHFL.BFLY P2, R18, R17, R16, R15 ;  /* 0x0c00001011127389 */ /* 0x0002a4000004000f */
[----:B012---:R-:W-:Y:S01]  /*61a0*/  ENDCOLLECTIVE ;  /* 0x000000000000791b */ /* 0x007fe20003800000 */
.L_x_94:
[----:B------:R-:W-:Y:S01]  /*61b0*/  FADD.FTZ R30, R30, R9 ;  /* 0x000000091e1e7221 */ /* 0x000fe20000010000 */
[----:B------:R-:W-:Y:S01]  /*61c0*/  @!P0 IMAD.WIDE R10, R25, 0x2, R10 ;  /* 0x00000002190a8825 */ /* 0x000fe200078e020a */
[----:B------:R-:W0:Y:S01]  /*61d0*/  @!P0 LDC.64 R8, c[0x0][0x218] ;  /* 0x00008600ff088b82 */ /* 0x000e220000000a00 */
[----:B------:R-:W-:Y:S02]  /*61e0*/  HFMA2.MMA R16, -RZ, RZ, 0, 1.1920928955078125e-07 ;  /* 0x00000002ff107435 */ /* 0x000fe400000001ff */
[----:B------:R-:W-:Y:S01]  /*61f0*/  MOV R17, R30 ;  /* 0x0000001e00117202 */ /* 0x000fe20000000f00 */
[----:B------:R-:W-:-:S08]  /*6200*/  IMAD.MOV.U32 R23, RZ, RZ, R18 ;  /* 0x000000ffff177224 */ /* 0x000fd000078e0012 */
[----:B0-----:R-:W-:Y:S05]  /*6210*/  WARPSYNC.COLLECTIVE R14, `(.L_x_95) ;  /* 0x000000000e087348 */ /* 0x001fea0003c00000 */
[----:B------:R1:W2:Y:S02]  /*6220*/  SHFL.BFLY P2, R18, R17, R16, R15 ;  /* 0x0c00001011127389 */ /* 0x0002a4000004000f */
[----:B012---:R-:W-:Y:S01]  /*6230*/  ENDCOLLECTIVE ;  /* 0x000000000000791b */ /* 0x007fe20003800000 */
.L_x_95:
[----:B------:R-:W-:Y:S01]  /*6240*/  FADD.FTZ R24, R24, R23 ;  /* 0x0000001718187221 */ /* 0x000fe20000010000 */
[----:B------:R-:W-:-:S04]  /*6250*/  @!P0 IMAD.WIDE R8, R25, 0x2, R8 ;  /* 0x0000000219088825 */ /* 0x000fc800078e0208 */
[----:B------:R-:W-:Y:S02]  /*6260*/  MOV R17, R24 ;  /* 0x0000001800117202 */ /* 0x000fe40000000f00 */
[----:B------:R-:W-:Y:S02]  /*6270*/  MOV R31, R18 ;  /* 0x00000012001f7202 */ /* 0x000fe40000000f00 */
[----:B------:R-:W-:Y:S02]  /*6280*/  @!P0 F2FP.BF16.F32.PACK_AB R18, RZ, R4 ;  /* 0x00000004ff12823e */ /* 0x000fe400000010ff */
[----:B------:R-:W0:Y:S01]  /*6290*/  @!P0 LDC.64 R4, c[0x0][0x218] ;  /* 0x00008600ff048b82 */ /* 0x000e220000000a00 */
[----:B------:R-:W-:Y:S01]  /*62a0*/  FADD.FTZ R30, R30, R31 ;  /* 0x0000001f1e1e7221 */ /* 0x000fe20000010000 */
[----:B------:R-:W-:-:S07]  /*62b0*/  PRMT R33, R18, 0x7610, R33 ;  /* 0x0000761012217816 */ /* 0x000fce0000000021 */
[----:B0-----:R-:W-:Y:S05]  /*62c0*/  WARPSYNC.COLLECTIVE R14, `(.L_x_96) ;  /* 0x000000000e087348 */ /* 0x001fea0003c00000 */
[----:B------:R1:W2:Y:S02]  /*62d0*/  SHFL.BFLY P2, R18, R17, R16, R15 ;  /* 0x0c00001011127389 */ /* 0x0002a4000004000f */
[----:B012---:R-:W-:Y:S01]  /*62e0*/  ENDCOLLECTIVE ;  /* 0x000000000000791b */ /* 0x007fe20003800000 */
.L_x_96:
[----:B------:R0:W-:Y:S04]  /*62f0*/  @!P0 STG.E.U16 desc[UR14][R12.64], R33 ;  /* 0x000000210c008986 */ /* 0x0001e8000c10150e */
[----:B------:R1:W-:Y:S01]  /*6300*/  @!P0 STG.E.U16 desc[UR14][R10.64], R32 ;  /* 0x000000200a008986 */ /* 0x0003e2000c10150e */
[----:B------:R-:W-:Y:S01]  /*6310*/  @!P0 F2FP.BF16.F32.PACK_AB R14, RZ, R27 ;  /* 0x0000001bff0e823e */ /* 0x000fe200000010ff */
[----:B------:R-:W-:Y:S01]  /*6320*/  IMAD.MOV.U32 R16, RZ, RZ, 0x1 ;  /* 0x00000001ff107424 */ /* 0x000fe200078e00ff */
[----:B------:R-:W-:Y:S02]  /*6330*/  MOV R17, R30 ;  /* 0x0000001e00117202 */ /* 0x000fe40000000f00 */
[----:B0-----:R-:W-:Y:S02]  /*6340*/  @!P0 F2FP.BF16.F32.PACK_AB R13, RZ, R19 ;  /* 0x00000013ff0d823e */ /* 0x001fe400000010ff */
[----:B-1----:R-:W-:Y:S01]  /*6350*/  PRMT R10, R14, 0x7610, R10 ;  /* 0x000076100e0a7816 */ /* 0x002fe2000000000a */
[----:B------:R-:W-:Y:S01]  /*6360*/  @!P0 IMAD.WIDE R4, R25, 0x2, R4 ;  /* 0x0000000219048825 */ /* 0x000fe200078e0204 */
[----:B------:R-:W-:-:S02]  /*6370*/  MOV R14, 0xffff ;  /* 0x0000ffff000e7802 */ /* 0x000fc40000000f00 */
[----:B------:R-:W-:Y:S02]  /*6380*/  MOV R23, R18 ;  /* 0x0000001200177202 */ /* 0x000fe40000000f00 */
[----:B------:R-:W-:-:S07]  /*6390*/  @!P0 F2FP.BF16.F32.PACK_AB R11, RZ, R20 ;  /* 0x00000014ff0b823e */ /* 0x000fce00000010ff */
[----:B------:R-:W-:Y:S05]  /*63a0*/  WARPSYNC.COLLECTIVE R14, `(.L_x_97) ;  /* 0x000000000e087348 */ /* 0x000fea0003c00000 */
[----:B------:R0:W1:Y:S02]  /*63b0*/  SHFL.BFLY P2, R18, R17, R16, R15 ;  /* 0x0c00001011127389 */ /* 0x000064000004000f */
[----:B01----:R-:W-:Y:S01]  /*63c0*/  ENDCOLLECTIVE ;  /* 0x000000000000791b */ /* 0x003fe20003800000 */
.L_x_97:
[----:B------:R-:W-:Y:S01]  /*63d0*/  @!P0 F2FP.BF16.F32.PACK_AB R19, RZ, R26 ;  /* 0x0000001aff13823e */ /* 0x000fe200000010ff */
[----:B------:R-:W-:Y:S01]  /*63e0*/  FADD.FTZ R23, R24, R23 ;  /* 0x0000001718177221 */ /* 0x000fe20000010000 */
[----:B------:R0:W-:Y:S04]  /*63f0*/  @!P0 STG.E.U16 desc[UR14][R8.64+0x28], R11 ;  /* 0x0000280b08008986 */ /* 0x0001e8000c10150e */
[----:B------:R0:W-:Y:S04]  /*6400*/  @!P0 STG.E.U16 desc[UR14][R2.64+0x28], R13 ;  /* 0x0000280d02008986 */ /* 0x0001e8000c10150e */
[----:B------:R0:W-:Y:S01]  /*6410*/  @!P0 STG.E.U16 desc[UR14][R4.64+0x50], R10 ;  /* 0x0000500a04008986 */ /* 0x0001e2000c10150e */
[----:B------:R-:W-:-:S03]  /*6420*/  MOV R17, R23 ;  /* 0x0000001700117202 */ /* 0x000fc60000000f00 */
[----:B------:R0:W-:Y:S01]  /*6430*/  @!P0 STG.E.U16 desc[UR14][R6.64+0x50], R19 ;  /* 0x0000501306008986 */ /* 0x0001e2000c10150e */
[----:B------:R-:W-:-:S07]  /*6440*/  MOV R21, R18 ;  /* 0x0000001200157202 */ /* 0x000fce0000000f00 */
[----:B0-----:R-:W-:Y:S05]  /*6450*/  WARPSYNC.COLLECTIVE R14, `(.L_x_98) ;  /* 0x000000000e087348 */ /* 0x001fea0003c00000 */
[----:B------:R1:W2:Y:S02]  /*6460*/  SHFL.BFLY P2, R18, R17, R16, R15 ;  /* 0x0c00001011127389 */ /* 0x0002a4000004000f */
[----:B012---:R-:W-:Y:S01]  /*6470*/  ENDCOLLECTIVE ;  /* 0x000000000000791b */ /* 0x007fe20003800000 */
.L_x_98:
[----:B------:R-:W-:Y:S01]  /*6480*/  FADD.FTZ R21, R30, R21 ;  /* 0x000000151e157221 */ /* 0x000fe20000010000 */
[----:B------:R-:W-:Y:S06]  /*6490*/  BRA `(.L_x_99) ;  /* 0xffffffe000e07947 */ /* 0x000fec000383ffff */
.L_x_100:
[----:B------:R-:W-:-:S00]  /*64a0*/  BRA `(.L_x_100) ;  /* 0xfffffffc00fc7947 */ /* 0x000fc0000383ffff */
[----:B------:R-:W-:-:S00]  /*64b0*/  NOP ;  /* 0x0000000000007918 */ /* 0x000fc00000000000 */
        /* <DEDUP_REMOVED lines=12> */
.L_x_3830:


//--------------------- .text._ZN13group_norm_v218gn_bwd_cuda_kernelI13__nv_bfloat16Li320ELi1ELi32ELi10ELi1024ELb0ELb1ELi8ELi320ELi320ELi4ELb1ELi1ELb0ELb0ELNS_15WgradSyncMethodE3ENS_16CompileConditionILi900EEEEEvPT_S6_S6_PKS5_S8_S8_S8_PKfflPfPj --------------------------
	.section	.text._ZN13group_norm_v218gn_bwd_cuda_kernelI13__nv_bfloat16Li320ELi1ELi32ELi10ELi1024ELb0ELb1ELi8ELi320ELi320ELi4ELb1ELi1ELb0ELb0ELNS_15WgradSyncMethodE3ENS_16CompileConditionILi900EEEEEvPT_S6_S6_PKS5_S8_S8_S8_PKfflPfPj,"ax",@progbits
	.align	128
        .global         _ZN13group_norm_v218gn_bwd_cuda_kernelI13__nv_bfloat16Li320ELi1ELi32ELi10ELi1024ELb0ELb1ELi8ELi320ELi320ELi4ELb1ELi1ELb0ELb0ELNS_15WgradSyncMethodE3ENS_16CompileConditionILi900EEEEEvPT_S6_S6_PKS5_S8_S8_S8_PKfflPfPj
        .type           _ZN13group_norm_v218gn_bwd_cuda_kernelI13__nv_bfloat16Li320ELi1ELi32ELi10ELi1024ELb0ELb1ELi8ELi320ELi320ELi4ELb1ELi1ELb0ELb0ELNS_15WgradSyncMethodE3ENS_16CompileConditionILi900EEEEEvPT_S6_S6_PKS5_S8_S8_S8_PKfflPfPj,@function
        .size           _ZN13group_norm_v218gn_bwd_cuda_kernelI13__nv_bfloat16Li320ELi1ELi32ELi10ELi1024ELb0ELb1ELi8ELi320ELi320ELi4ELb1ELi1ELb0ELb0ELNS_15WgradSyncMethodE3ENS_16CompileConditionILi900EEEEEvPT_S6_S6_PKS5_S8_S8_S8_PKfflPfPj,(.L_x_3831 - _ZN13group_norm_v218gn_bwd_cuda_kernelI13__nv_bfloat16Li320ELi1ELi32ELi10ELi1024ELb0ELb1ELi8ELi320ELi320ELi4ELb1ELi1ELb0ELb0ELNS_15WgradSyncMethodE3ENS_16CompileConditionILi900EEEEEvPT_S6_S6_PKS5_S8_S8_S8_PKfflPfPj)
        .other          _ZN13group_norm_v218gn_bwd_cuda_kernelI13__nv_bfloat16Li320ELi1ELi32ELi10ELi1024ELb0ELb1ELi8ELi320ELi320ELi4ELb1ELi1ELb0ELb0ELNS_15WgradSyncMethodE3ENS_16CompileConditionILi900EEEEEvPT_S6_S6_PKS5_S8_S8_S8_PKfflPfPj,@"STO_CUDA_ENTRY STV_DEFAULT"
_ZN13group_norm_v218gn_bwd_cuda_kernelI13__nv_bfloat16Li320ELi1ELi32ELi10ELi1024ELb0ELb1ELi8ELi320ELi320ELi4ELb1ELi1ELb0ELb0ELNS_15WgradSyncMethodE3ENS_16CompileConditionILi900EEEEEvPT_S6_S6_PKS5_S8_S8_S8_PKfflPfPj:
.text._ZN13group_norm_v218gn_bwd_cuda_kernelI13__nv_bfloat16Li320ELi1ELi32ELi10ELi1024ELb0ELb1ELi8ELi320ELi320ELi4ELb1ELi1ELb0ELb0ELNS_15WgradSyncMethodE3ENS_16CompileConditionILi900EEEEEvPT_S6_S6_PKS5_S8_S8_S8_PKfflPfPj:
[----:B------:R-:W-:Y:S01]  /*0000*/  LDC R1, c[0x0][0x28] ;  /* 0x00000a00ff017b82 */ /* 0x000fe20000000800 */
[----:B------:R-:W0:Y:S01]  /*0010*/  S2R R9, SR_CTAID.Y ;  /* 0x0000000000097919 */ /* 0x000e220000002600 */
[----:B------:R-:W-:Y:S01]  /*0020*/  ULDC.64 UR4, c[0x0][0x258] ;  /* 0x0000960000047ab9 */ /* 0x000fe20000000a00 */
[----:B------:R-:W-:Y:S01]  /*0030*/  ULDC.64 UR8, c[0x0][0x208] ;  /* 0x0000820000087ab9 */ /* 0x000fe20000000a00 */
[----:B------:R-:W-:Y:S01]  /*0040*/  MOV R34, UR4 ;  /* 0x0000000400227c02 */ /* 0x000fe20008000f00 */
[----:B------:R-:W1:Y:S01]  /*0050*/  S2R R0, SR_CTAID.X ;  /* 0x0000000000007919 */ /* 0x000e620000002500 */
[----:B------:R-:W-:Y:S01]  /*0060*/  IMAD.U32 R35, RZ, RZ, UR5 ;  /* 0x00000005ff237e24 */ /* 0x000fe2000f8e00ff */
[----:B------:R-:W-:Y:S01]  /*0070*/  HFMA2.MMA R76, -RZ, RZ, 0, 0 ;  /* 0x00000000ff4c7435 */ /* 0x000fe200000001ff */
[----:B0-----:R-:W-:Y:S01]  /*0080*/  ISETP.GE.U32.AND P0, PT, R9, R34, PT ;  /* 0x000000220900720c */ /* 0x001fe20003f06070 */
[----:B------:R-:W-:-:S03]  /*0090*/  IMAD.MOV.U32 R73, RZ, RZ, R9 ;  /* 0x000000ffff497224 */ /* 0x000fc600078e0009 */
[----:B------:R-:W-:-:S13]  /*00a0*/  ISETP.GE.AND.EX P0, PT, RZ, R35, PT, P0 ;  /* 0x00000023ff00720c */ /* 0x000fda0003f06300 */
[----:B-1----:R-:W-:Y:S05]  /*00b0*/  @!P0 BRA `(.L_x_101) ;  /* 0x0000000000688947 */ /* 0x002fea0003800000 */
[----:B------:R-:W0:Y:S01]  /*00c0*/  S2R R2, SR_TID.X ;  /* 0x0000000000027919 */ /* 0x000e220000002100 */
[----:B------:R-:W-:Y:S01]  /*00d0*/  BAR.SYNC.DEFER_BLOCKING 0x0 ;  /* 0x0000000000007b1d */ /* 0x000fe20000010000 */
[----:B0-----:R-:W-:-:S13]  /*00e0*/  ISETP.NE.AND P0, PT, R2, RZ, PT ;  /* 0x000000ff0200720c */ /* 0x001fda0003f05270 */
[----:B------:R-:W-:Y:S05]  /*00f0*/  @P0 BRA `(.L_x_102) ;  /* 0x00000000004c0947 */ /* 0x000fea0003800000 */
[----:B------:R-:W-:Y:S01]  /*0100*/  ULDC.64 UR4, c[0x0][0x268] ;  /* 0x00009a0000047ab9 */ /* 0x000fe20000000a00 */
[----:B------:R-:W-:Y:S01]  /*0110*/  IADD3 R3, -R73, RZ, RZ ;  /* 0x000000ff49037210 */ /* 0x000fe20007ffe1ff */
[----:B------:R-:W-:Y:S01]  /*0120*/  UIADD3 UR4, UP0, UR4, 0x4, URZ ;  /* 0x0000000404047890 */ /* 0x000fe2000ff1e03f */
[----:B------:R-:W-:Y:S02]  /*0130*/  IMAD.MOV.U32 R5, RZ, RZ, 0x7fffff81 ;  /* 0x7fffff81ff057424 */ /* 0x000fe400078e00ff */
[----:B------:R-:W-:Y:S01]  /*0140*/  ISETP.NE.AND P0, PT, R0, R3, PT ;  /* 0x000000030000720c */ /* 0x000fe20003f05270 */
[----:B------:R-:W-:Y:S02]  /*0150*/  UIADD3.X UR5, URZ, UR5, URZ, UP0, !UPT ;  /* 0x000000053f057290 */ /* 0x000fe400087fe43f */
[----:B------:R-:W-:Y:S02]  /*0160*/  MOV R2, UR4 ;  /* 0x0000000400027c02 */ /* 0x000fe40008000f00 */
[----:B------:R-:W-:-:S02]  /*0170*/  SEL R5, R5, 0x1, !P0 ;  /* 0x0000000105057807 */ /* 0x000fc40004000000 */
[----:B------:R-:W-:Y:S01]  /*0180*/  IMAD.U32 R3, RZ, RZ, UR5 ;  /* 0x00000005ff037e24 */ /* 0x000fe2000f8e00ff */
[----:B------:R-:W-:Y:S06]  /*0190*/  MEMBAR.ALL.GPU ;  /* 0x0000000000007992 */ /* 0x000fec000000a000 */
[----:B------:R-:W-:-:S00]  /*01a0*/  ERRBAR ;  /* 0x00000000000079ab */ /* 0x000fc00000000000 */
[----:B------:R-:W-:Y:S06]  /*01b0*/  CGAERRBAR ;  /* 0x00000000000075ab */ /* 0x000fec0000000000 */
[----:B------:R0:W5:Y:S02]  /*01c0*/  ATOM.E.ADD.STRONG.GPU PT, R5, desc[UR8][R2.64], R5 ;  /* 0x000000050205798a */ /* 0x00016400081ee1c8 */
.L_x_103:
[----:B------:R-:W2:Y:S04]  /*01d0*/  LD.E.STRONG.GPU R4, desc[UR8][R2.64] ;  /* 0x0000000802047980 */ /* 0x000ea8000c10f900 */
[----:B--2---:R-:W-:Y:S01]  /*01e0*/  CCTL.IVALL ;  /* 0x00000000ff00798f */ /* 0x004fe20002000000 */
[----:B------:R-:W-:Y:S05]  /*01f0*/  YIELD ;  /* 0x0000000000007946 */ /* 0x000fea0003800000 */
[----:B-----5:R-:W-:-:S04]  /*0200*/  LOP3.LUT R4, R4, R5, RZ, 0x3c, !PT ;  /* 0x0000000504047212 */ /* 0x020fc800078e3cff */
[----:B------:R-:W-:-:S13]  /*0210*/  ISETP.GT.AND P0, PT, R4, -0x1, PT ;  /* 0xffffffff0400780c */ /* 0x000fda0003f04270 */
[----:B------:R-:W-:Y:S05]  /*0220*/  @P0 BRA `(.L_x_103) ;  /* 0xfffffffc00e80947 */ /* 0x000fea000383ffff */
.L_x_102:
[----:B------:R-:W-:Y:S05]  /*0230*/  WARPSYNC.ALL ;  /* 0x0000000000007948 */ /* 0x000fea0003800000 */
[----:B------:R-:W-:Y:S06]  /*0240*/  BAR.SYNC.DEFER_BLOCKING 0x0 ;  /* 0x0000000000007b1d */ /* 0x000fec0000010000 */
[----:B------:R-:W-:Y:S05]  /*0250*/  BRA `(.L_x_104) ;  /* 0x0000002000c07947 */ /* 0x000fea0003800000 */
.L_x_101:
        /* <DEDUP_REMOVED lines=8> */
[----:B------:R-:W-:Y:S02]  /*02e0*/  MOV R5, 0x400 ;  /* 0x0000040000057802 */ /* 0x000fe40000000f00 */
[----:B------:R-:W-:Y:S02]  /*02f0*/  CS2R R32, SRZ ;  /* 0x0000000000207805 */ /* 0x000fe4000001ff00 */
[----:B------:R-:W-:Y:S01]  /*0300*/  SHF.R.S32.HI R7, RZ, 0x1f, R2 ;  /* 0x0000001fff077819 */ /* 0x000fe20000011402 */
[----:B------:R-:W0:Y:S01]  /*0310*/  S2R R6, SR_CgaCtaId ;  /* 0x0000000000067919 */ /* 0x000e220000008800 */
[----:B------:R-:W-:Y:S01]  /*0320*/  IADD3 R14, R4, 0x2, RZ ;  /* 0x00000002040e7810 */ /* 0x000fe20007ffe0ff */
[----:B------:R-:W-:Y:S01]  /*0330*/  VIADD R5, R5, 0x2800 ;  /* 0x0000280005057836 */ /* 0x000fe20000000000 */
[----:B------:R-:W-:Y:S02]  /*0340*/  LEA.HI R11, R7, R2, RZ, 0x2 ;  /* 0x00000002070b7211 */ /* 0x000fe400078f10ff */
[----:B------:R-:W-:-:S02]  /*0350*/  CS2R R30, SRZ ;  /* 0x00000000001e7805 */ /* 0x000fc4000001ff00 */
[----:B------:R-:W-:Y:S02]  /*0360*/  LEA.HI R7, R7, R2, RZ, 0x4 ;  /* 0x0000000207077211 */ /* 0x000fe400078f20ff */
[----:B------:R-:W-:Y:S02]  /*0370*/  CS2R R28, SRZ ;  /* 0x00000000001c7805 */ /* 0x000fe4000001ff00 */
[----:B------:R-:W-:Y:S02]  /*0380*/  SHF.R.S32.HI R8, RZ, 0x2, R11 ;  /* 0x00000002ff087819 */ /* 0x000fe4000001140b */
[----:B------:R-:W-:Y:S01]  /*0390*/  CS2R R26, SRZ ;  /* 0x00000000001a7805 */ /* 0x000fe2000001ff00 */
[----:B------:R-:W-:Y:S02]  /*03a0*/  UMOV UR4, URZ ;  /* 0x0000003f00047c82 */ /* 0x000fe40008000000 */
[C---:B------:R-:W-:Y:S02]  /*03b0*/  VIADD R13, R8.reuse, 0xa0 ;  /* 0x000000a0080d7836 */ /* 0x040fe40000000000 */
[----:B------:R-:W-:-:S03]  /*03c0*/  VIADD R21, R8, 0xf0 ;  /* 0x000000f008157836 */ /* 0x000fc60000000000 */
[----:B------:R-:W-:Y:S02]  /*03d0*/  SHF.R.S32.HI R16, RZ, 0x1f, R13 ;  /* 0x0000001fff107819 */ /* 0x000fe4000001140d */
[----:B------:R-:W-:Y:S02]  /*03e0*/  SHF.R.S32.HI R22, RZ, 0x1f, R21 ;  /* 0x0000001fff167819 */ /* 0x000fe40000011415 */
[----:B------:R-:W-:Y:S02]  /*03f0*/  LEA.HI R20, R16, R13, RZ, 0x2 ;  /* 0x0000000d10147211 */ /* 0x000fe400078f10ff */
[----:B------:R-:W-:Y:S02]  /*0400*/  LEA.HI R22, R22, R21, RZ, 0x2 ;  /* 0x0000001516167211 */ /* 0x000fe400078f10ff */
[----:B------:R-:W-:Y:S02]  /*0410*/  SHF.R.U32.HI R20, RZ, 0x2, R20 ;  /* 0x00000002ff147819 */ /* 0x000fe40000011614 */
[----:B------:R-:W-:-:S02]  /*0420*/  SHF.R.U32.HI R22, RZ, 0x2, R22 ;  /* 0x00000002ff167819 */ /* 0x000fc40000011616 */
[----:B0-----:R-:W-:Y:S02]  /*0430*/  LEA R6, R6, R5, 0x18 ;  /* 0x0000000506067211 */ /* 0x001fe400078ec0ff */
[----:B------:R-:W-:-:S03]  /*0440*/  SHF.L.U32 R5, R0, 0x3, RZ ;  /* 0x0000000300057819 */ /* 0x000fc600000006ff */
[----:B------:R-:W-:Y:S01]  /*0450*/  IMAD R10, R3, 0x28, R6 ;  /* 0x00000028030a7824 */ /* 0x000fe200078e0206 */
[----:B------:R-:W-:Y:S01]  /*0460*/  LOP3.LUT R5, R5, 0x3f8, RZ, 0xc0, !PT ;  /* 0x000003f805057812 */ /* 0x000fe200078ec0ff */
[----:B------:R-:W-:-:S03]  /*0470*/  VIADD R3, R8, 0x50 ;  /* 0x0000005008037836 */ /* 0x000fc60000000000 */
[----:B------:R-:W-:Y:S02]  /*0480*/  IADD3 R17, R5, R15, RZ ;  /* 0x0000000f05117210 */ /* 0x000fe40007ffe0ff */
[----:B------:R-:W-:Y:S02]  /*0490*/  SHF.R.S32.HI R12, RZ, 0x1f, R3 ;  /* 0x0000001fff0c7819 */ /* 0x000fe40000011403 */
[----:B------:R-:W-:Y:S01]  /*04a0*/  LEA R10, R15, R10, 0x3 ;  /* 0x0000000a0f0a7211 */ /* 0x000fe200078e18ff */
[----:B------:R-:W-:Y:S01]  /*04b0*/  IMAD.WIDE.U32 R14, R14, -0x33333333, RZ ;  /* 0xcccccccd0e0e7825 */ /* 0x000fe200078e00ff */
[----:B------:R-:W-:Y:S02]  /*04c0*/  LEA.HI R5, R12, R3, RZ, 0x2 ;  /* 0x000000030c057211 */ /* 0x000fe400078f10ff */
[----:B------:R-:W-:Y:S01]  /*04d0*/  LOP3.LUT R3, R11, 0xfffffffc, RZ, 0xc0, !PT ;  /* 0xfffffffc0b037812 */ /* 0x000fe200078ec0ff */
[----:B------:R-:W-:Y:S01]  /*04e0*/  IMAD.WIDE.U32 R12, R4, -0x33333333, RZ ;  /* 0xcccccccd040c7825 */ /* 0x000fe200078e00ff */
[----:B------:R-:W-:-:S02]  /*04f0*/  SHF.R.U32.HI R14, RZ, 0x4, R7 ;  /* 0x00000004ff0e7819 */ /* 0x000fc40000011607 */
[----:B------:R-:W-:Y:S01]  /*0500*/  SHF.R.U32.HI R16, RZ, 0x2, R5 ;  /* 0x00000002ff107819 */ /* 0x000fe20000011605 */
[----:B------:R-:W-:Y:S01]  /*0510*/  IMAD.IADD R3, R2, 0x1, -R3 ;  /* 0x0000000102037824 */ /* 0x000fe200078e0a03 */
[----:B------:R-:W-:Y:S01]  /*0520*/  SHF.R.U32.HI R11, RZ, 0x3, R13 ;  /* 0x00000003ff0b7819 */ /* 0x000fe2000001160d */
[----:B------:R-:W-:Y:S01]  /*0530*/  IMAD R17, R17, 0x140, RZ ;  /* 0x0000014011117824 */ /* 0x000fe200078e02ff */
[----:B------:R-:W-:Y:S02]  /*0540*/  SHF.R.U32.HI R12, RZ, 0x3, R15 ;  /* 0x00000003ff0c7819 */ /* 0x000fe4000001160f */
[C---:B------:R-:W-:Y:S02]  /*0550*/  LOP3.LUT R13, R3.reuse, 0x3, R14, 0x78, !PT ;  /* 0x00000003030d7812 */ /* 0x040fe400078e780e */
[C---:B------:R-:W-:Y:S02]  /*0560*/  LOP3.LUT R14, R3.reuse, 0x3, R16, 0x78, !PT ;  /* 0x00000003030e7812 */ /* 0x040fe400078e7810 */
[----:B------:R-:W-:-:S02]  /*0570*/  LOP3.LUT R15, R3, 0x3, R20, 0x78, !PT ;  /* 0x00000003030f7812 */ /* 0x000fc400078e7814 */
[----:B------:R-:W-:Y:S02]  /*0580*/  LOP3.LUT R16, R3, 0x3, R22, 0x78, !PT ;  /* 0x0000000303107812 */ /* 0x000fe400078e7816 */
[C---:B--2---:R-:W-:Y:S01]  /*0590*/  PRMT R21, R19.reuse, 0x7632, R21 ;  /* 0x0000763213157816 */ /* 0x044fe20000000015 */
[----:B------:R-:W-:Y:S01]  /*05a0*/  IMAD.U32 R5, R19, 0x10000, RZ ;  /* 0x0001000013057824 */ /* 0x000fe200078e00ff */
[C---:B------:R-:W-:Y:S02]  /*05b0*/  PRMT R7, R18.reuse, 0x7632, R7 ;  /* 0x0000763212077816 */ /* 0x040fe40000000007 */
[----:B------:R-:W-:Y:S01]  /*05c0*/  SHF.L.U32 R3, R18, 0x10, RZ ;  /* 0x0000001012037819 */ /* 0x000fe200000006ff */
[----:B------:R-:W-:Y:S01]  /*05d0*/  IMAD.U32 R21, R21, 0x10000, RZ ;  /* 0x0001000015157824 */ /* 0x000fe200078e00ff */
[----:B------:R-:W-:-:S07]  /*05e0*/  SHF.L.U32 R19, R7, 0x10, RZ ;  /* 0x0000001007137819 */ /* 0x000fce00000006ff */
.L_x_120:
[----:B--2---:R-:W-:Y:S01]  /*05f0*/  MOV R23, RZ ;  /* 0x000000ff00177202 */ /* 0x004fe20000000f00 */
[----:B------:R-:W-:Y:S01]  /*0600*/  IMAD.MOV.U32 R22, RZ, RZ, R4 ;  /* 0x000000ffff167224 */ /* 0x000fe200078e0004 */
[C---:B------:R-:W-:Y:S01]  /*0610*/  SHF.L.U32 R35, R73.reuse, 0x5, RZ ;  /* 0x0000000549237819 */ /* 0x040fe200000006ff */
[----:B------:R-:W-:Y:S01]  /*0620*/  IMAD R7, R76, 0x50000, RZ ;  /* 0x000500004c077824 */ /* 0x000fe200078e02ff */
[C---:B------:R-:W-:Y:S01]  /*0630*/  SHF.L.U64.HI R38, R73.reuse, 0x5, R76 ;  /* 0x0000000549267819 */ /* 0x040fe2000001024c */
[----:B------:R-:W-:Y:S01]  /*0640*/  IMAD.WIDE.U32 R22, R73, 0x50000, R22 ;  /* 0x0005000049167825 */ /* 0x000fe200078e0016 */
[----:B------:R-:W-:Y:S01]  /*0650*/  IADD3 R18, P0, R35, R11, RZ ;  /* 0x0000000b23127210 */ /* 0x000fe20007f1e0ff */
[----:B------:R-:W-:Y:S01]  /*0660*/  ULDC.64 UR6, c[0x0][0x248] ;  /* 0x0000920000067ab9 */ /* 0x000fe20000000a00 */
[----:B------:R-:W-:Y:S01]  /*0670*/  ULDC.64 UR10, c[0x0][0x230] ;  /* 0x00008c00000a7ab9 */ /* 0x000fe20000000a00 */
[----:B------:R-:W-:Y:S01]  /*0680*/  IMAD.IADD R34, R23, 0x1, R7 ;  /* 0x0000000117227824 */ /* 0x000fe200078e0207 */
[----:B------:R-:W-:Y:S01]  /*0690*/  IADD3 R20, P1, R17, R22, RZ ;  /* 0x0000001611147210 */ /* 0x000fe20007f3e0ff */
[----:B------:R-:W-:Y:S01]  /*06a0*/  ULDC.64 UR12, c[0x0][0x228] ;  /* 0x00008a00000c7ab9 */ /* 0x000fe20000000a00 */
[----:B------:R-:W-:Y:S01]  /*06b0*/  IADD3.X R23, RZ, R38, RZ, P0, !PT ;  /* 0x00000026ff177210 */ /* 0x000fe200007fe4ff */
[----:B------:R-:W-:Y:S01]  /*06c0*/  ULDC UR5, c[0x0][0x250] ;  /* 0x0000940000057ab9 */ /* 0x000fe20000000800 */
[----:B------:R-:W-:Y:S01]  /*06d0*/  LEA R24, P0, R18, UR6, 0x3 ;  /* 0x0000000612187c11 */ /* 0x000fe2000f8018ff */
[----:B------:R-:W-:-:S03]  /*06e0*/  IMAD.X R7, RZ, RZ, R34, P1 ;  /* 0x000000ffff077224 */ /* 0x000fc600008e0622 */
[----:B------:R-:W-:Y:S02]  /*06f0*/  LEA.HI.X R25, R18, UR7, R23, 0x3, P0 ;  /* 0x0000000712197c11 */ /* 0x000fe400080f1c17 */
[C---:B------:R-:W-:Y:S02]  /*0700*/  SHF.L.U64.HI R18, R20.reuse, 0x1, R7 ;  /* 0x0000000114127819 */ /* 0x040fe40000010207 */
[----:B------:R-:W-:Y:S02]  /*0710*/  SHF.L.U32 R20, R20, 0x1, RZ ;  /* 0x0000000114147819 */ /* 0x000fe400000006ff */
[----:B------:R-:W2:Y:S01]  /*0720*/  LDG.E.64.CONSTANT R24, desc[UR8][R24.64] ;  /* 0x0000000818187981 */ /* 0x000ea2000c1e9b00 */
[----:B------:R-:W-:Y:S02]  /*0730*/  IADD3 R7, P1, R35, R12, RZ ;  /* 0x0000000c23077210 */ /* 0x000fe40007f3e0ff */
[C---:B------:R-:W-:Y:S02]  /*0740*/  IADD3 R44, P0, R20.reuse, UR10, RZ ;  /* 0x0000000a142c7c10 */ /* 0x040fe4000ff1e0ff */
[----:B------:R-:W-:Y:S01]  /*0750*/  IADD3 R42, P2, R20, UR12, RZ ;  /* 0x0000000c142a7c10 */ /* 0x000fe2000ff5e0ff */
[----:B------:R-:W-:Y:S01]  /*0760*/  IMAD.X R38, RZ, RZ, R38, P1 ;  /* 0x000000ffff267224 */ /* 0x000fe200008e0626 */
[----:B------:R-:W-:-:S02]  /*0770*/  IADD3.X R45, R18, UR11, RZ, P0, !PT ;  /* 0x0000000b122d7c10 */ /* 0x000fc400087fe4ff */
[C---:B------:R-:W-:Y:S02]  /*0780*/  LEA R36, P1, R7.reuse, UR6, 0x3 ;  /* 0x0000000607247c11 */ /* 0x040fe4000f8218ff */
[----:B------:R-:W-:Y:S02]  /*0790*/  IADD3.X R43, R18, UR13, RZ, P2, !PT ;  /* 0x0000000d122b7c10 */ /* 0x000fe400097fe4ff */
[----:B------:R-:W-:Y:S01]  /*07a0*/  LEA.HI.X R37, R7, UR7, R38, 0x3, P1 ;  /* 0x0000000707257c11 */ /* 0x000fe200088f1c26 */
[----:B------:R-:W3:Y:S01]  /*07b0*/  LDG.E.64.CONSTANT R44, desc[UR8][R44.64] ;  /* 0x000000082c2c7981 */ /* 0x000ee2000c1e9b00 */
[----:B------:R-:W-:-:S03]  /*07c0*/  IADD3 R7, R17, 0x500, RZ ;  /* 0x0000050011077810 */ /* 0x000fc60007ffe0ff */
[----:B------:R-:W4:Y:S01]  /*07d0*/  LDG.E.64.CONSTANT R42, desc[UR8][R42.64] ;  /* 0x000000082a2a7981 */ /* 0x000f22000c1e9b00 */
[----:B------:R-:W-:-:S03]  /*07e0*/  IADD3 R7, P0, R7, R22, RZ ;  /* 0x0000001607077210 */ /* 0x000fc60007f1e0ff */
[----:B------:R-:W5:Y:S01]  /*07f0*/  LDG.E.64.CONSTANT R36, desc[UR8][R36.64] ;  /* 0x0000000824247981 */ /* 0x000f62000c1e9b00 */
[----:B------:R-:W-:Y:S01]  /*0800*/  SHF.L.U32 R22, R7, 0x1, RZ ;  /* 0x0000000107167819 */ /* 0x000fe200000006ff */
[----:B------:R-:W-:-:S03]  /*0810*/  IMAD.X R34, RZ, RZ, R34, P0 ;  /* 0x000000ffff227224 */ /* 0x000fc600000e0622 */
[----:B------:R-:W-:Y:S02]  /*0820*/  IADD3 R40, P0, R22, UR10, RZ ;  /* 0x0000000a16287c10 */ /* 0x000fe4000ff1e0ff */
[----:B------:R-:W-:-:S04]  /*0830*/  SHF.L.U64.HI R23, R7, 0x1, R34 ;  /* 0x0000000107177819 */ /* 0x000fc80000010222 */
[----:B------:R-:W-:Y:S02]  /*0840*/  IADD3.X R41, R23, UR11, RZ, P0, !PT ;  /* 0x0000000b17297c10 */ /* 0x000fe400087fe4ff */
[----:B------:R-:W-:-:S04]  /*0850*/  IADD3 R38, P0, R22, UR12, RZ ;  /* 0x0000000c16267c10 */ /* 0x000fc8000ff1e0ff */
[----:B------:R-:W-:Y:S01]  /*0860*/  IADD3.X R39, R23, UR13, RZ, P0, !PT ;  /* 0x0000000d17277c10 */ /* 0x000fe200087fe4ff */
[----:B------:R-:W5:Y:S05]  /*0870*/  LDG.E.64.CONSTANT R40, desc[UR8][R40.64] ;  /* 0x0000000828287981 */ /* 0x000f6a000c1e9b00 */
[----:B------:R-:W5:Y:S01]  /*0880*/  LDG.E.64.CONSTANT R38, desc[UR8][R38.64] ;  /* 0x0000000826267981 */ /* 0x000f62000c1e9b00 */
[----:B------:R-:W-:-:S05]  /*0890*/  IADD3 R73, P0, R73, 0x1, RZ ;  /* 0x0000000149497810 */ /* 0x000fca0007f1e0ff */
[----:B------:R-:W-:Y:S01]  /*08a0*/  IMAD.X R76, RZ, RZ, R76, P0 ;  /* 0x000000ffff4c7224 */ /* 0x000fe200000e064c */
[----:B------:R-:W-:Y:S01]  /*08b0*/  ISETP.GT.U32.AND P1, PT, R2, 0x7f, PT ;  /* 0x0000007f0200780c */ /* 0x000fe20003f24070 */
[----:B--2---:R-:W-:-:S06]  /*08c0*/  FADD.FTZ R25, R25, UR5 ;  /* 0x0000000519197e21 */ /* 0x004fcc0008010000 */
[----:B0-----:R-:W0:Y:S01]  /*08d0*/  MUFU.RSQ R25, R25 ;  /* 0x0000001900197308 */ /* 0x001e220000001400 */
[C---:B---3--:R-:W-:Y:S01]  /*08e0*/  PRMT R7, R44.reuse, 0x7632, R7 ;  /* 0x000076322c077816 */ /* 0x048fe20000000007 */
[----:B------:R-:W-:Y:S01]  /*08f0*/  IMAD.U32 R35, R44, 0x10000, RZ ;  /* 0x000100002c237824 */ /* 0x000fe200078e00ff */
[----:B----4-:R-:W-:-:S03]  /*0900*/  SHF.L.U32 R70, R42, 0x10, RZ ;  /* 0x000000102a467819 */ /* 0x010fc600000006ff */
[----:B------:R-:W-:Y:S01]  /*0910*/  IMAD.U32 R7, R7, 0x10000, RZ ;  /* 0x0001000007077824 */ /* 0x000fe200078e00ff */
[----:B------:R-:W-:Y:S01]  /*0920*/  PRMT R50, R42, 0x7632, R50 ;  /* 0x000076322a327816 */ /* 0x000fe20000000032 */
[----:B------:R-:W-:Y:S01]  /*0930*/  FADD.FTZ R34, -R24, R35 ;  /* 0x0000002318227221 */ /* 0x000fe20000010100 */
[----:B-----5:R-:W-:Y:S01]  /*0940*/  FADD.FTZ R37, R37, UR5 ;  /* 0x0000000525257e21 */ /* 0x020fe20008010000 */
[----:B------:R-:W-:Y:S01]  /*0950*/  FMUL.FTZ R46, R3, R70 ;  /* 0x00000046032e7220 */ /* 0x000fe20000410000 */
[----:B------:R-:W-:Y:S01]  /*0960*/  SHF.L.U32 R50, R50, 0x10, RZ ;  /* 0x0000001032327819 */ /* 0x000fe200000006ff */
[----:B------:R-:W-:Y:S01]  /*0970*/  FADD.FTZ R48, -R24, R7 ;  /* 0x0000000718307221 */ /* 0x000fe20000010100 */
[----:B0-----:R-:W-:Y:S02]  /*0980*/  FMUL.FTZ R77, R25, R34 ;  /* 0x00000022194d7220 */ /* 0x001fe40000410000 */
[----:B------:R-:W0:Y:S01]  /*0990*/  MUFU.RSQ R37, R37 ;  /* 0x0000002500257308 */ /* 0x000e220000001400 */
[----:B------:R-:W-:Y:S01]  /*09a0*/  FMUL.FTZ R7, R19, R50 ;  /* 0x0000003213077220 */ /* 0x000fe20000410000 */
[----:B------:R-:W-:Y:S01]  /*09b0*/  FMUL.FTZ R51, R25, R48 ;  /* 0x0000003019337220 */ /* 0x000fe20000410000 */
[----:B------:R-:W-:Y:S01]  /*09c0*/  FFMA.FTZ R46, R77, R46, RZ ;  /* 0x0000002e4d2e7223 */ /* 0x000fe200000100ff */
[----:B------:R-:W-:-:S03]  /*09d0*/  IMAD.U32 R49, R45, 0x10000, RZ ;  /* 0x000100002d317824 */ /* 0x000fc600078e00ff */
[----:B------:R-:W-:Y:S01]  /*09e0*/  FFMA.FTZ R35, R51, R7, R46 ;  /* 0x0000000733237223 */ /* 0x000fe2000001002e */
[----:B------:R-:W-:Y:S01]  /*09f0*/  PRMT R7, R45, 0x7632, R7 ;  /* 0x000076322d077816 */ /* 0x000fe20000000007 */
[----:B------:R-:W-:Y:S01]  /*0a00*/  FADD.FTZ R34, -R36, R49 ;  /* 0x0000003124227221 */ /* 0x000fe20000010100 */
[C---:B------:R-:W-:Y:S02]  /*0a10*/  SHF.L.U32 R72, R43.reuse, 0x10, RZ ;  /* 0x000000102b487819 */ /* 0x040fe400000006ff */
[----:B------:R-:W-:Y:S01]  /*0a20*/  PRMT R52, R43, 0x7632, R52 ;  /* 0x000076322b347816 */ /* 0x000fe20000000034 */
[----:B------:R-:W-:Y:S01]  /*0a30*/  IMAD.U32 R7, R7, 0x10000, RZ ;  /* 0x0001000007077824 */ /* 0x000fe200078e00ff */
[----:B------:R-:W-:Y:S01]  /*0a40*/  SHF.L.U32 R47, R40, 0x10, RZ ;  /* 0x00000010282f7819 */ /* 0x000fe200000006ff */
[----:B------:R-:W-:Y:S02]  /*0a50*/  FMUL.FTZ R46, R5, R72 ;  /* 0x00000048052e7220 */ /* 0x000fe40000410000 */
[----:B------:R-:W-:Y:S01]  /*0a60*/  FADD.FTZ R48, -R36, R7 ;  /* 0x0000000724307221 */ /* 0x000fe20000010100 */
[----:B------:R-:W-:-:S02]  /*0a70*/  IMAD.U32 R52, R52, 0x10000, RZ ;  /* 0x0001000034347824 */ /* 0x000fc400078e00ff */
[C---:B0-----:R-:W-:Y:S01]  /*0a80*/  FMUL.FTZ R7, R37.reuse, R34 ;  /* 0x0000002225077220 */ /* 0x041fe20000410000 */
[----:B------:R-:W-:Y:S02]  /*0a90*/  IMAD.U32 R75, R38, 0x10000, RZ ;  /* 0x00010000264b7824 */ /* 0x000fe400078e00ff */
[----:B------:R-:W-:Y:S01]  /*0aa0*/  FMUL.FTZ R53, R37, R48 ;  /* 0x0000003025357220 */ /* 0x000fe20000410000 */
[----:B------:R-:W-:Y:S01]  /*0ab0*/  FMUL.FTZ R34, R21, R52 ;  /* 0x0000003415227220 */ /* 0x000fe20000410000 */
[----:B------:R-:W-:Y:S01]  /*0ac0*/  FFMA.FTZ R46, R7, R46, RZ ;  /* 0x0000002e072e7223 */ /* 0x000fe200000100ff */
[----:B------:R-:W-:-:S03]  /*0ad0*/  FADD.FTZ R78, -R24, R47 ;  /* 0x0000002f184e7221 */ /* 0x000fc60000010100 */
[----:B------:R-:W-:Y:S01]  /*0ae0*/  FFMA.FTZ R46, R53, R34, R46 ;  /* 0x00000022352e7223 */ /* 0x000fe2000001002e */
[----:B------:R-:W-:Y:S01]  /*0af0*/  FMUL.FTZ R34, R3, R75 ;  /* 0x0000004b03227220 */ /* 0x000fe20000410000 */
[----:B------:R-:W-:Y:S01]  /*0b00*/  FMUL.FTZ R78, R25, R78 ;  /* 0x0000004e194e7220 */ /* 0x000fe20000410000 */
[----:B------:R-:W-:-:S03]  /*0b10*/  SHF.L.U32 R49, R41, 0x10, RZ ;  /* 0x0000001029317819 */ /* 0x000fc600000006ff */
[----:B------:R-:W-:Y:S02]  /*0b20*/  FFMA.FTZ R55, R78, R34, R35 ;  /* 0x000000224e377223 */ /* 0x000fe40000010023 */
[----:B------:R-:W0:Y:S01]  /*0b30*/  LDC.64 R34, c[0x0][0x258] ;  /* 0x00009600ff227b82 */ /* 0x000e220000000a00 */
[----:B------:R-:W-:Y:S01]  /*0b40*/  SHF.L.U32 R74, R39, 0x10, RZ ;  /* 0x00000010274a7819 */ /* 0x000fe200000006ff */
[----:B------:R-:W-:-:S04]  /*0b50*/  FADD.FTZ R48, -R36, R49 ;  /* 0x0000003124307221 */ /* 0x000fc80000010100 */
[----:B------:R-:W-:Y:S01]  /*0b60*/  FMUL.FTZ R47, R5, R74 ;  /* 0x0000004a052f7220 */ /* 0x000fe20000410000 */
[----:B------:R-:W-:-:S04]  /*0b70*/  FMUL.FTZ R71, R37, R48 ;  /* 0x0000003025477220 */ /* 0x000fc80000410000 */
[--C-:B------:R-:W-:Y:S01]  /*0b80*/  FFMA.FTZ R59, R71, R47, R46.reuse ;  /* 0x0000002f473b7223 */ /* 0x100fe2000001002e */
[----:B------:R-:W-:Y:S02]  /*0b90*/  PRMT R46, R40, 0x7632, R46 ;  /* 0x00007632282e7816 */ /* 0x000fe4000000002e */
[----:B------:R-:W-:Y:S02]  /*0ba0*/  PRMT R47, R41, 0x7632, R47 ;  /* 0x00007632292f7816 */ /* 0x000fe4000000002f */
[----:B------:R-:W-:Y:S01]  /*0bb0*/  PRMT R48, R38, 0x7632, R48 ;  /* 0x0000763226307816 */ /* 0x000fe20000000030 */
[----:B------:R-:W-:Y:S01]  /*0bc0*/  IMAD.U32 R57, R46, 0x10000, RZ ;  /* 0x000100002e397824 */ /* 0x000fe200078e00ff */
[----:B------:R-:W-:Y:S01]  /*0bd0*/  PRMT R49, R39, 0x7632, R49 ;  /* 0x0000763227317816 */ /* 0x000fe20000000031 */
[----:B------:R-:W-:Y:S01]  /*0be0*/  FFMA.FTZ R54, R3, R70, RZ ;  /* 0x0000004603367223 */ /* 0x000fe200000100ff */
[----:B------:R-:W-:Y:S01]  /*0bf0*/  SHF.L.U32 R61, R47, 0x10, RZ ;  /* 0x000000102f3d7819 */ /* 0x000fe200000006ff */
[----:B------:R-:W-:Y:S01]  /*0c00*/  FFMA.FTZ R56, R5, R72, RZ ;  /* 0x0000004805387223 */ /* 0x000fe200000100ff */
[----:B------:R-:W-:Y:S01]  /*0c10*/  IMAD.U32 R58, R48, 0x10000, RZ ;  /* 0x00010000303a7824 */ /* 0x000fe200078e00ff */
[----:B------:R-:W-:Y:S01]  /*0c20*/  SHF.L.U32 R62, R49, 0x10, RZ ;  /* 0x00000010313e7819 */ /* 0x000fe200000006ff */
[----:B------:R-:W-:Y:S01]  /*0c30*/  FADD.FTZ R46, -R24, R57 ;  /* 0x00000039182e7221 */ /* 0x000fe20000010100 */
[----:B0-----:R-:W-:Y:S01]  /*0c40*/  ISETP.GE.U32.AND P0, PT, R73, R34, PT ;  /* 0x000000224900720c */ /* 0x001fe20003f06070 */
[----:B------:R-:W-:Y:S01]  /*0c50*/  FFMA.FTZ R54, R19, R50, R54 ;  /* 0x0000003213367223 */ /* 0x000fe20000010036 */
[----:B------:R-:W-:Y:S01]  /*0c60*/  FFMA.FTZ R48, R21, R52, R56 ;  /* 0x0000003415307223 */ /* 0x000fe20000010038 */
[----:B------:R-:W-:Y:S01]  /*0c70*/  FADD.FTZ R60, -R36, R61 ;  /* 0x0000003d243c7221 */ /* 0x000fe20000010100 */
[----:B------:R-:W-:Y:S01]  /*0c80*/  ISETP.GE.AND.EX P0, PT, R76, R35, PT, P0 ;  /* 0x000000234c00720c */ /* 0x000fe20003f06300 */
[----:B------:R-:W-:Y:S01]  /*0c90*/  FMUL.FTZ R56, R25, R46 ;  /* 0x0000002e19387220 */ /* 0x000fe20000410000 */
[----:B------:R-:W-:Y:S01]  /*0ca0*/  FMUL.FTZ R47, R19, R58 ;  /* 0x0000003a132f7220 */ /* 0x000fe20000410000 */
[----:B------:R-:W-:Y:S01]  /*0cb0*/  FMUL.FTZ R49, R21, R62 ;  /* 0x0000003e15317220 */ /* 0x000fe20000410000 */
[----:B------:R-:W-:Y:S01]  /*0cc0*/  FFMA.FTZ R46, R3, R75, R54 ;  /* 0x0000004b032e7223 */ /* 0x000fe20000010036 */
[----:B------:R-:W-:Y:S01]  /*0cd0*/  FMUL.FTZ R60, R37, R60 ;  /* 0x0000003c253c7220 */ /* 0x000fe20000410000 */
[----:B------:R-:W-:Y:S01]  /*0ce0*/  FFMA.FTZ R48, R5, R74, R48 ;  /* 0x0000004a05307223 */ /* 0x000fe20000010030 */
[----:B------:R-:W-:Y:S01]  /*0cf0*/  FFMA.FTZ R47, R56, R47, R55 ;  /* 0x0000002f382f7223 */ /* 0x000fe20000010037 */
[----:B------:R-:W-:Y:S01]  /*0d00*/  FFMA.FTZ R46, R19, R58, R46 ;  /* 0x0000003a132e7223 */ /* 0x000fe2000001002e */
[----:B------:R-:W-:Y:S01]  /*0d10*/  FFMA.FTZ R49, R60, R49, R59 ;  /* 0x000000313c317223 */ /* 0x000fe2000001003b */
[----:B------:R-:W-:Y:S01]  /*0d20*/  FFMA.FTZ R48, R21, R62, R48 ;  /* 0x0000003e15307223 */ /* 0x000fe20000010030 */
[----:B------:R-:W-:Y:S01]  /*0d30*/  FADD.FTZ R31, R50, R31 ;  /* 0x0000001f321f7221 */ /* 0x000fe20000010000 */
[----:B------:R-:W-:Y:S01]  /*0d40*/  FFMA.FTZ R30, R51, R50, R30 ;  /* 0x00000032331e7223 */ /* 0x000fe2000001001e */
[----:B------:R0:W-:Y:S01]  /*0d50*/  STS.64 [R10], R46 ;  /* 0x0000002e0a007388 */ /* 0x0001e20000000a00 */
[----:B------:R-:W-:Y:S01]  /*0d60*/  FADD.FTZ R27, R52, R27 ;  /* 0x0000001b341b7221 */ /* 0x000fe20000010000 */
[----:B------:R-:W-:Y:S01]  /*0d70*/  FFMA.FTZ R26, R53, R52, R26 ;  /* 0x00000034351a7223 */ /* 0x000fe2000001001a */
[----:B------:R-:W-:Y:S01]  /*0d80*/  FADD.FTZ R50, R70, R33 ;  /* 0x0000002146327221 */ /* 0x000fe20000010000 */
[----:B------:R0:W-:Y:S01]  /*0d90*/  STS.64 [R10+0xc80], R48 ;  /* 0x000c80300a007388 */ /* 0x0001e20000000a00 */
[----:B------:R-:W-:Y:S01]  /*0da0*/  FFMA.FTZ R51, R77, R70, R32 ;  /* 0x000000464d337223 */ /* 0x000fe20000010020 */
[----:B------:R-:W-:Y:S01]  /*0db0*/  FADD.FTZ R29, R72, R29 ;  /* 0x0000001d481d7221 */ /* 0x000fe20000010000 */
[----:B------:R-:W-:Y:S01]  /*0dc0*/  FFMA.FTZ R28, R7, R72, R28 ;  /* 0x00000048071c7223 */ /* 0x000fe2000001001c */
[----:B------:R-:W-:Y:S01]  /*0dd0*/  FFMA.FTZ R30, R56, R58, R30 ;  /* 0x0000003a381e7223 */ /* 0x000fe2000001001e */
[----:B------:R-:W-:Y:S01]  /*0de0*/  FADD.FTZ R31, R31, R58 ;  /* 0x0000003a1f1f7221 */ /* 0x000fe20000010000 */
[----:B------:R-:W-:Y:S01]  /*0df0*/  FADD.FTZ R27, R27, R62 ;  /* 0x0000003e1b1b7221 */ /* 0x000fe20000010000 */
[----:B------:R-:W-:Y:S01]  /*0e00*/  FFMA.FTZ R26, R60, R62, R26 ;  /* 0x0000003e3c1a7223 */ /* 0x000fe2000001001a */
[----:B------:R-:W-:Y:S01]  /*0e10*/  CS2R R56, SRZ ;  /* 0x0000000000387805 */ /* 0x000fe2000001ff00 */
[----:B------:R-:W-:Y:S01]  /*0e20*/  FADD.FTZ R33, R50, R75 ;  /* 0x0000004b32217221 */ /* 0x000fe20000010000 */
[----:B------:R-:W-:Y:S01]  /*0e30*/  FADD.FTZ R29, R29, R74 ;  /* 0x0000004a1d1d7221 */ /* 0x000fe20000010000 */
[----:B------:R-:W-:Y:S01]  /*0e40*/  FFMA.FTZ R32, R78, R75, R51 ;  /* 0x0000004b4e207223 */ /* 0x000fe20000010033 */
[----:B------:R-:W-:Y:S01]  /*0e50*/  FFMA.FTZ R28, R71, R74, R28 ;  /* 0x0000004a471c7223 */ /* 0x000fe2000001001c */
[----:B------:R-:W-:Y:S06]  /*0e60*/  BAR.SYNC.DEFER_BLOCKING 0x0 ;  /* 0x0000000000007b1d */ /* 0x000fec0000010000 */
[----:B0-----:R-:W-:Y:S05]  /*0e70*/  @!P0 BRA `(.L_x_105) ;  /* 0x0000000000a88947 */ /* 0x001fea0003800000 */
[----:B------:R-:W0:Y:S01]  /*0e80*/  S2UR UR6, SR_CgaCtaId ;  /* 0x00000000000679c3 */ /* 0x000e220000008800 */
[----:B------:R-:W-:Y:S01]  /*0e90*/  UMOV UR5, 0x400 ;  /* 0x0000040000057882 */ /* 0x000fe20000000000 */
[----:B------:R-:W-:Y:S02]  /*0ea0*/  SHF.L.U32 R46, R2, 0x1, RZ ;  /* 0x00000001022e7819 */ /* 0x000fe400000006ff */
[----:B------:R-:W-:Y:S02]  /*0eb0*/  SHF.L.U32 R61, R9, 0x7, RZ ;  /* 0x00000007093d7819 */ /* 0x000fe400000006ff */
[----:B------:R-:W-:Y:S02]  /*0ec0*/  LOP3.LUT R47, R46, 0x18, RZ, 0xc0, !PT ;  /* 0x000000182e2f7812 */ /* 0x000fe400078ec0ff */
[----:B------:R-:W-:Y:S02]  /*0ed0*/  LOP3.LUT R61, R61, 0xffffff80, R0, 0xe2, !PT ;  /* 0xffffff803d3d7812 */ /* 0x000fe400078ee200 */
[----:B------:R-:W-:-:S02]  /*0ee0*/  LOP3.LUT R49, R47, 0x8, RZ, 0x3c, !PT ;  /* 0x000000082f317812 */ /* 0x000fc400078e3cff */
[----:B------:R-:W-:Y:S01]  /*0ef0*/  LOP3.LUT R51, R47, 0x10, RZ, 0x3c, !PT ;  /* 0x000000102f337812 */ /* 0x000fe200078e3cff */
[----:B------:R-:W-:Y:S01]  /*0f00*/  IMAD R61, R61, 0x140, R2 ;  /* 0x000001403d3d7824 */ /* 0x000fe200078e0202 */
[----:B------:R-:W-:-:S04]  /*0f10*/  LOP3.LUT R53, R47, 0x18, RZ, 0x3c, !PT ;  /* 0x000000182f357812 */ /* 0x000fc800078e3cff */
[----:B------:R-:W-:Y:S01]  /*0f20*/  SHF.L.U32 R61, R61, 0x1, RZ ;  /* 0x000000013d3d7819 */ /* 0x000fe200000006ff */
[----:B0-----:R-:W-:-:S06]  /*0f30*/  ULEA UR5, UR6, UR5, 0x18 ;  /* 0x0000000506057291 */ /* 0x001fcc000f8ec03f */
[----:B------:R-:W-:Y:S02]  /*0f40*/  LEA R46, R2, UR5, 0x5 ;  /* 0x00000005022e7c11 */ /* 0x000fe4000f8e28ff */
[----:B------:R-:W-:Y:S02]  /*0f50*/  LEA R54, R8, UR5, 0x5 ;  /* 0x0000000508367c11 */ /* 0x000fe4000f8e28ff */
[C---:B------:R-:W-:Y:S01]  /*0f60*/  IADD3 R52, R46.reuse, R49, RZ ;  /* 0x000000312e347210 */ /* 0x040fe20007ffe0ff */
[C---:B------:R-:W-:Y:S01]  /*0f70*/  IMAD.IADD R50, R46.reuse, 0x1, R47 ;  /* 0x000000012e327824 */ /* 0x040fe200078e022f */
[C---:B------:R-:W-:Y:S01]  /*0f80*/  IADD3 R59, R46.reuse, R53, RZ ;  /* 0x000000352e3b7210 */ /* 0x040fe20007ffe0ff */
[----:B------:R-:W-:Y:S01]  /*0f90*/  IMAD.IADD R58, R46, 0x1, R51 ;  /* 0x000000012e3a7824 */ /* 0x000fe200078e0233 */
[-C--:B------:R-:W-:Y:S01]  /*0fa0*/  LEA R48, R14, R54.reuse, 0x3 ;  /* 0x000000360e307211 */ /* 0x080fe200078e18ff */
[--C-:B------:R-:W-:Y:S01]  /*0fb0*/  IMAD R46, R13, 0x8, R54.reuse ;  /* 0x000000080d2e7824 */ /* 0x100fe200078e0236 */
[----:B------:R-:W-:Y:S01]  /*0fc0*/  STS.64 [R50], R32 ;  /* 0x0000002032007388 */ /* 0x000fe20000000a00 */
[----:B------:R-:W-:Y:S01]  /*0fd0*/  LEA R51, R15, R54, 0x3 ;  /* 0x000000360f337211 */ /* 0x000fe200078e18ff */
[----:B------:R-:W-:-:S02]  /*0fe0*/  IMAD R53, R16, 0x8, R54 ;  /* 0x0000000810357824 */ /* 0x000fc400078e0236 */
[----:B------:R-:W-:Y:S01]  /*0ff0*/  STS.64 [R52], R30 ;  /* 0x0000001e34007388 */ /* 0x000fe20000000a00 */
[----:B------:R-:W0:Y:S03]  /*1000*/  LDC.64 R54, c[0x0][0x260] ;  /* 0x00009800ff367b82 */ /* 0x000e260000000a00 */
[----:B------:R-:W-:Y:S04]  /*1010*/  STS.64 [R58], R28 ;  /* 0x0000001c3a007388 */ /* 0x000fe80000000a00 */
[----:B------:R-:W-:Y:S01]  /*1020*/  STS.64 [R59], R26 ;  /* 0x0000001a3b007388 */ /* 0x000fe20000000a00 */
[----:B------:R-:W-:Y:S01]  /*1030*/  BAR.SYNC.DEFER_BLOCKING 0x0 ;  /* 0x0000000000007b1d */ /* 0x000fe20000010000 */
[----:B0-----:R-:W-:-:S05]  /*1040*/  IMAD.WIDE.U32 R54, R61, 0x4, R54 ;  /* 0x000000043d367825 */ /* 0x001fca00078e0036 */
[----:B------:R-:W0:Y:S04]  /*1050*/  LDS.64 R46, [R46] ;  /* 0x000000002e2e7984 */ /* 0x000e280000000a00 */
[----:B------:R-:W1:Y:S04]  /*1060*/  LDS.64 R48, [R48+0xa00] ;  /* 0x000a000030307984 */ /* 0x000e680000000a00 */
[----:B------:R-:W2:Y:S04]  /*1070*/  LDS.64 R50, [R51+0x1400] ;  /* 0x0014000033327984 */ /* 0x000ea80000000a00 */
[----:B------:R-:W3:Y:S01]  /*1080*/  LDS.64 R52, [R53+0x1e00] ;  /* 0x001e000035347984 */ /* 0x000ee20000000a00 */
[----:B0-----:R-:W-:Y:S01]  /*1090*/  FADD.FTZ R59, RZ, R46 ;  /* 0x0000002eff3b7221 */ /* 0x001fe20000010000 */
[----:B------:R-:W-:-:S03]  /*10a0*/  FADD.FTZ R58, RZ, R47 ;  /* 0x0000002fff3a7221 */ /* 0x000fc60000010000 */
[----:B-1----:R-:W-:Y:S01]  /*10b0*/  FADD.FTZ R59, R59, R48 ;  /* 0x000000303b3b7221 */ /* 0x002fe20000010000 */
[----:B------:R-:W-:-:S03]  /*10c0*/  FADD.FTZ R58, R58, R49 ;  /* 0x000000313a3a7221 */ /* 0x000fc60000010000 */
[----:B--2---:R-:W-:Y:S01]  /*10d0*/  FADD.FTZ R59, R59, R50 ;  /* 0x000000323b3b7221 */ /* 0x004fe20000010000 */
[----:B------:R-:W-:-:S03]  /*10e0*/  FADD.FTZ R58, R58, R51 ;  /* 0x000000333a3a7221 */ /* 0x000fc60000010000 */
[----:B---3--:R-:W-:Y:S01]  /*10f0*/  FADD.FTZ R52, R59, R52 ;  /* 0x000000343b347221 */ /* 0x008fe20000010000 */
[----:B------:R-:W-:-:S05]  /*1100*/  FADD.FTZ R53, R58, R53 ;  /* 0x000000353a357221 */ /* 0x000fca0000010000 */
[----:B------:R0:W-:Y:S02]  /*1110*/  STG.E.64 desc[UR8][R54.64+0x10000], R52 ;  /* 0x0100003436007986 */ /* 0x0001e4000c101b08 */
.L_x_105:
[----:B------:R-:W-:Y:S04]  /*1120*/  BSSY B0, `(.L_x_106) ;  /* 0x0000037000007945 */ /* 0x000fe80003800000 */
[----:B------:R-:W-:Y:S05]  /*1130*/  @P1 BRA `(.L_x_107) ;  /* 0x0000000000d41947 */ /* 0x000fea0003800000 */
[----:B------:R-:W-:-:S05]  /*1140*/  SHF.R.U32.HI R46, RZ, 0x2, R2 ;  /* 0x00000002ff2e7819 */ /* 0x000fca0000011602 */
[----:B------:R-:W-:-:S04]  /*1150*/  IMAD R46, R46, 0xa, RZ ;  /* 0x0000000a2e2e7824 */ /* 0x000fc800078e02ff */
[C---:B------:R-:W-:Y:S01]  /*1160*/  VIADD R49, R46.reuse, 0x2 ;  /* 0x000000022e317836 */ /* 0x040fe20000000000 */
[--C-:B------:R-:W-:Y:S02]  /*1170*/  SHF.R.U32.HI R47, RZ, 0x1, R46.reuse ;  /* 0x00000001ff2f7819 */ /* 0x100fe4000001162e */
[----:B------:R-:W-:Y:S02]  /*1180*/  IADD3 R51, R46, 0x4, RZ ;  /* 0x000000042e337810 */ /* 0x000fe40007ffe0ff */
[----:B------:R-:W-:Y:S02]  /*1190*/  SHF.R.U32.HI R50, RZ, 0x1, R49 ;  /* 0x00000001ff327819 */ /* 0x000fe40000011631 */
[----:B------:R-:W-:Y:S02]  /*11a0*/  SHF.R.U32.HI R48, RZ, 0x2, R46 ;  /* 0x00000002ff307819 */ /* 0x000fe4000001162e */
[----:B------:R-:W-:Y:S02]  /*11b0*/  LOP3.LUT R47, R47, 0x1, RZ, 0xc0, !PT ;  /* 0x000000012f2f7812 */ /* 0x000fe400078ec0ff */
[----:B0-----:R-:W-:-:S02]  /*11c0*/  SHF.R.U32.HI R52, RZ, 0x1, R51 ;  /* 0x00000001ff347819 */ /* 0x001fc40000011633 */
[----:B------:R-:W-:Y:S01]  /*11d0*/  SHF.R.U32.HI R49, RZ, 0x2, R49 ;  /* 0x00000002ff317819 */ /* 0x000fe20000011631 */
[----:B------:R-:W-:Y:S01]  /*11e0*/  IMAD R47, R47, 0x50, R48 ;  /* 0x000000502f2f7824 */ /* 0x000fe200078e0230 */
[----:B------:R-:W-:Y:S02]  /*11f0*/  LOP3.LUT R50, R50, 0x1, RZ, 0xc0, !PT ;  /* 0x0000000132327812 */ /* 0x000fe400078ec0ff */
[----:B------:R-:W-:Y:S01]  /*1200*/  SHF.R.U32.HI R51, RZ, 0x2, R51 ;  /* 0x00000002ff337819 */ /* 0x000fe20000011633 */
[--C-:B------:R-:W-:Y:S01]  /*1210*/  IMAD R47, R47, 0x28, R6.reuse ;  /* 0x000000282f2f7824 */ /* 0x100fe200078e0206 */
[----:B------:R-:W-:Y:S01]  /*1220*/  LOP3.LUT R52, R52, 0x1, RZ, 0xc0, !PT ;  /* 0x0000000134347812 */ /* 0x000fe200078ec0ff */
[----:B------:R-:W-:Y:S01]  /*1230*/  IMAD R49, R50, 0x50, R49 ;  /* 0x0000005032317824 */ /* 0x000fe200078e0231 */
[----:B------:R-:W-:Y:S01]  /*1240*/  SHF.L.U32 R48, R2, 0x3, RZ ;  /* 0x0000000302307819 */ /* 0x000fe200000006ff */
[----:B------:R-:W-:Y:S02]  /*1250*/  VIADD R50, R46, 0x6 ;  /* 0x000000062e327836 */ /* 0x000fe40000000000 */
[----:B------:R-:W-:Y:S01]  /*1260*/  IMAD R51, R52, 0x50, R51 ;  /* 0x0000005034337824 */ /* 0x000fe200078e0233 */
[----:B------:R-:W-:Y:S01]  /*1270*/  LOP3.LUT R52, R48, 0x18, RZ, 0xc0, !PT ;  /* 0x0000001830347812 */ /* 0x000fe200078ec0ff */
[--C-:B------:R-:W-:Y:S01]  /*1280*/  IMAD R49, R49, 0x28, R6.reuse ;  /* 0x0000002831317824 */ /* 0x100fe200078e0206 */
[----:B------:R-:W-:Y:S01]  /*1290*/  IADD3 R48, R46, 0x8, RZ ;  /* 0x000000082e307810 */ /* 0x000fe20007ffe0ff */
[----:B------:R-:W-:Y:S01]  /*12a0*/  IMAD R51, R51, 0x28, R6 ;  /* 0x0000002833337824 */ /* 0x000fe200078e0206 */
[--C-:B------:R-:W-:Y:S01]  /*12b0*/  SHF.R.U32.HI R46, RZ, 0x1, R50.reuse ;  /* 0x00000001ff2e7819 */ /* 0x100fe20000011632 */
[----:B------:R-:W-:Y:S01]  /*12c0*/  IMAD.IADD R49, R52, 0x1, R49 ;  /* 0x0000000134317824 */ /* 0x000fe200078e0231 */
[----:B------:R-:W-:-:S02]  /*12d0*/  SHF.R.U32.HI R53, RZ, 0x2, R50 ;  /* 0x00000002ff357819 */ /* 0x000fc40000011632 */
[----:B------:R-:W-:Y:S02]  /*12e0*/  LOP3.LUT R46, R46, 0x1, RZ, 0xc0, !PT ;  /* 0x000000012e2e7812 */ /* 0x000fe400078ec0ff */
[--C-:B------:R-:W-:Y:S02]  /*12f0*/  SHF.R.U32.HI R50, RZ, 0x1, R48.reuse ;  /* 0x00000001ff327819 */ /* 0x100fe40000011630 */
[----:B------:R-:W-:Y:S01]  /*1300*/  IADD3 R47, R47, R52, RZ ;  /* 0x000000342f2f7210 */ /* 0x000fe20007ffe0ff */
[----:B------:R-:W-:Y:S01]  /*1310*/  IMAD R53, R46, 0x50, R53 ;  /* 0x000000502e357824 */ /* 0x000fe200078e0235 */
[----:B------:R-:W-:Y:S02]  /*1320*/  SHF.R.U32.HI R55, RZ, 0x2, R48 ;  /* 0x00000002ff377819 */ /* 0x000fe40000011630 */
[----:B------:R-:W-:Y:S01]  /*1330*/  LOP3.LUT R50, R50, 0x1, RZ, 0xc0, !PT ;  /* 0x0000000132327812 */ /* 0x000fe200078ec0ff */
[----:B------:R-:W-:Y:S01]  /*1340*/  IMAD R53, R53, 0x28, R6 ;  /* 0x0000002835357824 */ /* 0x000fe200078e0206 */
[----:B------:R-:W0:Y:S01]  /*1350*/  LDS.64 R46, [R47] ;  /* 0x000000002f2e7984 */ /* 0x000e220000000a00 */
[----:B------:R-:W-:-:S02]  /*1360*/  IADD3 R51, R52, R51, RZ ;  /* 0x0000003334337210 */ /* 0x000fc40007ffe0ff */
[----:B------:R-:W-:Y:S01]  /*1370*/  IMAD R55, R50, 0x50, R55 ;  /* 0x0000005032377824 */ /* 0x000fe200078e0237 */
[----:B------:R-:W1:Y:S01]  /*1380*/  LDS.64 R48, [R49] ;  /* 0x0000000031307984 */ /* 0x000e620000000a00 */
[C---:B------:R-:W-:Y:S02]  /*1390*/  IADD3 R53, R52.reuse, R53, RZ ;  /* 0x0000003534357210 */ /* 0x040fe40007ffe0ff */
[----:B------:R-:W-:Y:S01]  /*13a0*/  IMAD R55, R55, 0x28, R6 ;  /* 0x0000002837377824 */ /* 0x000fe200078e0206 */
[----:B------:R-:W2:Y:S03]  /*13b0*/  LDS.64 R50, [R51] ;  /* 0x0000000033327984 */ /* 0x000ea60000000a00 */
[----:B------:R-:W-:Y:S02]  /*13c0*/  IMAD.IADD R55, R52, 0x1, R55 ;  /* 0x0000000134377824 */ /* 0x000fe400078e0237 */
        /* <DEDUP_REMOVED lines=12> */
.L_x_107:
[----:B------:R-:W-:Y:S05]  /*1490*/  BSYNC B0 ;  /* 0x0000000000007941 */ /* 0x000fea0003800000 */
.L_x_106:
[----:B------:R-:W1:Y:S01]  /*14a0*/  SHFL.BFLY PT, R47, R56, 0x2, 0x1f ;  /* 0x0c401f00382f7f89 */ /* 0x000e6200000e0000 */
[----:B------:R-:W-:Y:S01]  /*14b0*/  LOP3.LUT P2, RZ, R2, 0xffffff83, RZ, 0xc0, !PT ;  /* 0xffffff8302ff7812 */ /* 0x000fe2000784c0ff */
[----:B------:R-:W-:Y:S01]  /*14c0*/  BSSY B0, `(.L_x_108) ;  /* 0x0000015000007945 */ /* 0x000fe20003800000 */
[----:B------:R-:W-:Y:S01]  /*14d0*/  ISETP.GE.U32.AND P1, PT, R73, R34, PT ;  /* 0x000000224900720c */ /* 0x000fe20003f26070 */
[----:B------:R-:W2:Y:S01]  /*14e0*/  SHFL.BFLY PT, R46, R57, 0x2, 0x1f ;  /* 0x0c401f00392e7f89 */ /* 0x000ea200000e0000 */
[----:B------:R-:W-:Y:S01]  /*14f0*/  PRMT R79, R44, 0x7632, R79 ;  /* 0x000076322c4f7816 */ /* 0x000fe2000000004f */
[----:B-1----:R-:W-:Y:S01]  /*1500*/  FADD.FTZ R48, R47, R56 ;  /* 0x000000382f307221 */ /* 0x002fe20000010000 */
[----:B--2---:R-:W-:-:S04]  /*1510*/  FADD.FTZ R49, R46, R57 ;  /* 0x000000392e317221 */ /* 0x004fc80000010000 */
[----:B------:R-:W1:Y:S04]  /*1520*/  SHFL.BFLY PT, R47, R48, 0x1, 0x1f ;  /* 0x0c201f00302f7f89 */ /* 0x000e6800000e0000 */
[----:B------:R-:W2:Y:S01]  /*1530*/  SHFL.BFLY PT, R50, R49, 0x1, 0x1f ;  /* 0x0c201f0031327f89 */ /* 0x000ea200000e0000 */
[----:B-1----:R-:W-:Y:S01]  /*1540*/  FADD.FTZ R46, R48, R47 ;  /* 0x0000002f302e7221 */ /* 0x002fe20000010000 */
[----:B--2---:R-:W-:Y:S01]  /*1550*/  FADD.FTZ R47, R49, R50 ;  /* 0x00000032312f7221 */ /* 0x004fe20000010000 */
[----:B------:R-:W-:Y:S06]  /*1560*/  @P2 BRA `(.L_x_109) ;  /* 0x0000000000282947 */ /* 0x000fec0003800000 */
[----:B------:R-:W1:Y:S01]  /*1570*/  LDC R44, c[0x0][0x10] ;  /* 0x00000400ff2c7b82 */ /* 0x000e620000000800 */
[----:B------:R-:W-:-:S04]  /*1580*/  SHF.R.U32.HI R50, RZ, 0x2, R2 ;  /* 0x00000002ff327819 */ /* 0x000fc80000011602 */
[----:B------:R-:W-:-:S03]  /*1590*/  SHF.L.U32 R51, R50, 0x7, RZ ;  /* 0x0000000732337819 */ /* 0x000fc600000006ff */
[----:B------:R-:W2:Y:S01]  /*15a0*/  LDC.64 R48, c[0x0][0x260] ;  /* 0x00009800ff307b82 */ /* 0x000ea20000000a00 */
[----:B------:R-:W-:Y:S01]  /*15b0*/  LOP3.LUT R51, R51, 0xffffff80, R0, 0xe2, !PT ;  /* 0xffffff8033337812 */ /* 0x000fe200078ee200 */
[----:B-1----:R-:W-:-:S05]  /*15c0*/  IMAD R44, R44, UR4, R9 ;  /* 0x000000042c2c7c24 */ /* 0x002fca000f8e0209 */
[----:B------:R-:W-:-:S05]  /*15d0*/  LEA R44, R44, R51, 0xc ;  /* 0x000000332c2c7211 */ /* 0x000fca00078e60ff */
[----:B------:R-:W-:-:S04]  /*15e0*/  IMAD.SHL.U32 R51, R44, 0x2, RZ ;  /* 0x000000022c337824 */ /* 0x000fc800078e00ff */
[----:B--2---:R-:W-:-:S05]  /*15f0*/  IMAD.WIDE.U32 R48, R51, 0x4, R48 ;  /* 0x0000000433307825 */ /* 0x004fca00078e0030 */
[----:B------:R1:W-:Y:S02]  /*1600*/  STG.E.64 desc[UR8][R48.64], R46 ;  /* 0x0000002e30007986 */ /* 0x0003e4000c101b08 */
.L_x_109:
[----:B------:R-:W-:Y:S05]  /*1610*/  BSYNC B0 ;  /* 0x0000000000007941 */ /* 0x000fea0003800000 */
.L_x_108:
[----:B------:R-:W-:Y:S02]  /*1620*/  ISETP.GE.AND.EX P1, PT, R76, R35, PT, P1 ;  /* 0x000000234c00720c */ /* 0x000fe40003f26310 */
[----:B------:R-:W-:Y:S02]  /*1630*/  PRMT R80, R45, 0x7632, R80 ;  /* 0x000076322d507816 */ /* 0x000fe40000000050 */
[----:B------:R-:W-:Y:S02]  /*1640*/  PRMT R81, R42, 0x7632, R81 ;  /* 0x000076322a517816 */ /* 0x000fe40000000051 */
[----:B------:R-:W-:Y:S02]  /*1650*/  PRMT R82, R43, 0x7632, R82 ;  /* 0x000076322b527816 */ /* 0x000fe40000000052 */
[----:B------:R-:W-:Y:S02]  /*1660*/  PRMT R83, R40, 0x7632, R83 ;  /* 0x0000763228537816 */ /* 0x000fe40000000053 */
[----:B------:R-:W-:-:S02]  /*1670*/  PRMT R84, R41, 0x7632, R84 ;  /* 0x0000763229547816 */ /* 0x000fc40000000054 */
[----:B------:R-:W-:Y:S02]  /*1680*/  PRMT R85, R38, 0x7632, R85 ;  /* 0x0000763226557816 */ /* 0x000fe40000000055 */
[----:B------:R-:W-:Y:S01]  /*1690*/  PRMT R86, R39, 0x7632, R86 ;  /* 0x0000763227567816 */ /* 0x000fe20000000056 */
[----:B------:R-:W-:Y:S06]  /*16a0*/  @P1 BRA `(.L_x_110) ;  /* 0x0000000000541947 */ /* 0x000fec0003800000 */
[----:B------:R-:W-:Y:S01]  /*16b0*/  BAR.SYNC.DEFER_BLOCKING 0x0 ;  /* 0x0000000000007b1d */ /* 0x000fe20000010000 */
[----:B------:R-:W-:-:S13]  /*16c0*/  ISETP.NE.AND P1, PT, R2, RZ, PT ;  /* 0x000000ff0200720c */ /* 0x000fda0003f25270 */
[----:B------:R-:W-:Y:S05]  /*16d0*/  @P1 BRA `(.L_x_111) ;  /* 0x00000000003c1947 */ /* 0x000fea0003800000 */
[----:B------:R-:W2:Y:S01]  /*16e0*/  LDC.64 R38, c[0x0][0x268] ;  /* 0x00009a00ff267b82 */ /* 0x000ea20000000a00 */
[----:B------:R-:W-:Y:S02]  /*16f0*/  ISETP.NE.AND P1, PT, R0, RZ, PT ;  /* 0x000000ff0000720c */ /* 0x000fe40003f25270 */
[----:B------:R-:W-:-:S04]  /*1700*/  MOV R41, 0x7fffff81 ;  /* 0x7fffff8100297802 */ /* 0x000fc80000000f00 */
[----:B------:R-:W-:Y:S01]  /*1710*/  SEL R41, R41, 0x1, !P1 ;  /* 0x0000000129297807 */ /* 0x000fe20004800000 */
[----:B--2---:R-:W-:Y:S01]  /*1720*/  IMAD.WIDE.U32 R38, R9, 0x4, R38 ;  /* 0x0000000409267825 */ /* 0x004fe200078e0026 */
[----:B------:R-:W-:Y:S06]  /*1730*/  MEMBAR.ALL.GPU ;  /* 0x0000000000007992 */ /* 0x000fec000000a000 */
[----:B------:R-:W-:-:S00]  /*1740*/  ERRBAR ;  /* 0x00000000000079ab */ /* 0x000fc00000000000 */
[----:B------:R-:W-:Y:S06]  /*1750*/  CGAERRBAR ;  /* 0x00000000000075ab */ /* 0x000fec0000000000 */
[----:B------:R2:W5:Y:S02]  /*1760*/  ATOM.E.ADD.STRONG.GPU PT, R41, desc[UR8][R38.64], R41 ;  /* 0x000000292629798a */ /* 0x00056400081ee1c8 */
.L_x_112:
[----:B------:R-:W3:Y:S04]  /*1770*/  LD.E.STRONG.GPU R40, desc[UR8][R38.64] ;  /* 0x0000000826287980 */ /* 0x000ee8000c10f900 */
[----:B---3--:R-:W-:Y:S01]  /*1780*/  CCTL.IVALL ;  /* 0x00000000ff00798f */ /* 0x008fe20002000000 */
[----:B------:R-:W-:Y:S05]  /*1790*/  YIELD ;  /* 0x0000000000007946 */ /* 0x000fea0003800000 */
[----:B-----5:R-:W-:-:S04]  /*17a0*/  LOP3.LUT R40, R40, R41, RZ, 0x3c, !PT ;  /* 0x0000002928287212 */ /* 0x020fc800078e3cff */
[----:B------:R-:W-:-:S13]  /*17b0*/  ISETP.GT.AND P1, PT, R40, -0x1, PT ;  /* 0xffffffff2800780c */ /* 0x000fda0003f24270 */
[----:B------:R-:W-:Y:S05]  /*17c0*/  @P1 BRA `(.L_x_112) ;  /* 0xfffffffc00e81947 */ /* 0x000fea000383ffff */
.L_x_111:
[----:B------:R-:W-:Y:S05]  /*17d0*/  WARPSYNC.ALL ;  /* 0x0000000000007948 */ /* 0x000fea0003800000 */
[----:B------:R-:W-:Y:S06]  /*17e0*/  BAR.SYNC.DEFER_BLOCKING 0x0 ;  /* 0x0000000000007b1d */ /* 0x000fec0000010000 */
[----:B------:R-:W-:Y:S05]  /*17f0*/  BRA `(.L_x_113) ;  /* 0x0000000000647947 */ /* 0x000fea0003800000 */
.L_x_110:
[----:B------:R-:W-:Y:S01]  /*1800*/  BAR.SYNC.DEFER_BLOCKING 0x0 ;  /* 0x0000000000007b1d */ /* 0x000fe20000010000 */
[----:B------:R-:W-:-:S13]  /*1810*/  ISETP.NE.AND P1, PT, R2, RZ, PT ;  /* 0x000000ff0200720c */ /* 0x000fda0003f25270 */
        /* <DEDUP_REMOVED lines=14> */
[----:B------:R-:W3:Y:S02]  /*1900*/  LDC.64 R40, c[0x0][0x268] ;  /* 0x00009a00ff287b82 */ /* 0x000ee40000000a00 */
.L_x_115:
[----:B--23--:R-:W2:Y:S04]  /*1910*/  LD.E.STRONG.GPU R39, desc[UR8][R40.64+0x4] ;  /* 0x0000040828277980 */ /* 0x00cea8000c10f900 */
[----:B--2---:R-:W-:Y:S01]  /*1920*/  CCTL.IVALL ;  /* 0x00000000ff00798f */ /* 0x004fe20002000000 */
[----:B------:R-:W-:Y:S05]  /*1930*/  YIELD ;  /* 0x0000000000007946 */ /* 0x000fea0003800000 */
[----:B-----5:R-:W-:-:S04]  /*1940*/  LOP3.LUT R39, R39, R38, RZ, 0x3c, !PT ;  /* 0x0000002627277212 */ /* 0x020fc800078e3cff */
[----:B------:R-:W-:-:S13]  /*1950*/  ISETP.GT.AND P1, PT, R39, -0x1, PT ;  /* 0xffffffff2700780c */ /* 0x000fda0003f24270 */
[----:B------:R-:W-:Y:S05]  /*1960*/  @P1 BRA `(.L_x_115) ;  /* 0xfffffffc00e81947 */ /* 0x000fea000383ffff */
.L_x_114:
[----:B------:R-:W-:Y:S05]  /*1970*/  WARPSYNC.ALL ;  /* 0x0000000000007948 */ /* 0x000fea0003800000 */
[----:B------:R-:W-:Y:S06]  /*1980*/  BAR.SYNC.DEFER_BLOCKING 0x0 ;  /* 0x0000000000007b1d */ /* 0x000fec0000010000 */
.L_x_113:
[----:B------:R-:W-:Y:S01]  /*1990*/  ISETP.GT.U32.AND P1, PT, R2, 0xff, PT ;  /* 0x000000ff0200780c */ /* 0x000fe20003f24070 */
[----:B------:R-:W-:Y:S01]  /*19a0*/  BSSY B0, `(.L_x_116) ;  /* 0x000005b000007945 */ /* 0x000fe20003800000 */
[----:B------:R-:W-:-:S11]  /*19b0*/  CS2R R68, SRZ ;  /* 0x0000000000447805 */ /* 0x000fd6000001ff00 */
[----:B------:R-:W-:Y:S05]  /*19c0*/  @P1 BRA `(.L_x_117) ;  /* 0x0000000400601947 */ /* 0x000fea0003800000 */
[----:B--2---:R-:W2:Y:S01]  /*19d0*/  LDC R38, c[0x0][0x10] ;  /* 0x00000400ff267b82 */ /* 0x004ea20000000800 */
[C---:B------:R-:W-:Y:S01]  /*19e0*/  IMAD.SHL.U32 R39, R2.reuse, 0x10, RZ ;  /* 0x0000001002277824 */ /* 0x040fe200078e00ff */
[----:B------:R-:W-:-:S04]  /*19f0*/  LOP3.LUT R41, R2, 0x7, RZ, 0xc0, !PT ;  /* 0x0000000702297812 */ /* 0x000fc800078ec0ff */
[----:B------:R-:W-:Y:S02]  /*1a00*/  LOP3.LUT R39, R39, 0x7fffff80, RZ, 0xc0, !PT ;  /* 0x7fffff8027277812 */ /* 0x000fe400078ec0ff */
[----:B------:R-:W3:Y:S01]  /*1a10*/  LDC.64 R68, c[0x0][0x260] ;  /* 0x00009800ff447b82 */ /* 0x000ee20000000a00 */
[----:B--2---:R-:W-:-:S05]  /*1a20*/  IMAD R38, R38, UR4, R9 ;  /* 0x0000000426267c24 */ /* 0x004fca000f8e0209 */
[----:B------:R-:W-:-:S04]  /*1a30*/  LEA R38, R38, R39, 0xc ;  /* 0x0000002726267211 */ /* 0x000fc800078e60ff */
[----:B------:R-:W-:-:S05]  /*1a40*/  IADD3 R38, R38, R41, RZ ;  /* 0x0000002926267210 */ /* 0x000fca0007ffe0ff */
[----:B------:R-:W-:-:S04]  /*1a50*/  IMAD.SHL.U32 R67, R38, 0x2, RZ ;  /* 0x0000000226437824 */ /* 0x000fc800078e00ff */
[C---:B---3--:R-:W-:Y:S01]  /*1a60*/  IMAD.WIDE.U32 R38, R67.reuse, 0x4, R68 ;  /* 0x0000000443267825 */ /* 0x048fe200078e0044 */
[C---:B------:R-:W-:Y:S02]  /*1a70*/  IADD3 R41, R67.reuse, 0x10, RZ ;  /* 0x0000001043297810 */ /* 0x040fe40007ffe0ff */
[----:B------:R-:W-:-:S03]  /*1a80*/  IADD3 R43, R67, 0x20, RZ ;  /* 0x00000020432b7810 */ /* 0x000fc60007ffe0ff */
[--C-:B------:R-:W-:Y:S01]  /*1a90*/  IMAD.WIDE.U32 R40, R41, 0x4, R68.reuse ;  /* 0x0000000429287825 */ /* 0x100fe200078e0044 */
[----:B------:R-:W2:Y:S03]  /*1aa0*/  LDG.E.64 R38, desc[UR8][R38.64] ;  /* 0x0000000826267981 */ /* 0x000ea6000c1e1b00 */
[----:B------:R-:W-:Y:S02]  /*1ab0*/  VIADD R45, R67, 0x30 ;  /* 0x00000030432d7836 */ /* 0x000fe40000000000 */
[--C-:B------:R-:W-:Y:S01]  /*1ac0*/  IMAD.WIDE.U32 R42, R43, 0x4, R68.reuse ;  /* 0x000000042b2a7825 */ /* 0x100fe200078e0044 */
[----:B------:R-:W3:Y:S01]  /*1ad0*/  LDG.E.64 R40, desc[UR8][R40.64] ;  /* 0x0000000828287981 */ /* 0x000ee2000c1e1b00 */
[----:B-1----:R-:W-:Y:S02]  /*1ae0*/  IADD3 R47, R67, 0x40, RZ ;  /* 0x00000040432f7810 */ /* 0x002fe40007ffe0ff */
[--C-:B------:R-:W-:Y:S01]  /*1af0*/  IMAD.WIDE.U32 R44, R45, 0x4, R68.reuse ;  /* 0x000000042d2c7825 */ /* 0x100fe200078e0044 */
[----:B------:R-:W-:Y:S01]  /*1b00*/  IADD3 R49, R67, 0x50, RZ ;  /* 0x0000005043317810 */ /* 0x000fe20007ffe0ff */
[----:B------:R-:W4:Y:S02]  /*1b10*/  LDG.E.64 R42, desc[UR8][R42.64] ;  /* 0x000000082a2a7981 */ /* 0x000f24000c1e1b00 */
[----:B------:R-:W-:-:S02]  /*1b20*/  IMAD.WIDE.U32 R46, R47, 0x4, R68 ;  /* 0x000000042f2e7825 */ /* 0x000fc400078e0044 */
[----:B------:R-:W5:Y:S02]  /*1b30*/  LDG.E.64 R44, desc[UR8][R44.64] ;  /* 0x000000082c2c7981 */ /* 0x000f64000c1e1b00 */
[----:B------:R-:W-:Y:S02]  /*1b40*/  VIADD R51, R67, 0x60 ;  /* 0x0000006043337836 */ /* 0x000fe40000000000 */
[--C-:B------:R-:W-:Y:S01]  /*1b50*/  IMAD.WIDE.U32 R48, R49, 0x4, R68.reuse ;  /* 0x0000000431307825 */ /* 0x100fe200078e0044 */
[----:B------:R-:W5:Y:S01]  /*1b60*/  LDG.E.64 R46, desc[UR8][R46.64] ;  /* 0x000000082e2e7981 */ /* 0x000f62000c1e1b00 */
[----:B0-----:R-:W-:Y:S02]  /*1b70*/  IADD3 R53, R67, 0x70, RZ ;  /* 0x0000007043357810 */ /* 0x001fe40007ffe0ff */
[--C-:B------:R-:W-:Y:S01]  /*1b80*/  IMAD.WIDE.U32 R50, R51, 0x4, R68.reuse ;  /* 0x0000000433327825 */ /* 0x100fe200078e0044 */
[----:B------:R-:W-:Y:S01]  /*1b90*/  IADD3 R55, R67, 0x80, RZ ;  /* 0x0000008043377810 */ /* 0x000fe20007ffe0ff */
[----:B------:R-:W5:Y:S02]  /*1ba0*/  LDG.E.64 R48, desc[UR8][R48.64] ;  /* 0x0000000830307981 */ /* 0x000f64000c1e1b00 */
[----:B------:R-:W-:-:S02]  /*1bb0*/  IMAD.WIDE.U32 R52, R53, 0x4, R68 ;  /* 0x0000000435347825 */ /* 0x000fc400078e0044 */
[----:B------:R-:W5:Y:S02]  /*1bc0*/  LDG.E.64 R50, desc[UR8][R50.64] ;  /* 0x0000000832327981 */ /* 0x000f64000c1e1b00 */
[----:B------:R-:W-:Y:S02]  /*1bd0*/  VIADD R57, R67, 0x90 ;  /* 0x0000009043397836 */ /* 0x000fe40000000000 */
[--C-:B------:R-:W-:Y:S01]  /*1be0*/  IMAD.WIDE.U32 R54, R55, 0x4, R68.reuse ;  /* 0x0000000437367825 */ /* 0x100fe200078e0044 */
[----:B------:R-:W5:Y:S01]  /*1bf0*/  LDG.E.64 R52, desc[UR8][R52.64] ;  /* 0x0000000834347981 */ /* 0x000f62000c1e1b00 */
[----:B------:R-:W-:Y:S02]  /*1c00*/  IADD3 R59, R67, 0xa0, RZ ;  /* 0x000000a0433b7810 */ /* 0x000fe40007ffe0ff */
        /* <DEDUP_REMOVED lines=16> */
[----:B------:R-:W5:Y:S03]  /*1d10*/  LDG.E.64 R64, desc[UR8][R64.64] ;  /* 0x0000000840407981 */ /* 0x000f66000c1e1b00 */
[----:B------:R-:W-:Y:S02]  /*1d20*/  IMAD.WIDE.U32 R68, R89, 0x4, R68 ;  /* 0x0000000459447825 */ /* 0x000fe400078e0044 */
[----:B------:R-:W5:Y:S04]  /*1d30*/  LDG.E.64 R66, desc[UR8][R66.64] ;  /* 0x0000000842427981 */ /* 0x000f68000c1e1b00 */
[----:B------:R-:W5:Y:S01]  /*1d40*/  LDG.E.64 R68, desc[UR8][R68.64] ;  /* 0x0000000844447981 */ /* 0x000f62000c1e1b00 */
[----:B--2---:R-:W-:Y:S01]  /*1d50*/  FADD.FTZ R87, RZ, R38 ;  /* 0x00000026ff577221 */ /* 0x004fe20000010000 */
[----:B------:R-:W-:-:S03]  /*1d60*/  FADD.FTZ R38, RZ, R39 ;  /* 0x00000027ff267221 */ /* 0x000fc60000010000 */
        /* <DEDUP_REMOVED lines=30> */
.L_x_117:
[----:B------:R-:W-:Y:S05]  /*1f50*/  BSYNC B0 ;  /* 0x0000000000007941 */ /* 0x000fea0003800000 */
.L_x_116:
[----:B--2---:R-:W2:Y:S01]  /*1f60*/  SHFL.BFLY PT, R39, R68, 0x4, 0x1f ;  /* 0x0c801f0044277f89 */ /* 0x004ea200000e0000 */
[----:B------:R-:W-:Y:S01]  /*1f70*/  LOP3.LUT P1, RZ, R2, 0xffffff07, RZ, 0xc0, !PT ;  /* 0xffffff0702ff7812 */ /* 0x000fe2000782c0ff */
[----:B------:R-:W-:Y:S02]  /*1f80*/  BSSY B0, `(.L_x_118) ;  /* 0x0000015000007945 */ /* 0x000fe40003800000 */
[----:B------:R-:W3:Y:S01]  /*1f90*/  SHFL.BFLY PT, R38, R69, 0x4, 0x1f ;  /* 0x0c801f0045267f89 */ /* 0x000ee200000e0000 */
[----:B--2---:R-:W-:Y:S01]  /*1fa0*/  FADD.FTZ R39, R39, R68 ;  /* 0x0000004427277221 */ /* 0x004fe20000010000 */
[----:B---3--:R-:W-:-:S04]  /*1fb0*/  FADD.FTZ R38, R38, R69 ;  /* 0x0000004526267221 */ /* 0x008fc80000010000 */
[----:B------:R-:W2:Y:S04]  /*1fc0*/  SHFL.BFLY PT, R40, R39, 0x2, 0x1f ;  /* 0x0c401f0027287f89 */ /* 0x000ea800000e0000 */
[----:B------:R-:W3:Y:S01]  /*1fd0*/  SHFL.BFLY PT, R41, R38, 0x2, 0x1f ;  /* 0x0c401f0026297f89 */ /* 0x000ee200000e0000 */
[----:B--2---:R-:W-:Y:S01]  /*1fe0*/  FADD.FTZ R40, R39, R40 ;  /* 0x0000002827287221 */ /* 0x004fe20000010000 */
[----:B---3--:R-:W-:-:S04]  /*1ff0*/  FADD.FTZ R41, R38, R41 ;  /* 0x0000002926297221 */ /* 0x008fc80000010000 */
[----:B------:R-:W2:Y:S04]  /*2000*/  SHFL.BFLY PT, R43, R40, 0x1, 0x1f ;  /* 0x0c201f00282b7f89 */ /* 0x000ea800000e0000 */
[----:B------:R-:W3:Y:S01]  /*2010*/  SHFL.BFLY PT, R42, R41, 0x1, 0x1f ;  /* 0x0c201f00292a7f89 */ /* 0x000ee200000e0000 */
[----:B--2---:R-:W-:Y:S01]  /*2020*/  FADD.FTZ R43, R40, R43 ;  /* 0x0000002b282b7221 */ /* 0x004fe20000010000 */
[----:B---3--:R-:W-:Y:S01]  /*2030*/  FADD.FTZ R42, R41, R42 ;  /* 0x0000002a292a7221 */ /* 0x008fe20000010000 */
[----:B------:R-:W-:Y:S06]  /*2040*/  @P1 BRA `(.L_x_119) ;  /* 0x0000000000201947 */ /* 0x000fec0003800000 */
[----:B------:R-:W2:Y:S01]  /*2050*/  S2UR UR6, SR_CgaCtaId ;  /* 0x00000000000679c3 */ /* 0x000ea20000008800 */
[----:B------:R-:W-:Y:S01]  /*2060*/  UMOV UR5, 0x400 ;  /* 0x0000040000057882 */ /* 0x000fe20000000000 */
[----:B------:R-:W-:Y:S01]  /*2070*/  LOP3.LUT R40, R2, 0xfffffff8, RZ, 0xc0, !PT ;  /* 0xfffffff802287812 */ /* 0x000fe200078ec0ff */
[----:B------:R-:W-:Y:S01]  /*2080*/  UIADD3 UR5, UR5, 0x4100, URZ ;  /* 0x0000410005057890 */ /* 0x000fe2000fffe03f */
[----:B------:R-:W-:Y:S01]  /*2090*/  FMUL.FTZ R39, R42, 9.7656251455191522837e-05 ;  /* 0x38cccccd2a277820 */ /* 0x000fe20000410000 */
[----:B------:R-:W-:Y:S02]  /*20a0*/  FMUL.FTZ R38, R43, 9.7656251455191522837e-05 ;  /* 0x38cccccd2b267820 */ /* 0x000fe40000410000 */
[----:B--2---:R-:W-:-:S09]  /*20b0*/  ULEA UR5, UR6, UR5, 0x18 ;  /* 0x0000000506057291 */ /* 0x004fd2000f8ec03f */
[----:B------:R2:W-:Y:S03]  /*20c0*/  STS.64 [R40+UR5], R38 ;  /* 0x0000002628007988 */ /* 0x0005e60008000a05 */
.L_x_119:
[----:B------:R-:W-:Y:S05]  /*20d0*/  BSYNC B0 ;  /* 0x0000000000007941 */ /* 0x000fea0003800000 */
.L_x_118:
[----:B------:R-:W3:Y:S08]  /*20e0*/  S2UR UR6, SR_CgaCtaId ;  /* 0x00000000000679c3 */ /* 0x000ef00000008800 */
[----:B------:R-:W-:Y:S01]  /*20f0*/  BAR.SYNC.DEFER_BLOCKING 0x0 ;  /* 0x0000000000007b1d */ /* 0x000fe20000010000 */
[----:B------:R-:W-:Y:S01]  /*2100*/  SHF.L.U32 R79, R79, 0x10, RZ ;  /* 0x000000104f4f7819 */ /* 0x000fe200000006ff */
[----:B------:R-:W-:Y:S01]  /*2110*/  IMAD.U32 R43, R80, 0x10000, RZ ;  /* 0x00010000502b7824 */ /* 0x000fe200078e00ff */
[----:B------:R-:W-:Y:S01]  /*2120*/  SHF.L.U32 R83, R83, 0x10, RZ ;  /* 0x0000001053537819 */ /* 0x000fe200000006ff */
[----:B------:R-:W-:Y:S01]  /*2130*/  IMAD.U32 R85, R85, 0x10000, RZ ;  /* 0x0001000055557824 */ /* 0x000fe200078e00ff */
[----:B------:R-:W-:Y:S01]  /*2140*/  SHF.L.U32 R81, R81, 0x10, RZ ;  /* 0x0000001051517819 */ /* 0x000fe200000006ff */
[----:B------:R-:W-:Y:S01]  /*2150*/  UMOV UR5, 0x400 ;  /* 0x0000040000057882 */ /* 0x000fe20000000000 */
[----:B------:R-:W-:Y:S01]  /*2160*/  FADD.FTZ R42, -R24, R79 ;  /* 0x0000004f182a7221 */ /* 0x000fe20000010100 */
[----:B------:R-:W-:Y:S01]  /*2170*/  UIADD3 UR5, UR5, 0x4100, URZ ;  /* 0x0000410005057890 */ /* 0x000fe2000fffe03f */
[----:B------:R-:W-:Y:S01]  /*2180*/  SHF.L.U32 R45, R84, 0x10, RZ ;  /* 0x00000010542d7819 */ /* 0x000fe200000006ff */
[----:B-1----:R-:W-:Y:S01]  /*2190*/  FADD.FTZ R46, -R24, R83 ;  /* 0x00000053182e7221 */ /* 0x002fe20000010100 */
[----:B------:R-:W-:Y:S01]  /*21a0*/  SHF.L.U32 R82, R82, 0x10, RZ ;  /* 0x0000001052527819 */ /* 0x000fe200000006ff */
[----:B------:R-:W-:Y:S01]  /*21b0*/  FADD.FTZ R44, -R36, R43 ;  /* 0x0000002b242c7221 */ /* 0x000fe20000010100 */
[C---:B------:R-:W-:Y:S01]  /*21c0*/  FMUL.FTZ R42, R25.reuse, R42 ;  /* 0x0000002a192a7220 */ /* 0x040fe20000410000 */
[----:B------:R-:W-:Y:S01]  /*21d0*/  SHF.L.U32 R86, R86, 0x10, RZ ;  /* 0x0000001056567819 */ /* 0x000fe200000006ff */
[----:B------:R-:W-:Y:S01]  /*21e0*/  FADD.FTZ R36, -R36, R45 ;  /* 0x0000002d24247221 */ /* 0x000fe20000010100 */
[----:B------:R-:W-:Y:S01]  /*21f0*/  FMUL.FTZ R46, R25, R46 ;  /* 0x0000002e192e7220 */ /* 0x000fe20000410000 */
[C---:B------:R-:W-:Y:S01]  /*2200*/  FMUL.FTZ R44, R37.reuse, R44 ;  /* 0x0000002c252c7220 */ /* 0x040fe20000410000 */
[----:B------:R-:W-:Y:S01]  /*2210*/  ULOP3.LUT UR4, UR4, 0x1, URZ, 0x3c, !UPT ;  /* 0x0000000104047892 */ /* 0x000fe2000f8e3c3f */
[----:B------:R-:W-:Y:S01]  /*2220*/  FMUL.FTZ R36, R37, R36 ;  /* 0x0000002425247220 */ /* 0x000fe20000410000 */
[----:B---3--:R-:W-:-:S03]  /*2230*/  ULEA UR5, UR6, UR5, 0x18 ;  /* 0x0000000506057291 */ /* 0x008fc6000f8ec03f */
[----:B------:R-:W-:-:S03]  /*2240*/  ULDC.64 UR6, c[0x0][0x210] ;  /* 0x0000840000067ab9 */ /* 0x000fc60000000a00 */
[----:B--2---:R-:W-:Y:S02]  /*2250*/  LEA R38, R11, UR5, 0x3 ;  /* 0x000000050b267c11 */ /* 0x004fe4000f8e18ff */
[----:B------:R-:W-:-:S04]  /*2260*/  LEA R40, R12, UR5, 0x3 ;  /* 0x000000050c287c11 */ /* 0x000fc8000f8e18ff */
[----:B------:R-:W1:Y:S04]  /*2270*/  LDS.64 R38, [R38] ;  /* 0x0000000026267984 */ /* 0x000e680000000a00 */
[----:B------:R-:W2:Y:S01]  /*2280*/  LDS.64 R40, [R40] ;  /* 0x0000000028287984 */ /* 0x000ea20000000a00 */
[--C-:B-1----:R-:W-:Y:S01]  /*2290*/  FFMA.FTZ R70, R3, R70, -R38.reuse ;  /* 0x0000004603467223 */ /* 0x102fe20000010826 */
[--C-:B------:R-:W-:Y:S01]  /*22a0*/  FFMA.FTZ R24, R19, R81, -R38.reuse ;  /* 0x0000005113187223 */ /* 0x100fe20000010826 */
[--C-:B------:R-:W-:Y:S01]  /*22b0*/  FFMA.FTZ R75, R3, R75, -R38.reuse ;  /* 0x0000004b034b7223 */ /* 0x100fe20000010826 */
[----:B------:R-:W-:Y:S01]  /*22c0*/  FFMA.FTZ R85, R19, R85, -R38 ;  /* 0x0000005513557223 */ /* 0x000fe20000010826 */
[--C-:B--2---:R-:W-:Y:S01]  /*22d0*/  FFMA.FTZ R72, R5, R72, -R40.reuse ;  /* 0x0000004805487223 */ /* 0x104fe20000010828 */
[----:B------:R-:W-:Y:S01]  /*22e0*/  FFMA.FTZ R82, R21, R82, -R40 ;  /* 0x0000005215527223 */ /* 0x000fe20000010828 */
[-C--:B------:R-:W-:Y:S01]  /*22f0*/  FFMA.FTZ R70, -R77, R39.reuse, R70 ;  /* 0x000000274d467223 */ /* 0x080fe20000010146 */
[----:B------:R-:W-:Y:S01]  /*2300*/  FFMA.FTZ R24, R39, -R42, R24 ;  /* 0x8000002a27187223 */ /* 0x000fe20000010018 */
[--C-:B------:R-:W-:Y:S01]  /*2310*/  FFMA.FTZ R74, R5, R74, -R40.reuse ;  /* 0x0000004a054a7223 */ /* 0x100fe20000010828 */
[----:B------:R-:W-:Y:S01]  /*2320*/  FFMA.FTZ R86, R21, R86, -R40 ;  /* 0x0000005615567223 */ /* 0x000fe20000010828 */
[----:B------:R-:W-:Y:S01]  /*2330*/  FFMA.FTZ R78, -R78, R39, R75 ;  /* 0x000000274e4e7223 */ /* 0x000fe2000001014b */
[----:B------:R-:W-:Y:S01]  /*2340*/  FFMA.FTZ R46, R39, -R46, R85 ;  /* 0x8000002e272e7223 */ /* 0x000fe20000010055 */
[-C--:B------:R-:W-:Y:S01]  /*2350*/  FFMA.FTZ R72, -R7, R41.reuse, R72 ;  /* 0x0000002907487223 */ /* 0x080fe20000010148 */
[----:B------:R-:W-:Y:S01]  /*2360*/  FFMA.FTZ R44, R41, -R44, R82 ;  /* 0x8000002c292c7223 */ /* 0x000fe20000010052 */
[C---:B------:R-:W-:Y:S01]  /*2370*/  FMUL.FTZ R70, R25.reuse, R70 ;  /* 0x0000004619467220 */ /* 0x040fe20000410000 */
[----:B------:R-:W-:Y:S01]  /*2380*/  FMUL.FTZ R39, R25, R24 ;  /* 0x0000001819277220 */ /* 0x000fe20000410000 */
[----:B------:R-:W-:Y:S01]  /*2390*/  FFMA.FTZ R74, -R71, R41, R74 ;  /* 0x00000029474a7223 */ /* 0x000fe2000001014a */
[----:B------:R-:W-:Y:S01]  /*23a0*/  FFMA.FTZ R36, R41, -R36, R86 ;  /* 0x8000002429247223 */ /* 0x000fe20000010056 */
[C---:B------:R-:W-:Y:S01]  /*23b0*/  FMUL.FTZ R72, R37.reuse, R72 ;  /* 0x0000004825487220 */ /* 0x040fe20000410000 */
[----:B------:R-:W-:Y:S01]  /*23c0*/  FMUL.FTZ R7, R37, R44 ;  /* 0x0000002c25077220 */ /* 0x000fe20000410000 */
[----:B------:R-:W-:Y:S01]  /*23d0*/  F2FP.BF16.F32.PACK_AB R70, R39, R70 ;  /* 0x000000462746723e */ /* 0x000fe200000010ff */
[----:B------:R-:W-:Y:S01]  /*23e0*/  FMUL.FTZ R74, R37, R74 ;  /* 0x0000004a254a7220 */ /* 0x000fe20000410000 */
[----:B------:R-:W-:Y:S01]  /*23f0*/  IADD3 R24, P1, R20, UR6, RZ ;  /* 0x0000000614187c10 */ /* 0x000fe2000ff3e0ff */
[C---:B------:R-:W-:Y:S01]  /*2400*/  FMUL.FTZ R78, R25.reuse, R78 ;  /* 0x0000004e194e7220 */ /* 0x040fe20000410000 */
[----:B------:R-:W-:Y:S01]  /*2410*/  FMUL.FTZ R43, R25, R46 ;  /* 0x0000002e192b7220 */ /* 0x000fe20000410000 */
[----:B------:R-:W-:Y:S01]  /*2420*/  FMUL.FTZ R37, R37, R36 ;  /* 0x0000002425257220 */ /* 0x000fe20000410000 */
[----:B------:R-:W-:-:S02]  /*2430*/  F2FP.BF16.F32.PACK_AB R72, R7, R72 ;  /* 0x000000480748723e */ /* 0x000fc400000010ff */
[----:B------:R-:W-:Y:S02]  /*2440*/  IADD3.X R25, R18, UR7, RZ, P1, !PT ;  /* 0x0000000712197c10 */ /* 0x000fe40008ffe4ff */
[----:B------:R-:W-:Y:S02]  /*2450*/  PRMT R7, R70, 0x7632, R7 ;  /* 0x0000763246077816 */ /* 0x000fe40000000007 */
[----:B------:R-:W-:Y:S01]  /*2460*/  IADD3 R22, P1, R22, UR6, RZ ;  /* 0x0000000616167c10 */ /* 0x000fe2000ff3e0ff */
[----:B------:R-:W-:Y:S01]  /*2470*/  STG.E.U16 desc[UR8][R24.64], R70 ;  /* 0x0000004618007986 */ /* 0x000fe2000c101508 */
[----:B------:R-:W-:Y:S02]  /*2480*/  F2FP.BF16.F32.PACK_AB R78, R43, R78 ;  /* 0x0000004e2b4e723e */ /* 0x000fe400000010ff */
[----:B------:R-:W-:Y:S01]  /*2490*/  F2FP.BF16.F32.PACK_AB R74, R37, R74 ;  /* 0x0000004a254a723e */ /* 0x000fe200000010ff */
[----:B------:R1:W-:Y:S01]  /*24a0*/  STG.E.U16 desc[UR8][R24.64+0x2], R7 ;  /* 0x0000020718007986 */ /* 0x0003e2000c101508 */
[----:B------:R-:W-:-:S02]  /*24b0*/  PRMT R18, R72, 0x7632, R18 ;  /* 0x0000763248127816 */ /* 0x000fc40000000012 */
[----:B------:R-:W-:Y:S01]  /*24c0*/  IADD3.X R23, R23, UR7, RZ, P1, !PT ;  /* 0x0000000717177c10 */ /* 0x000fe20008ffe4ff */
[----:B------:R2:W-:Y:S01]  /*24d0*/  STG.E.U16 desc[UR8][R24.64+0x4], R72 ;  /* 0x0000044818007986 */ /* 0x0005e2000c101508 */
[----:B------:R-:W-:-:S03]  /*24e0*/  PRMT R20, R74, 0x7632, R20 ;  /* 0x000076324a147816 */ /* 0x000fc60000000014 */
[----:B------:R2:W-:Y:S01]  /*24f0*/  STG.E.U16 desc[UR8][R24.64+0x6], R18 ;  /* 0x0000061218007986 */ /* 0x0005e2000c101508 */
[----:B-1----:R-:W-:-:S03]  /*2500*/  PRMT R7, R78, 0x7632, R7 ;  /* 0x000076324e077816 */ /* 0x002fc60000000007 */
[----:B------:R2:W-:Y:S04]  /*2510*/  STG.E.U16 desc[UR8][R22.64], R78 ;  /* 0x0000004e16007986 */ /* 0x0005e8000c101508 */
[----:B------:R2:W-:Y:S04]  /*2520*/  STG.E.U16 desc[UR8][R22.64+0x2], R7 ;  /* 0x0000020716007986 */ /* 0x0005e8000c101508 */
[----:B------:R2:W-:Y:S04]  /*2530*/  STG.E.U16 desc[UR8][R22.64+0x4], R74 ;  /* 0x0000044a16007986 */ /* 0x0005e8000c101508 */
[----:B------:R2:W-:Y:S01]  /*2540*/  STG.E.U16 desc[UR8][R22.64+0x6], R20 ;  /* 0x0000061416007986 */ /* 0x0005e2000c101508 */
[----:B------:R-:W-:Y:S05]  /*2550*/  @!P0 BRA `(.L_x_120) ;  /* 0xffffffe000248947 */ /* 0x000fea000383ffff */
.L_x_104:
[----:B------:R-:W-:-:S05]  /*2560*/  IMAD R0, R9, 0x80, R0 ;  /* 0x0000008009007824 */ /* 0x000fca00078e0200 */
[----:B------:R-:W-:-:S04]  /*2570*/  SHF.L.U32 R46, R0, 0x5, RZ ;  /* 0x00000005002e7819 */ /* 0x000fc800000006ff */
[----:B------:R-:W-:-:S13]  /*2580*/  ISETP.GT.AND P0, PT, R46, 0x13f, PT ;  /* 0x0000013f2e00780c */ /* 0x000fda0003f04270 */
[----:B------:R-:W-:Y:S05]  /*2590*/  @P0 EXIT ;  /* 0x000000000000094d */ /* 0x000fea0003800000 */
[----:B------:R-:W1:Y:S01]  /*25a0*/  S2R R13, SR_TID.X ;  /* 0x00000000000d7919 */ /* 0x000e620000002100 */
[----:B------:R-:W-:Y:S01]  /*25b0*/  LOP3.LUT R10, RZ, R34, RZ, 0x33, !PT ;  /* 0x00000022ff0a7212 */ /* 0x000fe200078e33ff */
[----:B------:R-:W3:Y:S01]  /*25c0*/  S2UR UR5, SR_CgaCtaId ;  /* 0x00000000000579c3 */ /* 0x000ee20000008800 */
[----:B0-----:R-:W-:Y:S01]  /*25d0*/  LOP3.LUT R3, RZ, R35, RZ, 0x33, !PT ;  /* 0x00000023ff037212 */ /* 0x001fe200078e33ff */
[----:B------:R-:W-:Y:S01]  /*25e0*/  UMOV UR4, 0x400 ;  /* 0x0000040000047882 */ /* 0x000fe20000000000 */
[----:B------:R-:W-:-:S04]  /*25f0*/  ISETP.GT.U32.AND P0, PT, R10, -0x2, PT ;  /* 0xfffffffe0a00780c */ /* 0x000fc80003f04070 */
[----:B------:R-:W-:-:S04]  /*2600*/  ISETP.GT.AND.EX P0, PT, R3, -0x1, PT, P0 ;  /* 0xffffffff0300780c */ /* 0x000fc80003f04300 */
[----:B------:R-:W-:Y:S02]  /*2610*/  SEL R10, R10, 0xfffffffe, P0 ;  /* 0xfffffffe0a0a7807 */ /* 0x000fe40000000000 */
[----:B------:R-:W-:Y:S02]  /*2620*/  SEL R3, R3, 0xffffffff, P0 ;  /* 0xffffffff03037807 */ /* 0x000fe40000000000 */
[C---:B------:R-:W-:Y:S02]  /*2630*/  SHF.L.U32 R11, R10.reuse, 0x7, RZ ;  /* 0x000000070a0b7819 */ /* 0x040fe400000006ff */
[----:B------:R-:W-:Y:S01]  /*2640*/  SHF.L.U64.HI R10, R10, 0x7, R3 ;  /* 0x000000070a0a7819 */ /* 0x000fe20000010203 */
[----:B------:R-:W-:Y:S01]  /*2650*/  IMAD.MOV.U32 R3, RZ, RZ, -0x1 ;  /* 0xffffffffff037424 */ /* 0x000fe200078e00ff */
[----:B---3--:R-:W-:Y:S01]  /*2660*/  ULEA UR4, UR5, UR4, 0x18 ;  /* 0x0000000405047291 */ /* 0x008fe2000f8ec03f */
[--C-:B-1----:R-:W-:Y:S02]  /*2670*/  SHF.R.U32.HI R12, RZ, 0x5, R13.reuse ;  /* 0x00000005ff0c7819 */ /* 0x102fe4000001160d */
[----:B------:R-:W-:-:S02]  /*2680*/  SHF.R.U32.HI R9, RZ, 0x4, R13 ;  /* 0x00000004ff097819 */ /* 0x000fc4000001160d */
[----:B------:R-:W-:Y:S02]  /*2690*/  IADD3 R11, P0, P1, -R11, -0x81, -R12 ;  /* 0xffffff7f0b0b7810 */ /* 0x000fe4000791e90c */
[----:B------:R-:W-:Y:S02]  /*26a0*/  SHF.L.U32 R0, R12, 0x1, RZ ;  /* 0x000000010c007819 */ /* 0x000fe400000006ff */
[----:B------:R-:W-:Y:S02]  /*26b0*/  IADD3.X R10, ~R10, -0x1, R3, P0, P1 ;  /* 0xffffffff0a0a7810 */ /* 0x000fe400007e2503 */
[----:B------:R-:W-:Y:S02]  /*26c0*/  IADD3 R17, R9, 0x14, RZ ;  /* 0x0000001409117810 */ /* 0x000fe40007ffe0ff */
[----:B--2---:R-:W-:Y:S01]  /*26d0*/  LEA R7, R12, UR4, 0x7 ;  /* 0x000000040c077c11 */ /* 0x004fe2000f8e38ff */
[----:B------:R-:W-:Y:S01]  /*26e0*/  IMAD.WIDE.U32 R2, R10, -0x33333333, RZ ;  /* 0xcccccccd0a027825 */ /* 0x000fe200078e00ff */
[----:B------:R-:W-:-:S02]  /*26f0*/  LOP3.LUT R0, R0, 0x1f, R13, 0x78, !PT ;  /* 0x0000001f00007812 */ /* 0x000fc400078e780d */
[----:B------:R-:W-:Y:S02]  /*2700*/  LOP3.LUT R19, RZ, R9, RZ, 0x33, !PT ;  /* 0x00000009ff137212 */ /* 0x000fe400078e33ff */
[----:B------:R-:W-:Y:S01]  /*2710*/  VIMNMX.U32 R6, R17, 0x20, !PT ;  /* 0x0000002011067848 */ /* 0x000fe20007fe0000 */
[----:B------:R-:W-:Y:S01]  /*2720*/  IMAD.WIDE.U32 R4, P0, R11, -0x33333334, R2 ;  /* 0xcccccccc0b047825 */ /* 0x000fe20007800002 */
[----:B------:R-:W-:Y:S02]  /*2730*/  IADD3 R64, P2, R12, 0x1e, RZ ;  /* 0x0000001e0c407810 */ /* 0x000fe40007f5e0ff */
[----:B------:R-:W-:Y:S01]  /*2740*/  LOP3.LUT R47, R13, 0x1f, RZ, 0xc0, !PT ;  /* 0x0000001f0d2f7812 */ /* 0x000fe200078ec0ff */
[----:B------:R-:W-:Y:S01]  /*2750*/  IMAD.WIDE.U32 R2, R11, -0x33333333, RZ ;  /* 0xcccccccd0b027825 */ /* 0x000fe200078e00ff */
[----:B------:R-:W-:Y:S02]  /*2760*/  IADD3.X R15, RZ, RZ, RZ, P0, !PT ;  /* 0x000000ffff0f7210 */ /* 0x000fe400007fe4ff */
[----:B------:R-:W-:Y:S01]  /*2770*/  MOV R14, R5 ;  /* 0x00000005000e7202 */ /* 0x000fe20000000f00 */
[----:B------:R-:W-:Y:S01]  /*2780*/  IMAD R8, R0, 0x4, R7 ;  /* 0x0000000400087824 */ /* 0x000fe200078e0207 */
[----:B------:R-:W-:Y:S01]  /*2790*/  IADD3 R7, R6, R19, RZ ;  /* 0x0000001306077210 */ /* 0x000fe20007ffe0ff */
[C---:B------:R-:W-:Y:S01]  /*27a0*/  IMAD.SHL.U32 R6, R13.reuse, 0x2, RZ ;  /* 0x000000020d067824 */ /* 0x040fe200078e00ff */
[----:B------:R-:W-:-:S02]  /*27b0*/  SHF.L.U32 R0, R13, 0x7, RZ ;  /* 0x000000070d007819 */ /* 0x000fc400000006ff */
[----:B------:R-:W-:Y:S01]  /*27c0*/  IADD3 RZ, P1, R3, R4, RZ ;  /* 0x0000000403ff7210 */ /* 0x000fe20007f3e0ff */
[----:B------:R-:W-:Y:S01]  /*27d0*/  VIADD R3, R9, 0x28 ;  /* 0x0000002809037836 */ /* 0x000fe20000000000 */
[----:B------:R-:W-:Y:S02]  /*27e0*/  LOP3.LUT R6, R6, 0x1e, RZ, 0xc0, !PT ;  /* 0x0000001e06067812 */ /* 0x000fe400078ec0ff */
[----:B------:R-:W-:Y:S01]  /*27f0*/  LOP3.LUT R0, R0, 0x780, RZ, 0xc0, !PT ;  /* 0x0000078000007812 */ /* 0x000fe200078ec0ff */
[----:B------:R-:W-:Y:S01]  /*2800*/  IMAD.WIDE.U32.X R14, R10, -0x33333334, R14, P1 ;  /* 0xcccccccc0a0e7825 */ /* 0x000fe200008e040e */
[----:B------:R-:W-:Y:S02]  /*2810*/  ISETP.LT.U32.AND P0, PT, R34, 0x1, PT ;  /* 0x000000012200780c */ /* 0x000fe40003f01070 */
[----:B------:R-:W-:Y:S02]  /*2820*/  LOP3.LUT R16, R17, R6, RZ, 0x3c, !PT ;  /* 0x0000000611107212 */ /* 0x000fe400078e3cff */
[----:B------:R-:W-:-:S02]  /*2830*/  IADD3 R17, R0, UR4, RZ ;  /* 0x0000000400117c10 */ /* 0x000fc4000fffe0ff */
[-C--:B------:R-:W-:Y:S01]  /*2840*/  LOP3.LUT R0, R3, R6.reuse, RZ, 0x3c, !PT ;  /* 0x0000000603007212 */ /* 0x080fe200078e3cff */
[----:B------:R-:W-:Y:S01]  /*2850*/  IMAD.WIDE.U32 R2, R7, -0x33333333, RZ ;  /* 0xcccccccd07027825 */ /* 0x000fe200078e00ff */
[----:B------:R-:W-:Y:S02]  /*2860*/  ISETP.LT.AND.EX P0, PT, R35, RZ, PT, P0 ;  /* 0x000000ff2300720c */ /* 0x000fe40003f01300 */
[----:B------:R-:W-:Y:S02]  /*2870*/  SHF.R.U64 R56, R14, 0x3, R15 ;  /* 0x000000030e387819 */ /* 0x000fe4000000120f */
[----:B------:R-:W-:Y:S02]  /*2880*/  LOP3.LUT R4, R9, R6, RZ, 0x3c, !PT ;  /* 0x0000000609047212 */ /* 0x000fe400078e3cff */
[----:B------:R-:W-:Y:S02]  /*2890*/  SEL R34, R34, 0x1, P0 ;  /* 0x0000000122227807 */ /* 0x000fe40000000000 */
[----:B------:R-:W-:Y:S01]  /*28a0*/  SEL R51, R35, RZ, P0 ;  /* 0x000000ff23337207 */ /* 0x000fe20000000000 */
[----:B------:R-:W-:Y:S01]  /*28b0*/  IMAD R4, R4, 0x4, R17 ;  /* 0x0000000404047824 */ /* 0x000fe200078e0211 */
[----:B------:R-:W-:Y:S01]  /*28c0*/  IADD3 R49, P1, R12, 0x14, RZ ;  /* 0x000000140c317810 */ /* 0x000fe20007f3e0ff */
[----:B------:R-:W-:Y:S01]  /*28d0*/  IMAD.SHL.U32 R53, R34, 0x80, RZ ;  /* 0x0000008022357824 */ /* 0x000fe200078e00ff */
[----:B------:R-:W-:-:S02]  /*28e0*/  LEA.HI R2, R3, 0x1, RZ, 0x1c ;  /* 0x0000000103027811 */ /* 0x000fc400078fe0ff */
[----:B------:R-:W-:Y:S01]  /*28f0*/  IADD3 R48, P0, R12, 0xa, RZ ;  /* 0x0000000a0c307810 */ /* 0x000fe20007f1e0ff */
[----:B------:R-:W-:Y:S01]  /*2900*/  IMAD.X R54, RZ, RZ, RZ, P1 ;  /* 0x000000ffff367224 */ /* 0x000fe200008e06ff */
[----:B------:R-:W-:Y:S02]  /*2910*/  IADD3 R56, R56, 0x1, RZ ;  /* 0x0000000138387810 */ /* 0x000fe40007ffe0ff */
[-C--:B------:R-:W-:Y:S02]  /*2920*/  LEA R5, R16, R17.reuse, 0x2 ;  /* 0x0000001110057211 */ /* 0x080fe400078e10ff */
[----:B------:R-:W-:Y:S02]  /*2930*/  LEA R0, R0, R17, 0x2 ;  /* 0x0000001100007211 */ /* 0x000fe400078e10ff */
[----:B------:R-:W-:Y:S02]  /*2940*/  LOP3.LUT R63, R13, 0xf, RZ, 0xc0, !PT ;  /* 0x0000000f0d3f7812 */ /* 0x000fe400078ec0ff */
[----:B------:R-:W-:-:S02]  /*2950*/  IADD3 R50, R9, 0x3c, RZ ;  /* 0x0000003c09327810 */ /* 0x000fc40007ffe0ff */
[----:B------:R-:W-:Y:S02]  /*2960*/  SHF.L.U64.HI R51, R34, 0x7, R51 ;  /* 0x0000000722337819 */ /* 0x000fe40000010233 */
[----:B------:R-:W-:Y:S02]  /*2970*/  IADD3.X R52, RZ, RZ, RZ, P0, !PT ;  /* 0x000000ffff347210 */ /* 0x000fe400007fe4ff */
[----:B------:R-:W-:Y:S02]  /*2980*/  IADD3.X R65, RZ, RZ, RZ, P2, !PT ;  /* 0x000000ffff417210 */ /* 0x000fe400017fe4ff */
[----:B------:R-:W-:Y:S02]  /*2990*/  LOP3.LUT R55, R2, 0x3, RZ, 0xc0, !PT ;  /* 0x0000000302377812 */ /* 0x000fe400078ec0ff */
[----:B------:R-:W-:-:S07]  /*29a0*/  LOP3.LUT R56, R56, 0x3, RZ, 0xc0, !PT ;  /* 0x0000000338387812 */ /* 0x000fce00078ec0ff */
.L_x_137:
[----:B------:R-:W-:Y:S01]  /*29b0*/  ISETP.GT.U32.AND P0, PT, R53, R12, PT ;  /* 0x0000000c3500720c */ /* 0x000fe20003f04070 */
[----:B------:R-:W-:Y:S01]  /*29c0*/  BSSY B0, `(.L_x_121) ;  /* 0x00000aa000007945 */ /* 0x000fe20003800000 */
[----:B0-----:R-:W-:Y:S01]  /*29d0*/  HFMA2.MMA R57, -RZ, RZ, 0, 0 ;  /* 0x00000000ff397435 */ /* 0x001fe200000001ff */
[----:B------:R-:W-:Y:S01]  /*29e0*/  IMAD.MOV.U32 R58, RZ, RZ, RZ ;  /* 0x000000ffff3a7224 */ /* 0x000fe200078e00ff */
[----:B------:R-:W-:-:S13]  /*29f0*/  ISETP.GT.AND.EX P0, PT, R51, RZ, PT, P0 ;  /* 0x000000ff3300720c */ /* 0x000fda0003f04300 */
[----:B-1234-:R-:W-:Y:S05]  /*2a00*/  @!P0 BRA `(.L_x_122) ;  /* 0x0000000800948947 */ /* 0x01efea0003800000 */
[----:B------:R-:W-:Y:S01]  /*2a10*/  ISETP.NE.U32.AND P1, PT, R56, RZ, PT ;  /* 0x000000ff3800720c */ /* 0x000fe20003f25070 */
[----:B------:R-:W-:Y:S01]  /*2a20*/  BSSY B1, `(.L_x_123) ;  /* 0x0000023000017945 */ /* 0x000fe20003800000 */
[----:B------:R-:W-:Y:S01]  /*2a30*/  ISETP.GE.U32.AND P0, PT, R11, 0x1e, PT ;  /* 0x0000001e0b00780c */ /* 0x000fe20003f06070 */
[----:B------:R-:W-:Y:S01]  /*2a40*/  IMAD.MOV.U32 R60, RZ, RZ, RZ ;  /* 0x000000ffff3c7224 */ /* 0x000fe200078e00ff */
[----:B------:R-:W-:Y:S02]  /*2a50*/  ISETP.NE.AND.EX P1, PT, RZ, RZ, PT, P1 ;  /* 0x000000ffff00720c */ /* 0x000fe40003f25310 */
[----:B------:R-:W-:Y:S02]  /*2a60*/  IADD3 R2, P2, R47, R46, RZ ;  /* 0x0000002e2f027210 */ /* 0x000fe40007f5e0ff */
[----:B------:R-:W-:Y:S02]  /*2a70*/  ISETP.GE.U32.AND.EX P0, PT, R10, RZ, PT, P0 ;  /* 0x000000ff0a00720c */ /* 0x000fe40003f06100 */
[----:B------:R-:W-:-:S02]  /*2a80*/  MOV R58, RZ ;  /* 0x000000ff003a7202 */ /* 0x000fc40000000f00 */
[----:B------:R-:W-:Y:S02]  /*2a90*/  MOV R62, R12 ;  /* 0x0000000c003e7202 */ /* 0x000fe40000000f00 */
[----:B------:R-:W-:Y:S02]  /*2aa0*/  MOV R57, RZ ;  /* 0x000000ff00397202 */ /* 0x000fe40000000f00 */
[----:B------:R-:W-:Y:S01]  /*2ab0*/  LEA.HI.X.SX32 R3, R46, RZ, 0x1, P2 ;  /* 0x000000ff2e037211 */ /* 0x000fe200010f0eff */
[----:B------:R-:W-:Y:S06]  /*2ac0*/  @!P1 BRA `(.L_x_124) ;  /* 0x0000000000609947 */ /* 0x000fec0003800000 */
[----:B------:R-:W-:Y:S01]  /*2ad0*/  IMAD.WIDE.U32 R16, R12, 0x140, R2 ;  /* 0x000001400c107825 */ /* 0x000fe200078e0002 */
[----:B------:R-:W-:Y:S02]  /*2ae0*/  ULDC.64 UR6, c[0x0][0x260] ;  /* 0x0000980000067ab9 */ /* 0x000fe40000000a00 */
        /* <DEDUP_REMOVED lines=22> */
.L_x_124:
[----:B------:R-:W-:Y:S05]  /*2c50*/  BSYNC B1 ;  /* 0x0000000000017941 */ /* 0x000fea0003800000 */
.L_x_123:
[----:B------:R-:W-:Y:S05]  /*2c60*/  @!P0 BRA `(.L_x_122) ;  /* 0x0000000400fc8947 */ /* 0x000fea0003800000 */
[----:B------:R-:W-:Y:S01]  /*2c70*/  SHF.L.U64.HI R3, R2, 0x1, R3 ;  /* 0x0000000102037819 */ /* 0x000fe20000010203 */
[----:B------:R-:W-:Y:S01]  /*2c80*/  IMAD R15, R60, 0x280, RZ ;  /* 0x000002803c0f7824 */ /* 0x000fe200078e02ff */
[----:B------:R-:W-:Y:S01]  /*2c90*/  SHF.L.U32 R2, R2, 0x1, RZ ;  /* 0x0000000102027819 */ /* 0x000fe200000006ff */
[----:B------:R-:W-:Y:S01]  /*2ca0*/  ULDC.64 UR6, c[0x0][0x260] ;  /* 0x0000980000067ab9 */ /* 0x000fe20000000a00 */
[C---:B------:R-:W-:Y:S01]  /*2cb0*/  IADD3 R14, P2, -R62.reuse, R53, RZ ;  /* 0x000000353e0e7210 */ /* 0x040fe20007f5e1ff */
[----:B------:R-:W-:Y:S02]  /*2cc0*/  BSSY B1, `(.L_x_125) ;  /* 0x0000046000017945 */ /* 0x000fe40003800000 */
[----:B------:R-:W-:Y:S01]  /*2cd0*/  IMAD.WIDE.U32 R2, R62, 0x280, R2 ;  /* 0x000002803e027825 */ /* 0x000fe200078e0002 */
[----:B------:R-:W-:Y:S02]  /*2ce0*/  ISETP.GT.U32.AND P0, PT, R14, 0x78, PT ;  /* 0x000000780e00780c */ /* 0x000fe40003f04070 */
[----:B------:R-:W-:Y:S01]  /*2cf0*/  IADD3.X R16, ~R60, R51, RZ, P2, !PT ;  /* 0x000000333c107210 */ /* 0x000fe200017fe5ff */
[----:B------:R-:W-:Y:S01]  /*2d00*/  IMAD.IADD R15, R3, 0x1, R15 ;  /* 0x00000001030f7824 */ /* 0x000fe200078e020f */
[----:B------:R-:W-:-:S04]  /*2d10*/  LEA R3, P1, R2, UR6, 0x2 ;  /* 0x0000000602037c11 */ /* 0x000fc8000f8210ff */
[----:B------:R-:W-:Y:S02]  /*2d20*/  LEA.HI.X R14, R2, UR7, R15, 0x2, P1 ;  /* 0x00000007020e7c11 */ /* 0x000fe400088f140f */
[----:B------:R-:W-:Y:S02]  /*2d30*/  ISETP.GT.AND.EX P1, PT, R16, RZ, PT, P0 ;  /* 0x000000ff1000720c */ /* 0x000fe40003f24300 */
[----:B------:R-:W-:Y:S02]  /*2d40*/  IADD3 R2, P2, R3, 0x16400, RZ ;  /* 0x0001640003027810 */ /* 0x000fe40007f5e0ff */
[----:B------:R-:W-:Y:S02]  /*2d50*/  PLOP3.LUT P0, PT, PT, PT, PT, 0x80, 0x0 ;  /* 0x000000000000781c */ /* 0x000fe40003f0f070 */
[----:B------:R-:W-:-:S07]  /*2d60*/  IADD3.X R3, RZ, R14, RZ, P2, !PT ;  /* 0x0000000eff037210 */ /* 0x000fce00017fe4ff */
[----:B------:R-:W-:Y:S05]  /*2d70*/  @!P1 BRA `(.L_x_126) ;  /* 0x0000000000e89947 */ /* 0x000fea0003800000 */
[----:B------:R-:W-:Y:S02]  /*2d80*/  IADD3 R61, P1, R53, -0x78, RZ ;  /* 0xffffff88353d7810 */ /* 0x000fe40007f3e0ff */
[----:B------:R-:W-:Y:S02]  /*2d90*/  PLOP3.LUT P0, PT, PT, PT, PT, 0x8, 0x0 ;  /* 0x000000000000781c */ /* 0x000fe40003f0e170 */
[----:B------:R-:W-:-:S11]  /*2da0*/  IADD3.X R59, R51, -0x1, RZ, P1, !PT ;  /* 0xffffffff333b7810 */ /* 0x000fd60000ffe4ff */
.L_x_127:
        /* <DEDUP_REMOVED lines=16> */
[----:B------:R-:W-:-:S05]  /*2eb0*/  IADD3 R62, P1, R62, 0xa0, RZ ;  /* 0x000000a03e3e7810 */ /* 0x000fca0007f3e0ff */
[----:B------:R-:W-:Y:S01]  /*2ec0*/  IMAD.X R60, RZ, RZ, R60, P1 ;  /* 0x000000ffff3c7224 */ /* 0x000fe200008e063c */
[----:B------:R-:W-:Y:S02]  /*2ed0*/  ISETP.GE.U32.AND P1, PT, R62, R61, PT ;  /* 0x0000003d3e00720c */ /* 0x000fe40003f26070 */
[----:B0-----:R-:W-:Y:S02]  /*2ee0*/  IADD3 R2, P2, R2, 0x64000, RZ ;  /* 0x0006400002027810 */ /* 0x001fe40007f5e0ff */
[----:B------:R-:W-:Y:S02]  /*2ef0*/  ISETP.GE.AND.EX P1, PT, R60, R59, PT, P1 ;  /* 0x0000003b3c00720c */ /* 0x000fe40003f26310 */
        /* <DEDUP_REMOVED lines=34> */
.L_x_126:
[----:B------:R-:W-:Y:S05]  /*3120*/  BSYNC B1 ;  /* 0x0000000000017941 */ /* 0x000fea0003800000 */
.L_x_125:
[----:B------:R-:W-:Y:S01]  /*3130*/  IADD3 R14, P2, -R62, R53, RZ ;  /* 0x000000353e0e7210 */ /* 0x000fe20007f5e1ff */
[----:B------:R-:W-:Y:S03]  /*3140*/  BSSY B1, `(.L_x_128) ;  /* 0x0000022000017945 */ /* 0x000fe60003800000 */
[----:B------:R-:W-:Y:S02]  /*3150*/  ISETP.GT.U32.AND P1, PT, R14, 0x28, PT ;  /* 0x000000280e00780c */ /* 0x000fe40003f24070 */
[----:B------:R-:W-:-:S04]  /*3160*/  IADD3.X R14, ~R60, R51, RZ, P2, !PT ;  /* 0x000000333c0e7210 */ /* 0x000fc800017fe5ff */
        /* <DEDUP_REMOVED lines=13> */
[----:B0-----:R-:W-:-:S05]  /*3240*/  IADD3 R2, P1, R2, 0x32000, RZ ;  /* 0x0003200002027810 */ /* 0x001fca0007f3e0ff */
        /* <DEDUP_REMOVED lines=17> */
.L_x_129:
[----:B------:R-:W-:Y:S05]  /*3360*/  BSYNC B1 ;  /* 0x0000000000017941 */ /* 0x000fea0003800000 */
.L_x_128:
[----:B------:R-:W-:-:S04]  /*3370*/  ISETP.LT.U32.AND P1, PT, R62, R53, PT ;  /* 0x000000353e00720c */ /* 0x000fc80003f21070 */
[----:B------:R-:W-:-:S13]  /*3380*/  ISETP.LT.OR.EX P0, PT, R60, R51, P0, P1 ;  /* 0x000000333c00720c */ /* 0x000fda0000701710 */
        /* <DEDUP_REMOVED lines=13> */
.L_x_122:
[----:B------:R-:W-:Y:S05]  /*3460*/  BSYNC B0 ;  /* 0x0000000000007941 */ /* 0x000fea0003800000 */
.L_x_121:
[----:B------:R-:W-:Y:S01]  /*3470*/  ISETP.GT.U32.AND P0, PT, R13, 0x1ff, PT ;  /* 0x000001ff0d00780c */ /* 0x000fe20003f04070 */
[----:B------:R0:W-:Y:S04]  /*3480*/  STS [R8], R57 ;  /* 0x0000003908007388 */ /* 0x0001e80000000800 */
[----:B------:R0:W-:Y:S01]  /*3490*/  STS [R8+0x500], R58 ;  /* 0x0005003a08007388 */ /* 0x0001e20000000800 */
[----:B------:R-:W-:Y:S07]  /*34a0*/  BAR.SYNC.DEFER_BLOCKING 0x0 ;  /* 0x0000000000007b1d */ /* 0x000fee0000010000 */
[----:B------:R-:W-:Y:S05]  /*34b0*/  @P0 BRA `(.L_x_130) ;  /* 0x0000001000340947 */ /* 0x000fea0003800000 */
[----:B------:R-:W-:Y:S01]  /*34c0*/  ISETP.NE.AND P0, PT, R55, RZ, PT ;  /* 0x000000ff3700720c */ /* 0x000fe20003f05270 */
[----:B------:R-:W-:Y:S01]  /*34d0*/  BSSY B0, `(.L_x_131) ;  /* 0x0000071000007945 */ /* 0x000fe20003800000 */
[----:B------:R-:W-:-:S11]  /*34e0*/  MOV R23, R9 ;  /* 0x0000000900177202 */ /* 0x000fd60000000f00 */
[----:B------:R-:W-:Y:S05]  /*34f0*/  @!P0 BRA `(.L_x_132) ;  /* 0x0000000400b88947 */ /* 0x000fea0003800000 */
[----:B------:R-:W-:Y:S02]  /*3500*/  ISETP.GT.U32.AND P0, PT, R63, 0x9, PT ;  /* 0x000000093f00780c */ /* 0x000fe40003f04070 */
[----:B------:R-:W-:Y:S01]  /*3510*/  CS2R R2, SRZ ;  /* 0x0000000000027805 */ /* 0x000fe2000001ff00 */
[----:B------:R-:W-:-:S10]  /*3520*/  UMOV UR5, 0xffff ;  /* 0x0000ffff00057882 */ /* 0x000fd40000000000 */
[----:B------:R1:W2:Y:S04]  /*3530*/  @!P0 LDS R2, [R4] ;  /* 0x0000000004028984 */ /* 0x0002a80000000800 */
[----:B------:R1:W3:Y:S01]  /*3540*/  @!P0 LDS R3, [R4+0x500] ;  /* 0x0005000004038984 */ /* 0x0002e20000000800 */
[----:B------:R-:W-:Y:S05]  /*3550*/  BRA.DIV UR5, `(.L_x_133) ;  /* 0x0000001205247947 */ /* 0x000fea000b800000 */
[----:B------:R-:W-:Y:S01]  /*3560*/  IMAD.MOV.U32 R17, RZ, RZ, 0xffff ;  /* 0x0000ffffff117424 */ /* 0x000fe200078e00ff */
[----:B------:R-:W-:Y:S01]  /*3570*/  MOV R16, 0xffff ;  /* 0x0000ffff00107802 */ /* 0x000fe20000000f00 */
[----:B------:R-:W-:Y:S01]  /*3580*/  IMAD.MOV.U32 R19, RZ, RZ, 0xffff ;  /* 0x0000ffffff137424 */ /* 0x000fe200078e00ff */
[----:B------:R-:W-:Y:S01]  /*3590*/  MOV R18, 0xffff ;  /* 0x0000ffff00127802 */ /* 0x000fe20000000f00 */
[----:B--2---:R-:W2:Y:S01]  /*35a0*/  SHFL.BFLY PT, R15, R2, 0x8, 0x101f ;  /* 0x0d101f00020f7f89 */ /* 0x004ea200000e0000 */
[----:B------:R-:W-:-:S03]  /*35b0*/  MOV R21, 0xffff ;  /* 0x0000ffff00157802 */ /* 0x000fc60000000f00 */
[----:B---3--:R-:W3:Y:S01]  /*35c0*/  SHFL.BFLY PT, R14, R3, 0x8, 0x101f ;  /* 0x0d101f00030e7f89 */ /* 0x008ee200000e0000 */
[----:B--2---:R-:W-:Y:S01]  /*35d0*/  FADD.FTZ R15, R15, R2 ;  /* 0x000000020f0f7221 */ /* 0x004fe20000010000 */
[----:B------:R-:W-:Y:S01]  /*35e0*/  MOV R2, 0xffff ;  /* 0x0000ffff00027802 */ /* 0x000fe20000000f00 */
[----:B---3--:R-:W-:-:S03]  /*35f0*/  FADD.FTZ R14, R14, R3 ;  /* 0x000000030e0e7221 */ /* 0x008fc60000010000 */
[----:B------:R-:W2:Y:S01]  /*3600*/  SHFL.BFLY PT, R20, R15, 0x4, 0x101f ;  /* 0x0c901f000f147f89 */ /* 0x000ea200000e0000 */
[----:B------:R-:W-:-:S03]  /*3610*/  IMAD.MOV.U32 R3, RZ, RZ, 0xffff ;  /* 0x0000ffffff037424 */ /* 0x000fc600078e00ff */
        /* <DEDUP_REMOVED lines=8> */
[----:B------:R3:W4:Y:S02]  /*36a0*/  SHFL.BFLY PT, R19, R22, 0x1, 0x101f ;  /* 0x0c301f0016137f89 */ /* 0x00072400000e0000 */
[----:B--23--:R-:W-:-:S07]  /*36b0*/  FADD.FTZ R24, R25, R24 ;  /* 0x0000001819187221 */ /* 0x00cfce0000010000 */
.L_x_146:
[----:B------:R-:W2:Y:S01]  /*36c0*/  LDC.64 R2, c[0x0][0x218] ;  /* 0x00008600ff027b82 */ /* 0x000ea20000000a00 */
[----:B------:R-:W-:Y:S01]  /*36d0*/  ISETP.NE.AND P1, PT, R63, RZ, PT ;  /* 0x000000ff3f00720c */ /* 0x000fe20003f25270 */
[----:B----4-:R-:W-:Y:S01]  /*36e0*/  FADD.FTZ R18, R22, R19 ;  /* 0x0000001316127221 */ /* 0x010fe20000010000 */
[----:B------:R-:W-:Y:S02]  /*36f0*/  IADD3 R17, R9, R46, RZ ;  /* 0x0000002e09117210 */ /* 0x000fe40007ffe0ff */
[----:B------:R-:W-:Y:S02]  /*3700*/  ISETP.NE.AND P2, PT, R55, 0x1, PT ;  /* 0x000000013700780c */ /* 0x000fe40003f45270 */
[----:B------:R-:W-:Y:S01]  /*3710*/  LEA.HI R23, R13, 0x14, RZ, 0x1c ;  /* 0x000000140d177811 */ /* 0x000fe200078fe0ff */
[----:B------:R-:W3:Y:S06]  /*3720*/  LDC.64 R14, c[0x0][0x220] ;  /* 0x00008800ff0e7b82 */ /* 0x000eec0000000a00 */
[----:B------:R-:W-:-:S02]  /*3730*/  @!P1 F2FP.BF16.F32.PACK_AB R16, RZ, R24 ;  /* 0x00000018ff10923e */ /* 0x000fc400000010ff */
[----:B------:R-:W-:Y:S01]  /*3740*/  @!P1 F2FP.BF16.F32.PACK_AB R18, RZ, R18 ;  /* 0x00000012ff12923e */ /* 0x000fe200000010ff */
[----:B--2---:R-:W-:-:S05]  /*3750*/  IMAD.WIDE R2, R17, 0x2, R2 ;  /* 0x0000000211027825 */ /* 0x004fca00078e0202 */
[----:B------:R2:W-:Y:S01]  /*3760*/  @!P1 STG.E.U16 desc[UR8][R2.64], R16 ;  /* 0x0000001002009986 */ /* 0x0005e2000c101508 */
[----:B---3--:R-:W-:-:S05]  /*3770*/  IMAD.WIDE R14, R17, 0x2, R14 ;  /* 0x00000002110e7825 */ /* 0x008fca00078e020e */
[----:B------:R2:W-:Y:S01]  /*3780*/  @!P1 STG.E.U16 desc[UR8][R14.64], R18 ;  /* 0x000000120e009986 */ /* 0x0005e2000c101508 */
[----:B------:R-:W-:Y:S05]  /*3790*/  @!P2 BRA `(.L_x_132) ;  /* 0x000000040010a947 */ /* 0x000fea0003800000 */
[----:B------:R-:W-:Y:S01]  /*37a0*/  HFMA2.MMA R20, -RZ, RZ, 0, 0 ;  /* 0x00000000ff147435 */ /* 0x000fe200000001ff */
[----:B------:R-:W-:Y:S01]  /*37b0*/  IMAD.MOV.U32 R22, RZ, RZ, RZ ;  /* 0x000000ffff167224 */ /* 0x000fe200078e00ff */
[----:B------:R-:W-:-:S05]  /*37c0*/  UMOV UR5, 0xffff ;  /* 0x0000ffff00057882 */ /* 0x000fca0000000000 */
[----:B------:R3:W4:Y:S04]  /*37d0*/  @!P0 LDS R22, [R5+0x500] ;  /* 0x0005000005168984 */ /* 0x0007280000000800 */
[----:B------:R3:W0:Y:S01]  /*37e0*/  @!P0 LDS R20, [R5] ;  /* 0x0000000005148984 */ /* 0x0006220000000800 */
[----:B------:R-:W-:Y:S05]  /*37f0*/  BRA.DIV UR5, `(.L_x_134) ;  /* 0x0000001205507947 */ /* 0x000fea000b800000 */
[----:B------:R-:W-:Y:S01]  /*3800*/  MOV R17, 0xffff ;  /* 0x0000ffff00117802 */ /* 0x000fe20000000f00 */
[----:B--2---:R-:W-:Y:S01]  /*3810*/  IMAD.MOV.U32 R16, RZ, RZ, 0xffff ;  /* 0x0000ffffff107424 */ /* 0x004fe200078e00ff */
[----:B------:R-:W-:Y:S02]  /*3820*/  MOV R19, 0xffff ;  /* 0x0000ffff00137802 */ /* 0x000fe40000000f00 */
[----:B------:R-:W-:Y:S01]  /*3830*/  MOV R18, 0xffff ;  /* 0x0000ffff00127802 */ /* 0x000fe20000000f00 */
[----:B0-----:R-:W0:Y:S01]  /*3840*/  SHFL.BFLY PT, R23, R20, 0x8, 0x101f ;  /* 0x0d101f0014177f89 */ /* 0x001e2200000e0000 */
[----:B------:R-:W-:-:S03]  /*3850*/  MOV R21, 0xffff ;  /* 0x0000ffff00157802 */ /* 0x000fc60000000f00 */
[----:B----4-:R-:W2:Y:S01]  /*3860*/  SHFL.BFLY PT, R25, R22, 0x8, 0x101f ;  /* 0x0d101f0016197f89 */ /* 0x010ea200000e0000 */
[----:B0-----:R-:W-:Y:S01]  /*3870*/  FADD.FTZ R23, R23, R20 ;  /* 0x0000001417177221 */ /* 0x001fe20000010000 */
[----:B--2---:R-:W-:-:S04]  /*3880*/  FADD.FTZ R25, R25, R22 ;  /* 0x0000001619197221 */ /* 0x004fc80000010000 */
[----:B------:R-:W0:Y:S01]  /*3890*/  SHFL.BFLY PT, R24, R23, 0x4, 0x101f ;  /* 0x0c901f0017187f89 */ /* 0x000e2200000e0000 */
[----:B------:R-:W-:-:S03]  /*38a0*/  IMAD.MOV.U32 R22, RZ, RZ, 0xffff ;  /* 0x0000ffffff167424 */ /* 0x000fc600078e00ff */
[----:B------:R-:W2:Y:S01]  /*38b0*/  SHFL.BFLY PT, R26, R25, 0x4, 0x101f ;  /* 0x0c901f00191a7f89 */ /* 0x000ea200000e0000 */
[----:B0-----:R-:W-:Y:S01]  /*38c0*/  FADD.FTZ R24, R23, R24 ;  /* 0x0000001817187221 */ /* 0x001fe20000010000 */
[----:B--2---:R-:W-:-:S04]  /*38d0*/  FADD.FTZ R26, R25, R26 ;  /* 0x0000001a191a7221 */ /* 0x004fc80000010000 */
[----:B------:R-:W0:Y:S04]  /*38e0*/  SHFL.BFLY PT, R27, R24, 0x2, 0x101f ;  /* 0x0c501f00181b7f89 */ /* 0x000e2800000e0000 */
[----:B------:R-:W2:Y:S01]  /*38f0*/  SHFL.BFLY PT, R29, R26, 0x2, 0x101f ;  /* 0x0c501f001a1d7f89 */ /* 0x000ea200000e0000 */
[----:B0-----:R-:W-:Y:S01]  /*3900*/  FADD.FTZ R27, R24, R27 ;  /* 0x0000001b181b7221 */ /* 0x001fe20000010000 */
[----:B--2---:R-:W-:-:S04]  /*3910*/  FADD.FTZ R29, R26, R29 ;  /* 0x0000001d1a1d7221 */ /* 0x004fc80000010000 */
[----:B------:R-:W0:Y:S04]  /*3920*/  SHFL.BFLY PT, R20, R27, 0x1, 0x101f ;  /* 0x0c301f001b147f89 */ /* 0x000e2800000e0000 */
[----:B------:R2:W4:Y:S02]  /*3930*/  SHFL.BFLY PT, R19, R29, 0x1, 0x101f ;  /* 0x0c301f001d137f89 */ /* 0x00052400000e0000 */
[----:B0-2---:R-:W-:-:S07]  /*3940*/  FADD.FTZ R20, R27, R20 ;  /* 0x000000141b147221 */ /* 0x005fce0000010000 */
.L_x_156:
[----:B----4-:R-:W-:Y:S01]  /*3950*/  FADD.FTZ R17, R29, R19 ;  /* 0x000000131d117221 */ /* 0x010fe20000010000 */
[----:B------:R-:W-:Y:S02]  /*3960*/  @!P1 F2FP.BF16.F32.PACK_AB R16, RZ, R20 ;  /* 0x00000014ff10923e */ /* 0x000fe400000010ff */
[----:B------:R-:W-:Y:S02]  /*3970*/  ISETP.NE.AND P2, PT, R55, 0x2, PT ;  /* 0x000000023700780c */ /* 0x000fe40003f45270 */
[----:B------:R-:W-:Y:S01]  /*3980*/  @!P1 F2FP.BF16.F32.PACK_AB R17, RZ, R17 ;  /* 0x00000011ff11923e */ /* 0x000fe200000010ff */
[----:B------:R4:W-:Y:S01]  /*3990*/  @!P1 STG.E.U16 desc[UR8][R2.64+0x28], R16 ;  /* 0x0000281002009986 */ /* 0x0009e2000c101508 */
[----:B------:R-:W-:-:S03]  /*39a0*/  LEA.HI R23, R13, 0x28, RZ, 0x1c ;  /* 0x000000280d177811 */ /* 0x000fc600078fe0ff */
[----:B------:R4:W-:Y:S06]  /*39b0*/  @!P1 STG.E.U16 desc[UR8][R14.64+0x28], R17 ;  /* 0x000028110e009986 */ /* 0x0009ec000c101508 */
[----:B------:R-:W-:Y:S05]  /*39c0*/  @!P2 BRA `(.L_x_132) ;  /* 0x000000000084a947 */ /* 0x000fea0003800000 */
[----:B------:R-:W-:Y:S01]  /*39d0*/  HFMA2.MMA R20, -RZ, RZ, 0, 0 ;  /* 0x00000000ff147435 */ /* 0x000fe200000001ff */
[----:B------:R-:W-:Y:S01]  /*39e0*/  MOV R22, RZ ;  /* 0x000000ff00167202 */ /* 0x000fe20000000f00 */
[----:B------:R-:W-:-:S05]  /*39f0*/  UMOV UR5, 0xffff ;  /* 0x0000ffff00057882 */ /* 0x000fca0000000000 */
[----:B------:R0:W2:Y:S04]  /*3a00*/  @!P0 LDS R22, [R0+0x500] ;  /* 0x0005000000168984 */ /* 0x0000a80000000800 */
[----:B------:R0:W0:Y:S01]  /*3a10*/  @!P0 LDS R20, [R0] ;  /* 0x0000000000148984 */ /* 0x0000220000000800 */
[----:B------:R-:W-:Y:S05]  /*3a20*/  BRA.DIV UR5, `(.L_x_135) ;  /* 0x0000001205ac7947 */ /* 0x000fea000b800000 */
[----:B----4-:R-:W-:Y:S01]  /*3a30*/  IMAD.MOV.U32 R17, RZ, RZ, 0xffff ;  /* 0x0000ffffff117424 */ /* 0x010fe200078e00ff */
[----:B------:R-:W-:Y:S01]  /*3a40*/  MOV R19, 0xffff ;  /* 0x0000ffff00137802 */ /* 0x000fe20000000f00 */
[----:B------:R-:W-:Y:S01]  /*3a50*/  IMAD.MOV.U32 R18, RZ, RZ, 0xffff ;  /* 0x0000ffffff127424 */ /* 0x000fe200078e00ff */
[----:B------:R-:W-:Y:S01]  /*3a60*/  MOV R16, 0xffff ;  /* 0x0000ffff00107802 */ /* 0x000fe20000000f00 */
[----:B0-----:R-:W0:Y:S01]  /*3a70*/  SHFL.BFLY PT, R23, R20, 0x8, 0x101f ;  /* 0x0d101f0014177f89 */ /* 0x001e2200000e0000 */
[----:B------:R-:W-:-:S03]  /*3a80*/  MOV R21, 0xffff ;  /* 0x0000ffff00157802 */ /* 0x000fc60000000f00 */
[----:B--2---:R-:W2:Y:S01]  /*3a90*/  SHFL.BFLY PT, R25, R22, 0x8, 0x101f ;  /* 0x0d101f0016197f89 */ /* 0x004ea200000e0000 */
[----:B0-----:R-:W-:Y:S01]  /*3aa0*/  FADD.FTZ R23, R23, R20 ;  /* 0x0000001417177221 */ /* 0x001fe20000010000 */
[----:B--2---:R-:W-:-:S04]  /*3ab0*/  FADD.FTZ R25, R25, R22 ;  /* 0x0000001619197221 */ /* 0x004fc80000010000 */
[----:B------:R-:W0:Y:S01]  /*3ac0*/  SHFL.BFLY PT, R24, R23, 0x4, 0x101f ;  /* 0x0c901f0017187f89 */ /* 0x000e2200000e0000 */
[----:B------:R-:W-:-:S03]  /*3ad0*/  MOV R22, 0xffff ;  /* 0x0000ffff00167802 */ /* 0x000fc60000000f00 */
        /* <DEDUP_REMOVED lines=10> */
.L_x_166:
[----:B----4-:R-:W-:Y:S01]  /*3b80*/  FADD.FTZ R17, R29, R19 ;  /* 0x000000131d117221 */ /* 0x010fe20000010000 */
[----:B------:R-:W-:Y:S01]  /*3b90*/  @!P1 F2FP.BF16.F32.PACK_AB R16, RZ, R20 ;  /* 0x00000014ff10923e */ /* 0x000fe200000010ff */
[----:B------:R-:W-:-:S03]  /*3ba0*/  IMAD.MOV.U32 R23, RZ, RZ, R50 ;  /* 0x000000ffff177224 */ /* 0x000fc600078e0032 */
[----:B------:R-:W-:Y:S01]  /*3bb0*/  @!P1 F2FP.BF16.F32.PACK_AB R17, RZ, R17 ;  /* 0x00000011ff11923e */ /* 0x000fe200000010ff */
[----:B------:R0:W-:Y:S04]  /*3bc0*/  @!P1 STG.E.U16 desc[UR8][R2.64+0x50], R16 ;  /* 0x0000501002009986 */ /* 0x0001e8000c101508 */
[----:B------:R0:W-:Y:S02]  /*3bd0*/  @!P1 STG.E.U16 desc[UR8][R14.64+0x50], R17 ;  /* 0x000050110e009986 */ /* 0x0001e4000c101508 */
.L_x_132:
[----:B------:R-:W-:Y:S05]  /*3be0*/  BSYNC B0 ;  /* 0x0000000000007941 */ /* 0x000fea0003800000 */
.L_x_131:
[----:B------:R-:W-:-:S13]  /*3bf0*/  ISETP.GE.U32.AND P0, PT, R7, 0x3c, PT ;  /* 0x0000003c0700780c */ /* 0x000fda0003f06070 */
[----:B------:R-:W-:Y:S05]  /*3c00*/  @!P0 BRA `(.L_x_130) ;  /* 0x0000000800608947 */ /* 0x000fea0003800000 */
[----:B------:R-:W-:Y:S01]  /*3c10*/  ISETP.GT.U32.AND P0, PT, R63, 0x9, PT ;  /* 0x000000093f00780c */ /* 0x000fe20003f04070 */
[----:B------:R-:W-:-:S12]  /*3c20*/  UMOV UR5, 0xffff ;  /* 0x0000ffff00057882 */ /* 0x000fd80000000000 */
[----:B0-2-4-:R-:W-:Y:S02]  /*3c30*/  @!P0 LOP3.LUT R3, R23, R6, RZ, 0x3c, !PT ;  /* 0x0000000617038212 */ /* 0x015fe400078e3cff */
[----:B------:R-:W-:-:S04]  /*3c40*/  @!P0 LEA R14, R63, UR4, 0x7 ;  /* 0x000000043f0e8c11 */ /* 0x000fc8000f8e38ff */
[----:B------:R-:W-:Y:S02]  /*3c50*/  @!P0 LEA R14, R3, R14, 0x2 ;  /* 0x0000000e030e8211 */ /* 0x000fe400078e10ff */
[----:B------:R-:W-:-:S06]  /*3c60*/  CS2R R2, SRZ ;  /* 0x0000000000027805 */ /* 0x000fcc000001ff00 */
[----:B------:R0:W2:Y:S04]  /*3c70*/  @!P0 LDS R2, [R14] ;  /* 0x000000000e028984 */ /* 0x0000a80000000800 */
[----:B------:R0:W4:Y:S01]  /*3c80*/  @!P0 LDS R3, [R14+0x500] ;  /* 0x000500000e038984 */ /* 0x0001220000000800 */
[----:B------:R-:W-:Y:S05]  /*3c90*/  BRA.DIV UR5, `(.L_x_136) ;  /* 0x0000001205f87947 */ /* 0x000fea000b800000 */
[C---:B------:R-:W-:Y:S01]  /*3ca0*/  @!P0 IADD3 R25, R23.reuse, 0x14, RZ ;  /* 0x0000001417198810 */ /* 0x040fe20007ffe0ff */
[----:B------:R-:W-:Y:S01]  /*3cb0*/  @!P0 VIADD R15, R23, 0x28 ;  /* 0x00000028170f8836 */ /* 0x000fe20000000000 */
[----:B------:R-:W-:Y:S01]  /*3cc0*/  @!P0 LEA R20, R63, UR4, 0x7 ;  /* 0x000000043f148c11 */ /* 0x000fe2000f8e38ff */
[----:B------:R-:W-:Y:S01]  /*3cd0*/  @!P0 VIADD R19, R23, 0x3c ;  /* 0x0000003c17138836 */ /* 0x000fe20000000000 */
[----:B------:R-:W-:Y:S01]  /*3ce0*/  @!P0 LOP3.LUT R25, R25, R6, RZ, 0x3c, !PT ;  /* 0x0000000619198212 */ /* 0x000fe200078e3cff */
[----:B------:R-:W-:Y:S01]  /*3cf0*/  HFMA2.MMA R24, -RZ, RZ, 0, 0 ;  /* 0x00000000ff187435 */ /* 0x000fe200000001ff */
[----:B0-----:R-:W-:Y:S01]  /*3d00*/  @!P0 LEA R14, R63, UR4, 0x7 ;  /* 0x000000043f0e8c11 */ /* 0x001fe2000f8e38ff */
[----:B------:R-:W-:Y:S01]  /*3d10*/  IMAD.MOV.U32 R26, RZ, RZ, RZ ;  /* 0x000000ffff1a7224 */ /* 0x000fe200078e00ff */
[----:B------:R-:W-:Y:S01]  /*3d20*/  @!P0 LEA R25, R25, R20, 0x2 ;  /* 0x0000001419198211 */ /* 0x000fe200078e10ff */
[----:B------:R-:W-:Y:S01]  /*3d30*/  HFMA2.MMA R32, -RZ, RZ, 0, 0 ;  /* 0x00000000ff207435 */ /* 0x000fe200000001ff */
[----:B------:R-:W-:Y:S01]  /*3d40*/  @!P0 LOP3.LUT R15, R15, R6, RZ, 0x3c, !PT ;  /* 0x000000060f0f8212 */ /* 0x000fe200078e3cff */
[----:B------:R-:W-:Y:S01]  /*3d50*/  IMAD.MOV.U32 R21, RZ, RZ, 0xffff ;  /* 0x0000ffffff157424 */ /* 0x000fe200078e00ff */
[----:B------:R-:W-:Y:S01]  /*3d60*/  @!P0 LEA R34, R63, UR4, 0x7 ;  /* 0x000000043f228c11 */ /* 0x000fe2000f8e38ff */
[----:B------:R-:W0:Y:S01]  /*3d70*/  @!P0 LDS R28, [R25+0x500] ;  /* 0x00050000191c8984 */ /* 0x000e220000000800 */
[----:B------:R-:W-:Y:S01]  /*3d80*/  @!P0 LEA R15, R15, R14, 0x2 ;  /* 0x0000000e0f0f8211 */ /* 0x000fe200078e10ff */
[----:B------:R-:W-:Y:S01]  /*3d90*/  IMAD.MOV.U32 R39, RZ, RZ, 0xffff ;  /* 0x0000ffffff277424 */ /* 0x000fe200078e00ff */
[----:B------:R-:W-:Y:S01]  /*3da0*/  @!P0 LOP3.LUT R19, R19, R6, RZ, 0x3c, !PT ;  /* 0x0000000613138212 */ /* 0x000fe200078e3cff */
[----:B------:R5:W1:Y:S01]  /*3db0*/  @!P0 LDS R27, [R25] ;  /* 0x00000000191b8984 */ /* 0x000a620000000800 */
[----:B------:R-:W-:Y:S01]  /*3dc0*/  MOV R17, 0xffff ;  /* 0x0000ffff00117802 */ /* 0x000fe20000000f00 */
[----:B------:R-:W-:Y:S01]  /*3dd0*/  IMAD.MOV.U32 R22, RZ, RZ, 0xffff ;  /* 0x0000ffffff167424 */ /* 0x000fe200078e00ff */
[----:B------:R-:W-:Y:S01]  /*3de0*/  @!P0 LEA R34, R19, R34, 0x2 ;  /* 0x0000002213228211 */ /* 0x000fe200078e10ff */
[----:B------:R-:W-:Y:S01]  /*3df0*/  @!P0 LDS R33, [R15+0x500] ;  /* 0x000500000f218984 */ /* 0x000fe20000000800 */
[----:B------:R-:W-:-:S02]  /*3e00*/  MOV R16, 0xffff ;  /* 0x0000ffff00107802 */ /* 0x000fc40000000f00 */
[----:B------:R-:W-:Y:S01]  /*3e10*/  MOV R30, RZ ;  /* 0x000000ff001e7202 */ /* 0x000fe20000000f00 */
[----:B------:R-:W-:Y:S01]  /*3e20*/  @!P0 LDS R14, [R15] ;  /* 0x000000000f0e8984 */ /* 0x000fe20000000800 */
[----:B-----5:R-:W-:Y:S02]  /*3e30*/  MOV R25, 0xffff ;  /* 0x0000ffff00197802 */ /* 0x020fe40000000f00 */
[----:B------:R-:W-:Y:S01]  /*3e40*/  MOV R18, 0xffff ;  /* 0x0000ffff00127802 */ /* 0x000fe20000000f00 */
[----:B------:R-:W-:Y:S01]  /*3e50*/  @!P0 LDS R37, [R34+0x500] ;  /* 0x0005000022258984 */ /* 0x000fe20000000800 */
[----:B------:R-:W-:Y:S02]  /*3e60*/  MOV R20, 0xffff ;  /* 0x0000ffff00147802 */ /* 0x000fe40000000f00 */
[----:B------:R-:W-:Y:S01]  /*3e70*/  MOV R36, RZ ;  /* 0x000000ff00247202 */ /* 0x000fe20000000f00 */
[----:B--2---:R-:W2:Y:S04]  /*3e80*/  SHFL.BFLY PT, R15, R2, 0x8, 0x101f ;  /* 0x0d101f00020f7f89 */ /* 0x004ea800000e0000 */
[----:B----4-:R-:W4:Y:S01]  /*3e90*/  SHFL.BFLY PT, R19, R3, 0x8, 0x101f ;  /* 0x0d101f0003137f89 */ /* 0x010f2200000e0000 */
[----:B0-----:R-:W-:-:S03]  /*3ea0*/  @!P0 MOV R26, R28 ;  /* 0x0000001c001a8202 */ /* 0x001fc60000000f00 */
[----:B------:R0:W-:Y:S01]  /*3eb0*/  @!P0 LDS R28, [R34] ;  /* 0x00000000221c8984 */ /* 0x0001e20000000800 */
[----:B-1----:R-:W-:Y:S01]  /*3ec0*/  @!P0 IMAD.MOV.U32 R24, RZ, RZ, R27 ;  /* 0x000000ffff188224 */ /* 0x002fe200078e001b */
[----:B------:R-:W-:Y:S02]  /*3ed0*/  MOV R27, 0xffff ;  /* 0x0000ffff001b7802 */ /* 0x000fe40000000f00 */
[----:B------:R-:W1:Y:S01]  /*3ee0*/  SHFL.BFLY PT, R31, R26, 0x8, 0x101f ;  /* 0x0d101f001a1f7f89 */ /* 0x000e6200000e0000 */
[----:B--2---:R-:W-:Y:S01]  /*3ef0*/  FADD.FTZ R15, R15, R2 ;  /* 0x000000020f0f7221 */ /* 0x004fe20000010000 */
[----:B------:R-:W-:Y:S02]  /*3f00*/  @!P0 IMAD.MOV.U32 R32, RZ, RZ, R33 ;  /* 0x000000ffff208224 */ /* 0x000fe400078e0021 */
[----:B------:R-:W2:Y:S01]  /*3f10*/  SHFL.BFLY PT, R29, R24, 0x8, 0x101f ;  /* 0x0d101f00181d7f89 */ /* 0x000ea200000e0000 */
[----:B0-----:R-:W-:Y:S01]  /*3f20*/  HFMA2.MMA R34, -RZ, RZ, 0, 0 ;  /* 0x00000000ff227435 */ /* 0x001fe200000001ff */
[----:B------:R-:W-:Y:S01]  /*3f30*/  @!P0 MOV R30, R14 ;  /* 0x0000000e001e8202 */ /* 0x000fe20000000f00 */
[----:B----4-:R-:W-:Y:S01]  /*3f40*/  FADD.FTZ R14, R19, R3 ;  /* 0x00000003130e7221 */ /* 0x010fe20000010000 */
[----:B------:R-:W0:Y:S01]  /*3f50*/  SHFL.BFLY PT, R35, R32, 0x8, 0x101f ;  /* 0x0d101f0020237f89 */ /* 0x000e2200000e0000 */
[----:B------:R-:W-:-:S02]  /*3f60*/  MOV R19, 0xffff ;  /* 0x0000ffff00137802 */ /* 0x000fc40000000f00 */
[----:B------:R-:W-:Y:S01]  /*3f70*/  @!P0 MOV R36, R37 ;  /* 0x0000002500248202 */ /* 0x000fe20000000f00 */
[----:B------:R-:W4:Y:S04]  /*3f80*/  SHFL.BFLY PT, R33, R30, 0x8, 0x101f ;  /* 0x0d101f001e217f89 */ /* 0x000f2800000e0000 */
[----:B------:R-:W5:Y:S04]  /*3f90*/  SHFL.BFLY PT, R2, R15, 0x4, 0x101f ;  /* 0x0c901f000f027f89 */ /* 0x000f6800000e0000 */
[----:B------:R-:W3:Y:S01]  /*3fa0*/  SHFL.BFLY PT, R19, R14, 0x4, 0x101f ;  /* 0x0c901f000e137f89 */ /* 0x000ee200000e0000 */
[----:B-1----:R-:W-:-:S03]  /*3fb0*/  FADD.FTZ R31, R31, R26 ;  /* 0x0000001a1f1f7221 */ /* 0x002fc60000010000 */
[----:B------:R-:W1:Y:S01]  /*3fc0*/  SHFL.BFLY PT, R37, R36, 0x8, 0x101f ;  /* 0x0d101f0024257f89 */ /* 0x000e6200000e0000 */
[----:B--2---:R-:W-:Y:S01]  /*3fd0*/  FADD.FTZ R29, R29, R24 ;  /* 0x000000181d1d7221 */ /* 0x004fe20000010000 */
[----:B------:R-:W-:Y:S02]  /*3fe0*/  IMAD.MOV.U32 R24, RZ, RZ, 0xffff ;  /* 0x0000ffffff187424 */ /* 0x000fe400078e00ff */
[----:B0-----:R-:W-:-:S04]  /*3ff0*/  FADD.FTZ R35, R35, R32 ;  /* 0x0000002023237221 */ /* 0x001fc80000010000 */
[----:B------:R-:W0:Y:S01]  /*4000*/  SHFL.BFLY PT, R24, R29, 0x4, 0x101f ;  /* 0x0c901f001d187f89 */ /* 0x000e2200000e0000 */
[----:B------:R-:W-:Y:S02]  /*4010*/  @!P0 IMAD.MOV.U32 R34, RZ, RZ, R28 ;  /* 0x000000ffff228224 */ /* 0x000fe400078e001c */
[----:B----4-:R-:W-:Y:S01]  /*4020*/  FADD.FTZ R33, R33, R30 ;  /* 0x0000001e21217221 */ /* 0x010fe20000010000 */
[----:B------:R-:W-:Y:S01]  /*4030*/  ISETP.NE.AND P0, PT, R63, RZ, PT ;  /* 0x000000ff3f00720c */ /* 0x000fe20003f05270 */
[----:B------:R-:W2:Y:S01]  /*4040*/  SHFL.BFLY PT, R28, R31, 0x4, 0x101f ;  /* 0x0c901f001f1c7f89 */ /* 0x000ea200000e0000 */
[----:B-----5:R-:W-:Y:S01]  /*4050*/  FADD.FTZ R2, R15, R2 ;  /* 0x000000020f027221 */ /* 0x020fe20000010000 */
[----:B------:R-:W-:Y:S02]  /*4060*/  MOV R15, 0xffff ;  /* 0x0000ffff000f7802 */ /* 0x000fe40000000f00 */
[----:B------:R-:W4:Y:S01]  /*4070*/  SHFL.BFLY PT, R32, R35, 0x4, 0x101f ;  /* 0x0c901f0023207f89 */ /* 0x000f2200000e0000 */
[----:B---3--:R-:W-:Y:S01]  /*4080*/  FADD.FTZ R3, R14, R19 ;  /* 0x000000130e037221 */ /* 0x008fe20000010000 */
[----:B------:R-:W-:-:S02]  /*4090*/  MOV R14, 0xffff ;  /* 0x0000ffff000e7802 */ /* 0x000fc40000000f00 */
[----:B------:R-:W3:Y:S01]  /*40a0*/  SHFL.BFLY PT, R39, R34, 0x8, 0x101f ;  /* 0x0d101f0022277f89 */ /* 0x000ee200000e0000 */
[----:B-1----:R-:W-:Y:S01]  /*40b0*/  FADD.FTZ R37, R37, R36 ;  /* 0x0000002425257221 */ /* 0x002fe20000010000 */
[----:B------:R-:W-:Y:S02]  /*40c0*/  MOV R36, 0xffff ;  /* 0x0000ffff00247802 */ /* 0x000fe40000000f00 */
[----:B------:R-:W1:Y:S04]  /*40d0*/  SHFL.BFLY PT, R30, R33, 0x4, 0x101f ;  /* 0x0c901f00211e7f89 */ /* 0x000e6800000e0000 */
[----:B------:R-:W5:Y:S01]  /*40e0*/  SHFL.BFLY PT, R15, R2, 0x2, 0x101f ;  /* 0x0c501f00020f7f89 */ /* 0x000f6200000e0000 */
[----:B0-----:R-:W-:Y:S01]  /*40f0*/  FADD.FTZ R26, R29, R24 ;  /* 0x000000181d1a7221 */ /* 0x001fe20000010000 */
[----:B------:R-:W-:-:S02]  /*4100*/  IMAD.MOV.U32 R29, RZ, RZ, 0xffff ;  /* 0x0000ffffff1d7424 */ /* 0x000fc400078e00ff */
[----:B------:R-:W0:Y:S01]  /*4110*/  SHFL.BFLY PT, R19, R3, 0x2, 0x101f ;  /* 0x0c501f0003137f89 */ /* 0x000e2200000e0000 */
[----:B--2---:R-:W-:Y:S01]  /*4120*/  FADD.FTZ R28, R31, R28 ;  /* 0x0000001c1f1c7221 */ /* 0x004fe20000010000 */
[----:B------:R-:W-:Y:S02]  /*4130*/  MOV R31, 0xffff ;  /* 0x0000ffff001f7802 */ /* 0x000fe40000000f00 */
[----:B------:R-:W2:Y:S01]  /*4140*/  SHFL.BFLY PT, R36, R37, 0x4, 0x101f ;  /* 0x0c901f0025247f89 */ /* 0x000ea200000e0000 */
[----:B----4-:R-:W-:Y:S01]  /*4150*/  FADD.FTZ R32, R35, R32 ;  /* 0x0000002023207221 */ /* 0x010fe20000010000 */
[----:B------:R-:W-:Y:S02]  /*4160*/  MOV R35, 0xffff ;  /* 0x0000ffff00237802 */ /* 0x000fe40000000f00 */
[----:B------:R-:W4:Y:S01]  /*4170*/  SHFL.BFLY PT, R29, R26, 0x2, 0x101f ;  /* 0x0c501f001a1d7f89 */ /* 0x000f2200000e0000 */
[----:B---3--:R-:W-:Y:S01]  /*4180*/  FADD.FTZ R39, R39, R34 ;  /* 0x0000002227277221 */ /* 0x008fe20000010000 */
[----:B------:R-:W-:-:S02]  /*4190*/  IMAD.MOV.U32 R34, RZ, RZ, 0xffff ;  /* 0x0000ffffff227424 */ /* 0x000fc400078e00ff */
[----:B------:R-:W3:Y:S01]  /*41a0*/  SHFL.BFLY PT, R31, R28, 0x2, 0x101f ;  /* 0x0c501f001c1f7f89 */ /* 0x000ee200000e0000 */
[----:B-1----:R-:W-:-:S03]  /*41b0*/  FADD.FTZ R30, R33, R30 ;  /* 0x0000001e211e7221 */ /* 0x002fc60000010000 */
[----:B------:R-:W1:Y:S01]  /*41c0*/  SHFL.BFLY PT, R35, R32, 0x2, 0x101f ;  /* 0x0c501f0020237f89 */ /* 0x000e6200000e0000 */
[----:B-----5:R-:W-:-:S03]  /*41d0*/  FADD.FTZ R20, R2, R15 ;  /* 0x0000000f02147221 */ /* 0x020fc60000010000 */
[----:B------:R-:W5:Y:S01]  /*41e0*/  SHFL.BFLY PT, R33, R30, 0x2, 0x101f ;  /* 0x0c501f001e217f89 */ /* 0x000f6200000e0000 */
[----:B------:R-:W5:Y:S03]  /*41f0*/  LDC.64 R14, c[0x0][0x218] ;  /* 0x00008600ff0e7b82 */ /* 0x000f660000000a00 */
[----:B------:R-:W5:Y:S01]  /*4200*/  SHFL.BFLY PT, R34, R39, 0x4, 0x101f ;  /* 0x0c901f0027227f89 */ /* 0x000f6200000e0000 */
[----:B0-----:R-:W-:-:S03]  /*4210*/  FADD.FTZ R22, R3, R19 ;  /* 0x0000001303167221 */ /* 0x001fc60000010000 */
[----:B------:R-:W0:Y:S01]  /*4220*/  SHFL.BFLY PT, R27, R20, 0x1, 0x101f ;  /* 0x0c301f00141b7f89 */ /* 0x000e2200000e0000 */
[----:B------:R-:W0:Y:S01]  /*4230*/  LDC.64 R2, c[0x0][0x220] ;  /* 0x00008800ff027b82 */ /* 0x000e220000000a00 */
[----:B--2---:R-:W-:Y:S01]  /*4240*/  FADD.FTZ R36, R37, R36 ;  /* 0x0000002425247221 */ /* 0x004fe20000010000 */
[----:B------:R-:W-:Y:S01]  /*4250*/  MOV R37, 0xffff ;  /* 0x0000ffff00257802 */ /* 0x000fe20000000f00 */
[----:B----4-:R-:W-:Y:S01]  /*4260*/  FADD.FTZ R24, R26, R29 ;  /* 0x0000001d1a187221 */ /* 0x010fe20000010000 */
[----:B------:R-:W2:Y:S01]  /*4270*/  SHFL.BFLY PT, R25, R22, 0x1, 0x101f ;  /* 0x0c301f0016197f89 */ /* 0x000ea200000e0000 */
[----:B------:R-:W-:Y:S01]  /*4280*/  IMAD.MOV.U32 R29, RZ, RZ, 0xffff ;  /* 0x0000ffffff1d7424 */ /* 0x000fe200078e00ff */
[----:B------:R-:W-:Y:S01]  /*4290*/  IADD3 R17, R23, R46, RZ ;  /* 0x0000002e17117210 */ /* 0x000fe20007ffe0ff */
[----:B---3--:R-:W-:Y:S01]  /*42a0*/  FADD.FTZ R26, R28, R31 ;  /* 0x0000001f1c1a7221 */ /* 0x008fe20000010000 */
[----:B------:R-:W-:Y:S01]  /*42b0*/  MOV R31, 0xffff ;  /* 0x0000ffff001f7802 */ /* 0x000fe20000000f00 */
[----:B------:R-:W3:Y:S01]  /*42c0*/  SHFL.BFLY PT, R37, R36, 0x2, 0x101f ;  /* 0x0c501f0024257f89 */ /* 0x000ee200000e0000 */
[----:B------:R-:W-:Y:S01]  /*42d0*/  MOV R28, 0xffff ;  /* 0x0000ffff001c7802 */ /* 0x000fe20000000f00 */
[----:B-1----:R-:W-:Y:S01]  /*42e0*/  FADD.FTZ R32, R32, R35 ;  /* 0x0000002320207221 */ /* 0x002fe20000010000 */
[----:B------:R-:W-:Y:S01]  /*42f0*/  MOV R35, 0xffff ;  /* 0x0000ffff00237802 */ /* 0x000fe20000000f00 */
[----:B------:R-:W1:Y:S01]  /*4300*/  SHFL.BFLY PT, R29, R26, 0x1, 0x101f ;  /* 0x0c301f001a1d7f89 */ /* 0x000e6200000e0000 */
[----:B------:R-:W-:-:S02]  /*4310*/  IMAD.MOV.U32 R23, RZ, RZ, 0xffff ;  /* 0x0000ffffff177424 */ /* 0x000fc400078e00ff */
[----:B-----5:R-:W-:Y:S01]  /*4320*/  FADD.FTZ R33, R30, R33 ;  /* 0x000000211e217221 */ /* 0x020fe20000010000 */
[----:B------:R-:W-:Y:S01]  /*4330*/  IMAD.WIDE R14, R17, 0x2, R14 ;  /* 0x00000002110e7825 */ /* 0x000fe200078e020e */
[----:B------:R-:W4:Y:S03]  /*4340*/  SHFL.BFLY PT, R31, R24, 0x1, 0x101f ;  /* 0x0c301f00181f7f89 */ /* 0x000f2600000e0000 */
[----:B------:R-:W-:Y:S01]  /*4350*/  FADD.FTZ R34, R39, R34 ;  /* 0x0000002227227221 */ /* 0x000fe20000010000 */
[----:B------:R-:W-:Y:S01]  /*4360*/  IMAD.MOV.U32 R39, RZ, RZ, 0xffff ;  /* 0x0000ffffff277424 */ /* 0x000fe200078e00ff */
[----:B------:R-:W5:Y:S01]  /*4370*/  SHFL.BFLY PT, R28, R33, 0x1, 0x101f ;  /* 0x0c301f00211c7f89 */ /* 0x000f6200000e0000 */
[----:B0-----:R-:W-:Y:S01]  /*4380*/  FADD.FTZ R20, R20, R27 ;  /* 0x0000001b14147221 */ /* 0x001fe20000010000 */
[----:B------:R-:W-:Y:S02]  /*4390*/  IMAD.WIDE R2, R17, 0x2, R2 ;  /* 0x0000000211027825 */ /* 0x000fe400078e0202 */
[----:B------:R-:W0:Y:S02]  /*43a0*/  SHFL.BFLY PT, R35, R32, 0x1, 0x101f ;  /* 0x0c301f0020237f89 */ /* 0x000e2400000e0000 */
[----:B--2---:R-:W-:-:S02]  /*43b0*/  FADD.FTZ R22, R22, R25 ;  /* 0x0000001916167221 */ /* 0x004fc40000010000 */
[----:B------:R-:W2:Y:S01]  /*43c0*/  SHFL.BFLY PT, R39, R34, 0x2, 0x101f ;  /* 0x0c501f0022277f89 */ /* 0x000ea200000e0000 */
[----:B------:R-:W-:Y:S02]  /*43d0*/  @!P0 F2FP.BF16.F32.PACK_AB R19, RZ, R20 ;  /* 0x00000014ff13823e */ /* 0x000fe400000010ff */
[----:B------:R-:W-:Y:S01]  /*43e0*/  @!P0 F2FP.BF16.F32.PACK_AB R20, RZ, R22 ;  /* 0x00000016ff14823e */ /* 0x000fe200000010ff */
[----:B---3--:R-:W-:Y:S02]  /*43f0*/  FADD.FTZ R36, R36, R37 ;  /* 0x0000002524247221 */ /* 0x008fe40000010000 */
[----:B------:R3:W-:Y:S01]  /*4400*/  @!P0 STG.E.U16 desc[UR8][R14.64], R19 ;  /* 0x000000130e008986 */ /* 0x0007e2000c101508 */
[----:B-1----:R-:W-:Y:S01]  /*4410*/  FADD.FTZ R17, R26, R29 ;  /* 0x0000001d1a117221 */ /* 0x002fe20000010000 */
[----:B------:R-:W-:Y:S01]  /*4420*/  PRMT R21, R20, 0x7610, R21 ;  /* 0x0000761014157816 */ /* 0x000fe20000000015 */
[----:B----4-:R-:W-:-:S03]  /*4430*/  FADD.FTZ R24, R24, R31 ;  /* 0x0000001f18187221 */ /* 0x010fc60000010000 */
[----:B------:R-:W-:Y:S01]  /*4440*/  @!P0 F2FP.BF16.F32.PACK_AB R17, RZ, R17 ;  /* 0x00000011ff11823e */ /* 0x000fe200000010ff */
[----:B------:R-:W-:Y:S01]  /*4450*/  @!P0 STG.E.U16 desc[UR8][R2.64], R21 ;  /* 0x0000001502008986 */ /* 0x000fe2000c101508 */
[----:B-----5:R-:W-:Y:S01]  /*4460*/  FADD.FTZ R18, R33, R28 ;  /* 0x0000001c21127221 */ /* 0x020fe20000010000 */
[----:B------:R-:W-:Y:S02]  /*4470*/  @!P0 F2FP.BF16.F32.PACK_AB R16, RZ, R24 ;  /* 0x00000018ff10823e */ /* 0x000fe400000010ff */
[----:B---3--:R-:W-:Y:S01]  /*4480*/  MOV R19, 0xffff ;  /* 0x0000ffff00137802 */ /* 0x008fe20000000f00 */
[----:B0-----:R-:W-:Y:S01]  /*4490*/  FADD.FTZ R20, R32, R35 ;  /* 0x0000002320147221 */ /* 0x001fe20000010000 */
[----:B------:R-:W-:Y:S01]  /*44a0*/  @!P0 F2FP.BF16.F32.PACK_AB R18, RZ, R18 ;  /* 0x00000012ff12823e */ /* 0x000fe200000010ff */
[----:B------:R-:W-:Y:S01]  /*44b0*/  @!P0 STG.E.U16 desc[UR8][R14.64+0x28], R16 ;  /* 0x000028100e008986 */ /* 0x000fe2000c101508 */
[----:B--2---:R-:W-:Y:S02]  /*44c0*/  FADD.FTZ R34, R34, R39 ;  /* 0x0000002722227221 */ /* 0x004fe40000010000 */
[----:B------:R-:W-:Y:S01]  /*44d0*/  @!P0 F2FP.BF16.F32.PACK_AB R20, RZ, R20 ;  /* 0x00000014ff14823e */ /* 0x000fe200000010ff */
[----:B------:R-:W-:Y:S04]  /*44e0*/  @!P0 STG.E.U16 desc[UR8][R2.64+0x28], R17 ;  /* 0x0000281102008986 */ /* 0x000fe8000c101508 */
[----:B------:R-:W0:Y:S04]  /*44f0*/  SHFL.BFLY PT, R23, R34, 0x1, 0x101f ;  /* 0x0c301f0022177f89 */ /* 0x000e2800000e0000 */
[----:B------:R1:W-:Y:S04]  /*4500*/  @!P0 STG.E.U16 desc[UR8][R14.64+0x50], R18 ;  /* 0x000050120e008986 */ /* 0x0003e8000c101508 */
[----:B------:R1:W2:Y:S04]  /*4510*/  SHFL.BFLY PT, R19, R36, 0x1, 0x101f ;  /* 0x0c301f0024137f89 */ /* 0x0002a800000e0000 */
[----:B------:R1:W-:Y:S02]  /*4520*/  @!P0 STG.E.U16 desc[UR8][R2.64+0x50], R20 ;  /* 0x0000501402008986 */ /* 0x0003e4000c101508 */
[----:B01----:R-:W-:-:S07]  /*4530*/  FADD.FTZ R23, R34, R23 ;  /* 0x0000001722177221 */ /* 0x003fce0000010000 */
.L_x_200:
[----:B--2---:R-:W-:Y:S01]  /*4540*/  FADD.FTZ R17, R36, R19 ;  /* 0x0000001324117221 */ /* 0x004fe20000010000 */
[----:B------:R-:W-:-:S04]  /*4550*/  @!P0 F2FP.BF16.F32.PACK_AB R16, RZ, R23 ;  /* 0x00000017ff10823e */ /* 0x000fc800000010ff */
[----:B------:R-:W-:Y:S01]  /*4560*/  @!P0 F2FP.BF16.F32.PACK_AB R17, RZ, R17 ;  /* 0x00000011ff11823e */ /* 0x000fe200000010ff */
[----:B------:R0:W-:Y:S04]  /*4570*/  @!P0 STG.E.U16 desc[UR8][R14.64+0x78], R16 ;  /* 0x000078100e008986 */ /* 0x0001e8000c101508 */
[----:B------:R0:W-:Y:S02]  /*4580*/  @!P0 STG.E.U16 desc[UR8][R2.64+0x78], R17 ;  /* 0x0000781102008986 */ /* 0x0001e4000c101508 */
.L_x_130:
[----:B------:R-:W-:Y:S05]  /*4590*/  WARPSYNC.ALL ;  /* 0x0000000000007948 */ /* 0x000fea0003800000 */
[----:B------:R-:W-:Y:S01]  /*45a0*/  BAR.SYNC.DEFER_BLOCKING 0x0 ;  /* 0x0000000000007b1d */ /* 0x000fe20000010000 */
[C---:B------:R-:W-:Y:S02]  /*45b0*/  ISETP.GE.AND P0, PT, R46.reuse, -0xec0, PT ;  /* 0xfffff1402e00780c */ /* 0x040fe40003f06270 */
[----:B------:R-:W-:-:S11]  /*45c0*/  IADD3 R46, R46, 0x1000, RZ ;  /* 0x000010002e2e7810 */ /* 0x000fd60007ffe0ff */
[----:B------:R-:W-:Y:S05]  /*45d0*/  @!P0 BRA `(.L_x_137) ;  /* 0xffffffe000f48947 */ /* 0x000fea000383ffff */
[----:B------:R-:W-:Y:S05]  /*45e0*/  EXIT ;  /* 0x000000000000794d */ /* 0x000fea0003800000 */
.L_x_133:
[----:B------:R-:W-:Y:S01]  /*45f0*/  HFMA2.MMA R18, -RZ, RZ, 0, 4.76837158203125e-07 ;  /* 0x00000008ff127435 */ /* 0x000fe200000001ff */
[----:B--2---:R-:W-:Y:S01]  /*4600*/  IMAD.MOV.U32 R21, RZ, RZ, R2 ;  /* 0x000000ffff157224 */ /* 0x004fe200078e0002 */
[----:B------:R-:W-:Y:S01]  /*4610*/  MOV R17, 0x101f ;  /* 0x0000101f00117802 */ /* 0x000fe20000000f00 */
[----:B------:R-:W-:-:S08]  /*4620*/  IMAD.MOV.U32 R16, RZ, RZ, 0xffff ;  /* 0x0000ffffff107424 */ /* 0x000fd000078e00ff */
[----:B01-3--:R-:W-:Y:S05]  /*4630*/  WARPSYNC.COLLECTIVE R16, `(.L_x_138) ;  /* 0x0000000010087348 */ /* 0x00bfea0003c00000 */
[----:B------:R2:W4:Y:S02]  /*4640*/  SHFL.BFLY P2, R19, R21, R18, R17 ;  /* 0x0c00001215137389 */ /* 0x0005240000040011 */
[----:B01234-:R-:W-:Y:S01]  /*4650*/  ENDCOLLECTIVE ;  /* 0x000000000000791b */ /* 0x01ffe20003800000 */
.L_x_138:
[----:B------:R-:W-:Y:S02]  /*4660*/  MOV R21, R3 ;  /* 0x0000000300157202 */ /* 0x000fe40000000f00 */
[----:B------:R-:W-:-:S07]  /*4670*/  MOV R15, R19 ;  /* 0x00000013000f7202 */ /* 0x000fce0000000f00 */
[----:B------:R-:W-:Y:S05]  /*4680*/  WARPSYNC.COLLECTIVE R16, `(.L_x_139) ;  /* 0x0000000010087348 */ /* 0x000fea0003c00000 */
[----:B------:R0:W1:Y:S02]  /*4690*/  SHFL.BFLY P2, R19, R21, R18, R17 ;  /* 0x0c00001215137389 */ /* 0x0000640000040011 */
[----:B01----:R-:W-:Y:S01]  /*46a0*/  ENDCOLLECTIVE ;  /* 0x000000000000791b */ /* 0x003fe20003800000 */
.L_x_139:
[----:B------:R-:W-:Y:S01]  /*46b0*/  FADD.FTZ R15, R15, R2 ;  /* 0x000000020f0f7221 */ /* 0x000fe20000010000 */
[----:B------:R-:W-:-:S04]  /*46c0*/  HFMA2.MMA R18, -RZ, RZ, 0, 2.384185791015625e-07 ;  /* 0x00000004ff127435 */ /* 0x000fc800000001ff */
[----:B------:R-:W-:Y:S01]  /*46d0*/  MOV R21, R15 ;  /* 0x0000000f00157202 */ /* 0x000fe20000000f00 */
[----:B------:R-:W-:-:S07]  /*46e0*/  IMAD.MOV.U32 R14, RZ, RZ, R19 ;  /* 0x000000ffff0e7224 */ /* 0x000fce00078e0013 */
[----:B------:R-:W-:Y:S05]  /*46f0*/  WARPSYNC.COLLECTIVE R16, `(.L_x_140) ;  /* 0x0000000010087348 */ /* 0x000fea0003c00000 */
[----:B------:R0:W1:Y:S02]  /*4700*/  SHFL.BFLY P2, R19, R21, R18, R17 ;  /* 0x0c00001215137389 */ /* 0x0000640000040011 */
[----:B01----:R-:W-:Y:S01]  /*4710*/  ENDCOLLECTIVE ;  /* 0x000000000000791b */ /* 0x003fe20003800000 */
.L_x_140:
[----:B------:R-:W-:-:S05]  /*4720*/  FADD.FTZ R14, R14, R3 ;  /* 0x000000030e0e7221 */ /* 0x000fca0000010000 */
[----:B------:R-:W-:Y:S01]  /*4730*/  MOV R21, R14 ;  /* 0x0000000e00157202 */ /* 0x000fe20000000f00 */
[----:B------:R-:W-:-:S07]  /*4740*/  IMAD.MOV.U32 R20, RZ, RZ, R19 ;  /* 0x000000ffff147224 */ /* 0x000fce00078e0013 */
[----:B------:R-:W-:Y:S05]  /*4750*/  WARPSYNC.COLLECTIVE R16, `(.L_x_141) ;  /* 0x0000000010087348 */ /* 0x000fea0003c00000 */
[----:B------:R0:W1:Y:S02]  /*4760*/  SHFL.BFLY P2, R19, R21, R18, R17 ;  /* 0x0c00001215137389 */ /* 0x0000640000040011 */
[----:B01----:R-:W-:Y:S01]  /*4770*/  ENDCOLLECTIVE ;  /* 0x000000000000791b */ /* 0x003fe20003800000 */
.L_x_141:
[----:B------:R-:W-:Y:S01]  /*4780*/  FADD.FTZ R20, R15, R20 ;  /* 0x000000140f147221 */ /* 0x000fe20000010000 */
[----:B------:R-:W-:-:S03]  /*4790*/  HFMA2.MMA R18, -RZ, RZ, 0, 1.1920928955078125e-07 ;  /* 0x00000002ff127435 */ /* 0x000fc600000001ff */
[----:B------:R-:W-:Y:S01]  /*47a0*/  IMAD.MOV.U32 R21, RZ, RZ, R20 ;  /* 0x000000ffff157224 */ /* 0x000fe200078e0014 */
[----:B------:R-:W-:-:S07]  /*47b0*/  MOV R23, R19 ;  /* 0x0000001300177202 */ /* 0x000fce0000000f00 */
[----:B------:R-:W-:Y:S05]  /*47c0*/  WARPSYNC.COLLECTIVE R16, `(.L_x_142) ;  /* 0x0000000010087348 */ /* 0x000fea0003c00000 */
[----:B------:R0:W1:Y:S02]  /*47d0*/  SHFL.BFLY P2, R19, R21, R18, R17 ;  /* 0x0c00001215137389 */ /* 0x0000640000040011 */
[----:B01----:R-:W-:Y:S01]  /*47e0*/  ENDCOLLECTIVE ;  /* 0x000000000000791b */ /* 0x003fe20003800000 */
.L_x_142:
[----:B------:R-:W-:-:S04]  /*47f0*/  FADD.FTZ R23, R14, R23 ;  /* 0x000000170e177221 */ /* 0x000fc80000010000 */
[----:B------:R-:W-:Y:S01]  /*4800*/  IMAD.MOV.U32 R21, RZ, RZ, R23 ;  /* 0x000000ffff157224 */ /* 0x000fe200078e0017 */
[----:B------:R-:W-:-:S07]  /*4810*/  MOV R25, R19 ;  /* 0x0000001300197202 */ /* 0x000fce0000000f00 */
[----:B------:R-:W-:Y:S05]  /*4820*/  WARPSYNC.COLLECTIVE R16, `(.L_x_143) ;  /* 0x0000000010087348 */ /* 0x000fea0003c00000 */
[----:B------:R0:W1:Y:S02]  /*4830*/  SHFL.BFLY P2, R19, R21, R18, R17 ;  /* 0x0c00001215137389 */ /* 0x0000640000040011 */
[----:B01----:R-:W-:Y:S01]  /*4840*/  ENDCOLLECTIVE ;  /* 0x000000000000791b */ /* 0x003fe20003800000 */
.L_x_143:
[----:B------:R-:W-:-:S05]  /*4850*/  FADD.FTZ R25, R20, R25 ;  /* 0x0000001914197221 */ /* 0x000fca0000010000 */
[----:B------:R-:W-:Y:S01]  /*4860*/  MOV R21, R25 ;  /* 0x0000001900157202 */ /* 0x000fe20000000f00 */
[----:B------:R-:W-:Y:S01]  /*4870*/  IMAD.MOV.U32 R18, RZ, RZ, 0x1 ;  /* 0x00000001ff127424 */ /* 0x000fe200078e00ff */
[----:B------:R-:W-:-:S07]  /*4880*/  MOV R2, R19 ;  /* 0x0000001300027202 */ /* 0x000fce0000000f00 */
[----:B------:R-:W-:Y:S05]  /*4890*/  WARPSYNC.COLLECTIVE R16, `(.L_x_144) ;  /* 0x0000000010087348 */ /* 0x000fea0003c00000 */
[----:B------:R0:W1:Y:S02]  /*48a0*/  SHFL.BFLY P2, R19, R21, R18, R17 ;  /* 0x0c00001215137389 */ /* 0x0000640000040011 */
[----:B01----:R-:W-:Y:S01]  /*48b0*/  ENDCOLLECTIVE ;  /* 0x000000000000791b */ /* 0x003fe20003800000 */
.L_x_144:
[----:B------:R-:W-:-:S05]  /*48c0*/  FADD.FTZ R22, R23, R2 ;  /* 0x0000000217167221 */ /* 0x000fca0000010000 */
[----:B------:R-:W-:Y:S02]  /*48d0*/  MOV R21, R22 ;  /* 0x0000001600157202 */ /* 0x000fe40000000f00 */
[----:B------:R-:W-:-:S07]  /*48e0*/  MOV R24, R19 ;  /* 0x0000001300187202 */ /* 0x000fce0000000f00 */
[----:B------:R-:W-:Y:S05]  /*48f0*/  WARPSYNC.COLLECTIVE R16, `(.L_x_145) ;  /* 0x0000000010087348 */ /* 0x000fea0003c00000 */
[----:B------:R0:W1:Y:S02]  /*4900*/  SHFL.BFLY P2, R19, R21, R18, R17 ;  /* 0x0c00001215137389 */ /* 0x0000640000040011 */
[----:B01----:R-:W-:Y:S01]  /*4910*/  ENDCOLLECTIVE ;  /* 0x000000000000791b */ /* 0x003fe20003800000 */
.L_x_145:
[----:B------:R-:W-:Y:S01]  /*4920*/  FADD.FTZ R24, R25, R24 ;  /* 0x0000001819187221 */ /* 0x000fe20000010000 */
[----:B------:R-:W-:Y:S06]  /*4930*/  BRA `(.L_x_146) ;  /* 0xffffffec00607947 */ /* 0x000fec000383ffff */
.L_x_134:
[----:B------:R-:W-:Y:S01]  /*4940*/  BSSY B1, `(.L_x_147) ;  /* 0x0000008000017945 */ /* 0x000fe20003800000 */
[----:B0-----:R-:W-:Y:S01]  /*4950*/  IMAD.MOV.U32 R21, RZ, RZ, R20 ;  /* 0x000000ffff157224 */ /* 0x001fe200078e0014 */
[----:B--2---:R-:W-:Y:S01]  /*4960*/  MOV R18, 0x8 ;  /* 0x0000000800127802 */ /* 0x004fe20000000f00 */
[----:B------:R-:W-:Y:S01]  /*4970*/  IMAD.MOV.U32 R16, RZ, RZ, 0xffff ;  /* 0x0000ffffff107424 */ /* 0x000fe200078e00ff */
[----:B------:R-:W-:-:S07]  /*4980*/  MOV R17, 0x101f ;  /* 0x0000101f00117802 */ /* 0x000fce0000000f00 */
[----:B-1-34-:R-:W-:Y:S05]  /*4990*/  WARPSYNC.COLLECTIVE R16, `(.L_x_148) ;  /* 0x0000000010087348 */ /* 0x01afea0003c00000 */
[----:B------:R0:W2:Y:S02]  /*49a0*/  SHFL.BFLY P2, R19, R21, R18, R17 ;  /* 0x0c00001215137389 */ /* 0x0000a40000040011 */
[----:B01234-:R-:W-:Y:S01]  /*49b0*/  ENDCOLLECTIVE ;  /* 0x000000000000791b */ /* 0x01ffe20003800000 */
.L_x_148:
[----:B------:R-:W-:Y:S05]  /*49c0*/  BSYNC B1 ;  /* 0x0000000000017941 */ /* 0x000fea0003800000 */
.L_x_147:
[----:B------:R-:W-:Y:S01]  /*49d0*/  HFMA2.MMA R17, -RZ, RZ, 0, 0.000503063201904296875 ;  /* 0x0000101fff117435 */ /* 0x000fe200000001ff */
[----:B------:R-:W-:Y:S01]  /*49e0*/  MOV R21, R22 ;  /* 0x0000001600157202 */ /* 0x000fe20000000f00 */
[----:B------:R-:W-:Y:S01]  /*49f0*/  IMAD.MOV.U32 R18, RZ, RZ, 0x8 ;  /* 0x00000008ff127424 */ /* 0x000fe200078e00ff */
[----:B------:R-:W-:Y:S02]  /*4a00*/  MOV R16, 0xffff ;  /* 0x0000ffff00107802 */ /* 0x000fe40000000f00 */
[----:B------:R-:W-:-:S07]  /*4a10*/  MOV R23, R19 ;  /* 0x0000001300177202 */ /* 0x000fce0000000f00 */
[----:B------:R-:W-:Y:S05]  /*4a20*/  WARPSYNC.COLLECTIVE R16, `(.L_x_149) ;  /* 0x0000000010087348 */ /* 0x000fea0003c00000 */
[----:B------:R0:W1:Y:S02]  /*4a30*/  SHFL.BFLY P2, R19, R21, R18, R17 ;  /* 0x0c00001215137389 */ /* 0x0000640000040011 */
[----:B01----:R-:W-:Y:S01]  /*4a40*/  ENDCOLLECTIVE ;  /* 0x000000000000791b */ /* 0x003fe20003800000 */
.L_x_149:
[----:B------:R-:W-:Y:S01]  /*4a50*/  FADD.FTZ R23, R23, R20 ;  /* 0x0000001417177221 */ /* 0x000fe20000010000 */
[----:B------:R-:W-:-:S04]  /*4a60*/  HFMA2.MMA R18, -RZ, RZ, 0, 2.384185791015625e-07 ;  /* 0x00000004ff127435 */ /* 0x000fc800000001ff */
[----:B------:R-:W-:Y:S01]  /*4a70*/  MOV R21, R23 ;  /* 0x0000001700157202 */ /* 0x000fe20000000f00 */
[----:B------:R-:W-:-:S07]  /*4a80*/  IMAD.MOV.U32 R25, RZ, RZ, R19 ;  /* 0x000000ffff197224 */ /* 0x000fce00078e0013 */
[----:B------:R-:W-:Y:S05]  /*4a90*/  WARPSYNC.COLLECTIVE R16, `(.L_x_150) ;  /* 0x0000000010087348 */ /* 0x000fea0003c00000 */
[----:B------:R0:W1:Y:S02]  /*4aa0*/  SHFL.BFLY P2, R19, R21, R18, R17 ;  /* 0x0c00001215137389 */ /* 0x0000640000040011 */
[----:B01----:R-:W-:Y:S01]  /*4ab0*/  ENDCOLLECTIVE ;  /* 0x000000000000791b */ /* 0x003fe20003800000 */
.L_x_150:
[----:B------:R-:W-:-:S05]  /*4ac0*/  FADD.FTZ R25, R25, R22 ;  /* 0x0000001619197221 */ /* 0x000fca0000010000 */
[----:B------:R-:W-:Y:S01]  /*4ad0*/  MOV R21, R25 ;  /* 0x0000001900157202 */ /* 0x000fe20000000f00 */
[----:B------:R-:W-:-:S07]  /*4ae0*/  IMAD.MOV.U32 R24, RZ, RZ, R19 ;  /* 0x000000ffff187224 */ /* 0x000fce00078e0013 */
[----:B------:R-:W-:Y:S05]  /*4af0*/  WARPSYNC.COLLECTIVE R16, `(.L_x_151) ;  /* 0x0000000010087348 */ /* 0x000fea0003c00000 */
[----:B------:R0:W1:Y:S02]  /*4b00*/  SHFL.BFLY P2, R19, R21, R18, R17 ;  /* 0x0c00001215137389 */ /* 0x0000640000040011 */
[----:B01----:R-:W-:Y:S01]  /*4b10*/  ENDCOLLECTIVE ;  /* 0x000000000000791b */ /* 0x003fe20003800000 */
.L_x_151:
[----:B------:R-:W-:Y:S01]  /*4b20*/  FADD.FTZ R24, R23, R24 ;  /* 0x0000001817187221 */ /* 0x000fe20000010000 */
[----:B------:R-:W-:-:S03]  /*4b30*/  HFMA2.MMA R18, -RZ, RZ, 0, 1.1920928955078125e-07 ;  /* 0x00000002ff127435 */ /* 0x000fc600000001ff */
[----:B------:R-:W-:Y:S01]  /*4b40*/  IMAD.MOV.U32 R21, RZ, RZ, R24 ;  /* 0x000000ffff157224 */ /* 0x000fe200078e0018 */
[----:B------:R-:W-:-:S07]  /*4b50*/  MOV R26, R19 ;  /* 0x00000013001a7202 */ /* 0x000fce0000000f00 */
[----:B------:R-:W-:Y:S05]  /*4b60*/  WARPSYNC.COLLECTIVE R16, `(.L_x_152) ;  /* 0x0000000010087348 */ /* 0x000fea0003c00000 */
[----:B------:R0:W1:Y:S02]  /*4b70*/  SHFL.BFLY P2, R19, R21, R18, R17 ;  /* 0x0c00001215137389 */ /* 0x0000640000040011 */
[----:B01----:R-:W-:Y:S01]  /*4b80*/  ENDCOLLECTIVE ;  /* 0x000000000000791b */ /* 0x003fe20003800000 */
.L_x_152:
[----:B------:R-:W-:-:S04]  /*4b90*/  FADD.FTZ R26, R25, R26 ;  /* 0x0000001a191a7221 */ /* 0x000fc80000010000 */
[----:B------:R-:W-:Y:S01]  /*4ba0*/  IMAD.MOV.U32 R21, RZ, RZ, R26 ;  /* 0x000000ffff157224 */ /* 0x000fe200078e001a */
[----:B------:R-:W-:-:S07]  /*4bb0*/  MOV R27, R19 ;  /* 0x00000013001b7202 */ /* 0x000fce0000000f00 */
[----:B------:R-:W-:Y:S05]  /*4bc0*/  WARPSYNC.COLLECTIVE R16, `(.L_x_153) ;  /* 0x0000000010087348 */ /* 0x000fea0003c00000 */
[----:B------:R0:W1:Y:S02]  /*4bd0*/  SHFL.BFLY P2, R19, R21, R18, R17 ;  /* 0x0c00001215137389 */ /* 0x0000640000040011 */
[----:B01----:R-:W-:Y:S01]  /*4be0*/  ENDCOLLECTIVE ;  /* 0x000000000000791b */ /* 0x003fe20003800000 */
.L_x_153:
[----:B------:R-:W-:-:S05]  /*4bf0*/  FADD.FTZ R27, R24, R27 ;  /* 0x0000001b181b7221 */ /* 0x000fca0000010000 */
[----:B------:R-:W-:Y:S01]  /*4c00*/  MOV R21, R27 ;  /* 0x0000001b00157202 */ /* 0x000fe20000000f00 */
[----:B------:R-:W-:Y:S01]  /*4c10*/  IMAD.MOV.U32 R18, RZ, RZ, 0x1 ;  /* 0x00000001ff127424 */ /* 0x000fe200078e00ff */
[----:B------:R-:W-:-:S07]  /*4c20*/  MOV R29, R19 ;  /* 0x00000013001d7202 */ /* 0x000fce0000000f00 */
[----:B------:R-:W-:Y:S05]  /*4c30*/  WARPSYNC.COLLECTIVE R16, `(.L_x_154) ;  /* 0x0000000010087348 */ /* 0x000fea0003c00000 */
[----:B------:R0:W1:Y:S02]  /*4c40*/  SHFL.BFLY P2, R19, R21, R18, R17 ;  /* 0x0c00001215137389 */ /* 0x0000640000040011 */
[----:B01----:R-:W-:Y:S01]  /*4c50*/  ENDCOLLECTIVE ;  /* 0x000000000000791b */ /* 0x003fe20003800000 */
.L_x_154:
[----:B------:R-:W-:-:S05]  /*4c60*/  FADD.FTZ R29, R26, R29 ;  /* 0x0000001d1a1d7221 */ /* 0x000fca0000010000 */
[----:B------:R-:W-:Y:S02]  /*4c70*/  MOV R21, R29 ;  /* 0x0000001d00157202 */ /* 0x000fe40000000f00 */
[----:B------:R-:W-:-:S07]  /*4c80*/  MOV R20, R19 ;  /* 0x0000001300147202 */ /* 0x000fce0000000f00 */
[----:B------:R-:W-:Y:S05]  /*4c90*/  WARPSYNC.COLLECTIVE R16, `(.L_x_155) ;  /* 0x0000000010087348 */ /* 0x000fea0003c00000 */
[----:B------:R0:W1:Y:S02]  /*4ca0*/  SHFL.BFLY P2, R19, R21, R18, R17 ;  /* 0x0c00001215137389 */ /* 0x0000640000040011 */
[----:B01----:R-:W-:Y:S01]  /*4cb0*/  ENDCOLLECTIVE ;  /* 0x000000000000791b */ /* 0x003fe20003800000 */
.L_x_155:
[----:B------:R-:W-:Y:S01]  /*4cc0*/  FADD.FTZ R20, R27, R20 ;  /* 0x000000141b147221 */ /* 0x000fe20000010000 */
[----:B------:R-:W-:Y:S06]  /*4cd0*/  BRA `(.L_x_156) ;  /* 0xffffffec001c7947 */ /* 0x000fec000383ffff */
.L_x_135:
[----:B------:R-:W-:Y:S01]  /*4ce0*/  BSSY B1, `(.L_x_157) ;  /* 0x0000008000017945 */ /* 0x000fe20003800000 */
[----:B0-----:R-:W-:Y:S01]  /*4cf0*/  IMAD.MOV.U32 R21, RZ, RZ, R20 ;  /* 0x000000ffff157224 */ /* 0x001fe200078e0014 */
[----:B------:R-:W-:Y:S01]  /*4d00*/  MOV R18, 0x8 ;  /* 0x0000000800127802 */ /* 0x000fe20000000f00 */
[----:B----4-:R-:W-:Y:S01]  /*4d10*/  IMAD.MOV.U32 R16, RZ, RZ, 0xffff ;  /* 0x0000ffffff107424 */ /* 0x010fe200078e00ff */
[----:B------:R-:W-:-:S07]  /*4d20*/  MOV R17, 0x101f ;  /* 0x0000101f00117802 */ /* 0x000fce0000000f00 */
[----:B-123--:R-:W-:Y:S05]  /*4d30*/  WARPSYNC.COLLECTIVE R16, `(.L_x_158) ;  /* 0x0000000010087348 */ /* 0x00efea0003c00000 */
[----:B------:R0:W4:Y:S02]  /*4d40*/  SHFL.BFLY P2, R19, R21, R18, R17 ;  /* 0x0c00001215137389 */ /* 0x0001240000040011 */
[----:B01234-:R-:W-:Y:S01]  /*4d50*/  ENDCOLLECTIVE ;  /* 0x000000000000791b */ /* 0x01ffe20003800000 */
.L_x_158:
[----:B------:R-:W-:Y:S05]  /*4d60*/  BSYNC B1 ;  /* 0x0000000000017941 */ /* 0x000fea0003800000 */
.L_x_157:
        /* <DEDUP_REMOVED lines=8> */
.L_x_159:
[----:B------:R-:W-:Y:S01]  /*4df0*/  FADD.FTZ R23, R23, R20 ;  /* 0x0000001417177221 */ /* 0x000fe20000010000 */
[----:B------:R-:W-:-:S04]  /*4e00*/  HFMA2.MMA R18, -RZ, RZ, 0, 2.384185791015625e-07 ;  /* 0x00000004ff127435 */ /* 0x000fc800000001ff */
[----:B------:R-:W-:Y:S01]  /*4e10*/  MOV R21, R23 ;  /* 0x0000001700157202 */ /* 0x000fe20000000f00 */
[----:B------:R-:W-:-:S07]  /*4e20*/  IMAD.MOV.U32 R25, RZ, RZ, R19 ;  /* 0x000000ffff197224 */ /* 0x000fce00078e0013 */
[----:B------:R-:W-:Y:S05]  /*4e30*/  WARPSYNC.COLLECTIVE R16, `(.L_x_160) ;  /* 0x0000000010087348 */ /* 0x000fea0003c00000 */
[----:B------:R0:W1:Y:S02]  /*4e40*/  SHFL.BFLY P2, R19, R21, R18, R17 ;  /* 0x0c00001215137389 */ /* 0x0000640000040011 */
[----:B01----:R-:W-:Y:S01]  /*4e50*/  ENDCOLLECTIVE ;  /* 0x000000000000791b */ /* 0x003fe20003800000 */
.L_x_160:
[----:B------:R-:W-:-:S05]  /*4e60*/  FADD.FTZ R25, R25, R22 ;  /* 0x0000001619197221 */ /* 0x000fca0000010000 */
[----:B------:R-:W-:Y:S01]  /*4e70*/  MOV R21, R25 ;  /* 0x0000001900157202 */ /* 0x000fe20000000f00 */
[----:B------:R-:W-:-:S07]  /*4e80*/  IMAD.MOV.U32 R24, RZ, RZ, R19 ;  /* 0x000000ffff187224 */ /* 0x000fce00078e0013 */
[----:B------:R-:W-:Y:S05]  /*4e90*/  WARPSYNC.COLLECTIVE R16, `(.L_x_161) ;  /* 0x0000000010087348 */ /* 0x000fea0003c00000 */
[----:B------:R0:W1:Y:S02]  /*4ea0*/  SHFL.BFLY P2, R19, R21, R18, R17 ;  /* 0x0c00001215137389 */ /* 0x0000640000040011 */
[----:B01----:R-:W-:Y:S01]  /*4eb0*/  ENDCOLLECTIVE ;  /* 0x000000000000791b */ /* 0x003fe20003800000 */
.L_x_161:
[----:B------:R-:W-:Y:S01]  /*4ec0*/  FADD.FTZ R24, R23, R24 ;  /* 0x0000001817187221 */ /* 0x000fe20000010000 */
[----:B------:R-:W-:-:S03]  /*4ed0*/  HFMA2.MMA R18, -RZ, RZ, 0, 1.1920928955078125e-07 ;  /* 0x00000002ff127435 */ /* 0x000fc600000001ff */
[----:B------:R-:W-:Y:S01]  /*4ee0*/  IMAD.MOV.U32 R21, RZ, RZ, R24 ;  /* 0x000000ffff157224 */ /* 0x000fe200078e0018 */
[----:B------:R-:W-:-:S07]  /*4ef0*/  MOV R26, R19 ;  /* 0x00000013001a7202 */ /* 0x000fce0000000f00 */
[----:B------:R-:W-:Y:S05]  /*4f00*/  WARPSYNC.COLLECTIVE R16, `(.L_x_162) ;  /* 0x0000000010087348 */ /* 0x000fea0003c00000 */
[----:B------:R0:W1:Y:S02]  /*4f10*/  SHFL.BFLY P2, R19, R21, R18, R17 ;  /* 0x0c00001215137389 */ /* 0x0000640000040011 */
[----:B01----:R-:W-:Y:S01]  /*4f20*/  ENDCOLLECTIVE ;  /* 0x000000000000791b */ /* 0x003fe20003800000 */
.L_x_162:
[----:B------:R-:W-:-:S04]  /*4f30*/  FADD.FTZ R26, R25, R26 ;  /* 0x0000001a191a7221 */ /* 0x000fc80000010000 */
[----:B------:R-:W-:Y:S01]  /*4f40*/  IMAD.MOV.U32 R21, RZ, RZ, R26 ;  /* 0x000000ffff157224 */ /* 0x000fe200078e001a */
[----:B------:R-:W-:-:S07]  /*4f50*/  MOV R27, R19 ;  /* 0x00000013001b7202 */ /* 0x000fce0000000f00 */
[----:B------:R-:W-:Y:S05]  /*4f60*/  WARPSYNC.COLLECTIVE R16, `(.L_x_163) ;  /* 0x0000000010087348 */ /* 0x000fea0003c00000 */
[----:B------:R0:W1:Y:S02]  /*4f70*/  SHFL.BFLY P2, R19, R21, R18, R17 ;  /* 0x0c00001215137389 */ /* 0x0000640000040011 */
[----:B01----:R-:W-:Y:S01]  /*4f80*/  ENDCOLLECTIVE ;  /* 0x000000000000791b */ /* 0x003fe20003800000 */
.L_x_163:
[----:B------:R-:W-:-:S05]  /*4f90*/  FADD.FTZ R27, R24, R27 ;  /* 0x0000001b181b7221 */ /* 0x000fca0000010000 */
[----:B------:R-:W-:Y:S01]  /*4fa0*/  MOV R21, R27 ;  /* 0x0000001b00157202 */ /* 0x000fe20000000f00 */
[----:B------:R-:W-:Y:S01]  /*4fb0*/  IMAD.MOV.U32 R18, RZ, RZ, 0x1 ;  /* 0x00000001ff127424 */ /* 0x000fe200078e00ff */
[----:B------:R-:W-:-:S07]  /*4fc0*/  MOV R29, R19 ;  /* 0x00000013001d7202 */ /* 0x000fce0000000f00 */
[----:B------:R-:W-:Y:S05]  /*4fd0*/  WARPSYNC.COLLECTIVE R16, `(.L_x_164) ;  /* 0x0000000010087348 */ /* 0x000fea0003c00000 */
[----:B------:R0:W1:Y:S02]  /*4fe0*/  SHFL.BFLY P2, R19, R21, R18, R17 ;  /* 0x0c00001215137389 */ /* 0x0000640000040011 */
[----:B01----:R-:W-:Y:S01]  /*4ff0*/  ENDCOLLECTIVE ;  /* 0x000000000000791b */ /* 0x003fe20003800000 */
.L_x_164:
[----:B------:R-:W-:-:S05]  /*5000*/  FADD.FTZ R29, R26, R29 ;  /* 0x0000001d1a1d7221 */ /* 0x000fca0000010000 */
[----:B------:R-:W-:Y:S02]  /*5010*/  MOV R21, R29 ;  /* 0x0000001d00157202 */ /* 0x000fe40000000f00 */
[----:B------:R-:W-:-:S07]  /*5020*/  MOV R20, R19 ;  /* 0x0000001300147202 */ /* 0x000fce0000000f00 */
[----:B------:R-:W-:Y:S05]  /*5030*/  WARPSYNC.COLLECTIVE R16, `(.L_x_165) ;  /* 0x0000000010087348 */ /* 0x000fea0003c00000 */
[----:B------:R0:W1:Y:S02]  /*5040*/  SHFL.BFLY P2, R19, R21, R18, R17 ;  /* 0x0c00001215137389 */ /* 0x0000640000040011 */
[----:B01----:R-:W-:Y:S01]  /*5050*/  ENDCOLLECTIVE ;  /* 0x000000000000791b */ /* 0x003fe20003800000 */
.L_x_165:
[----:B------:R-:W-:Y:S01]  /*5060*/  FADD.FTZ R20, R27, R20 ;  /* 0x000000141b147221 */ /* 0x000fe20000010000 */
[----:B------:R-:W-:Y:S06]  /*5070*/  BRA `(.L_x_166) ;  /* 0xffffffe800c07947 */ /* 0x000fec000383ffff */
.L_x_136:
[----:B------:R-:W-:Y:S01]  /*5080*/  HFMA2.MMA R18, -RZ, RZ, 0, 4.76837158203125e-07 ;  /* 0x00000008ff127435 */ /* 0x000fe200000001ff */
[----:B------:R-:W-:Y:S01]  /*5090*/  BSSY B0, `(.L_x_167) ;  /* 0x0000007000007945 */ /* 0x000fe20003800000 */
[----:B--2---:R-:W-:Y:S01]  /*50a0*/  IMAD.MOV.U32 R21, RZ, RZ, R2 ;  /* 0x000000ffff157224 */ /* 0x004fe200078e0002 */
[----:B------:R-:W-:Y:S01]  /*50b0*/  MOV R17, 0x101f ;  /* 0x0000101f00117802 */ /* 0x000fe20000000f00 */
[----:B------:R-:W-:-:S07]  /*50c0*/  IMAD.MOV.U32 R16, RZ, RZ, 0xffff ;  /* 0x0000ffffff107424 */ /* 0x000fce00078e00ff */
[----:B01-34-:R-:W-:Y:S05]  /*50d0*/  WARPSYNC.COLLECTIVE R16, `(.L_x_168) ;  /* 0x0000000010087348 */ /* 0x01bfea0003c00000 */
[----:B------:R2:W0:Y:S02]  /*50e0*/  SHFL.BFLY P2, R19, R21, R18, R17 ;  /* 0x0c00001215137389 */ /* 0x0004240000040011 */
[----:B01234-:R-:W-:Y:S01]  /*50f0*/  ENDCOLLECTIVE ;  /* 0x000000000000791b */ /* 0x01ffe20003800000 */
.L_x_168:
[----:B------:R-:W-:Y:S05]  /*5100*/  BSYNC B0 ;  /* 0x0000000000007941 */ /* 0x000fea0003800000 */
.L_x_167:
[----:B------:R-:W-:Y:S01]  /*5110*/  HFMA2.MMA R17, -RZ, RZ, 0, 0.000503063201904296875 ;  /* 0x0000101fff117435 */ /* 0x000fe200000001ff */
[----:B------:R-:W-:Y:S01]  /*5120*/  MOV R21, R3 ;  /* 0x0000000300157202 */ /* 0x000fe20000000f00 */
[----:B------:R-:W-:Y:S01]  /*5130*/  IMAD.MOV.U32 R18, RZ, RZ, 0x8 ;  /* 0x00000008ff127424 */ /* 0x000fe200078e00ff */
[----:B------:R-:W-:Y:S01]  /*5140*/  MOV R16, 0xffff ;  /* 0x0000ffff00107802 */ /* 0x000fe20000000f00 */
[----:B------:R-:W-:Y:S01]  /*5150*/  HFMA2.MMA R24, -RZ, RZ, 0, 0 ;  /* 0x00000000ff187435 */ /* 0x000fe200000001ff */
[----:B------:R-:W-:Y:S01]  /*5160*/  MOV R15, R19 ;  /* 0x00000013000f7202 */ /* 0x000fe20000000f00 */
[----:B------:R-:W-:Y:S01]  /*5170*/  IMAD.MOV.U32 R30, RZ, RZ, RZ ;  /* 0x000000ffff1e7224 */ /* 0x000fe200078e00ff */
[----:B------:R-:W-:-:S08]  /*5180*/  @!P0 IADD3 R25, R23, 0x14, RZ ;  /* 0x0000001417198810 */ /* 0x000fd00007ffe0ff */
[----:B------:R-:W-:Y:S05]  /*5190*/  WARPSYNC.COLLECTIVE R16, `(.L_x_169) ;  /* 0x0000000010087348 */ /* 0x000fea0003c00000 */
[----:B------:R0:W1:Y:S02]  /*51a0*/  SHFL.BFLY P2, R19, R21, R18, R17 ;  /* 0x0c00001215137389 */ /* 0x0000640000040011 */
[----:B01----:R-:W-:Y:S01]  /*51b0*/  ENDCOLLECTIVE ;  /* 0x000000000000791b */ /* 0x003fe20003800000 */
.L_x_169:
[----:B------:R-:W-:Y:S01]  /*51c0*/  @!P0 LEA R20, R63, UR4, 0x7 ;  /* 0x000000043f148c11 */ /* 0x000fe2000f8e38ff */
[----:B------:R-:W-:Y:S01]  /*51d0*/  FADD.FTZ R15, R15, R2 ;  /* 0x000000020f0f7221 */ /* 0x000fe20000010000 */
[----:B------:R-:W-:Y:S01]  /*51e0*/  @!P0 LOP3.LUT R25, R25, R6, RZ, 0x3c, !PT ;  /* 0x0000000619198212 */ /* 0x000fe200078e3cff */
[----:B------:R-:W-:Y:S01]  /*51f0*/  HFMA2.MMA R32, -RZ, RZ, 0, 0 ;  /* 0x00000000ff207435 */ /* 0x000fe200000001ff */
[----:B------:R-:W-:Y:S01]  /*5200*/  MOV R26, RZ ;  /* 0x000000ff001a7202 */ /* 0x000fe20000000f00 */
[----:B------:R-:W-:Y:S01]  /*5210*/  IMAD.MOV.U32 R36, RZ, RZ, RZ ;  /* 0x000000ffff247224 */ /* 0x000fe200078e00ff */
[----:B------:R-:W-:Y:S02]  /*5220*/  @!P0 LEA R25, R25, R20, 0x2 ;  /* 0x0000001419198211 */ /* 0x000fe400078e10ff */
[----:B------:R-:W-:-:S03]  /*5230*/  @!P0 LEA R34, R63, UR4, 0x7 ;  /* 0x000000043f228c11 */ /* 0x000fc6000f8e38ff */
[----:B------:R0:W1:Y:S01]  /*5240*/  @!P0 LDS R27, [R25] ;  /* 0x00000000191b8984 */ /* 0x0000620000000800 */
[----:B------:R-:W-:Y:S01]  /*5250*/  HFMA2.MMA R18, -RZ, RZ, 0, 2.384185791015625e-07 ;  /* 0x00000004ff127435 */ /* 0x000fe200000001ff */
[----:B------:R-:W-:Y:S02]  /*5260*/  IMAD.MOV.U32 R21, RZ, RZ, R15 ;  /* 0x000000ffff157224 */ /* 0x000fe400078e000f */
[----:B------:R0:W2:Y:S01]  /*5270*/  @!P0 LDS R28, [R25+0x500] ;  /* 0x00050000191c8984 */ /* 0x0000a20000000800 */
[----:B------:R-:W-:-:S07]  /*5280*/  FADD.FTZ R14, R19, R3 ;  /* 0x00000003130e7221 */ /* 0x000fce0000010000 */
[----:B012---:R-:W-:Y:S05]  /*5290*/  WARPSYNC.COLLECTIVE R16, `(.L_x_170) ;  /* 0x0000000010087348 */ /* 0x007fea0003c00000 */
[----:B------:R3:W4:Y:S02]  /*52a0*/  SHFL.BFLY P2, R19, R21, R18, R17 ;  /* 0x0c00001215137389 */ /* 0x0007240000040011 */
[----:B01234-:R-:W-:Y:S01]  /*52b0*/  ENDCOLLECTIVE ;  /* 0x000000000000791b */ /* 0x01ffe20003800000 */
.L_x_170:
[----:B------:R-:W-:Y:S01]  /*52c0*/  IMAD.MOV.U32 R21, RZ, RZ, R14 ;  /* 0x000000ffff157224 */ /* 0x000fe200078e000e */
[----:B------:R-:W-:-:S07]  /*52d0*/  MOV R2, R19 ;  /* 0x0000001300027202 */ /* 0x000fce0000000f00 */
[----:B------:R-:W-:Y:S05]  /*52e0*/  WARPSYNC.COLLECTIVE R16, `(.L_x_171) ;  /* 0x0000000010087348 */ /* 0x000fea0003c00000 */
[----:B------:R0:W1:Y:S02]  /*52f0*/  SHFL.BFLY P2, R19, R21, R18, R17 ;  /* 0x0c00001215137389 */ /* 0x0000640000040011 */
[----:B01----:R-:W-:Y:S01]  /*5300*/  ENDCOLLECTIVE ;  /* 0x000000000000791b */ /* 0x003fe20003800000 */
.L_x_171:
[----:B------:R-:W-:Y:S02]  /*5310*/  @!P0 IMAD.MOV.U32 R24, RZ, RZ, R27 ;  /* 0x000000ffff188224 */ /* 0x000fe400078e001b */
[----:B------:R-:W-:Y:S01]  /*5320*/  FADD.FTZ R2, R15, R2 ;  /* 0x000000020f027221 */ /* 0x000fe20000010000 */
[----:B------:R-:W-:Y:S01]  /*5330*/  @!P0 MOV R26, R28 ;  /* 0x0000001c001a8202 */ /* 0x000fe20000000f00 */
[----:B------:R-:W-:Y:S02]  /*5340*/  HFMA2.MMA R18, -RZ, RZ, 0, 1.1920928955078125e-07 ;  /* 0x00000002ff127435 */ /* 0x000fe400000001ff */
[----:B------:R-:W-:Y:S02]  /*5350*/  IMAD.MOV.U32 R21, RZ, RZ, R2 ;  /* 0x000000ffff157224 */ /* 0x000fe400078e0002 */
[----:B------:R-:W-:Y:S01]  /*5360*/  FADD.FTZ R3, R14, R19 ;  /* 0x000000130e037221 */ /* 0x000fe20000010000 */
[----:B------:R-:W-:-:S07]  /*5370*/  @!P0 LEA R14, R63, UR4, 0x7 ;  /* 0x000000043f0e8c11 */ /* 0x000fce000f8e38ff */
[----:B------:R-:W-:Y:S05]  /*5380*/  WARPSYNC.COLLECTIVE R16, `(.L_x_172) ;  /* 0x0000000010087348 */ /* 0x000fea0003c00000 */
[----:B------:R0:W1:Y:S02]  /*5390*/  SHFL.BFLY P2, R19, R21, R18, R17 ;  /* 0x0c00001215137389 */ /* 0x0000640000040011 */
[----:B01----:R-:W-:Y:S01]  /*53a0*/  ENDCOLLECTIVE ;  /* 0x000000000000791b */ /* 0x003fe20003800000 */
.L_x_172:
[----:B------:R-:W-:Y:S01]  /*53b0*/  IMAD.MOV.U32 R21, RZ, RZ, R3 ;  /* 0x000000ffff157224 */ /* 0x000fe200078e0003 */
[----:B------:R-:W-:-:S07]  /*53c0*/  MOV R15, R19 ;  /* 0x00000013000f7202 */ /* 0x000fce0000000f00 */
[----:B------:R-:W-:Y:S05]  /*53d0*/  WARPSYNC.COLLECTIVE R16, `(.L_x_173) ;  /* 0x0000000010087348 */ /* 0x000fea0003c00000 */
[----:B------:R0:W1:Y:S02]  /*53e0*/  SHFL.BFLY P2, R19, R21, R18, R17 ;  /* 0x0c00001215137389 */ /* 0x0000640000040011 */
[----:B01----:R-:W-:Y:S01]  /*53f0*/  ENDCOLLECTIVE ;  /* 0x000000000000791b */ /* 0x003fe20003800000 */
.L_x_173:
[----:B------:R-:W-:Y:S01]  /*5400*/  FADD.FTZ R20, R2, R15 ;  /* 0x0000000f02147221 */ /* 0x000fe20000010000 */
[----:B------:R-:W-:-:S04]  /*5410*/  @!P0 IADD3 R15, R23, 0x28, RZ ;  /* 0x00000028170f8810 */ /* 0x000fc80007ffe0ff */
[----:B------:R-:W-:-:S05]  /*5420*/  @!P0 LOP3.LUT R15, R15, R6, RZ, 0x3c, !PT ;  /* 0x000000060f0f8212 */ /* 0x000fca00078e3cff */
[----:B------:R-:W-:Y:S01]  /*5430*/  @!P0 IMAD R15, R15, 0x4, R14 ;  /* 0x000000040f0f8824 */ /* 0x000fe200078e020e */
[----:B------:R-:W-:Y:S01]  /*5440*/  MOV R21, R20 ;  /* 0x0000001400157202 */ /* 0x000fe20000000f00 */
[----:B------:R-:W-:-:S03]  /*5450*/  IMAD.MOV.U32 R18, RZ, RZ, 0x1 ;  /* 0x00000001ff127424 */ /* 0x000fc600078e00ff */
[----:B------:R0:W1:Y:S04]  /*5460*/  @!P0 LDS R14, [R15] ;  /* 0x000000000f0e8984 */ /* 0x0000680000000800 */
[----:B------:R0:W2:Y:S01]  /*5470*/  @!P0 LDS R33, [R15+0x500] ;  /* 0x000500000f218984 */ /* 0x0000a20000000800 */
[----:B------:R-:W-:-:S07]  /*5480*/  FADD.FTZ R22, R3, R19 ;  /* 0x0000001303167221 */ /* 0x000fce0000010000 */
[----:B012---:R-:W-:Y:S05]  /*5490*/  WARPSYNC.COLLECTIVE R16, `(.L_x_174) ;  /* 0x0000000010087348 */ /* 0x007fea0003c00000 */
[----:B------:R3:W4:Y:S02]  /*54a0*/  SHFL.BFLY P2, R19, R21, R18, R17 ;  /* 0x0c00001215137389 */ /* 0x0007240000040011 */
[----:B01234-:R-:W-:Y:S01]  /*54b0*/  ENDCOLLECTIVE ;  /* 0x000000000000791b */ /* 0x01ffe20003800000 */
.L_x_174:
[----:B------:R-:W0:Y:S01]  /*54c0*/  LDC.64 R2, c[0x0][0x220] ;  /* 0x00008800ff027b82 */ /* 0x000e220000000a00 */
[----:B------:R-:W-:Y:S02]  /*54d0*/  MOV R21, R22 ;  /* 0x0000001600157202 */ /* 0x000fe40000000f00 */
[----:B------:R-:W-:-:S07]  /*54e0*/  MOV R27, R19 ;  /* 0x00000013001b7202 */ /* 0x000fce0000000f00 */
[----:B0-----:R-:W-:Y:S05]  /*54f0*/  WARPSYNC.COLLECTIVE R16, `(.L_x_175) ;  /* 0x0000000010087348 */ /* 0x001fea0003c00000 */
[----:B------:R1:W2:Y:S02]  /*5500*/  SHFL.BFLY P2, R19, R21, R18, R17 ;  /* 0x0c00001215137389 */ /* 0x0002a40000040011 */
[----:B012---:R-:W-:Y:S01]  /*5510*/  ENDCOLLECTIVE ;  /* 0x000000000000791b */ /* 0x007fe20003800000 */
.L_x_175:
[----:B------:R-:W-:Y:S01]  /*5520*/  FADD.FTZ R20, R20, R27 ;  /* 0x0000001b14147221 */ /* 0x000fe20000010000 */
[----:B------:R-:W-:Y:S02]  /*5530*/  @!P0 MOV R30, R14 ;  /* 0x0000000e001e8202 */ /* 0x000fe40000000f00 */
[----:B------:R-:W0:Y:S01]  /*5540*/  LDC.64 R14, c[0x0][0x218] ;  /* 0x00008600ff0e7b82 */ /* 0x000e220000000a00 */
[----:B------:R-:W-:Y:S01]  /*5550*/  @!P0 IMAD.MOV.U32 R32, RZ, RZ, R33 ;  /* 0x000000ffff208224 */ /* 0x000fe200078e0021 */
[----:B------:R-:W-:Y:S01]  /*5560*/  HFMA2.MMA R18, -RZ, RZ, 0, 4.76837158203125e-07 ;  /* 0x00000008ff127435 */ /* 0x000fe200000001ff */
[----:B------:R-:W-:Y:S01]  /*5570*/  MOV R21, R24 ;  /* 0x0000001800157202 */ /* 0x000fe20000000f00 */
[----:B------:R-:W-:-:S09]  /*5580*/  IMAD.MOV.U32 R25, RZ, RZ, R19 ;  /* 0x000000ffff197224 */ /* 0x000fd200078e0013 */
[----:B0-----:R-:W-:Y:S05]  /*5590*/  WARPSYNC.COLLECTIVE R16, `(.L_x_176) ;  /* 0x0000000010087348 */ /* 0x001fea0003c00000 */
[----:B------:R1:W2:Y:S02]  /*55a0*/  SHFL.BFLY P2, R19, R21, R18, R17 ;  /* 0x0c00001215137389 */ /* 0x0002a40000040011 */
[----:B012---:R-:W-:Y:S01]  /*55b0*/  ENDCOLLECTIVE ;  /* 0x000000000000791b */ /* 0x007fe20003800000 */
.L_x_176:
[----:B------:R-:W-:Y:S01]  /*55c0*/  FADD.FTZ R22, R22, R25 ;  /* 0x0000001916167221 */ /* 0x000fe20000010000 */
[----:B------:R-:W-:Y:S01]  /*55d0*/  MOV R21, R26 ;  /* 0x0000001a00157202 */ /* 0x000fe20000000f00 */
[----:B------:R-:W-:-:S07]  /*55e0*/  IMAD.MOV.U32 R29, RZ, RZ, R19 ;  /* 0x000000ffff1d7224 */ /* 0x000fce00078e0013 */
[----:B------:R-:W-:Y:S05]  /*55f0*/  WARPSYNC.COLLECTIVE R16, `(.L_x_177) ;  /* 0x0000000010087348 */ /* 0x000fea0003c00000 */
[----:B------:R0:W1:Y:S02]  /*5600*/  SHFL.BFLY P2, R19, R21, R18, R17 ;  /* 0x0c00001215137389 */ /* 0x0000640000040011 */
[----:B01----:R-:W-:Y:S01]  /*5610*/  ENDCOLLECTIVE ;  /* 0x000000000000791b */ /* 0x003fe20003800000 */
.L_x_177:
[----:B------:R-:W-:Y:S01]  /*5620*/  FADD.FTZ R29, R29, R24 ;  /* 0x000000181d1d7221 */ /* 0x000fe20000010000 */
[----:B------:R-:W-:-:S03]  /*5630*/  HFMA2.MMA R18, -RZ, RZ, 0, 2.384185791015625e-07 ;  /* 0x00000004ff127435 */ /* 0x000fc600000001ff */
[----:B------:R-:W-:Y:S01]  /*5640*/  IMAD.MOV.U32 R21, RZ, RZ, R29 ;  /* 0x000000ffff157224 */ /* 0x000fe200078e001d */
[----:B------:R-:W-:-:S07]  /*5650*/  MOV R31, R19 ;  /* 0x00000013001f7202 */ /* 0x000fce0000000f00 */
[----:B------:R-:W-:Y:S05]  /*5660*/  WARPSYNC.COLLECTIVE R16, `(.L_x_178) ;  /* 0x0000000010087348 */ /* 0x000fea0003c00000 */
[----:B------:R0:W1:Y:S02]  /*5670*/  SHFL.BFLY P2, R19, R21, R18, R17 ;  /* 0x0c00001215137389 */ /* 0x0000640000040011 */
[----:B01----:R-:W-:Y:S01]  /*5680*/  ENDCOLLECTIVE ;  /* 0x000000000000791b */ /* 0x003fe20003800000 */
.L_x_178:
[----:B------:R-:W-:-:S04]  /*5690*/  FADD.FTZ R31, R31, R26 ;  /* 0x0000001a1f1f7221 */ /* 0x000fc80000010000 */
[----:B------:R-:W-:Y:S01]  /*56a0*/  IMAD.MOV.U32 R21, RZ, RZ, R31 ;  /* 0x000000ffff157224 */ /* 0x000fe200078e001f */
[----:B------:R-:W-:-:S07]  /*56b0*/  MOV R24, R19 ;  /* 0x0000001300187202 */ /* 0x000fce0000000f00 */
[----:B------:R-:W-:Y:S05]  /*56c0*/  WARPSYNC.COLLECTIVE R16, `(.L_x_179) ;  /* 0x0000000010087348 */ /* 0x000fea0003c00000 */
[----:B------:R0:W1:Y:S02]  /*56d0*/  SHFL.BFLY P2, R19, R21, R18, R17 ;  /* 0x0c00001215137389 */ /* 0x0000640000040011 */
[----:B01----:R-:W-:Y:S01]  /*56e0*/  ENDCOLLECTIVE ;  /* 0x000000000000791b */ /* 0x003fe20003800000 */
.L_x_179:
[----:B------:R-:W-:Y:S01]  /*56f0*/  FADD.FTZ R26, R29, R24 ;  /* 0x000000181d1a7221 */ /* 0x000fe20000010000 */
[----:B------:R-:W-:-:S04]  /*5700*/  HFMA2.MMA R18, -RZ, RZ, 0, 1.1920928955078125e-07 ;  /* 0x00000002ff127435 */ /* 0x000fc800000001ff */
[----:B------:R-:W-:Y:S02]  /*5710*/  MOV R21, R26 ;  /* 0x0000001a00157202 */ /* 0x000fe40000000f00 */
[----:B------:R-:W-:-:S07]  /*5720*/  MOV R28, R19 ;  /* 0x00000013001c7202 */ /* 0x000fce0000000f00 */
[----:B------:R-:W-:Y:S05]  /*5730*/  WARPSYNC.COLLECTIVE R16, `(.L_x_180) ;  /* 0x0000000010087348 */ /* 0x000fea0003c00000 */
[----:B------:R0:W1:Y:S02]  /*5740*/  SHFL.BFLY P2, R19, R21, R18, R17 ;  /* 0x0c00001215137389 */ /* 0x0000640000040011 */
[----:B01----:R-:W-:Y:S01]  /*5750*/  ENDCOLLECTIVE ;  /* 0x000000000000791b */ /* 0x003fe20003800000 */
.L_x_180:
[----:B------:R-:W-:-:S05]  /*5760*/  FADD.FTZ R28, R31, R28 ;  /* 0x0000001c1f1c7221 */ /* 0x000fca0000010000 */
[----:B------:R-:W-:Y:S01]  /*5770*/  MOV R21, R28 ;  /* 0x0000001c00157202 */ /* 0x000fe20000000f00 */
[----:B------:R-:W-:-:S07]  /*5780*/  IMAD.MOV.U32 R29, RZ, RZ, R19 ;  /* 0x000000ffff1d7224 */ /* 0x000fce00078e0013 */
[----:B------:R-:W-:Y:S05]  /*5790*/  WARPSYNC.COLLECTIVE R16, `(.L_x_181) ;  /* 0x0000000010087348 */ /* 0x000fea0003c00000 */
[----:B------:R0:W1:Y:S02]  /*57a0*/  SHFL.BFLY P2, R19, R21, R18, R17 ;  /* 0x0c00001215137389 */ /* 0x0000640000040011 */
[----:B01----:R-:W-:Y:S01]  /*57b0*/  ENDCOLLECTIVE ;  /* 0x000000000000791b */ /* 0x003fe20003800000 */
.L_x_181:
[----:B------:R-:W-:Y:S01]  /*57c0*/  FADD.FTZ R24, R26, R29 ;  /* 0x0000001d1a187221 */ /* 0x000fe20000010000 */
[----:B------:R-:W-:-:S04]  /*57d0*/  HFMA2.MMA R18, -RZ, RZ, 0, 5.9604644775390625e-08 ;  /* 0x00000001ff127435 */ /* 0x000fc800000001ff */
[----:B------:R-:W-:Y:S02]  /*57e0*/  MOV R21, R24 ;  /* 0x0000001800157202 */ /* 0x000fe40000000f00 */
[----:B------:R-:W-:-:S07]  /*57f0*/  MOV R31, R19 ;  /* 0x00000013001f7202 */ /* 0x000fce0000000f00 */
[----:B------:R-:W-:Y:S05]  /*5800*/  WARPSYNC.COLLECTIVE R16, `(.L_x_182) ;  /* 0x0000000010087348 */ /* 0x000fea0003c00000 */
[----:B------:R0:W1:Y:S02]  /*5810*/  SHFL.BFLY P2, R19, R21, R18, R17 ;  /* 0x0c00001215137389 */ /* 0x0000640000040011 */
[----:B01----:R-:W-:Y:S01]  /*5820*/  ENDCOLLECTIVE ;  /* 0x000000000000791b */ /* 0x003fe20003800000 */
.L_x_182:
[----:B------:R-:W-:-:S05]  /*5830*/  FADD.FTZ R26, R28, R31 ;  /* 0x0000001f1c1a7221 */ /* 0x000fca0000010000 */
[----:B------:R-:W-:Y:S01]  /*5840*/  MOV R21, R26 ;  /* 0x0000001a00157202 */ /* 0x000fe20000000f00 */
[----:B------:R-:W-:-:S07]  /*5850*/  IMAD.MOV.U32 R31, RZ, RZ, R19 ;  /* 0x000000ffff1f7224 */ /* 0x000fce00078e0013 */
[----:B------:R-:W-:Y:S05]  /*5860*/  WARPSYNC.COLLECTIVE R16, `(.L_x_183) ;  /* 0x0000000010087348 */ /* 0x000fea0003c00000 */
[----:B------:R0:W1:Y:S02]  /*5870*/  SHFL.BFLY P2, R19, R21, R18, R17 ;  /* 0x0c00001215137389 */ /* 0x0000640000040011 */
[----:B01----:R-:W-:Y:S01]  /*5880*/  ENDCOLLECTIVE ;  /* 0x000000000000791b */ /* 0x003fe20003800000 */
.L_x_183:
[----:B------:R-:W-:Y:S01]  /*5890*/  FADD.FTZ R24, R24, R31 ;  /* 0x0000001f18187221 */ /* 0x000fe20000010000 */
[----:B------:R-:W-:Y:S01]  /*58a0*/  HFMA2.MMA R18, -RZ, RZ, 0, 4.76837158203125e-07 ;  /* 0x00000008ff127435 */ /* 0x000fe200000001ff */
[----:B------:R-:W-:Y:S01]  /*58b0*/  IMAD.MOV.U32 R21, RZ, RZ, R30 ;  /* 0x000000ffff157224 */ /* 0x000fe200078e001e */
[----:B------:R-:W-:-:S09]  /*58c0*/  MOV R29, R19 ;  /* 0x00000013001d7202 */ /* 0x000fd20000000f00 */
[----:B------:R-:W-:Y:S05]  /*58d0*/  WARPSYNC.COLLECTIVE R16, `(.L_x_184) ;  /* 0x0000000010087348 */ /* 0x000fea0003c00000 */
[----:B------:R0:W1:Y:S02]  /*58e0*/  SHFL.BFLY P2, R19, R21, R18, R17 ;  /* 0x0c00001215137389 */ /* 0x0000640000040011 */
[----:B01----:R-:W-:Y:S01]  /*58f0*/  ENDCOLLECTIVE ;  /* 0x000000000000791b */ /* 0x003fe20003800000 */
.L_x_184:
[----:B------:R-:W-:Y:S01]  /*5900*/  FADD.FTZ R26, R26, R29 ;  /* 0x0000001d1a1a7221 */ /* 0x000fe20000010000 */
[----:B------:R-:W-:Y:S01]  /*5910*/  IMAD.MOV.U32 R21, RZ, RZ, R32 ;  /* 0x000000ffff157224 */ /* 0x000fe200078e0020 */
[----:B------:R-:W-:-:S07]  /*5920*/  MOV R33, R19 ;  /* 0x0000001300217202 */ /* 0x000fce0000000f00 */
[----:B------:R-:W-:Y:S05]  /*5930*/  WARPSYNC.COLLECTIVE R16, `(.L_x_185) ;  /* 0x0000000010087348 */ /* 0x000fea0003c00000 */
[----:B------:R0:W1:Y:S02]  /*5940*/  SHFL.BFLY P2, R19, R21, R18, R17 ;  /* 0x0c00001215137389 */ /* 0x0000640000040011 */
[----:B01----:R-:W-:Y:S01]  /*5950*/  ENDCOLLECTIVE ;  /* 0x000000000000791b */ /* 0x003fe20003800000 */
.L_x_185:
[----:B------:R-:W-:-:S05]  /*5960*/  FADD.FTZ R33, R33, R30 ;  /* 0x0000001e21217221 */ /* 0x000fca0000010000 */
[----:B------:R-:W-:Y:S01]  /*5970*/  MOV R21, R33 ;  /* 0x0000002100157202 */ /* 0x000fe20000000f00 */
[----:B------:R-:W-:Y:S01]  /*5980*/  IMAD.MOV.U32 R18, RZ, RZ, 0x4 ;  /* 0x00000004ff127424 */ /* 0x000fe200078e00ff */
[----:B------:R-:W-:-:S07]  /*5990*/  MOV R35, R19 ;  /* 0x0000001300237202 */ /* 0x000fce0000000f00 */
[----:B------:R-:W-:Y:S05]  /*59a0*/  WARPSYNC.COLLECTIVE R16, `(.L_x_186) ;  /* 0x0000000010087348 */ /* 0x000fea0003c00000 */
[----:B------:R0:W1:Y:S02]  /*59b0*/  SHFL.BFLY P2, R19, R21, R18, R17 ;  /* 0x0c00001215137389 */ /* 0x0000640000040011 */
[----:B01----:R-:W-:Y:S01]  /*59c0*/  ENDCOLLECTIVE ;  /* 0x000000000000791b */ /* 0x003fe20003800000 */
.L_x_186:
[----:B------:R-:W-:-:S05]  /*59d0*/  FADD.FTZ R35, R35, R32 ;  /* 0x0000002023237221 */ /* 0x000fca0000010000 */
[----:B------:R-:W-:Y:S02]  /*59e0*/  MOV R21, R35 ;  /* 0x0000002300157202 */ /* 0x000fe40000000f00 */
[----:B------:R-:W-:-:S07]  /*59f0*/  MOV R30, R19 ;  /* 0x00000013001e7202 */ /* 0x000fce0000000f00 */
[----:B------:R-:W-:Y:S05]  /*5a00*/  WARPSYNC.COLLECTIVE R16, `(.L_x_187) ;  /* 0x0000000010087348 */ /* 0x000fea0003c00000 */
[----:B------:R0:W1:Y:S02]  /*5a10*/  SHFL.BFLY P2, R19, R21, R18, R17 ;  /* 0x0c00001215137389 */ /* 0x0000640000040011 */
[----:B01----:R-:W-:Y:S01]  /*5a20*/  ENDCOLLECTIVE ;  /* 0x000000000000791b */ /* 0x003fe20003800000 */
.L_x_187:
[----:B------:R-:W-:Y:S01]  /*5a30*/  FADD.FTZ R30, R33, R30 ;  /* 0x0000001e211e7221 */ /* 0x000fe20000010000 */
[----:B------:R-:W-:-:S03]  /*5a40*/  HFMA2.MMA R18, -RZ, RZ, 0, 1.1920928955078125e-07 ;  /* 0x00000002ff127435 */ /* 0x000fc600000001ff */
[----:B------:R-:W-:Y:S02]  /*5a50*/  IMAD.MOV.U32 R21, RZ, RZ, R30 ;  /* 0x000000ffff157224 */ /* 0x000fe400078e001e */
[----:B------:R-:W-:Y:S01]  /*5a60*/  IMAD.MOV.U32 R32, RZ, RZ, R19 ;  /* 0x000000ffff207224 */ /* 0x000fe200078e0013 */
[C---:B------:R-:W-:Y:S01]  /*5a70*/  @!P0 IADD3 R19, R23.reuse, 0x3c, RZ ;  /* 0x0000003c17138810 */ /* 0x040fe20007ffe0ff */
[----:B------:R-:W-:Y:S02]  /*5a80*/  IMAD.IADD R23, R23, 0x1, R46 ;  /* 0x0000000117177824 */ /* 0x000fe400078e022e */
[----:B------:R-:W-:Y:S01]  /*5a90*/  FADD.FTZ R32, R35, R32 ;  /* 0x0000002023207221 */ /* 0x000fe20000010000 */
[----:B------:R-:W-:Y:S01]  /*5aa0*/  @!P0 LOP3.LUT R19, R19, R6, RZ, 0x3c, !PT ;  /* 0x0000000613138212 */ /* 0x000fe200078e3cff */
[----:B------:R-:W-:-:S03]  /*5ab0*/  IMAD.WIDE R14, R23, 0x2, R14 ;  /* 0x00000002170e7825 */ /* 0x000fc600078e020e */
[----:B------:R-:W-:Y:S01]  /*5ac0*/  @!P0 LEA R34, R19, R34, 0x2 ;  /* 0x0000002213228211 */ /* 0x000fe200078e10ff */
[----:B------:R-:W-:-:S07]  /*5ad0*/  IMAD.WIDE R2, R23, 0x2, R2 ;  /* 0x0000000217027825 */ /* 0x000fce00078e0202 */
[----:B------:R-:W-:Y:S05]  /*5ae0*/  WARPSYNC.COLLECTIVE R16, `(.L_x_188) ;  /* 0x0000000010087348 */ /* 0x000fea0003c00000 */
[----:B------:R0:W1:Y:S02]  /*5af0*/  SHFL.BFLY P2, R19, R21, R18, R17 ;  /* 0x0c00001215137389 */ /* 0x0000640000040011 */
[----:B01----:R-:W-:Y:S01]  /*5b00*/  ENDCOLLECTIVE ;  /* 0x000000000000791b */ /* 0x003fe20003800000 */
.L_x_188:
[----:B------:R-:W0:Y:S04]  /*5b10*/  @!P0 LDS R28, [R34] ;  /* 0x00000000221c8984 */ /* 0x000e280000000800 */
[----:B------:R1:W2:Y:S01]  /*5b20*/  @!P0 LDS R37, [R34+0x500] ;  /* 0x0005000022258984 */ /* 0x0002a20000000800 */
[----:B------:R-:W-:Y:S01]  /*5b30*/  IMAD.MOV.U32 R21, RZ, RZ, R32 ;  /* 0x000000ffff157224 */ /* 0x000fe200078e0020 */
[----:B-1----:R-:W-:Y:S01]  /*5b40*/  HFMA2.MMA R34, -RZ, RZ, 0, 0 ;  /* 0x00000000ff227435 */ /* 0x002fe200000001ff */
[----:B------:R-:W-:-:S10]  /*5b50*/  MOV R33, R19 ;  /* 0x0000001300217202 */ /* 0x000fd40000000f00 */
[----:B0-2---:R-:W-:Y:S05]  /*5b60*/  WARPSYNC.COLLECTIVE R16, `(.L_x_189) ;  /* 0x0000000010087348 */ /* 0x005fea0003c00000 */
[----:B------:R1:W3:Y:S02]  /*5b70*/  SHFL.BFLY P2, R19, R21, R18, R17 ;  /* 0x0c00001215137389 */ /* 0x0002e40000040011 */
[----:B0123--:R-:W-:Y:S01]  /*5b80*/  ENDCOLLECTIVE ;  /* 0x000000000000791b */ /* 0x00ffe20003800000 */
.L_x_189:
[----:B------:R-:W-:Y:S01]  /*5b90*/  FADD.FTZ R33, R30, R33 ;  /* 0x000000211e217221 */ /* 0x000fe20000010000 */
[----:B------:R-:W-:-:S04]  /*5ba0*/  HFMA2.MMA R18, -RZ, RZ, 0, 5.9604644775390625e-08 ;  /* 0x00000001ff127435 */ /* 0x000fc800000001ff */
[----:B------:R-:W-:Y:S01]  /*5bb0*/  MOV R21, R33 ;  /* 0x0000002100157202 */ /* 0x000fe20000000f00 */
[----:B------:R-:W-:Y:S01]  /*5bc0*/  @!P0 IMAD.MOV.U32 R34, RZ, RZ, R28 ;  /* 0x000000ffff228224 */ /* 0x000fe200078e001c */
[----:B------:R-:W-:Y:S02]  /*5bd0*/  @!P0 MOV R36, R37 ;  /* 0x0000002500248202 */ /* 0x000fe40000000f00 */
[----:B------:R-:W-:-:S07]  /*5be0*/  MOV R35, R19 ;  /* 0x0000001300237202 */ /* 0x000fce0000000f00 */
[----:B------:R-:W-:Y:S05]  /*5bf0*/  WARPSYNC.COLLECTIVE R16, `(.L_x_190) ;  /* 0x0000000010087348 */ /* 0x000fea0003c00000 */
[----:B------:R0:W1:Y:S02]  /*5c00*/  SHFL.BFLY P2, R19, R21, R18, R17 ;  /* 0x0c00001215137389 */ /* 0x0000640000040011 */
[----:B01----:R-:W-:Y:S01]  /*5c10*/  ENDCOLLECTIVE ;  /* 0x000000000000791b */ /* 0x003fe20003800000 */
.L_x_190:
[----:B------:R-:W-:Y:S01]  /*5c20*/  ISETP.NE.AND P0, PT, R63, RZ, PT ;  /* 0x000000ff3f00720c */ /* 0x000fe20003f05270 */
[----:B------:R-:W-:-:S05]  /*5c30*/  FADD.FTZ R32, R32, R35 ;  /* 0x0000002320207221 */ /* 0x000fca0000010000 */
[----:B------:R-:W-:Y:S01]  /*5c40*/  MOV R21, R32 ;  /* 0x0000002000157202 */ /* 0x000fe20000000f00 */
[----:B------:R-:W-:-:S07]  /*5c50*/  IMAD.MOV.U32 R28, RZ, RZ, R19 ;  /* 0x000000ffff1c7224 */ /* 0x000fce00078e0013 */
[----:B------:R-:W-:Y:S05]  /*5c60*/  WARPSYNC.COLLECTIVE R16, `(.L_x_191) ;  /* 0x0000000010087348 */ /* 0x000fea0003c00000 */
[----:B------:R0:W1:Y:S02]  /*5c70*/  SHFL.BFLY P2, R19, R21, R18, R17 ;  /* 0x0c00001215137389 */ /* 0x0000640000040011 */
[----:B01----:R-:W-:Y:S01]  /*5c80*/  ENDCOLLECTIVE ;  /* 0x000000000000791b */ /* 0x003fe20003800000 */
.L_x_191:
[----:B------:R-:W-:Y:S01]  /*5c90*/  HFMA2.MMA R18, -RZ, RZ, 0, 4.76837158203125e-07 ;  /* 0x00000008ff127435 */ /* 0x000fe200000001ff */
[----:B------:R-:W-:Y:S01]  /*5ca0*/  IMAD.MOV.U32 R21, RZ, RZ, R34 ;  /* 0x000000ffff157224 */ /* 0x000fe200078e0022 */
[----:B------:R-:W-:-:S09]  /*5cb0*/  MOV R35, R19 ;  /* 0x0000001300237202 */ /* 0x000fd20000000f00 */
[----:B------:R-:W-:Y:S05]  /*5cc0*/  WARPSYNC.COLLECTIVE R16, `(.L_x_192) ;  /* 0x0000000010087348 */ /* 0x000fea0003c00000 */
[----:B------:R0:W1:Y:S02]  /*5cd0*/  SHFL.BFLY P2, R19, R21, R18, R17 ;  /* 0x0c00001215137389 */ /* 0x0000640000040011 */
[----:B01----:R-:W-:Y:S01]  /*5ce0*/  ENDCOLLECTIVE ;  /* 0x000000000000791b */ /* 0x003fe20003800000 */
.L_x_192:
[----:B------:R-:W-:Y:S02]  /*5cf0*/  MOV R21, R36 ;  /* 0x0000002400157202 */ /* 0x000fe40000000f00 */
[----:B------:R-:W-:-:S07]  /*5d00*/  MOV R39, R19 ;  /* 0x0000001300277202 */ /* 0x000fce0000000f00 */
[----:B------:R-:W-:Y:S05]  /*5d10*/  WARPSYNC.COLLECTIVE R16, `(.L_x_193) ;  /* 0x0000000010087348 */ /* 0x000fea0003c00000 */
[----:B------:R0:W1:Y:S02]  /*5d20*/  SHFL.BFLY P2, R19, R21, R18, R17 ;  /* 0x0c00001215137389 */ /* 0x0000640000040011 */
[----:B01----:R-:W-:Y:S01]  /*5d30*/  ENDCOLLECTIVE ;  /* 0x000000000000791b */ /* 0x003fe20003800000 */
.L_x_193:
[----:B------:R-:W-:Y:S01]  /*5d40*/  FADD.FTZ R39, R39, R34 ;  /* 0x0000002227277221 */ /* 0x000fe20000010000 */
[----:B------:R-:W-:-:S04]  /*5d50*/  HFMA2.MMA R18, -RZ, RZ, 0, 2.384185791015625e-07 ;  /* 0x00000004ff127435 */ /* 0x000fc800000001ff */
[----:B------:R-:W-:Y:S01]  /*5d60*/  MOV R21, R39 ;  /* 0x0000002700157202 */ /* 0x000fe20000000f00 */
[----:B------:R-:W-:-:S07]  /*5d70*/  IMAD.MOV.U32 R37, RZ, RZ, R19 ;  /* 0x000000ffff257224 */ /* 0x000fce00078e0013 */
[----:B------:R-:W-:Y:S05]  /*5d80*/  WARPSYNC.COLLECTIVE R16, `(.L_x_194) ;  /* 0x0000000010087348 */ /* 0x000fea0003c00000 */
[----:B------:R0:W1:Y:S02]  /*5d90*/  SHFL.BFLY P2, R19, R21, R18, R17 ;  /* 0x0c00001215137389 */ /* 0x0000640000040011 */
[----:B01----:R-:W-:Y:S01]  /*5da0*/  ENDCOLLECTIVE ;  /* 0x000000000000791b */ /* 0x003fe20003800000 */
.L_x_194:
[----:B------:R-:W-:-:S05]  /*5db0*/  FADD.FTZ R37, R37, R36 ;  /* 0x0000002425257221 */ /* 0x000fca0000010000 */
[----:B------:R-:W-:Y:S01]  /*5dc0*/  MOV R21, R37 ;  /* 0x0000002500157202 */ /* 0x000fe20000000f00 */
[----:B------:R-:W-:-:S07]  /*5dd0*/  IMAD.MOV.U32 R34, RZ, RZ, R19 ;  /* 0x000000ffff227224 */ /* 0x000fce00078e0013 */
[----:B------:R-:W-:Y:S05]  /*5de0*/  WARPSYNC.COLLECTIVE R16, `(.L_x_195) ;  /* 0x0000000010087348 */ /* 0x000fea0003c00000 */
[----:B------:R0:W1:Y:S02]  /*5df0*/  SHFL.BFLY P2, R19, R21, R18, R17 ;  /* 0x0c00001215137389 */ /* 0x0000640000040011 */
[----:B01----:R-:W-:Y:S01]  /*5e00*/  ENDCOLLECTIVE ;  /* 0x000000000000791b */ /* 0x003fe20003800000 */
.L_x_195:
[----:B------:R-:W-:Y:S01]  /*5e10*/  FADD.FTZ R34, R39, R34 ;  /* 0x0000002227227221 */ /* 0x000fe20000010000 */
[----:B------:R-:W-:-:S03]  /*5e20*/  HFMA2.MMA R18, -RZ, RZ, 0, 1.1920928955078125e-07 ;  /* 0x00000002ff127435 */ /* 0x000fc600000001ff */
[----:B------:R-:W-:Y:S01]  /*5e30*/  IMAD.MOV.U32 R21, RZ, RZ, R34 ;  /* 0x000000ffff157224 */ /* 0x000fe200078e0022 */
[----:B------:R-:W-:-:S07]  /*5e40*/  MOV R36, R19 ;  /* 0x0000001300247202 */ /* 0x000fce0000000f00 */
[----:B------:R-:W-:Y:S05]  /*5e50*/  WARPSYNC.COLLECTIVE R16, `(.L_x_196) ;  /* 0x0000000010087348 */ /* 0x000fea0003c00000 */
[----:B------:R0:W1:Y:S02]  /*5e60*/  SHFL.BFLY P2, R19, R21, R18, R17 ;  /* 0x0c00001215137389 */ /* 0x0000640000040011 */
[----:B01----:R-:W-:Y:S01]  /*5e70*/  ENDCOLLECTIVE ;  /* 0x000000000000791b */ /* 0x003fe20003800000 */
.L_x_196:
[----:B------:R-:W-:-:S05]  /*5e80*/  FADD.FTZ R36, R37, R36 ;  /* 0x0000002425247221 */ /* 0x000fca0000010000 */
[----:B------:R-:W-:Y:S02]  /*5e90*/  MOV R21, R36 ;  /* 0x0000002400157202 */ /* 0x000fe40000000f00 */
[----:B------:R-:W-:-:S07]  /*5ea0*/  MOV R39, R19 ;  /* 0x0000001300277202 */ /* 0x000fce0000000f00 */
[----:B------:R-:W-:Y:S05]  /*5eb0*/  WARPSYNC.COLLECTIVE R16, `(.L_x_197) ;  /* 0x0000000010087348 */ /* 0x000fea0003c00000 */
[----:B------:R0:W1:Y:S02]  /*5ec0*/  SHFL.BFLY P2, R19, R21, R18, R17 ;  /* 0x0c00001215137389 */ /* 0x0000640000040011 */
[----:B01----:R-:W-:Y:S01]  /*5ed0*/  ENDCOLLECTIVE ;  /* 0x000000000000791b */ /* 0x003fe20003800000 */
.L_x_197:
[----:B------:R-:W-:Y:S01]  /*5ee0*/  FADD.FTZ R34, R34, R39 ;  /* 0x0000002722227221 */ /* 0x000fe20000010000 */
[----:B------:R-:W-:Y:S01]  /*5ef0*/  FADD.FTZ R18, R33, R28 ;  /* 0x0000001c21127221 */ /* 0x000fe20000010000 */
[----:B------:R-:W-:Y:S02]  /*5f00*/  @!P0 F2FP.BF16.F32.PACK_AB R16, RZ, R24 ;  /* 0x00000018ff10823e */ /* 0x000fe400000010ff */
[----:B------:R-:W-:Y:S01]  /*5f10*/  IMAD.MOV.U32 R21, RZ, RZ, R34 ;  /* 0x000000ffff157224 */ /* 0x000fe200078e0022 */
[----:B------:R-:W-:Y:S02]  /*5f20*/  @!P0 F2FP.BF16.F32.PACK_AB R17, RZ, R26 ;  /* 0x0000001aff11823e */ /* 0x000fe400000010ff */
[----:B------:R-:W-:Y:S02]  /*5f30*/  @!P0 F2FP.BF16.F32.PACK_AB R18, RZ, R18 ;  /* 0x00000012ff12823e */ /* 0x000fe400000010ff */
[----:B------:R-:W-:Y:S01]  /*5f40*/  PRMT R24, R16, 0x7610, R24 ;  /* 0x0000761010187816 */ /* 0x000fe20000000018 */
[----:B------:R-:W-:Y:S01]  /*5f50*/  IMAD.MOV.U32 R16, RZ, RZ, 0xffff ;  /* 0x0000ffffff107424 */ /* 0x000fe200078e00ff */
[----:B------:R-:W-:Y:S01]  /*5f60*/  PRMT R26, R18, 0x7610, R26 ;  /* 0x00007610121a7816 */ /* 0x000fe2000000001a */
[----:B------:R-:W-:Y:S01]  /*5f70*/  HFMA2.MMA R18, -RZ, RZ, 0, 5.9604644775390625e-08 ;  /* 0x00000001ff127435 */ /* 0x000fe200000001ff */
[----:B------:R-:W-:-:S02]  /*5f80*/  MOV R37, R19 ;  /* 0x0000001300257202 */ /* 0x000fc40000000f00 */
[----:B------:R-:W-:Y:S02]  /*5f90*/  @!P0 F2FP.BF16.F32.PACK_AB R19, RZ, R20 ;  /* 0x00000014ff13823e */ /* 0x000fe400000010ff */
[----:B------:R-:W-:Y:S01]  /*5fa0*/  PRMT R25, R17, 0x7610, R25 ;  /* 0x0000761011197816 */ /* 0x000fe20000000019 */
[----:B------:R-:W-:Y:S01]  /*5fb0*/  FADD.FTZ R36, R36, R37 ;  /* 0x0000002524247221 */ /* 0x000fe20000010000 */
[----:B------:R-:W-:Y:S01]  /*5fc0*/  MOV R17, 0x101f ;  /* 0x0000101f00117802 */ /* 0x000fe20000000f00 */
[----:B------:R0:W-:Y:S01]  /*5fd0*/  @!P0 STG.E.U16 desc[UR8][R14.64], R19 ;  /* 0x000000130e008986 */ /* 0x0001e2000c101508 */
[----:B------:R-:W-:-:S07]  /*5fe0*/  @!P0 F2FP.BF16.F32.PACK_AB R20, RZ, R22 ;  /* 0x00000016ff14823e */ /* 0x000fce00000010ff */
[----:B0-----:R-:W-:Y:S05]  /*5ff0*/  WARPSYNC.COLLECTIVE R16, `(.L_x_198) ;  /* 0x0000000010087348 */ /* 0x001fea0003c00000 */
[----:B0-----:R0:W1:Y:S02]  /*6000*/  SHFL.BFLY P2, R19, R21, R18, R17 ;  /* 0x0c00001215137389 */ /* 0x0010640000040011 */
[----:B01----:R-:W-:Y:S01]  /*6010*/  ENDCOLLECTIVE ;  /* 0x000000000000791b */ /* 0x003fe20003800000 */
.L_x_198:
[----:B------:R-:W-:Y:S01]  /*6020*/  PRMT R22, R20, 0x7610, R22 ;  /* 0x0000761014167816 */ /* 0x000fe20000000016 */
[----:B------:R-:W-:-:S04]  /*6030*/  FADD.FTZ R20, R32, R35 ;  /* 0x0000002320147221 */ /* 0x000fc80000010000 */
[----:B------:R0:W-:Y:S01]  /*6040*/  @!P0 STG.E.U16 desc[UR8][R2.64], R22 ;  /* 0x0000001602008986 */ /* 0x0001e2000c101508 */
[----:B------:R-:W-:-:S03]  /*6050*/  @!P0 F2FP.BF16.F32.PACK_AB R20, RZ, R20 ;  /* 0x00000014ff14823e */ /* 0x000fc600000010ff */
[----:B------:R0:W-:Y:S01]  /*6060*/  @!P0 STG.E.U16 desc[UR8][R14.64+0x28], R24 ;  /* 0x000028180e008986 */ /* 0x0001e2000c101508 */
[----:B------:R-:W-:-:S03]  /*6070*/  MOV R21, R36 ;  /* 0x0000002400157202 */ /* 0x000fc60000000f00 */
[----:B------:R0:W-:Y:S04]  /*6080*/  @!P0 STG.E.U16 desc[UR8][R2.64+0x28], R25 ;  /* 0x0000281902008986 */ /* 0x0001e8000c101508 */
[----:B------:R0:W-:Y:S04]  /*6090*/  @!P0 STG.E.U16 desc[UR8][R14.64+0x50], R26 ;  /* 0x0000501a0e008986 */ /* 0x0001e8000c101508 */
[----:B------:R0:W-:Y:S01]  /*60a0*/  @!P0 STG.E.U16 desc[UR8][R2.64+0x50], R20 ;  /* 0x0000501402008986 */ /* 0x0001e2000c101508 */
[----:B------:R-:W-:-:S07]  /*60b0*/  MOV R23, R19 ;  /* 0x0000001300177202 */ /* 0x000fce0000000f00 */
[----:B0-----:R-:W-:Y:S05]  /*60c0*/  WARPSYNC.COLLECTIVE R16, `(.L_x_199) ;  /* 0x0000000010087348 */ /* 0x001fea0003c00000 */
[----:B------:R1:W2:Y:S02]  /*60d0*/  SHFL.BFLY P2, R19, R21, R18, R17 ;  /* 0x0c00001215137389 */ /* 0x0002a40000040011 */
[----:B012---:R-:W-:Y:S01]  /*60e0*/  ENDCOLLECTIVE ;  /* 0x000000000000791b */ /* 0x007fe20003800000 */
.L_x_199:
[----:B------:R-:W-:Y:S01]  /*60f0*/  FADD.FTZ R23, R34, R23 ;  /* 0x0000001722177221 */ /* 0x000fe20000010000 */
[----:B------:R-:W-:Y:S06]  /*6100*/  BRA `(.L_x_200) ;  /* 0xffffffe4000c7947 */ /* 0x000fec000383ffff */
.L_x_201:
        /* <DEDUP_REMOVED lines=15> */
.L_x_3831:


//--------------------- .text._ZN13group_norm_v218gn_bwd_cuda_kernelI13__nv_bfloat16Li320ELi3ELi32ELi10ELi1024ELb0ELb1ELi8ELi320ELi320ELi4ELb1ELi2ELb0ELb0ELNS_15WgradSyncMethodE3ENS_16CompileConditionILi900EEEEEvPT_S6_S6_PKS5_S8_S8_S8_PKfflPfPj --------------------------
	.section	.text._ZN13group_norm_v218gn_bwd_cuda_kernelI13__nv_bfloat16Li320ELi3ELi32ELi10ELi1024ELb0ELb1ELi8ELi320ELi320ELi4ELb1ELi2ELb0ELb0ELNS_15WgradSyncMethodE3ENS_16CompileConditionILi900EEEEEvPT_S6_S6_PKS5_S8_S8_S8_PKfflPfPj,"ax",@progbits
	.align	128
        .global         _ZN13group_norm_v218gn_bwd_cuda_kernelI13__nv_bfloat16Li320ELi3ELi32ELi10ELi1024ELb0ELb1ELi8ELi320ELi320ELi4ELb1ELi2ELb0ELb0ELNS_15WgradSyncMethodE3ENS_16CompileConditionILi900EEEEEvPT_S6_S6_PKS5_S8_S8_S8_PKfflPfPj
        .type           _ZN13group_norm_v218gn_bwd_cuda_kernelI13__nv_bfloat16Li320ELi3ELi32ELi10ELi1024ELb0ELb1ELi8ELi320ELi320ELi4ELb1ELi2ELb0ELb0ELNS_15WgradSyncMethodE3ENS_16CompileConditionILi900EEEEEvPT_S6_S6_PKS5_S8_S8_S8_PKfflPfPj,@function
        .size           _ZN13group_norm_v218gn_bwd_cuda_kernelI13__nv_bfloat16Li320ELi3ELi32ELi10ELi1024ELb0ELb1ELi8ELi320ELi320ELi4ELb1ELi2ELb0ELb0ELNS_15WgradSyncMethodE3ENS_16CompileConditionILi900EEEEEvPT_S6_S6_PKS5_S8_S8_S8_PKfflPfPj,(.L_x_3832 - _ZN13group_norm_v218gn_bwd_cuda_kernelI13__nv_bfloat16Li320ELi3ELi32ELi10ELi1024ELb0ELb1ELi8ELi320ELi320ELi4ELb1ELi2ELb0ELb0ELNS_15WgradSyncMethodE3ENS_16CompileConditionILi900EEEEEvPT_S6_S6_PKS5_S8_S8_S8_PKfflPfPj)
        .other          _ZN13group_norm_v218gn_bwd_cuda_kernelI13__nv_bfloat16Li320ELi3ELi32ELi10ELi1024ELb0ELb1ELi8ELi320ELi320ELi4ELb1ELi2ELb0ELb0ELNS_15WgradSyncMethodE3ENS_16CompileConditionILi900EEEEEvPT_S6_S6_PKS5_S8_S8_S8_PKfflPfPj,@"STO_CUDA_ENTRY STV_DEFAULT"
_ZN13group_norm_v218gn_bwd_cuda_kernelI13__nv_bfloat16Li320ELi3ELi32ELi10ELi1024ELb0ELb1ELi8ELi320ELi320ELi4ELb1ELi2ELb0ELb0ELNS_15WgradSyncMethodE3ENS_16CompileConditionILi900EEEEEvPT_S6_S6_PKS5_S8_S8_S8_PKfflPfPj:
.text._ZN13group_norm_v218gn_bwd_cuda_kernelI13__nv_bfloat16Li320ELi3ELi32ELi10ELi1024ELb0ELb1ELi8ELi320ELi320ELi4ELb1ELi2ELb0ELb0ELNS_15WgradSyncMethodE3ENS_16CompileConditionILi900EEEEEvPT_S6_S6_PKS5_S8_S8_S8_PKfflPfPj:
        /* <DEDUP_REMOVED lines=28> */
.L_x_204:
[----:B------:R-:W2:Y:S04]  /*01c0*/  LD.E.STRONG.GPU R0, desc[UR14][R2.64] ;  /* 0x0000000e02007980 */ /* 0x000ea8000c10f900 */
[----:B--2---:R-:W-:Y:S01]  /*01d0*/  CCTL.IVALL ;  /* 0x00000000ff00798f */ /* 0x004fe20002000000 */
[----:B------:R-:W-:Y:S05]  /*01e0*/  YIELD ;  /* 0x0000000000007946 */ /* 0x000fea0003800000 */
[----:B-----5:R-:W-:-:S04]  /*01f0*/  LOP3.LUT R0, R0, R5, RZ, 0x3c, !PT ;  /* 0x0000000500007212 */ /* 0x020fc800078e3cff */
[----:B------:R-:W-:-:S13]  /*0200*/  ISETP.GT.AND P0, PT, R0, -0x1, PT ;  /* 0xffffffff0000780c */ /* 0x000fda0003f04270 */
[----:B------:R-:W-:Y:S05]  /*0210*/  @P0 BRA `(.L_x_204) ;  /* 0xfffffffc00e80947 */ /* 0x000fea000383ffff */
.L_x_203:
[----:B------:R-:W-:Y:S05]  /*0220*/  WARPSYNC.ALL ;  /* 0x0000000000007948 */ /* 0x000fea0003800000 */
[----:B------:R-:W-:Y:S06]  /*0230*/  BAR.SYNC.DEFER_BLOCKING 0x0 ;  /* 0x0000000000007b1d */ /* 0x000fec0000010000 */
[----:B------:R-:W-:Y:S05]  /*0240*/  BRA `(.L_x_205) ;  /* 0x0000002400287947 */ /* 0x000fea0003800000 */
.L_x_202:
        /* <DEDUP_REMOVED lines=13> */
[C---:B--2---:R-:W-:Y:S01]  /*0320*/  PRMT R9, R6.reuse, 0x7632, R9 ;  /* 0x0000763206097816 */ /* 0x044fe20000000009 */
[----:B------:R-:W-:Y:S01]  /*0330*/  IMAD.U32 R3, R6, 0x10000, RZ ;  /* 0x0001000006037824 */ /* 0x000fe200078e00ff */
[----:B------:R-:W-:-:S02]  /*0340*/  PRMT R11, R7, 0x7632, R11 ;  /* 0x00007632070b7816 */ /* 0x000fc4000000000b */
[----:B------:R-:W-:Y:S01]  /*0350*/  SHF.L.U32 R5, R7, 0x10, RZ ;  /* 0x0000001007057819 */ /* 0x000fe200000006ff */
[----:B------:R-:W-:Y:S01]  /*0360*/  IMAD.U32 R9, R9, 0x10000, RZ ;  /* 0x0001000009097824 */ /* 0x000fe200078e00ff */
[----:B------:R-:W-:-:S07]  /*0370*/  SHF.L.U32 R11, R11, 0x10, RZ ;  /* 0x000000100b0b7819 */ /* 0x000fce00000006ff */
.L_x_221:
[----:B0-----:R-:W0:Y:S01]  /*0380*/  S2R R46, SR_TID.X ;  /* 0x00000000002e7919 */ /* 0x001e220000002100 */
[----:B------:R-:W-:Y:S01]  /*0390*/  USHF.L.U32 UR6, UR16, 0x3, URZ ;  /* 0x0000000310067899 */ /* 0x000fe2000800063f */
[----:B------:R-:W-:Y:S01]  /*03a0*/  HFMA2.MMA R15, -RZ, RZ, 0, 0 ;  /* 0x00000000ff0f7435 */ /* 0x000fe200000001ff */
[----:B------:R-:W-:Y:S01]  /*03b0*/  IMAD.U32 R19, RZ, RZ, UR9 ;  /* 0x00000009ff137e24 */ /* 0x000fe2000f8e00ff */
[----:B------:R-:W-:Y:S02]  /*03c0*/  USHF.L.U64.HI UR8, UR9, 0x5, UR5 ;  /* 0x0000000509087899 */ /* 0x000fe40008010205 */
[----:B------:R-:W-:Y:S02]  /*03d0*/  ULOP3.LUT UR6, UR6, 0x3f8, URZ, 0xc0, !UPT ;  /* 0x000003f806067892 */ /* 0x000fe4000f8ec03f */
[----:B------:R-:W-:Y:S01]  /*03e0*/  UIMAD UR10, UR5, 0x50000, URZ ;  /* 0x00050000050a78a4 */ /* 0x000fe2000f8e023f */
[----:B------:R-:W-:Y:S01]  /*03f0*/  ULDC.64 UR12, c[0x0][0x248] ;  /* 0x00009200000c7ab9 */ /* 0x000fe20000000a00 */
[----:B------:R-:W-:Y:S01]  /*0400*/  ULDC.64 UR18, c[0x0][0x228] ;  /* 0x00008a0000127ab9 */ /* 0x000fe20000000a00 */
[----:B01----:R-:W-:-:S05]  /*0410*/  IMAD.WIDE.U32 R6, R46, -0x33333333, RZ ;  /* 0xcccccccd2e067825 */ /* 0x003fca00078e00ff */
[----:B------:R-:W-:-:S04]  /*0420*/  SHF.R.U32.HI R13, RZ, 0x6, R7 ;  /* 0x00000006ff0d7819 */ /* 0x000fc80000011607 */
[C---:B------:R-:W-:Y:S01]  /*0430*/  IADD3 R2, R13.reuse, UR6, RZ ;  /* 0x000000060d027c10 */ /* 0x040fe2000fffe0ff */
[----:B------:R-:W-:Y:S01]  /*0440*/  IMAD R18, R13, -0x50, R46 ;  /* 0xffffffb00d127824 */ /* 0x000fe200078e022e */
[----:B------:R-:W-:-:S03]  /*0450*/  USHF.L.U32 UR6, UR9, 0x5, URZ ;  /* 0x0000000509067899 */ /* 0x000fc6000800063f */
[----:B------:R-:W-:Y:S02]  /*0460*/  IMAD.SHL.U32 R14, R18, 0x4, RZ ;  /* 0x00000004120e7824 */ /* 0x000fe400078e00ff */
[----:B------:R-:W-:Y:S02]  /*0470*/  IMAD R17, R2, 0x140, RZ ;  /* 0x0000014002117824 */ /* 0x000fe400078e02ff */
[----:B------:R-:W-:-:S05]  /*0480*/  IMAD.WIDE.U32 R6, R14, -0x33333333, RZ ;  /* 0xcccccccd0e067825 */ /* 0x000fca00078e00ff */
[----:B------:R-:W-:Y:S01]  /*0490*/  SHF.R.U32.HI R0, RZ, 0x3, R7 ;  /* 0x00000003ff007819 */ /* 0x000fe20000011607 */
[----:B------:R-:W-:-:S03]  /*04a0*/  IMAD.WIDE.U32 R6, R19, 0x50000, R14 ;  /* 0x0005000013067825 */ /* 0x000fc600078e000e */
[----:B------:R-:W-:Y:S01]  /*04b0*/  IADD3 R0, P0, R0, UR6, RZ ;  /* 0x0000000600007c10 */ /* 0x000fe2000ff1e0ff */
[C---:B------:R-:W-:Y:S01]  /*04c0*/  VIADD R15, R17.reuse, 0x500 ;  /* 0x00000500110f7836 */ /* 0x040fe20000000000 */
[----:B------:R-:W-:Y:S02]  /*04d0*/  IADD3 R2, P1, R17, R6, RZ ;  /* 0x0000000611027210 */ /* 0x000fe40007f3e0ff */
[----:B------:R-:W-:Y:S01]  /*04e0*/  IADD3 R4, R7, UR10, RZ ;  /* 0x0000000a07047c10 */ /* 0x000fe2000fffe0ff */
[----:B------:R-:W-:Y:S01]  /*04f0*/  IMAD.X R17, RZ, RZ, UR8, P0 ;  /* 0x00000008ff117e24 */ /* 0x000fe200080e06ff */
[C---:B------:R-:W-:Y:S01]  /*0500*/  LEA R16, P0, R0.reuse, UR12, 0x3 ;  /* 0x0000000c00107c11 */ /* 0x040fe2000f8018ff */
[----:B------:R-:W-:Y:S01]  /*0510*/  ULDC.64 UR10, c[0x0][0x230] ;  /* 0x00008c00000a7ab9 */ /* 0x000fe20000000a00 */
[----:B------:R-:W-:Y:S02]  /*0520*/  IADD3.X R7, RZ, R4, RZ, P1, !PT ;  /* 0x00000004ff077210 */ /* 0x000fe40000ffe4ff */
[----:B------:R-:W-:-:S02]  /*0530*/  LEA.HI.X R17, R0, UR13, R17, 0x3, P0 ;  /* 0x0000000d00117c11 */ /* 0x000fc400080f1c11 */
[C---:B------:R-:W-:Y:S02]  /*0540*/  SHF.L.U64.HI R0, R2.reuse, 0x1, R7 ;  /* 0x0000000102007819 */ /* 0x040fe40000010207 */
[----:B------:R-:W-:Y:S02]  /*0550*/  SHF.L.U32 R2, R2, 0x1, RZ ;  /* 0x0000000102027819 */ /* 0x000fe400000006ff */
[----:B------:R-:W2:Y:S01]  /*0560*/  LDG.E.64.CONSTANT R16, desc[UR14][R16.64] ;  /* 0x0000000e10107981 */ /* 0x000ea2000c1e9b00 */
[----:B------:R-:W-:Y:S01]  /*0570*/  IADD3 R15, P2, R15, R6, RZ ;  /* 0x000000060f0f7210 */ /* 0x000fe20007f5e0ff */
[----:B------:R-:W-:Y:S01]  /*0580*/  VIADD R6, R14, 0x2 ;  /* 0x000000020e067836 */ /* 0x000fe20000000000 */
[C---:B------:R-:W-:Y:S02]  /*0590*/  IADD3 R34, P0, R2.reuse, UR10, RZ ;  /* 0x0000000a02227c10 */ /* 0x040fe4000ff1e0ff */
[----:B------:R-:W-:Y:S01]  /*05a0*/  IADD3 R32, P1, R2, UR18, RZ ;  /* 0x0000001202207c10 */ /* 0x000fe2000ff3e0ff */
[----:B------:R-:W-:Y:S01]  /*05b0*/  IMAD.WIDE.U32 R6, R6, -0x33333333, RZ ;  /* 0xcccccccd06067825 */ /* 0x000fe200078e00ff */
[----:B------:R-:W-:-:S02]  /*05c0*/  IADD3.X R35, R0, UR11, RZ, P0, !PT ;  /* 0x0000000b00237c10 */ /* 0x000fc400087fe4ff */
[----:B------:R-:W-:Y:S01]  /*05d0*/  IADD3.X R33, R0, UR19, RZ, P1, !PT ;  /* 0x0000001300217c10 */ /* 0x000fe20008ffe4ff */
[----:B------:R-:W-:Y:S01]  /*05e0*/  IMAD.X R6, RZ, RZ, R4, P2 ;  /* 0x000000ffff067224 */ /* 0x000fe200010e0604 */
[----:B------:R-:W-:Y:S02]  /*05f0*/  SHF.R.U32.HI R7, RZ, 0x3, R7 ;  /* 0x00000003ff077819 */ /* 0x000fe40000011607 */
[----:B------:R-:W3:Y:S01]  /*0600*/  LDG.E.64.CONSTANT R34, desc[UR14][R34.64] ;  /* 0x0000000e22227981 */ /* 0x000ee2000c1e9b00 */
[----:B------:R-:W-:Y:S02]  /*0610*/  SHF.L.U32 R4, R15, 0x1, RZ ;  /* 0x000000010f047819 */ /* 0x000fe400000006ff */
[----:B------:R-:W-:Y:S01]  /*0620*/  IADD3 R7, P0, R7, UR6, RZ ;  /* 0x0000000607077c10 */ /* 0x000fe2000ff1e0ff */
[----:B------:R-:W4:Y:S01]  /*0630*/  LDG.E.64.CONSTANT R32, desc[UR14][R32.64] ;  /* 0x0000000e20207981 */ /* 0x000f22000c1e9b00 */
[----:B------:R-:W-:Y:S01]  /*0640*/  SHF.L.U64.HI R6, R15, 0x1, R6 ;  /* 0x000000010f067819 */ /* 0x000fe20000010206 */
[----:B------:R-:W-:Y:S01]  /*0650*/  ULDC UR6, c[0x0][0x250] ;  /* 0x0000940000067ab9 */ /* 0x000fe20000000800 */
[----:B------:R-:W-:Y:S01]  /*0660*/  IADD3 R30, P1, R4, UR10, RZ ;  /* 0x0000000a041e7c10 */ /* 0x000fe2000ff3e0ff */
[----:B------:R-:W-:Y:S01]  /*0670*/  IMAD.X R8, RZ, RZ, UR8, P0 ;  /* 0x00000008ff087e24 */ /* 0x000fe200080e06ff */
[----:B------:R-:W-:-:S02]  /*0680*/  LEA R14, P0, R7, UR12, 0x3 ;  /* 0x0000000c070e7c11 */ /* 0x000fc4000f8018ff */
[----:B------:R-:W-:Y:S02]  /*0690*/  IADD3.X R31, R6, UR11, RZ, P1, !PT ;  /* 0x0000000b061f7c10 */ /* 0x000fe40008ffe4ff */
[----:B------:R-:W-:Y:S01]  /*06a0*/  LEA.HI.X R15, R7, UR13, R8, 0x3, P0 ;  /* 0x0000000d070f7c11 */ /* 0x000fe200080f1c08 */
[----:B------:R-:W0:Y:S01]  /*06b0*/  S2R R40, SR_CgaCtaId ;  /* 0x0000000000287919 */ /* 0x000e220000008800 */
[----:B------:R-:W-:Y:S01]  /*06c0*/  IADD3 R28, P2, R4, UR18, RZ ;  /* 0x00000012041c7c10 */ /* 0x000fe2000ff5e0ff */
[----:B------:R-:W-:Y:S01]  /*06d0*/  ULDC.64 UR12, c[0x0][0x258] ;  /* 0x00009600000c7ab9 */ /* 0x000fe20000000a00 */
[----:B------:R-:W5:Y:S02]  /*06e0*/  LDG.E.64.CONSTANT R30, desc[UR14][R30.64] ;  /* 0x0000000e1e1e7981 */ /* 0x000f64000c1e9b00 */
[----:B------:R-:W-:Y:S02]  /*06f0*/  IADD3.X R29, R6, UR19, RZ, P2, !PT ;  /* 0x00000013061d7c10 */ /* 0x000fe400097fe4ff */
[----:B------:R-:W5:Y:S04]  /*0700*/  LDG.E.64.CONSTANT R14, desc[UR14][R14.64] ;  /* 0x0000000e0e0e7981 */ /* 0x000f68000c1e9b00 */
[----:B------:R-:W5:Y:S01]  /*0710*/  LDG.E.64.CONSTANT R28, desc[UR14][R28.64] ;  /* 0x0000000e1c1c7981 */ /* 0x000f62000c1e9b00 */
[----:B------:R-:W-:-:S05]  /*0720*/  MOV R12, 0x400 ;  /* 0x00000400000c7802 */ /* 0x000fca0000000f00 */
[----:B------:R-:W-:-:S05]  /*0730*/  VIADD R47, R12, 0x2800 ;  /* 0x000028000c2f7836 */ /* 0x000fca0000000000 */
[----:B0-----:R-:W-:Y:S02]  /*0740*/  LEA R47, R40, R47, 0x18 ;  /* 0x0000002f282f7211 */ /* 0x001fe400078ec0ff */
[----:B------:R-:W-:Y:S01]  /*0750*/  ISETP.GT.U32.AND P1, PT, R46, 0x7f, PT ;  /* 0x0000007f2e00780c */ /* 0x000fe20003f24070 */
[----:B--2---:R-:W-:-:S06]  /*0760*/  FADD.FTZ R8, R17, UR6 ;  /* 0x0000000611087e21 */ /* 0x004fcc0008010000 */
[----:B------:R-:W0:Y:S01]  /*0770*/  MUFU.RSQ R8, R8 ;  /* 0x0000000800087308 */ /* 0x000e220000001400 */
[C---:B---3--:R-:W-:Y:S02]  /*0780*/  PRMT R7, R34.reuse, 0x7632, R7 ;  /* 0x0000763222077816 */ /* 0x048fe40000000007 */
[----:B------:R-:W-:Y:S02]  /*0790*/  SHF.L.U32 R17, R34, 0x10, RZ ;  /* 0x0000001022117819 */ /* 0x000fe400000006ff */
[C---:B----4-:R-:W-:Y:S01]  /*07a0*/  PRMT R36, R32.reuse, 0x7632, R36 ;  /* 0x0000763220247816 */ /* 0x050fe20000000024 */
[----:B------:R-:W-:Y:S01]  /*07b0*/  IMAD.U32 R10, R32, 0x10000, RZ ;  /* 0x00010000200a7824 */ /* 0x000fe200078e00ff */
[----:B------:R-:W-:Y:S01]  /*07c0*/  SHF.L.U32 R19, R7, 0x10, RZ ;  /* 0x0000001007137819 */ /* 0x000fe200000006ff */
[----:B------:R-:W-:Y:S01]  /*07d0*/  FADD.FTZ R7, -R16, R17 ;  /* 0x0000001110077221 */ /* 0x000fe20000010100 */
[----:B------:R-:W-:Y:S01]  /*07e0*/  SHF.L.U32 R36, R36, 0x10, RZ ;  /* 0x0000001024247819 */ /* 0x000fe200000006ff */
[----:B------:R-:W-:-:S02]  /*07f0*/  FMUL.FTZ R12, R3, R10 ;  /* 0x0000000a030c7220 */ /* 0x000fc40000410000 */
[----:B------:R-:W-:Y:S01]  /*0800*/  FADD.FTZ R19, -R16, R19 ;  /* 0x0000001310137221 */ /* 0x000fe20000010100 */
[C---:B0-----:R-:W-:Y:S01]  /*0810*/  FMUL.FTZ R7, R8.reuse, R7 ;  /* 0x0000000708077220 */ /* 0x041fe20000410000 */
[----:B------:R-:W-:Y:S02]  /*0820*/  FMUL.FTZ R17, R9, R36 ;  /* 0x0000002409117220 */ /* 0x000fe40000410000 */
[----:B------:R-:W-:Y:S01]  /*0830*/  FMUL.FTZ R37, R8, R19 ;  /* 0x0000001308257220 */ /* 0x000fe20000410000 */
[----:B------:R-:W-:Y:S01]  /*0840*/  FFMA.FTZ R38, R7, R12, RZ ;  /* 0x0000000c07267223 */ /* 0x000fe200000100ff */
[----:B-----5:R-:W-:-:S03]  /*0850*/  IMAD.U32 R39, R30, 0x10000, RZ ;  /* 0x000100001e277824 */ /* 0x020fc600078e00ff */
[----:B------:R-:W-:Y:S01]  /*0860*/  FFMA.FTZ R40, R37, R17, R38 ;  /* 0x0000001125287223 */ /* 0x000fe20000010026 */
[----:B------:R-:W-:Y:S02]  /*0870*/  IMAD R38, R18, 0x28, R47 ;  /* 0x0000002812267824 */ /* 0x000fe400078e022f */
[----:B------:R-:W-:Y:S01]  /*0880*/  FADD.FTZ R19, -R16, R39 ;  /* 0x0000002710137221 */ /* 0x000fe20000010100 */
[----:B------:R-:W-:Y:S02]  /*0890*/  FADD.FTZ R39, R15, UR6 ;  /* 0x000000060f277e21 */ /* 0x000fe40008010000 */
[----:B------:R-:W-:Y:S02]  /*08a0*/  LEA R38, R13, R38, 0x3 ;  /* 0x000000260d267211 */ /* 0x000fe400078e18ff */
[----:B------:R-:W0:Y:S01]  /*08b0*/  MUFU.RSQ R13, R39 ;  /* 0x00000027000d7308 */ /* 0x000e220000001400 */
[----:B------:R-:W-:Y:S01]  /*08c0*/  SHF.L.U32 R12, R28, 0x10, RZ ;  /* 0x000000101c0c7819 */ /* 0x000fe200000006ff */
[----:B------:R-:W-:Y:S01]  /*08d0*/  FMUL.FTZ R19, R8, R19 ;  /* 0x0000001308137220 */ /* 0x000fe20000410000 */
[----:B------:R-:W-:-:S02]  /*08e0*/  PRMT R15, R35, 0x7632, R15 ;  /* 0x00007632230f7816 */ /* 0x000fc4000000000f */
[----:B------:R-:W-:Y:S01]  /*08f0*/  PRMT R17, R30, 0x7632, R17 ;  /* 0x000076321e117816 */ /* 0x000fe20000000011 */
[----:B------:R-:W-:Y:S01]  /*0900*/  FMUL.FTZ R18, R3, R12 ;  /* 0x0000000c03127220 */ /* 0x000fe20000410000 */
[----:B------:R-:W-:Y:S01]  /*0910*/  IMAD.U32 R41, R35, 0x10000, RZ ;  /* 0x0001000023297824 */ /* 0x000fe200078e00ff */
[----:B------:R-:W-:Y:S02]  /*0920*/  SHF.L.U32 R43, R15, 0x10, RZ ;  /* 0x000000100f2b7819 */ /* 0x000fe400000006ff */
[----:B------:R-:W-:Y:S01]  /*0930*/  FFMA.FTZ R18, R19, R18, R40 ;  /* 0x0000001213127223 */ /* 0x000fe20000010028 */
[----:B------:R-:W-:Y:S02]  /*0940*/  PRMT R42, R28, 0x7632, R42 ;  /* 0x000076321c2a7816 */ /* 0x000fe4000000002a */
[----:B------:R-:W-:Y:S01]  /*0950*/  SHF.L.U32 R15, R17, 0x10, RZ ;  /* 0x00000010110f7819 */ /* 0x000fe200000006ff */
[----:B------:R-:W-:Y:S01]  /*0960*/  FADD.FTZ R44, -R14, R41 ;  /* 0x000000290e2c7221 */ /* 0x000fe20000010100 */
[----:B------:R-:W-:-:S02]  /*0970*/  SHF.L.U32 R48, R33, 0x10, RZ ;  /* 0x0000001021307819 */ /* 0x000fc400000006ff */
[----:B------:R-:W-:Y:S01]  /*0980*/  PRMT R40, R33, 0x7632, R40 ;  /* 0x0000763221287816 */ /* 0x000fe20000000028 */
[----:B------:R-:W-:Y:S01]  /*0990*/  FADD.FTZ R15, -R16, R15 ;  /* 0x0000000f100f7221 */ /* 0x000fe20000010100 */
[----:B------:R-:W-:Y:S01]  /*09a0*/  SHF.L.U32 R42, R42, 0x10, RZ ;  /* 0x000000102a2a7819 */ /* 0x000fe200000006ff */
[----:B------:R-:W-:Y:S01]  /*09b0*/  FMUL.FTZ R52, R5, R48 ;  /* 0x0000003005347220 */ /* 0x000fe20000410000 */
[----:B------:R-:W-:Y:S01]  /*09c0*/  FADD.FTZ R54, -R14, R43 ;  /* 0x0000002b0e367221 */ /* 0x000fe20000010100 */
[----:B------:R-:W-:Y:S02]  /*09d0*/  IMAD.U32 R40, R40, 0x10000, RZ ;  /* 0x0001000028287824 */ /* 0x000fe400078e00ff */
[----:B0-----:R-:W-:Y:S01]  /*09e0*/  FMUL.FTZ R17, R13, R44 ;  /* 0x0000002c0d117220 */ /* 0x001fe20000410000 */
[----:B------:R-:W-:Y:S01]  /*09f0*/  UIADD3 UR6, UP0, UR9, 0x2, URZ ;  /* 0x0000000209067890 */ /* 0x000fe2000ff1e03f */
[----:B------:R-:W-:Y:S01]  /*0a00*/  FMUL.FTZ R45, R9, R42 ;  /* 0x0000002a092d7220 */ /* 0x000fe20000410000 */
[----:B------:R-:W-:Y:S01]  /*0a10*/  FMUL.FTZ R41, R8, R15 ;  /* 0x0000000f08297220 */ /* 0x000fe20000410000 */
[----:B------:R-:W-:Y:S01]  /*0a20*/  FFMA.FTZ R44, R37, R36, R24 ;  /* 0x00000024252c7223 */ /* 0x000fe20000010018 */
[----:B------:R-:W-:Y:S01]  /*0a30*/  FFMA.FTZ R50, R3, R10, RZ ;  /* 0x0000000a03327223 */ /* 0x000fe200000100ff */
[----:B------:R-:W-:Y:S01]  /*0a40*/  FMUL.FTZ R49, R11, R40 ;  /* 0x000000280b317220 */ /* 0x000fe20000410000 */
[----:B------:R-:W-:Y:S01]  /*0a50*/  FMUL.FTZ R39, R13, R54 ;  /* 0x000000360d277220 */ /* 0x000fe20000410000 */
[----:B------:R-:W-:Y:S01]  /*0a60*/  FFMA.FTZ R52, R17, R52, RZ ;  /* 0x0000003411347223 */ /* 0x000fe200000100ff */
[C---:B------:R-:W-:Y:S01]  /*0a70*/  IMAD.U32 R37, R31.reuse, 0x10000, RZ ;  /* 0x000100001f257824 */ /* 0x040fe200078e00ff */
[----:B------:R-:W-:Y:S01]  /*0a80*/  PRMT R15, R31, 0x7632, R15 ;  /* 0x000076321f0f7816 */ /* 0x000fe2000000000f */
[----:B------:R-:W-:Y:S01]  /*0a90*/  UIADD3.X UR8, URZ, UR5, URZ, UP0, !UPT ;  /* 0x000000053f087290 */ /* 0x000fe200087fe43f */
[----:B------:R-:W-:Y:S01]  /*0aa0*/  FADD.FTZ R43, R36, R25 ;  /* 0x00000019242b7221 */ /* 0x000fe20000010000 */
[----:B------:R-:W-:Y:S01]  /*0ab0*/  UISETP.GE.U32.AND UP0, UPT, UR6, UR12, UPT ;  /* 0x0000000c0600728c */ /* 0x000fe2000bf06070 */
[----:B------:R-:W-:Y:S01]  /*0ac0*/  FFMA.FTZ R25, R41, R45, R18 ;  /* 0x0000002d29197223 */ /* 0x000fe20000010012 */
[----:B------:R-:W-:Y:S01]  /*0ad0*/  FFMA.FTZ R50, R9, R36, R50 ;  /* 0x0000002409327223 */ /* 0x000fe20000010032 */
[----:B------:R-:W-:Y:S01]  /*0ae0*/  FFMA.FTZ R54, R39, R49, R52 ;  /* 0x0000003127367223 */ /* 0x000fe20000010034 */
[C---:B------:R-:W-:Y:S01]  /*0af0*/  SHF.L.U32 R18, R29.reuse, 0x10, RZ ;  /* 0x000000101d127819 */ /* 0x040fe200000006ff */
[----:B------:R-:W-:Y:S01]  /*0b00*/  FADD.FTZ R56, -R14, R37 ;  /* 0x000000250e387221 */ /* 0x000fe20000010100 */
[----:B------:R-:W-:Y:S01]  /*0b10*/  PRMT R24, R29, 0x7632, R24 ;  /* 0x000076321d187816 */ /* 0x000fe20000000018 */
[----:B------:R-:W-:Y:S01]  /*0b20*/  FFMA.FTZ R52, R5, R48, RZ ;  /* 0x0000003005347223 */ /* 0x000fe200000100ff */
[----:B------:R-:W-:Y:S01]  /*0b30*/  SHF.L.U32 R45, R15, 0x10, RZ ;  /* 0x000000100f2d7819 */ /* 0x000fe200000006ff */
[----:B------:R-:W-:Y:S01]  /*0b40*/  UISETP.GE.AND.EX UP0, UPT, UR8, UR13, UPT, UP0 ;  /* 0x0000000d0800728c */ /* 0x000fe2000bf06300 */
[----:B------:R-:W-:Y:S01]  /*0b50*/  FFMA.FTZ R36, R3, R12, R50 ;  /* 0x0000000c03247223 */ /* 0x000fe20000010032 */
[----:B------:R-:W-:Y:S01]  /*0b60*/  FMUL.FTZ R15, R13, R56 ;  /* 0x000000380d0f7220 */ /* 0x000fe20000410000 */
[----:B------:R-:W-:Y:S01]  /*0b70*/  FMUL.FTZ R37, R5, R18 ;  /* 0x0000001205257220 */ /* 0x000fe20000410000 */
[----:B------:R-:W-:-:S02]  /*0b80*/  IMAD.U32 R50, R24, 0x10000, RZ ;  /* 0x0001000018327824 */ /* 0x000fc400078e00ff */
[----:B------:R-:W-:Y:S01]  /*0b90*/  FADD.FTZ R56, -R14, R45 ;  /* 0x0000002d0e387221 */ /* 0x000fe20000010100 */
[----:B------:R-:W-:Y:S01]  /*0ba0*/  FFMA.FTZ R52, R11, R40, R52 ;  /* 0x000000280b347223 */ /* 0x000fe20000010034 */
[----:B------:R-:W-:Y:S01]  /*0bb0*/  PLOP3.LUT P0, PT, PT, PT, UP0, 0x80, 0x0 ;  /* 0x000000000000781c */ /* 0x000fe20003f0f008 */
[----:B------:R-:W-:Y:S01]  /*0bc0*/  FFMA.FTZ R24, R9, R42, R36 ;  /* 0x0000002a09187223 */ /* 0x000fe20000010024 */
[----:B------:R-:W-:Y:S01]  /*0bd0*/  FFMA.FTZ R37, R15, R37, R54 ;  /* 0x000000250f257223 */ /* 0x000fe20000010036 */
[----:B------:R-:W-:Y:S01]  /*0be0*/  FMUL.FTZ R45, R11, R50 ;  /* 0x000000320b2d7220 */ /* 0x000fe20000410000 */
[----:B------:R-:W-:Y:S01]  /*0bf0*/  FMUL.FTZ R56, R13, R56 ;  /* 0x000000380d387220 */ /* 0x000fe20000410000 */
[----:B------:R-:W-:Y:S01]  /*0c00*/  FFMA.FTZ R36, R5, R18, R52 ;  /* 0x0000001205247223 */ /* 0x000fe20000010034 */
[----:B------:R-:W-:Y:S02]  /*0c10*/  FADD.FTZ R21, R40, R21 ;  /* 0x0000001528157221 */ /* 0x000fe40000010000 */
[----:B------:R-:W-:Y:S01]  /*0c20*/  FFMA.FTZ R37, R56, R45, R37 ;  /* 0x0000002d38257223 */ /* 0x000fe20000010025 */
[----:B------:R-:W-:Y:S01]  /*0c30*/  FFMA.FTZ R36, R11, R50, R36 ;  /* 0x000000320b247223 */ /* 0x000fe20000010024 */
        /* <DEDUP_REMOVED lines=9> */
[----:B------:R-:W-:Y:S01]  /*0cd0*/  HFMA2.MMA R50, -RZ, RZ, 0, 0 ;  /* 0x00000000ff327435 */ /* 0x000fe200000001ff */
[----:B------:R-:W-:Y:S01]  /*0ce0*/  MOV R49, RZ ;  /* 0x000000ff00317202 */ /* 0x000fe20000000f00 */
[----:B------:R-:W-:Y:S01]  /*0cf0*/  FADD.FTZ R27, R27, R12 ;  /* 0x0000000c1b1b7221 */ /* 0x000fe20000010000 */
[----:B------:R-:W-:Y:S01]  /*0d00*/  FADD.FTZ R23, R23, R18 ;  /* 0x0000001217177221 */ /* 0x000fe20000010000 */
[----:B0-----:R-:W-:Y:S01]  /*0d10*/  FADD.FTZ R25, R43, R42 ;  /* 0x0000002a2b197221 */ /* 0x001fe20000010000 */
[----:B------:R-:W-:Y:S01]  /*0d20*/  FFMA.FTZ R24, R41, R42, R44 ;  /* 0x0000002a29187223 */ /* 0x000fe2000001002c */
[----:B------:R-:W-:Y:S01]  /*0d30*/  FFMA.FTZ R26, R19, R12, R26 ;  /* 0x0000000c131a7223 */ /* 0x000fe2000001001a */
[----:B------:R-:W-:Y:S01]  /*0d40*/  FFMA.FTZ R22, R15, R18, R22 ;  /* 0x000000120f167223 */ /* 0x000fe20000010016 */
[----:B------:R-:W-:Y:S06]  /*0d50*/  BAR.SYNC.DEFER_BLOCKING 0x0 ;  /* 0x0000000000007b1d */ /* 0x000fec0000010000 */
[----:B-1----:R-:W-:Y:S05]  /*0d60*/  @!P0 BRA `(.L_x_206) ;  /* 0x0000000400088947 */ /* 0x002fea0003800000 */
[----:B------:R-:W0:Y:S01]  /*0d70*/  S2UR UR9, SR_CgaCtaId ;  /* 0x00000000000979c3 */ /* 0x000e220000008800 */
[----:B------:R-:W-:Y:S01]  /*0d80*/  IMAD.SHL.U32 R36, R46, 0x2, RZ ;  /* 0x000000022e247824 */ /* 0x000fe200078e00ff */
[----:B------:R-:W-:Y:S01]  /*0d90*/  UMOV UR5, 0x400 ;  /* 0x0000040000057882 */ /* 0x000fe20000000000 */
[----:B------:R-:W-:-:S03]  /*0da0*/  SHF.R.S32.HI R51, RZ, 0x1f, R46 ;  /* 0x0000001fff337819 */ /* 0x000fc6000001142e */
[----:B------:R-:W-:Y:S02]  /*0db0*/  LOP3.LUT R37, R36, 0x18, RZ, 0xc0, !PT ;  /* 0x0000001824257812 */ /* 0x000fe400078ec0ff */
[----:B------:R-:W-:Y:S02]  /*0dc0*/  LEA.HI R40, R51, R46, RZ, 0x2 ;  /* 0x0000002e33287211 */ /* 0x000fe400078f10ff */
[C---:B------:R-:W-:Y:S02]  /*0dd0*/  LOP3.LUT R41, R37.reuse, 0x8, RZ, 0x3c, !PT ;  /* 0x0000000825297812 */ /* 0x040fe400078e3cff */
[C---:B------:R-:W-:Y:S02]  /*0de0*/  LOP3.LUT R43, R37.reuse, 0x10, RZ, 0x3c, !PT ;  /* 0x00000010252b7812 */ /* 0x040fe400078e3cff */
[----:B------:R-:W-:Y:S02]  /*0df0*/  LOP3.LUT R45, R37, 0x18, RZ, 0x3c, !PT ;  /* 0x00000018252d7812 */ /* 0x000fe400078e3cff */
[----:B------:R-:W-:-:S02]  /*0e00*/  SHF.R.S32.HI R36, RZ, 0x2, R40 ;  /* 0x00000002ff247819 */ /* 0x000fc40000011428 */
[----:B------:R-:W-:Y:S02]  /*0e10*/  LEA.HI R51, R51, R46, RZ, 0x4 ;  /* 0x0000002e33337211 */ /* 0x000fe400078f20ff */
[C---:B------:R-:W-:Y:S01]  /*0e20*/  IADD3 R42, R36.reuse, 0x50, RZ ;  /* 0x00000050242a7810 */ /* 0x040fe20007ffe0ff */
[C---:B------:R-:W-:Y:S01]  /*0e30*/  VIADD R44, R36.reuse, 0xa0 ;  /* 0x000000a0242c7836 */ /* 0x040fe20000000000 */
[----:B------:R-:W-:Y:S01]  /*0e40*/  IADD3 R52, R36, 0xf0, RZ ;  /* 0x000000f024347810 */ /* 0x000fe20007ffe0ff */
[----:B0-----:R-:W-:-:S03]  /*0e50*/  ULEA UR5, UR9, UR5, 0x18 ;  /* 0x0000000509057291 */ /* 0x001fc6000f8ec03f */
[----:B------:R-:W-:-:S03]  /*0e60*/  SHF.R.S32.HI R53, RZ, 0x1f, R52 ;  /* 0x0000001fff357819 */ /* 0x000fc60000011434 */
[----:B------:R-:W-:Y:S02]  /*0e70*/  LEA R38, R46, UR5, 0x5 ;  /* 0x000000052e267c11 */ /* 0x000fe4000f8e28ff */
[----:B------:R-:W-:Y:S02]  /*0e80*/  LEA.HI R53, R53, R52, RZ, 0x2 ;  /* 0x0000003435357211 */ /* 0x000fe400078f10ff */
[C---:B------:R-:W-:Y:S01]  /*0e90*/  IADD3 R39, R38.reuse, R37, RZ ;  /* 0x0000002526277210 */ /* 0x040fe20007ffe0ff */
[C---:B------:R-:W-:Y:S01]  /*0ea0*/  IMAD.IADD R41, R38.reuse, 0x1, R41 ;  /* 0x0000000126297824 */ /* 0x040fe200078e0229 */
[C---:B------:R-:W-:Y:S02]  /*0eb0*/  IADD3 R37, R38.reuse, R43, RZ ;  /* 0x0000002b26257210 */ /* 0x040fe40007ffe0ff */
[----:B------:R-:W-:Y:S01]  /*0ec0*/  IADD3 R38, R38, R45, RZ ;  /* 0x0000002d26267210 */ /* 0x000fe20007ffe0ff */
[----:B------:R0:W-:Y:S01]  /*0ed0*/  STS.64 [R39], R26 ;  /* 0x0000001a27007388 */ /* 0x0001e20000000a00 */
[----:B------:R-:W-:-:S02]  /*0ee0*/  SHF.R.S32.HI R43, RZ, 0x1f, R42 ;  /* 0x0000001fff2b7819 */ /* 0x000fc4000001142a */
[----:B------:R-:W-:Y:S01]  /*0ef0*/  SHF.R.S32.HI R45, RZ, 0x1f, R44 ;  /* 0x0000001fff2d7819 */ /* 0x000fe2000001142c */
[----:B------:R1:W-:Y:S01]  /*0f00*/  STS.64 [R41], R24 ;  /* 0x0000001829007388 */ /* 0x0003e20000000a00 */
[----:B------:R-:W-:Y:S02]  /*0f10*/  LEA.HI R42, R43, R42, RZ, 0x2 ;  /* 0x0000002a2b2a7211 */ /* 0x000fe400078f10ff */
[----:B------:R-:W-:Y:S01]  /*0f20*/  LOP3.LUT R43, R40, 0xfffffffc, RZ, 0xc0, !PT ;  /* 0xfffffffc282b7812 */ /* 0x000fe200078ec0ff */
[----:B------:R-:W-:Y:S01]  /*0f30*/  STS.64 [R37], R22 ;  /* 0x0000001625007388 */ /* 0x000fe20000000a00 */
[----:B------:R-:W-:Y:S02]  /*0f40*/  LEA.HI R45, R45, R44, RZ, 0x2 ;  /* 0x0000002c2d2d7211 */ /* 0x000fe400078f10ff */
[----:B------:R-:W-:Y:S01]  /*0f50*/  SHF.R.U32.HI R44, RZ, 0x4, R51 ;  /* 0x00000004ff2c7819 */ /* 0x000fe20000011633 */
[----:B------:R-:W-:Y:S01]  /*0f60*/  STS.64 [R38], R20 ;  /* 0x0000001426007388 */ /* 0x000fe20000000a00 */
[----:B------:R-:W-:-:S02]  /*0f70*/  IADD3 R43, -R43, R46, RZ ;  /* 0x0000002e2b2b7210 */ /* 0x000fc40007ffe1ff */
[----:B------:R-:W-:Y:S01]  /*0f80*/  LEA R40, R36, UR5, 0x5 ;  /* 0x0000000524287c11 */ /* 0x000fe2000f8e28ff */
[----:B------:R-:W-:Y:S01]  /*0f90*/  USHF.L.U32 UR5, UR7, 0x7, URZ ;  /* 0x0000000707057899 */ /* 0x000fe2000800063f */
[----:B0-----:R-:W-:Y:S02]  /*0fa0*/  LOP3.LUT R39, R43, 0x3, R44, 0x78, !PT ;  /* 0x000000032b277812 */ /* 0x001fe400078e782c */
[----:B------:R-:W-:Y:S01]  /*0fb0*/  SHF.R.U32.HI R42, RZ, 0x2, R42 ;  /* 0x00000002ff2a7819 */ /* 0x000fe2000001162a */
[----:B------:R-:W-:Y:S01]  /*0fc0*/  ULOP3.LUT UR5, UR5, 0xffffff80, UR16, 0xe2, !UPT ;  /* 0xffffff8005057892 */ /* 0x000fe2000f8ee210 */
[----:B------:R-:W-:Y:S01]  /*0fd0*/  SHF.R.U32.HI R44, RZ, 0x2, R45 ;  /* 0x00000002ff2c7819 */ /* 0x000fe2000001162d */
[----:B------:R-:W-:Y:S01]  /*0fe0*/  IMAD R36, R39, 0x8, R40 ;  /* 0x0000000827247824 */ /* 0x000fe200078e0228 */
[----:B------:R-:W-:Y:S01]  /*0ff0*/  BAR.SYNC.DEFER_BLOCKING 0x0 ;  /* 0x0000000000007b1d */ /* 0x000fe20000010000 */
[----:B------:R-:W-:Y:S02]  /*1000*/  LOP3.LUT R39, R43, 0x3, R42, 0x78, !PT ;  /* 0x000000032b277812 */ /* 0x000fe400078e782a */
[----:B------:R-:W-:-:S02]  /*1010*/  SHF.R.U32.HI R42, RZ, 0x2, R53 ;  /* 0x00000002ff2a7819 */ /* 0x000fc40000011635 */
[----:B-1----:R-:W-:Y:S02]  /*1020*/  LOP3.LUT R41, R43, 0x3, R44, 0x78, !PT ;  /* 0x000000032b297812 */ /* 0x002fe400078e782c */
[-C--:B------:R-:W-:Y:S01]  /*1030*/  LEA R39, R39, R40.reuse, 0x3 ;  /* 0x0000002827277211 */ /* 0x080fe200078e18ff */
[----:B------:R-:W0:Y:S01]  /*1040*/  LDC.64 R44, c[0x0][0x260] ;  /* 0x00009800ff2c7b82 */ /* 0x000e220000000a00 */
[----:B------:R-:W-:Y:S02]  /*1050*/  LOP3.LUT R43, R43, 0x3, R42, 0x78, !PT ;  /* 0x000000032b2b7812 */ /* 0x000fe400078e782a */
[----:B------:R-:W-:Y:S02]  /*1060*/  LEA R41, R41, R40, 0x3 ;  /* 0x0000002829297211 */ /* 0x000fe400078e18ff */
[----:B------:R-:W-:Y:S01]  /*1070*/  MOV R53, UR5 ;  /* 0x0000000500357c02 */ /* 0x000fe20008000f00 */
[----:B------:R-:W-:Y:S01]  /*1080*/  IMAD R42, R43, 0x8, R40 ;  /* 0x000000082b2a7824 */ /* 0x000fe200078e0228 */
        /* <DEDUP_REMOVED lines=8> */
[----:B------:R-:W-:Y:S02]  /*1110*/  FADD.FTZ R36, R36, R39 ;  /* 0x0000002724247221 */ /* 0x000fe40000010000 */
[----:B------:R-:W-:Y:S01]  /*1120*/  SHF.L.U32 R37, R37, 0x1, RZ ;  /* 0x0000000125257819 */ /* 0x000fe200000006ff */
[----:B---3--:R-:W-:Y:S01]  /*1130*/  FADD.FTZ R51, R51, R40 ;  /* 0x0000002833337221 */ /* 0x008fe20000010000 */
[----:B------:R-:W-:-:S03]  /*1140*/  FADD.FTZ R36, R36, R41 ;  /* 0x0000002924247221 */ /* 0x000fc60000010000 */
[----:B0-----:R-:W-:-:S04]  /*1150*/  IMAD.WIDE.U32 R44, R37, 0x4, R44 ;  /* 0x00000004252c7825 */ /* 0x001fc800078e002c */
[----:B----4-:R-:W-:Y:S01]  /*1160*/  FADD.FTZ R43, R36, R43 ;  /* 0x0000002b242b7221 */ /* 0x010fe20000010000 */
[----:B------:R-:W-:-:S05]  /*1170*/  FADD.FTZ R42, R51, R42 ;  /* 0x0000002a332a7221 */ /* 0x000fca0000010000 */
[----:B------:R0:W-:Y:S02]  /*1180*/  STG.E.64 desc[UR14][R44.64+0x20000], R42 ;  /* 0x0200002a2c007986 */ /* 0x0001e4000c101b0e */
.L_x_206:
        /* <DEDUP_REMOVED lines=13> */
[----:B------:R-:W-:Y:S01]  /*1260*/  LOP3.LUT R40, R40, 0x1, RZ, 0xc0, !PT ;  /* 0x0000000128287812 */ /* 0x000fe200078ec0ff */
[----:B------:R-:W-:Y:S01]  /*1270*/  VIADD R37, R36, 0x6 ;  /* 0x0000000624257836 */ /* 0x000fe20000000000 */
[----:B------:R-:W-:Y:S02]  /*1280*/  SHF.R.U32.HI R44, RZ, 0x2, R41 ;  /* 0x00000002ff2c7819 */ /* 0x000fe40000011629 */
[----:B------:R-:W-:Y:S01]  /*1290*/  LOP3.LUT R41, R42, 0x1, RZ, 0xc0, !PT ;  /* 0x000000012a297812 */ /* 0x000fe200078ec0ff */
[----:B------:R-:W-:Y:S01]  /*12a0*/  IMAD R40, R40, 0x50, R39 ;  /* 0x0000005028287824 */ /* 0x000fe200078e0227 */
[----:B------:R-:W-:Y:S02]  /*12b0*/  SHF.L.U32 R42, R46, 0x3, RZ ;  /* 0x000000032e2a7819 */ /* 0x000fe400000006ff */
[----:B------:R-:W-:Y:S01]  /*12c0*/  IADD3 R39, R36, 0x8, RZ ;  /* 0x0000000824277810 */ /* 0x000fe20007ffe0ff */
[----:B------:R-:W-:Y:S01]  /*12d0*/  IMAD R44, R41, 0x50, R44 ;  /* 0x00000050292c7824 */ /* 0x000fe200078e022c */
[----:B------:R-:W-:-:S02]  /*12e0*/  SHF.R.U32.HI R36, RZ, 0x1, R37 ;  /* 0x00000001ff247819 */ /* 0x000fc40000011625 */
[----:B------:R-:W-:Y:S01]  /*12f0*/  SHF.R.U32.HI R41, RZ, 0x2, R37 ;  /* 0x00000002ff297819 */ /* 0x000fe20000011625 */
[----:B------:R-:W-:Y:S01]  /*1300*/  IMAD R37, R38, 0x28, R47 ;  /* 0x0000002826257824 */ /* 0x000fe200078e022f */
[----:B------:R-:W-:Y:S02]  /*1310*/  LOP3.LUT R42, R42, 0x18, RZ, 0xc0, !PT ;  /* 0x000000182a2a7812 */ /* 0x000fe400078ec0ff */
[--C-:B------:R-:W-:Y:S02]  /*1320*/  SHF.R.U32.HI R38, RZ, 0x1, R39.reuse ;  /* 0x00000001ff267819 */ /* 0x100fe40000011627 */
[----:B------:R-:W-:Y:S02]  /*1330*/  LOP3.LUT R36, R36, 0x1, RZ, 0xc0, !PT ;  /* 0x0000000124247812 */ /* 0x000fe400078ec0ff */
[----:B------:R-:W-:Y:S01]  /*1340*/  SHF.R.U32.HI R43, RZ, 0x2, R39 ;  /* 0x00000002ff2b7819 */ /* 0x000fe20000011627 */
[----:B------:R-:W-:Y:S01]  /*1350*/  IMAD R39, R40, 0x28, R47 ;  /* 0x0000002828277824 */ /* 0x000fe200078e022f */
[----:B------:R-:W-:-:S02]  /*1360*/  IADD3 R37, R37, R42, RZ ;  /* 0x0000002a25257210 */ /* 0x000fc40007ffe0ff */
[----:B------:R-:W-:Y:S01]  /*1370*/  LOP3.LUT R40, R38, 0x1, RZ, 0xc0, !PT ;  /* 0x0000000126287812 */ /* 0x000fe200078ec0ff */
[----:B------:R-:W-:Y:S02]  /*1380*/  IMAD R38, R36, 0x50, R41 ;  /* 0x0000005024267824 */ /* 0x000fe400078e0229 */
[----:B------:R-:W-:Y:S01]  /*1390*/  IMAD R41, R44, 0x28, R47 ;  /* 0x000000282c297824 */ /* 0x000fe200078e022f */
[----:B------:R-:W0:Y:S01]  /*13a0*/  LDS.64 R36, [R37] ;  /* 0x0000000025247984 */ /* 0x000e220000000a00 */
[----:B------:R-:W-:Y:S02]  /*13b0*/  IMAD.IADD R39, R42, 0x1, R39 ;  /* 0x000000012a277824 */ /* 0x000fe400078e0227 */
[----:B------:R-:W-:Y:S01]  /*13c0*/  IMAD R40, R40, 0x50, R43 ;  /* 0x0000005028287824 */ /* 0x000fe200078e022b */
[----:B------:R-:W-:Y:S01]  /*13d0*/  IADD3 R41, R42, R41, RZ ;  /* 0x000000292a297210 */ /* 0x000fe20007ffe0ff */
[--C-:B------:R-:W-:Y:S02]  /*13e0*/  IMAD R43, R38, 0x28, R47.reuse ;  /* 0x00000028262b7824 */ /* 0x100fe400078e022f */
[----:B------:R-:W1:Y:S01]  /*13f0*/  LDS.64 R38, [R39] ;  /* 0x0000000027267984 */ /* 0x000e620000000a00 */
[----:B------:R-:W-:-:S02]  /*1400*/  IMAD R47, R40, 0x28, R47 ;  /* 0x00000028282f7824 */ /* 0x000fc400078e022f */
[C---:B------:R-:W-:Y:S01]  /*1410*/  IADD3 R43, R42.reuse, R43, RZ ;  /* 0x0000002b2a2b7210 */ /* 0x040fe20007ffe0ff */
[----:B------:R-:W2:Y:S01]  /*1420*/  LDS.64 R40, [R41] ;  /* 0x0000000029287984 */ /* 0x000ea20000000a00 */
[----:B------:R-:W-:-:S04]  /*1430*/  IMAD.IADD R44, R42, 0x1, R47 ;  /* 0x000000012a2c7824 */ /* 0x000fc800078e022f */
        /* <DEDUP_REMOVED lines=12> */
.L_x_208:
[----:B------:R-:W-:Y:S05]  /*1500*/  BSYNC B0 ;  /* 0x0000000000007941 */ /* 0x000fea0003800000 */
.L_x_207:
[----:B------:R-:W1:Y:S01]  /*1510*/  SHFL.BFLY PT, R36, R49, 0x2, 0x1f ;  /* 0x0c401f0031247f89 */ /* 0x000e6200000e0000 */
[----:B------:R-:W-:Y:S01]  /*1520*/  LOP3.LUT P1, RZ, R46, 0xffffff83, RZ, 0xc0, !PT ;  /* 0xffffff832eff7812 */ /* 0x000fe2000782c0ff */
[----:B------:R-:W-:Y:S02]  /*1530*/  BSSY B0, `(.L_x_209) ;  /* 0x0000015000007945 */ /* 0x000fe40003800000 */
[----:B------:R-:W2:Y:S01]  /*1540*/  SHFL.BFLY PT, R37, R50, 0x2, 0x1f ;  /* 0x0c401f0032257f89 */ /* 0x000ea200000e0000 */
[----:B-1----:R-:W-:Y:S01]  /*1550*/  FADD.FTZ R38, R36, R49 ;  /* 0x0000003124267221 */ /* 0x002fe20000010000 */
[----:B--2---:R-:W-:-:S04]  /*1560*/  FADD.FTZ R39, R37, R50 ;  /* 0x0000003225277221 */ /* 0x004fc80000010000 */
[----:B------:R-:W1:Y:S04]  /*1570*/  SHFL.BFLY PT, R37, R38, 0x1, 0x1f ;  /* 0x0c201f0026257f89 */ /* 0x000e6800000e0000 */
[----:B------:R-:W2:Y:S01]  /*1580*/  SHFL.BFLY PT, R40, R39, 0x1, 0x1f ;  /* 0x0c201f0027287f89 */ /* 0x000ea200000e0000 */
[----:B-1----:R-:W-:Y:S01]  /*1590*/  FADD.FTZ R36, R38, R37 ;  /* 0x0000002526247221 */ /* 0x002fe20000010000 */
[----:B--2---:R-:W-:Y:S01]  /*15a0*/  FADD.FTZ R37, R39, R40 ;  /* 0x0000002827257221 */ /* 0x004fe20000010000 */
[----:B------:R-:W-:Y:S06]  /*15b0*/  @P1 BRA `(.L_x_210) ;  /* 0x0000000000301947 */ /* 0x000fec0003800000 */
[----:B------:R-:W1:Y:S01]  /*15c0*/  LDC.64 R38, c[0x0][0x260] ;  /* 0x00009800ff267b82 */ /* 0x000e620000000a00 */
[----:B------:R-:W-:Y:S01]  /*15d0*/  SHF.R.U32.HI R40, RZ, 0x2, R46 ;  /* 0x00000002ff287819 */ /* 0x000fe2000001162e */
[----:B------:R-:W-:Y:S01]  /*15e0*/  ULDC UR5, c[0x0][0x10] ;  /* 0x0000040000057ab9 */ /* 0x000fe20000000800 */
[----:B------:R-:W-:Y:S01]  /*15f0*/  MOV R41, UR16 ;  /* 0x0000001000297c02 */ /* 0x000fe20008000f00 */
[----:B------:R-:W-:Y:S01]  /*1600*/  UIMAD UR5, UR5, UR4, UR7 ;  /* 0x00000004050572a4 */ /* 0x000fe2000f8e0207 */
[----:B------:R-:W-:-:S04]  /*1610*/  SHF.L.U32 R40, R40, 0x7, RZ ;  /* 0x0000000728287819 */ /* 0x000fc800000006ff */
[----:B------:R-:W-:Y:S01]  /*1620*/  LOP3.LUT R40, R40, 0xffffff80, R41, 0xe2, !PT ;  /* 0xffffff8028287812 */ /* 0x000fe200078ee229 */
[----:B------:R-:W-:-:S05]  /*1630*/  IMAD.U32 R41, RZ, RZ, UR5 ;  /* 0x00000005ff297e24 */ /* 0x000fca000f8e00ff */
[----:B------:R-:W-:-:S04]  /*1640*/  LEA R40, R41, R40, 0xc ;  /* 0x0000002829287211 */ /* 0x000fc800078e60ff */
[----:B------:R-:W-:-:S05]  /*1650*/  SHF.L.U32 R41, R40, 0x1, RZ ;  /* 0x0000000128297819 */ /* 0x000fca00000006ff */
[----:B-1----:R-:W-:-:S05]  /*1660*/  IMAD.WIDE.U32 R38, R41, 0x4, R38 ;  /* 0x0000000429267825 */ /* 0x002fca00078e0026 */
[----:B------:R1:W-:Y:S02]  /*1670*/  STG.E.64 desc[UR14][R38.64], R36 ;  /* 0x0000002426007986 */ /* 0x0003e4000c101b0e */
.L_x_210:
[----:B------:R-:W-:Y:S05]  /*1680*/  BSYNC B0 ;  /* 0x0000000000007941 */ /* 0x000fea0003800000 */
.L_x_209:
[----:B------:R-:W-:Y:S01]  /*1690*/  UISETP.GE.U32.AND UP0, UPT, UR6, UR12, UPT ;  /* 0x0000000c0600728c */ /* 0x000fe2000bf06070 */
[----:B------:R-:W-:Y:S02]  /*16a0*/  PRMT R56, R34, 0x7632, R56 ;  /* 0x0000763222387816 */ /* 0x000fe40000000038 */
[----:B------:R-:W-:Y:S01]  /*16b0*/  PRMT R55, R35, 0x7632, R55 ;  /* 0x0000763223377816 */ /* 0x000fe20000000037 */
[----:B------:R-:W-:Y:S01]  /*16c0*/  UISETP.GE.AND.EX UP0, UPT, UR8, UR13, UPT, UP0 ;  /* 0x0000000d0800728c */ /* 0x000fe2000bf06300 */
[----:B------:R-:W-:Y:S02]  /*16d0*/  PRMT R54, R32, 0x7632, R54 ;  /* 0x0000763220367816 */ /* 0x000fe40000000036 */
[----:B------:R-:W-:Y:S02]  /*16e0*/  PRMT R53, R33, 0x7632, R53 ;  /* 0x0000763221357816 */ /* 0x000fe40000000035 */
[----:B------:R-:W-:Y:S02]  /*16f0*/  PRMT R52, R30, 0x7632, R52 ;  /* 0x000076321e347816 */ /* 0x000fe40000000034 */
[----:B------:R-:W-:-:S02]  /*1700*/  PLOP3.LUT P1, PT, PT, PT, UP0, 0x80, 0x0 ;  /* 0x000000000000781c */ /* 0x000fc40003f2f008 */
[----:B------:R-:W-:Y:S02]  /*1710*/  PRMT R51, R31, 0x7632, R51 ;  /* 0x000076321f337816 */ /* 0x000fe40000000033 */
[----:B------:R-:W-:Y:S02]  /*1720*/  PRMT R50, R28, 0x7632, R50 ;  /* 0x000076321c327816 */ /* 0x000fe40000000032 */
[----:B------:R-:W-:-:S07]  /*1730*/  PRMT R49, R29, 0x7632, R49 ;  /* 0x000076321d317816 */ /* 0x000fce0000000031 */
[----:B------:R-:W-:Y:S05]  /*1740*/  @P1 BRA `(.L_x_211) ;  /* 0x0000000000581947 */ /* 0x000fea0003800000 */
[----:B------:R-:W-:Y:S01]  /*1750*/  BAR.SYNC.DEFER_BLOCKING 0x0 ;  /* 0x0000000000007b1d */ /* 0x000fe20000010000 */
[----:B------:R-:W-:-:S13]  /*1760*/  ISETP.NE.AND P1, PT, R46, RZ, PT ;  /* 0x000000ff2e00720c */ /* 0x000fda0003f25270 */
[----:B------:R-:W-:Y:S05]  /*1770*/  @P1 BRA `(.L_x_212) ;  /* 0x0000000000401947 */ /* 0x000fea0003800000 */
[----:B------:R-:W2:Y:S01]  /*1780*/  LDC.64 R28, c[0x0][0x268] ;  /* 0x00009a00ff1c7b82 */ /* 0x000ea20000000a00 */
[----:B------:R-:W-:Y:S01]  /*1790*/  ISETP.NE.AND P1, PT, RZ, UR16, PT ;  /* 0x00000010ff007c0c */ /* 0x000fe2000bf25270 */
[----:B------:R-:W-:Y:S01]  /*17a0*/  IMAD.U32 R33, RZ, RZ, UR7 ;  /* 0x00000007ff217e24 */ /* 0x000fe2000f8e00ff */
[----:B------:R-:W-:-:S04]  /*17b0*/  MOV R31, 0x7fffff81 ;  /* 0x7fffff81001f7802 */ /* 0x000fc80000000f00 */
[----:B------:R-:W-:Y:S01]  /*17c0*/  SEL R31, R31, 0x1, !P1 ;  /* 0x000000011f1f7807 */ /* 0x000fe20004800000 */
[----:B--2---:R-:W-:Y:S01]  /*17d0*/  IMAD.WIDE.U32 R28, R33, 0x4, R28 ;  /* 0x00000004211c7825 */ /* 0x004fe200078e001c */
[----:B------:R-:W-:Y:S06]  /*17e0*/  MEMBAR.ALL.GPU ;  /* 0x0000000000007992 */ /* 0x000fec000000a000 */
[----:B------:R-:W-:-:S00]  /*17f0*/  ERRBAR ;  /* 0x00000000000079ab */ /* 0x000fc00000000000 */
[----:B------:R-:W-:Y:S06]  /*1800*/  CGAERRBAR ;  /* 0x00000000000075ab */ /* 0x000fec0000000000 */
[----:B------:R2:W5:Y:S02]  /*1810*/  ATOM.E.ADD.STRONG.GPU PT, R31, desc[UR14][R28.64], R31 ;  /* 0x0000001f1c1f798a */ /* 0x00056400081ee1ce */
.L_x_213:
[----:B------:R-:W3:Y:S04]  /*1820*/  LD.E.STRONG.GPU R30, desc[UR14][R28.64] ;  /* 0x0000000e1c1e7980 */ /* 0x000ee8000c10f900 */
[----:B---3--:R-:W-:Y:S01]  /*1830*/  CCTL.IVALL ;  /* 0x00000000ff00798f */ /* 0x008fe20002000000 */
[----:B------:R-:W-:Y:S05]  /*1840*/  YIELD ;  /* 0x0000000000007946 */ /* 0x000fea0003800000 */
[----:B-----5:R-:W-:-:S04]  /*1850*/  LOP3.LUT R30, R30, R31, RZ, 0x3c, !PT ;  /* 0x0000001f1e1e7212 */ /* 0x020fc800078e3cff */
[----:B------:R-:W-:-:S13]  /*1860*/  ISETP.GT.AND P1, PT, R30, -0x1, PT ;  /* 0xffffffff1e00780c */ /* 0x000fda0003f24270 */
[----:B------:R-:W-:Y:S05]  /*1870*/  @P1 BRA `(.L_x_213) ;  /* 0xfffffffc00e81947 */ /* 0x000fea000383ffff */
.L_x_212:
[----:B------:R-:W-:Y:S05]  /*1880*/  WARPSYNC.ALL ;  /* 0x0000000000007948 */ /* 0x000fea0003800000 */
[----:B------:R-:W-:Y:S06]  /*1890*/  BAR.SYNC.DEFER_BLOCKING 0x0 ;  /* 0x0000000000007b1d */ /* 0x000fec0000010000 */
[----:B------:R-:W-:Y:S05]  /*18a0*/  BRA `(.L_x_214) ;  /* 0x0000000000647947 */ /* 0x000fea0003800000 */
.L_x_211:
        /* <DEDUP_REMOVED lines=17> */
.L_x_216:
[----:B--23--:R-:W2:Y:S04]  /*19c0*/  LD.E.STRONG.GPU R29, desc[UR14][R30.64+0x8] ;  /* 0x0000080e1e1d7980 */ /* 0x00cea8000c10f900 */
[----:B--2---:R-:W-:Y:S01]  /*19d0*/  CCTL.IVALL ;  /* 0x00000000ff00798f */ /* 0x004fe20002000000 */
[----:B------:R-:W-:Y:S05]  /*19e0*/  YIELD ;  /* 0x0000000000007946 */ /* 0x000fea0003800000 */
[----:B-----5:R-:W-:-:S04]  /*19f0*/  LOP3.LUT R29, R29, R28, RZ, 0x3c, !PT ;  /* 0x0000001c1d1d7212 */ /* 0x020fc800078e3cff */
[----:B------:R-:W-:-:S13]  /*1a00*/  ISETP.GT.AND P1, PT, R29, -0x1, PT ;  /* 0xffffffff1d00780c */ /* 0x000fda0003f24270 */
[----:B------:R-:W-:Y:S05]  /*1a10*/  @P1 BRA `(.L_x_216) ;  /* 0xfffffffc00e81947 */ /* 0x000fea000383ffff */
.L_x_215:
[----:B------:R-:W-:Y:S05]  /*1a20*/  WARPSYNC.ALL ;  /* 0x0000000000007948 */ /* 0x000fea0003800000 */
[----:B------:R-:W-:Y:S06]  /*1a30*/  BAR.SYNC.DEFER_BLOCKING 0x0 ;  /* 0x0000000000007b1d */ /* 0x000fec0000010000 */
.L_x_214:
[----:B------:R-:W-:Y:S01]  /*1a40*/  ISETP.GT.U32.AND P1, PT, R46, 0xff, PT ;  /* 0x000000ff2e00780c */ /* 0x000fe20003f24070 */
[----:B------:R-:W-:Y:S01]  /*1a50*/  BSSY B0, `(.L_x_217) ;  /* 0x000005d000007945 */ /* 0x000fe20003800000 */
[----:B------:R-:W-:Y:S01]  /*1a60*/  HFMA2.MMA R47, -RZ, RZ, 0, 0 ;  /* 0x00000000ff2f7435 */ /* 0x000fe200000001ff */
[----:B--2---:R-:W-:-:S10]  /*1a70*/  IMAD.MOV.U32 R28, RZ, RZ, RZ ;  /* 0x000000ffff1c7224 */ /* 0x004fd400078e00ff */
[----:B------:R-:W-:Y:S05]  /*1a80*/  @P1 BRA `(.L_x_218) ;  /* 0x0000000400641947 */ /* 0x000fea0003800000 */
[----:B------:R-:W-:Y:S01]  /*1a90*/  ULDC UR5, c[0x0][0x10] ;  /* 0x0000040000057ab9 */ /* 0x000fe20000000800 */
[----:B0-----:R-:W0:Y:S01]  /*1aa0*/  LDC.64 R44, c[0x0][0x260] ;  /* 0x00009800ff2c7b82 */ /* 0x001e220000000a00 */
[----:B------:R-:W-:Y:S01]  /*1ab0*/  UIMAD UR5, UR5, UR4, UR7 ;  /* 0x00000004050572a4 */ /* 0x000fe2000f8e0207 */
[C---:B------:R-:W-:Y:S02]  /*1ac0*/  SHF.L.U32 R28, R46.reuse, 0x4, RZ ;  /* 0x000000042e1c7819 */ /* 0x040fe400000006ff */
[----:B------:R-:W-:Y:S02]  /*1ad0*/  LOP3.LUT R29, R46, 0x7, RZ, 0xc0, !PT ;  /* 0x000000072e1d7812 */ /* 0x000fe400078ec0ff */
[----:B------:R-:W-:Y:S01]  /*1ae0*/  LOP3.LUT R28, R28, 0x7fffff80, RZ, 0xc0, !PT ;  /* 0x7fffff801c1c7812 */ /* 0x000fe200078ec0ff */
[----:B------:R-:W-:-:S05]  /*1af0*/  IMAD.U32 R31, RZ, RZ, UR5 ;  /* 0x00000005ff1f7e24 */ /* 0x000fca000f8e00ff */
[----:B------:R-:W-:-:S04]  /*1b00*/  LEA R28, R31, R28, 0xc ;  /* 0x0000001c1f1c7211 */ /* 0x000fc800078e60ff */
[----:B------:R-:W-:-:S05]  /*1b10*/  IADD3 R28, R28, R29, RZ ;  /* 0x0000001d1c1c7210 */ /* 0x000fca0007ffe0ff */
[----:B------:R-:W-:-:S04]  /*1b20*/  IMAD.SHL.U32 R42, R28, 0x2, RZ ;  /* 0x000000021c2a7824 */ /* 0x000fc800078e00ff */
[C---:B0-----:R-:W-:Y:S01]  /*1b30*/  IMAD.WIDE.U32 R30, R42.reuse, 0x4, R44 ;  /* 0x000000042a1e7825 */ /* 0x041fe200078e002c */
[C---:B------:R-:W-:Y:S02]  /*1b40*/  IADD3 R33, R42.reuse, 0x10, RZ ;  /* 0x000000102a217810 */ /* 0x040fe40007ffe0ff */
[----:B-1----:R-:W-:-:S03]  /*1b50*/  IADD3 R37, R42, 0x20, RZ ;  /* 0x000000202a257810 */ /* 0x002fc60007ffe0ff */
[--C-:B------:R-:W-:Y:S01]  /*1b60*/  IMAD.WIDE.U32 R32, R33, 0x4, R44.reuse ;  /* 0x0000000421207825 */ /* 0x100fe200078e002c */
[----:B------:R-:W2:Y:S03]  /*1b70*/  LDG.E.64 R30, desc[UR14][R30.64] ;  /* 0x0000000e1e1e7981 */ /* 0x000ea6000c1e1b00 */
[C---:B------:R-:W-:Y:S02]  /*1b80*/  VIADD R39, R42.reuse, 0x30 ;  /* 0x000000302a277836 */ /* 0x040fe40000000000 */
[--C-:B------:R-:W-:Y:S01]  /*1b90*/  IMAD.WIDE.U32 R36, R37, 0x4, R44.reuse ;  /* 0x0000000425247825 */ /* 0x100fe200078e002c */
[----:B------:R-:W3:Y:S01]  /*1ba0*/  LDG.E.64 R32, desc[UR14][R32.64] ;  /* 0x0000000e20207981 */ /* 0x000ee2000c1e1b00 */
[----:B------:R-:W-:Y:S02]  /*1bb0*/  IADD3 R41, R42, 0x40, RZ ;  /* 0x000000402a297810 */ /* 0x000fe40007ffe0ff */
[----:B------:R-:W-:-:S02]  /*1bc0*/  IMAD.WIDE.U32 R38, R39, 0x4, R44 ;  /* 0x0000000427267825 */ /* 0x000fc400078e002c */
[----:B------:R-:W4:Y:S01]  /*1bd0*/  LDG.E.64 R36, desc[UR14][R36.64] ;  /* 0x0000000e24247981 */ /* 0x000f22000c1e1b00 */
[C---:B------:R-:W-:Y:S01]  /*1be0*/  IADD3 R35, R42.reuse, 0x50, RZ ;  /* 0x000000502a237810 */ /* 0x040fe20007ffe0ff */
[--C-:B------:R-:W-:Y:S02]  /*1bf0*/  IMAD.WIDE.U32 R40, R41, 0x4, R44.reuse ;  /* 0x0000000429287825 */ /* 0x100fe400078e002c */
[----:B------:R-:W5:Y:S02]  /*1c00*/  LDG.E.64 R38, desc[UR14][R38.64] ;  /* 0x0000000e26267981 */ /* 0x000f64000c1e1b00 */
[----:B------:R-:W-:Y:S02]  /*1c10*/  IMAD.WIDE.U32 R34, R35, 0x4, R44 ;  /* 0x0000000423227825 */ /* 0x000fe400078e002c */
[----:B------:R-:W5:Y:S04]  /*1c20*/  LDG.E.64 R40, desc[UR14][R40.64] ;  /* 0x0000000e28287981 */ /* 0x000f68000c1e1b00 */
[----:B------:R-:W5:Y:S01]  /*1c30*/  LDG.E.64 R34, desc[UR14][R34.64] ;  /* 0x0000000e22227981 */ /* 0x000f62000c1e1b00 */
[----:B------:R-:W-:-:S04]  /*1c40*/  VIADD R29, R42, 0x60 ;  /* 0x000000602a1d7836 */ /* 0x000fc80000000000 */
[----:B------:R-:W-:-:S06]  /*1c50*/  IMAD.WIDE.U32 R28, R29, 0x4, R44 ;  /* 0x000000041d1c7825 */ /* 0x000fcc00078e002c */
[----:B------:R-:W5:Y:S01]  /*1c60*/  LDG.E.64 R28, desc[UR14][R28.64] ;  /* 0x0000000e1c1c7981 */ /* 0x000f62000c1e1b00 */
[----:B------:R-:W-:-:S04]  /*1c70*/  VIADD R47, R42, 0x90 ;  /* 0x000000902a2f7836 */ /* 0x000fc80000000000 */
[----:B------:R-:W-:Y:S01]  /*1c80*/  IMAD.WIDE.U32 R46, R47, 0x4, R44 ;  /* 0x000000042f2e7825 */ /* 0x000fe200078e002c */
[C---:B------:R-:W-:Y:S02]  /*1c90*/  IADD3 R61, R42.reuse, 0xd0, RZ ;  /* 0x000000d02a3d7810 */ /* 0x040fe40007ffe0ff */
[----:B------:R-:W-:-:S03]  /*1ca0*/  IADD3 R59, R42, 0xe0, RZ ;  /* 0x000000e02a3b7810 */ /* 0x000fc60007ffe0ff */
[----:B------:R-:W-:-:S04]  /*1cb0*/  IMAD.WIDE.U32 R60, R61, 0x4, R44 ;  /* 0x000000043d3c7825 */ /* 0x000fc800078e002c */
[----:B--2---:R-:W-:Y:S01]  /*1cc0*/  FADD.FTZ R43, RZ, R30 ;  /* 0x0000001eff2b7221 */ /* 0x004fe20000010000 */
[----:B------:R-:W-:Y:S01]  /*1cd0*/  FADD.FTZ R30, RZ, R31 ;  /* 0x0000001fff1e7221 */ /* 0x000fe20000010000 */
[----:B------:R-:W-:-:S03]  /*1ce0*/  IADD3 R31, R42, 0x70, RZ ;  /* 0x000000702a1f7810 */ /* 0x000fc60007ffe0ff */
[----:B---3--:R-:W-:Y:S01]  /*1cf0*/  FADD.FTZ R30, R33, R30 ;  /* 0x0000001e211e7221 */ /* 0x008fe20000010000 */
[----:B------:R-:W-:Y:S01]  /*1d00*/  FADD.FTZ R43, R32, R43 ;  /* 0x0000002b202b7221 */ /* 0x000fe20000010000 */
[----:B------:R-:W-:Y:S02]  /*1d10*/  IADD3 R33, R42, 0x80, RZ ;  /* 0x000000802a217810 */ /* 0x000fe40007ffe0ff */
[----:B----4-:R-:W-:Y:S01]  /*1d20*/  FADD.FTZ R30, R37, R30 ;  /* 0x0000001e251e7221 */ /* 0x010fe20000010000 */
[----:B------:R-:W-:Y:S02]  /*1d30*/  FADD.FTZ R43, R36, R43 ;  /* 0x0000002b242b7221 */ /* 0x000fe40000010000 */
[----:B------:R-:W-:-:S04]  /*1d40*/  IMAD.WIDE.U32 R32, R33, 0x4, R44 ;  /* 0x0000000421207825 */ /* 0x000fc800078e002c */
[----:B-----5:R-:W-:Y:S01]  /*1d50*/  FADD.FTZ R58, R39, R30 ;  /* 0x0000001e273a7221 */ /* 0x020fe20000010000 */
[----:B------:R-:W-:Y:S01]  /*1d60*/  FADD.FTZ R43, R38, R43 ;  /* 0x0000002b262b7221 */ /* 0x000fe20000010000 */
[----:B------:R-:W-:Y:S01]  /*1d70*/  IMAD.WIDE.U32 R30, R31, 0x4, R44 ;  /* 0x000000041f1e7825 */ /* 0x000fe200078e002c */
[----:B------:R-:W-:-:S03]  /*1d80*/  IADD3 R37, R42, 0xa0, RZ ;  /* 0x000000a02a257810 */ /* 0x000fc60007ffe0ff */
[----:B------:R-:W-:Y:S01]  /*1d90*/  FADD.FTZ R58, R41, R58 ;  /* 0x0000003a293a7221 */ /* 0x000fe20000010000 */
[----:B------:R-:W-:Y:S01]  /*1da0*/  FADD.FTZ R43, R40, R43 ;  /* 0x0000002b282b7221 */ /* 0x000fe20000010000 */
[----:B------:R-:W2:Y:S04]  /*1db0*/  LDG.E.64 R32, desc[UR14][R32.64] ;  /* 0x0000000e20207981 */ /* 0x000ea8000c1e1b00 */
[----:B------:R-:W3:Y:S01]  /*1dc0*/  LDG.E.64 R30, desc[UR14][R30.64] ;  /* 0x0000000e1e1e7981 */ /* 0x000ee2000c1e1b00 */
[----:B------:R-:W-:Y:S01]  /*1dd0*/  IADD3 R39, R42, 0xb0, RZ ;  /* 0x000000b02a277810 */ /* 0x000fe20007ffe0ff */
[----:B------:R-:W-:-:S04]  /*1de0*/  IMAD.WIDE.U32 R36, R37, 0x4, R44 ;  /* 0x0000000425247825 */ /* 0x000fc800078e002c */
[----:B------:R-:W-:Y:S01]  /*1df0*/  FADD.FTZ R57, R34, R43 ;  /* 0x0000002b22397221 */ /* 0x000fe20000010000 */
[----:B------:R-:W-:Y:S02]  /*1e00*/  FADD.FTZ R58, R35, R58 ;  /* 0x0000003a233a7221 */ /* 0x000fe40000010000 */
[----:B------:R0:W4:Y:S01]  /*1e10*/  LDG.E.64 R34, desc[UR14][R46.64] ;  /* 0x0000000e2e227981 */ /* 0x000122000c1e1b00 */
[----:B------:R-:W-:Y:S02]  /*1e20*/  VIADD R41, R42, 0xc0 ;  /* 0x000000c02a297836 */ /* 0x000fe40000000000 */
[--C-:B------:R-:W-:Y:S01]  /*1e30*/  IMAD.WIDE.U32 R38, R39, 0x4, R44.reuse ;  /* 0x0000000427267825 */ /* 0x100fe200078e002c */
[----:B------:R-:W5:Y:S03]  /*1e40*/  LDG.E.64 R36, desc[UR14][R36.64] ;  /* 0x0000000e24247981 */ /* 0x000f66000c1e1b00 */
[----:B------:R-:W-:-:S02]  /*1e50*/  IMAD.WIDE.U32 R40, R41, 0x4, R44 ;  /* 0x0000000429287825 */ /* 0x000fc400078e002c */
[----:B------:R-:W5:Y:S02]  /*1e60*/  LDG.E.64 R38, desc[UR14][R38.64] ;  /* 0x0000000e26267981 */ /* 0x000f64000c1e1b00 */
[----:B0-----:R-:W-:Y:S02]  /*1e70*/  VIADD R47, R42, 0xf0 ;  /* 0x000000f02a2f7836 */ /* 0x001fe40000000000 */
[----:B------:R-:W5:Y:S04]  /*1e80*/  LDG.E.64 R40, desc[UR14][R40.64] ;  /* 0x0000000e28287981 */ /* 0x000f68000c1e1b00 */
[----:B------:R0:W5:Y:S01]  /*1e90*/  LDG.E.64 R42, desc[UR14][R60.64] ;  /* 0x0000000e3c2a7981 */ /* 0x000162000c1e1b00 */
[----:B------:R-:W-:-:S06]  /*1ea0*/  IMAD.WIDE.U32 R46, R47, 0x4, R44 ;  /* 0x000000042f2e7825 */ /* 0x000fcc00078e002c */
[----:B------:R-:W5:Y:S01]  /*1eb0*/  LDG.E.64 R46, desc[UR14][R46.64] ;  /* 0x0000000e2e2e7981 */ /* 0x000f62000c1e1b00 */
[----:B0-----:R-:W-:-:S05]  /*1ec0*/  IMAD.WIDE.U32 R60, R59, 0x4, R44 ;  /* 0x000000043b3c7825 */ /* 0x001fca00078e002c */
[----:B------:R-:W5:Y:S01]  /*1ed0*/  LDG.E.64 R44, desc[UR14][R60.64] ;  /* 0x0000000e3c2c7981 */ /* 0x000f62000c1e1b00 */
[----:B------:R-:W-:Y:S01]  /*1ee0*/  FADD.FTZ R57, R28, R57 ;  /* 0x000000391c397221 */ /* 0x000fe20000010000 */
[----:B------:R-:W-:-:S03]  /*1ef0*/  FADD.FTZ R58, R29, R58 ;  /* 0x0000003a1d3a7221 */ /* 0x000fc60000010000 */
[----:B---3--:R-:W-:Y:S01]  /*1f00*/  FADD.FTZ R57, R30, R57 ;  /* 0x000000391e397221 */ /* 0x008fe20000010000 */
[----:B------:R-:W-:-:S03]  /*1f10*/  FADD.FTZ R58, R31, R58 ;  /* 0x0000003a1f3a7221 */ /* 0x000fc60000010000 */
[----:B--2---:R-:W-:Y:S01]  /*1f20*/  FADD.FTZ R57, R32, R57 ;  /* 0x0000003920397221 */ /* 0x004fe20000010000 */
        /* <DEDUP_REMOVED lines=15> */
.L_x_218:
[----:B------:R-:W-:Y:S05]  /*2020*/  BSYNC B0 ;  /* 0x0000000000007941 */ /* 0x000fea0003800000 */
.L_x_217:
[----:B------:R-:W2:Y:S01]  /*2030*/  SHFL.BFLY PT, R29, R28, 0x4, 0x1f ;  /* 0x0c801f001c1d7f89 */ /* 0x000ea200000e0000 */
[----:B------:R-:W-:Y:S03]  /*2040*/  BSSY B0, `(.L_x_219) ;  /* 0x0000017000007945 */ /* 0x000fe60003800000 */
[----:B------:R-:W3:Y:S01]  /*2050*/  SHFL.BFLY PT, R30, R47, 0x4, 0x1f ;  /* 0x0c801f002f1e7f89 */ /* 0x000ee200000e0000 */
[----:B------:R-:W4:Y:S01]  /*2060*/  S2R R35, SR_TID.X ;  /* 0x0000000000237919 */ /* 0x000f220000002100 */
[----:B--2---:R-:W-:Y:S01]  /*2070*/  FADD.FTZ R29, R29, R28 ;  /* 0x0000001c1d1d7221 */ /* 0x004fe20000010000 */
[----:B---3--:R-:W-:-:S04]  /*2080*/  FADD.FTZ R30, R30, R47 ;  /* 0x0000002f1e1e7221 */ /* 0x008fc80000010000 */
[----:B------:R-:W2:Y:S04]  /*2090*/  SHFL.BFLY PT, R32, R29, 0x2, 0x1f ;  /* 0x0c401f001d207f89 */ /* 0x000ea800000e0000 */
[----:B------:R-:W3:Y:S01]  /*20a0*/  SHFL.BFLY PT, R31, R30, 0x2, 0x1f ;  /* 0x0c401f001e1f7f89 */ /* 0x000ee200000e0000 */
[----:B----4-:R-:W-:Y:S01]  /*20b0*/  LOP3.LUT P1, RZ, R35, 0xffffff07, RZ, 0xc0, !PT ;  /* 0xffffff0723ff7812 */ /* 0x010fe2000782c0ff */
        /* <DEDUP_REMOVED lines=15> */
.L_x_220:
[----:B------:R-:W-:Y:S05]  /*21b0*/  BSYNC B0 ;  /* 0x0000000000007941 */ /* 0x000fea0003800000 */
.L_x_219:
[----:B------:R-:W3:Y:S01]  /*21c0*/  S2UR UR9, SR_CgaCtaId ;  /* 0x00000000000979c3 */ /* 0x000ee20000008800 */
[----:B--2---:R-:W-:-:S07]  /*21d0*/  IMAD.WIDE.U32 R28, R35, -0x33333333, RZ ;  /* 0xcccccccd231c7825 */ /* 0x004fce00078e00ff */
[----:B------:R-:W-:Y:S01]  /*21e0*/  BAR.SYNC.DEFER_BLOCKING 0x0 ;  /* 0x0000000000007b1d */ /* 0x000fe20000010000 */
[----:B------:R-:W-:Y:S01]  /*21f0*/  SHF.L.U32 R55, R55, 0x10, RZ ;  /* 0x0000001037377819 */ /* 0x000fe200000006ff */
[----:B------:R-:W-:Y:S01]  /*2200*/  ULOP3.LUT UR4, UR4, 0x1, URZ, 0x3c, !UPT ;  /* 0x0000000104047892 */ /* 0x000fe2000f8e3c3f */
[----:B------:R-:W-:Y:S01]  /*2210*/  IMAD.U32 R33, R56, 0x10000, RZ ;  /* 0x0001000038217824 */ /* 0x000fe200078e00ff */
[----:B------:R-:W-:Y:S01]  /*2220*/  SHF.R.U32.HI R28, RZ, 0x6, R29 ;  /* 0x00000006ff1c7819 */ /* 0x000fe2000001161d */
[----:B------:R-:W-:Y:S01]  /*2230*/  IMAD.U32 R51, R51, 0x10000, RZ ;  /* 0x0001000033337824 */ /* 0x000fe200078e00ff */
[----:B------:R-:W-:Y:S01]  /*2240*/  UMOV UR5, 0x400 ;  /* 0x0000040000057882 */ /* 0x000fe20000000000 */
[----:B------:R-:W-:Y:S01]  /*2250*/  SHF.L.U32 R54, R54, 0x10, RZ ;  /* 0x0000001036367819 */ /* 0x000fe200000006ff */
[----:B------:R-:W-:Y:S01]  /*2260*/  UIADD3 UR5, UR5, 0x4100, URZ ;  /* 0x0000410005057890 */ /* 0x000fe2000fffe03f */
[----:B------:R-:W-:Y:S01]  /*2270*/  IMAD R28, R28, -0x50, R35 ;  /* 0xffffffb01c1c7824 */ /* 0x000fe200078e0223 */
[----:B------:R-:W-:Y:S01]  /*2280*/  SHF.L.U32 R35, R52, 0x10, RZ ;  /* 0x0000001034237819 */ /* 0x000fe200000006ff */
[----:B------:R-:W-:Y:S01]  /*2290*/  FADD.FTZ R33, -R16, R33 ;  /* 0x0000002110217221 */ /* 0x000fe20000010100 */
[----:B------:R-:W-:Y:S01]  /*22a0*/  FADD.FTZ R32, -R14, R55 ;  /* 0x000000370e207221 */ /* 0x000fe20000010100 */
[----:B-1----:R-:W-:Y:S01]  /*22b0*/  SHF.L.U32 R37, R50, 0x10, RZ ;  /* 0x0000001032257819 */ /* 0x002fe200000006ff */
[----:B------:R-:W-:Y:S01]  /*22c0*/  IMAD.U32 R53, R53, 0x10000, RZ ;  /* 0x0001000035357824 */ /* 0x000fe200078e00ff */
[----:B------:R-:W-:Y:S01]  /*22d0*/  SHF.L.U32 R30, R28, 0x2, RZ ;  /* 0x000000021c1e7819 */ /* 0x000fe200000006ff */
[----:B------:R-:W-:Y:S01]  /*22e0*/  FADD.FTZ R35, -R16, R35 ;  /* 0x0000002310237221 */ /* 0x000fe20000010100 */
[----:B------:R-:W-:Y:S01]  /*22f0*/  SHF.L.U32 R49, R49, 0x10, RZ ;  /* 0x0000001031317819 */ /* 0x000fe200000006ff */
[----:B------:R-:W-:Y:S01]  /*2300*/  FADD.FTZ R14, -R14, R51 ;  /* 0x000000330e0e7221 */ /* 0x000fe20000010100 */
[----:B------:R-:W-:Y:S01]  /*2310*/  FMUL.FTZ R16, R8, R33 ;  /* 0x0000002108107220 */ /* 0x000fe20000410000 */
[C---:B------:R-:W-:Y:S01]  /*2320*/  IMAD.WIDE.U32 R28, R30.reuse, -0x33333333, RZ ;  /* 0xcccccccd1e1c7825 */ /* 0x040fe200078e00ff */
[----:B------:R-:W-:Y:S01]  /*2330*/  IADD3 R30, R30, 0x2, RZ ;  /* 0x000000021e1e7810 */ /* 0x000fe20007ffe0ff */
[----:B---3--:R-:W-:-:S02]  /*2340*/  ULEA UR5, UR9, UR5, 0x18 ;  /* 0x0000000509057291 */ /* 0x008fc4000f8ec03f */
[C---:B------:R-:W-:Y:S01]  /*2350*/  FMUL.FTZ R32, R13.reuse, R32 ;  /* 0x000000200d207220 */ /* 0x040fe20000410000 */
[----:B------:R-:W-:Y:S01]  /*2360*/  FMUL.FTZ R14, R13, R14 ;  /* 0x0000000e0d0e7220 */ /* 0x000fe20000410000 */
[----:B------:R-:W-:Y:S01]  /*2370*/  SHF.R.U32.HI R28, RZ, 0x3, R29 ;  /* 0x00000003ff1c7819 */ /* 0x000fe2000001161d */
[----:B------:R-:W-:Y:S01]  /*2380*/  IMAD.WIDE.U32 R30, R30, -0x33333333, RZ ;  /* 0xcccccccd1e1e7825 */ /* 0x000fe200078e00ff */
[----:B------:R-:W-:Y:S01]  /*2390*/  ULDC.64 UR10, c[0x0][0x210] ;  /* 0x00008400000a7ab9 */ /* 0x000fe20000000a00 */
[----:B------:R-:W-:Y:S01]  /*23a0*/  UMOV UR9, UR6 ;  /* 0x0000000600097c82 */ /* 0x000fe20008000000 */
[----:B------:R-:W-:Y:S02]  /*23b0*/  LEA R28, R28, UR5, 0x3 ;  /* 0x000000051c1c7c11 */ /* 0x000fe4000f8e18ff */
[----:B------:R-:W-:-:S04]  /*23c0*/  SHF.R.U32.HI R30, RZ, 0x3, R31 ;  /* 0x00000003ff1e7819 */ /* 0x000fc8000001161f */
[----:B------:R-:W-:Y:S01]  /*23d0*/  LEA R30, R30, UR5, 0x3 ;  /* 0x000000051e1e7c11 */ /* 0x000fe2000f8e18ff */
[----:B------:R-:W1:Y:S01]  /*23e0*/  LDS.64 R28, [R28] ;  /* 0x000000001c1c7984 */ /* 0x000e620000000a00 */
[----:B------:R-:W-:-:S04]  /*23f0*/  UMOV UR5, UR8 ;  /* 0x0000000800057c82 */ /* 0x000fc80008000000 */
[----:B------:R-:W2:Y:S01]  /*2400*/  LDS.64 R30, [R30] ;  /* 0x000000001e1e7984 */ /* 0x000ea20000000a00 */
[C-C-:B-1----:R-:W-:Y:S01]  /*2410*/  FFMA.FTZ R12, R3.reuse, R12, -R28.reuse ;  /* 0x0000000c030c7223 */ /* 0x142fe2000001081c */
[--C-:B------:R-:W-:Y:S01]  /*2420*/  FFMA.FTZ R10, R3, R10, -R28.reuse ;  /* 0x0000000a030a7223 */ /* 0x100fe2000001081c */
[C-C-:B------:R-:W-:Y:S01]  /*2430*/  FFMA.FTZ R54, R9.reuse, R54, -R28.reuse ;  /* 0x0000003609367223 */ /* 0x140fe2000001081c */
[----:B------:R-:W-:Y:S01]  /*2440*/  FFMA.FTZ R37, R9, R37, -R28 ;  /* 0x0000002509257223 */ /* 0x000fe2000001081c */
[-C--:B------:R-:W-:Y:S01]  /*2450*/  FFMA.FTZ R19, -R19, R29.reuse, R12 ;  /* 0x0000001d13137223 */ /* 0x080fe2000001010c */
[----:B------:R-:W-:Y:S01]  /*2460*/  FFMA.FTZ R7, -R7, R29, R10 ;  /* 0x0000001d07077223 */ /* 0x000fe2000001010a */
[--C-:B--2---:R-:W-:Y:S01]  /*2470*/  FFMA.FTZ R48, R5, R48, -R30.reuse ;  /* 0x0000003005307223 */ /* 0x104fe2000001081e */
[--C-:B------:R-:W-:Y:S01]  /*2480*/  FFMA.FTZ R12, R11, R53, -R30.reuse ;  /* 0x000000350b0c7223 */ /* 0x100fe2000001081e */
[--C-:B------:R-:W-:Y:S01]  /*2490*/  FFMA.FTZ R18, R5, R18, -R30.reuse ;  /* 0x0000001205127223 */ /* 0x100fe2000001081e */
[C---:B------:R-:W-:Y:S01]  /*24a0*/  FMUL.FTZ R10, R8.reuse, R35 ;  /* 0x00000023080a7220 */ /* 0x040fe20000410000 */
[----:B------:R-:W-:Y:S01]  /*24b0*/  FFMA.FTZ R30, R11, R49, -R30 ;  /* 0x000000310b1e7223 */ /* 0x000fe2000001081e */
[----:B------:R-:W-:Y:S01]  /*24c0*/  FFMA.FTZ R33, R29, -R16, R54 ;  /* 0x800000101d217223 */ /* 0x000fe20000010036 */
[-C--:B------:R-:W-:Y:S01]  /*24d0*/  FFMA.FTZ R48, -R17, R31.reuse, R48 ;  /* 0x0000001f11307223 */ /* 0x080fe20000010130 */
[----:B------:R-:W-:Y:S01]  /*24e0*/  FFMA.FTZ R12, R31, -R32, R12 ;  /* 0x800000201f0c7223 */ /* 0x000fe2000001000c */
[----:B------:R-:W-:Y:S01]  /*24f0*/  FFMA.FTZ R18, -R15, R31, R18 ;  /* 0x0000001f0f127223 */ /* 0x000fe20000010112 */
[----:B------:R-:W-:Y:S01]  /*2500*/  FFMA.FTZ R37, R29, -R10, R37 ;  /* 0x8000000a1d257223 */ /* 0x000fe20000010025 */
[----:B------:R-:W-:Y:S01]  /*2510*/  FFMA.FTZ R14, R31, -R14, R30 ;  /* 0x8000000e1f0e7223 */ /* 0x000fe2000001001e */
[C---:B------:R-:W-:Y:S01]  /*2520*/  FMUL.FTZ R28, R8.reuse, R19 ;  /* 0x00000013081c7220 */ /* 0x040fe20000410000 */
[C---:B------:R-:W-:Y:S01]  /*2530*/  FMUL.FTZ R7, R8.reuse, R7 ;  /* 0x0000000708077220 */ /* 0x040fe20000410000 */
[----:B------:R-:W-:Y:S01]  /*2540*/  FMUL.FTZ R10, R8, R33 ;  /* 0x00000021080a7220 */ /* 0x000fe20000410000 */
[----:B------:R-:W-:Y:S01]  /*2550*/  IADD3 R16, P1, R2, UR10, RZ ;  /* 0x0000000a02107c10 */ /* 0x000fe2000ff3e0ff */
[C---:B------:R-:W-:Y:S01]  /*2560*/  FMUL.FTZ R48, R13.reuse, R48 ;  /* 0x000000300d307220 */ /* 0x040fe20000410000 */
[C---:B------:R-:W-:Y:S01]  /*2570*/  FMUL.FTZ R19, R13.reuse, R12 ;  /* 0x0000000c0d137220 */ /* 0x040fe20000410000 */
[C---:B------:R-:W-:Y:S01]  /*2580*/  FMUL.FTZ R18, R13.reuse, R18 ;  /* 0x000000120d127220 */ /* 0x040fe20000410000 */
[----:B------:R-:W-:Y:S01]  /*2590*/  FMUL.FTZ R37, R8, R37 ;  /* 0x0000002508257220 */ /* 0x000fe20000410000 */
[----:B------:R-:W-:Y:S01]  /*25a0*/  FMUL.FTZ R13, R13, R14 ;  /* 0x0000000e0d0d7220 */ /* 0x000fe20000410000 */
[----:B------:R-:W-:-:S02]  /*25b0*/  IADD3.X R17, R0, UR11, RZ, P1, !PT ;  /* 0x0000000b00117c10 */ /* 0x000fc40008ffe4ff */
[----:B------:R-:W-:Y:S02]  /*25c0*/  F2FP.BF16.F32.PACK_AB R7, R10, R7 ;  /* 0x000000070a07723e */ /* 0x000fe400000010ff */
[----:B------:R-:W-:Y:S02]  /*25d0*/  F2FP.BF16.F32.PACK_AB R48, R19, R48 ;  /* 0x000000301330723e */ /* 0x000fe400000010ff */
[----:B------:R-:W-:Y:S01]  /*25e0*/  IADD3 R12, P1, R4, UR10, RZ ;  /* 0x0000000a040c7c10 */ /* 0x000fe2000ff3e0ff */
[----:B------:R1:W-:Y:S01]  /*25f0*/  STG.E.U16 desc[UR14][R16.64], R7 ;  /* 0x0000000710007986 */ /* 0x0003e2000c10150e */
[----:B------:R-:W-:Y:S02]  /*2600*/  F2FP.BF16.F32.PACK_AB R28, R37, R28 ;  /* 0x0000001c251c723e */ /* 0x000fe400000010ff */
[----:B------:R-:W-:Y:S01]  /*2610*/  F2FP.BF16.F32.PACK_AB R18, R13, R18 ;  /* 0x000000120d12723e */ /* 0x000fe200000010ff */
[----:B------:R1:W-:Y:S01]  /*2620*/  STG.E.U16 desc[UR14][R16.64+0x4], R48 ;  /* 0x0000043010007986 */ /* 0x0003e2000c10150e */
[----:B------:R-:W-:-:S02]  /*2630*/  PRMT R8, R7, 0x7632, R8 ;  /* 0x0000763207087816 */ /* 0x000fc40000000008 */
[----:B------:R-:W-:Y:S02]  /*2640*/  PRMT R0, R48, 0x7632, R0 ;  /* 0x0000763230007816 */ /* 0x000fe40000000000 */
[----:B------:R-:W-:Y:S01]  /*2650*/  IADD3.X R13, R6, UR11, RZ, P1, !PT ;  /* 0x0000000b060d7c10 */ /* 0x000fe20008ffe4ff */
[----:B------:R1:W-:Y:S01]  /*2660*/  STG.E.U16 desc[UR14][R16.64+0x2], R8 ;  /* 0x0000020810007986 */ /* 0x0003e2000c10150e */
[----:B------:R-:W-:Y:S02]  /*2670*/  PRMT R6, R28, 0x7632, R6 ;  /* 0x000076321c067816 */ /* 0x000fe40000000006 */
[----:B------:R-:W-:Y:S01]  /*2680*/  PRMT R2, R18, 0x7632, R2 ;  /* 0x0000763212027816 */ /* 0x000fe20000000002 */
[----:B------:R1:W-:Y:S04]  /*2690*/  STG.E.U16 desc[UR14][R16.64+0x6], R0 ;  /* 0x0000060010007986 */ /* 0x0003e8000c10150e */
[----:B------:R1:W-:Y:S04]  /*26a0*/  STG.E.U16 desc[UR14][R12.64], R28 ;  /* 0x0000001c0c007986 */ /* 0x0003e8000c10150e */
[----:B------:R1:W-:Y:S04]  /*26b0*/  STG.E.U16 desc[UR14][R12.64+0x2], R6 ;  /* 0x000002060c007986 */ /* 0x0003e8000c10150e */
[----:B------:R1:W-:Y:S04]  /*26c0*/  STG.E.U16 desc[UR14][R12.64+0x4], R18 ;  /* 0x000004120c007986 */ /* 0x0003e8000c10150e */
[----:B------:R1:W-:Y:S01]  /*26d0*/  STG.E.U16 desc[UR14][R12.64+0x6], R2 ;  /* 0x000006020c007986 */ /* 0x0003e2000c10150e */
[----:B------:R-:W-:Y:S05]  /*26e0*/  @!P0 BRA `(.L_x_221) ;  /* 0xffffffdc00248947 */ /* 0x000fea000383ffff */
.L_x_205:
[----:B------:R-:W-:-:S04]  /*26f0*/  ULEA UR6, UR7, UR16, 0x7 ;  /* 0x0000001007067291 */ /* 0x000fc8000f8e383f */
[----:B------:R-:W-:-:S04]  /*2700*/  USHF.L.U32 UR6, UR6, 0x5, URZ ;  /* 0x0000000506067899 */ /* 0x000fc8000800063f */
[----:B------:R-:W-:-:S06]  /*2710*/  UISETP.GT.AND UP0, UPT, UR6, 0x13f, UPT ;  /* 0x0000013f0600788c */ /* 0x000fcc000bf04270 */
[----:B------:R-:W-:-:S13]  /*2720*/  PLOP3.LUT P0, PT, PT, PT, UP0, 0x80, 0x0 ;  /* 0x000000000000781c */ /* 0x000fda0003f0f008 */
[----:B------:R-:W-:Y:S05]  /*2730*/  @P0 EXIT ;  /* 0x000000000000094d */ /* 0x000fea0003800000 */
[----:B-1----:R-:W1:Y:S01]  /*2740*/  S2R R48, SR_TID.X ;  /* 0x0000000000307919 */ /* 0x002e620000002100 */
[----:B0-----:R-:W-:Y:S01]  /*2750*/  LOP3.LUT R44, RZ, UR12, RZ, 0x33, !PT ;  /* 0x0000000cff2c7c12 */ /* 0x001fe2000f8e33ff */
[----:B------:R-:W-:Y:S01]  /*2760*/  IMAD.MOV.U32 R11, RZ, RZ, -0x1 ;  /* 0xffffffffff0b7424 */ /* 0x000fe200078e00ff */
[----:B------:R-:W-:Y:S01]  /*2770*/  LOP3.LUT R3, RZ, UR13, RZ, 0x33, !PT ;  /* 0x0000000dff037c12 */ /* 0x000fe2000f8e33ff */
[----:B------:R-:W-:Y:S01]  /*2780*/  HFMA2.MMA R42, -RZ, RZ, 0, 1.1920928955078125e-06 ;  /* 0x00000014ff2a7435 */ /* 0x000fe200000001ff */
[----:B------:R-:W-:Y:S01]  /*2790*/  ISETP.GT.U32.AND P0, PT, R44, -0x3, PT ;  /* 0xfffffffd2c00780c */ /* 0x000fe20003f04070 */
[----:B------:R-:W-:Y:S01]  /*27a0*/  UISETP.LT.U32.AND UP0, UPT, UR12, 0x2, UPT ;  /* 0x000000020c00788c */ /* 0x000fe2000bf01070 */
[----:B------:R-:W-:Y:S02]  /*27b0*/  MOV R41, UR6 ;  /* 0x0000000600297c02 */ /* 0x000fe40008000f00 */
[----:B------:R-:W-:Y:S01]  /*27c0*/  ISETP.GT.AND.EX P0, PT, R3, -0x1, PT, P0 ;  /* 0xffffffff0300780c */ /* 0x000fe20003f04300 */
[----:B------:R-:W-:-:S03]  /*27d0*/  UISETP.LT.AND.EX UP0, UPT, UR13, URZ, UPT, UP0 ;  /* 0x0000003f0d00728c */ /* 0x000fc6000bf01300 */
[----:B------:R-:W-:Y:S01]  /*27e0*/  SEL R44, R44, 0xfffffffd, P0 ;  /* 0xfffffffd2c2c7807 */ /* 0x000fe20000000000 */
[----:B------:R-:W-:Y:S01]  /*27f0*/  USEL UR4, UR12, 0x2, UP0 ;  /* 0x000000020c047887 */ /* 0x000fe20008000000 */
[----:B------:R-:W-:Y:S01]  /*2800*/  SEL R3, R3, 0xffffffff, P0 ;  /* 0xffffffff03037807 */ /* 0x000fe20000000000 */
[----:B------:R-:W-:Y:S01]  /*2810*/  USEL UR5, UR13, URZ, UP0 ;  /* 0x0000003f0d057287 */ /* 0x000fe20008000000 */
[C---:B------:R-:W-:Y:S02]  /*2820*/  SHF.L.U32 R45, R44.reuse, 0x7, RZ ;  /* 0x000000072c2d7819 */ /* 0x040fe400000006ff */
[----:B------:R-:W-:Y:S01]  /*2830*/  SHF.L.U64.HI R44, R44, 0x7, R3 ;  /* 0x000000072c2c7819 */ /* 0x000fe20000010203 */
[----:B------:R-:W-:Y:S02]  /*2840*/  USHF.L.U64.HI UR5, UR4, 0x7, UR5 ;  /* 0x0000000704057899 */ /* 0x000fe40008010205 */
[----:B------:R-:W-:Y:S01]  /*2850*/  USHF.L.U32 UR4, UR4, 0x7, URZ ;  /* 0x0000000704047899 */ /* 0x000fe2000800063f */
[----:B-1----:R-:W-:-:S02]  /*2860*/  SHF.R.U32.HI R46, RZ, 0x5, R48 ;  /* 0x00000005ff2e7819 */ /* 0x002fc40000011630 */
[----:B------:R-:W-:Y:S02]  /*2870*/  SHF.R.U32.HI R43, RZ, 0x4, R48 ;  /* 0x00000004ff2b7819 */ /* 0x000fe40000011630 */
[----:B------:R-:W-:Y:S02]  /*2880*/  IADD3 R7, P0, P1, -R45, -0x81, -R46 ;  /* 0xffffff7f2d077810 */ /* 0x000fe4000791e92e */
[----:B------:R-:W-:Y:S02]  /*2890*/  VIADDMNMX.U32 R42, R43, R42, 0x20, !PT ;  /* 0x000000202b2a7446 */ /* 0x000fe4000780002a */
[----:B------:R-:W-:Y:S02]  /*28a0*/  IADD3.X R11, ~R44, -0x1, R11, P0, P1 ;  /* 0xffffffff2c0b7810 */ /* 0x000fe400007e250b */
[----:B------:R-:W-:Y:S02]  /*28b0*/  LOP3.LUT R9, RZ, R43, RZ, 0x33, !PT ;  /* 0x0000002bff097212 */ /* 0x000fe400078e33ff */
[C---:B------:R-:W-:Y:S01]  /*28c0*/  IADD3 R49, P2, R46.reuse, 0x1e, RZ ;  /* 0x0000001e2e317810 */ /* 0x040fe20007f5e0ff */
[----:B------:R-:W-:Y:S01]  /*28d0*/  IMAD.WIDE.U32 R2, R11, -0x33333333, RZ ;  /* 0xcccccccd0b027825 */ /* 0x000fe200078e00ff */
[----:B------:R-:W-:-:S02]  /*28e0*/  IADD3 R39, P1, R46, 0x14, RZ ;  /* 0x000000142e277810 */ /* 0x000fc40007f3e0ff */
[----:B------:R-:W-:Y:S01]  /*28f0*/  LOP3.LUT R50, R48, 0xf, RZ, 0xc0, !PT ;  /* 0x0000000f30327812 */ /* 0x000fe200078ec0ff */
[----:B------:R-:W-:Y:S01]  /*2900*/  IMAD.IADD R42, R42, 0x1, R9 ;  /* 0x000000012a2a7824 */ /* 0x000fe200078e0209 */
[----:B------:R-:W-:Y:S01]  /*2910*/  IADD3.X R37, RZ, RZ, RZ, P1, !PT ;  /* 0x000000ffff257210 */ /* 0x000fe20000ffe4ff */
[----:B------:R-:W-:-:S04]  /*2920*/  IMAD.WIDE.U32 R4, P0, R7, -0x33333334, R2 ;  /* 0xcccccccc07047825 */ /* 0x000fc80007800002 */
[----:B------:R-:W-:Y:S01]  /*2930*/  IMAD.WIDE.U32 R2, R7, -0x33333333, RZ ;  /* 0xcccccccd07027825 */ /* 0x000fe200078e00ff */
[----:B------:R-:W-:Y:S02]  /*2940*/  IADD3.X R7, RZ, RZ, RZ, P0, !PT ;  /* 0x000000ffff077210 */ /* 0x000fe400007fe4ff */
[----:B------:R-:W-:Y:S01]  /*2950*/  MOV R6, R5 ;  /* 0x0000000500067202 */ /* 0x000fe20000000f00 */
[----:B------:R-:W-:Y:S01]  /*2960*/  IMAD.X R47, RZ, RZ, RZ, P2 ;  /* 0x000000ffff2f7224 */ /* 0x000fe200010e06ff */
[----:B------:R-:W-:Y:S01]  /*2970*/  IADD3 RZ, P0, R3, R4, RZ ;  /* 0x0000000403ff7210 */ /* 0x000fe20007f1e0ff */
[----:B------:R-:W-:-:S04]  /*2980*/  IMAD.WIDE.U32 R2, R42, -0x33333333, RZ ;  /* 0xcccccccd2a027825 */ /* 0x000fc800078e00ff */
[----:B------:R-:W-:Y:S01]  /*2990*/  IMAD.WIDE.U32.X R4, R11, -0x33333334, R6, P0 ;  /* 0xcccccccc0b047825 */ /* 0x000fe200000e0406 */
[----:B------:R-:W-:Y:S02]  /*29a0*/  IADD3 R40, P0, R46, 0xa, RZ ;  /* 0x0000000a2e287810 */ /* 0x000fe40007f1e0ff */
[----:B------:R-:W-:Y:S02]  /*29b0*/  LEA.HI R2, R3, 0x1, RZ, 0x1c ;  /* 0x0000000103027811 */ /* 0x000fe400078fe0ff */
[----:B------:R-:W-:Y:S01]  /*29c0*/  SHF.R.U64 R0, R4, 0x3, R5 ;  /* 0x0000000304007819 */ /* 0x000fe20000001205 */
[----:B------:R-:W-:Y:S01]  /*29d0*/  IMAD.X R38, RZ, RZ, RZ, P0 ;  /* 0x000000ffff267224 */ /* 0x000fe200000e06ff */
[----:B------:R-:W-:Y:S02]  /*29e0*/  LOP3.LUT R36, R2, 0x3, RZ, 0xc0, !PT ;  /* 0x0000000302247812 */ /* 0x000fe400078ec0ff */
[----:B------:R-:W-:-:S04]  /*29f0*/  IADD3 R0, R0, 0x1, RZ ;  /* 0x0000000100007810 */ /* 0x000fc80007ffe0ff */
[----:B------:R-:W-:-:S07]  /*2a00*/  LOP3.LUT R0, R0, 0x3, RZ, 0xc0, !PT ;  /* 0x0000000300007812 */ /* 0x000fce00078ec0ff */
.L_x_238:
        /* <DEDUP_REMOVED lines=9> */
[--C-:B------:R-:W-:Y:S01]  /*2aa0*/  IADD3 R2, P2, P3, -R45, -0x81, -R46.reuse ;  /* 0xffffff7f2d027810 */ /* 0x100fe20007b5e92e */
[----:B------:R-:W-:Y:S01]  /*2ab0*/  HFMA2.MMA R54, -RZ, RZ, 0, 0 ;  /* 0x00000000ff367435 */ /* 0x000fe200000001ff */
[----:B------:R-:W-:Y:S01]  /*2ac0*/  ISETP.NE.AND.EX P1, PT, RZ, RZ, PT, P1 ;  /* 0x000000ffff00720c */ /* 0x000fe20003f25310 */
[----:B------:R-:W-:Y:S01]  /*2ad0*/  HFMA2.MMA R51, -RZ, RZ, 0, 0 ;  /* 0x00000000ff337435 */ /* 0x000fe200000001ff */
[----:B------:R-:W-:Y:S01]  /*2ae0*/  MOV R3, 0xffffffff ;  /* 0xffffffff00037802 */ /* 0x000fe20000000f00 */
[----:B------:R-:W-:Y:S01]  /*2af0*/  IMAD.MOV.U32 R53, RZ, RZ, R46 ;  /* 0x000000ffff357224 */ /* 0x000fe200078e002e */
[----:B------:R-:W-:Y:S02]  /*2b00*/  ISETP.GE.U32.AND P0, PT, R2, 0x1e, PT ;  /* 0x0000001e0200780c */ /* 0x000fe40003f06070 */
[----:B------:R-:W-:-:S02]  /*2b10*/  IADD3.X R3, ~R44, -0x1, R3, P2, P3 ;  /* 0xffffffff2c037810 */ /* 0x000fc400017e6503 */
[----:B------:R-:W-:Y:S02]  /*2b20*/  SHF.R.S32.HI R9, RZ, 0x1f, R41 ;  /* 0x0000001fff097819 */ /* 0x000fe40000011429 */
[----:B------:R-:W-:Y:S02]  /*2b30*/  ISETP.GE.U32.AND.EX P0, PT, R3, RZ, PT, P0 ;  /* 0x000000ff0300720c */ /* 0x000fe40003f06100 */
[----:B------:R-:W-:Y:S01]  /*2b40*/  MOV R52, RZ ;  /* 0x000000ff00347202 */ /* 0x000fe20000000f00 */
[----:B------:R-:W-:Y:S10]  /*2b50*/  @!P1 BRA `(.L_x_225) ;  /* 0x00000000006c9947 */ /* 0x000ff40003800000 */
[----:B------:R-:W-:Y:S01]  /*2b60*/  LOP3.LUT R2, R48, 0x1f, RZ, 0xc0, !PT ;  /* 0x0000001f30027812 */ /* 0x000fe200078ec0ff */
[----:B------:R-:W-:-:S03]  /*2b70*/  ULDC.64 UR6, c[0x0][0x260] ;  /* 0x0000980000067ab9 */ /* 0x000fc60000000a00 */
[----:B------:R-:W-:-:S05]  /*2b80*/  IADD3 R2, P1, R2, R41, RZ ;  /* 0x0000002902027210 */ /* 0x000fca0007f3e0ff */
[----:B------:R-:W-:Y:S02]  /*2b90*/  IMAD.X R3, RZ, RZ, R9, P1 ;  /* 0x000000ffff037224 */ /* 0x000fe400008e0609 */
[----:B------:R-:W-:-:S03]  /*2ba0*/  IMAD.WIDE.U32 R2, R46, 0x140, R2 ;  /* 0x000001402e027825 */ /* 0x000fc600078e0002 */
[----:B------:R-:W-:-:S04]  /*2bb0*/  LEA R4, P1, R2, UR6, 0x3 ;  /* 0x0000000602047c11 */ /* 0x000fc8000f8218ff */
[----:B------:R-:W-:-:S05]  /*2bc0*/  LEA.HI.X R5, R2, UR7, R3, 0x3, P1 ;  /* 0x0000000702057c11 */ /* 0x000fca00088f1c03 */
[----:B------:R-:W2:Y:S01]  /*2bd0*/  LDG.E.64 R2, desc[UR14][R4.64+0x20000] ;  /* 0x0200000e04027981 */ /* 0x000ea2000c1e1b00 */
[----:B------:R-:W-:Y:S02]  /*2be0*/  ISETP.NE.U32.AND P1, PT, R0, 0x1, PT ;  /* 0x000000010000780c */ /* 0x000fe40003f25070 */
[----:B------:R-:W-:Y:S02]  /*2bf0*/  MOV R53, R40 ;  /* 0x0000002800357202 */ /* 0x000fe40000000f00 */
[----:B------:R-:W-:Y:S02]  /*2c00*/  ISETP.NE.AND.EX P1, PT, RZ, RZ, PT, P1 ;  /* 0x000000ffff00720c */ /* 0x000fe40003f25310 */
[----:B------:R-:W-:Y:S01]  /*2c10*/  MOV R52, R38 ;  /* 0x0000002600347202 */ /* 0x000fe20000000f00 */
[----:B--2---:R-:W-:Y:S01]  /*2c20*/  FADD.FTZ R51, RZ, R2 ;  /* 0x00000002ff337221 */ /* 0x004fe20000010000 */
[----:B------:R-:W-:-:S09]  /*2c30*/  FADD.FTZ R54, RZ, R3 ;  /* 0x00000003ff367221 */ /* 0x000fd20000010000 */
[----:B------:R-:W-:Y:S05]  /*2c40*/  @!P1 BRA `(.L_x_225) ;  /* 0x0000000000309947 */ /* 0x000fea0003800000 */
[----:B------:R-:W-:Y:S01]  /*2c50*/  ISETP.NE.U32.AND P1, PT, R0, 0x2, PT ;  /* 0x000000020000780c */ /* 0x000fe20003f25070 */
[----:B------:R-:W2:Y:S03]  /*2c60*/  LDG.E.64 R2, desc[UR14][R4.64+0x26400] ;  /* 0x0264000e04027981 */ /* 0x000ea6000c1e1b00 */
[----:B------:R-:W-:-:S13]  /*2c70*/  ISETP.NE.AND.EX P1, PT, RZ, RZ, PT, P1 ;  /* 0x000000ffff00720c */ /* 0x000fda0003f25310 */
[----:B------:R-:W3:Y:S01]  /*2c80*/  @P1 LDG.E.64 R6, desc[UR14][R4.64+0x2c800] ;  /* 0x02c8000e04061981 */ /* 0x000ee2000c1e1b00 */
[----:B------:R-:W-:Y:S01]  /*2c90*/  IMAD.MOV.U32 R53, RZ, RZ, R39 ;  /* 0x000000ffff357224 */ /* 0x000fe200078e0027 */
[----:B------:R-:W-:Y:S01]  /*2ca0*/  MOV R52, R37 ;  /* 0x0000002500347202 */ /* 0x000fe20000000f00 */
[----:B------:R-:W-:Y:S01]  /*2cb0*/  @P1 IMAD.MOV.U32 R52, RZ, RZ, R47 ;  /* 0x000000ffff341224 */ /* 0x000fe200078e002f */
[----:B------:R-:W-:Y:S01]  /*2cc0*/  @P1 MOV R53, R49 ;  /* 0x0000003100351202 */ /* 0x000fe20000000f00 */
[----:B--2---:R-:W-:Y:S01]  /*2cd0*/  FADD.FTZ R51, R51, R2 ;  /* 0x0000000233337221 */ /* 0x004fe20000010000 */
[----:B------:R-:W-:-:S03]  /*2ce0*/  FADD.FTZ R54, R54, R3 ;  /* 0x0000000336367221 */ /* 0x000fc60000010000 */
[----:B---3--:R-:W-:Y:S01]  /*2cf0*/  @P1 FADD.FTZ R51, R51, R6 ;  /* 0x0000000633331221 */ /* 0x008fe20000010000 */
[----:B------:R-:W-:-:S07]  /*2d00*/  @P1 FADD.FTZ R54, R54, R7 ;  /* 0x0000000736361221 */ /* 0x000fce0000010000 */
.L_x_225:
[----:B------:R-:W-:Y:S05]  /*2d10*/  BSYNC B1 ;  /* 0x0000000000017941 */ /* 0x000fea0003800000 */
.L_x_224:
        /* <DEDUP_REMOVED lines=18> */
[----:B------:R-:W-:Y:S01]  /*2e40*/  MOV R56, UR4 ;  /* 0x0000000400387c02 */ /* 0x000fe20008000f00 */
[----:B------:R-:W-:Y:S01]  /*2e50*/  IMAD.U32 R55, RZ, RZ, UR5 ;  /* 0x00000005ff377e24 */ /* 0x000fe2000f8e00ff */
[----:B------:R-:W-:Y:S02]  /*2e60*/  PLOP3.LUT P0, PT, PT, PT, PT, 0x8, 0x0 ;  /* 0x000000000000781c */ /* 0x000fe40003f0e170 */
[----:B------:R-:W-:-:S04]  /*2e70*/  IADD3 R56, P1, R56, -0x78, RZ ;  /* 0xffffff8838387810 */ /* 0x000fc80007f3e0ff */
[----:B------:R-:W-:-:S09]  /*2e80*/  IADD3.X R55, R55, -0x1, RZ, P1, !PT ;  /* 0xffffffff37377810 */ /* 0x000fd20000ffe4ff */
.L_x_228:
        /* <DEDUP_REMOVED lines=55> */
.L_x_227:
[----:B------:R-:W-:Y:S05]  /*3200*/  BSYNC B1 ;  /* 0x0000000000017941 */ /* 0x000fea0003800000 */
.L_x_226:
        /* <DEDUP_REMOVED lines=35> */
.L_x_230:
[----:B------:R-:W-:Y:S05]  /*3440*/  BSYNC B1 ;  /* 0x0000000000017941 */ /* 0x000fea0003800000 */
.L_x_229:
        /* <DEDUP_REMOVED lines=15> */
.L_x_223:
[----:B------:R-:W-:Y:S05]  /*3540*/  BSYNC B0 ;  /* 0x0000000000007941 */ /* 0x000fea0003800000 */
.L_x_222:
[----:B------:R-:W0:Y:S01]  /*3550*/  S2UR UR7, SR_CgaCtaId ;  /* 0x00000000000779c3 */ /* 0x000e220000008800 */
[----:B------:R-:W-:Y:S01]  /*3560*/  UMOV UR6, 0x400 ;  /* 0x0000040000067882 */ /* 0x000fe20000000000 */
[----:B------:R-:W-:Y:S02]  /*3570*/  SHF.L.U32 R3, R46, 0x1, RZ ;  /* 0x000000012e037819 */ /* 0x000fe400000006ff */
[----:B------:R-:W-:Y:S02]  /*3580*/  ISETP.GT.U32.AND P0, PT, R48, 0x1ff, PT ;  /* 0x000001ff3000780c */ /* 0x000fe40003f04070 */
[----:B------:R-:W-:Y:S01]  /*3590*/  LOP3.LUT R3, R3, 0x1f, R48, 0x78, !PT ;  /* 0x0000001f03037812 */ /* 0x000fe200078e7830 */
[----:B0-----:R-:W-:-:S06]  /*35a0*/  ULEA UR6, UR7, UR6, 0x18 ;  /* 0x0000000607067291 */ /* 0x001fcc000f8ec03f */
[----:B------:R-:W-:-:S05]  /*35b0*/  LEA R2, R46, UR6, 0x7 ;  /* 0x000000062e027c11 */ /* 0x000fca000f8e38ff */
[----:B------:R-:W-:-:S05]  /*35c0*/  IMAD R2, R3, 0x4, R2 ;  /* 0x0000000403027824 */ /* 0x000fca00078e0202 */
        /* <DEDUP_REMOVED lines=10> */
[----:B------:R-:W-:Y:S02]  /*3670*/  @!P0 SHF.R.U32.HI R43, RZ, 0x4, R48 ;  /* 0x00000004ff2b8819 */ /* 0x000fe40000011630 */
[C---:B------:R-:W-:Y:S02]  /*3680*/  @!P0 SHF.L.U32 R2, R50.reuse, 0x1, RZ ;  /* 0x0000000132028819 */ /* 0x040fe400000006ff */
        /* <DEDUP_REMOVED lines=30> */
.L_x_247:
        /* <DEDUP_REMOVED lines=15> */
[C---:B0-----:R-:W-:Y:S01]  /*3960*/  @!P0 IMAD.SHL.U32 R3, R50.reuse, 0x2, RZ ;  /* 0x0000000232038824 */ /* 0x041fe200078e00ff */
[----:B------:R-:W-:Y:S01]  /*3970*/  @!P0 LEA R8, R50, UR6, 0x7 ;  /* 0x0000000632088c11 */ /* 0x000fe2000f8e38ff */
[----:B------:R-:W-:-:S03]  /*3980*/  UMOV UR7, 0xffff ;  /* 0x0000ffff00077882 */ /* 0x000fc60000000000 */
        /* <DEDUP_REMOVED lines=29> */
.L_x_257:
        /* <DEDUP_REMOVED lines=41> */
.L_x_267:
[----:B--2---:R-:W-:Y:S01]  /*3df0*/  FADD.FTZ R3, R2, R18 ;  /* 0x0000001202037221 */ /* 0x004fe20000010000 */
[----:B------:R-:W-:-:S04]  /*3e00*/  @!P1 F2FP.BF16.F32.PACK_AB R2, RZ, R12 ;  /* 0x0000000cff02923e */ /* 0x000fc800000010ff */
[----:B------:R-:W-:Y:S01]  /*3e10*/  @!P1 F2FP.BF16.F32.PACK_AB R3, RZ, R3 ;  /* 0x00000003ff03923e */ /* 0x000fe200000010ff */
[----:B------:R0:W-:Y:S04]  /*3e20*/  @!P1 STG.E.U16 desc[UR14][R4.64+0x50], R2 ;  /* 0x0000500204009986 */ /* 0x0001e8000c10150e */
[----:B------:R2:W-:Y:S01]  /*3e30*/  @!P1 STG.E.U16 desc[UR14][R6.64+0x50], R3 ;  /* 0x0000500306009986 */ /* 0x0005e2000c10150e */
[----:B0-----:R-:W-:-:S07]  /*3e40*/  LEA.HI R2, R48, 0x3c, RZ, 0x1c ;  /* 0x0000003c30027811 */ /* 0x001fce00078fe0ff */
.L_x_233:
[----:B------:R-:W-:Y:S05]  /*3e50*/  BSYNC B0 ;  /* 0x0000000000007941 */ /* 0x000fea0003800000 */
.L_x_232:
[----:B------:R-:W-:-:S13]  /*3e60*/  ISETP.GE.U32.AND P0, PT, R42, 0x3c, PT ;  /* 0x0000003c2a00780c */ /* 0x000fda0003f06070 */
[----:B------:R-:W-:Y:S05]  /*3e70*/  @!P0 BRA `(.L_x_231) ;  /* 0x0000000800ac8947 */ /* 0x000fea0003800000 */
[----:B------:R-:W-:Y:S01]  /*3e80*/  ISETP.GT.U32.AND P0, PT, R50, 0x9, PT ;  /* 0x000000093200780c */ /* 0x000fe20003f04070 */
[----:B01----:R-:W-:Y:S01]  /*3e90*/  IMAD.MOV.U32 R4, RZ, RZ, RZ ;  /* 0x000000ffff047224 */ /* 0x003fe200078e00ff */
[----:B------:R-:W-:-:S11]  /*3ea0*/  UMOV UR7, 0xffff ;  /* 0x0000ffff00077882 */ /* 0x000fd60000000000 */
[C---:B--2---:R-:W-:Y:S02]  /*3eb0*/  @!P0 SHF.L.U32 R3, R50.reuse, 0x1, RZ ;  /* 0x0000000132038819 */ /* 0x044fe400000006ff */
[----:B------:R-:W-:Y:S02]  /*3ec0*/  @!P0 LEA R6, R50, UR6, 0x7 ;  /* 0x0000000632068c11 */ /* 0x000fe4000f8e38ff */
[----:B------:R-:W-:-:S04]  /*3ed0*/  @!P0 LOP3.LUT R3, R2, R3, RZ, 0x3c, !PT ;  /* 0x0000000302038212 */ /* 0x000fc800078e3cff */
[----:B------:R-:W-:Y:S01]  /*3ee0*/  @!P0 LEA R5, R3, R6, 0x2 ;  /* 0x0000000603058211 */ /* 0x000fe200078e10ff */
[----:B------:R-:W-:-:S04]  /*3ef0*/  HFMA2.MMA R3, -RZ, RZ, 0, 0 ;  /* 0x00000000ff037435 */ /* 0x000fc800000001ff */
[----:B------:R0:W1:Y:S06]  /*3f00*/  @!P0 LDS R4, [R5] ;  /* 0x0000000005048984 */ /* 0x00006c0000000800 */
[----:B------:R0:W2:Y:S01]  /*3f10*/  @!P0 LDS R3, [R5+0x500] ;  /* 0x0005000005038984 */ /* 0x0000a20000000800 */
[----:B------:R-:W-:Y:S05]  /*3f20*/  BRA.DIV UR7, `(.L_x_237) ;  /* 0x00000016073c7947 */ /* 0x000fea000b800000 */
[----:B------:R-:W-:Y:S01]  /*3f30*/  @!P0 IMAD.SHL.U32 R10, R50, 0x2, RZ ;  /* 0x00000002320a8824 */ /* 0x000fe200078e00ff */
[C---:B------:R-:W-:Y:S01]  /*3f40*/  @!P0 IADD3 R7, R2.reuse, 0x14, RZ ;  /* 0x0000001402078810 */ /* 0x040fe20007ffe0ff */
[----:B------:R-:W-:Y:S01]  /*3f50*/  @!P0 VIADD R8, R2, 0x28 ;  /* 0x0000002802088836 */ /* 0x000fe20000000000 */
[C---:B------:R-:W-:Y:S01]  /*3f60*/  @!P0 SHF.L.U32 R9, R50.reuse, 0x1, RZ ;  /* 0x0000000132098819 */ /* 0x040fe200000006ff */
[----:B0-----:R-:W-:Y:S01]  /*3f70*/  IMAD.MOV.U32 R5, RZ, RZ, 0xffff ;  /* 0x0000ffffff057424 */ /* 0x001fe200078e00ff */
[----:B------:R-:W-:Y:S01]  /*3f80*/  @!P0 LOP3.LUT R7, R7, R10, RZ, 0x3c, !PT ;  /* 0x0000000a07078212 */ /* 0x000fe200078e3cff */
[----:B------:R-:W-:Y:S01]  /*3f90*/  IMAD.MOV.U32 R15, RZ, RZ, 0xffff ;  /* 0x0000ffffff0f7424 */ /* 0x000fe200078e00ff */
[----:B------:R-:W-:Y:S01]  /*3fa0*/  @!P0 LEA R12, R50, UR6, 0x7 ;  /* 0x00000006320c8c11 */ /* 0x000fe2000f8e38ff */
[----:B------:R-:W-:Y:S01]  /*3fb0*/  IMAD.MOV.U32 R17, RZ, RZ, 0xffff ;  /* 0x0000ffffff117424 */ /* 0x000fe200078e00ff */
[----:B------:R-:W-:Y:S01]  /*3fc0*/  @!P0 LOP3.LUT R9, R8, R9, RZ, 0x3c, !PT ;  /* 0x0000000908098212 */ /* 0x000fe200078e3cff */
[----:B-1----:R-:W0:Y:S01]  /*3fd0*/  SHFL.BFLY PT, R5, R4, 0x8, 0x101f ;  /* 0x0d101f0004057f89 */ /* 0x002e2200000e0000 */
[----:B------:R-:W-:Y:S01]  /*3fe0*/  @!P0 LEA R8, R7, R12, 0x2 ;  /* 0x0000000c07088211 */ /* 0x000fe200078e10ff */
[----:B------:R-:W-:Y:S01]  /*3ff0*/  IMAD.MOV.U32 R12, RZ, RZ, RZ ;  /* 0x000000ffff0c7224 */ /* 0x000fe200078e00ff */
[----:B------:R-:W-:Y:S01]  /*4000*/  @!P0 LEA R18, R50, UR6, 0x7 ;  /* 0x0000000632128c11 */ /* 0x000fe2000f8e38ff */
[----:B------:R-:W-:Y:S01]  /*4010*/  IMAD.MOV.U32 R31, RZ, RZ, 0xffff ;  /* 0x0000ffffff1f7424 */ /* 0x000fe200078e00ff */
[----:B------:R-:W-:Y:S01]  /*4020*/  @!P0 IADD3 R7, R2, 0x3c, RZ ;  /* 0x0000003c02078810 */ /* 0x000fe20007ffe0ff */
[----:B------:R-:W1:Y:S01]  /*4030*/  @!P0 LDS R10, [R8] ;  /* 0x00000000080a8984 */ /* 0x000e620000000800 */
[----:B------:R-:W-:-:S02]  /*4040*/  @!P0 LEA R9, R9, R18, 0x2 ;  /* 0x0000001209098211 */ /* 0x000fc400078e10ff */
[C---:B------:R-:W-:Y:S01]  /*4050*/  @!P0 SHF.L.U32 R18, R50.reuse, 0x1, RZ ;  /* 0x0000000132128819 */ /* 0x040fe200000006ff */
[----:B------:R-:W-:Y:S01]  /*4060*/  @!P0 LDS R13, [R8+0x500] ;  /* 0x00050000080d8984 */ /* 0x000fe20000000800 */
[----:B------:R-:W-:Y:S02]  /*4070*/  @!P0 LEA R28, R50, UR6, 0x7 ;  /* 0x00000006321c8c11 */ /* 0x000fe4000f8e38ff */
[----:B------:R-:W-:Y:S01]  /*4080*/  @!P0 LOP3.LUT R7, R7, R18, RZ, 0x3c, !PT ;  /* 0x0000001207078212 */ /* 0x000fe200078e3cff */
[----:B------:R-:W-:Y:S01]  /*4090*/  @!P0 LDS R25, [R9+0x500] ;  /* 0x0005000009198984 */ /* 0x000fe20000000800 */
[----:B------:R-:W-:Y:S02]  /*40a0*/  MOV R18, 0xffff ;  /* 0x0000ffff00127802 */ /* 0x000fe40000000f00 */
[----:B------:R-:W-:Y:S01]  /*40b0*/  MOV R21, RZ ;  /* 0x000000ff00157202 */ /* 0x000fe20000000f00 */
[----:B------:R-:W-:Y:S01]  /*40c0*/  @!P0 LDS R23, [R9] ;  /* 0x0000000009178984 */ /* 0x000fe20000000800 */
[----:B------:R-:W-:Y:S01]  /*40d0*/  @!P0 IMAD R28, R7, 0x4, R28 ;  /* 0x00000004071c8824 */ /* 0x000fe200078e021c */
[----:B------:R-:W-:-:S02]  /*40e0*/  MOV R24, RZ ;  /* 0x000000ff00187202 */ /* 0x000fc40000000f00 */
[----:B--2---:R-:W2:Y:S01]  /*40f0*/  SHFL.BFLY PT, R18, R3, 0x8, 0x101f ;  /* 0x0d101f0003127f89 */ /* 0x004ea200000e0000 */
[----:B------:R-:W-:Y:S01]  /*4100*/  MOV R11, RZ ;  /* 0x000000ff000b7202 */ /* 0x000fe20000000f00 */
[----:B0-----:R-:W-:Y:S01]  /*4110*/  FADD.FTZ R6, R5, R4 ;  /* 0x0000000405067221 */ /* 0x001fe20000010000 */
[----:B------:R-:W-:Y:S01]  /*4120*/  MOV R26, 0xffff ;  /* 0x0000ffff001a7802 */ /* 0x000fe20000000f00 */
[----:B------:R-:W-:Y:S01]  /*4130*/  @!P0 LDS R7, [R28+0x500] ;  /* 0x000500001c078984 */ /* 0x000fe20000000800 */
[----:B------:R-:W-:Y:S02]  /*4140*/  MOV R4, 0xffff ;  /* 0x0000ffff00047802 */ /* 0x000fe40000000f00 */
[----:B------:R-:W-:Y:S01]  /*4150*/  MOV R29, 0xffff ;  /* 0x0000ffff001d7802 */ /* 0x000fe20000000f00 */
[----:B------:R-:W0:Y:S01]  /*4160*/  SHFL.BFLY PT, R9, R6, 0x4, 0x101f ;  /* 0x0c901f0006097f89 */ /* 0x000e2200000e0000 */
[----:B-1----:R-:W-:Y:S01]  /*4170*/  @!P0 MOV R21, R10 ;  /* 0x0000000a00158202 */ /* 0x002fe20000000f00 */
[----:B--2---:R-:W-:-:S02]  /*4180*/  FADD.FTZ R5, R18, R3 ;  /* 0x0000000312057221 */ /* 0x004fc40000010000 */
[----:B------:R1:W-:Y:S01]  /*4190*/  @!P0 LDS R10, [R28] ;  /* 0x000000001c0a8984 */ /* 0x0003e20000000800 */
[----:B------:R-:W-:Y:S02]  /*41a0*/  IMAD.MOV.U32 R18, RZ, RZ, 0xffff ;  /* 0x0000ffffff127424 */ /* 0x000fe400078e00ff */
[----:B------:R-:W-:Y:S01]  /*41b0*/  @!P0 IMAD.MOV.U32 R24, RZ, RZ, R13 ;  /* 0x000000ffff188224 */ /* 0x000fe200078e000d */
[----:B------:R-:W2:Y:S01]  /*41c0*/  SHFL.BFLY PT, R20, R21, 0x8, 0x101f ;  /* 0x0d101f0015147f89 */ /* 0x000ea200000e0000 */
[----:B------:R-:W-:Y:S01]  /*41d0*/  @!P0 MOV R11, R25 ;  /* 0x00000019000b8202 */ /* 0x000fe20000000f00 */
[----:B0-----:R-:W-:Y:S01]  /*41e0*/  FADD.FTZ R22, R6, R9 ;  /* 0x0000000906167221 */ /* 0x001fe20000010000 */
[----:B------:R-:W-:Y:S01]  /*41f0*/  MOV R25, 0xffff ;  /* 0x0000ffff00197802 */ /* 0x000fe20000000f00 */
[----:B------:R-:W0:Y:S01]  /*4200*/  SHFL.BFLY PT, R19, R24, 0x8, 0x101f ;  /* 0x0d101f0018137f89 */ /* 0x000e2200000e0000 */
[----:B------:R-:W-:Y:S02]  /*4210*/  @!P0 MOV R12, R23 ;  /* 0x00000017000c8202 */ /* 0x000fe40000000f00 */
[----:B------:R-:W-:-:S02]  /*4220*/  CS2R R8, SRZ ;  /* 0x0000000000087805 */ /* 0x000fc4000001ff00 */
[----:B------:R-:W-:Y:S01]  /*4230*/  MOV R6, 0xffff ;  /* 0x0000ffff00067802 */ /* 0x000fe20000000f00 */
[----:B------:R-:W3:Y:S01]  /*4240*/  SHFL.BFLY PT, R26, R11, 0x8, 0x101f ;  /* 0x0d101f000b1a7f89 */ /* 0x000ee200000e0000 */
[----:B-1----:R-:W-:-:S03]  /*4250*/  MOV R28, 0xffff ;  /* 0x0000ffff001c7802 */ /* 0x002fc60000000f00 */
[----:B------:R-:W1:Y:S01]  /*4260*/  SHFL.BFLY PT, R13, R12, 0x8, 0x101f ;  /* 0x0d101f000c0d7f89 */ /* 0x000e6200000e0000 */
[----:B------:R-:W-:Y:S02]  /*4270*/  @!P0 MOV R8, R7 ;  /* 0x0000000700088202 */ /* 0x000fe40000000f00 */
[----:B------:R-:W-:Y:S01]  /*4280*/  MOV R7, 0xffff ;  /* 0x0000ffff00077802 */ /* 0x000fe20000000f00 */
[----:B------:R-:W4:Y:S05]  /*4290*/  SHFL.BFLY PT, R18, R5, 0x4, 0x101f ;  /* 0x0c901f0005127f89 */ /* 0x000f2a00000e0000 */
[----:B------:R-:W5:Y:S01]  /*42a0*/  SHFL.BFLY PT, R7, R22, 0x2, 0x101f ;  /* 0x0c501f0016077f89 */ /* 0x000f6200000e0000 */
[----:B------:R-:W-:Y:S01]  /*42b0*/  IADD3 R25, R2, R41, RZ ;  /* 0x0000002902197210 */ /* 0x000fe20007ffe0ff */
[----:B--2---:R-:W-:Y:S01]  /*42c0*/  FADD.FTZ R20, R20, R21 ;  /* 0x0000001514147221 */ /* 0x004fe20000010000 */
[----:B0-----:R-:W-:Y:S01]  /*42d0*/  FADD.FTZ R19, R19, R24 ;  /* 0x0000001813137221 */ /* 0x001fe20000010000 */
[----:B------:R-:W-:-:S03]  /*42e0*/  IMAD.MOV.U32 R24, RZ, RZ, 0xffff ;  /* 0x0000ffffff187424 */ /* 0x000fc600078e00ff */
[----:B------:R-:W0:Y:S01]  /*42f0*/  SHFL.BFLY PT, R21, R20, 0x4, 0x101f ;  /* 0x0c901f0014157f89 */ /* 0x000e2200000e0000 */
[----:B---3--:R-:W-:Y:S01]  /*4300*/  FADD.FTZ R23, R26, R11 ;  /* 0x0000000b1a177221 */ /* 0x008fe20000010000 */
[----:B------:R-:W-:Y:S01]  /*4310*/  MOV R11, 0xffff ;  /* 0x0000ffff000b7802 */ /* 0x000fe20000000f00 */
[----:B------:R-:W-:Y:S02]  /*4320*/  @!P0 IMAD.MOV.U32 R9, RZ, RZ, R10 ;  /* 0x000000ffff098224 */ /* 0x000fe400078e000a */
[----:B-1----:R-:W-:Y:S01]  /*4330*/  FADD.FTZ R13, R13, R12 ;  /* 0x0000000c0d0d7221 */ /* 0x002fe20000010000 */
[----:B------:R-:W-:Y:S01]  /*4340*/  MOV R12, 0xffff ;  /* 0x0000ffff000c7802 */ /* 0x000fe20000000f00 */
[----:B------:R-:W1:Y:S01]  /*4350*/  SHFL.BFLY PT, R24, R23, 0x4, 0x101f ;  /* 0x0c901f0017187f89 */ /* 0x000e6200000e0000 */
[----:B------:R-:W-:Y:S01]  /*4360*/  MOV R10, 0xffff ;  /* 0x0000ffff000a7802 */ /* 0x000fe20000000f00 */
[----:B----4-:R-:W-:Y:S01]  /*4370*/  FADD.FTZ R3, R5, R18 ;  /* 0x0000001205037221 */ /* 0x010fe20000010000 */
[----:B------:R-:W-:Y:S01]  /*4380*/  IMAD.MOV.U32 R18, RZ, RZ, 0xffff ;  /* 0x0000ffffff127424 */ /* 0x000fe200078e00ff */
[----:B------:R-:W2:Y:S01]  /*4390*/  SHFL.BFLY PT, R11, R8, 0x8, 0x101f ;  /* 0x0d101f00080b7f89 */ /* 0x000ea200000e0000 */
[----:B------:R-:W-:Y:S01]  /*43a0*/  MOV R5, 0xffff ;  /* 0x0000ffff00057802 */ /* 0x000fe20000000f00 */
[----:B-----5:R-:W-:-:S02]  /*43b0*/  FADD.FTZ R4, R22, R7 ;  /* 0x0000000716047221 */ /* 0x020fc40000010000 */
[----:B------:R-:W3:Y:S01]  /*43c0*/  SHFL.BFLY PT, R12, R13, 0x4, 0x101f ;  /* 0x0c901f000d0c7f89 */ /* 0x000ee200000e0000 */
[----:B------:R-:W-:Y:S01]  /*43d0*/  IMAD.MOV.U32 R7, RZ, RZ, 0xffff ;  /* 0x0000ffffff077424 */ /* 0x000fe200078e00ff */
[----:B------:R-:W-:Y:S02]  /*43e0*/  ISETP.NE.AND P0, PT, R50, RZ, PT ;  /* 0x000000ff3200720c */ /* 0x000fe40003f05270 */
[----:B------:R-:W4:Y:S04]  /*43f0*/  SHFL.BFLY PT, R10, R19, 0x4, 0x101f ;  /* 0x0c901f00130a7f89 */ /* 0x000f2800000e0000 */
[----:B------:R-:W5:Y:S01]  /*4400*/  SHFL.BFLY PT, R30, R9, 0x8, 0x101f ;  /* 0x0d101f00091e7f89 */ /* 0x000f6200000e0000 */
[----:B0-----:R-:W-:Y:S01]  /*4410*/  FADD.FTZ R21, R20, R21 ;  /* 0x0000001514157221 */ /* 0x001fe20000010000 */
[----:B------:R-:W-:-:S02]  /*4420*/  MOV R20, 0xffff ;  /* 0x0000ffff00147802 */ /* 0x000fc40000000f00 */
[----:B------:R-:W0:Y:S01]  /*4430*/  SHFL.BFLY PT, R18, R3, 0x2, 0x101f ;  /* 0x0c501f0003127f89 */ /* 0x000e2200000e0000 */
[----:B-1----:R-:W-:Y:S01]  /*4440*/  FADD.FTZ R26, R23, R24 ;  /* 0x00000018171a7221 */ /* 0x002fe20000010000 */
[----:B------:R-:W-:Y:S02]  /*4450*/  MOV R23, 0xffff ;  /* 0x0000ffff00177802 */ /* 0x000fe40000000f00 */
[----:B------:R-:W1:Y:S01]  /*4460*/  SHFL.BFLY PT, R5, R4, 0x1, 0x101f ;  /* 0x0c301f0004057f89 */ /* 0x000e6200000e0000 */
[----:B--2---:R-:W-:Y:S01]  /*4470*/  FADD.FTZ R24, R11, R8 ;  /* 0x000000080b187221 */ /* 0x004fe20000010000 */
[----:B------:R-:W-:Y:S02]  /*4480*/  MOV R8, 0xffff ;  /* 0x0000ffff00087802 */ /* 0x000fe40000000f00 */
[----:B------:R-:W-:Y:S01]  /*4490*/  MOV R11, 0xffff ;  /* 0x0000ffff000b7802 */ /* 0x000fe20000000f00 */
[----:B---3--:R-:W-:Y:S01]  /*44a0*/  FADD.FTZ R27, R13, R12 ;  /* 0x0000000c0d1b7221 */ /* 0x008fe20000010000 */
[----:B------:R-:W-:Y:S01]  /*44b0*/  MOV R12, 0xffff ;  /* 0x0000ffff000c7802 */ /* 0x000fe20000000f00 */
[----:B------:R-:W2:Y:S01]  /*44c0*/  SHFL.BFLY PT, R23, R24, 0x4, 0x101f ;  /* 0x0c901f0018177f89 */ /* 0x000ea200000e0000 */
[----:B----4-:R-:W-:Y:S01]  /*44d0*/  FADD.FTZ R22, R19, R10 ;  /* 0x0000000a13167221 */ /* 0x010fe20000010000 */
[----:B------:R-:W-:-:S02]  /*44e0*/  IMAD.MOV.U32 R19, RZ, RZ, 0xffff ;  /* 0x0000ffffff137424 */ /* 0x000fc400078e00ff */
[----:B------:R-:W3:Y:S01]  /*44f0*/  SHFL.BFLY PT, R8, R21, 0x2, 0x101f ;  /* 0x0c501f0015087f89 */ /* 0x000ee200000e0000 */
[----:B-----5:R-:W-:Y:S01]  /*4500*/  FADD.FTZ R30, R30, R9 ;  /* 0x000000091e1e7221 */ /* 0x020fe20000010000 */
[----:B------:R-:W-:Y:S02]  /*4510*/  IMAD.MOV.U32 R9, RZ, RZ, 0xffff ;  /* 0x0000ffffff097424 */ /* 0x000fe400078e00ff */
[----:B------:R-:W4:Y:S01]  /*4520*/  SHFL.BFLY PT, R7, R22, 0x2, 0x101f ;  /* 0x0c501f0016077f89 */ /* 0x000f2200000e0000 */
[----:B0-----:R-:W-:-:S03]  /*4530*/  FADD.FTZ R3, R3, R18 ;  /* 0x0000001203037221 */ /* 0x001fc60000010000 */
[----:B------:R-:W0:Y:S04]  /*4540*/  SHFL.BFLY PT, R12, R27, 0x2, 0x101f ;  /* 0x0c501f001b0c7f89 */ /* 0x000e2800000e0000 */
[----:B------:R-:W5:Y:S01]  /*4550*/  SHFL.BFLY PT, R11, R26, 0x2, 0x101f ;  /* 0x0c501f001a0b7f89 */ /* 0x000f6200000e0000 */
[----:B-1----:R-:W-:-:S03]  /*4560*/  FADD.FTZ R4, R4, R5 ;  /* 0x0000000504047221 */ /* 0x002fc60000010000 */
[----:B------:R-:W1:Y:S02]  /*4570*/  SHFL.BFLY PT, R9, R30, 0x4, 0x101f ;  /* 0x0c901f001e097f89 */ /* 0x000e6400000e0000 */
[----:B------:R-:W-:Y:S02]  /*4580*/  @!P0 F2FP.BF16.F32.PACK_AB R18, RZ, R4 ;  /* 0x00000004ff12823e */ /* 0x000fe400000010ff */
[----:B------:R-:W1:Y:S01]  /*4590*/  SHFL.BFLY PT, R6, R3, 0x1, 0x101f ;  /* 0x0c301f0003067f89 */ /* 0x000e6200000e0000 */
[----:B--2---:R-:W-:Y:S01]  /*45a0*/  FADD.FTZ R24, R24, R23 ;  /* 0x0000001718187221 */ /* 0x004fe20000010000 */
[----:B------:R-:W-:Y:S01]  /*45b0*/  MOV R23, 0xffff ;  /* 0x0000ffff00177802 */ /* 0x000fe20000000f00 */
[----:B------:R-:W2:Y:S01]  /*45c0*/  @!P0 LDC.64 R4, c[0x0][0x218] ;  /* 0x00008600ff048b82 */ /* 0x000ea20000000a00 */
[----:B---3--:R-:W-:Y:S01]  /*45d0*/  FADD.FTZ R21, R21, R8 ;  /* 0x0000000815157221 */ /* 0x008fe20000010000 */
[----:B----4-:R-:W-:-:S04]  /*45e0*/  FADD.FTZ R22, R22, R7 ;  /* 0x0000000716167221 */ /* 0x010fc80000010000 */
[----:B------:R-:W3:Y:S01]  /*45f0*/  SHFL.BFLY PT, R20, R21, 0x1, 0x101f ;  /* 0x0c301f0015147f89 */ /* 0x000ee200000e0000 */
[----:B0-----:R-:W-:-:S03]  /*4600*/  FADD.FTZ R27, R27, R12 ;  /* 0x0000000c1b1b7221 */ /* 0x001fc60000010000 */
[----:B------:R-:W0:Y:S01]  /*4610*/  SHFL.BFLY PT, R19, R22, 0x1, 0x101f ;  /* 0x0c301f0016137f89 */ /* 0x000e2200000e0000 */
[----:B------:R-:W4:Y:S01]  /*4620*/  @!P0 LDC.64 R12, c[0x0][0x218] ;  /* 0x00008600ff0c8b82 */ /* 0x000f220000000a00 */
[----:B-----5:R-:W-:Y:S02]  /*4630*/  FADD.FTZ R26, R26, R11 ;  /* 0x0000000b1a1a7221 */ /* 0x020fe40000010000 */
[----:B------:R-:W5:Y:S01]  /*4640*/  SHFL.BFLY PT, R28, R27, 0x1, 0x101f ;  /* 0x0c301f001b1c7f89 */ /* 0x000f6200000e0000 */
[----:B-1----:R-:W-:-:S03]  /*4650*/  FADD.FTZ R30, R30, R9 ;  /* 0x000000091e1e7221 */ /* 0x002fc60000010000 */
[----:B------:R-:W1:Y:S01]  /*4660*/  SHFL.BFLY PT, R29, R26, 0x1, 0x101f ;  /* 0x0c301f001a1d7f89 */ /* 0x000e6200000e0000 */
[----:B------:R-:W1:Y:S01]  /*4670*/  @!P0 LDC.64 R10, c[0x0][0x220] ;  /* 0x00008800ff0a8b82 */ /* 0x000e620000000a00 */
[----:B------:R-:W-:Y:S02]  /*4680*/  FADD.FTZ R32, R3, R6 ;  /* 0x0000000603207221 */ /* 0x000fe40000010000 */
[----:B------:R-:W1:Y:S01]  /*4690*/  SHFL.BFLY PT, R31, R30, 0x2, 0x101f ;  /* 0x0c501f001e1f7f89 */ /* 0x000e6200000e0000 */
[----:B--2---:R-:W-:-:S03]  /*46a0*/  @!P0 IMAD.WIDE R4, R25, 0x2, R4 ;  /* 0x0000000219048825 */ /* 0x004fc600078e0204 */
[----:B------:R-:W2:Y:S01]  /*46b0*/  SHFL.BFLY PT, R23, R24, 0x2, 0x101f ;  /* 0x0c501f0018177f89 */ /* 0x000ea200000e0000 */
[----:B------:R-:W2:Y:S01]  /*46c0*/  @!P0 LDC.64 R8, c[0x0][0x218] ;  /* 0x00008600ff088b82 */ /* 0x000ea20000000a00 */
[----:B------:R-:W-:Y:S01]  /*46d0*/  @!P0 F2FP.BF16.F32.PACK_AB R32, RZ, R32 ;  /* 0x00000020ff20823e */ /* 0x000fe200000010ff */
[----:B---3--:R-:W-:Y:S01]  /*46e0*/  FADD.FTZ R20, R21, R20 ;  /* 0x0000001415147221 */ /* 0x008fe20000010000 */
[----:B------:R-:W-:Y:S02]  /*46f0*/  IMAD.MOV.U32 R21, RZ, RZ, 0xffff ;  /* 0x0000ffffff157424 */ /* 0x000fe400078e00ff */
[----:B0-----:R-:W-:-:S03]  /*4700*/  FADD.FTZ R19, R22, R19 ;  /* 0x0000001316137221 */ /* 0x001fc60000010000 */
[----:B------:R-:W0:Y:S01]  /*4710*/  @!P0 LDC.64 R2, c[0x0][0x220] ;  /* 0x00008800ff028b82 */ /* 0x000e220000000a00 */
[----:B----4-:R-:W-:-:S04]  /*4720*/  @!P0 IMAD.WIDE R12, R25, 0x2, R12 ;  /* 0x00000002190c8825 */ /* 0x010fc800078e020c */
[----:B-----5:R-:W-:Y:S01]  /*4730*/  FADD.FTZ R27, R27, R28 ;  /* 0x0000001c1b1b7221 */ /* 0x020fe20000010000 */
[----:B------:R3:W-:Y:S01]  /*4740*/  @!P0 STG.E.U16 desc[UR14][R12.64], R18 ;  /* 0x000000120c008986 */ /* 0x0007e2000c10150e */
[----:B-1----:R-:W-:Y:S01]  /*4750*/  FADD.FTZ R26, R26, R29 ;  /* 0x0000001d1a1a7221 */ /* 0x002fe20000010000 */
[----:B------:R-:W1:Y:S01]  /*4760*/  @!P0 LDC.64 R6, c[0x0][0x220] ;  /* 0x00008800ff068b82 */ /* 0x000e620000000a00 */
[----:B------:R-:W-:Y:S01]  /*4770*/  @!P0 IMAD.WIDE R10, R25, 0x2, R10 ;  /* 0x00000002190a8825 */ /* 0x000fe200078e020a */
[----:B------:R-:W-:-:S03]  /*4780*/  @!P0 F2FP.BF16.F32.PACK_AB R14, RZ, R27 ;  /* 0x0000001bff0e823e */ /* 0x000fc600000010ff */
[----:B------:R-:W-:Y:S01]  /*4790*/  FADD.FTZ R30, R30, R31 ;  /* 0x0000001f1e1e7221 */ /* 0x000fe20000010000 */
[----:B------:R4:W-:Y:S01]  /*47a0*/  @!P0 STG.E.U16 desc[UR14][R10.64], R32 ;  /* 0x000000200a008986 */ /* 0x0009e2000c10150e */
[----:B--2---:R-:W-:Y:S01]  /*47b0*/  FADD.FTZ R23, R24, R23 ;  /* 0x0000001718177221 */ /* 0x004fe20000010000 */
[C---:B------:R-:W-:Y:S01]  /*47c0*/  @!P0 IMAD.WIDE R8, R25.reuse, 0x2, R8 ;  /* 0x0000000219088825 */ /* 0x040fe200078e0208 */
[----:B---3--:R-:W-:Y:S01]  /*47d0*/  @!P0 F2FP.BF16.F32.PACK_AB R13, RZ, R19 ;  /* 0x00000013ff0d823e */ /* 0x008fe200000010ff */
[----:B------:R-:W2:Y:S01]  /*47e0*/  SHFL.BFLY PT, R21, R30, 0x1, 0x101f ;  /* 0x0c301f001e157f89 */ /* 0x000ea200000e0000 */
[----:B------:R-:W-:Y:S02]  /*47f0*/  MOV R18, 0xffff ;  /* 0x0000ffff00127802 */ /* 0x000fe40000000f00 */
[----:B------:R-:W-:Y:S01]  /*4800*/  @!P0 F2FP.BF16.F32.PACK_AB R19, RZ, R26 ;  /* 0x0000001aff13823e */ /* 0x000fe200000010ff */
[----:B0-----:R-:W-:Y:S01]  /*4810*/  @!P0 IMAD.WIDE R2, R25, 0x2, R2 ;  /* 0x0000000219028825 */ /* 0x001fe200078e0202 */
[----:B----4-:R-:W-:-:S02]  /*4820*/  @!P0 F2FP.BF16.F32.PACK_AB R11, RZ, R20 ;  /* 0x00000014ff0b823e */ /* 0x010fc400000010ff */
[----:B------:R0:W3:Y:S04]  /*4830*/  SHFL.BFLY PT, R18, R23, 0x1, 0x101f ;  /* 0x0c301f0017127f89 */ /* 0x0000e800000e0000 */
[----:B------:R0:W-:Y:S01]  /*4840*/  @!P0 STG.E.U16 desc[UR14][R8.64+0x28], R11 ;  /* 0x0000280b08008986 */ /* 0x0001e2000c10150e */
[----:B-1----:R-:W-:-:S03]  /*4850*/  @!P0 IMAD.WIDE R6, R25, 0x2, R6 ;  /* 0x0000000219068825 */ /* 0x002fc600078e0206 */
[----:B------:R0:W-:Y:S04]  /*4860*/  @!P0 STG.E.U16 desc[UR14][R2.64+0x28], R13 ;  /* 0x0000280d02008986 */ /* 0x0001e8000c10150e */
[----:B------:R0:W-:Y:S04]  /*4870*/  @!P0 STG.E.U16 desc[UR14][R4.64+0x50], R14 ;  /* 0x0000500e04008986 */ /* 0x0001e8000c10150e */
[----:B------:R0:W-:Y:S01]  /*4880*/  @!P0 STG.E.U16 desc[UR14][R6.64+0x50], R19 ;  /* 0x0000501306008986 */ /* 0x0001e2000c10150e */
[----:B--2---:R-:W-:-:S07]  /*4890*/  FADD.FTZ R21, R30, R21 ;  /* 0x000000151e157221 */ /* 0x004fce0000010000 */
.L_x_301:
[----:B0-----:R-:W0:Y:S01]  /*48a0*/  @!P0 LDC.64 R2, c[0x0][0x218] ;  /* 0x00008600ff028b82 */ /* 0x001e220000000a00 */
[----:B---3--:R-:W-:Y:S01]  /*48b0*/  FADD.FTZ R7, R23, R18 ;  /* 0x0000001217077221 */ /* 0x008fe20000010000 */
[----:B------:R-:W-:-:S04]  /*48c0*/  @!P0 F2FP.BF16.F32.PACK_AB R6, RZ, R21 ;  /* 0x00000015ff06823e */ /* 0x000fc800000010ff */
[----:B------:R-:W-:Y:S02]  /*48d0*/  @!P0 F2FP.BF16.F32.PACK_AB R7, RZ, R7 ;  /* 0x00000007ff07823e */ /* 0x000fe400000010ff */
[----:B------:R-:W1:Y:S01]  /*48e0*/  @!P0 LDC.64 R4, c[0x0][0x220] ;  /* 0x00008800ff048b82 */ /* 0x000e620000000a00 */
[----:B0-----:R-:W-:-:S05]  /*48f0*/  @!P0 IMAD.WIDE R2, R25, 0x2, R2 ;  /* 0x0000000219028825 */ /* 0x001fca00078e0202 */
[----:B------:R3:W-:Y:S01]  /*4900*/  @!P0 STG.E.U16 desc[UR14][R2.64+0x78], R6 ;  /* 0x0000780602008986 */ /* 0x0007e2000c10150e */
[----:B-1----:R-:W-:-:S05]  /*4910*/  @!P0 IMAD.WIDE R4, R25, 0x2, R4 ;  /* 0x0000000219048825 */ /* 0x002fca00078e0204 */
[----:B------:R3:W-:Y:S02]  /*4920*/  @!P0 STG.E.U16 desc[UR14][R4.64+0x78], R7 ;  /* 0x0000780704008986 */ /* 0x0007e4000c10150e */
.L_x_231:
[----:B------:R-:W-:Y:S05]  /*4930*/  WARPSYNC.ALL ;  /* 0x0000000000007948 */ /* 0x000fea0003800000 */
[----:B------:R-:W-:Y:S01]  /*4940*/  BAR.SYNC.DEFER_BLOCKING 0x0 ;  /* 0x0000000000007b1d */ /* 0x000fe20000010000 */
[C---:B------:R-:W-:Y:S02]  /*4950*/  ISETP.GE.AND P0, PT, R41.reuse, -0x1ec0, PT ;  /* 0xffffe1402900780c */ /* 0x040fe40003f06270 */
[----:B------:R-:W-:-:S11]  /*4960*/  IADD3 R41, R41, 0x2000, RZ ;  /* 0x0000200029297810 */ /* 0x000fd60007ffe0ff */
[----:B------:R-:W-:Y:S05]  /*4970*/  @!P0 BRA `(.L_x_238) ;  /* 0xffffffe000248947 */ /* 0x000fea000383ffff */
[----:B------:R-:W-:Y:S05]  /*4980*/  EXIT ;  /* 0x000000000000794d */ /* 0x000fea0003800000 */
.L_x_234:
[----:B------:R-:W-:Y:S01]  /*4990*/  HFMA2.MMA R16, -RZ, RZ, 0, 4.76837158203125e-07 ;  /* 0x00000008ff107435 */ /* 0x000fe200000001ff */
[----:B-1----:R-:W-:Y:S01]  /*49a0*/  IMAD.MOV.U32 R17, RZ, RZ, R2 ;  /* 0x000000ffff117224 */ /* 0x002fe200078e0002 */
[----:B------:R-:W-:Y:S01]  /*49b0*/  MOV R15, 0x101f ;  /* 0x0000101f000f7802 */ /* 0x000fe20000000f00 */
[----:B------:R-:W-:-:S08]  /*49c0*/  IMAD.MOV.U32 R14, RZ, RZ, 0xffff ;  /* 0x0000ffffff0e7424 */ /* 0x000fd000078e00ff */
[----:B0-2---:R-:W-:Y:S05]  /*49d0*/  WARPSYNC.COLLECTIVE R14, `(.L_x_239) ;  /* 0x000000000e087348 */ /* 0x005fea0003c00000 */
[----:B------:R1:W3:Y:S02]  /*49e0*/  SHFL.BFLY P2, R18, R17, R16, R15 ;  /* 0x0c00001011127389 */ /* 0x0002e4000004000f */
[----:B0123--:R-:W-:Y:S01]  /*49f0*/  ENDCOLLECTIVE ;  /* 0x000000000000791b */ /* 0x00ffe20003800000 */
.L_x_239:
[----:B------:R-:W-:Y:S02]  /*4a00*/  MOV R17, R3 ;  /* 0x0000000300117202 */ /* 0x000fe40000000f00 */
[----:B------:R-:W-:-:S07]  /*4a10*/  MOV R5, R18 ;  /* 0x0000001200057202 */ /* 0x000fce0000000f00 */
[----:B------:R-:W-:Y:S05]  /*4a20*/  WARPSYNC.COLLECTIVE R14, `(.L_x_240) ;  /* 0x000000000e087348 */ /* 0x000fea0003c00000 */
[----:B------:R0:W1:Y:S02]  /*4a30*/  SHFL.BFLY P2, R18, R17, R16, R15 ;  /* 0x0c00001011127389 */ /* 0x000064000004000f */
[----:B01----:R-:W-:Y:S01]  /*4a40*/  ENDCOLLECTIVE ;  /* 0x000000000000791b */ /* 0x003fe20003800000 */
.L_x_240:
[----:B------:R-:W-:Y:S01]  /*4a50*/  FADD.FTZ R5, R5, R2 ;  /* 0x0000000205057221 */ /* 0x000fe20000010000 */
[----:B------:R-:W-:-:S04]  /*4a60*/  HFMA2.MMA R16, -RZ, RZ, 0, 2.384185791015625e-07 ;  /* 0x00000004ff107435 */ /* 0x000fc800000001ff */
[----:B------:R-:W-:Y:S01]  /*4a70*/  MOV R17, R5 ;  /* 0x0000000500117202 */ /* 0x000fe20000000f00 */
[----:B------:R-:W-:-:S07]  /*4a80*/  IMAD.MOV.U32 R4, RZ, RZ, R18 ;  /* 0x000000ffff047224 */ /* 0x000fce00078e0012 */
[----:B------:R-:W-:Y:S05]  /*4a90*/  WARPSYNC.COLLECTIVE R14, `(.L_x_241) ;  /* 0x000000000e087348 */ /* 0x000fea0003c00000 */
[----:B------:R0:W1:Y:S02]  /*4aa0*/  SHFL.BFLY P2, R18, R17, R16, R15 ;  /* 0x0c00001011127389 */ /* 0x000064000004000f */
[----:B01----:R-:W-:Y:S01]  /*4ab0*/  ENDCOLLECTIVE ;  /* 0x000000000000791b */ /* 0x003fe20003800000 */
.L_x_241:
[----:B------:R-:W-:-:S05]  /*4ac0*/  FADD.FTZ R4, R4, R3 ;  /* 0x0000000304047221 */ /* 0x000fca0000010000 */
[----:B------:R-:W-:Y:S01]  /*4ad0*/  MOV R17, R4 ;  /* 0x0000000400117202 */ /* 0x000fe20000000f00 */
[----:B------:R-:W-:-:S07]  /*4ae0*/  IMAD.MOV.U32 R6, RZ, RZ, R18 ;  /* 0x000000ffff067224 */ /* 0x000fce00078e0012 */
[----:B------:R-:W-:Y:S05]  /*4af0*/  WARPSYNC.COLLECTIVE R14, `(.L_x_242) ;  /* 0x000000000e087348 */ /* 0x000fea0003c00000 */
[----:B------:R0:W1:Y:S02]  /*4b00*/  SHFL.BFLY P2, R18, R17, R16, R15 ;  /* 0x0c00001011127389 */ /* 0x000064000004000f */
[----:B01----:R-:W-:Y:S01]  /*4b10*/  ENDCOLLECTIVE ;  /* 0x000000000000791b */ /* 0x003fe20003800000 */
.L_x_242:
[----:B------:R-:W-:Y:S01]  /*4b20*/  FADD.FTZ R6, R5, R6 ;  /* 0x0000000605067221 */ /* 0x000fe20000010000 */
[----:B------:R-:W-:-:S03]  /*4b30*/  HFMA2.MMA R16, -RZ, RZ, 0, 1.1920928955078125e-07 ;  /* 0x00000002ff107435 */ /* 0x000fc600000001ff */
[----:B------:R-:W-:Y:S01]  /*4b40*/  IMAD.MOV.U32 R17, RZ, RZ, R6 ;  /* 0x000000ffff117224 */ /* 0x000fe200078e0006 */
[----:B------:R-:W-:-:S07]  /*4b50*/  MOV R7, R18 ;  /* 0x0000001200077202 */ /* 0x000fce0000000f00 */
[----:B------:R-:W-:Y:S05]  /*4b60*/  WARPSYNC.COLLECTIVE R14, `(.L_x_243) ;  /* 0x000000000e087348 */ /* 0x000fea0003c00000 */
[----:B------:R0:W1:Y:S02]  /*4b70*/  SHFL.BFLY P2, R18, R17, R16, R15 ;  /* 0x0c00001011127389 */ /* 0x000064000004000f */
[----:B01----:R-:W-:Y:S01]  /*4b80*/  ENDCOLLECTIVE ;  /* 0x000000000000791b */ /* 0x003fe20003800000 */
.L_x_243:
[----:B------:R-:W-:-:S04]  /*4b90*/  FADD.FTZ R7, R4, R7 ;  /* 0x0000000704077221 */ /* 0x000fc80000010000 */
[----:B------:R-:W-:Y:S01]  /*4ba0*/  IMAD.MOV.U32 R17, RZ, RZ, R7 ;  /* 0x000000ffff117224 */ /* 0x000fe200078e0007 */
[----:B------:R-:W-:-:S07]  /*4bb0*/  MOV R9, R18 ;  /* 0x0000001200097202 */ /* 0x000fce0000000f00 */
[----:B------:R-:W-:Y:S05]  /*4bc0*/  WARPSYNC.COLLECTIVE R14, `(.L_x_244) ;  /* 0x000000000e087348 */ /* 0x000fea0003c00000 */
[----:B------:R0:W1:Y:S02]  /*4bd0*/  SHFL.BFLY P2, R18, R17, R16, R15 ;  /* 0x0c00001011127389 */ /* 0x000064000004000f */
[----:B01----:R-:W-:Y:S01]  /*4be0*/  ENDCOLLECTIVE ;  /* 0x000000000000791b */ /* 0x003fe20003800000 */
.L_x_244:
[----:B------:R-:W-:-:S05]  /*4bf0*/  FADD.FTZ R9, R6, R9 ;  /* 0x0000000906097221 */ /* 0x000fca0000010000 */
[----:B------:R-:W-:Y:S01]  /*4c00*/  MOV R17, R9 ;  /* 0x0000000900117202 */ /* 0x000fe20000000f00 */
[----:B------:R-:W-:Y:S01]  /*4c10*/  IMAD.MOV.U32 R16, RZ, RZ, 0x1 ;  /* 0x00000001ff107424 */ /* 0x000fe200078e00ff */
[----:B------:R-:W-:-:S07]  /*4c20*/  MOV R2, R18 ;  /* 0x0000001200027202 */ /* 0x000fce0000000f00 */
[----:B------:R-:W-:Y:S05]  /*4c30*/  WARPSYNC.COLLECTIVE R14, `(.L_x_245) ;  /* 0x000000000e087348 */ /* 0x000fea0003c00000 */
[----:B------:R0:W1:Y:S02]  /*4c40*/  SHFL.BFLY P2, R18, R17, R16, R15 ;  /* 0x0c00001011127389 */ /* 0x000064000004000f */
[----:B01----:R-:W-:Y:S01]  /*4c50*/  ENDCOLLECTIVE ;  /* 0x000000000000791b */ /* 0x003fe20003800000 */
.L_x_245:
[----:B------:R-:W-:-:S05]  /*4c60*/  FADD.FTZ R2, R7, R2 ;  /* 0x0000000207027221 */ /* 0x000fca0000010000 */
[----:B------:R-:W-:Y:S02]  /*4c70*/  MOV R17, R2 ;  /* 0x0000000200117202 */ /* 0x000fe40000000f00 */
[----:B------:R-:W-:-:S07]  /*4c80*/  MOV R8, R18 ;  /* 0x0000001200087202 */ /* 0x000fce0000000f00 */
[----:B------:R-:W-:Y:S05]  /*4c90*/  WARPSYNC.COLLECTIVE R14, `(.L_x_246) ;  /* 0x000000000e087348 */ /* 0x000fea0003c00000 */
[----:B------:R0:W1:Y:S02]  /*4ca0*/  SHFL.BFLY P2, R18, R17, R16, R15 ;  /* 0x0c00001011127389 */ /* 0x000064000004000f */
[----:B01----:R-:W-:Y:S01]  /*4cb0*/  ENDCOLLECTIVE ;  /* 0x000000000000791b */ /* 0x003fe20003800000 */
.L_x_246:
[----:B------:R-:W-:Y:S01]  /*4cc0*/  FADD.FTZ R8, R9, R8 ;  /* 0x0000000809087221 */ /* 0x000fe20000010000 */
[----:B------:R-:W-:Y:S06]  /*4cd0*/  BRA `(.L_x_247) ;  /* 0xffffffe800e47947 */ /* 0x000fec000383ffff */
.L_x_235:
[----:B------:R-:W-:Y:S01]  /*4ce0*/  HFMA2.MMA R16, -RZ, RZ, 0, 4.76837158203125e-07 ;  /* 0x00000008ff107435 */ /* 0x000fe200000001ff */
[----:B------:R-:W-:Y:S01]  /*4cf0*/  BSSY B1, `(.L_x_248) ;  /* 0x0000007000017945 */ /* 0x000fe20003800000 */
[----:B-1----:R-:W-:Y:S01]  /*4d00*/  IMAD.MOV.U32 R17, RZ, RZ, R2 ;  /* 0x000000ffff117224 */ /* 0x002fe200078e0002 */
[----:B------:R-:W-:Y:S01]  /*4d10*/  MOV R15, 0x101f ;  /* 0x0000101f000f7802 */ /* 0x000fe20000000f00 */
[----:B------:R-:W-:-:S07]  /*4d20*/  IMAD.MOV.U32 R14, RZ, RZ, 0xffff ;  /* 0x0000ffffff0e7424 */ /* 0x000fce00078e00ff */
[----:B0-2---:R-:W-:Y:S05]  /*4d30*/  WARPSYNC.COLLECTIVE R14, `(.L_x_249) ;  /* 0x000000000e087348 */ /* 0x005fea0003c00000 */
[----:B------:R1:W3:Y:S02]  /*4d40*/  SHFL.BFLY P2, R18, R17, R16, R15 ;  /* 0x0c00001011127389 */ /* 0x0002e4000004000f */
[----:B0123--:R-:W-:Y:S01]  /*4d50*/  ENDCOLLECTIVE ;  /* 0x000000000000791b */ /* 0x00ffe20003800000 */
.L_x_249:
[----:B------:R-:W-:Y:S05]  /*4d60*/  BSYNC B1 ;  /* 0x0000000000017941 */ /* 0x000fea0003800000 */
.L_x_248:
        /* <DEDUP_REMOVED lines=8> */
.L_x_250:
[----:B------:R-:W-:Y:S01]  /*4df0*/  FADD.FTZ R9, R9, R2 ;  /* 0x0000000209097221 */ /* 0x000fe20000010000 */
[----:B------:R-:W-:-:S04]  /*4e00*/  HFMA2.MMA R16, -RZ, RZ, 0, 2.384185791015625e-07 ;  /* 0x00000004ff107435 */ /* 0x000fc800000001ff */
[----:B------:R-:W-:Y:S01]  /*4e10*/  MOV R17, R9 ;  /* 0x0000000900117202 */ /* 0x000fe20000000f00 */
[----:B------:R-:W-:-:S07]  /*4e20*/  IMAD.MOV.U32 R8, RZ, RZ, R18 ;  /* 0x000000ffff087224 */ /* 0x000fce00078e0012 */
[----:B------:R-:W-:Y:S05]  /*4e30*/  WARPSYNC.COLLECTIVE R14, `(.L_x_251) ;  /* 0x000000000e087348 */ /* 0x000fea0003c00000 */
[----:B------:R0:W1:Y:S02]  /*4e40*/  SHFL.BFLY P2, R18, R17, R16, R15 ;  /* 0x0c00001011127389 */ /* 0x000064000004000f */
[----:B01----:R-:W-:Y:S01]  /*4e50*/  ENDCOLLECTIVE ;  /* 0x000000000000791b */ /* 0x003fe20003800000 */
.L_x_251:
[----:B------:R-:W-:-:S05]  /*4e60*/  FADD.FTZ R8, R8, R3 ;  /* 0x0000000308087221 */ /* 0x000fca0000010000 */
[----:B------:R-:W-:Y:S01]  /*4e70*/  MOV R17, R8 ;  /* 0x0000000800117202 */ /* 0x000fe20000000f00 */
[----:B------:R-:W-:-:S07]  /*4e80*/  IMAD.MOV.U32 R10, RZ, RZ, R18 ;  /* 0x000000ffff0a7224 */ /* 0x000fce00078e0012 */
[----:B------:R-:W-:Y:S05]  /*4e90*/  WARPSYNC.COLLECTIVE R14, `(.L_x_252) ;  /* 0x000000000e087348 */ /* 0x000fea0003c00000 */
[----:B------:R0:W1:Y:S02]  /*4ea0*/  SHFL.BFLY P2, R18, R17, R16, R15 ;  /* 0x0c00001011127389 */ /* 0x000064000004000f */
[----:B01----:R-:W-:Y:S01]  /*4eb0*/  ENDCOLLECTIVE ;  /* 0x000000000000791b */ /* 0x003fe20003800000 */
.L_x_252:
[----:B------:R-:W-:Y:S01]  /*4ec0*/  FADD.FTZ R10, R9, R10 ;  /* 0x0000000a090a7221 */ /* 0x000fe20000010000 */
[----:B------:R-:W-:-:S03]  /*4ed0*/  HFMA2.MMA R16, -RZ, RZ, 0, 1.1920928955078125e-07 ;  /* 0x00000002ff107435 */ /* 0x000fc600000001ff */
[----:B------:R-:W-:Y:S01]  /*4ee0*/  IMAD.MOV.U32 R17, RZ, RZ, R10 ;  /* 0x000000ffff117224 */ /* 0x000fe200078e000a */
[----:B------:R-:W-:-:S07]  /*4ef0*/  MOV R11, R18 ;  /* 0x00000012000b7202 */ /* 0x000fce0000000f00 */
[----:B------:R-:W-:Y:S05]  /*4f00*/  WARPSYNC.COLLECTIVE R14, `(.L_x_253) ;  /* 0x000000000e087348 */ /* 0x000fea0003c00000 */
[----:B------:R0:W1:Y:S02]  /*4f10*/  SHFL.BFLY P2, R18, R17, R16, R15 ;  /* 0x0c00001011127389 */ /* 0x000064000004000f */
[----:B01----:R-:W-:Y:S01]  /*4f20*/  ENDCOLLECTIVE ;  /* 0x000000000000791b */ /* 0x003fe20003800000 */
.L_x_253:
[----:B------:R-:W-:-:S04]  /*4f30*/  FADD.FTZ R11, R8, R11 ;  /* 0x0000000b080b7221 */ /* 0x000fc80000010000 */
[----:B------:R-:W-:Y:S01]  /*4f40*/  IMAD.MOV.U32 R17, RZ, RZ, R11 ;  /* 0x000000ffff117224 */ /* 0x000fe200078e000b */
[----:B------:R-:W-:-:S07]  /*4f50*/  MOV R13, R18 ;  /* 0x00000012000d7202 */ /* 0x000fce0000000f00 */
[----:B------:R-:W-:Y:S05]  /*4f60*/  WARPSYNC.COLLECTIVE R14, `(.L_x_254) ;  /* 0x000000000e087348 */ /* 0x000fea0003c00000 */
[----:B------:R0:W1:Y:S02]  /*4f70*/  SHFL.BFLY P2, R18, R17, R16, R15 ;  /* 0x0c00001011127389 */ /* 0x000064000004000f */
[----:B01----:R-:W-:Y:S01]  /*4f80*/  ENDCOLLECTIVE ;  /* 0x000000000000791b */ /* 0x003fe20003800000 */
.L_x_254:
[----:B------:R-:W-:-:S05]  /*4f90*/  FADD.FTZ R13, R10, R13 ;  /* 0x0000000d0a0d7221 */ /* 0x000fca0000010000 */
[----:B------:R-:W-:Y:S01]  /*4fa0*/  MOV R17, R13 ;  /* 0x0000000d00117202 */ /* 0x000fe20000000f00 */
[----:B------:R-:W-:Y:S01]  /*4fb0*/  IMAD.MOV.U32 R16, RZ, RZ, 0x1 ;  /* 0x00000001ff107424 */ /* 0x000fe200078e00ff */
[----:B------:R-:W-:-:S07]  /*4fc0*/  MOV R2, R18 ;  /* 0x0000001200027202 */ /* 0x000fce0000000f00 */
[----:B------:R-:W-:Y:S05]  /*4fd0*/  WARPSYNC.COLLECTIVE R14, `(.L_x_255) ;  /* 0x000000000e087348 */ /* 0x000fea0003c00000 */
[----:B------:R0:W1:Y:S02]  /*4fe0*/  SHFL.BFLY P2, R18, R17, R16, R15 ;  /* 0x0c00001011127389 */ /* 0x000064000004000f */
[----:B01----:R-:W-:Y:S01]  /*4ff0*/  ENDCOLLECTIVE ;  /* 0x000000000000791b */ /* 0x003fe20003800000 */
.L_x_255:
[----:B------:R-:W-:-:S05]  /*5000*/  FADD.FTZ R2, R11, R2 ;  /* 0x000000020b027221 */ /* 0x000fca0000010000 */
[----:B------:R-:W-:Y:S02]  /*5010*/  MOV R17, R2 ;  /* 0x0000000200117202 */ /* 0x000fe40000000f00 */
[----:B------:R-:W-:-:S07]  /*5020*/  MOV R12, R18 ;  /* 0x00000012000c7202 */ /* 0x000fce0000000f00 */
[----:B------:R-:W-:Y:S05]  /*5030*/  WARPSYNC.COLLECTIVE R14, `(.L_x_256) ;  /* 0x000000000e087348 */ /* 0x000fea0003c00000 */
[----:B------:R0:W1:Y:S02]  /*5040*/  SHFL.BFLY P2, R18, R17, R16, R15 ;  /* 0x0c00001011127389 */ /* 0x000064000004000f */
[----:B01----:R-:W-:Y:S01]  /*5050*/  ENDCOLLECTIVE ;  /* 0x000000000000791b */ /* 0x003fe20003800000 */
.L_x_256:
[----:B------:R-:W-:Y:S01]  /*5060*/  FADD.FTZ R12, R13, R12 ;  /* 0x0000000c0d0c7221 */ /* 0x000fe20000010000 */
[----:B------:R-:W-:Y:S06]  /*5070*/  BRA `(.L_x_257) ;  /* 0xffffffe800b87947 */ /* 0x000fec000383ffff */
.L_x_236:
        /* <DEDUP_REMOVED lines=8> */
.L_x_259:
[----:B------:R-:W-:Y:S05]  /*5100*/  BSYNC B1 ;  /* 0x0000000000017941 */ /* 0x000fea0003800000 */
.L_x_258:
        /* <DEDUP_REMOVED lines=8> */
.L_x_260:
[----:B------:R-:W-:Y:S01]  /*5190*/  FADD.FTZ R9, R9, R2 ;  /* 0x0000000209097221 */ /* 0x000fe20000010000 */
[----:B------:R-:W-:-:S04]  /*51a0*/  HFMA2.MMA R16, -RZ, RZ, 0, 2.384185791015625e-07 ;  /* 0x00000004ff107435 */ /* 0x000fc800000001ff */
[----:B------:R-:W-:Y:S01]  /*51b0*/  MOV R17, R9 ;  /* 0x0000000900117202 */ /* 0x000fe20000000f00 */
[----:B------:R-:W-:-:S07]  /*51c0*/  IMAD.MOV.U32 R8, RZ, RZ, R18 ;  /* 0x000000ffff087224 */ /* 0x000fce00078e0012 */
[----:B------:R-:W-:Y:S05]  /*51d0*/  WARPSYNC.COLLECTIVE R14, `(.L_x_261) ;  /* 0x000000000e087348 */ /* 0x000fea0003c00000 */
[----:B------:R0:W1:Y:S02]  /*51e0*/  SHFL.BFLY P2, R18, R17, R16, R15 ;  /* 0x0c00001011127389 */ /* 0x000064000004000f */
[----:B01----:R-:W-:Y:S01]  /*51f0*/  ENDCOLLECTIVE ;  /* 0x000000000000791b */ /* 0x003fe20003800000 */
.L_x_261:
[----:B------:R-:W-:-:S05]  /*5200*/  FADD.FTZ R8, R8, R3 ;  /* 0x0000000308087221 */ /* 0x000fca0000010000 */
[----:B------:R-:W-:Y:S01]  /*5210*/  MOV R17, R8 ;  /* 0x0000000800117202 */ /* 0x000fe20000000f00 */
[----:B------:R-:W-:-:S07]  /*5220*/  IMAD.MOV.U32 R10, RZ, RZ, R18 ;  /* 0x000000ffff0a7224 */ /* 0x000fce00078e0012 */
[----:B------:R-:W-:Y:S05]  /*5230*/  WARPSYNC.COLLECTIVE R14, `(.L_x_262) ;  /* 0x000000000e087348 */ /* 0x000fea0003c00000 */
[----:B------:R0:W1:Y:S02]  /*5240*/  SHFL.BFLY P2, R18, R17, R16, R15 ;  /* 0x0c00001011127389 */ /* 0x000064000004000f */
[----:B01----:R-:W-:Y:S01]  /*5250*/  ENDCOLLECTIVE ;  /* 0x000000000000791b */ /* 0x003fe20003800000 */
.L_x_262:
[----:B------:R-:W-:Y:S01]  /*5260*/  FADD.FTZ R10, R9, R10 ;  /* 0x0000000a090a7221 */ /* 0x000fe20000010000 */
[----:B------:R-:W-:-:S03]  /*5270*/  HFMA2.MMA R16, -RZ, RZ, 0, 1.1920928955078125e-07 ;  /* 0x00000002ff107435 */ /* 0x000fc600000001ff */
[----:B------:R-:W-:Y:S01]  /*5280*/  IMAD.MOV.U32 R17, RZ, RZ, R10 ;  /* 0x000000ffff117224 */ /* 0x000fe200078e000a */
[----:B------:R-:W-:-:S07]  /*5290*/  MOV R11, R18 ;  /* 0x00000012000b7202 */ /* 0x000fce0000000f00 */
[----:B------:R-:W-:Y:S05]  /*52a0*/  WARPSYNC.COLLECTIVE R14, `(.L_x_263) ;  /* 0x000000000e087348 */ /* 0x000fea0003c00000 */
[----:B------:R0:W1:Y:S02]  /*52b0*/  SHFL.BFLY P2, R18, R17, R16, R15 ;  /* 0x0c00001011127389 */ /* 0x000064000004000f */
[----:B01----:R-:W-:Y:S01]  /*52c0*/  ENDCOLLECTIVE ;  /* 0x000000000000791b */ /* 0x003fe20003800000 */
.L_x_263:
[----:B------:R-:W-:-:S04]  /*52d0*/  FADD.FTZ R11, R8, R11 ;  /* 0x0000000b080b7221 */ /* 0x000fc80000010000 */
[----:B------:R-:W-:Y:S01]  /*52e0*/  IMAD.MOV.U32 R17, RZ, RZ, R11 ;  /* 0x000000ffff117224 */ /* 0x000fe200078e000b */
[----:B------:R-:W-:-:S07]  /*52f0*/  MOV R13, R18 ;  /* 0x00000012000d7202 */ /* 0x000fce0000000f00 */
[----:B------:R-:W-:Y:S05]  /*5300*/  WARPSYNC.COLLECTIVE R14, `(.L_x_264) ;  /* 0x000000000e087348 */ /* 0x000fea0003c00000 */
[----:B------:R0:W1:Y:S02]  /*5310*/  SHFL.BFLY P2, R18, R17, R16, R15 ;  /* 0x0c00001011127389 */ /* 0x000064000004000f */
[----:B01----:R-:W-:Y:S01]  /*5320*/  ENDCOLLECTIVE ;  /* 0x000000000000791b */ /* 0x003fe20003800000 */
.L_x_264:
[----:B------:R-:W-:-:S05]  /*5330*/  FADD.FTZ R13, R10, R13 ;  /* 0x0000000d0a0d7221 */ /* 0x000fca0000010000 */
[----:B------:R-:W-:Y:S01]  /*5340*/  MOV R17, R13 ;  /* 0x0000000d00117202 */ /* 0x000fe20000000f00 */
[----:B------:R-:W-:Y:S01]  /*5350*/  IMAD.MOV.U32 R16, RZ, RZ, 0x1 ;  /* 0x00000001ff107424 */ /* 0x000fe200078e00ff */
[----:B------:R-:W-:-:S07]  /*5360*/  MOV R2, R18 ;  /* 0x0000001200027202 */ /* 0x000fce0000000f00 */
[----:B------:R-:W-:Y:S05]  /*5370*/  WARPSYNC.COLLECTIVE R14, `(.L_x_265) ;  /* 0x000000000e087348 */ /* 0x000fea0003c00000 */
[----:B------:R0:W1:Y:S02]  /*5380*/  SHFL.BFLY P2, R18, R17, R16, R15 ;  /* 0x0c00001011127389 */ /* 0x000064000004000f */
[----:B01----:R-:W-:Y:S01]  /*5390*/  ENDCOLLECTIVE ;  /* 0x000000000000791b */ /* 0x003fe20003800000 */
.L_x_265:
[----:B------:R-:W-:-:S05]  /*53a0*/  FADD.FTZ R2, R11, R2 ;  /* 0x000000020b027221 */ /* 0x000fca0000010000 */
[----:B------:R-:W-:Y:S02]  /*53b0*/  MOV R17, R2 ;  /* 0x0000000200117202 */ /* 0x000fe40000000f00 */
[----:B------:R-:W-:-:S07]  /*53c0*/  MOV R12, R18 ;  /* 0x00000012000c7202 */ /* 0x000fce0000000f00 */
[----:B------:R-:W-:Y:S05]  /*53d0*/  WARPSYNC.COLLECTIVE R14, `(.L_x_266) ;  /* 0x000000000e087348 */ /* 0x000fea0003c00000 */
[----:B------:R0:W1:Y:S02]  /*53e0*/  SHFL.BFLY P2, R18, R17, R16, R15 ;  /* 0x0c00001011127389 */ /* 0x000064000004000f */
[----:B01----:R-:W-:Y:S01]  /*53f0*/  ENDCOLLECTIVE ;  /* 0x000000000000791b */ /* 0x003fe20003800000 */
.L_x_266:
[----:B------:R-:W-:Y:S01]  /*5400*/  FADD.FTZ R12, R13, R12 ;  /* 0x0000000c0d0c7221 */ /* 0x000fe20000010000 */
[----:B------:R-:W-:Y:S06]  /*5410*/  BRA `(.L_x_267) ;  /* 0xffffffe800747947 */ /* 0x000fec000383ffff */
.L_x_237:
[----:B------:R-:W-:Y:S01]  /*5420*/  BSSY B0, `(.L_x_268) ;  /* 0x0000008000007945 */ /* 0x000fe20003800000 */
[----:B-1----:R-:W-:Y:S01]  /*5430*/  IMAD.MOV.U32 R17, RZ, RZ, R4 ;  /* 0x000000ffff117224 */ /* 0x002fe200078e0004 */
[----:B------:R-:W-:Y:S01]  /*5440*/  MOV R16, 0x8 ;  /* 0x0000000800107802 */ /* 0x000fe20000000f00 */
[----:B------:R-:W-:Y:S01]  /*5450*/  IMAD.MOV.U32 R14, RZ, RZ, 0xffff ;  /* 0x0000ffffff0e7424 */ /* 0x000fe200078e00ff */
[----:B------:R-:W-:-:S07]  /*5460*/  MOV R15, 0x101f ;  /* 0x0000101f000f7802 */ /* 0x000fce0000000f00 */
[----:B0-2---:R-:W-:Y:S05]  /*5470*/  WARPSYNC.COLLECTIVE R14, `(.L_x_269) ;  /* 0x000000000e087348 */ /* 0x005fea0003c00000 */
[----:B------:R1:W3:Y:S02]  /*5480*/  SHFL.BFLY P2, R18, R17, R16, R15 ;  /* 0x0c00001011127389 */ /* 0x0002e4000004000f */
[----:B0123--:R-:W-:Y:S01]  /*5490*/  ENDCOLLECTIVE ;  /* 0x000000000000791b */ /* 0x00ffe20003800000 */
.L_x_269:
[----:B------:R-:W-:Y:S05]  /*54a0*/  BSYNC B0 ;  /* 0x0000000000007941 */ /* 0x000fea0003800000 */
.L_x_268:
[----:B------:R-:W-:Y:S01]  /*54b0*/  HFMA2.MMA R15, -RZ, RZ, 0, 0.000503063201904296875 ;  /* 0x0000101fff0f7435 */ /* 0x000fe200000001ff */
[----:B------:R-:W-:Y:S01]  /*54c0*/  MOV R17, R3 ;  /* 0x0000000300117202 */ /* 0x000fe20000000f00 */
[----:B------:R-:W-:Y:S01]  /*54d0*/  IMAD.MOV.U32 R16, RZ, RZ, 0x8 ;  /* 0x00000008ff107424 */ /* 0x000fe200078e00ff */
[----:B------:R-:W-:Y:S01]  /*54e0*/  MOV R14, 0xffff ;  /* 0x0000ffff000e7802 */ /* 0x000fe20000000f00 */
[----:B------:R-:W-:Y:S01]  /*54f0*/  @!P0 IMAD.SHL.U32 R10, R50, 0x2, RZ ;  /* 0x00000002320a8824 */ /* 0x000fe200078e00ff */
[----:B------:R-:W-:Y:S01]  /*5500*/  MOV R5, R18 ;  /* 0x0000001200057202 */ /* 0x000fe20000000f00 */
[----:B------:R-:W-:Y:S01]  /*5510*/  HFMA2.MMA R21, -RZ, RZ, 0, 0 ;  /* 0x00000000ff157435 */ /* 0x000fe200000001ff */
[----:B------:R-:W-:-:S10]  /*5520*/  @!P0 IADD3 R7, R2, 0x14, RZ ;  /* 0x0000001402078810 */ /* 0x000fd40007ffe0ff */
[----:B------:R-:W-:Y:S05]  /*5530*/  WARPSYNC.COLLECTIVE R14, `(.L_x_270) ;  /* 0x000000000e087348 */ /* 0x000fea0003c00000 */
[----:B------:R0:W1:Y:S02]  /*5540*/  SHFL.BFLY P2, R18, R17, R16, R15 ;  /* 0x0c00001011127389 */ /* 0x000064000004000f */
[----:B01----:R-:W-:Y:S01]  /*5550*/  ENDCOLLECTIVE ;  /* 0x000000000000791b */ /* 0x003fe20003800000 */
.L_x_270:
[C---:B------:R-:W-:Y:S01]  /*5560*/  @!P0 LEA R12, R50.reuse, UR6, 0x7 ;  /* 0x00000006320c8c11 */ /* 0x040fe2000f8e38ff */
[----:B------:R-:W-:Y:S01]  /*5570*/  FADD.FTZ R6, R5, R4 ;  /* 0x0000000405067221 */ /* 0x000fe20000010000 */
[----:B------:R-:W-:Y:S01]  /*5580*/  @!P0 LOP3.LUT R7, R7, R10, RZ, 0x3c, !PT ;  /* 0x0000000a07078212 */ /* 0x000fe200078e3cff */
[----:B------:R-:W-:Y:S01]  /*5590*/  IMAD.MOV.U32 R24, RZ, RZ, RZ ;  /* 0x000000ffff187224 */ /* 0x000fe200078e00ff */
[----:B------:R-:W-:Y:S01]  /*55a0*/  @!P0 LEA R28, R50, UR6, 0x7 ;  /* 0x00000006321c8c11 */ /* 0x000fe2000f8e38ff */
[----:B------:R-:W-:Y:S02]  /*55b0*/  IMAD.MOV.U32 R11, RZ, RZ, RZ ;  /* 0x000000ffff0b7224 */ /* 0x000fe400078e00ff */
[----:B------:R-:W-:Y:S01]  /*55c0*/  @!P0 IMAD R8, R7, 0x4, R12 ;  /* 0x0000000407088824 */ /* 0x000fe200078e020c */
[----:B------:R-:W-:-:S04]  /*55d0*/  HFMA2.MMA R12, -RZ, RZ, 0, 0 ;  /* 0x00000000ff0c7435 */ /* 0x000fc800000001ff */
[----:B------:R-:W0:Y:S01]  /*55e0*/  @!P0 LDS R10, [R8] ;  /* 0x00000000080a8984 */ /* 0x000e220000000800 */
[----:B------:R-:W-:Y:S01]  /*55f0*/  HFMA2.MMA R16, -RZ, RZ, 0, 2.384185791015625e-07 ;  /* 0x00000004ff107435 */ /* 0x000fe200000001ff */
[----:B------:R-:W-:Y:S02]  /*5600*/  MOV R17, R6 ;  /* 0x0000000600117202 */ /* 0x000fe40000000f00 */
[----:B------:R1:W2:Y:S01]  /*5610*/  @!P0 LDS R13, [R8+0x500] ;  /* 0x00050000080d8984 */ /* 0x0002a20000000800 */
[----:B------:R-:W-:Y:S01]  /*5620*/  FADD.FTZ R5, R18, R3 ;  /* 0x0000000312057221 */ /* 0x000fe20000010000 */
[----:B-1----:R-:W-:-:S07]  /*5630*/  @!P0 IADD3 R8, R2, 0x28, RZ ;  /* 0x0000002802088810 */ /* 0x002fce0007ffe0ff */
[----:B0-2---:R-:W-:Y:S05]  /*5640*/  WARPSYNC.COLLECTIVE R14, `(.L_x_271) ;  /* 0x000000000e087348 */ /* 0x005fea0003c00000 */
[----:B------:R1:W3:Y:S02]  /*5650*/  SHFL.BFLY P2, R18, R17, R16, R15 ;  /* 0x0c00001011127389 */ /* 0x0002e4000004000f */
[----:B0123--:R-:W-:Y:S01]  /*5660*/  ENDCOLLECTIVE ;  /* 0x000000000000791b */ /* 0x00ffe20003800000 */
.L_x_271:
[----:B------:R-:W-:Y:S01]  /*5670*/  MOV R17, R5 ;  /* 0x0000000500117202 */ /* 0x000fe20000000f00 */
[----:B------:R-:W-:-:S07]  /*5680*/  IMAD.MOV.U32 R9, RZ, RZ, R18 ;  /* 0x000000ffff097224 */ /* 0x000fce00078e0012 */
[----:B------:R-:W-:Y:S05]  /*5690*/  WARPSYNC.COLLECTIVE R14, `(.L_x_272) ;  /* 0x000000000e087348 */ /* 0x000fea0003c00000 */
[----:B------:R0:W1:Y:S02]  /*56a0*/  SHFL.BFLY P2, R18, R17, R16, R15 ;  /* 0x0c00001011127389 */ /* 0x000064000004000f */
[----:B01----:R-:W-:Y:S01]  /*56b0*/  ENDCOLLECTIVE ;  /* 0x000000000000791b */ /* 0x003fe20003800000 */
.L_x_272:
[----:B------:R-:W-:Y:S01]  /*56c0*/  @!P0 MOV R21, R10 ;  /* 0x0000000a00158202 */ /* 0x000fe20000000f00 */
[----:B------:R-:W-:Y:S01]  /*56d0*/  FADD.FTZ R22, R6, R9 ;  /* 0x0000000906167221 */ /* 0x000fe20000010000 */
[----:B------:R-:W-:Y:S02]  /*56e0*/  @!P0 SHF.L.U32 R9, R50, 0x1, RZ ;  /* 0x0000000132098819 */ /* 0x000fe400000006ff */
[----:B------:R-:W-:Y:S02]  /*56f0*/  @!P0 MOV R24, R13 ;  /* 0x0000000d00188202 */ /* 0x000fe40000000f00 */
[----:B------:R-:W-:Y:S01]  /*5700*/  @!P0 LOP3.LUT R9, R8, R9, RZ, 0x3c, !PT ;  /* 0x0000000908098212 */ /* 0x000fe200078e3cff */
[----:B------:R-:W-:Y:S01]  /*5710*/  HFMA2.MMA R16, -RZ, RZ, 0, 1.1920928955078125e-07 ;  /* 0x00000002ff107435 */ /* 0x000fe200000001ff */
[----:B------:R-:W-:Y:S01]  /*5720*/  MOV R17, R22 ;  /* 0x0000001600117202 */ /* 0x000fe20000000f00 */
[----:B------:R-:W-:-:S09]  /*5730*/  FADD.FTZ R3, R5, R18 ;  /* 0x0000001205037221 */ /* 0x000fd20000010000 */
[----:B------:R-:W-:Y:S05]  /*5740*/  WARPSYNC.COLLECTIVE R14, `(.L_x_273) ;  /* 0x000000000e087348 */ /* 0x000fea0003c00000 */
[----:B------:R0:W1:Y:S02]  /*5750*/  SHFL.BFLY P2, R18, R17, R16, R15 ;  /* 0x0c00001011127389 */ /* 0x000064000004000f */
[----:B01----:R-:W-:Y:S01]  /*5760*/  ENDCOLLECTIVE ;  /* 0x000000000000791b */ /* 0x003fe20003800000 */
.L_x_273:
[----:B------:R-:W-:Y:S01]  /*5770*/  MOV R17, R3 ;  /* 0x0000000300117202 */ /* 0x000fe20000000f00 */
[----:B------:R-:W-:-:S07]  /*5780*/  IMAD.MOV.U32 R7, RZ, RZ, R18 ;  /* 0x000000ffff077224 */ /* 0x000fce00078e0012 */
[----:B------:R-:W-:Y:S05]  /*5790*/  WARPSYNC.COLLECTIVE R14, `(.L_x_274) ;  /* 0x000000000e087348 */ /* 0x000fea0003c00000 */
[----:B------:R0:W1:Y:S02]  /*57a0*/  SHFL.BFLY P2, R18, R17, R16, R15 ;  /* 0x0c00001011127389 */ /* 0x000064000004000f */
[----:B01----:R-:W-:Y:S01]  /*57b0*/  ENDCOLLECTIVE ;  /* 0x000000000000791b */ /* 0x003fe20003800000 */
.L_x_274:
[----:B------:R-:W-:Y:S01]  /*57c0*/  FADD.FTZ R4, R22, R7 ;  /* 0x0000000716047221 */ /* 0x000fe20000010000 */
[----:B------:R-:W-:-:S03]  /*57d0*/  HFMA2.MMA R16, -RZ, RZ, 0, 5.9604644775390625e-08 ;  /* 0x00000001ff107435 */ /* 0x000fc600000001ff */
[----:B------:R-:W-:Y:S02]  /*57e0*/  IMAD.MOV.U32 R17, RZ, RZ, R4 ;  /* 0x000000ffff117224 */ /* 0x000fe400078e0004 */
[----:B------:R-:W-:-:S07]  /*57f0*/  FADD.FTZ R3, R3, R18 ;  /* 0x0000001203037221 */ /* 0x000fce0000010000 */
[----:B------:R-:W-:Y:S05]  /*5800*/  WARPSYNC.COLLECTIVE R14, `(.L_x_275) ;  /* 0x000000000e087348 */ /* 0x000fea0003c00000 */
[----:B------:R0:W1:Y:S02]  /*5810*/  SHFL.BFLY P2, R18, R17, R16, R15 ;  /* 0x0c00001011127389 */ /* 0x000064000004000f */
[----:B01----:R-:W-:Y:S01]  /*5820*/  ENDCOLLECTIVE ;  /* 0x000000000000791b */ /* 0x003fe20003800000 */
.L_x_275:
[----:B------:R-:W-:Y:S01]  /*5830*/  IMAD.MOV.U32 R17, RZ, RZ, R3 ;  /* 0x000000ffff117224 */ /* 0x000fe200078e0003 */
[----:B------:R-:W-:-:S07]  /*5840*/  MOV R5, R18 ;  /* 0x0000001200057202 */ /* 0x000fce0000000f00 */
[----:B------:R-:W-:Y:S05]  /*5850*/  WARPSYNC.COLLECTIVE R14, `(.L_x_276) ;  /* 0x000000000e087348 */ /* 0x000fea0003c00000 */
[----:B------:R0:W1:Y:S02]  /*5860*/  SHFL.BFLY P2, R18, R17, R16, R15 ;  /* 0x0c00001011127389 */ /* 0x000064000004000f */
[----:B01----:R-:W-:Y:S01]  /*5870*/  ENDCOLLECTIVE ;  /* 0x000000000000791b */ /* 0x003fe20003800000 */
.L_x_276:
[----:B------:R-:W-:Y:S01]  /*5880*/  FADD.FTZ R4, R4, R5 ;  /* 0x0000000504047221 */ /* 0x000fe20000010000 */
[----:B------:R-:W-:Y:S01]  /*5890*/  MOV R17, R21 ;  /* 0x0000001500117202 */ /* 0x000fe20000000f00 */
[----:B------:R-:W-:Y:S01]  /*58a0*/  IMAD.MOV.U32 R16, RZ, RZ, 0x8 ;  /* 0x00000008ff107424 */ /* 0x000fe200078e00ff */
[----:B------:R-:W-:-:S07]  /*58b0*/  MOV R6, R18 ;  /* 0x0000001200067202 */ /* 0x000fce0000000f00 */
[----:B------:R-:W-:Y:S05]  /*58c0*/  WARPSYNC.COLLECTIVE R14, `(.L_x_277) ;  /* 0x000000000e087348 */ /* 0x000fea0003c00000 */
[----:B------:R0:W1:Y:S02]  /*58d0*/  SHFL.BFLY P2, R18, R17, R16, R15 ;  /* 0x0c00001011127389 */ /* 0x000064000004000f */
[----:B01----:R-:W-:Y:S01]  /*58e0*/  ENDCOLLECTIVE ;  /* 0x000000000000791b */ /* 0x003fe20003800000 */
.L_x_277:
[----:B------:R-:W-:Y:S01]  /*58f0*/  FADD.FTZ R32, R3, R6 ;  /* 0x0000000603207221 */ /* 0x000fe20000010000 */
[----:B------:R-:W-:Y:S02]  /*5900*/  MOV R17, R24 ;  /* 0x0000001800117202 */ /* 0x000fe40000000f00 */
[----:B------:R-:W-:-:S07]  /*5910*/  MOV R20, R18 ;  /* 0x0000001200147202 */ /* 0x000fce0000000f00 */
[----:B------:R-:W-:Y:S05]  /*5920*/  WARPSYNC.COLLECTIVE R14, `(.L_x_278) ;  /* 0x000000000e087348 */ /* 0x000fea0003c00000 */
[----:B------:R0:W1:Y:S02]  /*5930*/  SHFL.BFLY P2, R18, R17, R16, R15 ;  /* 0x0c00001011127389 */ /* 0x000064000004000f */
[----:B01----:R-:W-:Y:S01]  /*5940*/  ENDCOLLECTIVE ;  /* 0x000000000000791b */ /* 0x003fe20003800000 */
.L_x_278:
[----:B------:R-:W-:-:S05]  /*5950*/  FADD.FTZ R20, R20, R21 ;  /* 0x0000001514147221 */ /* 0x000fca0000010000 */
[----:B------:R-:W-:Y:S01]  /*5960*/  MOV R17, R20 ;  /* 0x0000001400117202 */ /* 0x000fe20000000f00 */
[----:B------:R-:W-:Y:S02]  /*5970*/  IMAD.MOV.U32 R16, RZ, RZ, 0x4 ;  /* 0x00000004ff107424 */ /* 0x000fe400078e00ff */
[----:B------:R-:W-:-:S07]  /*5980*/  IMAD.MOV.U32 R19, RZ, RZ, R18 ;  /* 0x000000ffff137224 */ /* 0x000fce00078e0012 */
[----:B------:R-:W-:Y:S05]  /*5990*/  WARPSYNC.COLLECTIVE R14, `(.L_x_279) ;  /* 0x000000000e087348 */ /* 0x000fea0003c00000 */
[----:B------:R0:W1:Y:S02]  /*59a0*/  SHFL.BFLY P2, R18, R17, R16, R15 ;  /* 0x0c00001011127389 */ /* 0x000064000004000f */
[----:B01----:R-:W-:Y:S01]  /*59b0*/  ENDCOLLECTIVE ;  /* 0x000000000000791b */ /* 0x003fe20003800000 */
.L_x_279:
[----:B------:R-:W-:-:S05]  /*59c0*/  FADD.FTZ R19, R19, R24 ;  /* 0x0000001813137221 */ /* 0x000fca0000010000 */
[----:B------:R-:W-:Y:S02]  /*59d0*/  MOV R17, R19 ;  /* 0x0000001300117202 */ /* 0x000fe40000000f00 */
[----:B------:R-:W-:-:S07]  /*59e0*/  MOV R21, R18 ;  /* 0x0000001200157202 */ /* 0x000fce0000000f00 */
[----:B------:R-:W-:Y:S05]  /*59f0*/  WARPSYNC.COLLECTIVE R14, `(.L_x_280) ;  /* 0x000000000e087348 */ /* 0x000fea0003c00000 */
[----:B------:R0:W1:Y:S02]  /*5a00*/  SHFL.BFLY P2, R18, R17, R16, R15 ;  /* 0x0c00001011127389 */ /* 0x000064000004000f */
[----:B01----:R-:W-:Y:S01]  /*5a10*/  ENDCOLLECTIVE ;  /* 0x000000000000791b */ /* 0x003fe20003800000 */
.L_x_280:
[----:B------:R-:W-:Y:S01]  /*5a20*/  FADD.FTZ R21, R20, R21 ;  /* 0x0000001514157221 */ /* 0x000fe20000010000 */
[----:B------:R-:W-:-:S03]  /*5a30*/  HFMA2.MMA R16, -RZ, RZ, 0, 1.1920928955078125e-07 ;  /* 0x00000002ff107435 */ /* 0x000fc600000001ff */
[----:B------:R-:W-:Y:S02]  /*5a40*/  IMAD.MOV.U32 R17, RZ, RZ, R21 ;  /* 0x000000ffff117224 */ /* 0x000fe400078e0015 */
[----:B------:R-:W-:Y:S01]  /*5a50*/  IMAD.MOV.U32 R10, RZ, RZ, R18 ;  /* 0x000000ffff0a7224 */ /* 0x000fe200078e0012 */
[----:B------:R-:W-:-:S03]  /*5a60*/  @!P0 LEA R18, R50, UR6, 0x7 ;  /* 0x0000000632128c11 */ /* 0x000fc6000f8e38ff */
[----:B------:R-:W-:Y:S01]  /*5a70*/  FADD.FTZ R22, R19, R10 ;  /* 0x0000000a13167221 */ /* 0x000fe20000010000 */
[----:B------:R-:W-:-:S07]  /*5a80*/  @!P0 LEA R9, R9, R18, 0x2 ;  /* 0x0000001209098211 */ /* 0x000fce00078e10ff */
[----:B------:R-:W-:Y:S05]  /*5a90*/  WARPSYNC.COLLECTIVE R14, `(.L_x_281) ;  /* 0x000000000e087348 */ /* 0x000fea0003c00000 */
[----:B------:R0:W1:Y:S02]  /*5aa0*/  SHFL.BFLY P2, R18, R17, R16, R15 ;  /* 0x0c00001011127389 */ /* 0x000064000004000f */
[----:B01----:R-:W-:Y:S01]  /*5ab0*/  ENDCOLLECTIVE ;  /* 0x000000000000791b */ /* 0x003fe20003800000 */
.L_x_281:
[----:B------:R0:W1:Y:S04]  /*5ac0*/  @!P0 LDS R23, [R9] ;  /* 0x0000000009178984 */ /* 0x0000680000000800 */
[----:B------:R0:W2:Y:S01]  /*5ad0*/  @!P0 LDS R25, [R9+0x500] ;  /* 0x0005000009198984 */ /* 0x0000a20000000800 */
[----:B------:R-:W-:Y:S01]  /*5ae0*/  IMAD.MOV.U32 R17, RZ, RZ, R22 ;  /* 0x000000ffff117224 */ /* 0x000fe200078e0016 */
[----:B------:R-:W-:-:S07]  /*5af0*/  MOV R8, R18 ;  /* 0x0000001200087202 */ /* 0x000fce0000000f00 */
[----:B012---:R-:W-:Y:S05]  /*5b00*/  WARPSYNC.COLLECTIVE R14, `(.L_x_282) ;  /* 0x000000000e087348 */ /* 0x007fea0003c00000 */
[----:B------:R3:W4:Y:S02]  /*5b10*/  SHFL.BFLY P2, R18, R17, R16, R15 ;  /* 0x0c00001011127389 */ /* 0x000724000004000f */
[----:B01234-:R-:W-:Y:S01]  /*5b20*/  ENDCOLLECTIVE ;  /* 0x000000000000791b */ /* 0x01ffe20003800000 */
.L_x_282:
[----:B------:R-:W-:Y:S01]  /*5b30*/  FADD.FTZ R21, R21, R8 ;  /* 0x0000000815157221 */ /* 0x000fe20000010000 */
[----:B------:R-:W-:Y:S01]  /*5b40*/  CS2R R8, SRZ ;  /* 0x0000000000087805 */ /* 0x000fe2000001ff00 */
[----:B------:R-:W-:Y:S02]  /*5b50*/  HFMA2.MMA R16, -RZ, RZ, 0, 5.9604644775390625e-08 ;  /* 0x00000001ff107435 */ /* 0x000fe400000001ff */
[----:B------:R-:W-:Y:S01]  /*5b60*/  IMAD.MOV.U32 R17, RZ, RZ, R21 ;  /* 0x000000ffff117224 */ /* 0x000fe200078e0015 */
[----:B------:R-:W-:Y:S02]  /*5b70*/  @!P0 MOV R12, R23 ;  /* 0x00000017000c8202 */ /* 0x000fe40000000f00 */
[----:B------:R-:W-:Y:S02]  /*5b80*/  @!P0 MOV R11, R25 ;  /* 0x00000019000b8202 */ /* 0x000fe40000000f00 */
[----:B------:R-:W-:-:S07]  /*5b90*/  MOV R7, R18 ;  /* 0x0000001200077202 */ /* 0x000fce0000000f00 */
[----:B------:R-:W-:Y:S05]  /*5ba0*/  WARPSYNC.COLLECTIVE R14, `(.L_x_283) ;  /* 0x000000000e087348 */ /* 0x000fea0003c00000 */
[----:B------:R0:W1:Y:S02]  /*5bb0*/  SHFL.BFLY P2, R18, R17, R16, R15 ;  /* 0x0c00001011127389 */ /* 0x000064000004000f */
[----:B01----:R-:W-:Y:S01]  /*5bc0*/  ENDCOLLECTIVE ;  /* 0x000000000000791b */ /* 0x003fe20003800000 */
.L_x_283:
[----:B------:R-:W-:Y:S01]  /*5bd0*/  IADD3 R25, R2, R41, RZ ;  /* 0x0000002902197210 */ /* 0x000fe20007ffe0ff */
[----:B------:R-:W-:Y:S01]  /*5be0*/  FADD.FTZ R22, R22, R7 ;  /* 0x0000000716167221 */ /* 0x000fe20000010000 */
[----:B------:R-:W-:-:S03]  /*5bf0*/  @!P0 IADD3 R7, R2, 0x3c, RZ ;  /* 0x0000003c02078810 */ /* 0x000fc60007ffe0ff */
[----:B------:R-:W-:Y:S01]  /*5c00*/  IMAD.MOV.U32 R17, RZ, RZ, R22 ;  /* 0x000000ffff117224 */ /* 0x000fe200078e0016 */
[----:B------:R-:W-:-:S07]  /*5c10*/  MOV R20, R18 ;  /* 0x0000001200147202 */ /* 0x000fce0000000f00 */
[----:B------:R-:W-:Y:S05]  /*5c20*/  WARPSYNC.COLLECTIVE R14, `(.L_x_284) ;  /* 0x000000000e087348 */ /* 0x000fea0003c00000 */
[----:B------:R0:W1:Y:S02]  /*5c30*/  SHFL.BFLY P2, R18, R17, R16, R15 ;  /* 0x0c00001011127389 */ /* 0x000064000004000f */
[----:B01----:R-:W-:Y:S01]  /*5c40*/  ENDCOLLECTIVE ;  /* 0x000000000000791b */ /* 0x003fe20003800000 */
.L_x_284:
[----:B------:R-:W-:Y:S01]  /*5c50*/  FADD.FTZ R20, R21, R20 ;  /* 0x0000001415147221 */ /* 0x000fe20000010000 */
[----:B------:R-:W-:Y:S01]  /*5c60*/  MOV R17, R12 ;  /* 0x0000000c00117202 */ /* 0x000fe20000000f00 */
[----:B------:R-:W-:Y:S01]  /*5c70*/  IMAD.MOV.U32 R16, RZ, RZ, 0x8 ;  /* 0x00000008ff107424 */ /* 0x000fe200078e00ff */
[----:B------:R-:W-:-:S07]  /*5c80*/  MOV R19, R18 ;  /* 0x0000001200137202 */ /* 0x000fce0000000f00 */
[----:B------:R-:W-:Y:S05]  /*5c90*/  WARPSYNC.COLLECTIVE R14, `(.L_x_285) ;  /* 0x000000000e087348 */ /* 0x000fea0003c00000 */
[----:B------:R0:W1:Y:S02]  /*5ca0*/  SHFL.BFLY P2, R18, R17, R16, R15 ;  /* 0x0c00001011127389 */ /* 0x000064000004000f */
[----:B01----:R-:W-:Y:S01]  /*5cb0*/  ENDCOLLECTIVE ;  /* 0x000000000000791b */ /* 0x003fe20003800000 */
.L_x_285:
[----:B------:R-:W-:Y:S01]  /*5cc0*/  FADD.FTZ R19, R22, R19 ;  /* 0x0000001316137221 */ /* 0x000fe20000010000 */
[----:B------:R-:W-:Y:S02]  /*5cd0*/  MOV R17, R11 ;  /* 0x0000000b00117202 */ /* 0x000fe40000000f00 */
[----:B------:R-:W-:-:S07]  /*5ce0*/  MOV R13, R18 ;  /* 0x00000012000d7202 */ /* 0x000fce0000000f00 */
[----:B------:R-:W-:Y:S05]  /*5cf0*/  WARPSYNC.COLLECTIVE R14, `(.L_x_286) ;  /* 0x000000000e087348 */ /* 0x000fea0003c00000 */
[----:B------:R0:W1:Y:S02]  /*5d00*/  SHFL.BFLY P2, R18, R17, R16, R15 ;  /* 0x0c00001011127389 */ /* 0x000064000004000f */
[----:B01----:R-:W-:Y:S01]  /*5d10*/  ENDCOLLECTIVE ;  /* 0x000000000000791b */ /* 0x003fe20003800000 */
.L_x_286:
[----:B------:R-:W-:-:S05]  /*5d20*/  FADD.FTZ R13, R13, R12 ;  /* 0x0000000c0d0d7221 */ /* 0x000fca0000010000 */
[----:B------:R-:W-:Y:S01]  /*5d30*/  MOV R17, R13 ;  /* 0x0000000d00117202 */ /* 0x000fe20000000f00 */
[----:B------:R-:W-:Y:S02]  /*5d40*/  IMAD.MOV.U32 R16, RZ, RZ, 0x4 ;  /* 0x00000004ff107424 */ /* 0x000fe400078e00ff */
[----:B------:R-:W-:-:S07]  /*5d50*/  IMAD.MOV.U32 R26, RZ, RZ, R18 ;  /* 0x000000ffff1a7224 */ /* 0x000fce00078e0012 */
[----:B------:R-:W-:Y:S05]  /*5d60*/  WARPSYNC.COLLECTIVE R14, `(.L_x_287) ;  /* 0x000000000e087348 */ /* 0x000fea0003c00000 */
[----:B------:R0:W1:Y:S02]  /*5d70*/  SHFL.BFLY P2, R18, R17, R16, R15 ;  /* 0x0c00001011127389 */ /* 0x000064000004000f */
[----:B01----:R-:W-:Y:S01]  /*5d80*/  ENDCOLLECTIVE ;  /* 0x000000000000791b */ /* 0x003fe20003800000 */
.L_x_287:
[----:B------:R-:W-:-:S05]  /*5d90*/  FADD.FTZ R23, R26, R11 ;  /* 0x0000000b1a177221 */ /* 0x000fca0000010000 */
[----:B------:R-:W-:Y:S02]  /*5da0*/  MOV R17, R23 ;  /* 0x0000001700117202 */ /* 0x000fe40000000f00 */
[----:B------:R-:W-:-:S07]  /*5db0*/  MOV R12, R18 ;  /* 0x00000012000c7202 */ /* 0x000fce0000000f00 */
[----:B------:R-:W-:Y:S05]  /*5dc0*/  WARPSYNC.COLLECTIVE R14, `(.L_x_288) ;  /* 0x000000000e087348 */ /* 0x000fea0003c00000 */
[----:B------:R0:W1:Y:S02]  /*5dd0*/  SHFL.BFLY P2, R18, R17, R16, R15 ;  /* 0x0c00001011127389 */ /* 0x000064000004000f */
[----:B01----:R-:W-:Y:S01]  /*5de0*/  ENDCOLLECTIVE ;  /* 0x000000000000791b */ /* 0x003fe20003800000 */
.L_x_288:
[----:B------:R-:W-:Y:S01]  /*5df0*/  FADD.FTZ R27, R13, R12 ;  /* 0x0000000c0d1b7221 */ /* 0x000fe20000010000 */
[----:B------:R-:W-:-:S03]  /*5e00*/  HFMA2.MMA R16, -RZ, RZ, 0, 1.1920928955078125e-07 ;  /* 0x00000002ff107435 */ /* 0x000fc600000001ff */
[----:B------:R-:W-:Y:S02]  /*5e10*/  IMAD.MOV.U32 R17, RZ, RZ, R27 ;  /* 0x000000ffff117224 */ /* 0x000fe400078e001b */
[----:B------:R-:W-:Y:S01]  /*5e20*/  IMAD.MOV.U32 R24, RZ, RZ, R18 ;  /* 0x000000ffff187224 */ /* 0x000fe200078e0012 */
[----:B------:R-:W-:-:S03]  /*5e30*/  @!P0 SHF.L.U32 R18, R50, 0x1, RZ ;  /* 0x0000000132128819 */ /* 0x000fc600000006ff */
[----:B------:R-:W-:Y:S01]  /*5e40*/  FADD.FTZ R26, R23, R24 ;  /* 0x00000018171a7221 */ /* 0x000fe20000010000 */
[----:B------:R-:W-:-:S07]  /*5e50*/  @!P0 LOP3.LUT R7, R7, R18, RZ, 0x3c, !PT ;  /* 0x0000001207078212 */ /* 0x000fce00078e3cff */
[----:B------:R-:W-:Y:S05]  /*5e60*/  WARPSYNC.COLLECTIVE R14, `(.L_x_289) ;  /* 0x000000000e087348 */ /* 0x000fea0003c00000 */
[----:B------:R0:W1:Y:S02]  /*5e70*/  SHFL.BFLY P2, R18, R17, R16, R15 ;  /* 0x0c00001011127389 */ /* 0x000064000004000f */
[----:B01----:R-:W-:Y:S01]  /*5e80*/  ENDCOLLECTIVE ;  /* 0x000000000000791b */ /* 0x003fe20003800000 */
.L_x_289:
[----:B------:R-:W-:-:S05]  /*5e90*/  @!P0 LEA R28, R7, R28, 0x2 ;  /* 0x0000001c071c8211 */ /* 0x000fca00078e10ff */
[----:B------:R0:W1:Y:S04]  /*5ea0*/  @!P0 LDS R10, [R28] ;  /* 0x000000001c0a8984 */ /* 0x0000680000000800 */
[----:B------:R0:W2:Y:S01]  /*5eb0*/  @!P0 LDS R7, [R28+0x500] ;  /* 0x000500001c078984 */ /* 0x0000a20000000800 */
[----:B------:R-:W-:Y:S01]  /*5ec0*/  IMAD.MOV.U32 R17, RZ, RZ, R26 ;  /* 0x000000ffff117224 */ /* 0x000fe200078e001a */
[----:B------:R-:W-:-:S07]  /*5ed0*/  MOV R12, R18 ;  /* 0x00000012000c7202 */ /* 0x000fce0000000f00 */
[----:B012---:R-:W-:Y:S05]  /*5ee0*/  WARPSYNC.COLLECTIVE R14, `(.L_x_290) ;  /* 0x000000000e087348 */ /* 0x007fea0003c00000 */
[----:B------:R3:W4:Y:S02]  /*5ef0*/  SHFL.BFLY P2, R18, R17, R16, R15 ;  /* 0x0c00001011127389 */ /* 0x000724000004000f */
[----:B01234-:R-:W-:Y:S01]  /*5f00*/  ENDCOLLECTIVE ;  /* 0x000000000000791b */ /* 0x01ffe20003800000 */
.L_x_290:
[----:B------:R-:W-:Y:S01]  /*5f10*/  FADD.FTZ R27, R27, R12 ;  /* 0x0000000c1b1b7221 */ /* 0x000fe20000010000 */
[----:B------:R-:W-:-:S03]  /*5f20*/  HFMA2.MMA R16, -RZ, RZ, 0, 5.9604644775390625e-08 ;  /* 0x00000001ff107435 */ /* 0x000fc600000001ff */
[----:B------:R-:W-:Y:S01]  /*5f30*/  IMAD.MOV.U32 R17, RZ, RZ, R27 ;  /* 0x000000ffff117224 */ /* 0x000fe200078e001b */
[----:B------:R-:W-:Y:S02]  /*5f40*/  @!P0 MOV R9, R10 ;  /* 0x0000000a00098202 */ /* 0x000fe40000000f00 */
[----:B------:R-:W-:-:S07]  /*5f50*/  MOV R11, R18 ;  /* 0x00000012000b7202 */ /* 0x000fce0000000f00 */
[----:B------:R-:W-:Y:S05]  /*5f60*/  WARPSYNC.COLLECTIVE R14, `(.L_x_291) ;  /* 0x000000000e087348 */ /* 0x000fea0003c00000 */
[----:B------:R0:W1:Y:S02]  /*5f70*/  SHFL.BFLY P2, R18, R17, R16, R15 ;  /* 0x0c00001011127389 */ /* 0x000064000004000f */
[----:B01----:R-:W-:Y:S01]  /*5f80*/  ENDCOLLECTIVE ;  /* 0x000000000000791b */ /* 0x003fe20003800000 */
.L_x_291:
        /* <DEDUP_REMOVED lines=11> */
.L_x_292:
[----:B------:R-:W-:Y:S01]  /*6040*/  FADD.FTZ R27, R27, R28 ;  /* 0x0000001c1b1b7221 */ /* 0x000fe20000010000 */
[----:B------:R-:W0:Y:S01]  /*6050*/  @!P0 LDC.64 R6, c[0x0][0x220] ;  /* 0x00008800ff068b82 */ /* 0x000e220000000a00 */
[----:B------:R-:W-:Y:S01]  /*6060*/  MOV R17, R9 ;  /* 0x0000000900117202 */ /* 0x000fe20000000f00 */
[----:B------:R-:W-:Y:S02]  /*6070*/  IMAD.MOV.U32 R16, RZ, RZ, 0x8 ;  /* 0x00000008ff107424 */ /* 0x000fe400078e00ff */
[----:B------:R-:W-:-:S04]  /*6080*/  @!P0 IMAD.WIDE R12, R25, 0x2, R12 ;  /* 0x00000002190c8825 */ /* 0x000fc800078e020c */
[----:B------:R-:W-:Y:S01]  /*6090*/  @!P0 IMAD.WIDE R2, R25, 0x2, R2 ;  /* 0x0000000219028825 */ /* 0x000fe200078e0202 */
[----:B------:R-:W-:-:S07]  /*60a0*/  MOV R29, R18 ;  /* 0x00000012001d7202 */ /* 0x000fce0000000f00 */
[----:B0-----:R-:W-:Y:S05]  /*60b0*/  WARPSYNC.COLLECTIVE R14, `(.L_x_293) ;  /* 0x000000000e087348 */ /* 0x001fea0003c00000 */
[----:B------:R1:W2:Y:S02]  /*60c0*/  SHFL.BFLY P2, R18, R17, R16, R15 ;  /* 0x0c00001011127389 */ /* 0x0002a4000004000f */
[----:B012---:R-:W-:Y:S01]  /*60d0*/  ENDCOLLECTIVE ;  /* 0x000000000000791b */ /* 0x007fe20003800000 */
.L_x_293:
[----:B------:R-:W-:Y:S01]  /*60e0*/  FADD.FTZ R26, R26, R29 ;  /* 0x0000001d1a1a7221 */ /* 0x000fe20000010000 */
[----:B------:R-:W-:-:S04]  /*60f0*/  @!P0 IMAD.WIDE R6, R25, 0x2, R6 ;  /* 0x0000000219068825 */ /* 0x000fc800078e0206 */
[----:B------:R-:W-:Y:S01]  /*6100*/  IMAD.MOV.U32 R17, RZ, RZ, R8 ;  /* 0x000000ffff117224 */ /* 0x000fe200078e0008 */
[----:B------:R-:W-:-:S07]  /*6110*/  MOV R30, R18 ;  /* 0x00000012001e7202 */ /* 0x000fce0000000f00 */
[----:B------:R-:W-:Y:S05]  /*6120*/  WARPSYNC.COLLECTIVE R14, `(.L_x_294) ;  /* 0x000000000e087348 */ /* 0x000fea0003c00000 */
[----:B------:R0:W1:Y:S02]  /*6130*/  SHFL.BFLY P2, R18, R17, R16, R15 ;  /* 0x0c00001011127389 */ /* 0x000064000004000f */
[----:B01----:R-:W-:Y:S01]  /*6140*/  ENDCOLLECTIVE ;  /* 0x000000000000791b */ /* 0x003fe20003800000 */
.L_x_294:
[----:B------:R-:W-:-:S05]  /*6150*/  FADD.FTZ R30, R30, R9 ;  /* 0x000000091e1e7221 */ /* 0x000fca0000010000 */
[----:B------:R-:W-:Y:S01]  /*6160*/  MOV R17, R30 ;  /* 0x0000001e00117202 */ /* 0x000fe20000000f00 */
[----:B------:R-:W-:Y:S01]  /*6170*/  IMAD.MOV.U32 R16, RZ, RZ, 0x4 ;  /* 0x00000004ff107424 */ /* 0x000fe200078e00ff */
[----:B------:R-:W-:-:S07]  /*6180*/  MOV R11, R18 ;  /* 0x00000012000b7202 */ /* 0x000fce0000000f00 */
[----:B------:R-:W-:Y:S05]  /*6190*/  WARPSYNC.COLLECTIVE R14, `(.L_x_295) ;  /* 0x000000000e087348 */ /* 0x000fea0003c00000 */
[----:B------:R0:W1:Y:S02]  /*61a0*/  SHFL.BFLY P2, R18, R17, R16, R15 ;  /* 0x0c00001011127389 */ /* 0x000064000004000f */
[----:B01----:R-:W-:Y:S01]  /*61b0*/  ENDCOLLECTIVE ;  /* 0x000000000000791b */ /* 0x003fe20003800000 */
.L_x_295:
[----:B------:R-:W-:Y:S02]  /*61c0*/  FADD.FTZ R24, R11, R8 ;  /* 0x000000080b187221 */ /* 0x000fe40000010000 */
[----:B------:R-:W0:Y:S03]  /*61d0*/  @!P0 LDC.64 R10, c[0x0][0x220] ;  /* 0x00008800ff0a8b82 */ /* 0x000e260000000a00 */
[----:B------:R-:W-:Y:S02]  /*61e0*/  MOV R17, R24 ;  /* 0x0000001800117202 */ /* 0x000fe40000000f00 */
[----:B------:R-:W-:-:S07]  /*61f0*/  MOV R9, R18 ;  /* 0x0000001200097202 */ /* 0x000fce0000000f00 */
[----:B0-----:R-:W-:Y:S05]  /*6200*/  WARPSYNC.COLLECTIVE R14, `(.L_x_296) ;  /* 0x000000000e087348 */ /* 0x001fea0003c00000 */
[----:B------:R1:W2:Y:S02]  /*6210*/  SHFL.BFLY P2, R18, R17, R16, R15 ;  /* 0x0c00001011127389 */ /* 0x0002a4000004000f */
[----:B012---:R-:W-:Y:S01]  /*6220*/  ENDCOLLECTIVE ;  /* 0x000000000000791b */ /* 0x007fe20003800000 */
.L_x_296:
        /* <DEDUP_REMOVED lines=9> */
.L_x_297:
[----:B------:R-:W-:Y:S01]  /*62c0*/  FADD.FTZ R24, R24, R23 ;  /* 0x0000001718187221 */ /* 0x000fe20000010000 */
[----:B------:R-:W-:-:S04]  /*62d0*/  @!P0 IMAD.WIDE R8, R25, 0x2, R8 ;  /* 0x0000000219088825 */ /* 0x000fc800078e0208 */
[----:B------:R-:W-:Y:S01]  /*62e0*/  MOV R17, R24 ;  /* 0x0000001800117202 */ /* 0x000fe20000000f00 */
[----:B------:R-:W-:Y:S01]  /*62f0*/  IMAD.MOV.U32 R31, RZ, RZ, R18 ;  /* 0x000000ffff1f7224 */ /* 0x000fe200078e0012 */
[----:B------:R-:W-:Y:S02]  /*6300*/  @!P0 F2FP.BF16.F32.PACK_AB R18, RZ, R4 ;  /* 0x00000004ff12823e */ /* 0x000fe400000010ff */
[----:B------:R-:W0:Y:S01]  /*6310*/  @!P0 LDC.64 R4, c[0x0][0x218] ;  /* 0x00008600ff048b82 */ /* 0x000e220000000a00 */
[----:B------:R-:W-:Y:S01]  /*6320*/  FADD.FTZ R30, R30, R31 ;  /* 0x0000001f1e1e7221 */ /* 0x000fe20000010000 */
[----:B------:R-:W-:-:S07]  /*6330*/  PRMT R33, R18, 0x7610, R33 ;  /* 0x0000761012217816 */ /* 0x000fce0000000021 */
[----:B0-----:R-:W-:Y:S05]  /*6340*/  WARPSYNC.COLLECTIVE R14, `(.L_x_298) ;  /* 0x000000000e087348 */ /* 0x001fea0003c00000 */
[----:B------:R1:W2:Y:S02]  /*6350*/  SHFL.BFLY P2, R18, R17, R16, R15 ;  /* 0x0c00001011127389 */ /* 0x0002a4000004000f */
[----:B012---:R-:W-:Y:S01]  /*6360*/  ENDCOLLECTIVE ;  /* 0x000000000000791b */ /* 0x007fe20003800000 */
.L_x_298:
[----:B------:R0:W-:Y:S04]  /*6370*/  @!P0 STG.E.U16 desc[UR14][R12.64], R33 ;  /* 0x000000210c008986 */ /* 0x0001e8000c10150e */
[----:B------:R1:W-:Y:S01]  /*6380*/  @!P0 STG.E.U16 desc[UR14][R10.64], R32 ;  /* 0x000000200a008986 */ /* 0x0003e2000c10150e */
[----:B------:R-:W-:Y:S01]  /*6390*/  @!P0 F2FP.BF16.F32.PACK_AB R14, RZ, R27 ;  /* 0x0000001bff0e823e */ /* 0x000fe200000010ff */
[----:B------:R-:W-:Y:S01]  /*63a0*/  HFMA2.MMA R16, -RZ, RZ, 0, 5.9604644775390625e-08 ;  /* 0x00000001ff107435 */ /* 0x000fe200000001ff */
[----:B------:R-:W-:Y:S02]  /*63b0*/  MOV R17, R30 ;  /* 0x0000001e00117202 */ /* 0x000fe40000000f00 */
[----:B0-----:R-:W-:Y:S02]  /*63c0*/  @!P0 F2FP.BF16.F32.PACK_AB R13, RZ, R19 ;  /* 0x00000013ff0d823e */ /* 0x001fe400000010ff */
[----:B-1----:R-:W-:Y:S01]  /*63d0*/  PRMT R10, R14, 0x7610, R10 ;  /* 0x000076100e0a7816 */ /* 0x002fe2000000000a */
[----:B------:R-:W-:Y:S01]  /*63e0*/  IMAD.MOV.U32 R14, RZ, RZ, 0xffff ;  /* 0x0000ffffff0e7424 */ /* 0x000fe200078e00ff */
[----:B------:R-:W-:Y:S01]  /*63f0*/  @!P0 F2FP.BF16.F32.PACK_AB R11, RZ, R20 ;  /* 0x00000014ff0b823e */ /* 0x000fe200000010ff */
[----:B------:R-:W-:Y:S01]  /*6400*/  @!P0 IMAD.WIDE R4, R25, 0x2, R4 ;  /* 0x0000000219048825 */ /* 0x000fe200078e0204 */
[----:B------:R-:W-:-:S03]  /*6410*/  @!P0 F2FP.BF16.F32.PACK_AB R19, RZ, R26 ;  /* 0x0000001aff13823e */ /* 0x000fc600000010ff */
[----:B------:R-:W-:Y:S01]  /*6420*/  IMAD.MOV.U32 R23, RZ, RZ, R18 ;  /* 0x000000ffff177224 */ /* 0x000fe200078e0012 */
[----:B------:R0:W-:Y:S03]  /*6430*/  @!P0 STG.E.U16 desc[UR14][R8.64+0x28], R11 ;  /* 0x0000280b08008986 */ /* 0x0001e6000c10150e */
[----:B------:R-:W-:-:S07]  /*6440*/  FADD.FTZ R23, R24, R23 ;  /* 0x0000001718177221 */ /* 0x000fce0000010000 */
[----:B0-----:R-:W-:Y:S05]  /*6450*/  WARPSYNC.COLLECTIVE R14, `(.L_x_299) ;  /* 0x000000000e087348 */ /* 0x001fea0003c00000 */
[----:B------:R1:W2:Y:S02]  /*6460*/  SHFL.BFLY P2, R18, R17, R16, R15 ;  /* 0x0c00001011127389 */ /* 0x0002a4000004000f */
[----:B012---:R-:W-:Y:S01]  /*6470*/  ENDCOLLECTIVE ;  /* 0x000000000000791b */ /* 0x007fe20003800000 */
.L_x_299:
[----:B------:R0:W-:Y:S04]  /*6480*/  @!P0 STG.E.U16 desc[UR14][R2.64+0x28], R13 ;  /* 0x0000280d02008986 */ /* 0x0001e8000c10150e */
[----:B------:R0:W-:Y:S04]  /*6490*/  @!P0 STG.E.U16 desc[UR14][R4.64+0x50], R10 ;  /* 0x0000500a04008986 */ /* 0x0001e8000c10150e */
[----:B------:R0:W-:Y:S01]  /*64a0*/  @!P0 STG.E.U16 desc[UR14][R6.64+0x50], R19 ;  /* 0x0000501306008986 */ /* 0x0001e2000c10150e */
[----:B------:R-:W-:Y:S02]  /*64b0*/  MOV R17, R23 ;  /* 0x0000001700117202 */ /* 0x000fe40000000f00 */
[----:B------:R-:W-:-:S07]  /*64c0*/  MOV R21, R18 ;  /* 0x0000001200157202 */ /* 0x000fce0000000f00 */
[----:B0-----:R-:W-:Y:S05]  /*64d0*/  WARPSYNC.COLLECTIVE R14, `(.L_x_300) ;  /* 0x000000000e087348 */ /* 0x001fea0003c00000 */
[----:B------:R1:W2:Y:S02]  /*64e0*/  SHFL.BFLY P2, R18, R17, R16, R15 ;  /* 0x0c00001011127389 */ /* 0x0002a4000004000f */
[----:B012---:R-:W-:Y:S01]  /*64f0*/  ENDCOLLECTIVE ;  /* 0x000000000000791b */ /* 0x007fe20003800000 */
.L_x_300:
[----:B------:R-:W-:Y:S01]  /*6500*/  FADD.FTZ R21, R30, R21 ;  /* 0x000000151e157221 */ /* 0x000fe20000010000 */
[----:B------:R-:W-:Y:S06]  /*6510*/  BRA `(.L_x_301) ;  /* 0xffffffe000e07947 */ /* 0x000fec000383ffff */
.L_x_302:
        /* <DEDUP_REMOVED lines=14> */
.L_x_3832:


//--------------------- .text._ZN13group_norm_v218gn_bwd_cuda_kernelI13__nv_bfloat16Li320ELi1ELi32ELi10ELi1024ELb0ELb1ELi16ELi320ELi320ELi4ELb1ELi2ELb0ELb0ELNS_15WgradSyncMethodE3ENS_16CompileConditionILi900EEEEEvPT_S6_S6_PKS5_S8_S8_S8_PKfflPfPj --------------------------
	.section	.text._ZN13group_norm_v218gn_bwd_cuda_kernelI13__nv_bfloat16Li320ELi1ELi32ELi10ELi1024ELb0ELb1ELi16ELi320ELi320ELi4ELb1ELi2ELb0ELb0ELNS_15WgradSyncMethodE3ENS_16CompileConditionILi900EEEEEvPT_S6_S6_PKS5_S8_S8_S8_PKfflPfPj,"ax",@progbits
	.align	128
        .global         _ZN13group_norm_v218gn_bwd_cuda_kernelI13__nv_bfloat16Li320ELi1ELi32ELi10ELi1024ELb0ELb1ELi16ELi320ELi320ELi4ELb1ELi2ELb0ELb0ELNS_15WgradSyncMethodE3ENS_16CompileConditionILi900EEEEEvPT_S6_S6_PKS5_S8_S8_S8_PKfflPfPj
        .type           _ZN13group_norm_v218gn_bwd_cuda_kernelI13__nv_bfloat16Li320ELi1ELi32ELi10ELi1024ELb0ELb1ELi16ELi320ELi320ELi4ELb1ELi2ELb0ELb0ELNS_15WgradSyncMethodE3ENS_16CompileConditionILi900EEEEEvPT_S6_S6_PKS5_S8_S8_S8_PKfflPfPj,@function
        .size           _ZN13group_norm_v218gn_bwd_cuda_kernelI13__nv_bfloat16Li320ELi1ELi32ELi10ELi1024ELb0ELb1ELi16ELi320ELi320ELi4ELb1ELi2ELb0ELb0ELNS_15WgradSyncMethodE3ENS_16CompileConditionILi900EEEEEvPT_S6_S6_PKS5_S8_S8_S8_PKfflPfPj,(.L_x_3833 - _ZN13group_norm_v218gn_bwd_cuda_kernelI13__nv_bfloat16Li320ELi1ELi32ELi10ELi1024ELb0ELb1ELi16ELi320ELi320ELi4ELb1ELi2ELb0ELb0ELNS_15WgradSyncMethodE3ENS_16CompileConditionILi900EEEEEvPT_S6_S6_PKS5_S8_S8_S8_PKfflPfPj)
        .other          _ZN13group_norm_v218gn_bwd_cuda_kernelI13__nv_bfloat16Li320ELi1ELi32ELi10ELi1024ELb0ELb1ELi16ELi320ELi320ELi4ELb1ELi2ELb0ELb0ELNS_15WgradSyncMethodE3ENS_16CompileConditionILi900EEEEEvPT_S6_S6_PKS5_S8_S8_S8_PKfflPfPj,@"STO_CUDA_ENTRY STV_DEFAULT"
_ZN13group_norm_v218gn_bwd_cuda_kernelI13__nv_bfloat16Li320ELi1ELi32ELi10ELi1024ELb0ELb1ELi16ELi320ELi320ELi4ELb1ELi2ELb0ELb0ELNS_15WgradSyncMethodE3ENS_16CompileConditionILi900EEEEEvPT_S6_S6_PKS5_S8_S8_S8_PKfflPfPj:
.text._ZN13group_norm_v218gn_bwd_cuda_kernelI13__nv_bfloat16Li320ELi1ELi32ELi10ELi1024ELb0ELb1ELi16ELi320ELi320ELi4ELb1ELi2ELb0ELb0ELNS_15WgradSyncMethodE3ENS_16CompileConditionILi900EEEEEvPT_S6_S6_PKS5_S8_S8_S8_PKfflPfPj:
[----:B------:R-:W-:Y:S01]  /*0000*/  LDC R1, c[0x0][0x28] ;  /* 0x00000a00ff017b82 */ /* 0x000fe20000000800 */
[----:B------:R-:W0:Y:S01]  /*0010*/  S2R R9, SR_CTAID.Y ;  /* 0x0000000000097919 */ /* 0x000e220000002600 */
[----:B------:R-:W-:Y:S01]  /*0020*/  ULDC.64 UR4, c[0x0][0x258] ;  /* 0x0000960000047ab9 */ /* 0x000fe20000000a00 */
[----:B------:R-:W-:Y:S01]  /*0030*/  ULDC.64 UR8, c[0x0][0x208] ;  /* 0x0000820000087ab9 */ /* 0x000fe20000000a00 */
[----:B------:R-:W-:Y:S01]  /*0040*/  MOV R48, UR4 ;  /* 0x0000000400307c02 */ /* 0x000fe20008000f00 */
[----:B------:R-:W1:Y:S01]  /*0050*/  S2R R0, SR_CTAID.X ;  /* 0x0000000000007919 */ /* 0x000e620000002500 */
[----:B------:R-:W-:Y:S01]  /*0060*/  MOV R49, UR5 ;  /* 0x0000000500317c02 */ /* 0x000fe20008000f00 */
[----:B------:R-:W-:Y:S01]  /*0070*/  IMAD.MOV.U32 R84, RZ, RZ, RZ ;  /* 0x000000ffff547224 */ /* 0x000fe200078e00ff */
[----:B0-----:R-:W-:Y:S02]  /*0080*/  ISETP.GE.U32.AND P0, PT, R9, R48, PT ;  /* 0x000000300900720c */ /* 0x001fe40003f06070 */
[----:B------:R-:W-:-:S02]  /*0090*/  MOV R83, R9 ;  /* 0x0000000900537202 */ /* 0x000fc40000000f00 */
        /* <DEDUP_REMOVED lines=19> */
.L_x_305:
[----:B------:R-:W2:Y:S04]  /*01d0*/  LD.E.STRONG.GPU R4, desc[UR8][R2.64] ;  /* 0x0000000802047980 */ /* 0x000ea8000c10f900 */
[----:B--2---:R-:W-:Y:S01]  /*01e0*/  CCTL.IVALL ;  /* 0x00000000ff00798f */ /* 0x004fe20002000000 */
[----:B------:R-:W-:Y:S05]  /*01f0*/  YIELD ;  /* 0x0000000000007946 */ /* 0x000fea0003800000 */
[----:B-----5:R-:W-:-:S04]  /*0200*/  LOP3.LUT R4, R4, R5, RZ, 0x3c, !PT ;  /* 0x0000000504047212 */ /* 0x020fc800078e3cff */
[----:B------:R-:W-:-:S13]  /*0210*/  ISETP.GT.AND P0, PT, R4, -0x1, PT ;  /* 0xffffffff0400780c */ /* 0x000fda0003f04270 */
[----:B------:R-:W-:Y:S05]  /*0220*/  @P0 BRA `(.L_x_305) ;  /* 0xfffffffc00e80947 */ /* 0x000fea000383ffff */
.L_x_304:
[----:B------:R-:W-:Y:S05]  /*0230*/  WARPSYNC.ALL ;  /* 0x0000000000007948 */ /* 0x000fea0003800000 */
[----:B------:R-:W-:Y:S06]  /*0240*/  BAR.SYNC.DEFER_BLOCKING 0x0 ;  /* 0x0000000000007b1d */ /* 0x000fec0000010000 */
[----:B------:R-:W-:Y:S05]  /*0250*/  BRA `(.L_x_306) ;  /* 0x0000002800c87947 */ /* 0x000fea0003800000 */
.L_x_303:
[----:B------:R-:W0:Y:S01]  /*0260*/  S2R R2, SR_TID.X ;  /* 0x0000000000027919 */ /* 0x000e220000002100 */
[----:B------:R-:W1:Y:S01]  /*0270*/  LDC.64 R18, c[0x0][0x238] ;  /* 0x00008e00ff127b82 */ /* 0x000e620000000a00 */
[----:B0-----:R-:W-:-:S05]  /*0280*/  IMAD.WIDE.U32 R4, R2, -0x33333333, RZ ;  /* 0xcccccccd02047825 */ /* 0x001fca00078e00ff */
[----:B------:R-:W-:-:S05]  /*0290*/  SHF.R.U32.HI R15, RZ, 0x6, R5 ;  /* 0x00000006ff0f7819 */ /* 0x000fca0000011605 */
[----:B------:R-:W-:-:S04]  /*02a0*/  IMAD R3, R15, -0x50, R2 ;  /* 0xffffffb00f037824 */ /* 0x000fc800078e0202 */
[----:B------:R-:W-:-:S04]  /*02b0*/  IMAD.SHL.U32 R4, R3, 0x4, RZ ;  /* 0x0000000403047824 */ /* 0x000fc800078e00ff */
[----:B-1----:R-:W-:-:S06]  /*02c0*/  IMAD.WIDE R18, R4, 0x2, R18 ;  /* 0x0000000204127825 */ /* 0x002fcc00078e0212 */
[----:B------:R-:W2:Y:S01]  /*02d0*/  LDG.E.64.CONSTANT R18, desc[UR8][R18.64] ;  /* 0x0000000812127981 */ /* 0x000ea2000c1e9b00 */
[----:B------:R-:W-:Y:S02]  /*02e0*/  MOV R5, 0x400 ;  /* 0x0000040000057802 */ /* 0x000fe40000000f00 */
[----:B------:R-:W-:Y:S02]  /*02f0*/  CS2R R46, SRZ ;  /* 0x00000000002e7805 */ /* 0x000fe4000001ff00 */
[----:B------:R-:W-:Y:S01]  /*0300*/  SHF.R.S32.HI R7, RZ, 0x1f, R2 ;  /* 0x0000001fff077819 */ /* 0x000fe20000011402 */
[----:B------:R-:W0:Y:S01]  /*0310*/  S2R R6, SR_CgaCtaId ;  /* 0x0000000000067919 */ /* 0x000e220000008800 */
[----:B------:R-:W-:Y:S02]  /*0320*/  IADD3 R5, R5, 0x2800, RZ ;  /* 0x0000280005057810 */ /* 0x000fe40007ffe0ff */
[----:B------:R-:W-:Y:S02]  /*0330*/  CS2R R44, SRZ ;  /* 0x00000000002c7805 */ /* 0x000fe4000001ff00 */
[----:B------:R-:W-:-:S02]  /*0340*/  LEA.HI R11, R7, R2, RZ, 0x2 ;  /* 0x00000002070b7211 */ /* 0x000fc400078f10ff */
[----:B------:R-:W-:Y:S02]  /*0350*/  CS2R R42, SRZ ;  /* 0x00000000002a7805 */ /* 0x000fe4000001ff00 */
[----:B------:R-:W-:Y:S02]  /*0360*/  IADD3 R14, R4, 0x2, RZ ;  /* 0x00000002040e7810 */ /* 0x000fe40007ffe0ff */
[----:B------:R-:W-:Y:S02]  /*0370*/  CS2R R40, SRZ ;  /* 0x0000000000287805 */ /* 0x000fe4000001ff00 */
[----:B------:R-:W-:Y:S01]  /*0380*/  SHF.R.S32.HI R8, RZ, 0x2, R11 ;  /* 0x00000002ff087819 */ /* 0x000fe2000001140b */
[----:B------:R-:W-:Y:S01]  /*0390*/  UMOV UR4, URZ ;  /* 0x0000003f00047c82 */ /* 0x000fe20008000000 */
[----:B------:R-:W-:Y:S02]  /*03a0*/  LEA.HI R7, R7, R2, RZ, 0x4 ;  /* 0x0000000207077211 */ /* 0x000fe400078f20ff */
[----:B------:R-:W-:-:S02]  /*03b0*/  IADD3 R13, R8, 0xa0, RZ ;  /* 0x000000a0080d7810 */ /* 0x000fc40007ffe0ff */
[----:B------:R-:W-:Y:S02]  /*03c0*/  IADD3 R21, R8, 0xf0, RZ ;  /* 0x000000f008157810 */ /* 0x000fe40007ffe0ff */
[----:B------:R-:W-:Y:S02]  /*03d0*/  SHF.R.S32.HI R16, RZ, 0x1f, R13 ;  /* 0x0000001fff107819 */ /* 0x000fe4000001140d */
[----:B------:R-:W-:Y:S02]  /*03e0*/  SHF.R.S32.HI R22, RZ, 0x1f, R21 ;  /* 0x0000001fff167819 */ /* 0x000fe40000011415 */
[----:B------:R-:W-:Y:S02]  /*03f0*/  LEA.HI R20, R16, R13, RZ, 0x2 ;  /* 0x0000000d10147211 */ /* 0x000fe400078f10ff */
[----:B------:R-:W-:Y:S02]  /*0400*/  LEA.HI R22, R22, R21, RZ, 0x2 ;  /* 0x0000001516167211 */ /* 0x000fe400078f10ff */
[----:B------:R-:W-:-:S02]  /*0410*/  SHF.R.U32.HI R20, RZ, 0x2, R20 ;  /* 0x00000002ff147819 */ /* 0x000fc40000011614 */
[----:B------:R-:W-:Y:S02]  /*0420*/  SHF.R.U32.HI R22, RZ, 0x2, R22 ;  /* 0x00000002ff167819 */ /* 0x000fe40000011616 */
[----:B0-----:R-:W-:Y:S02]  /*0430*/  LEA R6, R6, R5, 0x18 ;  /* 0x0000000506067211 */ /* 0x001fe400078ec0ff */
[----:B------:R-:W-:-:S03]  /*0440*/  SHF.L.U32 R5, R0, 0x4, RZ ;  /* 0x0000000400057819 */ /* 0x000fc600000006ff */
[----:B------:R-:W-:Y:S01]  /*0450*/  IMAD R10, R3, 0x28, R6 ;  /* 0x00000028030a7824 */ /* 0x000fe200078e0206 */
[----:B------:R-:W-:Y:S01]  /*0460*/  LOP3.LUT R5, R5, 0x3f0, RZ, 0xc0, !PT ;  /* 0x000003f005057812 */ /* 0x000fe200078ec0ff */
[----:B------:R-:W-:Y:S02]  /*0470*/  VIADD R3, R8, 0x50 ;  /* 0x0000005008037836 */ /* 0x000fe40000000000 */
[----:B------:R-:W-:Y:S01]  /*0480*/  IMAD R10, R15, 0x8, R10 ;  /* 0x000000080f0a7824 */ /* 0x000fe200078e020a */
[----:B------:R-:W-:Y:S01]  /*0490*/  IADD3 R17, R5, R15, RZ ;  /* 0x0000000f05117210 */ /* 0x000fe20007ffe0ff */
[----:B------:R-:W-:Y:S01]  /*04a0*/  IMAD.WIDE.U32 R14, R14, -0x33333333, RZ ;  /* 0xcccccccd0e0e7825 */ /* 0x000fe200078e00ff */
[----:B------:R-:W-:Y:S02]  /*04b0*/  SHF.R.S32.HI R12, RZ, 0x1f, R3 ;  /* 0x0000001fff0c7819 */ /* 0x000fe40000011403 */
[----:B------:R-:W-:Y:S01]  /*04c0*/  SHF.R.U32.HI R14, RZ, 0x4, R7 ;  /* 0x00000004ff0e7819 */ /* 0x000fe20000011607 */
[----:B------:R-:W-:Y:S01]  /*04d0*/  IMAD R17, R17, 0x140, RZ ;  /* 0x0000014011117824 */ /* 0x000fe200078e02ff */
[----:B------:R-:W-:Y:S01]  /*04e0*/  LEA.HI R5, R12, R3, RZ, 0x2 ;  /* 0x000000030c057211 */ /* 0x000fe200078f10ff */
[----:B------:R-:W-:Y:S01]  /*04f0*/  IMAD.WIDE.U32 R12, R4, -0x33333333, RZ ;  /* 0xcccccccd040c7825 */ /* 0x000fe200078e00ff */
[----:B------:R-:W-:-:S02]  /*0500*/  LOP3.LUT R3, R11, 0xfffffffc, RZ, 0xc0, !PT ;  /* 0xfffffffc0b037812 */ /* 0x000fc400078ec0ff */
[----:B------:R-:W-:Y:S02]  /*0510*/  SHF.R.U32.HI R16, RZ, 0x2, R5 ;  /* 0x00000002ff107819 */ /* 0x000fe40000011605 */
[----:B------:R-:W-:Y:S01]  /*0520*/  SHF.R.U32.HI R11, RZ, 0x3, R13 ;  /* 0x00000003ff0b7819 */ /* 0x000fe2000001160d */
[----:B------:R-:W-:Y:S01]  /*0530*/  IMAD.IADD R3, R2, 0x1, -R3 ;  /* 0x0000000102037824 */ /* 0x000fe200078e0a03 */
[----:B------:R-:W-:-:S04]  /*0540*/  SHF.R.U32.HI R12, RZ, 0x3, R15 ;  /* 0x00000003ff0c7819 */ /* 0x000fc8000001160f */
[C---:B------:R-:W-:Y:S02]  /*0550*/  LOP3.LUT R13, R3.reuse, 0x3, R14, 0x78, !PT ;  /* 0x00000003030d7812 */ /* 0x040fe400078e780e */
[C---:B------:R-:W-:Y:S02]  /*0560*/  LOP3.LUT R14, R3.reuse, 0x3, R16, 0x78, !PT ;  /* 0x00000003030e7812 */ /* 0x040fe400078e7810 */
[C---:B------:R-:W-:Y:S02]  /*0570*/  LOP3.LUT R15, R3.reuse, 0x3, R20, 0x78, !PT ;  /* 0x00000003030f7812 */ /* 0x040fe400078e7814 */
[----:B------:R-:W-:Y:S02]  /*0580*/  LOP3.LUT R16, R3, 0x3, R22, 0x78, !PT ;  /* 0x0000000303107812 */ /* 0x000fe400078e7816 */
[----:B--2---:R-:W-:Y:S02]  /*0590*/  PRMT R7, R18, 0x7632, R7 ;  /* 0x0000763212077816 */ /* 0x004fe40000000007 */
[----:B------:R-:W-:-:S02]  /*05a0*/  PRMT R21, R19, 0x7632, R21 ;  /* 0x0000763213157816 */ /* 0x000fc40000000015 */
[----:B------:R-:W-:Y:S01]  /*05b0*/  SHF.L.U32 R5, R19, 0x10, RZ ;  /* 0x0000001013057819 */ /* 0x000fe200000006ff */
[----:B------:R-:W-:Y:S01]  /*05c0*/  IMAD.U32 R19, R7, 0x10000, RZ ;  /* 0x0001000007137824 */ /* 0x000fe200078e00ff */
[----:B------:R-:W-:Y:S02]  /*05d0*/  SHF.L.U32 R3, R18, 0x10, RZ ;  /* 0x0000001012037819 */ /* 0x000fe400000006ff */
[----:B------:R-:W-:-:S07]  /*05e0*/  SHF.L.U32 R21, R21, 0x10, RZ ;  /* 0x0000001015157819 */ /* 0x000fce00000006ff */
.L_x_322:
[----:B--2---:R-:W-:Y:S01]  /*05f0*/  HFMA2.MMA R23, -RZ, RZ, 0, 0 ;  /* 0x00000000ff177435 */ /* 0x004fe200000001ff */
[----:B------:R-:W-:Y:S01]  /*0600*/  IMAD.MOV.U32 R22, RZ, RZ, R4 ;  /* 0x000000ffff167224 */ /* 0x000fe200078e0004 */
[C---:B------:R-:W-:Y:S01]  /*0610*/  SHF.L.U32 R25, R83.reuse, 0x5, RZ ;  /* 0x0000000553197819 */ /* 0x040fe200000006ff */
[----:B------:R-:W-:Y:S01]  /*0620*/  IMAD R29, R84, 0x50000, RZ ;  /* 0x00050000541d7824 */ /* 0x000fe200078e02ff */
[----:B------:R-:W-:Y:S01]  /*0630*/  SHF.L.U64.HI R28, R83, 0x5, R84 ;  /* 0x00000005531c7819 */ /* 0x000fe20000010254 */
[----:B------:R-:W-:Y:S01]  /*0640*/  ULDC.64 UR6, c[0x0][0x248] ;  /* 0x0000920000067ab9 */ /* 0x000fe20000000a00 */
[----:B------:R-:W-:Y:S01]  /*0650*/  IADD3 R7, P0, R25, R11, RZ ;  /* 0x0000000b19077210 */ /* 0x000fe20007f1e0ff */
[----:B------:R-:W-:Y:S01]  /*0660*/  ULDC.64 UR10, c[0x0][0x230] ;  /* 0x00008c00000a7ab9 */ /* 0x000fe20000000a00 */
[----:B------:R-:W-:Y:S01]  /*0670*/  ULDC.64 UR12, c[0x0][0x228] ;  /* 0x00008a00000c7ab9 */ /* 0x000fe20000000a00 */
[----:B------:R-:W-:Y:S01]  /*0680*/  ULDC UR5, c[0x0][0x250] ;  /* 0x0000940000057ab9 */ /* 0x000fe20000000800 */
[----:B------:R-:W-:Y:S01]  /*0690*/  IMAD.WIDE.U32 R26, R83, 0x50000, R22 ;  /* 0x00050000531a7825 */ /* 0x000fe200078e0016 */
[----:B------:R-:W-:-:S02]  /*06a0*/  IADD3.X R18, RZ, R28, RZ, P0, !PT ;  /* 0x0000001cff127210 */ /* 0x000fc400007fe4ff */
[----:B------:R-:W-:Y:S01]  /*06b0*/  LEA R54, P0, R7, UR6, 0x3 ;  /* 0x0000000607367c11 */ /* 0x000fe2000f8018ff */
[----:B------:R-:W-:Y:S01]  /*06c0*/  IMAD.IADD R48, R27, 0x1, R29 ;  /* 0x000000011b307824 */ /* 0x000fe200078e021d */
[----:B------:R-:W-:Y:S02]  /*06d0*/  IADD3 R20, P1, R17, R26, RZ ;  /* 0x0000001a11147210 */ /* 0x000fe40007f3e0ff */
[----:B------:R-:W-:Y:S02]  /*06e0*/  LEA.HI.X R55, R7, UR7, R18, 0x3, P0 ;  /* 0x0000000707377c11 */ /* 0x000fe400080f1c12 */
[----:B------:R-:W-:Y:S02]  /*06f0*/  IADD3.X R23, RZ, R48, RZ, P1, !PT ;  /* 0x00000030ff177210 */ /* 0x000fe40000ffe4ff */
[----:B------:R-:W-:Y:S02]  /*0700*/  IADD3 R7, R17, 0x500, RZ ;  /* 0x0000050011077810 */ /* 0x000fe40007ffe0ff */
[C---:B------:R-:W-:Y:S01]  /*0710*/  SHF.L.U64.HI R18, R20.reuse, 0x1, R23 ;  /* 0x0000000114127819 */ /* 0x040fe20000010217 */
[----:B------:R-:W-:Y:S01]  /*0720*/  IMAD.SHL.U32 R20, R20, 0x2, RZ ;  /* 0x0000000214147824 */ /* 0x000fe200078e00ff */
[----:B------:R-:W2:Y:S01]  /*0730*/  LDG.E.64.CONSTANT R54, desc[UR8][R54.64] ;  /* 0x0000000836367981 */ /* 0x000ea2000c1e9b00 */
[----:B------:R-:W-:-:S02]  /*0740*/  IADD3 R7, P2, R7, R26, RZ ;  /* 0x0000001a07077210 */ /* 0x000fc40007f5e0ff */
[----:B------:R-:W-:Y:S02]  /*0750*/  IADD3 R25, P0, R25, R12, RZ ;  /* 0x0000000c19197210 */ /* 0x000fe40007f1e0ff */
[----:B------:R-:W-:Y:S02]  /*0760*/  IADD3 R38, P1, R20, UR10, RZ ;  /* 0x0000000a14267c10 */ /* 0x000fe4000ff3e0ff */
[----:B------:R-:W-:Y:S02]  /*0770*/  IADD3.X R24, RZ, R48, RZ, P2, !PT ;  /* 0x00000030ff187210 */ /* 0x000fe400017fe4ff */
[----:B------:R-:W-:Y:S02]  /*0780*/  IADD3.X R39, R18, UR11, RZ, P1, !PT ;  /* 0x0000000b12277c10 */ /* 0x000fe40008ffe4ff */
[----:B------:R-:W-:Y:S02]  /*0790*/  IADD3 R36, P2, R20, UR12, RZ ;  /* 0x0000000c14247c10 */ /* 0x000fe4000ff5e0ff */
[----:B------:R-:W-:-:S02]  /*07a0*/  SHF.L.U32 R22, R7, 0x1, RZ ;  /* 0x0000000107167819 */ /* 0x000fc400000006ff */
[----:B------:R-:W-:Y:S01]  /*07b0*/  SHF.L.U64.HI R23, R7, 0x1, R24 ;  /* 0x0000000107177819 */ /* 0x000fe20000010218 */
[----:B------:R-:W-:Y:S01]  /*07c0*/  IMAD.X R24, RZ, RZ, R28, P0 ;  /* 0x000000ffff187224 */ /* 0x000fe200000e061c */
[----:B------:R-:W-:Y:S01]  /*07d0*/  IADD3.X R37, R18, UR13, RZ, P2, !PT ;  /* 0x0000000d12257c10 */ /* 0x000fe200097fe4ff */
[----:B------:R-:W3:Y:S01]  /*07e0*/  LDG.E.64.CONSTANT R38, desc[UR8][R38.64] ;  /* 0x0000000826267981 */ /* 0x000ee2000c1e9b00 */
[----:B------:R-:W-:Y:S02]  /*07f0*/  IADD3 R34, P1, R22, UR10, RZ ;  /* 0x0000000a16227c10 */ /* 0x000fe4000ff3e0ff */
[----:B------:R-:W-:Y:S02]  /*0800*/  LEA R56, P0, R25, UR6, 0x3 ;  /* 0x0000000619387c11 */ /* 0x000fe4000f8018ff */
[----:B------:R-:W-:Y:S01]  /*0810*/  IADD3.X R35, R23, UR11, RZ, P1, !PT ;  /* 0x0000000b17237c10 */ /* 0x000fe20008ffe4ff */
[----:B------:R-:W4:Y:S01]  /*0820*/  LDG.E.64.CONSTANT R36, desc[UR8][R36.64] ;  /* 0x0000000824247981 */ /* 0x000f22000c1e9b00 */
[----:B------:R-:W-:-:S02]  /*0830*/  LEA.HI.X R57, R25, UR7, R24, 0x3, P0 ;  /* 0x0000000719397c11 */ /* 0x000fc400080f1c18 */
[----:B------:R-:W-:Y:S02]  /*0840*/  IADD3 R32, P2, R22, UR12, RZ ;  /* 0x0000000c16207c10 */ /* 0x000fe4000ff5e0ff */
[----:B------:R-:W5:Y:S02]  /*0850*/  LDG.E.64.CONSTANT R34, desc[UR8][R34.64] ;  /* 0x0000000822227981 */ /* 0x000f64000c1e9b00 */
[----:B------:R-:W-:Y:S02]  /*0860*/  IADD3.X R33, R23, UR13, RZ, P2, !PT ;  /* 0x0000000d17217c10 */ /* 0x000fe400097fe4ff */
[----:B------:R-:W5:Y:S04]  /*0870*/  LDG.E.64.CONSTANT R56, desc[UR8][R56.64] ;  /* 0x0000000838387981 */ /* 0x000f68000c1e9b00 */
[----:B------:R-:W5:Y:S01]  /*0880*/  LDG.E.64.CONSTANT R32, desc[UR8][R32.64] ;  /* 0x0000000820207981 */ /* 0x000f62000c1e9b00 */
[----:B------:R-:W-:-:S04]  /*0890*/  IADD3 R7, R17, 0xa00, RZ ;  /* 0x00000a0011077810 */ /* 0x000fc80007ffe0ff */
[----:B------:R-:W-:-:S04]  /*08a0*/  IADD3 R7, P0, R7, R26, RZ ;  /* 0x0000001a07077210 */ /* 0x000fc80007f1e0ff */
[----:B------:R-:W-:Y:S01]  /*08b0*/  IADD3.X R28, RZ, R48, RZ, P0, !PT ;  /* 0x00000030ff1c7210 */ /* 0x000fe200007fe4ff */
[----:B------:R-:W-:-:S03]  /*08c0*/  IMAD.SHL.U32 R24, R7, 0x2, RZ ;  /* 0x0000000207187824 */ /* 0x000fc600078e00ff */
[----:B------:R-:W-:Y:S02]  /*08d0*/  SHF.L.U64.HI R25, R7, 0x1, R28 ;  /* 0x0000000107197819 */ /* 0x000fe4000001021c */
[C---:B------:R-:W-:Y:S02]  /*08e0*/  IADD3 R30, P0, R24.reuse, UR10, RZ ;  /* 0x0000000a181e7c10 */ /* 0x040fe4000ff1e0ff */
[----:B------:R-:W-:Y:S02]  /*08f0*/  IADD3 R28, P1, R24, UR12, RZ ;  /* 0x0000000c181c7c10 */ /* 0x000fe4000ff3e0ff */
[C---:B------:R-:W-:Y:S02]  /*0900*/  IADD3.X R31, R25.reuse, UR11, RZ, P0, !PT ;  /* 0x0000000b191f7c10 */ /* 0x040fe400087fe4ff */
[----:B------:R-:W-:Y:S02]  /*0910*/  IADD3.X R29, R25, UR13, RZ, P1, !PT ;  /* 0x0000000d191d7c10 */ /* 0x000fe40008ffe4ff */
[----:B------:R-:W-:-:S02]  /*0920*/  IADD3 R7, R17, 0xf00, RZ ;  /* 0x00000f0011077810 */ /* 0x000fc40007ffe0ff */
[----:B------:R-:W5:Y:S02]  /*0930*/  LDG.E.64.CONSTANT R30, desc[UR8][R30.64] ;  /* 0x000000081e1e7981 */ /* 0x000f64000c1e9b00 */
[----:B------:R-:W-:Y:S02]  /*0940*/  IADD3 R7, P0, R7, R26, RZ ;  /* 0x0000001a07077210 */ /* 0x000fe40007f1e0ff */
[----:B------:R-:W5:Y:S02]  /*0950*/  LDG.E.64.CONSTANT R28, desc[UR8][R28.64] ;  /* 0x000000081c1c7981 */ /* 0x000f64000c1e9b00 */
[----:B------:R-:W-:Y:S01]  /*0960*/  IADD3.X R48, RZ, R48, RZ, P0, !PT ;  /* 0x00000030ff307210 */ /* 0x000fe200007fe4ff */
[----:B------:R-:W-:-:S03]  /*0970*/  IMAD.SHL.U32 R26, R7, 0x2, RZ ;  /* 0x00000002071a7824 */ /* 0x000fc600078e00ff */
[----:B------:R-:W-:Y:S02]  /*0980*/  SHF.L.U64.HI R27, R7, 0x1, R48 ;  /* 0x00000001071b7819 */ /* 0x000fe40000010230 */
[----:B------:R-:W-:-:S04]  /*0990*/  IADD3 R50, P0, R26, UR10, RZ ;  /* 0x0000000a1a327c10 */ /* 0x000fc8000ff1e0ff */
        /* <DEDUP_REMOVED lines=9> */
[----:B------:R-:W0:Y:S01]  /*0a30*/  MUFU.RSQ R55, R55 ;  /* 0x0000003700377308 */ /* 0x000e220000001400 */
[C---:B---3--:R-:W-:Y:S02]  /*0a40*/  PRMT R7, R38.reuse, 0x7632, R7 ;  /* 0x0000763226077816 */ /* 0x048fe40000000007 */
[----:B------:R-:W-:-:S03]  /*0a50*/  SHF.L.U32 R49, R38, 0x10, RZ ;  /* 0x0000001026317819 */ /* 0x000fc600000006ff */
[----:B------:R-:W-:Y:S01]  /*0a60*/  IMAD.U32 R7, R7, 0x10000, RZ ;  /* 0x0001000007077824 */ /* 0x000fe200078e00ff */
[----:B----4-:R-:W-:Y:S01]  /*0a70*/  SHF.L.U32 R68, R36, 0x10, RZ ;  /* 0x0000001024447819 */ /* 0x010fe200000006ff */
[----:B------:R-:W-:Y:S01]  /*0a80*/  FADD.FTZ R58, -R54, R49 ;  /* 0x00000031363a7221 */ /* 0x000fe20000010100 */
[----:B------:R-:W-:Y:S01]  /*0a90*/  PRMT R48, R36, 0x7632, R48 ;  /* 0x0000763224307816 */ /* 0x000fe20000000030 */
[----:B------:R-:W-:Y:S01]  /*0aa0*/  FADD.FTZ R60, -R54, R7 ;  /* 0x00000007363c7221 */ /* 0x000fe20000010100 */
[----:B-----5:R-:W-:Y:S01]  /*0ab0*/  SHF.L.U32 R61, R34, 0x10, RZ ;  /* 0x00000010223d7819 */ /* 0x020fe200000006ff */
[----:B0-----:R-:W-:Y:S01]  /*0ac0*/  FMUL.FTZ R7, R55, R58 ;  /* 0x0000003a37077220 */ /* 0x001fe20000410000 */
[----:B------:R-:W-:Y:S01]  /*0ad0*/  SHF.L.U32 R62, R48, 0x10, RZ ;  /* 0x00000010303e7819 */ /* 0x000fe200000006ff */
[----:B------:R-:W-:Y:S01]  /*0ae0*/  FMUL.FTZ R48, R3, R68 ;  /* 0x0000004403307220 */ /* 0x000fe20000410000 */
[----:B------:R-:W-:Y:S01]  /*0af0*/  FADD.FTZ R57, R57, UR5 ;  /* 0x0000000539397e21 */ /* 0x000fe20008010000 */
[----:B------:R-:W-:Y:S01]  /*0b00*/  FMUL.FTZ R49, R55, R60 ;  /* 0x0000003c37317220 */ /* 0x000fe20000410000 */
[----:B------:R-:W-:Y:S01]  /*0b10*/  FADD.FTZ R82, -R54, R61 ;  /* 0x0000003d36527221 */ /* 0x000fe20000010100 */
[----:B------:R-:W-:Y:S01]  /*0b20*/  FMUL.FTZ R58, R19, R62 ;  /* 0x0000003e133a7220 */ /* 0x000fe20000410000 */
[----:B------:R-:W-:Y:S01]  /*0b30*/  FFMA.FTZ R48, R7, R48, RZ ;  /* 0x0000003007307223 */ /* 0x000fe200000100ff */
[----:B------:R-:W-:Y:S01]  /*0b40*/  IMAD.U32 R81, R32, 0x10000, RZ ;  /* 0x0001000020517824 */ /* 0x000fe200078e00ff */
[----:B------:R-:W0:Y:S01]  /*0b50*/  MUFU.RSQ R57, R57 ;  /* 0x0000003900397308 */ /* 0x000e220000001400 */
[----:B------:R-:W-:Y:S01]  /*0b60*/  FMUL.FTZ R82, R55, R82 ;  /* 0x0000005237527220 */ /* 0x000fe20000410000 */
[----:B------:R-:W-:Y:S01]  /*0b70*/  FFMA.FTZ R59, R49, R58, R48 ;  /* 0x0000003a313b7223 */ /* 0x000fe20000010030 */
[----:B------:R-:W-:Y:S01]  /*0b80*/  FMUL.FTZ R60, R3, R81 ;  /* 0x00000051033c7220 */ /* 0x000fe20000410000 */
[--C-:B------:R-:W-:Y:S01]  /*0b90*/  FFMA.FTZ R49, R49, R62, R44.reuse ;  /* 0x0000003e31317223 */ /* 0x100fe2000001002c */
[----:B------:R-:W-:Y:S01]  /*0ba0*/  FFMA.FTZ R48, R3, R68, RZ ;  /* 0x0000004403307223 */ /* 0x000fe200000100ff */
[C---:B------:R-:W-:Y:S01]  /*0bb0*/  PRMT R44, R39.reuse, 0x7632, R44 ;  /* 0x00007632272c7816 */ /* 0x040fe2000000002c */
[----:B------:R-:W-:Y:S01]  /*0bc0*/  FFMA.FTZ R61, R82, R60, R59 ;  /* 0x0000003c523d7223 */ /* 0x000fe2000001003b */
[----:B------:R-:W-:Y:S01]  /*0bd0*/  SHF.L.U32 R59, R39, 0x10, RZ ;  /* 0x00000010273b7819 */ /* 0x000fe200000006ff */
[----:B------:R-:W-:Y:S01]  /*0be0*/  FFMA.FTZ R58, R19, R62, R48 ;  /* 0x0000003e133a7223 */ /* 0x000fe20000010030 */
[----:B------:R-:W-:Y:S01]  /*0bf0*/  FADD.FTZ R45, R62, R45 ;  /* 0x0000002d3e2d7221 */ /* 0x000fe20000010000 */
[C---:B------:R-:W-:Y:S01]  /*0c00*/  SHF.L.U32 R76, R37.reuse, 0x10, RZ ;  /* 0x00000010254c7819 */ /* 0x040fe200000006ff */
[----:B------:R-:W-:Y:S01]  /*0c10*/  IMAD.U32 R63, R44, 0x10000, RZ ;  /* 0x000100002c3f7824 */ /* 0x000fe200078e00ff */
[----:B------:R-:W-:Y:S01]  /*0c20*/  PRMT R60, R37, 0x7632, R60 ;  /* 0x00007632253c7816 */ /* 0x000fe2000000003c */
[----:B------:R-:W-:Y:S01]  /*0c30*/  FADD.FTZ R62, -R56, R59 ;  /* 0x0000003b383e7221 */ /* 0x000fe20000010100 */
[----:B------:R-:W-:Y:S01]  /*0c40*/  PRMT R48, R34, 0x7632, R48 ;  /* 0x0000763222307816 */ /* 0x000fe20000000030 */
[----:B------:R-:W-:Y:S01]  /*0c50*/  FMUL.FTZ R64, R5, R76 ;  /* 0x0000004c05407220 */ /* 0x000fe20000410000 */
[----:B------:R-:W-:Y:S01]  /*0c60*/  SHF.L.U32 R60, R60, 0x10, RZ ;  /* 0x000000103c3c7819 */ /* 0x000fe200000006ff */
[----:B------:R-:W-:Y:S01]  /*0c70*/  FADD.FTZ R66, -R56, R63 ;  /* 0x0000003f38427221 */ /* 0x000fe20000010100 */
[----:B------:R-:W-:Y:S01]  /*0c80*/  PRMT R44, R32, 0x7632, R44 ;  /* 0x00007632202c7816 */ /* 0x000fe2000000002c */
[----:B0-----:R-:W-:Y:S01]  /*0c90*/  FMUL.FTZ R75, R57, R62 ;  /* 0x0000003e394b7220 */ /* 0x001fe20000410000 */
[----:B------:R-:W-:-:S02]  /*0ca0*/  IMAD.U32 R63, R48, 0x10000, RZ ;  /* 0x00010000303f7824 */ /* 0x000fc400078e00ff */
[----:B------:R-:W-:Y:S01]  /*0cb0*/  FMUL.FTZ R65, R21, R60 ;  /* 0x0000003c15417220 */ /* 0x000fe20000410000 */
[----:B------:R-:W-:Y:S01]  /*0cc0*/  FMUL.FTZ R59, R57, R66 ;  /* 0x00000042393b7220 */ /* 0x000fe20000410000 */
[----:B------:R-:W-:Y:S01]  /*0cd0*/  FFMA.FTZ R64, R75, R64, RZ ;  /* 0x000000404b407223 */ /* 0x000fe200000100ff */
[----:B------:R-:W-:Y:S01]  /*0ce0*/  SHF.L.U32 R62, R44, 0x10, RZ ;  /* 0x000000102c3e7819 */ /* 0x000fe200000006ff */
[----:B------:R-:W-:Y:S01]  /*0cf0*/  FADD.FTZ R44, -R54, R63 ;  /* 0x0000003f362c7221 */ /* 0x000fe20000010100 */
[----:B------:R-:W-:Y:S01]  /*0d00*/  SHF.L.U32 R67, R35, 0x10, RZ ;  /* 0x0000001023437819 */ /* 0x000fe200000006ff */
[----:B------:R-:W-:Y:S02]  /*0d10*/  FFMA.FTZ R65, R59, R65, R64 ;  /* 0x000000413b417223 */ /* 0x000fe40000010040 */
[----:B------:R-:W-:Y:S01]  /*0d20*/  FMUL.FTZ R64, R19, R62 ;  /* 0x0000003e13407220 */ /* 0x000fe20000410000 */
[----:B------:R-:W-:Y:S01]  /*0d30*/  FMUL.FTZ R48, R55, R44 ;  /* 0x0000002c37307220 */ /* 0x000fe20000410000 */
[----:B------:R-:W-:Y:S01]  /*0d40*/  SHF.L.U32 R73, R33, 0x10, RZ ;  /* 0x0000001021497819 */ /* 0x000fe200000006ff */
[----:B------:R-:W-:-:S02]  /*0d50*/  FADD.FTZ R74, -R56, R67 ;  /* 0x00000043384a7221 */ /* 0x000fc40000010100 */
[C---:B------:R-:W-:Y:S01]  /*0d60*/  FFMA.FTZ R44, R48.reuse, R62, R49 ;  /* 0x0000003e302c7223 */ /* 0x040fe20000010031 */
[----:B------:R-:W-:Y:S01]  /*0d70*/  FFMA.FTZ R61, R48, R64, R61 ;  /* 0x00000040303d7223 */ /* 0x000fe2000001003d */
[----:B------:R-:W-:Y:S01]  /*0d80*/  PRMT R48, R35, 0x7632, R48 ;  /* 0x0000763223307816 */ /* 0x000fe20000000030 */
[----:B------:R-:W-:Y:S02]  /*0d90*/  IMAD.U32 R49, R30, 0x10000, RZ ;  /* 0x000100001e317824 */ /* 0x000fe400078e00ff */
[----:B------:R-:W-:Y:S01]  /*0da0*/  FMUL.FTZ R66, R5, R73 ;  /* 0x0000004905427220 */ /* 0x000fe20000410000 */
[----:B------:R-:W-:Y:S01]  /*0db0*/  FFMA.FTZ R58, R3, R81, R58 ;  /* 0x00000051033a7223 */ /* 0x000fe2000001003a */
[----:B------:R-:W-:Y:S01]  /*0dc0*/  FMUL.FTZ R74, R57, R74 ;  /* 0x0000004a394a7220 */ /* 0x000fe20000410000 */
[----:B------:R-:W-:Y:S01]  /*0dd0*/  SHF.L.U32 R79, R28, 0x10, RZ ;  /* 0x000000101c4f7819 */ /* 0x000fe200000006ff */
[----:B------:R-:W-:Y:S01]  /*0de0*/  FADD.FTZ R80, -R54, R49 ;  /* 0x0000003136507221 */ /* 0x000fe20000010100 */
[----:B------:R-:W-:-:S02]  /*0df0*/  PRMT R86, R33, 0x7632, R86 ;  /* 0x0000763221567816 */ /* 0x000fc40000000056 */
[----:B------:R-:W-:Y:S01]  /*0e00*/  SHF.L.U32 R63, R48, 0x10, RZ ;  /* 0x00000010303f7819 */ /* 0x000fe200000006ff */
[----:B------:R-:W-:Y:S01]  /*0e10*/  FADD.FTZ R45, R45, R62 ;  /* 0x0000003e2d2d7221 */ /* 0x000fe20000010000 */
[----:B------:R-:W-:Y:S01]  /*0e20*/  FFMA.FTZ R58, R19, R62, R58 ;  /* 0x0000003e133a7223 */ /* 0x000fe2000001003a */
[----:B------:R-:W-:Y:S01]  /*0e30*/  FFMA.FTZ R66, R74, R66, R65 ;  /* 0x000000424a427223 */ /* 0x000fe20000010041 */
[----:B------:R-:W-:Y:S01]  /*0e40*/  FFMA.FTZ R48, R5, R76, RZ ;  /* 0x0000004c05307223 */ /* 0x000fe200000100ff */
[----:B------:R-:W-:Y:S01]  /*0e50*/  FMUL.FTZ R62, R3, R79 ;  /* 0x0000004f033e7220 */ /* 0x000fe20000410000 */
[----:B------:R-:W-:Y:S01]  /*0e60*/  FMUL.FTZ R80, R55, R80 ;  /* 0x0000005037507220 */ /* 0x000fe20000410000 */
[----:B------:R-:W-:Y:S01]  /*0e70*/  FADD.FTZ R65, R60, R41 ;  /* 0x000000293c417221 */ /* 0x000fe20000010000 */
[----:B------:R-:W-:Y:S02]  /*0e80*/  IMAD.U32 R86, R86, 0x10000, RZ ;  /* 0x0001000056567824 */ /* 0x000fe400078e00ff */
[----:B------:R-:W-:Y:S01]  /*0e90*/  FADD.FTZ R64, -R56, R63 ;  /* 0x0000003f38407221 */ /* 0x000fe20000010100 */
[----:B------:R-:W-:Y:S01]  /*0ea0*/  PRMT R41, R30, 0x7632, R41 ;  /* 0x000076321e297816 */ /* 0x000fe20000000029 */
[-C--:B------:R-:W-:Y:S01]  /*0eb0*/  FFMA.FTZ R48, R21, R60.reuse, R48 ;  /* 0x0000003c15307223 */ /* 0x080fe20000010030 */
[----:B------:R-:W-:Y:S01]  /*0ec0*/  FFMA.FTZ R40, R59, R60, R40 ;  /* 0x0000003c3b287223 */ /* 0x000fe20000010028 */
[----:B------:R-:W-:Y:S01]  /*0ed0*/  FFMA.FTZ R60, R80, R62, R61 ;  /* 0x0000003e503c7223 */ /* 0x000fe2000001003d */
[----:B------:R-:W-:Y:S01]  /*0ee0*/  FMUL.FTZ R63, R21, R86 ;  /* 0x00000056153f7220 */ /* 0x000fe20000410000 */
[----:B------:R-:W-:Y:S01]  /*0ef0*/  FMUL.FTZ R49, R57, R64 ;  /* 0x0000004039317220 */ /* 0x000fe20000410000 */
[----:B------:R-:W-:Y:S01]  /*0f00*/  SHF.L.U32 R61, R31, 0x10, RZ ;  /* 0x000000101f3d7819 */ /* 0x000fe200000006ff */
[----:B------:R-:W-:Y:S01]  /*0f10*/  IMAD.U32 R41, R41, 0x10000, RZ ;  /* 0x0001000029297824 */ /* 0x000fe200078e00ff */
[----:B------:R-:W-:-:S02]  /*0f20*/  PRMT R62, R28, 0x7632, R62 ;  /* 0x000076321c3e7816 */ /* 0x000fc4000000003e */
[----:B------:R-:W-:Y:S01]  /*0f30*/  PRMT R59, R31, 0x7632, R59 ;  /* 0x000076321f3b7816 */ /* 0x000fe2000000003b */
[----:B------:R-:W-:Y:S01]  /*0f40*/  FFMA.FTZ R63, R49, R63, R66 ;  /* 0x0000003f313f7223 */ /* 0x000fe20000010042 */
[C---:B------:R-:W-:Y:S01]  /*0f50*/  SHF.L.U32 R71, R29.reuse, 0x10, RZ ;  /* 0x000000101d477819 */ /* 0x040fe200000006ff */
[----:B------:R-:W-:Y:S01]  /*0f60*/  FADD.FTZ R72, -R56, R61 ;  /* 0x0000003d38487221 */ /* 0x000fe20000010100 */
[----:B------:R-:W-:Y:S01]  /*0f70*/  SHF.L.U32 R62, R62, 0x10, RZ ;  /* 0x000000103e3e7819 */ /* 0x000fe200000006ff */
[----:B------:R-:W-:Y:S01]  /*0f80*/  FADD.FTZ R66, -R54, R41 ;  /* 0x0000002936427221 */ /* 0x000fe20000010100 */
[----:B------:R-:W-:Y:S02]  /*0f90*/  PRMT R64, R29, 0x7632, R64 ;  /* 0x000076321d407816 */ /* 0x000fe40000000040 */
[----:B------:R-:W-:Y:S01]  /*0fa0*/  SHF.L.U32 R67, R59, 0x10, RZ ;  /* 0x000000103b437819 */ /* 0x000fe200000006ff */
[----:B------:R-:W-:Y:S01]  /*0fb0*/  FMUL.FTZ R61, R5, R71 ;  /* 0x00000047053d7220 */ /* 0x000fe20000410000 */
[----:B------:R-:W-:Y:S01]  /*0fc0*/  FMUL.FTZ R72, R57, R72 ;  /* 0x0000004839487220 */ /* 0x000fe20000410000 */
[----:B------:R-:W-:Y:S01]  /*0fd0*/  FMUL.FTZ R59, R19, R62 ;  /* 0x0000003e133b7220 */ /* 0x000fe20000410000 */
[----:B------:R-:W-:Y:S01]  /*0fe0*/  FMUL.FTZ R41, R55, R66 ;  /* 0x0000004237297220 */ /* 0x000fe20000410000 */
[----:B------:R-:W-:-:S02]  /*0ff0*/  IMAD.U32 R64, R64, 0x10000, RZ ;  /* 0x0001000040407824 */ /* 0x000fc400078e00ff */
[----:B------:R-:W-:Y:S01]  /*1000*/  FADD.FTZ R70, -R56, R67 ;  /* 0x0000004338467221 */ /* 0x000fe20000010100 */
[----:B------:R-:W-:Y:S01]  /*1010*/  SHF.L.U32 R85, R51, 0x10, RZ ;  /* 0x0000001033557819 */ /* 0x000fe200000006ff */
[----:B------:R-:W-:Y:S01]  /*1020*/  FFMA.FTZ R66, R72, R61, R63 ;  /* 0x0000003d48427223 */ /* 0x000fe2000001003f */
[----:B------:R-:W-:Y:S01]  /*1030*/  FFMA.FTZ R59, R41, R59, R60 ;  /* 0x0000003b293b7223 */ /* 0x000fe2000001003c */
[----:B------:R-:W-:Y:S01]  /*1040*/  FMUL.FTZ R60, R21, R64 ;  /* 0x00000040153c7220 */ /* 0x000fe20000410000 */
[----:B------:R-:W-:Y:S01]  /*1050*/  FMUL.FTZ R63, R57, R70 ;  /* 0x00000046393f7220 */ /* 0x000fe20000410000 */
[----:B------:R-:W-:Y:S01]  /*1060*/  SHF.L.U32 R69, R53, 0x10, RZ ;  /* 0x0000001035457819 */ /* 0x000fe200000006ff */
[----:B------:R-:W-:Y:S01]  /*1070*/  FFMA.FTZ R48, R5, R73, R48 ;  /* 0x0000004905307223 */ /* 0x000fe20000010030 */
[----:B------:R-:W-:Y:S01]  /*1080*/  FADD.FTZ R70, -R56, R85 ;  /* 0x0000005538467221 */ /* 0x000fe20000010100 */
[----:B------:R-:W-:Y:S02]  /*1090*/  FFMA.FTZ R67, R63, R60, R66 ;  /* 0x0000003c3f437223 */ /* 0x000fe40000010042 */
[--C-:B------:R-:W-:Y:S01]  /*10a0*/  FFMA.FTZ R88, R21, R86, R48.reuse ;  /* 0x0000005615587223 */ /* 0x100fe20000010030 */
[----:B------:R-:W-:Y:S01]  /*10b0*/  FMUL.FTZ R60, R5, R69 ;  /* 0x00000045053c7220 */ /* 0x000fe20000410000 */
[----:B------:R-:W-:Y:S01]  /*10c0*/  FMUL.FTZ R70, R57, R70 ;  /* 0x0000004639467220 */ /* 0x000fe20000410000 */
[----:B------:R-:W-:Y:S01]  /*10d0*/  PRMT R48, R51, 0x7632, R48 ;  /* 0x0000763233307816 */ /* 0x000fe20000000030 */
[----:B------:R-:W-:Y:S01]  /*10e0*/  FADD.FTZ R65, R65, R86 ;  /* 0x0000005641417221 */ /* 0x000fe20000010000 */
[----:B------:R-:W-:Y:S01]  /*10f0*/  FFMA.FTZ R86, R49, R86, R40 ;  /* 0x0000005631567223 */ /* 0x000fe20000010028 */
[----:B------:R-:W-:-:S02]  /*1100*/  FFMA.FTZ R60, R70, R60, R67 ;  /* 0x0000003c463c7223 */ /* 0x000fc40000010043 */
[----:B------:R-:W-:Y:S02]  /*1110*/  IMAD.U32 R67, R48, 0x10000, RZ ;  /* 0x0001000030437824 */ /* 0x000fe400078e00ff */
[----:B------:R-:W0:Y:S01]  /*1120*/  LDC.64 R48, c[0x0][0x258] ;  /* 0x00009600ff307b82 */ /* 0x000e220000000a00 */
[----:B------:R-:W-:Y:S01]  /*1130*/  SHF.L.U32 R61, R50, 0x10, RZ ;  /* 0x00000010323d7819 */ /* 0x000fe200000006ff */
[----:B------:R-:W-:-:S04]  /*1140*/  IMAD.U32 R77, R52, 0x10000, RZ ;  /* 0x00010000344d7824 */ /* 0x000fc800078e00ff */
[----:B------:R-:W-:Y:S01]  /*1150*/  FADD.FTZ R78, -R54, R61 ;  /* 0x0000003d364e7221 */ /* 0x000fe20000010100 */
[----:B------:R-:W-:Y:S01]  /*1160*/  FMUL.FTZ R90, R3, R77 ;  /* 0x0000004d035a7220 */ /* 0x000fe20000410000 */
[----:B------:R-:W-:Y:S02]  /*1170*/  PRMT R40, R50, 0x7632, R40 ;  /* 0x0000763232287816 */ /* 0x000fe40000000028 */
[----:B------:R-:W-:Y:S01]  /*1180*/  FMUL.FTZ R78, R55, R78 ;  /* 0x0000004e374e7220 */ /* 0x000fe20000410000 */
[----:B------:R-:W-:-:S03]  /*1190*/  PRMT R66, R52, 0x7632, R66 ;  /* 0x0000763234427816 */ /* 0x000fc60000000042 */
[--C-:B------:R-:W-:Y:S01]  /*11a0*/  FFMA.FTZ R90, R78, R90, R59.reuse ;  /* 0x0000005a4e5a7223 */ /* 0x100fe2000001003b */
[----:B------:R-:W-:Y:S01]  /*11b0*/  PRMT R59, R53, 0x7632, R59 ;  /* 0x00007632353b7816 */ /* 0x000fe2000000003b */
[----:B------:R-:W-:Y:S01]  /*11c0*/  FFMA.FTZ R58, R3, R79, R58 ;  /* 0x0000004f033a7223 */ /* 0x000fe2000001003a */
[----:B------:R-:W-:Y:S01]  /*11d0*/  SHF.L.U32 R61, R40, 0x10, RZ ;  /* 0x00000010283d7819 */ /* 0x000fe200000006ff */
[----:B------:R-:W-:Y:S01]  /*11e0*/  FFMA.FTZ R88, R5, R71, R88 ;  /* 0x0000004705587223 */ /* 0x000fe20000010058 */
[----:B------:R-:W-:Y:S01]  /*11f0*/  SHF.L.U32 R40, R59, 0x10, RZ ;  /* 0x000000103b287819 */ /* 0x000fe200000006ff */
[----:B------:R-:W-:Y:S01]  /*1200*/  FADD.FTZ R67, -R56, R67 ;  /* 0x0000004338437221 */ /* 0x000fe20000010100 */
[----:B------:R-:W-:Y:S01]  /*1210*/  SHF.L.U32 R66, R66, 0x10, RZ ;  /* 0x0000001042427819 */ /* 0x000fe200000006ff */
[----:B------:R-:W-:Y:S01]  /*1220*/  FADD.FTZ R92, -R54, R61 ;  /* 0x0000003d365c7221 */ /* 0x000fe20000010100 */
[----:B------:R-:W-:Y:S01]  /*1230*/  FFMA.FTZ R58, R19, R62, R58 ;  /* 0x0000003e133a7223 */ /* 0x000fe2000001003a */
[----:B0-----:R-:W-:Y:S01]  /*1240*/  ISETP.GE.U32.AND P0, PT, R83, R48, PT ;  /* 0x000000305300720c */ /* 0x001fe20003f06070 */
[----:B------:R-:W-:Y:S01]  /*1250*/  FFMA.FTZ R88, R21, R64, R88 ;  /* 0x0000004015587223 */ /* 0x000fe20000010058 */
[----:B------:R-:W-:Y:S01]  /*1260*/  FADD.FTZ R45, R45, R62 ;  /* 0x0000003e2d2d7221 */ /* 0x000fe20000010000 */
[----:B------:R-:W-:Y:S01]  /*1270*/  FFMA.FTZ R44, R41, R62, R44 ;  /* 0x0000003e292c7223 */ /* 0x000fe2000001002c */
[----:B------:R-:W-:Y:S01]  /*1280*/  FMUL.FTZ R61, R21, R40 ;  /* 0x00000028153d7220 */ /* 0x000fe20000410000 */
[----:B------:R-:W-:Y:S01]  /*1290*/  FMUL.FTZ R67, R57, R67 ;  /* 0x0000004339437220 */ /* 0x000fe20000410000 */
[----:B------:R-:W-:Y:S01]  /*12a0*/  FADD.FTZ R62, R68, R47 ;  /* 0x0000002f443e7221 */ /* 0x000fe20000010000 */
[----:B------:R-:W-:Y:S01]  /*12b0*/  ISETP.GE.AND.EX P0, PT, R84, R49, PT, P0 ;  /* 0x000000315400720c */ /* 0x000fe20003f06300 */
[----:B------:R-:W-:Y:S01]  /*12c0*/  FMUL.FTZ R59, R19, R66 ;  /* 0x00000042133b7220 */ /* 0x000fe20000410000 */
[----:B------:R-:W-:Y:S01]  /*12d0*/  FMUL.FTZ R85, R55, R92 ;  /* 0x0000005c37557220 */ /* 0x000fe20000410000 */
[----:B------:R-:W-:Y:S01]  /*12e0*/  FFMA.FTZ R58, R3, R77, R58 ;  /* 0x0000004d033a7223 */ /* 0x000fe2000001003a */
[----:B------:R-:W-:Y:S01]  /*12f0*/  FFMA.FTZ R88, R5, R69, R88 ;  /* 0x0000004505587223 */ /* 0x000fe20000010058 */
[----:B------:R-:W-:Y:S01]  /*1300*/  FFMA.FTZ R47, R7, R68, R46 ;  /* 0x00000044072f7223 */ /* 0x000fe2000001002e */
[----:B------:R-:W-:Y:S01]  /*1310*/  FADD.FTZ R46, R76, R43 ;  /* 0x0000002b4c2e7221 */ /* 0x000fe20000010000 */
[----:B------:R-:W-:Y:S01]  /*1320*/  FFMA.FTZ R43, R75, R76, R42 ;  /* 0x0000004c4b2b7223 */ /* 0x000fe2000001002a */
[----:B------:R-:W-:Y:S01]  /*1330*/  FFMA.FTZ R61, R67, R61, R60 ;  /* 0x0000003d433d7223 */ /* 0x000fe2000001003c */
[----:B------:R-:W-:Y:S01]  /*1340*/  FFMA.FTZ R59, R85, R59, R90 ;  /* 0x0000003b553b7223 */ /* 0x000fe2000001005a */
[----:B------:R-:W-:Y:S01]  /*1350*/  FFMA.FTZ R58, R19, R66, R58 ;  /* 0x00000042133a7223 */ /* 0x000fe2000001003a */
[----:B------:R-:W-:Y:S01]  /*1360*/  FFMA.FTZ R60, R21, R40, R88 ;  /* 0x00000028153c7223 */ /* 0x000fe20000010058 */
[----:B------:R-:W-:Y:S01]  /*1370*/  FADD.FTZ R46, R46, R73 ;  /* 0x000000492e2e7221 */ /* 0x000fe20000010000 */
[----:B------:R-:W-:Y:S01]  /*1380*/  FADD.FTZ R65, R65, R64 ;  /* 0x0000004041417221 */ /* 0x000fe20000010000 */
[----:B------:R-:W-:Y:S01]  /*1390*/  FADD.FTZ R62, R62, R81 ;  /* 0x000000513e3e7221 */ /* 0x000fe20000010000 */
[----:B------:R-:W-:Y:S01]  /*13a0*/  FFMA.FTZ R47, R82, R81, R47 ;  /* 0x00000051522f7223 */ /* 0x000fe2000001002f */
[----:B------:R-:W-:Y:S01]  /*13b0*/  FFMA.FTZ R43, R74, R73, R43 ;  /* 0x000000494a2b7223 */ /* 0x000fe2000001002b */
[----:B------:R-:W-:Y:S01]  /*13c0*/  FFMA.FTZ R86, R63, R64, R86 ;  /* 0x000000403f567223 */ /* 0x000fe20000010056 */
[----:B------:R0:W-:Y:S01]  /*13d0*/  STS.64 [R10], R58 ;  /* 0x0000003a0a007388 */ /* 0x0001e20000000a00 */
[----:B------:R-:W-:Y:S01]  /*13e0*/  FADD.FTZ R46, R46, R71 ;  /* 0x000000472e2e7221 */ /* 0x000fe20000010000 */
[----:B------:R-:W-:Y:S01]  /*13f0*/  FADD.FTZ R41, R65, R40 ;  /* 0x0000002841297221 */ /* 0x000fe20000010000 */
[----:B------:R-:W-:Y:S01]  /*1400*/  FADD.FTZ R62, R62, R79 ;  /* 0x0000004f3e3e7221 */ /* 0x000fe20000010000 */
[----:B------:R1:W-:Y:S01]  /*1410*/  STS.64 [R10+0xc80], R60 ;  /* 0x000c803c0a007388 */ /* 0x0003e20000000a00 */
[----:B------:R-:W-:Y:S01]  /*1420*/  FFMA.FTZ R40, R67, R40, R86 ;  /* 0x0000002843287223 */ /* 0x000fe20000010056 */
[----:B------:R-:W-:Y:S01]  /*1430*/  HFMA2.MMA R86, -RZ, RZ, 0, 0 ;  /* 0x00000000ff567435 */ /* 0x000fe200000001ff */
[----:B------:R-:W-:Y:S01]  /*1440*/  FFMA.FTZ R44, R85, R66, R44 ;  /* 0x00000042552c7223 */ /* 0x000fe2000001002c */
[----:B------:R-:W-:Y:S01]  /*1450*/  FADD.FTZ R45, R45, R66 ;  /* 0x000000422d2d7221 */ /* 0x000fe20000010000 */
[----:B0-----:R-:W-:Y:S01]  /*1460*/  FFMA.FTZ R59, R80, R79, R47 ;  /* 0x0000004f503b7223 */ /* 0x001fe2000001002f */
[----:B-1----:R-:W-:Y:S01]  /*1470*/  FFMA.FTZ R61, R72, R71, R43 ;  /* 0x00000047483d7223 */ /* 0x002fe2000001002b */
[----:B------:R-:W-:Y:S01]  /*1480*/  FADD.FTZ R43, R46, R69 ;  /* 0x000000452e2b7221 */ /* 0x000fe20000010000 */
[----:B------:R-:W-:Y:S01]  /*1490*/  MOV R85, RZ ;  /* 0x000000ff00557202 */ /* 0x000fe20000000f00 */
[----:B------:R-:W-:Y:S01]  /*14a0*/  FADD.FTZ R47, R62, R77 ;  /* 0x0000004d3e2f7221 */ /* 0x000fe20000010000 */
[----:B------:R-:W-:Y:S01]  /*14b0*/  FFMA.FTZ R46, R78, R77, R59 ;  /* 0x0000004d4e2e7223 */ /* 0x000fe2000001003b */
[----:B------:R-:W-:Y:S01]  /*14c0*/  FFMA.FTZ R42, R70, R69, R61 ;  /* 0x00000045462a7223 */ /* 0x000fe2000001003d */
[----:B------:R-:W-:Y:S06]  /*14d0*/  BAR.SYNC.DEFER_BLOCKING 0x0 ;  /* 0x0000000000007b1d */ /* 0x000fec0000010000 */
[----:B------:R-:W-:Y:S05]  /*14e0*/  @!P0 BRA `(.L_x_307) ;  /* 0x0000000000a88947 */ /* 0x000fea0003800000 */
[----:B------:R-:W0:Y:S01]  /*14f0*/  S2UR UR6, SR_CgaCtaId ;  /* 0x00000000000679c3 */ /* 0x000e220000008800 */
[----:B------:R-:W-:Y:S01]  /*1500*/  UMOV UR5, 0x400 ;  /* 0x0000040000057882 */ /* 0x000fe20000000000 */
[----:B------:R-:W-:Y:S02]  /*1510*/  IMAD.SHL.U32 R58, R2, 0x2, RZ ;  /* 0x00000002023a7824 */ /* 0x000fe400078e00ff */
[----:B------:R-:W-:-:S03]  /*1520*/  IMAD.SHL.U32 R89, R9, 0x40, RZ ;  /* 0x0000004009597824 */ /* 0x000fc600078e00ff */
[----:B------:R-:W-:Y:S02]  /*1530*/  LOP3.LUT R59, R58, 0x18, RZ, 0xc0, !PT ;  /* 0x000000183a3b7812 */ /* 0x000fe400078ec0ff */
[----:B------:R-:W-:Y:S02]  /*1540*/  LOP3.LUT R89, R89, 0xffffffc0, R0, 0xe2, !PT ;  /* 0xffffffc059597812 */ /* 0x000fe400078ee200 */
[C---:B------:R-:W-:Y:S02]  /*1550*/  LOP3.LUT R61, R59.reuse, 0x8, RZ, 0x3c, !PT ;  /* 0x000000083b3d7812 */ /* 0x040fe400078e3cff */
        /* <DEDUP_REMOVED lines=9> */
[----:B------:R-:W-:Y:S01]  /*15f0*/  IADD3 R64, R58, R61, RZ ;  /* 0x0000003d3a407210 */ /* 0x000fe20007ffe0ff */
[----:B------:R-:W-:Y:S01]  /*1600*/  IMAD R60, R14, 0x8, R66 ;  /* 0x000000080e3c7824 */ /* 0x000fe200078e0242 */
[----:B------:R-:W-:Y:S01]  /*1610*/  IADD3 R88, R58, R65, RZ ;  /* 0x000000413a587210 */ /* 0x000fe20007ffe0ff */
[----:B------:R-:W-:Y:S01]  /*1620*/  STS.64 [R62], R46 ;  /* 0x0000002e3e007388 */ /* 0x000fe20000000a00 */
[----:B------:R-:W-:-:S02]  /*1630*/  LEA R58, R13, R66, 0x3 ;  /* 0x000000420d3a7211 */ /* 0x000fc400078e18ff */
[-C--:B------:R-:W-:Y:S01]  /*1640*/  LEA R63, R15, R66.reuse, 0x3 ;  /* 0x000000420f3f7211 */ /* 0x080fe200078e18ff */
[----:B------:R-:W-:Y:S01]  /*1650*/  STS.64 [R64], R44 ;  /* 0x0000002c40007388 */ /* 0x000fe20000000a00 */
[----:B------:R-:W-:Y:S02]  /*1660*/  LEA R65, R16, R66, 0x3 ;  /* 0x0000004210417211 */ /* 0x000fe400078e18ff */
[----:B------:R-:W0:Y:S01]  /*1670*/  LDC.64 R66, c[0x0][0x260] ;  /* 0x00009800ff427b82 */ /* 0x000e220000000a00 */
[----:B------:R-:W-:Y:S04]  /*1680*/  STS.64 [R87], R42 ;  /* 0x0000002a57007388 */ /* 0x000fe80000000a00 */
[----:B------:R-:W-:Y:S03]  /*1690*/  STS.64 [R88], R40 ;  /* 0x0000002858007388 */ /* 0x000fe60000000a00 */
        /* <DEDUP_REMOVED lines=15> */
.L_x_307:
[----:B------:R-:W-:Y:S04]  /*1790*/  BSSY B0, `(.L_x_308) ;  /* 0x0000037000007945 */ /* 0x000fe80003800000 */
[----:B------:R-:W-:Y:S05]  /*17a0*/  @P1 BRA `(.L_x_309) ;  /* 0x0000000000d41947 */ /* 0x000fea0003800000 */
[----:B------:R-:W-:-:S05]  /*17b0*/  SHF.R.U32.HI R58, RZ, 0x2, R2 ;  /* 0x00000002ff3a7819 */ /* 0x000fca0000011602 */
[----:B------:R-:W-:-:S04]  /*17c0*/  IMAD R58, R58, 0xa, RZ ;  /* 0x0000000a3a3a7824 */ /* 0x000fc800078e02ff */
[C---:B------:R-:W-:Y:S01]  /*17d0*/  VIADD R63, R58.reuse, 0x4 ;  /* 0x000000043a3f7836 */ /* 0x040fe20000000000 */
[----:B------:R-:W-:Y:S02]  /*17e0*/  IADD3 R61, R58, 0x2, RZ ;  /* 0x000000023a3d7810 */ /* 0x000fe40007ffe0ff */
[--C-:B------:R-:W-:Y:S02]  /*17f0*/  SHF.R.U32.HI R59, RZ, 0x1, R58.reuse ;  /* 0x00000001ff3b7819 */ /* 0x100fe4000001163a */
        /* <DEDUP_REMOVED lines=11> */
[C---:B------:R-:W-:Y:S01]  /*18b0*/  IADD3 R60, R58.reuse, 0x6, RZ ;  /* 0x000000063a3c7810 */ /* 0x040fe20007ffe0ff */
[----:B------:R-:W-:Y:S01]  /*18c0*/  VIADD R62, R58, 0x8 ;  /* 0x000000083a3e7836 */ /* 0x000fe20000000000 */
[----:B------:R-:W-:Y:S01]  /*18d0*/  SHF.L.U32 R64, R2, 0x3, RZ ;  /* 0x0000000302407819 */ /* 0x000fe200000006ff */
[----:B------:R-:W-:Y:S01]  /*18e0*/  IMAD R61, R61, 0x28, R6 ;  /* 0x000000283d3d7824 */ /* 0x000fe200078e0206 */
[----:B------:R-:W-:Y:S01]  /*18f0*/  SHF.R.U32.HI R58, RZ, 0x1, R60 ;  /* 0x00000001ff3a7819 */ /* 0x000fe2000001163c */
[----:B------:R-:W-:Y:S01]  /*1900*/  IMAD R63, R63, 0x50, R66 ;  /* 0x000000503f3f7824 */ /* 0x000fe200078e0242 */
[----:B------:R-:W-:-:S02]  /*1910*/  LOP3.LUT R64, R64, 0x18, RZ, 0xc0, !PT ;  /* 0x0000001840407812 */ /* 0x000fc400078ec0ff */
[----:B------:R-:W-:Y:S01]  /*1920*/  SHF.R.U32.HI R65, RZ, 0x2, R60 ;  /* 0x00000002ff417819 */ /* 0x000fe2000001163c */
[----:B------:R-:W-:Y:S01]  /*1930*/  IMAD R63, R63, 0x28, R6 ;  /* 0x000000283f3f7824 */ /* 0x000fe200078e0206 */
[--C-:B------:R-:W-:Y:S02]  /*1940*/  SHF.R.U32.HI R60, RZ, 0x1, R62.reuse ;  /* 0x00000001ff3c7819 */ /* 0x100fe4000001163e */
[----:B------:R-:W-:Y:S01]  /*1950*/  LOP3.LUT R58, R58, 0x1, RZ, 0xc0, !PT ;  /* 0x000000013a3a7812 */ /* 0x000fe200078ec0ff */
[----:B------:R-:W-:Y:S01]  /*1960*/  IMAD.IADD R63, R64, 0x1, R63 ;  /* 0x00000001403f7824 */ /* 0x000fe200078e023f */
[----:B------:R-:W-:Y:S02]  /*1970*/  IADD3 R59, R59, R64, RZ ;  /* 0x000000403b3b7210 */ /* 0x000fe40007ffe0ff */
[----:B------:R-:W-:Y:S01]  /*1980*/  SHF.R.U32.HI R67, RZ, 0x2, R62 ;  /* 0x00000002ff437819 */ /* 0x000fe2000001163e */
[----:B------:R-:W-:Y:S01]  /*1990*/  IMAD R65, R58, 0x50, R65 ;  /* 0x000000503a417824 */ /* 0x000fe200078e0241 */
[----:B------:R-:W-:Y:S01]  /*19a0*/  LOP3.LUT R60, R60, 0x1, RZ, 0xc0, !PT ;  /* 0x000000013c3c7812 */ /* 0x000fe200078ec0ff */
[----:B------:R-:W-:Y:S01]  /*19b0*/  LDS.64 R62, [R63] ;  /* 0x000000003f3e7984 */ /* 0x000fe20000000a00 */
[----:B------:R-:W-:Y:S01]  /*19c0*/  IADD3 R61, R64, R61, RZ ;  /* 0x0000003d403d7210 */ /* 0x000fe20007ffe0ff */
[----:B------:R-:W-:-:S02]  /*19d0*/  IMAD R65, R65, 0x28, R6 ;  /* 0x0000002841417824 */ /* 0x000fc400078e0206 */
[----:B------:R-:W0:Y:S01]  /*19e0*/  LDS.64 R58, [R59] ;  /* 0x000000003b3a7984 */ /* 0x000e220000000a00 */
[----:B------:R-:W-:Y:S02]  /*19f0*/  IMAD R67, R60, 0x50, R67 ;  /* 0x000000503c437824 */ /* 0x000fe400078e0243 */
[----:B------:R-:W-:Y:S01]  /*1a00*/  IADD3 R65, R64, R65, RZ ;  /* 0x0000004140417210 */ /* 0x000fe20007ffe0ff */
[----:B------:R-:W1:Y:S01]  /*1a10*/  LDS.64 R60, [R61] ;  /* 0x000000003d3c7984 */ /* 0x000e620000000a00 */
[----:B------:R-:W-:-:S05]  /*1a20*/  IMAD R67, R67, 0x28, R6 ;  /* 0x0000002843437824 */ /* 0x000fca00078e0206 */
[----:B------:R-:W-:Y:S02]  /*1a30*/  IADD3 R67, R64, R67, RZ ;  /* 0x0000004340437210 */ /* 0x000fe40007ffe0ff */
[----:B------:R-:W2:Y:S04]  /*1a40*/  LDS.64 R64, [R65] ;  /* 0x0000000041407984 */ /* 0x000ea80000000a00 */
[----:B------:R-:W3:Y:S01]  /*1a50*/  LDS.64 R66, [R67] ;  /* 0x0000000043427984 */ /* 0x000ee20000000a00 */
[----:B0-----:R-:W-:Y:S01]  /*1a60*/  FADD.FTZ R85, RZ, R58 ;  /* 0x0000003aff557221 */ /* 0x001fe20000010000 */
[----:B------:R-:W-:-:S03]  /*1a70*/  FADD.FTZ R58, RZ, R59 ;  /* 0x0000003bff3a7221 */ /* 0x000fc60000010000 */
[----:B-1----:R-:W-:Y:S01]  /*1a80*/  FADD.FTZ R85, R85, R60 ;  /* 0x0000003c55557221 */ /* 0x002fe20000010000 */
[----:B------:R-:W-:-:S03]  /*1a90*/  FADD.FTZ R58, R58, R61 ;  /* 0x0000003d3a3a7221 */ /* 0x000fc60000010000 */
[----:B------:R-:W-:Y:S01]  /*1aa0*/  FADD.FTZ R85, R85, R62 ;  /* 0x0000003e55557221 */ /* 0x000fe20000010000 */
[----:B------:R-:W-:-:S03]  /*1ab0*/  FADD.FTZ R58, R58, R63 ;  /* 0x0000003f3a3a7221 */ /* 0x000fc60000010000 */
[----:B--2---:R-:W-:Y:S01]  /*1ac0*/  FADD.FTZ R85, R85, R64 ;  /* 0x0000004055557221 */ /* 0x004fe20000010000 */
[----:B------:R-:W-:-:S03]  /*1ad0*/  FADD.FTZ R58, R58, R65 ;  /* 0x000000413a3a7221 */ /* 0x000fc60000010000 */
[----:B---3--:R-:W-:Y:S01]  /*1ae0*/  FADD.FTZ R85, R85, R66 ;  /* 0x0000004255557221 */ /* 0x008fe20000010000 */
[----:B------:R-:W-:-:S07]  /*1af0*/  FADD.FTZ R86, R58, R67 ;  /* 0x000000433a567221 */ /* 0x000fce0000010000 */
.L_x_309:
[----:B------:R-:W-:Y:S05]  /*1b00*/  BSYNC B0 ;  /* 0x0000000000007941 */ /* 0x000fea0003800000 */
.L_x_308:
[----:B------:R-:W1:Y:S01]  /*1b10*/  SHFL.BFLY PT, R58, R85, 0x2, 0x1f ;  /* 0x0c401f00553a7f89 */ /* 0x000e6200000e0000 */
[----:B------:R-:W-:Y:S01]  /*1b20*/  LOP3.LUT P1, RZ, R2, 0xffffff83, RZ, 0xc0, !PT ;  /* 0xffffff8302ff7812 */ /* 0x000fe2000782c0ff */
[----:B------:R-:W-:Y:S02]  /*1b30*/  BSSY B0, `(.L_x_310) ;  /* 0x0000015000007945 */ /* 0x000fe40003800000 */
[----:B------:R-:W2:Y:S01]  /*1b40*/  SHFL.BFLY PT, R59, R86, 0x2, 0x1f ;  /* 0x0c401f00563b7f89 */ /* 0x000ea200000e0000 */
[----:B-1----:R-:W-:Y:S01]  /*1b50*/  FADD.FTZ R60, R58, R85 ;  /* 0x000000553a3c7221 */ /* 0x002fe20000010000 */
[----:B------:R-:W-:Y:S01]  /*1b60*/  PRMT R58, R39, 0x7632, R58 ;  /* 0x00007632273a7816 */ /* 0x000fe2000000003a */
[----:B--2---:R-:W-:-:S03]  /*1b70*/  FADD.FTZ R61, R59, R86 ;  /* 0x000000563b3d7221 */ /* 0x004fc60000010000 */
[----:B------:R-:W1:Y:S01]  /*1b80*/  SHFL.BFLY PT, R63, R60, 0x1, 0x1f ;  /* 0x0c201f003c3f7f89 */ /* 0x000e6200000e0000 */
[----:B------:R-:W-:-:S03]  /*1b90*/  PRMT R59, R38, 0x7632, R59 ;  /* 0x00007632263b7816 */ /* 0x000fc6000000003b */
[----:B------:R-:W2:Y:S01]  /*1ba0*/  SHFL.BFLY PT, R62, R61, 0x1, 0x1f ;  /* 0x0c201f003d3e7f89 */ /* 0x000ea200000e0000 */
[----:B-1----:R-:W-:Y:S01]  /*1bb0*/  FADD.FTZ R38, R60, R63 ;  /* 0x0000003f3c267221 */ /* 0x002fe20000010000 */
[----:B--2---:R-:W-:Y:S01]  /*1bc0*/  FADD.FTZ R39, R61, R62 ;  /* 0x0000003e3d277221 */ /* 0x004fe20000010000 */
[----:B------:R-:W-:Y:S06]  /*1bd0*/  @P1 BRA `(.L_x_311) ;  /* 0x0000000000281947 */ /* 0x000fec0003800000 */
[----:B------:R-:W1:Y:S01]  /*1be0*/  LDC R62, c[0x0][0x10] ;  /* 0x00000400ff3e7b82 */ /* 0x000e620000000800 */
[----:B------:R-:W-:-:S05]  /*1bf0*/  SHF.R.U32.HI R63, RZ, 0x2, R2 ;  /* 0x00000002ff3f7819 */ /* 0x000fca0000011602 */
[----:B------:R-:W-:Y:S02]  /*1c00*/  IMAD.SHL.U32 R63, R63, 0x40, RZ ;  /* 0x000000403f3f7824 */ /* 0x000fe400078e00ff */
[----:B------:R-:W2:Y:S03]  /*1c10*/  LDC.64 R60, c[0x0][0x260] ;  /* 0x00009800ff3c7b82 */ /* 0x000ea60000000a00 */
[----:B------:R-:W-:Y:S01]  /*1c20*/  LOP3.LUT R63, R63, 0xffffffc0, R0, 0xe2, !PT ;  /* 0xffffffc03f3f7812 */ /* 0x000fe200078ee200 */
[----:B-1----:R-:W-:-:S05]  /*1c30*/  IMAD R62, R62, UR4, R9 ;  /* 0x000000043e3e7c24 */ /* 0x002fca000f8e0209 */
[----:B------:R-:W-:-:S04]  /*1c40*/  LEA R62, R62, R63, 0xb ;  /* 0x0000003f3e3e7211 */ /* 0x000fc800078e58ff */
[----:B------:R-:W-:-:S05]  /*1c50*/  SHF.L.U32 R63, R62, 0x1, RZ ;  /* 0x000000013e3f7819 */ /* 0x000fca00000006ff */
[----:B--2---:R-:W-:-:S05]  /*1c60*/  IMAD.WIDE.U32 R60, R63, 0x4, R60 ;  /* 0x000000043f3c7825 */ /* 0x004fca00078e003c */
[----:B------:R1:W-:Y:S02]  /*1c70*/  STG.E.64 desc[UR8][R60.64], R38 ;  /* 0x000000263c007986 */ /* 0x0003e4000c101b08 */
.L_x_311:
[----:B------:R-:W-:Y:S05]  /*1c80*/  BSYNC B0 ;  /* 0x0000000000007941 */ /* 0x000fea0003800000 */
.L_x_310:
[----:B------:R-:W-:Y:S02]  /*1c90*/  ISETP.GE.U32.AND P1, PT, R83, R48, PT ;  /* 0x000000305300720c */ /* 0x000fe40003f26070 */
[----:B------:R-:W-:Y:S02]  /*1ca0*/  PRMT R90, R36, 0x7632, R90 ;  /* 0x00007632245a7816 */ /* 0x000fe4000000005a */
[----:B------:R-:W-:Y:S02]  /*1cb0*/  ISETP.GE.AND.EX P1, PT, R84, R49, PT, P1 ;  /* 0x000000315400720c */ /* 0x000fe40003f26310 */
[----:B-1----:R-:W-:Y:S02]  /*1cc0*/  PRMT R60, R37, 0x7632, R60 ;  /* 0x00007632253c7816 */ /* 0x002fe4000000003c */
[----:B0-----:R-:W-:Y:S02]  /*1cd0*/  PRMT R64, R34, 0x7632, R64 ;  /* 0x0000763222407816 */ /* 0x001fe40000000040 */
[----:B------:R-:W-:-:S02]  /*1ce0*/  PRMT R65, R35, 0x7632, R65 ;  /* 0x0000763223417816 */ /* 0x000fc40000000041 */
[----:B------:R-:W-:Y:S02]  /*1cf0*/  PRMT R66, R32, 0x7632, R66 ;  /* 0x0000763220427816 */ /* 0x000fe40000000042 */
[----:B------:R-:W-:Y:S02]  /*1d00*/  PRMT R61, R33, 0x7632, R61 ;  /* 0x00007632213d7816 */ /* 0x000fe4000000003d */
[----:B------:R-:W-:Y:S02]  /*1d10*/  PRMT R67, R30, 0x7632, R67 ;  /* 0x000076321e437816 */ /* 0x000fe40000000043 */
[----:B------:R-:W-:Y:S02]  /*1d20*/  PRMT R85, R31, 0x7632, R85 ;  /* 0x000076321f557816 */ /* 0x000fe40000000055 */
[----:B------:R-:W-:Y:S02]  /*1d30*/  PRMT R86, R28, 0x7632, R86 ;  /* 0x000076321c567816 */ /* 0x000fe40000000056 */
[----:B------:R-:W-:-:S02]  /*1d40*/  PRMT R62, R29, 0x7632, R62 ;  /* 0x000076321d3e7816 */ /* 0x000fc4000000003e */
[----:B------:R-:W-:Y:S02]  /*1d50*/  PRMT R87, R50, 0x7632, R87 ;  /* 0x0000763232577816 */ /* 0x000fe40000000057 */
[----:B------:R-:W-:Y:S02]  /*1d60*/  PRMT R88, R51, 0x7632, R88 ;  /* 0x0000763233587816 */ /* 0x000fe40000000058 */
[----:B------:R-:W-:Y:S02]  /*1d70*/  PRMT R89, R52, 0x7632, R89 ;  /* 0x0000763234597816 */ /* 0x000fe40000000059 */
[----:B------:R-:W-:Y:S01]  /*1d80*/  PRMT R63, R53, 0x7632, R63 ;  /* 0x00007632353f7816 */ /* 0x000fe2000000003f */
[----:B------:R-:W-:Y:S06]  /*1d90*/  @P1 BRA `(.L_x_312) ;  /* 0x0000000000541947 */ /* 0x000fec0003800000 */
[----:B------:R-:W-:Y:S01]  /*1da0*/  BAR.SYNC.DEFER_BLOCKING 0x0 ;  /* 0x0000000000007b1d */ /* 0x000fe20000010000 */
[----:B------:R-:W-:-:S13]  /*1db0*/  ISETP.NE.AND P1, PT, R2, RZ, PT ;  /* 0x000000ff0200720c */ /* 0x000fda0003f25270 */
[----:B------:R-:W-:Y:S05]  /*1dc0*/  @P1 BRA `(.L_x_313) ;  /* 0x00000000003c1947 */ /* 0x000fea0003800000 */
[----:B------:R-:W0:Y:S01]  /*1dd0*/  LDC.64 R28, c[0x0][0x268] ;  /* 0x00009a00ff1c7b82 */ /* 0x000e220000000a00 */
[----:B------:R-:W-:Y:S01]  /*1de0*/  IMAD.MOV.U32 R31, RZ, RZ, 0x7fffffc1 ;  /* 0x7fffffc1ff1f7424 */ /* 0x000fe200078e00ff */
[----:B------:R-:W-:-:S04]  /*1df0*/  ISETP.NE.AND P1, PT, R0, RZ, PT ;  /* 0x000000ff0000720c */ /* 0x000fc80003f25270 */
[----:B------:R-:W-:Y:S01]  /*1e00*/  SEL R31, R31, 0x1, !P1 ;  /* 0x000000011f1f7807 */ /* 0x000fe20004800000 */
[----:B0-----:R-:W-:Y:S01]  /*1e10*/  IMAD.WIDE.U32 R28, R9, 0x4, R28 ;  /* 0x00000004091c7825 */ /* 0x001fe200078e001c */
[----:B------:R-:W-:Y:S06]  /*1e20*/  MEMBAR.ALL.GPU ;  /* 0x0000000000007992 */ /* 0x000fec000000a000 */
[----:B------:R-:W-:-:S00]  /*1e30*/  ERRBAR ;  /* 0x00000000000079ab */ /* 0x000fc00000000000 */
[----:B------:R-:W-:Y:S06]  /*1e40*/  CGAERRBAR ;  /* 0x00000000000075ab */ /* 0x000fec0000000000 */
[----:B------:R0:W5:Y:S02]  /*1e50*/  ATOM.E.ADD.STRONG.GPU PT, R31, desc[UR8][R28.64], R31 ;  /* 0x0000001f1c1f798a */ /* 0x00016400081ee1c8 */
.L_x_314:
[----:B------:R-:W2:Y:S04]  /*1e60*/  LD.E.STRONG.GPU R30, desc[UR8][R28.64] ;  /* 0x000000081c1e7980 */ /* 0x000ea8000c10f900 */
[----:B--2---:R-:W-:Y:S01]  /*1e70*/  CCTL.IVALL ;  /* 0x00000000ff00798f */ /* 0x004fe20002000000 */
[----:B------:R-:W-:Y:S05]  /*1e80*/  YIELD ;  /* 0x0000000000007946 */ /* 0x000fea0003800000 */
[----:B-----5:R-:W-:-:S04]  /*1e90*/  LOP3.LUT R30, R30, R31, RZ, 0x3c, !PT ;  /* 0x0000001f1e1e7212 */ /* 0x020fc800078e3cff */
[----:B------:R-:W-:-:S13]  /*1ea0*/  ISETP.GT.AND P1, PT, R30, -0x1, PT ;  /* 0xffffffff1e00780c */ /* 0x000fda0003f24270 */
[----:B------:R-:W-:Y:S05]  /*1eb0*/  @P1 BRA `(.L_x_314) ;  /* 0xfffffffc00e81947 */ /* 0x000fea000383ffff */
.L_x_313:
[----:B------:R-:W-:Y:S05]  /*1ec0*/  WARPSYNC.ALL ;  /* 0x0000000000007948 */ /* 0x000fea0003800000 */
[----:B------:R-:W-:Y:S06]  /*1ed0*/  BAR.SYNC.DEFER_BLOCKING 0x0 ;  /* 0x0000000000007b1d */ /* 0x000fec0000010000 */
[----:B------:R-:W-:Y:S05]  /*1ee0*/  BRA `(.L_x_315) ;  /* 0x0000000000607947 */ /* 0x000fea0003800000 */
.L_x_312:
[----:B------:R-:W-:Y:S01]  /*1ef0*/  BAR.SYNC.DEFER_BLOCKING 0x0 ;  /* 0x0000000000007b1d */ /* 0x000fe20000010000 */
[----:B------:R-:W-:-:S13]  /*1f00*/  ISETP.NE.AND P1, PT, R2, RZ, PT ;  /* 0x000000ff0200720c */ /* 0x000fda0003f25270 */
[----:B------:R-:W-:Y:S05]  /*1f10*/  @P1 BRA `(.L_x_316) ;  /* 0x00000000004c1947 */ /* 0x000fea0003800000 */
[----:B------:R-:W-:Y:S01]  /*1f20*/  ULDC.64 UR6, c[0x0][0x268] ;  /* 0x00009a0000067ab9 */ /* 0x000fe20000000a00 */
[----:B------:R-:W-:Y:S01]  /*1f30*/  IADD3 R29, -R9, RZ, RZ ;  /* 0x000000ff091d7210 */ /* 0x000fe20007ffe1ff */
[----:B------:R-:W-:Y:S01]  /*1f40*/  UIADD3 UR6, UP0, UR6, 0x8, URZ ;  /* 0x0000000806067890 */ /* 0x000fe2000ff1e03f */
[----:B------:R-:W-:Y:S02]  /*1f50*/  MOV R31, 0x7fffff81 ;  /* 0x7fffff81001f7802 */ /* 0x000fe40000000f00 */
[----:B------:R-:W-:Y:S01]  /*1f60*/  ISETP.NE.AND P1, PT, R0, R29, PT ;  /* 0x0000001d0000720c */ /* 0x000fe20003f25270 */
        /* <DEDUP_REMOVED lines=8> */
.L_x_317:
[----:B------:R-:W2:Y:S04]  /*1ff0*/  LD.E.STRONG.GPU R30, desc[UR8][R28.64] ;  /* 0x000000081c1e7980 */ /* 0x000ea8000c10f900 */
[----:B--2---:R-:W-:Y:S01]  /*2000*/  CCTL.IVALL ;  /* 0x00000000ff00798f */ /* 0x004fe20002000000 */
[----:B------:R-:W-:Y:S05]  /*2010*/  YIELD ;  /* 0x0000000000007946 */ /* 0x000fea0003800000 */
[----:B-----5:R-:W-:-:S04]  /*2020*/  LOP3.LUT R30, R30, R31, RZ, 0x3c, !PT ;  /* 0x0000001f1e1e7212 */ /* 0x020fc800078e3cff */
[----:B------:R-:W-:-:S13]  /*2030*/  ISETP.GT.AND P1, PT, R30, -0x1, PT ;  /* 0xffffffff1e00780c */ /* 0x000fda0003f24270 */
[----:B------:R-:W-:Y:S05]  /*2040*/  @P1 BRA `(.L_x_317) ;  /* 0xfffffffc00e81947 */ /* 0x000fea000383ffff */
.L_x_316:
[----:B------:R-:W-:Y:S05]  /*2050*/  WARPSYNC.ALL ;  /* 0x0000000000007948 */ /* 0x000fea0003800000 */
[----:B------:R-:W-:Y:S06]  /*2060*/  BAR.SYNC.DEFER_BLOCKING 0x0 ;  /* 0x0000000000007b1d */ /* 0x000fec0000010000 */
.L_x_315:
[----:B------:R-:W-:Y:S01]  /*2070*/  ISETP.GT.U32.AND P1, PT, R2, 0xff, PT ;  /* 0x000000ff0200780c */ /* 0x000fe20003f24070 */
[----:B------:R-:W-:Y:S01]  /*2080*/  BSSY B0, `(.L_x_318) ;  /* 0x0000033000007945 */ /* 0x000fe20003800000 */
[----:B------:R-:W-:-:S11]  /*2090*/  CS2R R52, SRZ ;  /* 0x0000000000347805 */ /* 0x000fd6000001ff00 */
[----:B------:R-:W-:Y:S05]  /*20a0*/  @P1 BRA `(.L_x_319) ;  /* 0x0000000000c01947 */ /* 0x000fea0003800000 */
[----:B0-----:R-:W0:Y:S01]  /*20b0*/  LDC R28, c[0x0][0x10] ;  /* 0x00000400ff1c7b82 */ /* 0x001e220000000800 */
[C---:B------:R-:W-:Y:S02]  /*20c0*/  SHF.L.U32 R29, R2.reuse, 0x3, RZ ;  /* 0x00000003021d7819 */ /* 0x040fe400000006ff */
[----:B------:R-:W-:Y:S02]  /*20d0*/  LOP3.LUT R31, R2, 0x7, RZ, 0xc0, !PT ;  /* 0x00000007021f7812 */ /* 0x000fe400078ec0ff */
[----:B------:R-:W-:-:S03]  /*20e0*/  LOP3.LUT R29, R29, 0x7fffffc0, RZ, 0xc0, !PT ;  /* 0x7fffffc01d1d7812 */ /* 0x000fc600078ec0ff */
[----:B------:R-:W1:Y:S01]  /*20f0*/  LDC.64 R52, c[0x0][0x260] ;  /* 0x00009800ff347b82 */ /* 0x000e620000000a00 */
[----:B0-----:R-:W-:-:S04]  /*2100*/  IMAD R28, R28, UR4, R9 ;  /* 0x000000041c1c7c24 */ /* 0x001fc8000f8e0209 */
[----:B------:R-:W-:-:S05]  /*2110*/  IMAD R28, R28, 0x800, R29 ;  /* 0x000008001c1c7824 */ /* 0x000fca00078e021d */
[----:B------:R-:W-:-:S04]  /*2120*/  IADD3 R28, R28, R31, RZ ;  /* 0x0000001f1c1c7210 */ /* 0x000fc80007ffe0ff */
[----:B------:R-:W-:-:S04]  /*2130*/  SHF.L.U32 R51, R28, 0x1, RZ ;  /* 0x000000011c337819 */ /* 0x000fc800000006ff */
[C---:B------:R-:W-:Y:S01]  /*2140*/  IADD3 R33, R51.reuse, 0x20, RZ ;  /* 0x0000002033217810 */ /* 0x040fe20007ffe0ff */
[----:B-1----:R-:W-:-:S04]  /*2150*/  IMAD.WIDE.U32 R28, R51, 0x4, R52 ;  /* 0x00000004331c7825 */ /* 0x002fc800078e0034 */
[----:B------:R-:W-:Y:S02]  /*2160*/  VIADD R31, R51, 0x10 ;  /* 0x00000010331f7836 */ /* 0x000fe40000000000 */
[----:B------:R-:W2:Y:S02]  /*2170*/  LDG.E.64 R28, desc[UR8][R28.64] ;  /* 0x000000081c1c7981 */ /* 0x000ea4000c1e1b00 */
[----:B------:R-:W-:Y:S01]  /*2180*/  IMAD.WIDE.U32 R30, R31, 0x4, R52 ;  /* 0x000000041f1e7825 */ /* 0x000fe200078e0034 */
[----:B------:R-:W-:-:S03]  /*2190*/  IADD3 R35, R51, 0x30, RZ ;  /* 0x0000003033237810 */ /* 0x000fc60007ffe0ff */
[--C-:B------:R-:W-:Y:S02]  /*21a0*/  IMAD.WIDE.U32 R32, R33, 0x4, R52.reuse ;  /* 0x0000000421207825 */ /* 0x100fe400078e0034 */
[----:B------:R-:W3:Y:S02]  /*21b0*/  LDG.E.64 R30, desc[UR8][R30.64] ;  /* 0x000000081e1e7981 */ /* 0x000ee4000c1e1b00 */
[----:B------:R-:W-:Y:S02]  /*21c0*/  VIADD R37, R51, 0x40 ;  /* 0x0000004033257836 */ /* 0x000fe40000000000 */
[--C-:B------:R-:W-:Y:S01]  /*21d0*/  IMAD.WIDE.U32 R34, R35, 0x4, R52.reuse ;  /* 0x0000000423227825 */ /* 0x100fe200078e0034 */
[----:B------:R-:W4:Y:S01]  /*21e0*/  LDG.E.64 R32, desc[UR8][R32.64] ;  /* 0x0000000820207981 */ /* 0x000f22000c1e1b00 */
        /* <DEDUP_REMOVED lines=28> */
.L_x_319:
[----:B------:R-:W-:Y:S05]  /*23b0*/  BSYNC B0 ;  /* 0x0000000000007941 */ /* 0x000fea0003800000 */
.L_x_318:
[----:B0-----:R-:W0:Y:S01]  /*23c0*/  SHFL.BFLY PT, R29, R52, 0x4, 0x1f ;  /* 0x0c801f00341d7f89 */ /* 0x001e2200000e0000 */
[----:B------:R-:W-:Y:S01]  /*23d0*/  LOP3.LUT P1, RZ, R2, 0xffffff07, RZ, 0xc0, !PT ;  /* 0xffffff0702ff7812 */ /* 0x000fe2000782c0ff */
[----:B------:R-:W-:Y:S02]  /*23e0*/  BSSY B0, `(.L_x_320) ;  /* 0x0000015000007945 */ /* 0x000fe40003800000 */
        /* <DEDUP_REMOVED lines=20> */
.L_x_321:
[----:B------:R-:W-:Y:S05]  /*2530*/  BSYNC B0 ;  /* 0x0000000000007941 */ /* 0x000fea0003800000 */
.L_x_320:
[----:B------:R-:W1:Y:S08]  /*2540*/  S2UR UR6, SR_CgaCtaId ;  /* 0x00000000000679c3 */ /* 0x000e700000008800 */
        /* <DEDUP_REMOVED lines=10> */
[----:B------:R-:W-:Y:S01]  /*25f0*/  FADD.FTZ R50, -R54, R33 ;  /* 0x0000002136327221 */ /* 0x000fe20000010100 */
[----:B------:R-:W-:Y:S01]  /*2600*/  SHF.L.U32 R67, R67, 0x10, RZ ;  /* 0x0000001043437819 */ /* 0x000fe200000006ff */
[----:B------:R-:W-:Y:S01]  /*2610*/  FADD.FTZ R34, -R56, R65 ;  /* 0x0000004138227221 */ /* 0x000fe20000010100 */
[----:B------:R-:W-:Y:S01]  /*2620*/  SHF.L.U32 R33, R66, 0x10, RZ ;  /* 0x0000001042217819 */ /* 0x000fe200000006ff */
[C---:B------:R-:W-:Y:S01]  /*2630*/  FADD.FTZ R32, -R56.reuse, R85 ;  /* 0x0000005538207221 */ /* 0x040fe20000010100 */
[----:B------:R-:W-:Y:S01]  /*2640*/  FADD.FTZ R56, -R56, R35 ;  /* 0x0000002338387221 */ /* 0x000fe20000010100 */
[----:B------:R-:W-:Y:S01]  /*2650*/  SHF.L.U32 R60, R60, 0x10, RZ ;  /* 0x000000103c3c7819 */ /* 0x000fe200000006ff */
[----:B------:R-:W-:Y:S01]  /*2660*/  FADD.FTZ R52, -R54, R59 ;  /* 0x0000003b36347221 */ /* 0x000fe20000010100 */
[----:B------:R-:W-:Y:S01]  /*2670*/  IMAD.U32 R90, R90, 0x10000, RZ ;  /* 0x000100005a5a7824 */ /* 0x000fe200078e00ff */
[----:B------:R-:W-:Y:S01]  /*2680*/  SHF.L.U32 R35, R86, 0x10, RZ ;  /* 0x0000001056237819 */ /* 0x000fe200000006ff */
[----:B------:R-:W-:Y:S01]  /*2690*/  FADD.FTZ R38, -R54, R67 ;  /* 0x0000004336267221 */ /* 0x000fe20000010100 */
[----:B------:R-:W-:Y:S01]  /*26a0*/  FMUL.FTZ R50, R55, R50 ;  /* 0x0000003237327220 */ /* 0x000fe20000410000 */
[----:B------:R-:W-:Y:S01]  /*26b0*/  SHF.L.U32 R87, R87, 0x10, RZ ;  /* 0x0000001057577819 */ /* 0x000fe200000006ff */
[----:B-1----:R-:W-:Y:S01]  /*26c0*/  ULEA UR5, UR6, UR5, 0x18 ;  /* 0x0000000506057291 */ /* 0x002fe2000f8ec03f */
[----:B------:R-:W-:Y:S01]  /*26d0*/  FMUL.FTZ R52, R55, R52 ;  /* 0x0000003437347220 */ /* 0x000fe20000410000 */
[----:B------:R-:W-:Y:S01]  /*26e0*/  FMUL.FTZ R36, R57, R36 ;  /* 0x0000002439247220 */ /* 0x000fe20000410000 */
[----:B------:R-:W-:Y:S01]  /*26f0*/  FMUL.FTZ R38, R55, R38 ;  /* 0x0000002637267220 */ /* 0x000fe20000410000 */
[----:B------:R-:W-:Y:S01]  /*2700*/  SHF.L.U32 R61, R61, 0x10, RZ ;  /* 0x000000103d3d7819 */ /* 0x000fe200000006ff */
[----:B------:R-:W-:Y:S01]  /*2710*/  IMAD.U32 R37, R62, 0x10000, RZ ;  /* 0x000100003e257824 */ /* 0x000fe200078e00ff */
[----:B0-----:R-:W-:Y:S01]  /*2720*/  LEA R28, R11, UR5, 0x3 ;  /* 0x000000050b1c7c11 */ /* 0x001fe2000f8e18ff */
[----:B------:R-:W-:Y:S01]  /*2730*/  FADD.FTZ R54, -R54, R87 ;  /* 0x0000005736367221 */ /* 0x000fe20000010100 */
[----:B------:R-:W-:Y:S01]  /*2740*/  LEA R30, R12, UR5, 0x3 ;  /* 0x000000050c1e7c11 */ /* 0x000fe2000f8e18ff */
[----:B------:R-:W-:Y:S01]  /*2750*/  IMAD.U32 R89, R89, 0x10000, RZ ;  /* 0x0001000059597824 */ /* 0x000fe200078e00ff */
[----:B------:R-:W-:Y:S01]  /*2760*/  SHF.L.U32 R63, R63, 0x10, RZ ;  /* 0x000000103f3f7819 */ /* 0x000fe200000006ff */
[----:B------:R-:W-:Y:S01]  /*2770*/  FMUL.FTZ R34, R57, R34 ;  /* 0x0000002239227220 */ /* 0x000fe20000410000 */
[----:B------:R-:W0:Y:S01]  /*2780*/  LDS.64 R28, [R28] ;  /* 0x000000001c1c7984 */ /* 0x000e220000000a00 */
[----:B------:R-:W-:Y:S01]  /*2790*/  ULDC.64 UR6, c[0x0][0x210] ;  /* 0x0000840000067ab9 */ /* 0x000fe20000000a00 */
[----:B------:R-:W-:Y:S01]  /*27a0*/  FMUL.FTZ R54, R55, R54 ;  /* 0x0000003637367220 */ /* 0x000fe20000410000 */
[C---:B------:R-:W-:Y:S01]  /*27b0*/  FMUL.FTZ R32, R57.reuse, R32 ;  /* 0x0000002039207220 */ /* 0x040fe20000410000 */
[----:B------:R-:W1:Y:S01]  /*27c0*/  LDS.64 R30, [R30] ;  /* 0x000000001e1e7984 */ /* 0x000e620000000a00 */
[----:B------:R-:W-:Y:S01]  /*27d0*/  FMUL.FTZ R56, R57, R56 ;  /* 0x0000003839387220 */ /* 0x000fe20000410000 */
[----:B------:R-:W-:Y:S01]  /*27e0*/  ULOP3.LUT UR4, UR4, 0x1, URZ, 0x3c, !UPT ;  /* 0x0000000104047892 */ /* 0x000fe2000f8e3c3f */
[--C-:B0-----:R-:W-:Y:S01]  /*27f0*/  FFMA.FTZ R33, R19, R33, -R28.reuse ;  /* 0x0000002113217223 */ /* 0x101fe2000001081c */
[--C-:B------:R-:W-:Y:S01]  /*2800*/  FFMA.FTZ R68, R3, R68, -R28.reuse ;  /* 0x0000004403447223 */ /* 0x100fe2000001081c */
[C-C-:B------:R-:W-:Y:S01]  /*2810*/  FFMA.FTZ R90, R19.reuse, R90, -R28.reuse ;  /* 0x0000005a135a7223 */ /* 0x140fe2000001081c */
[----:B------:R-:W-:Y:S01]  /*2820*/  FFMA.FTZ R58, R19, R35, -R28 ;  /* 0x00000023133a7223 */ /* 0x000fe2000001081c */
[--C-:B-1----:R-:W-:Y:S01]  /*2830*/  FFMA.FTZ R76, R5, R76, -R30.reuse ;  /* 0x0000004c054c7223 */ /* 0x102fe2000001081e */
[----:B------:R-:W-:Y:S01]  /*2840*/  FFMA.FTZ R60, R21, R60, -R30 ;  /* 0x0000003c153c7223 */ /* 0x000fe2000001081e */
[----:B------:R-:W-:Y:S01]  /*2850*/  FFMA.FTZ R50, R29, -R50, R33 ;  /* 0x800000321d327223 */ /* 0x000fe20000010021 */
[----:B------:R-:W-:Y:S01]  /*2860*/  FFMA.FTZ R68, -R7, R29, R68 ;  /* 0x0000001d07447223 */ /* 0x000fe20000010144 */
[----:B------:R-:W-:Y:S01]  /*2870*/  FFMA.FTZ R52, R29, -R52, R90 ;  /* 0x800000341d347223 */ /* 0x000fe2000001005a */
[----:B------:R-:W-:Y:S01]  /*2880*/  FFMA.FTZ R76, -R75, R31, R76 ;  /* 0x0000001f4b4c7223 */ /* 0x000fe2000001014c */
[----:B------:R-:W-:Y:S01]  /*2890*/  FFMA.FTZ R36, R31, -R36, R60 ;  /* 0x800000241f247223 */ /* 0x000fe2000001003c */
[----:B------:R-:W-:Y:S01]  /*28a0*/  FFMA.FTZ R58, R29, -R38, R58 ;  /* 0x800000261d3a7223 */ /* 0x000fe2000001003a */
[----:B------:R-:W-:Y:S01]  /*28b0*/  FFMA.FTZ R81, R3, R81, -R28 ;  /* 0x0000005103517223 */ /* 0x000fe2000001081c */
[----:B------:R-:W-:Y:S01]  /*28c0*/  FMUL.FTZ R38, R55, R50 ;  /* 0x0000003237267220 */ /* 0x000fe20000410000 */
[--C-:B------:R-:W-:Y:S01]  /*28d0*/  FFMA.FTZ R73, R5, R73, -R30.reuse ;  /* 0x0000004905497223 */ /* 0x100fe2000001081e */
[C-C-:B------:R-:W-:Y:S01]  /*28e0*/  FFMA.FTZ R61, R21.reuse, R61, -R30.reuse ;  /* 0x0000003d153d7223 */ /* 0x140fe2000001081e */
[----:B------:R-:W-:Y:S01]  /*28f0*/  FFMA.FTZ R50, R21, R37, -R30 ;  /* 0x0000002515327223 */ /* 0x000fe2000001081e */
[C---:B------:R-:W-:Y:S01]  /*2900*/  FMUL.FTZ R68, R55.reuse, R68 ;  /* 0x0000004437447220 */ /* 0x040fe20000410000 */
[----:B------:R-:W-:Y:S01]  /*2910*/  FMUL.FTZ R7, R55, R52 ;  /* 0x0000003437077220 */ /* 0x000fe20000410000 */
[C---:B------:R-:W-:Y:S01]  /*2920*/  FMUL.FTZ R76, R57.reuse, R76 ;  /* 0x0000004c394c7220 */ /* 0x040fe20000410000 */
[----:B------:R-:W-:Y:S01]  /*2930*/  FMUL.FTZ R37, R57, R36 ;  /* 0x0000002439257220 */ /* 0x000fe20000410000 */
[C-C-:B------:R-:W-:Y:S01]  /*2940*/  FFMA.FTZ R79, R3.reuse, R79, -R28.reuse ;  /* 0x0000004f034f7223 */ /* 0x140fe2000001081c */
[--C-:B------:R-:W-:Y:S01]  /*2950*/  FFMA.FTZ R77, R3, R77, -R28.reuse ;  /* 0x0000004d034d7223 */ /* 0x100fe2000001081c */
[----:B------:R-:W-:Y:S01]  /*2960*/  FFMA.FTZ R89, R19, R89, -R28 ;  /* 0x0000005913597223 */ /* 0x000fe2000001081c */
[C-C-:B------:R-:W-:Y:S01]  /*2970*/  FFMA.FTZ R71, R5.reuse, R71, -R30.reuse ;  /* 0x0000004705477223 */ /* 0x140fe2000001081e */
[--C-:B------:R-:W-:Y:S01]  /*2980*/  FFMA.FTZ R69, R5, R69, -R30.reuse ;  /* 0x0000004505457223 */ /* 0x100fe2000001081e */
[----:B------:R-:W-:Y:S01]  /*2990*/  FFMA.FTZ R63, R21, R63, -R30 ;  /* 0x0000003f153f7223 */ /* 0x000fe2000001081e */
[----:B------:R-:W-:Y:S01]  /*29a0*/  FFMA.FTZ R82, -R82, R29, R81 ;  /* 0x0000001d52527223 */ /* 0x000fe20000010151 */
[----:B------:R-:W-:Y:S01]  /*29b0*/  IADD3 R28, P1, R20, UR6, RZ ;  /* 0x00000006141c7c10 */ /* 0x000fe2000ff3e0ff */
[----:B------:R-:W-:Y:S01]  /*29c0*/  FFMA.FTZ R74, -R74, R31, R73 ;  /* 0x0000001f4a4a7223 */ /* 0x000fe20000010149 */
[----:B------:R-:W-:Y:S01]  /*29d0*/  FFMA.FTZ R34, R31, -R34, R61 ;  /* 0x800000221f227223 */ /* 0x000fe2000001003d */
[-C--:B------:R-:W-:Y:S01]  /*29e0*/  FFMA.FTZ R80, -R80, R29.reuse, R79 ;  /* 0x0000001d50507223 */ /* 0x080fe2000001014f */
[----:B------:R-:W-:Y:S01]  /*29f0*/  FFMA.FTZ R78, -R78, R29, R77 ;  /* 0x0000001d4e4e7223 */ /* 0x000fe2000001014d */
[----:B------:R-:W-:Y:S01]  /*2a00*/  FFMA.FTZ R54, R29, -R54, R89 ;  /* 0x800000361d367223 */ /* 0x000fe20000010059 */
[----:B------:R-:W-:Y:S01]  /*2a10*/  F2FP.BF16.F32.PACK_AB R68, R7, R68 ;  /* 0x000000440744723e */ /* 0x000fe200000010ff */
[-C--:B------:R-:W-:Y:S01]  /*2a20*/  FFMA.FTZ R72, -R72, R31.reuse, R71 ;  /* 0x0000001f48487223 */ /* 0x080fe20000010147 */
[C---:B------:R-:W-:Y:S01]  /*2a30*/  FFMA.FTZ R32, R31.reuse, -R32, R50 ;  /* 0x800000201f207223 */ /* 0x040fe20000010032 */
[----:B------:R-:W-:Y:S01]  /*2a40*/  FFMA.FTZ R70, -R70, R31, R69 ;  /* 0x0000001f46467223 */ /* 0x000fe20000010145 */
[----:B------:R-:W-:Y:S01]  /*2a50*/  FFMA.FTZ R56, R31, -R56, R63 ;  /* 0x800000381f387223 */ /* 0x000fe2000001003f */
[----:B------:R-:W-:Y:S01]  /*2a60*/  F2FP.BF16.F32.PACK_AB R76, R37, R76 ;  /* 0x0000004c254c723e */ /* 0x000fe200000010ff */
[----:B------:R-:W-:Y:S01]  /*2a70*/  FMUL.FTZ R33, R55, R82 ;  /* 0x0000005237217220 */ /* 0x000fe20000410000 */
[----:B------:R-:W-:Y:S01]  /*2a80*/  IADD3.X R29, R18, UR7, RZ, P1, !PT ;  /* 0x00000007121d7c10 */ /* 0x000fe20008ffe4ff */
[C---:B------:R-:W-:Y:S01]  /*2a90*/  FMUL.FTZ R74, R57.reuse, R74 ;  /* 0x0000004a394a7220 */ /* 0x040fe20000410000 */
[----:B------:R-:W-:Y:S01]  /*2aa0*/  FMUL.FTZ R31, R57, R34 ;  /* 0x00000022391f7220 */ /* 0x000fe20000410000 */
[----:B------:R-:W-:Y:S01]  /*2ab0*/  IADD3 R22, P1, R22, UR6, RZ ;  /* 0x0000000616167c10 */ /* 0x000fe2000ff3e0ff */
[C---:B------:R-:W-:Y:S01]  /*2ac0*/  FMUL.FTZ R20, R55.reuse, R80 ;  /* 0x0000005037147220 */ /* 0x040fe20000410000 */
[----:B------:R-:W-:Y:S01]  /*2ad0*/  PRMT R39, R68, 0x7632, R39 ;  /* 0x0000763244277816 */ /* 0x000fe20000000027 */
[----:B------:R-:W-:Y:S01]  /*2ae0*/  FMUL.FTZ R35, R55, R58 ;  /* 0x0000003a37237220 */ /* 0x000fe20000410000 */
[----:B------:R-:W-:Y:S01]  /*2af0*/  PRMT R30, R76, 0x7632, R30 ;  /* 0x000076324c1e7816 */ /* 0x000fe2000000001e */
[C---:B------:R-:W-:Y:S01]  /*2b00*/  FMUL.FTZ R72, R57.reuse, R72 ;  /* 0x0000004839487220 */ /* 0x040fe20000410000 */
[----:B------:R-:W-:Y:S01]  /*2b10*/  F2FP.BF16.F32.PACK_AB R33, R38, R33 ;  /* 0x000000212621723e */ /* 0x000fe200000010ff */
[----:B------:R-:W-:Y:S01]  /*2b20*/  FMUL.FTZ R37, R57, R32 ;  /* 0x0000002039257220 */ /* 0x000fe20000410000 */
[----:B------:R-:W-:Y:S01]  /*2b30*/  IADD3.X R23, R23, UR7, RZ, P1, !PT ;  /* 0x0000000717177c10 */ /* 0x000fe20008ffe4ff */
[----:B------:R-:W-:Y:S01]  /*2b40*/  FMUL.FTZ R70, R57, R70 ;  /* 0x0000004639467220 */ /* 0x000fe20000410000 */
[----:B------:R-:W-:Y:S01]  /*2b50*/  F2FP.BF16.F32.PACK_AB R74, R31, R74 ;  /* 0x0000004a1f4a723e */ /* 0x000fe200000010ff */
[C---:B------:R-:W-:Y:S01]  /*2b60*/  FMUL.FTZ R7, R55.reuse, R78 ;  /* 0x0000004e37077220 */ /* 0x040fe20000410000 */
[----:B------:R-:W-:Y:S01]  /*2b70*/  IADD3 R24, P1, R24, UR6, RZ ;  /* 0x0000000618187c10 */ /* 0x000fe2000ff3e0ff */
[----:B------:R-:W-:Y:S01]  /*2b80*/  FMUL.FTZ R18, R55, R54 ;  /* 0x0000003637127220 */ /* 0x000fe20000410000 */
[----:B------:R-:W-:Y:S01]  /*2b90*/  FMUL.FTZ R57, R57, R56 ;  /* 0x0000003839397220 */ /* 0x000fe20000410000 */
[----:B------:R-:W-:Y:S01]  /*2ba0*/  STG.E.U16 desc[UR8][R28.64], R68 ;  /* 0x000000441c007986 */ /* 0x000fe2000c101508 */
[----:B------:R-:W-:-:S02]  /*2bb0*/  PRMT R31, R33, 0x7632, R31 ;  /* 0x00007632211f7816 */ /* 0x000fc4000000001f */
[----:B------:R-:W-:Y:S01]  /*2bc0*/  F2FP.BF16.F32.PACK_AB R20, R35, R20 ;  /* 0x000000142314723e */ /* 0x000fe200000010ff */
[----:B------:R-:W-:Y:S01]  /*2bd0*/  STG.E.U16 desc[UR8][R28.64+0x2], R39 ;  /* 0x000002271c007986 */ /* 0x000fe2000c101508 */
[----:B------:R-:W-:Y:S02]  /*2be0*/  IADD3.X R25, R25, UR7, RZ, P1, !PT ;  /* 0x0000000719197c10 */ /* 0x000fe40008ffe4ff */
[----:B------:R-:W-:Y:S01]  /*2bf0*/  F2FP.BF16.F32.PACK_AB R72, R37, R72 ;  /* 0x000000482548723e */ /* 0x000fe200000010ff */
[----:B------:R-:W-:Y:S01]  /*2c00*/  STG.E.U16 desc[UR8][R28.64+0x4], R76 ;  /* 0x0000044c1c007986 */ /* 0x000fe2000c101508 */
[----:B------:R-:W-:Y:S02]  /*2c10*/  IADD3 R26, P1, R26, UR6, RZ ;  /* 0x000000061a1a7c10 */ /* 0x000fe4000ff3e0ff */
[----:B------:R-:W-:Y:S01]  /*2c20*/  F2FP.BF16.F32.PACK_AB R7, R18, R7 ;  /* 0x000000071207723e */ /* 0x000fe200000010ff */
[----:B------:R0:W-:Y:S01]  /*2c30*/  STG.E.U16 desc[UR8][R28.64+0x6], R30 ;  /* 0x0000061e1c007986 */ /* 0x0001e2000c101508 */
[----:B------:R-:W-:-:S02]  /*2c40*/  F2FP.BF16.F32.PACK_AB R70, R57, R70 ;  /* 0x000000463946723e */ /* 0x000fc400000010ff */
[----:B------:R-:W-:Y:S01]  /*2c50*/  IADD3.X R27, R27, UR7, RZ, P1, !PT ;  /* 0x000000071b1b7c10 */ /* 0x000fe20008ffe4ff */
[----:B------:R-:W-:Y:S01]  /*2c60*/  STG.E.U16 desc[UR8][R22.64], R33 ;  /* 0x0000002116007986 */ /* 0x000fe2000c101508 */
[----:B------:R-:W-:-:S03]  /*2c70*/  PRMT R18, R7, 0x7632, R18 ;  /* 0x0000763207127816 */ /* 0x000fc60000000012 */
[----:B------:R-:W-:Y:S01]  /*2c80*/  STG.E.U16 desc[UR8][R22.64+0x2], R31 ;  /* 0x0000021f16007986 */ /* 0x000fe2000c101508 */
[----:B0-----:R-:W-:-:S03]  /*2c90*/  PRMT R29, R74, 0x7632, R29 ;  /* 0x000076324a1d7816 */ /* 0x001fc6000000001d */
[----:B------:R-:W-:Y:S01]  /*2ca0*/  STG.E.U16 desc[UR8][R22.64+0x4], R74 ;  /* 0x0000044a16007986 */ /* 0x000fe2000c101508 */
[----:B------:R-:W-:-:S03]  /*2cb0*/  PRMT R28, R72, 0x7632, R28 ;  /* 0x00007632481c7816 */ /* 0x000fc6000000001c */
[----:B------:R0:W-:Y:S04]  /*2cc0*/  STG.E.U16 desc[UR8][R22.64+0x6], R29 ;  /* 0x0000061d16007986 */ /* 0x0001e8000c101508 */
[----:B------:R1:W-:Y:S04]  /*2cd0*/  STG.E.U16 desc[UR8][R24.64], R20 ;  /* 0x0000001418007986 */ /* 0x0003e8000c101508 */
[----:B------:R2:W-:Y:S01]  /*2ce0*/  STG.E.U16 desc[UR8][R24.64+0x4], R72 ;  /* 0x0000044818007986 */ /* 0x0005e2000c101508 */
[----:B0-----:R-:W-:-:S03]  /*2cf0*/  PRMT R23, R20, 0x7632, R23 ;  /* 0x0000763214177816 */ /* 0x001fc60000000017 */
[----:B------:R2:W-:Y:S01]  /*2d00*/  STG.E.U16 desc[UR8][R24.64+0x6], R28 ;  /* 0x0000061c18007986 */ /* 0x0005e2000c101508 */
[----:B-1----:R-:W-:-:S03]  /*2d10*/  PRMT R20, R70, 0x7632, R20 ;  /* 0x0000763246147816 */ /* 0x002fc60000000014 */
[----:B------:R2:W-:Y:S04]  /*2d20*/  STG.E.U16 desc[UR8][R24.64+0x2], R23 ;  /* 0x0000021718007986 */ /* 0x0005e8000c101508 */
[----:B------:R2:W-:Y:S04]  /*2d30*/  STG.E.U16 desc[UR8][R26.64], R7 ;  /* 0x000000071a007986 */ /* 0x0005e8000c101508 */
[----:B------:R2:W-:Y:S04]  /*2d40*/  STG.E.U16 desc[UR8][R26.64+0x2], R18 ;  /* 0x000002121a007986 */ /* 0x0005e8000c101508 */
[----:B------:R2:W-:Y:S04]  /*2d50*/  STG.E.U16 desc[UR8][R26.64+0x4], R70 ;  /* 0x000004461a007986 */ /* 0x0005e8000c101508 */
[----:B------:R2:W-:Y:S01]  /*2d60*/  STG.E.U16 desc[UR8][R26.64+0x6], R20 ;  /* 0x000006141a007986 */ /* 0x0005e2000c101508 */
[----:B------:R-:W-:Y:S05]  /*2d70*/  @!P0 BRA `(.L_x_322) ;  /* 0xffffffd8001c8947 */ /* 0x000fea000383ffff */
.L_x_306:
[----:B------:R-:W-:-:S05]  /*2d80*/  LEA R0, R9, R0, 0x6 ;  /* 0x0000000009007211 */ /* 0x000fca00078e30ff */
[----:B------:R-:W-:-:S05]  /*2d90*/  IMAD.SHL.U32 R15, R0, 0x20, RZ ;  /* 0x00000020000f7824 */ /* 0x000fca00078e00ff */
[----:B------:R-:W-:-:S13]  /*2da0*/  ISETP.GT.AND P0, PT, R15, 0x13f, PT ;  /* 0x0000013f0f00780c */ /* 0x000fda0003f04270 */
[----:B------:R-:W-:Y:S05]  /*2db0*/  @P0 EXIT ;  /* 0x000000000000094d */ /* 0x000fea0003800000 */
[----:B------:R-:W1:Y:S01]  /*2dc0*/  S2R R6, SR_TID.X ;  /* 0x0000000000067919 */ /* 0x000e620000002100 */
[----:B0-----:R-:W-:Y:S01]  /*2dd0*/  LOP3.LUT R3, RZ, R48, RZ, 0x33, !PT ;  /* 0x00000030ff037212 */ /* 0x001fe200078e33ff */
[----:B--2---:R-:W-:Y:S01]  /*2de0*/  IMAD.MOV.U32 R7, RZ, RZ, 0x14 ;  /* 0x00000014ff077424 */ /* 0x004fe200078e00ff */
[----:B------:R-:W-:Y:S02]  /*2df0*/  LOP3.LUT R0, RZ, R49, RZ, 0x33, !PT ;  /* 0x00000031ff007212 */ /* 0x000fe400078e33ff */
[----:B------:R-:W-:-:S04]  /*2e00*/  ISETP.GT.U32.AND P0, PT, R3, -0x3, PT ;  /* 0xfffffffd0300780c */ /* 0x000fc80003f04070 */
[----:B------:R-:W-:-:S04]  /*2e10*/  ISETP.GT.AND.EX P0, PT, R0, -0x1, PT, P0 ;  /* 0xffffffff0000780c */ /* 0x000fc80003f04300 */
[----:B------:R-:W-:Y:S02]  /*2e20*/  SEL R3, R3, 0xfffffffd, P0 ;  /* 0xfffffffd03037807 */ /* 0x000fe40000000000 */
[----:B------:R-:W-:Y:S02]  /*2e30*/  SEL R0, R0, 0xffffffff, P0 ;  /* 0xffffffff00007807 */ /* 0x000fe40000000000 */
[C---:B------:R-:W-:Y:S02]  /*2e40*/  SHF.L.U32 R4, R3.reuse, 0x6, RZ ;  /* 0x0000000603047819 */ /* 0x040fe400000006ff */
[----:B------:R-:W-:Y:S02]  /*2e50*/  SHF.L.U64.HI R3, R3, 0x6, R0 ;  /* 0x0000000603037819 */ /* 0x000fe40000010200 */
[----:B------:R-:W-:Y:S02]  /*2e60*/  MOV R0, 0xffffffff ;  /* 0xffffffff00007802 */ /* 0x000fe40000000f00 */
[----:B-1----:R-:W-:-:S02]  /*2e70*/  SHF.R.U32.HI R5, RZ, 0x5, R6 ;  /* 0x00000005ff057819 */ /* 0x002fc40000011606 */
[----:B------:R-:W-:Y:S02]  /*2e80*/  SHF.R.U32.HI R2, RZ, 0x4, R6 ;  /* 0x00000004ff027819 */ /* 0x000fe40000011606 */
[----:B------:R-:W-:Y:S02]  /*2e90*/  IADD3 R13, P0, P1, -R4, -0x41, -R5 ;  /* 0xffffffbf040d7810 */ /* 0x000fe4000791e905 */
[----:B------:R-:W-:Y:S02]  /*2ea0*/  LOP3.LUT R50, R6, 0xf, RZ, 0xc0, !PT ;  /* 0x0000000f06327812 */ /* 0x000fe400078ec0ff */
[----:B------:R-:W-:Y:S02]  /*2eb0*/  IADD3.X R17, ~R3, -0x1, R0, P0, P1 ;  /* 0xffffffff03117810 */ /* 0x000fe400007e2500 */
[----:B------:R-:W-:Y:S02]  /*2ec0*/  VIADDMNMX.U32 R0, R2, R7, 0x20, !PT ;  /* 0x0000002002007446 */ /* 0x000fe40007800007 */
[----:B------:R-:W-:Y:S01]  /*2ed0*/  LOP3.LUT R7, RZ, R2, RZ, 0x33, !PT ;  /* 0x00000002ff077212 */ /* 0x000fe200078e33ff */
[----:B------:R-:W-:-:S03]  /*2ee0*/  IMAD.WIDE.U32 R8, R17, -0x33333333, RZ ;  /* 0xcccccccd11087825 */ /* 0x000fc600078e00ff */
[----:B------:R-:W-:Y:S01]  /*2ef0*/  IADD3 R0, R0, R7, RZ ;  /* 0x0000000700007210 */ /* 0x000fe20007ffe0ff */
[----:B------:R-:W-:-:S04]  /*2f00*/  IMAD.WIDE.U32 R10, P0, R13, -0x33333334, R8 ;  /* 0xcccccccc0d0a7825 */ /* 0x000fc80007800008 */
[----:B------:R-:W-:Y:S01]  /*2f10*/  IMAD.WIDE.U32 R8, R13, -0x33333333, RZ ;  /* 0xcccccccd0d087825 */ /* 0x000fe200078e00ff */
[----:B------:R-:W-:Y:S02]  /*2f20*/  IADD3.X R13, RZ, RZ, RZ, P0, !PT ;  /* 0x000000ffff0d7210 */ /* 0x000fe400007fe4ff */
[----:B------:R-:W-:Y:S01]  /*2f30*/  ISETP.LT.U32.AND P0, PT, R48, 0x2, PT ;  /* 0x000000023000780c */ /* 0x000fe20003f01070 */
[----:B------:R-:W-:Y:S01]  /*2f40*/  IMAD.MOV.U32 R12, RZ, RZ, R11 ;  /* 0x000000ffff0c7224 */ /* 0x000fe200078e000b */
[----:B------:R-:W-:Y:S01]  /*2f50*/  IADD3 RZ, P1, R9, R10, RZ ;  /* 0x0000000a09ff7210 */ /* 0x000fe20007f3e0ff */
[----:B------:R-:W-:Y:S01]  /*2f60*/  IMAD.WIDE.U32 R8, R0, -0x33333333, RZ ;  /* 0xcccccccd00087825 */ /* 0x000fe200078e00ff */
[----:B------:R-:W-:-:S03]  /*2f70*/  ISETP.LT.AND.EX P0, PT, R49, RZ, PT, P0 ;  /* 0x000000ff3100720c */ /* 0x000fc60003f01300 */
[----:B------:R-:W-:Y:S01]  /*2f80*/  IMAD.WIDE.U32.X R10, R17, -0x33333334, R12, P1 ;  /* 0xcccccccc110a7825 */ /* 0x000fe200008e040c */
[----:B------:R-:W-:Y:S02]  /*2f90*/  SEL R12, R48, 0x2, P0 ;  /* 0x00000002300c7807 */ /* 0x000fe40000000000 */
[----:B------:R-:W-:Y:S02]  /*2fa0*/  LEA.HI R8, R9, 0x1, RZ, 0x1c ;  /* 0x0000000109087811 */ /* 0x000fe400078fe0ff */
[----:B------:R-:W-:Y:S02]  /*2fb0*/  SHF.R.U64 R7, R10, 0x3, R11 ;  /* 0x000000030a077819 */ /* 0x000fe4000000120b */
[----:B------:R-:W-:Y:S02]  /*2fc0*/  SEL R11, R49, RZ, P0 ;  /* 0x000000ff310b7207 */ /* 0x000fe40000000000 */
[----:B------:R-:W-:Y:S01]  /*2fd0*/  IADD3 R14, P0, R5, 0xa, RZ ;  /* 0x0000000a050e7810 */ /* 0x000fe20007f1e0ff */
[----:B------:R-:W-:Y:S01]  /*2fe0*/  VIADD R7, R7, 0x1 ;  /* 0x0000000107077836 */ /* 0x000fe20000000000 */
[----:B------:R-:W-:-:S02]  /*2ff0*/  IADD3 R13, P1, R5, 0x14, RZ ;  /* 0x00000014050d7810 */ /* 0x000fc40007f3e0ff */
[----:B------:R-:W-:Y:S02]  /*3000*/  IADD3 R49, P2, R5, 0x1e, RZ ;  /* 0x0000001e05317810 */ /* 0x000fe40007f5e0ff */
[C---:B------:R-:W-:Y:S02]  /*3010*/  SHF.L.U64.HI R11, R12.reuse, 0x6, R11 ;  /* 0x000000060c0b7819 */ /* 0x040fe4000001020b */
[----:B------:R-:W-:Y:S02]  /*3020*/  SHF.L.U32 R12, R12, 0x6, RZ ;  /* 0x000000060c0c7819 */ /* 0x000fe400000006ff */
[----:B------:R-:W-:Y:S02]  /*3030*/  IADD3.X R10, RZ, RZ, RZ, P0, !PT ;  /* 0x000000ffff0a7210 */ /* 0x000fe400007fe4ff */
[----:B------:R-:W-:Y:S02]  /*3040*/  IADD3.X R9, RZ, RZ, RZ, P1, !PT ;  /* 0x000000ffff097210 */ /* 0x000fe40000ffe4ff */
[----:B------:R-:W-:-:S02]  /*3050*/  IADD3.X R48, RZ, RZ, RZ, P2, !PT ;  /* 0x000000ffff307210 */ /* 0x000fc400017fe4ff */
[----:B------:R-:W-:Y:S02]  /*3060*/  LOP3.LUT R8, R8, 0x3, RZ, 0xc0, !PT ;  /* 0x0000000308087812 */ /* 0x000fe400078ec0ff */
[----:B------:R-:W-:-:S07]  /*3070*/  LOP3.LUT R7, R7, 0x3, RZ, 0xc0, !PT ;  /* 0x0000000307077812 */ /* 0x000fce00078ec0ff */
.L_x_339:
[----:B------:R-:W-:Y:S01]  /*3080*/  ISETP.GT.U32.AND P0, PT, R12, R5, PT ;  /* 0x000000050c00720c */ /* 0x000fe20003f04070 */
[----:B------:R-:W-:Y:S01]  /*3090*/  BSSY B0, `(.L_x_323) ;  /* 0x00000ac000007945 */ /* 0x000fe20003800000 */
[----:B0-----:R-:W-:Y:S02]  /*30a0*/  CS2R R44, SRZ ;  /* 0x00000000002c7805 */ /* 0x001fe4000001ff00 */
[----:B------:R-:W-:-:S13]  /*30b0*/  ISETP.GT.AND.EX P0, PT, R11, RZ, PT, P0 ;  /* 0x000000ff0b00720c */ /* 0x000fda0003f04300 */
[----:B-1234-:R-:W-:Y:S05]  /*30c0*/  @!P0 BRA `(.L_x_324) ;  /* 0x0000000800a08947 */ /* 0x01efea0003800000 */
[----:B------:R-:W-:Y:S01]  /*30d0*/  ISETP.NE.U32.AND P1, PT, R7, RZ, PT ;  /* 0x000000ff0700720c */ /* 0x000fe20003f25070 */
[----:B------:R-:W-:Y:S01]  /*30e0*/  IMAD.MOV.U32 R16, RZ, RZ, -0x1 ;  /* 0xffffffffff107424 */ /* 0x000fe200078e00ff */
[----:B------:R-:W-:Y:S01]  /*30f0*/  IADD3 R17, P2, P3, -R4, -0x41, -R5 ;  /* 0xffffffbf04117810 */ /* 0x000fe20007b5e905 */
[----:B------:R-:W-:Y:S01]  /*3100*/  BSSY B1, `(.L_x_325) ;  /* 0x0000024000017945 */ /* 0x000fe20003800000 */
[----:B------:R-:W-:Y:S01]  /*3110*/  ISETP.NE.AND.EX P1, PT, RZ, RZ, PT, P1 ;  /* 0x000000ffff00720c */ /* 0x000fe20003f25310 */
[----:B------:R-:W-:Y:S01]  /*3120*/  HFMA2.MMA R42, -RZ, RZ, 0, 0 ;  /* 0x00000000ff2a7435 */ /* 0x000fe200000001ff */
[----:B------:R-:W-:Y:S02]  /*3130*/  ISETP.GE.U32.AND P0, PT, R17, 0x1e, PT ;  /* 0x0000001e1100780c */ /* 0x000fe40003f06070 */
[----:B------:R-:W-:Y:S02]  /*3140*/  CS2R R44, SRZ ;  /* 0x00000000002c7805 */ /* 0x000fe4000001ff00 */
[----:B------:R-:W-:-:S02]  /*3150*/  IADD3.X R17, ~R3, -0x1, R16, P2, P3 ;  /* 0xffffffff03117810 */ /* 0x000fc400017e6510 */
[----:B------:R-:W-:Y:S02]  /*3160*/  LOP3.LUT R16, R6, 0x1f, RZ, 0xc0, !PT ;  /* 0x0000001f06107812 */ /* 0x000fe400078ec0ff */
[----:B------:R-:W-:Y:S02]  /*3170*/  ISETP.GE.U32.AND.EX P0, PT, R17, RZ, PT, P0 ;  /* 0x000000ff1100720c */ /* 0x000fe40003f06100 */
[----:B------:R-:W-:Y:S02]  /*3180*/  IADD3 R16, P2, R16, R15, RZ ;  /* 0x0000000f10107210 */ /* 0x000fe40007f5e0ff */
[----:B------:R-:W-:Y:S02]  /*3190*/  MOV R43, R5 ;  /* 0x00000005002b7202 */ /* 0x000fe40000000f00 */
[----:B------:R-:W-:Y:S01]  /*31a0*/  LEA.HI.X.SX32 R17, R15, RZ, 0x1, P2 ;  /* 0x000000ff0f117211 */ /* 0x000fe200010f0eff */
[----:B------:R-:W-:Y:S08]  /*31b0*/  @!P1 BRA `(.L_x_326) ;  /* 0x0000000000609947 */ /* 0x000ff00003800000 */
        /* <DEDUP_REMOVED lines=17> */
[----:B------:R-:W-:Y:S01]  /*32d0*/  IMAD.MOV.U32 R42, RZ, RZ, R9 ;  /* 0x000000ffff2a7224 */ /* 0x000fe200078e0009 */
[----:B------:R-:W-:Y:S02]  /*32e0*/  @P1 MOV R43, R49 ;  /* 0x00000031002b1202 */ /* 0x000fe40000000f00 */
[----:B------:R-:W-:Y:S01]  /*32f0*/  @P1 MOV R42, R48 ;  /* 0x00000030002a1202 */ /* 0x000fe20000000f00 */
[----:B--2---:R-:W-:Y:S01]  /*3300*/  FADD.FTZ R45, R45, R20 ;  /* 0x000000142d2d7221 */ /* 0x004fe20000010000 */
[----:B------:R-:W-:-:S03]  /*3310*/  FADD.FTZ R44, R44, R21 ;  /* 0x000000152c2c7221 */ /* 0x000fc60000010000 */
[----:B---3--:R-:W-:Y:S01]  /*3320*/  @P1 FADD.FTZ R45, R45, R22 ;  /* 0x000000162d2d1221 */ /* 0x008fe20000010000 */
[----:B------:R-:W-:-:S07]  /*3330*/  @P1 FADD.FTZ R44, R44, R23 ;  /* 0x000000172c2c1221 */ /* 0x000fce0000010000 */
.L_x_326:
[----:B------:R-:W-:Y:S05]  /*3340*/  BSYNC B1 ;  /* 0x0000000000017941 */ /* 0x000fea0003800000 */
.L_x_325:
[----:B------:R-:W-:Y:S05]  /*3350*/  @!P0 BRA `(.L_x_324) ;  /* 0x0000000400fc8947 */ /* 0x000fea0003800000 */
[C---:B------:R-:W-:Y:S01]  /*3360*/  IADD3 R18, P2, -R43.reuse, R12, RZ ;  /* 0x0000000c2b127210 */ /* 0x040fe20007f5e1ff */
[----:B------:R-:W-:Y:S01]  /*3370*/  IMAD R19, R42, 0x280, RZ ;  /* 0x000002802a137824 */ /* 0x000fe200078e02ff */
[C---:B------:R-:W-:Y:S01]  /*3380*/  SHF.L.U64.HI R17, R16.reuse, 0x1, R17 ;  /* 0x0000000110117819 */ /* 0x040fe20000010211 */
[----:B------:R-:W-:Y:S01]  /*3390*/  IMAD.SHL.U32 R16, R16, 0x2, RZ ;  /* 0x0000000210107824 */ /* 0x000fe200078e00ff */
[----:B------:R-:W-:Y:S01]  /*33a0*/  ISETP.GT.U32.AND P1, PT, R18, 0x78, PT ;  /* 0x000000781200780c */ /* 0x000fe20003f24070 */
[----:B------:R-:W-:Y:S01]  /*33b0*/  ULDC.64 UR4, c[0x0][0x260] ;  /* 0x0000980000047ab9 */ /* 0x000fe20000000a00 */
[----:B------:R-:W-:Y:S01]  /*33c0*/  IADD3.X R20, ~R42, R11, RZ, P2, !PT ;  /* 0x0000000b2a147210 */ /* 0x000fe200017fe5ff */
[----:B------:R-:W-:Y:S01]  /*33d0*/  IMAD.WIDE.U32 R16, R43, 0x280, R16 ;  /* 0x000002802b107825 */ /* 0x000fe200078e0010 */
[----:B------:R-:W-:Y:S02]  /*33e0*/  BSSY B1, `(.L_x_327) ;  /* 0x0000043000017945 */ /* 0x000fe40003800000 */
[----:B------:R-:W-:-:S02]  /*33f0*/  ISETP.GT.AND.EX P1, PT, R20, RZ, PT, P1 ;  /* 0x000000ff1400720c */ /* 0x000fc40003f24310 */
[----:B------:R-:W-:Y:S02]  /*3400*/  IADD3 R19, R17, R19, RZ ;  /* 0x0000001311137210 */ /* 0x000fe40007ffe0ff */
[----:B------:R-:W-:-:S04]  /*3410*/  LEA R17, P0, R16, UR4, 0x2 ;  /* 0x0000000410117c11 */ /* 0x000fc8000f8010ff */
[----:B------:R-:W-:Y:S02]  /*3420*/  LEA.HI.X R18, R16, UR5, R19, 0x2, P0 ;  /* 0x0000000510127c11 */ /* 0x000fe400080f1413 */
[----:B------:R-:W-:-:S05]  /*3430*/  IADD3 R16, P0, R17, 0x16400, RZ ;  /* 0x0001640011107810 */ /* 0x000fca0007f1e0ff */
[----:B------:R-:W-:Y:S01]  /*3440*/  IMAD.X R17, RZ, RZ, R18, P0 ;  /* 0x000000ffff117224 */ /* 0x000fe200000e0612 */
[----:B------:R-:W-:Y:S01]  /*3450*/  PLOP3.LUT P0, PT, PT, PT, PT, 0x80, 0x0 ;  /* 0x000000000000781c */ /* 0x000fe20003f0f070 */
[----:B------:R-:W-:-:S12]  /*3460*/  @!P1 BRA `(.L_x_328) ;  /* 0x0000000000e89947 */ /* 0x000fd80003800000 */
[----:B------:R-:W-:Y:S02]  /*3470*/  IADD3 R58, P1, R12, -0x78, RZ ;  /* 0xffffff880c3a7810 */ /* 0x000fe40007f3e0ff */
[----:B------:R-:W-:Y:S02]  /*3480*/  PLOP3.LUT P0, PT, PT, PT, PT, 0x8, 0x0 ;  /* 0x000000000000781c */ /* 0x000fe40003f0e170 */
[----:B------:R-:W-:-:S11]  /*3490*/  IADD3.X R51, R11, -0x1, RZ, P1, !PT ;  /* 0xffffffff0b337810 */ /* 0x000fd60000ffe4ff */
.L_x_329:
        /* <DEDUP_REMOVED lines=55> */
.L_x_328:
[----:B------:R-:W-:Y:S05]  /*3810*/  BSYNC B1 ;  /* 0x0000000000017941 */ /* 0x000fea0003800000 */
.L_x_327:
[----:B------:R-:W-:Y:S01]  /*3820*/  IADD3 R18, P2, -R43, R12, RZ ;  /* 0x0000000c2b127210 */ /* 0x000fe20007f5e1ff */
[----:B------:R-:W-:Y:S03]  /*3830*/  BSSY B1, `(.L_x_330) ;  /* 0x0000022000017945 */ /* 0x000fe60003800000 */
[----:B------:R-:W-:Y:S01]  /*3840*/  ISETP.GT.U32.AND P1, PT, R18, 0x28, PT ;  /* 0x000000281200780c */ /* 0x000fe20003f24070 */
[----:B------:R-:W-:-:S05]  /*3850*/  IMAD.X R18, R11, 0x1, ~R42, P2 ;  /* 0x000000010b127824 */ /* 0x000fca00010e0e2a */
        /* <DEDUP_REMOVED lines=31> */
.L_x_331:
[----:B------:R-:W-:Y:S05]  /*3a50*/  BSYNC B1 ;  /* 0x0000000000017941 */ /* 0x000fea0003800000 */
.L_x_330:
        /* <DEDUP_REMOVED lines=15> */
.L_x_324:
[----:B------:R-:W-:Y:S05]  /*3b50*/  BSYNC B0 ;  /* 0x0000000000007941 */ /* 0x000fea0003800000 */
.L_x_323:
        /* <DEDUP_REMOVED lines=14> */
[----:B------:R-:W-:-:S11]  /*3c40*/  MOV R26, R2 ;  /* 0x00000002001a7202 */ /* 0x000fd60000000f00 */
        /* <DEDUP_REMOVED lines=8> */
[----:B0-----:R-:W-:-:S06]  /*3cd0*/  CS2R R16, SRZ ;  /* 0x0000000000107805 */ /* 0x001fcc000001ff00 */
        /* <DEDUP_REMOVED lines=8> */
[----:B-1----:R-:W1:Y:S04]  /*3d60*/  SHFL.BFLY PT, R19, R16, 0x8, 0x101f ;  /* 0x0d101f0010137f89 */ /* 0x002e6800000e0000 */
[----:B0-2---:R-:W0:Y:S01]  /*3d70*/  SHFL.BFLY PT, R18, R17, 0x8, 0x101f ;  /* 0x0d101f0011127f89 */ /* 0x005e2200000e0000 */
[----:B-1----:R-:W-:Y:S01]  /*3d80*/  FADD.FTZ R19, R19, R16 ;  /* 0x0000001013137221 */ /* 0x002fe20000010000 */
[----:B------:R-:W-:Y:S01]  /*3d90*/  MOV R16, 0xffff ;  /* 0x0000ffff00107802 */ /* 0x000fe20000000f00 */
[----:B0-----:R-:W-:-:S03]  /*3da0*/  FADD.FTZ R18, R18, R17 ;  /* 0x0000001112127221 */ /* 0x001fc60000010000 */
        /* <DEDUP_REMOVED lines=12> */
.L_x_348:
[----:B------:R-:W0:Y:S01]  /*3e70*/  LDC.64 R16, c[0x0][0x218] ;  /* 0x00008600ff107b82 */ /* 0x000e220000000a00 */
[----:B------:R-:W-:Y:S01]  /*3e80*/  ISETP.NE.AND P1, PT, R50, RZ, PT ;  /* 0x000000ff3200720c */ /* 0x000fe20003f25270 */
[----:B--2---:R-:W-:Y:S01]  /*3e90*/  FADD.FTZ R22, R28, R24 ;  /* 0x000000181c167221 */ /* 0x004fe20000010000 */
[----:B------:R-:W-:Y:S02]  /*3ea0*/  LEA.HI R21, R6, R15, RZ, 0x1c ;  /* 0x0000000f06157211 */ /* 0x000fe400078fe0ff */
[----:B------:R-:W-:Y:S02]  /*3eb0*/  ISETP.NE.AND P2, PT, R8, 0x1, PT ;  /* 0x000000010800780c */ /* 0x000fe40003f45270 */
[----:B------:R-:W-:Y:S01]  /*3ec0*/  LEA.HI R26, R6, 0x14, RZ, 0x1c ;  /* 0x00000014061a7811 */ /* 0x000fe200078fe0ff */
[----:B------:R-:W1:Y:S06]  /*3ed0*/  LDC.64 R18, c[0x0][0x220] ;  /* 0x00008800ff127b82 */ /* 0x000e6c0000000a00 */
[----:B------:R-:W-:-:S02]  /*3ee0*/  @!P1 F2FP.BF16.F32.PACK_AB R20, RZ, R30 ;  /* 0x0000001eff14923e */ /* 0x000fc400000010ff */
[----:B------:R-:W-:Y:S01]  /*3ef0*/  @!P1 F2FP.BF16.F32.PACK_AB R22, RZ, R22 ;  /* 0x00000016ff16923e */ /* 0x000fe200000010ff */
[----:B0-----:R-:W-:-:S05]  /*3f00*/  IMAD.WIDE R16, R21, 0x2, R16 ;  /* 0x0000000215107825 */ /* 0x001fca00078e0210 */
[----:B------:R2:W-:Y:S01]  /*3f10*/  @!P1 STG.E.U16 desc[UR8][R16.64], R20 ;  /* 0x0000001410009986 */ /* 0x0005e2000c101508 */
[----:B-1----:R-:W-:-:S05]  /*3f20*/  IMAD.WIDE R18, R21, 0x2, R18 ;  /* 0x0000000215127825 */ /* 0x002fca00078e0212 */
[----:B------:R2:W-:Y:S01]  /*3f30*/  @!P1 STG.E.U16 desc[UR8][R18.64], R22 ;  /* 0x0000001612009986 */ /* 0x0005e2000c101508 */
[----:B------:R-:W-:Y:S05]  /*3f40*/  @!P2 BRA `(.L_x_334) ;  /* 0x000000040038a947 */ /* 0x000fea0003800000 */
[C---:B------:R-:W-:Y:S01]  /*3f50*/  @!P0 IMAD.SHL.U32 R21, R50.reuse, 0x2, RZ ;  /* 0x0000000232158824 */ /* 0x040fe200078e00ff */
[----:B------:R-:W-:Y:S01]  /*3f60*/  @!P0 LEA R23, R50, UR4, 0x7 ;  /* 0x0000000432178c11 */ /* 0x000fe2000f8e38ff */
[----:B------:R-:W-:Y:S01]  /*3f70*/  HFMA2.MMA R25, -RZ, RZ, 0, 0 ;  /* 0x00000000ff197435 */ /* 0x000fe200000001ff */
[----:B------:R-:W-:Y:S02]  /*3f80*/  UMOV UR5, 0xffff ;  /* 0x0000ffff00057882 */ /* 0x000fe40000000000 */
[----:B------:R-:W-:-:S04]  /*3f90*/  @!P0 LOP3.LUT R26, R26, R21, RZ, 0x3c, !PT ;  /* 0x000000151a1a8212 */ /* 0x000fc800078e3cff */
[----:B--2---:R-:W-:Y:S01]  /*3fa0*/  @!P0 LEA R20, R26, R23, 0x2 ;  /* 0x000000171a148211 */ /* 0x004fe200078e10ff */
[----:B------:R-:W-:-:S04]  /*3fb0*/  IMAD.MOV.U32 R26, RZ, RZ, RZ ;  /* 0x000000ffff1a7224 */ /* 0x000fc800078e00ff */
[----:B------:R0:W1:Y:S04]  /*3fc0*/  @!P0 LDS R25, [R20] ;  /* 0x0000000014198984 */ /* 0x0000680000000800 */
[----:B------:R0:W2:Y:S01]  /*3fd0*/  @!P0 LDS R26, [R20+0x500] ;  /* 0x00050000141a8984 */ /* 0x0000a20000000800 */
[----:B------:R-:W-:Y:S05]  /*3fe0*/  BRA.DIV UR5, `(.L_x_336) ;  /* 0x0000001205a47947 */ /* 0x000fea000b800000 */
[----:B0-----:R-:W-:Y:S01]  /*3ff0*/  MOV R20, 0xffff ;  /* 0x0000ffff00147802 */ /* 0x001fe20000000f00 */
[----:B------:R-:W-:Y:S01]  /*4000*/  IMAD.MOV.U32 R23, RZ, RZ, 0xffff ;  /* 0x0000ffffff177424 */ /* 0x000fe200078e00ff */
[----:B------:R-:W-:Y:S01]  /*4010*/  MOV R21, 0xffff ;  /* 0x0000ffff00157802 */ /* 0x000fe20000000f00 */
[----:B------:R-:W-:Y:S01]  /*4020*/  IMAD.MOV.U32 R33, RZ, RZ, 0xffff ;  /* 0x0000ffffff217424 */ /* 0x000fe200078e00ff */
[----:B------:R-:W-:Y:S01]  /*4030*/  MOV R22, 0xffff ;  /* 0x0000ffff00167802 */ /* 0x000fe20000000f00 */
[----:B-1----:R-:W0:Y:S01]  /*4040*/  SHFL.BFLY PT, R28, R25, 0x8, 0x101f ;  /* 0x0d101f00191c7f89 */ /* 0x002e2200000e0000 */
[----:B------:R-:W-:Y:S02]  /*4050*/  MOV R34, 0xffff ;  /* 0x0000ffff00227802 */ /* 0x000fe40000000f00 */
[----:B------:R-:W-:Y:S01]  /*4060*/  MOV R24, 0xffff ;  /* 0x0000ffff00187802 */ /* 0x000fe20000000f00 */
[----:B--2---:R-:W1:Y:S01]  /*4070*/  SHFL.BFLY PT, R27, R26, 0x8, 0x101f ;  /* 0x0d101f001a1b7f89 */ /* 0x004e6200000e0000 */
        /* <DEDUP_REMOVED lines=13> */
.L_x_358:
[----:B--2---:R-:W-:Y:S01]  /*4150*/  FADD.FTZ R21, R25, R24 ;  /* 0x0000001819157221 */ /* 0x004fe20000010000 */
[----:B------:R-:W-:Y:S02]  /*4160*/  @!P1 F2FP.BF16.F32.PACK_AB R20, RZ, R31 ;  /* 0x0000001fff14923e */ /* 0x000fe400000010ff */
[----:B------:R-:W-:Y:S02]  /*4170*/  ISETP.NE.AND P2, PT, R8, 0x2, PT ;  /* 0x000000020800780c */ /* 0x000fe40003f45270 */
[----:B------:R-:W-:Y:S01]  /*4180*/  @!P1 F2FP.BF16.F32.PACK_AB R21, RZ, R21 ;  /* 0x00000015ff15923e */ /* 0x000fe200000010ff */
[----:B------:R1:W-:Y:S01]  /*4190*/  @!P1 STG.E.U16 desc[UR8][R16.64+0x28], R20 ;  /* 0x0000281410009986 */ /* 0x0003e2000c101508 */
[----:B------:R-:W-:-:S03]  /*41a0*/  LEA.HI R26, R6, 0x28, RZ, 0x1c ;  /* 0x00000028061a7811 */ /* 0x000fc600078fe0ff */
[----:B------:R1:W-:Y:S06]  /*41b0*/  @!P1 STG.E.U16 desc[UR8][R18.64+0x28], R21 ;  /* 0x0000281512009986 */ /* 0x0003ec000c101508 */
[----:B------:R-:W-:Y:S05]  /*41c0*/  @!P2 BRA `(.L_x_334) ;  /* 0x000000000098a947 */ /* 0x000fea0003800000 */
[C---:B-1----:R-:W-:Y:S01]  /*41d0*/  @!P0 SHF.L.U32 R21, R50.reuse, 0x1, RZ ;  /* 0x0000000132158819 */ /* 0x042fe200000006ff */
[----:B------:R-:W-:Y:S01]  /*41e0*/  IMAD.MOV.U32 R25, RZ, RZ, RZ ;  /* 0x000000ffff197224 */ /* 0x000fe200078e00ff */
[----:B------:R-:W-:Y:S01]  /*41f0*/  @!P0 LEA R23, R50, UR4, 0x7 ;  /* 0x0000000432178c11 */ /* 0x000fe2000f8e38ff */
[----:B------:R-:W-:Y:S01]  /*4200*/  UMOV UR5, 0xffff ;  /* 0x0000ffff00057882 */ /* 0x000fe20000000000 */
[----:B------:R-:W-:-:S04]  /*4210*/  @!P0 LOP3.LUT R26, R26, R21, RZ, 0x3c, !PT ;  /* 0x000000151a1a8212 */ /* 0x000fc800078e3cff */
[----:B------:R-:W-:Y:S01]  /*4220*/  @!P0 LEA R20, R26, R23, 0x2 ;  /* 0x000000171a148211 */ /* 0x000fe200078e10ff */
[----:B------:R-:W-:-:S04]  /*4230*/  HFMA2.MMA R26, -RZ, RZ, 0, 0 ;  /* 0x00000000ff1a7435 */ /* 0x000fc800000001ff */
[----:B------:R0:W1:Y:S06]  /*4240*/  @!P0 LDS R25, [R20] ;  /* 0x0000000014198984 */ /* 0x00006c0000000800 */
[----:B------:R0:W2:Y:S01]  /*4250*/  @!P0 LDS R26, [R20+0x500] ;  /* 0x00050000141a8984 */ /* 0x0000a20000000800 */
[----:B------:R-:W-:Y:S05]  /*4260*/  BRA.DIV UR5, `(.L_x_337) ;  /* 0x0000001205ec7947 */ /* 0x000fea000b800000 */
[----:B0-----:R-:W-:Y:S01]  /*4270*/  IMAD.MOV.U32 R20, RZ, RZ, 0xffff ;  /* 0x0000ffffff147424 */ /* 0x001fe200078e00ff */
[----:B------:R-:W-:Y:S01]  /*4280*/  MOV R21, 0xffff ;  /* 0x0000ffff00157802 */ /* 0x000fe20000000f00 */
[----:B------:R-:W-:Y:S01]  /*4290*/  IMAD.MOV.U32 R22, RZ, RZ, 0xffff ;  /* 0x0000ffffff167424 */ /* 0x000fe200078e00ff */
[----:B------:R-:W-:Y:S01]  /*42a0*/  MOV R23, 0xffff ;  /* 0x0000ffff00177802 */ /* 0x000fe20000000f00 */
[----:B------:R-:W-:Y:S01]  /*42b0*/  IMAD.MOV.U32 R24, RZ, RZ, 0xffff ;  /* 0x0000ffffff187424 */ /* 0x000fe200078e00ff */
        /* <DEDUP_REMOVED lines=17> */
.L_x_368:
[----:B--2---:R-:W-:Y:S01]  /*43d0*/  FADD.FTZ R21, R25, R24 ;  /* 0x0000001819157221 */ /* 0x004fe20000010000 */
[----:B------:R-:W-:Y:S02]  /*43e0*/  @!P1 F2FP.BF16.F32.PACK_AB R20, RZ, R31 ;  /* 0x0000001fff14923e */ /* 0x000fe400000010ff */
[----:B------:R-:W-:Y:S02]  /*43f0*/  LEA.HI R26, R6, 0x3c, RZ, 0x1c ;  /* 0x0000003c061a7811 */ /* 0x000fe400078fe0ff */
[----:B------:R-:W-:Y:S01]  /*4400*/  @!P1 F2FP.BF16.F32.PACK_AB R21, RZ, R21 ;  /* 0x00000015ff15923e */ /* 0x000fe200000010ff */
[----:B------:R3:W-:Y:S04]  /*4410*/  @!P1 STG.E.U16 desc[UR8][R16.64+0x50], R20 ;  /* 0x0000501410009986 */ /* 0x0007e8000c101508 */
[----:B------:R3:W-:Y:S02]  /*4420*/  @!P1 STG.E.U16 desc[UR8][R18.64+0x50], R21 ;  /* 0x0000501512009986 */ /* 0x0007e4000c101508 */
.L_x_334:
[----:B------:R-:W-:Y:S05]  /*4430*/  BSYNC B0 ;  /* 0x0000000000007941 */ /* 0x000fea0003800000 */
.L_x_333:
[----:B------:R-:W-:-:S13]  /*4440*/  ISETP.GE.U32.AND P0, PT, R0, 0x3c, PT ;  /* 0x0000003c0000780c */ /* 0x000fda0003f06070 */
[----:B------:R-:W-:Y:S05]  /*4450*/  @!P0 BRA `(.L_x_332) ;  /* 0x00000008009c8947 */ /* 0x000fea0003800000 */
[----:B------:R-:W-:Y:S01]  /*4460*/  ISETP.GT.U32.AND P0, PT, R50, 0x9, PT ;  /* 0x000000093200780c */ /* 0x000fe20003f04070 */
[----:B------:R-:W-:-:S12]  /*4470*/  UMOV UR5, 0xffff ;  /* 0x0000ffff00057882 */ /* 0x000fd80000000000 */
[C---:B-123--:R-:W-:Y:S02]  /*4480*/  @!P0 SHF.L.U32 R17, R50.reuse, 0x1, RZ ;  /* 0x0000000132118819 */ /* 0x04efe400000006ff */
[----:B------:R-:W-:Y:S02]  /*4490*/  @!P0 LEA R18, R50, UR4, 0x7 ;  /* 0x0000000432128c11 */ /* 0x000fe4000f8e38ff */
[----:B------:R-:W-:-:S04]  /*44a0*/  @!P0 LOP3.LUT R17, R26, R17, RZ, 0x3c, !PT ;  /* 0x000000111a118212 */ /* 0x000fc800078e3cff */
[----:B------:R-:W-:Y:S02]  /*44b0*/  @!P0 LEA R18, R17, R18, 0x2 ;  /* 0x0000001211128211 */ /* 0x000fe400078e10ff */
[----:B0-----:R-:W-:-:S06]  /*44c0*/  CS2R R16, SRZ ;  /* 0x0000000000107805 */ /* 0x001fcc000001ff00 */
[----:B------:R0:W1:Y:S04]  /*44d0*/  @!P0 LDS R16, [R18] ;  /* 0x0000000012108984 */ /* 0x0000680000000800 */
[----:B------:R0:W2:Y:S01]  /*44e0*/  @!P0 LDS R17, [R18+0x500] ;  /* 0x0005000012118984 */ /* 0x0000a20000000800 */
[----:B------:R-:W-:Y:S05]  /*44f0*/  BRA.DIV UR5, `(.L_x_338) ;  /* 0x0000001605307947 */ /* 0x000fea000b800000 */
[----:B------:R-:W-:Y:S01]  /*4500*/  @!P0 IMAD.SHL.U32 R28, R50, 0x2, RZ ;  /* 0x00000002321c8824 */ /* 0x000fe200078e00ff */
[C---:B------:R-:W-:Y:S01]  /*4510*/  @!P0 IADD3 R25, R26.reuse, 0x14, RZ ;  /* 0x000000141a198810 */ /* 0x040fe20007ffe0ff */
[----:B0-----:R-:W-:Y:S01]  /*4520*/  @!P0 VIADD R18, R26, 0x28 ;  /* 0x000000281a128836 */ /* 0x001fe20000000000 */
[C---:B------:R-:W-:Y:S01]  /*4530*/  @!P0 SHF.L.U32 R19, R50.reuse, 0x1, RZ ;  /* 0x0000000132138819 */ /* 0x040fe200000006ff */
[----:B------:R-:W-:Y:S01]  /*4540*/  IMAD.MOV.U32 R21, RZ, RZ, 0xffff ;  /* 0x0000ffffff157424 */ /* 0x000fe200078e00ff */
[----:B------:R-:W-:Y:S01]  /*4550*/  @!P0 LOP3.LUT R25, R25, R28, RZ, 0x3c, !PT ;  /* 0x0000001c19198212 */ /* 0x000fe200078e3cff */
[----:B------:R-:W-:Y:S01]  /*4560*/  HFMA2.MMA R33, -RZ, RZ, 0, 0 ;  /* 0x00000000ff217435 */ /* 0x000fe200000001ff */
[----:B------:R-:W-:Y:S01]  /*4570*/  @!P0 LEA R30, R50, UR4, 0x7 ;  /* 0x00000004321e8c11 */ /* 0x000fe2000f8e38ff */
[----:B------:R-:W-:Y:S01]  /*4580*/  IMAD.MOV.U32 R20, RZ, RZ, 0xffff ;  /* 0x0000ffffff147424 */ /* 0x000fe200078e00ff */
[----:B------:R-:W-:Y:S01]  /*4590*/  @!P0 LOP3.LUT R18, R18, R19, RZ, 0x3c, !PT ;  /* 0x0000001312128212 */ /* 0x000fe200078e3cff */
[----:B------:R-:W-:Y:S01]  /*45a0*/  HFMA2.MMA R39, -RZ, RZ, 0, 0 ;  /* 0x00000000ff277435 */ /* 0x000fe200000001ff */
[----:B------:R-:W-:Y:S01]  /*45b0*/  @!P0 LEA R31, R50, UR4, 0x7 ;  /* 0x00000004321f8c11 */ /* 0x000fe2000f8e38ff */
[----:B-1----:R-:W0:Y:S01]  /*45c0*/  SHFL.BFLY PT, R19, R16, 0x8, 0x101f ;  /* 0x0d101f0010137f89 */ /* 0x002e2200000e0000 */
[----:B------:R-:W-:Y:S01]  /*45d0*/  @!P0 LEA R25, R25, R30, 0x2 ;  /* 0x0000001e19198211 */ /* 0x000fe200078e10ff */
[----:B------:R-:W-:Y:S01]  /*45e0*/  IMAD.MOV.U32 R47, RZ, RZ, 0xffff ;  /* 0x0000ffffff2f7424 */ /* 0x000fe200078e00ff */
[----:B------:R-:W-:-:S02]  /*45f0*/  @!P0 LEA R31, R18, R31, 0x2 ;  /* 0x0000001f121f8211 */ /* 0x000fc400078e10ff */
[----:B------:R-:W-:Y:S01]  /*4600*/  @!P0 IADD3 R18, R26, 0x3c, RZ ;  /* 0x0000003c1a128810 */ /* 0x000fe20007ffe0ff */
[----:B------:R-:W1:Y:S01]  /*4610*/  @!P0 LDS R28, [R25+0x500] ;  /* 0x00050000191c8984 */ /* 0x000e620000000800 */
[----:B------:R-:W-:Y:S02]  /*4620*/  @!P0 SHF.L.U32 R29, R50, 0x1, RZ ;  /* 0x00000001321d8819 */ /* 0x000fe400000006ff */
[----:B------:R-:W-:Y:S01]  /*4630*/  MOV R24, 0xffff ;  /* 0x0000ffff00187802 */ /* 0x000fe20000000f00 */
[----:B------:R-:W-:Y:S01]  /*4640*/  @!P0 LDS R36, [R31+0x500] ;  /* 0x000500001f248984 */ /* 0x000fe20000000800 */
[----:B------:R-:W-:Y:S02]  /*4650*/  @!P0 LOP3.LUT R18, R18, R29, RZ, 0x3c, !PT ;  /* 0x0000001d12128212 */ /* 0x000fe400078e3cff */
[----:B------:R-:W-:Y:S01]  /*4660*/  @!P0 LEA R37, R50, UR4, 0x7 ;  /* 0x0000000432258c11 */ /* 0x000fe2000f8e38ff */
[----:B------:R3:W-:Y:S01]  /*4670*/  @!P0 LDS R27, [R25] ;  /* 0x00000000191b8984 */ /* 0x0007e20000000800 */
[----:B------:R-:W-:-:S02]  /*4680*/  MOV R29, RZ ;  /* 0x000000ff001d7202 */ /* 0x000fc40000000f00 */
[----:B------:R-:W-:Y:S01]  /*4690*/  MOV R22, 0xffff ;  /* 0x0000ffff00167802 */ /* 0x000fe20000000f00 */
[----:B------:R4:W-:Y:S01]  /*46a0*/  @!P0 LDS R35, [R31] ;  /* 0x000000001f238984 */ /* 0x0009e20000000800 */
[----:B------:R-:W-:Y:S01]  /*46b0*/  @!P0 IMAD R37, R18, 0x4, R37 ;  /* 0x0000000412258824 */ /* 0x000fe200078e0225 */
[----:B------:R-:W-:Y:S02]  /*46c0*/  MOV R34, 0xffff ;  /* 0x0000ffff00227802 */ /* 0x000fe40000000f00 */
[----:B--2---:R-:W2:Y:S01]  /*46d0*/  SHFL.BFLY PT, R24, R17, 0x8, 0x101f ;  /* 0x0d101f0011187f89 */ /* 0x004ea200000e0000 */
[----:B---3--:R-:W-:Y:S01]  /*46e0*/  HFMA2.MMA R25, -RZ, RZ, 0, 0 ;  /* 0x00000000ff197435 */ /* 0x008fe200000001ff */
[----:B0-----:R-:W-:Y:S01]  /*46f0*/  FADD.FTZ R19, R19, R16 ;  /* 0x0000001013137221 */ /* 0x001fe20000010000 */
[----:B------:R-:W-:Y:S01]  /*4700*/  MOV R23, 0xffff ;  /* 0x0000ffff00177802 */ /* 0x000fe20000000f00 */
[----:B------:R-:W-:Y:S01]  /*4710*/  @!P0 LDS R42, [R37] ;  /* 0x00000000252a8984 */ /* 0x000fe20000000800 */
[----:B----4-:R-:W-:Y:S01]  /*4720*/  IMAD.MOV.U32 R31, RZ, RZ, RZ ;  /* 0x000000ffff1f7224 */ /* 0x010fe200078e00ff */
[----:B------:R-:W-:-:S02]  /*4730*/  MOV R43, 0xffff ;  /* 0x0000ffff002b7802 */ /* 0x000fc40000000f00 */
[----:B------:R0:W-:Y:S01]  /*4740*/  @!P0 LDS R44, [R37+0x500] ;  /* 0x00050000252c8984 */ /* 0x0001e20000000800 */
[----:B------:R-:W-:Y:S02]  /*4750*/  MOV R41, 0xffff ;  /* 0x0000ffff00297802 */ /* 0x000fe40000000f00 */
[----:B------:R-:W-:Y:S01]  /*4760*/  MOV R45, 0xffff ;  /* 0x0000ffff002d7802 */ /* 0x000fe20000000f00 */
[----:B------:R-:W3:Y:S01]  /*4770*/  SHFL.BFLY PT, R18, R19, 0x4, 0x101f ;  /* 0x0c901f0013127f89 */ /* 0x000ee200000e0000 */
[----:B0-----:R-:W-:Y:S02]  /*4780*/  IMAD.MOV.U32 R37, RZ, RZ, RZ ;  /* 0x000000ffff257224 */ /* 0x001fe400078e00ff */
[----:B-1----:R-:W-:Y:S02]  /*4790*/  @!P0 IMAD.MOV.U32 R29, RZ, RZ, R28 ;  /* 0x000000ffff1d8224 */ /* 0x002fe400078e001c */
[----:B--2---:R-:W-:Y:S01]  /*47a0*/  FADD.FTZ R16, R24, R17 ;  /* 0x0000001118107221 */ /* 0x004fe20000010000 */
[----:B------:R-:W-:Y:S01]  /*47b0*/  IMAD.MOV.U32 R28, RZ, RZ, 0xffff ;  /* 0x0000ffffff1c7424 */ /* 0x000fe200078e00ff */
[----:B------:R-:W-:-:S02]  /*47c0*/  @!P0 MOV R33, R36 ;  /* 0x0000002400218202 */ /* 0x000fc40000000f00 */
[----:B------:R-:W-:Y:S01]  /*47d0*/  MOV R36, 0xffff ;  /* 0x0000ffff00247802 */ /* 0x000fe20000000f00 */
[----:B------:R-:W0:Y:S01]  /*47e0*/  SHFL.BFLY PT, R32, R29, 0x8, 0x101f ;  /* 0x0d101f001d207f89 */ /* 0x000e2200000e0000 */
[----:B------:R-:W-:Y:S02]  /*47f0*/  @!P0 MOV R25, R27 ;  /* 0x0000001b00198202 */ /* 0x000fe40000000f00 */
[----:B------:R-:W-:Y:S01]  /*4800*/  MOV R27, 0xffff ;  /* 0x0000ffff001b7802 */ /* 0x000fe20000000f00 */
[----:B------:R-:W1:Y:S01]  /*4810*/  SHFL.BFLY PT, R40, R33, 0x8, 0x101f ;  /* 0x0d101f0021287f89 */ /* 0x000e6200000e0000 */
[----:B------:R-:W-:Y:S01]  /*4820*/  @!P0 MOV R31, R35 ;  /* 0x00000023001f8202 */ /* 0x000fe20000000f00 */
[----:B------:R-:W-:Y:S02]  /*4830*/  IMAD.MOV.U32 R35, RZ, RZ, 0xffff ;  /* 0x0000ffffff237424 */ /* 0x000fe400078e00ff */
[----:B---3--:R-:W-:Y:S01]  /*4840*/  FADD.FTZ R18, R19, R18 ;  /* 0x0000001213127221 */ /* 0x008fe20000010000 */
[----:B------:R-:W2:Y:S04]  /*4850*/  SHFL.BFLY PT, R30, R25, 0x8, 0x101f ;  /* 0x0d101f00191e7f89 */ /* 0x000ea800000e0000 */
[----:B------:R-:W3:Y:S01]  /*4860*/  SHFL.BFLY PT, R38, R31, 0x8, 0x101f ;  /* 0x0d101f001f267f89 */ /* 0x000ee200000e0000 */
[----:B------:R-:W-:-:S02]  /*4870*/  @!P0 MOV R37, R42 ;  /* 0x0000002a00258202 */ /* 0x000fc40000000f00 */
[----:B------:R-:W-:Y:S01]  /*4880*/  MOV R42, 0xffff ;  /* 0x0000ffff002a7802 */ /* 0x000fe20000000f00 */
[----:B------:R-:W4:Y:S01]  /*4890*/  SHFL.BFLY PT, R24, R16, 0x4, 0x101f ;  /* 0x0c901f0010187f89 */ /* 0x000f2200000e0000 */
[----:B------:R-:W-:Y:S01]  /*48a0*/  @!P0 IMAD.MOV.U32 R39, RZ, RZ, R44 ;  /* 0x000000ffff278224 */ /* 0x000fe200078e002c */
[----:B------:R-:W-:Y:S01]  /*48b0*/  ISETP.NE.AND P0, PT, R50, RZ, PT ;  /* 0x000000ff3200720c */ /* 0x000fe20003f05270 */
[----:B------:R-:W-:Y:S01]  /*48c0*/  IMAD.MOV.U32 R44, RZ, RZ, 0xffff ;  /* 0x0000ffffff2c7424 */ /* 0x000fe200078e00ff */
[----:B------:R-:W5:Y:S01]  /*48d0*/  SHFL.BFLY PT, R17, R18, 0x2, 0x101f ;  /* 0x0c501f0012117f89 */ /* 0x000f6200000e0000 */
[----:B0-----:R-:W-:-:S03]  /*48e0*/  FADD.FTZ R32, R32, R29 ;  /* 0x0000001d20207221 */ /* 0x001fc60000010000 */
[----:B------:R-:W0:Y:S01]  /*48f0*/  SHFL.BFLY PT, R46, R37, 0x8, 0x101f ;  /* 0x0d101f00252e7f89 */ /* 0x000e2200000e0000 */
[----:B-1----:R-:W-:-:S03]  /*4900*/  FADD.FTZ R40, R40, R33 ;  /* 0x0000002128287221 */ /* 0x002fc60000010000 */
[----:B------:R-:W1:Y:S01]  /*4910*/  SHFL.BFLY PT, R29, R32, 0x4, 0x101f ;  /* 0x0c901f00201d7f89 */ /* 0x000e6200000e0000 */
[----:B--2---:R-:W-:-:S03]  /*4920*/  FADD.FTZ R30, R30, R25 ;  /* 0x000000191e1e7221 */ /* 0x004fc60000010000 */
[----:B------:R-:W2:Y:S01]  /*4930*/  SHFL.BFLY PT, R33, R40, 0x4, 0x101f ;  /* 0x0c901f0028217f89 */ /* 0x000ea200000e0000 */
[----:B---3--:R-:W-:-:S03]  /*4940*/  FADD.FTZ R38, R38, R31 ;  /* 0x0000001f26267221 */ /* 0x008fc60000010000 */
[----:B------:R-:W3:Y:S01]  /*4950*/  SHFL.BFLY PT, R25, R30, 0x4, 0x101f ;  /* 0x0c901f001e197f89 */ /* 0x000ee200000e0000 */
[----:B----4-:R-:W-:-:S03]  /*4960*/  FADD.FTZ R19, R16, R24 ;  /* 0x0000001810137221 */ /* 0x010fc60000010000 */
[----:B------:R-:W4:Y:S01]  /*4970*/  SHFL.BFLY PT, R31, R38, 0x4, 0x101f ;  /* 0x0c901f00261f7f89 */ /* 0x000f2200000e0000 */
[----:B------:R-:W-:Y:S01]  /*4980*/  MOV R24, 0xffff ;  /* 0x0000ffff00187802 */ /* 0x000fe20000000f00 */
[----:B-----5:R-:W-:Y:S02]  /*4990*/  FADD.FTZ R17, R18, R17 ;  /* 0x0000001112117221 */ /* 0x020fe40000010000 */
[----:B------:R-:W5:Y:S01]  /*49a0*/  SHFL.BFLY PT, R44, R39, 0x8, 0x101f ;  /* 0x0d101f00272c7f89 */ /* 0x000f6200000e0000 */
[----:B------:R-:W-:-:S03]  /*49b0*/  MOV R18, 0xffff ;  /* 0x0000ffff00127802 */ /* 0x000fc60000000f00 */
[----:B------:R-:W5:Y:S01]  /*49c0*/  SHFL.BFLY PT, R24, R19, 0x2, 0x101f ;  /* 0x0c501f0013187f89 */ /* 0x000f6200000e0000 */
[----:B0-----:R-:W-:Y:S01]  /*49d0*/  FADD.FTZ R46, R46, R37 ;  /* 0x000000252e2e7221 */ /* 0x001fe20000010000 */
[----:B------:R-:W-:Y:S01]  /*49e0*/  MOV R37, 0xffff ;  /* 0x0000ffff00257802 */ /* 0x000fe20000000f00 */
[----:B-1----:R-:W-:Y:S01]  /*49f0*/  FADD.FTZ R29, R32, R29 ;  /* 0x0000001d201d7221 */ /* 0x002fe20000010000 */
[----:B------:R-:W-:Y:S01]  /*4a00*/  MOV R32, 0xffff ;  /* 0x0000ffff00207802 */ /* 0x000fe20000000f00 */
[----:B------:R-:W0:Y:S01]  /*4a10*/  SHFL.BFLY PT, R28, R17, 0x1, 0x101f ;  /* 0x0c301f00111c7f89 */ /* 0x000e2200000e0000 */
[----:B--2---:R-:W-:-:S03]  /*4a20*/  FADD.FTZ R33, R40, R33 ;  /* 0x0000002128217221 */ /* 0x004fc60000010000 */
[----:B------:R-:W1:Y:S01]  /*4a30*/  SHFL.BFLY PT, R34, R29, 0x2, 0x101f ;  /* 0x0c501f001d227f89 */ /* 0x000e6200000e0000 */
[----:B---3--:R-:W-:Y:S01]  /*4a40*/  FADD.FTZ R25, R30, R25 ;  /* 0x000000191e197221 */ /* 0x008fe20000010000 */
[----:B------:R-:W-:Y:S02]  /*4a50*/  IMAD.MOV.U32 R30, RZ, RZ, 0xffff ;  /* 0x0000ffffff1e7424 */ /* 0x000fe400078e00ff */
[----:B------:R-:W2:Y:S01]  /*4a60*/  SHFL.BFLY PT, R32, R33, 0x2, 0x101f ;  /* 0x0c501f0021207f89 */ /* 0x000ea200000e0000 */
[----:B----4-:R-:W-:-:S03]  /*4a70*/  FADD.FTZ R31, R38, R31 ;  /* 0x0000001f261f7221 */ /* 0x010fc60000010000 */
[----:B------:R-:W3:Y:S01]  /*4a80*/  SHFL.BFLY PT, R18, R25, 0x2, 0x101f ;  /* 0x0c501f0019127f89 */ /* 0x000ee200000e0000 */
[----:B-----5:R-:W-:Y:S01]  /*4a90*/  FADD.FTZ R38, R44, R39 ;  /* 0x000000272c267221 */ /* 0x020fe20000010000 */
[----:B------:R-:W-:Y:S02]  /*4aa0*/  IMAD.MOV.U32 R39, RZ, RZ, 0xffff ;  /* 0x0000ffffff277424 */ /* 0x000fe400078e00ff */
[----:B------:R-:W4:Y:S01]  /*4ab0*/  SHFL.BFLY PT, R30, R31, 0x2, 0x101f ;  /* 0x0c501f001f1e7f89 */ /* 0x000f2200000e0000 */
[----:B------:R-:W-:-:S03]  /*4ac0*/  FADD.FTZ R16, R19, R24 ;  /* 0x0000001813107221 */ /* 0x000fc60000010000 */
[----:B------:R-:W5:Y:S04]  /*4ad0*/  SHFL.BFLY PT, R37, R46, 0x4, 0x101f ;  /* 0x0c901f002e257f89 */ /* 0x000f6800000e0000 */
[----:B------:R-:W5:Y:S01]  /*4ae0*/  SHFL.BFLY PT, R39, R38, 0x4, 0x101f ;  /* 0x0c901f0026277f89 */ /* 0x000f6200000e0000 */
[----:B0-----:R-:W-:-:S03]  /*4af0*/  FADD.FTZ R17, R17, R28 ;  /* 0x0000001c11117221 */ /* 0x001fc60000010000 */
[----:B------:R-:W0:Y:S01]  /*4b00*/  SHFL.BFLY PT, R27, R16, 0x1, 0x101f ;  /* 0x0c301f00101b7f89 */ /* 0x000e2200000e0000 */
[----:B-1----:R-:W-:Y:S01]  /*4b10*/  FADD.FTZ R34, R29, R34 ;  /* 0x000000221d227221 */ /* 0x002fe20000010000 */
[----:B------:R-:W-:Y:S01]  /*4b20*/  @!P0 F2FP.BF16.F32.PACK_AB R24, RZ, R17 ;  /* 0x00000011ff18823e */ /* 0x000fe200000010ff */
[----:B------:R-:W1:Y:S01]  /*4b30*/  @!P0 LDC.64 R28, c[0x0][0x220] ;  /* 0x00008800ff1c8b82 */ /* 0x000e620000000a00 */
[----:B--2---:R-:W-:Y:S02]  /*4b40*/  FADD.FTZ R41, R33, R32 ;  /* 0x0000002021297221 */ /* 0x004fe40000010000 */
[----:B------:R-:W2:Y:S01]  /*4b50*/  SHFL.BFLY PT, R35, R34, 0x1, 0x101f ;  /* 0x0c301f0022237f89 */ /* 0x000ea200000e0000 */
[----:B------:R-:W-:Y:S01]  /*4b60*/  PRMT R21, R24, 0x7610, R21 ;  /* 0x0000761018157816 */ /* 0x000fe20000000015 */
[----:B---3--:R-:W-:Y:S02]  /*4b70*/  FADD.FTZ R25, R25, R18 ;  /* 0x0000001219197221 */ /* 0x008fe40000010000 */
[----:B------:R-:W3:Y:S01]  /*4b80*/  SHFL.BFLY PT, R42, R41, 0x1, 0x101f ;  /* 0x0c301f00292a7f89 */ /* 0x000ee200000e0000 */
[----:B------:R-:W3:Y:S01]  /*4b90*/  @!P0 LDC.64 R32, c[0x0][0x218] ;  /* 0x00008600ff208b82 */ /* 0x000ee20000000a00 */
[----:B----4-:R-:W-:-:S02]  /*4ba0*/  FADD.FTZ R40, R31, R30 ;  /* 0x0000001e1f287221 */ /* 0x010fc40000010000 */
[----:B------:R-:W4:Y:S01]  /*4bb0*/  SHFL.BFLY PT, R36, R25, 0x1, 0x101f ;  /* 0x0c301f0019247f89 */ /* 0x000f2200000e0000 */
[----:B-----5:R-:W-:Y:S01]  /*4bc0*/  FADD.FTZ R46, R46, R37 ;  /* 0x000000252e2e7221 */ /* 0x020fe20000010000 */
[----:B------:R-:W-:Y:S02]  /*4bd0*/  IADD3 R37, R26, R15, RZ ;  /* 0x0000000f1a257210 */ /* 0x000fe40007ffe0ff */
[----:B------:R-:W5:Y:S01]  /*4be0*/  SHFL.BFLY PT, R43, R40, 0x1, 0x101f ;  /* 0x0c301f00282b7f89 */ /* 0x000f6200000e0000 */
[----:B------:R-:W5:Y:S01]  /*4bf0*/  @!P0 LDC.64 R18, c[0x0][0x220] ;  /* 0x00008800ff128b82 */ /* 0x000f620000000a00 */
[----:B------:R-:W-:Y:S02]  /*4c00*/  FADD.FTZ R38, R38, R39 ;  /* 0x0000002726267221 */ /* 0x000fe40000010000 */
[----:B------:R-:W5:Y:S01]  /*4c10*/  SHFL.BFLY PT, R45, R46, 0x2, 0x101f ;  /* 0x0c501f002e2d7f89 */ /* 0x000f6200000e0000 */
[----:B0-----:R-:W-:-:S03]  /*4c20*/  FADD.FTZ R39, R16, R27 ;  /* 0x0000001b10277221 */ /* 0x001fc60000010000 */
[----:B------:R-:W0:Y:S01]  /*4c30*/  SHFL.BFLY PT, R47, R38, 0x2, 0x101f ;  /* 0x0c501f00262f7f89 */ /* 0x000e2200000e0000 */
[----:B------:R-:W0:Y:S01]  /*4c40*/  @!P0 LDC.64 R30, c[0x0][0x218] ;  /* 0x00008600ff1e8b82 */ /* 0x000e220000000a00 */
[----:B-1----:R-:W-:Y:S01]  /*4c50*/  @!P0 IMAD.WIDE R28, R37, 0x2, R28 ;  /* 0x00000002251c8825 */ /* 0x002fe200078e021c */
[----:B------:R-:W-:-:S03]  /*4c60*/  @!P0 F2FP.BF16.F32.PACK_AB R39, RZ, R39 ;  /* 0x00000027ff27823e */ /* 0x000fc600000010ff */
[----:B--2---:R-:W-:Y:S01]  /*4c70*/  FADD.FTZ R24, R34, R35 ;  /* 0x0000002322187221 */ /* 0x004fe20000010000 */
[----:B---3--:R-:W-:Y:S02]  /*4c80*/  FADD.FTZ R41, R41, R42 ;  /* 0x0000002a29297221 */ /* 0x008fe40000010000 */
[----:B------:R-:W1:Y:S01]  /*4c90*/  @!P0 LDC.64 R26, c[0x0][0x218] ;  /* 0x00008600ff1a8b82 */ /* 0x000e620000000a00 */
[----:B------:R-:W-:Y:S01]  /*4ca0*/  @!P0 IMAD.WIDE R32, R37, 0x2, R32 ;  /* 0x0000000225208825 */ /* 0x000fe200078e0220 */
[----:B------:R-:W-:-:S03]  /*4cb0*/  @!P0 F2FP.BF16.F32.PACK_AB R24, RZ, R24 ;  /* 0x00000018ff18823e */ /* 0x000fc600000010ff */
[----:B----4-:R-:W-:Y:S01]  /*4cc0*/  FADD.FTZ R25, R25, R36 ;  /* 0x0000002419197221 */ /* 0x010fe20000010000 */
[----:B------:R2:W-:Y:S01]  /*4cd0*/  @!P0 STG.E.U16 desc[UR8][R32.64], R21 ;  /* 0x0000001520008986 */ /* 0x0005e2000c101508 */
[----:B-----5:R-:W-:Y:S01]  /*4ce0*/  FADD.FTZ R40, R40, R43 ;  /* 0x0000002b28287221 */ /* 0x020fe20000010000 */
[----:B------:R-:W3:Y:S01]  /*4cf0*/  @!P0 LDC.64 R16, c[0x0][0x220] ;  /* 0x00008800ff108b82 */ /* 0x000ee20000000a00 */
[----:B------:R-:W-:Y:S01]  /*4d00*/  @!P0 IMAD.WIDE R18, R37, 0x2, R18 ;  /* 0x0000000225128825 */ /* 0x000fe200078e0212 */
[----:B------:R-:W-:-:S03]  /*4d10*/  PRMT R22, R24, 0x7610, R22 ;  /* 0x0000761018167816 */ /* 0x000fc60000000016 */
[----:B------:R-:W-:Y:S01]  /*4d20*/  FADD.FTZ R45, R46, R45 ;  /* 0x0000002d2e2d7221 */ /* 0x000fe20000010000 */
[----:B------:R-:W-:Y:S01]  /*4d30*/  @!P0 F2FP.BF16.F32.PACK_AB R20, RZ, R40 ;  /* 0x00000028ff14823e */ /* 0x000fe200000010ff */
[----:B------:R4:W-:Y:S01]  /*4d40*/  @!P0 STG.E.U16 desc[UR8][R18.64], R39 ;  /* 0x0000002712008986 */ /* 0x0009e2000c101508 */
[----:B0-----:R-:W-:Y:S01]  /*4d50*/  FADD.FTZ R38, R38, R47 ;  /* 0x0000002f26267221 */ /* 0x001fe20000010000 */
[----:B------:R-:W-:-:S04]  /*4d60*/  @!P0 IMAD.WIDE R30, R37, 0x2, R30 ;  /* 0x00000002251e8825 */ /* 0x000fc800078e021e */
[----:B--2---:R-:W-:Y:S02]  /*4d70*/  IMAD.MOV.U32 R21, RZ, RZ, 0xffff ;  /* 0x0000ffffff157424 */ /* 0x004fe400078e00ff */
[C---:B-1----:R-:W-:Y:S01]  /*4d80*/  @!P0 IMAD.WIDE R26, R37.reuse, 0x2, R26 ;  /* 0x00000002251a8825 */ /* 0x042fe200078e021a */
[----:B------:R-:W-:Y:S01]  /*4d90*/  SHFL.BFLY PT, R24, R38, 0x1, 0x101f ;  /* 0x0c301f0026187f89 */ /* 0x000fe200000e0000 */
[----:B----4-:R-:W-:Y:S02]  /*4da0*/  MOV R18, 0xffff ;  /* 0x0000ffff00127802 */ /* 0x010fe40000000f00 */
[----:B------:R-:W-:Y:S02]  /*4db0*/  @!P0 F2FP.BF16.F32.PACK_AB R19, RZ, R25 ;  /* 0x00000019ff13823e */ /* 0x000fe400000010ff */
[----:B------:R-:W-:Y:S01]  /*4dc0*/  @!P0 F2FP.BF16.F32.PACK_AB R25, RZ, R41 ;  /* 0x00000029ff19823e */ /* 0x000fe200000010ff */
[----:B---3--:R-:W-:Y:S01]  /*4dd0*/  @!P0 IMAD.WIDE R16, R37, 0x2, R16 ;  /* 0x0000000225108825 */ /* 0x008fe200078e0210 */
[----:B------:R-:W0:Y:S04]  /*4de0*/  SHFL.BFLY PT, R18, R45, 0x1, 0x101f ;  /* 0x0c301f002d127f89 */ /* 0x000e2800000e0000 */
[----:B------:R1:W-:Y:S04]  /*4df0*/  @!P0 STG.E.U16 desc[UR8][R30.64+0x28], R19 ;  /* 0x000028131e008986 */ /* 0x0003e8000c101508 */
[----:B------:R1:W-:Y:S04]  /*4e00*/  @!P0 STG.E.U16 desc[UR8][R28.64+0x28], R22 ;  /* 0x000028161c008986 */ /* 0x0003e8000c101508 */
[----:B------:R1:W-:Y:S04]  /*4e10*/  @!P0 STG.E.U16 desc[UR8][R26.64+0x50], R20 ;  /* 0x000050141a008986 */ /* 0x0003e8000c101508 */
[----:B------:R1:W-:Y:S01]  /*4e20*/  @!P0 STG.E.U16 desc[UR8][R16.64+0x50], R25 ;  /* 0x0000501910008986 */ /* 0x0003e2000c101508 */
[----:B0-----:R-:W-:-:S07]  /*4e30*/  FADD.FTZ R45, R45, R18 ;  /* 0x000000122d2d7221 */ /* 0x001fce0000010000 */
.L_x_402:
[----:B-1----:R-:W0:Y:S01]  /*4e40*/  @!P0 LDC.64 R16, c[0x0][0x218] ;  /* 0x00008600ff108b82 */ /* 0x002e220000000a00 */
        /* <DEDUP_REMOVED lines=8> */
.L_x_332:
[----:B------:R-:W-:Y:S05]  /*4ed0*/  WARPSYNC.ALL ;  /* 0x0000000000007948 */ /* 0x000fea0003800000 */
[----:B------:R-:W-:Y:S01]  /*4ee0*/  BAR.SYNC.DEFER_BLOCKING 0x0 ;  /* 0x0000000000007b1d */ /* 0x000fe20000010000 */
[C---:B------:R-:W-:Y:S02]  /*4ef0*/  ISETP.GE.AND P0, PT, R15.reuse, -0xec0, PT ;  /* 0xfffff1400f00780c */ /* 0x040fe40003f06270 */
[----:B------:R-:W-:-:S11]  /*4f00*/  IADD3 R15, R15, 0x1000, RZ ;  /* 0x000010000f0f7810 */ /* 0x000fd60007ffe0ff */
[----:B------:R-:W-:Y:S05]  /*4f10*/  @!P0 BRA `(.L_x_339) ;  /* 0xffffffe000588947 */ /* 0x000fea000383ffff */
[----:B------:R-:W-:Y:S05]  /*4f20*/  EXIT ;  /* 0x000000000000794d */ /* 0x000fea0003800000 */
.L_x_335:
[----:B------:R-:W-:Y:S01]  /*4f30*/  HFMA2.MMA R21, -RZ, RZ, 0, 0.000503063201904296875 ;  /* 0x0000101fff157435 */ /* 0x000fe200000001ff */
[----:B-1----:R-:W-:Y:S01]  /*4f40*/  MOV R23, R16 ;  /* 0x0000001000177202 */ /* 0x002fe20000000f00 */
[----:B------:R-:W-:Y:S01]  /*4f50*/  IMAD.MOV.U32 R22, RZ, RZ, 0x8 ;  /* 0x00000008ff167424 */ /* 0x000fe200078e00ff */
[----:B------:R-:W-:-:S08]  /*4f60*/  MOV R20, 0xffff ;  /* 0x0000ffff00147802 */ /* 0x000fd00000000f00 */
[----:B0-2---:R-:W-:Y:S05]  /*4f70*/  WARPSYNC.COLLECTIVE R20, `(.L_x_340) ;  /* 0x0000000014087348 */ /* 0x005fea0003c00000 */
[----:B------:R1:W3:Y:S02]  /*4f80*/  SHFL.BFLY P2, R24, R23, R22, R21 ;  /* 0x0c00001617187389 */ /* 0x0002e40000040015 */
[----:B0123--:R-:W-:Y:S01]  /*4f90*/  ENDCOLLECTIVE ;  /* 0x000000000000791b */ /* 0x00ffe20003800000 */
.L_x_340:
[----:B------:R-:W-:Y:S01]  /*4fa0*/  MOV R23, R17 ;  /* 0x0000001100177202 */ /* 0x000fe20000000f00 */
[----:B------:R-:W-:-:S07]  /*4fb0*/  IMAD.MOV.U32 R19, RZ, RZ, R24 ;  /* 0x000000ffff137224 */ /* 0x000fce00078e0018 */
[----:B------:R-:W-:Y:S05]  /*4fc0*/  WARPSYNC.COLLECTIVE R20, `(.L_x_341) ;  /* 0x0000000014087348 */ /* 0x000fea0003c00000 */
[----:B------:R0:W1:Y:S02]  /*4fd0*/  SHFL.BFLY P2, R24, R23, R22, R21 ;  /* 0x0c00001617187389 */ /* 0x0000640000040015 */
[----:B01----:R-:W-:Y:S01]  /*4fe0*/  ENDCOLLECTIVE ;  /* 0x000000000000791b */ /* 0x003fe20003800000 */
.L_x_341:
[----:B------:R-:W-:Y:S01]  /*4ff0*/  FADD.FTZ R19, R19, R16 ;  /* 0x0000001013137221 */ /* 0x000fe20000010000 */
[----:B------:R-:W-:-:S03]  /*5000*/  HFMA2.MMA R22, -RZ, RZ, 0, 2.384185791015625e-07 ;  /* 0x00000004ff167435 */ /* 0x000fc600000001ff */
[----:B------:R-:W-:Y:S01]  /*5010*/  IMAD.MOV.U32 R23, RZ, RZ, R19 ;  /* 0x000000ffff177224 */ /* 0x000fe200078e0013 */
[----:B------:R-:W-:-:S07]  /*5020*/  MOV R18, R24 ;  /* 0x0000001800127202 */ /* 0x000fce0000000f00 */
[----:B------:R-:W-:Y:S05]  /*5030*/  WARPSYNC.COLLECTIVE R20, `(.L_x_342) ;  /* 0x0000000014087348 */ /* 0x000fea0003c00000 */
[----:B------:R0:W1:Y:S02]  /*5040*/  SHFL.BFLY P2, R24, R23, R22, R21 ;  /* 0x0c00001617187389 */ /* 0x0000640000040015 */
[----:B01----:R-:W-:Y:S01]  /*5050*/  ENDCOLLECTIVE ;  /* 0x000000000000791b */ /* 0x003fe20003800000 */
.L_x_342:
[----:B------:R-:W-:-:S04]  /*5060*/  FADD.FTZ R18, R18, R17 ;  /* 0x0000001112127221 */ /* 0x000fc80000010000 */
[----:B------:R-:W-:Y:S01]  /*5070*/  IMAD.MOV.U32 R23, RZ, RZ, R18 ;  /* 0x000000ffff177224 */ /* 0x000fe200078e0012 */
[----:B------:R-:W-:-:S07]  /*5080*/  MOV R26, R24 ;  /* 0x00000018001a7202 */ /* 0x000fce0000000f00 */
[----:B------:R-:W-:Y:S05]  /*5090*/  WARPSYNC.COLLECTIVE R20, `(.L_x_343) ;  /* 0x0000000014087348 */ /* 0x000fea0003c00000 */
[----:B------:R0:W1:Y:S02]  /*50a0*/  SHFL.BFLY P2, R24, R23, R22, R21 ;  /* 0x0c00001617187389 */ /* 0x0000640000040015 */
[----:B01----:R-:W-:Y:S01]  /*50b0*/  ENDCOLLECTIVE ;  /* 0x000000000000791b */ /* 0x003fe20003800000 */
.L_x_343:
[----:B------:R-:W-:-:S05]  /*50c0*/  FADD.FTZ R26, R19, R26 ;  /* 0x0000001a131a7221 */ /* 0x000fca0000010000 */
[----:B------:R-:W-:Y:S01]  /*50d0*/  MOV R23, R26 ;  /* 0x0000001a00177202 */ /* 0x000fe20000000f00 */
[----:B------:R-:W-:Y:S01]  /*50e0*/  IMAD.MOV.U32 R22, RZ, RZ, 0x2 ;  /* 0x00000002ff167424 */ /* 0x000fe200078e00ff */
[----:B------:R-:W-:-:S07]  /*50f0*/  MOV R25, R24 ;  /* 0x0000001800197202 */ /* 0x000fce0000000f00 */
[----:B------:R-:W-:Y:S05]  /*5100*/  WARPSYNC.COLLECTIVE R20, `(.L_x_344) ;  /* 0x0000000014087348 */ /* 0x000fea0003c00000 */
[----:B------:R0:W1:Y:S02]  /*5110*/  SHFL.BFLY P2, R24, R23, R22, R21 ;  /* 0x0c00001617187389 */ /* 0x0000640000040015 */
[----:B01----:R-:W-:Y:S01]  /*5120*/  ENDCOLLECTIVE ;  /* 0x000000000000791b */ /* 0x003fe20003800000 */
.L_x_344:
[----:B------:R-:W-:-:S05]  /*5130*/  FADD.FTZ R25, R18, R25 ;  /* 0x0000001912197221 */ /* 0x000fca0000010000 */
[----:B------:R-:W-:Y:S02]  /*5140*/  MOV R23, R25 ;  /* 0x0000001900177202 */ /* 0x000fe40000000f00 */
[----:B------:R-:W-:-:S07]  /*5150*/  MOV R27, R24 ;  /* 0x00000018001b7202 */ /* 0x000fce0000000f00 */
[----:B------:R-:W-:Y:S05]  /*5160*/  WARPSYNC.COLLECTIVE R20, `(.L_x_345) ;  /* 0x0000000014087348 */ /* 0x000fea0003c00000 */
[----:B------:R0:W1:Y:S02]  /*5170*/  SHFL.BFLY P2, R24, R23, R22, R21 ;  /* 0x0c00001617187389 */ /* 0x0000640000040015 */
[----:B01----:R-:W-:Y:S01]  /*5180*/  ENDCOLLECTIVE ;  /* 0x000000000000791b */ /* 0x003fe20003800000 */
.L_x_345:
[----:B------:R-:W-:Y:S01]  /*5190*/  FADD.FTZ R27, R26, R27 ;  /* 0x0000001b1a1b7221 */ /* 0x000fe20000010000 */
[----:B------:R-:W-:-:S04]  /*51a0*/  HFMA2.MMA R22, -RZ, RZ, 0, 5.9604644775390625e-08 ;  /* 0x00000001ff167435 */ /* 0x000fc800000001ff */
[----:B------:R-:W-:Y:S01]  /*51b0*/  MOV R23, R27 ;  /* 0x0000001b00177202 */ /* 0x000fe20000000f00 */
[----:B------:R-:W-:-:S07]  /*51c0*/  IMAD.MOV.U32 R16, RZ, RZ, R24 ;  /* 0x000000ffff107224 */ /* 0x000fce00078e0018 */
[----:B------:R-:W-:Y:S05]  /*51d0*/  WARPSYNC.COLLECTIVE R20, `(.L_x_346) ;  /* 0x0000000014087348 */ /* 0x000fea0003c00000 */
[----:B------:R0:W1:Y:S02]  /*51e0*/  SHFL.BFLY P2, R24, R23, R22, R21 ;  /* 0x0c00001617187389 */ /* 0x0000640000040015 */
[----:B01----:R-:W-:Y:S01]  /*51f0*/  ENDCOLLECTIVE ;  /* 0x000000000000791b */ /* 0x003fe20003800000 */
.L_x_346:
[----:B------:R-:W-:-:S05]  /*5200*/  FADD.FTZ R28, R25, R16 ;  /* 0x00000010191c7221 */ /* 0x000fca0000010000 */
[----:B------:R-:W-:Y:S01]  /*5210*/  MOV R23, R28 ;  /* 0x0000001c00177202 */ /* 0x000fe20000000f00 */
[----:B------:R-:W-:-:S07]  /*5220*/  IMAD.MOV.U32 R30, RZ, RZ, R24 ;  /* 0x000000ffff1e7224 */ /* 0x000fce00078e0018 */
[----:B------:R-:W-:Y:S05]  /*5230*/  WARPSYNC.COLLECTIVE R20, `(.L_x_347) ;  /* 0x0000000014087348 */ /* 0x000fea0003c00000 */
[----:B------:R0:W1:Y:S02]  /*5240*/  SHFL.BFLY P2, R24, R23, R22, R21 ;  /* 0x0c00001617187389 */ /* 0x0000640000040015 */
[----:B01----:R-:W-:Y:S01]  /*5250*/  ENDCOLLECTIVE ;  /* 0x000000000000791b */ /* 0x003fe20003800000 */
.L_x_347:
[----:B------:R-:W-:Y:S01]  /*5260*/  FADD.FTZ R30, R27, R30 ;  /* 0x0000001e1b1e7221 */ /* 0x000fe20000010000 */
[----:B------:R-:W-:Y:S06]  /*5270*/  BRA `(.L_x_348) ;  /* 0xffffffe800fc7947 */ /* 0x000fec000383ffff */
.L_x_336:
[----:B------:R-:W-:Y:S01]  /*5280*/  BSSY B1, `(.L_x_349) ;  /* 0x0000008000017945 */ /* 0x000fe20003800000 */
[----:B-1----:R-:W-:Y:S01]  /*5290*/  MOV R23, R25 ;  /* 0x0000001900177202 */ /* 0x002fe20000000f00 */
[----:B------:R-:W-:Y:S01]  /*52a0*/  IMAD.MOV.U32 R22, RZ, RZ, 0x8 ;  /* 0x00000008ff167424 */ /* 0x000fe200078e00ff */
[----:B------:R-:W-:Y:S02]  /*52b0*/  MOV R21, 0x101f ;  /* 0x0000101f00157802 */ /* 0x000fe40000000f00 */
[----:B0-----:R-:W-:-:S07]  /*52c0*/  MOV R20, 0xffff ;  /* 0x0000ffff00147802 */ /* 0x001fce0000000f00 */
[----:B--2---:R-:W-:Y:S05]  /*52d0*/  WARPSYNC.COLLECTIVE R20, `(.L_x_350) ;  /* 0x0000000014087348 */ /* 0x004fea0003c00000 */
[----:B------:R0:W1:Y:S02]  /*52e0*/  SHFL.BFLY P2, R24, R23, R22, R21 ;  /* 0x0c00001617187389 */ /* 0x0000640000040015 */
[----:B012---:R-:W-:Y:S01]  /*52f0*/  ENDCOLLECTIVE ;  /* 0x000000000000791b */ /* 0x007fe20003800000 */
.L_x_350:
[----:B------:R-:W-:Y:S05]  /*5300*/  BSYNC B1 ;  /* 0x0000000000017941 */ /* 0x000fea0003800000 */
.L_x_349:
[----:B------:R-:W-:Y:S01]  /*5310*/  HFMA2.MMA R22, -RZ, RZ, 0, 4.76837158203125e-07 ;  /* 0x00000008ff167435 */ /* 0x000fe200000001ff */
[----:B------:R-:W-:Y:S01]  /*5320*/  MOV R23, R26 ;  /* 0x0000001a00177202 */ /* 0x000fe20000000f00 */
[----:B------:R-:W-:Y:S01]  /*5330*/  IMAD.MOV.U32 R21, RZ, RZ, 0x101f ;  /* 0x0000101fff157424 */ /* 0x000fe200078e00ff */
[----:B------:R-:W-:Y:S01]  /*5340*/  MOV R20, 0xffff ;  /* 0x0000ffff00147802 */ /* 0x000fe20000000f00 */
[----:B------:R-:W-:-:S07]  /*5350*/  IMAD.MOV.U32 R28, RZ, RZ, R24 ;  /* 0x000000ffff1c7224 */ /* 0x000fce00078e0018 */
[----:B------:R-:W-:Y:S05]  /*5360*/  WARPSYNC.COLLECTIVE R20, `(.L_x_351) ;  /* 0x0000000014087348 */ /* 0x000fea0003c00000 */
[----:B------:R0:W1:Y:S02]  /*5370*/  SHFL.BFLY P2, R24, R23, R22, R21 ;  /* 0x0c00001617187389 */ /* 0x0000640000040015 */
[----:B01----:R-:W-:Y:S01]  /*5380*/  ENDCOLLECTIVE ;  /* 0x000000000000791b */ /* 0x003fe20003800000 */
.L_x_351:
[----:B------:R-:W-:Y:S01]  /*5390*/  FADD.FTZ R28, R28, R25 ;  /* 0x000000191c1c7221 */ /* 0x000fe20000010000 */
[----:B------:R-:W-:-:S03]  /*53a0*/  HFMA2.MMA R22, -RZ, RZ, 0, 2.384185791015625e-07 ;  /* 0x00000004ff167435 */ /* 0x000fc600000001ff */
[----:B------:R-:W-:Y:S01]  /*53b0*/  IMAD.MOV.U32 R23, RZ, RZ, R28 ;  /* 0x000000ffff177224 */ /* 0x000fe200078e001c */
[----:B------:R-:W-:-:S07]  /*53c0*/  MOV R27, R24 ;  /* 0x00000018001b7202 */ /* 0x000fce0000000f00 */
[----:B------:R-:W-:Y:S05]  /*53d0*/  WARPSYNC.COLLECTIVE R20, `(.L_x_352) ;  /* 0x0000000014087348 */ /* 0x000fea0003c00000 */
[----:B------:R0:W1:Y:S02]  /*53e0*/  SHFL.BFLY P2, R24, R23, R22, R21 ;  /* 0x0c00001617187389 */ /* 0x0000640000040015 */
[----:B01----:R-:W-:Y:S01]  /*53f0*/  ENDCOLLECTIVE ;  /* 0x000000000000791b */ /* 0x003fe20003800000 */
.L_x_352:
[----:B------:R-:W-:-:S04]  /*5400*/  FADD.FTZ R27, R27, R26 ;  /* 0x0000001a1b1b7221 */ /* 0x000fc80000010000 */
[----:B------:R-:W-:Y:S01]  /*5410*/  IMAD.MOV.U32 R23, RZ, RZ, R27 ;  /* 0x000000ffff177224 */ /* 0x000fe200078e001b */
[----:B------:R-:W-:-:S07]  /*5420*/  MOV R29, R24 ;  /* 0x00000018001d7202 */ /* 0x000fce0000000f00 */
[----:B------:R-:W-:Y:S05]  /*5430*/  WARPSYNC.COLLECTIVE R20, `(.L_x_353) ;  /* 0x0000000014087348 */ /* 0x000fea0003c00000 */
[----:B------:R0:W1:Y:S02]  /*5440*/  SHFL.BFLY P2, R24, R23, R22, R21 ;  /* 0x0c00001617187389 */ /* 0x0000640000040015 */
[----:B01----:R-:W-:Y:S01]  /*5450*/  ENDCOLLECTIVE ;  /* 0x000000000000791b */ /* 0x003fe20003800000 */
.L_x_353:
[----:B------:R-:W-:-:S05]  /*5460*/  FADD.FTZ R29, R28, R29 ;  /* 0x0000001d1c1d7221 */ /* 0x000fca0000010000 */
[----:B------:R-:W-:Y:S01]  /*5470*/  MOV R23, R29 ;  /* 0x0000001d00177202 */ /* 0x000fe20000000f00 */
[----:B------:R-:W-:Y:S01]  /*5480*/  IMAD.MOV.U32 R22, RZ, RZ, 0x2 ;  /* 0x00000002ff167424 */ /* 0x000fe200078e00ff */
[----:B------:R-:W-:-:S07]  /*5490*/  MOV R30, R24 ;  /* 0x00000018001e7202 */ /* 0x000fce0000000f00 */
[----:B------:R-:W-:Y:S05]  /*54a0*/  WARPSYNC.COLLECTIVE R20, `(.L_x_354) ;  /* 0x0000000014087348 */ /* 0x000fea0003c00000 */
[----:B------:R0:W1:Y:S02]  /*54b0*/  SHFL.BFLY P2, R24, R23, R22, R21 ;  /* 0x0c00001617187389 */ /* 0x0000640000040015 */
[----:B01----:R-:W-:Y:S01]  /*54c0*/  ENDCOLLECTIVE ;  /* 0x000000000000791b */ /* 0x003fe20003800000 */
.L_x_354:
[----:B------:R-:W-:-:S05]  /*54d0*/  FADD.FTZ R30, R27, R30 ;  /* 0x0000001e1b1e7221 */ /* 0x000fca0000010000 */
[----:B------:R-:W-:Y:S02]  /*54e0*/  MOV R23, R30 ;  /* 0x0000001e00177202 */ /* 0x000fe40000000f00 */
[----:B------:R-:W-:-:S07]  /*54f0*/  MOV R32, R24 ;  /* 0x0000001800207202 */ /* 0x000fce0000000f00 */
[----:B------:R-:W-:Y:S05]  /*5500*/  WARPSYNC.COLLECTIVE R20, `(.L_x_355) ;  /* 0x0000000014087348 */ /* 0x000fea0003c00000 */
[----:B------:R0:W1:Y:S02]  /*5510*/  SHFL.BFLY P2, R24, R23, R22, R21 ;  /* 0x0c00001617187389 */ /* 0x0000640000040015 */
[----:B01----:R-:W-:Y:S01]  /*5520*/  ENDCOLLECTIVE ;  /* 0x000000000000791b */ /* 0x003fe20003800000 */
.L_x_355:
[----:B------:R-:W-:Y:S01]  /*5530*/  FADD.FTZ R32, R29, R32 ;  /* 0x000000201d207221 */ /* 0x000fe20000010000 */
[----:B------:R-:W-:-:S04]  /*5540*/  HFMA2.MMA R22, -RZ, RZ, 0, 5.9604644775390625e-08 ;  /* 0x00000001ff167435 */ /* 0x000fc800000001ff */
[----:B------:R-:W-:Y:S01]  /*5550*/  MOV R23, R32 ;  /* 0x0000002000177202 */ /* 0x000fe20000000f00 */
[----:B------:R-:W-:-:S07]  /*5560*/  IMAD.MOV.U32 R25, RZ, RZ, R24 ;  /* 0x000000ffff197224 */ /* 0x000fce00078e0018 */
[----:B------:R-:W-:Y:S05]  /*5570*/  WARPSYNC.COLLECTIVE R20, `(.L_x_356) ;  /* 0x0000000014087348 */ /* 0x000fea0003c00000 */
[----:B------:R0:W1:Y:S02]  /*5580*/  SHFL.BFLY P2, R24, R23, R22, R21 ;  /* 0x0c00001617187389 */ /* 0x0000640000040015 */
[----:B01----:R-:W-:Y:S01]  /*5590*/  ENDCOLLECTIVE ;  /* 0x000000000000791b */ /* 0x003fe20003800000 */
.L_x_356:
[----:B------:R-:W-:-:S05]  /*55a0*/  FADD.FTZ R25, R30, R25 ;  /* 0x000000191e197221 */ /* 0x000fca0000010000 */
[----:B------:R-:W-:Y:S01]  /*55b0*/  MOV R23, R25 ;  /* 0x0000001900177202 */ /* 0x000fe20000000f00 */
[----:B------:R-:W-:-:S07]  /*55c0*/  IMAD.MOV.U32 R31, RZ, RZ, R24 ;  /* 0x000000ffff1f7224 */ /* 0x000fce00078e0018 */
[----:B------:R-:W-:Y:S05]  /*55d0*/  WARPSYNC.COLLECTIVE R20, `(.L_x_357) ;  /* 0x0000000014087348 */ /* 0x000fea0003c00000 */
[----:B------:R0:W1:Y:S02]  /*55e0*/  SHFL.BFLY P2, R24, R23, R22, R21 ;  /* 0x0c00001617187389 */ /* 0x0000640000040015 */
[----:B01----:R-:W-:Y:S01]  /*55f0*/  ENDCOLLECTIVE ;  /* 0x000000000000791b */ /* 0x003fe20003800000 */
.L_x_357:
[----:B------:R-:W-:Y:S01]  /*5600*/  FADD.FTZ R31, R32, R31 ;  /* 0x0000001f201f7221 */ /* 0x000fe20000010000 */
[----:B------:R-:W-:Y:S06]  /*5610*/  BRA `(.L_x_358) ;  /* 0xffffffe800cc7947 */ /* 0x000fec000383ffff */
.L_x_337:
        /* <DEDUP_REMOVED lines=8> */
.L_x_360:
[----:B------:R-:W-:Y:S05]  /*56a0*/  BSYNC B1 ;  /* 0x0000000000017941 */ /* 0x000fea0003800000 */
.L_x_359:
        /* <DEDUP_REMOVED lines=8> */
.L_x_361:
[----:B------:R-:W-:Y:S01]  /*5730*/  FADD.FTZ R28, R28, R25 ;  /* 0x000000191c1c7221 */ /* 0x000fe20000010000 */
[----:B------:R-:W-:-:S03]  /*5740*/  HFMA2.MMA R22, -RZ, RZ, 0, 2.384185791015625e-07 ;  /* 0x00000004ff167435 */ /* 0x000fc600000001ff */
[----:B------:R-:W-:Y:S01]  /*5750*/  IMAD.MOV.U32 R23, RZ, RZ, R28 ;  /* 0x000000ffff177224 */ /* 0x000fe200078e001c */
[----:B------:R-:W-:-:S07]  /*5760*/  MOV R27, R24 ;  /* 0x00000018001b7202 */ /* 0x000fce0000000f00 */
[----:B------:R-:W-:Y:S05]  /*5770*/  WARPSYNC.COLLECTIVE R20, `(.L_x_362) ;  /* 0x0000000014087348 */ /* 0x000fea0003c00000 */
[----:B------:R0:W1:Y:S02]  /*5780*/  SHFL.BFLY P2, R24, R23, R22, R21 ;  /* 0x0c00001617187389 */ /* 0x0000640000040015 */
[----:B01----:R-:W-:Y:S01]  /*5790*/  ENDCOLLECTIVE ;  /* 0x000000000000791b */ /* 0x003fe20003800000 */
.L_x_362:
[----:B------:R-:W-:-:S04]  /*57a0*/  FADD.FTZ R27, R27, R26 ;  /* 0x0000001a1b1b7221 */ /* 0x000fc80000010000 */
[----:B------:R-:W-:Y:S01]  /*57b0*/  IMAD.MOV.U32 R23, RZ, RZ, R27 ;  /* 0x000000ffff177224 */ /* 0x000fe200078e001b */
[----:B------:R-:W-:-:S07]  /*57c0*/  MOV R29, R24 ;  /* 0x00000018001d7202 */ /* 0x000fce0000000f00 */
[----:B------:R-:W-:Y:S05]  /*57d0*/  WARPSYNC.COLLECTIVE R20, `(.L_x_363) ;  /* 0x0000000014087348 */ /* 0x000fea0003c00000 */
[----:B------:R0:W1:Y:S02]  /*57e0*/  SHFL.BFLY P2, R24, R23, R22, R21 ;  /* 0x0c00001617187389 */ /* 0x0000640000040015 */
[----:B01----:R-:W-:Y:S01]  /*57f0*/  ENDCOLLECTIVE ;  /* 0x000000000000791b */ /* 0x003fe20003800000 */
.L_x_363:
[----:B------:R-:W-:-:S05]  /*5800*/  FADD.FTZ R29, R28, R29 ;  /* 0x0000001d1c1d7221 */ /* 0x000fca0000010000 */
[----:B------:R-:W-:Y:S01]  /*5810*/  MOV R23, R29 ;  /* 0x0000001d00177202 */ /* 0x000fe20000000f00 */
[----:B------:R-:W-:Y:S01]  /*5820*/  IMAD.MOV.U32 R22, RZ, RZ, 0x2 ;  /* 0x00000002ff167424 */ /* 0x000fe200078e00ff */
[----:B------:R-:W-:-:S07]  /*5830*/  MOV R30, R24 ;  /* 0x00000018001e7202 */ /* 0x000fce0000000f00 */
[----:B------:R-:W-:Y:S05]  /*5840*/  WARPSYNC.COLLECTIVE R20, `(.L_x_364) ;  /* 0x0000000014087348 */ /* 0x000fea0003c00000 */
[----:B------:R0:W1:Y:S02]  /*5850*/  SHFL.BFLY P2, R24, R23, R22, R21 ;  /* 0x0c00001617187389 */ /* 0x0000640000040015 */
[----:B01----:R-:W-:Y:S01]  /*5860*/  ENDCOLLECTIVE ;  /* 0x000000000000791b */ /* 0x003fe20003800000 */
.L_x_364:
[----:B------:R-:W-:-:S05]  /*5870*/  FADD.FTZ R30, R27, R30 ;  /* 0x0000001e1b1e7221 */ /* 0x000fca0000010000 */
[----:B------:R-:W-:Y:S02]  /*5880*/  MOV R23, R30 ;  /* 0x0000001e00177202 */ /* 0x000fe40000000f00 */
[----:B------:R-:W-:-:S07]  /*5890*/  MOV R32, R24 ;  /* 0x0000001800207202 */ /* 0x000fce0000000f00 */
[----:B------:R-:W-:Y:S05]  /*58a0*/  WARPSYNC.COLLECTIVE R20, `(.L_x_365) ;  /* 0x0000000014087348 */ /* 0x000fea0003c00000 */
[----:B------:R0:W1:Y:S02]  /*58b0*/  SHFL.BFLY P2, R24, R23, R22, R21 ;  /* 0x0c00001617187389 */ /* 0x0000640000040015 */
[----:B01----:R-:W-:Y:S01]  /*58c0*/  ENDCOLLECTIVE ;  /* 0x000000000000791b */ /* 0x003fe20003800000 */
.L_x_365:
[----:B------:R-:W-:Y:S01]  /*58d0*/  FADD.FTZ R32, R29, R32 ;  /* 0x000000201d207221 */ /* 0x000fe20000010000 */
[----:B------:R-:W-:-:S04]  /*58e0*/  HFMA2.MMA R22, -RZ, RZ, 0, 5.9604644775390625e-08 ;  /* 0x00000001ff167435 */ /* 0x000fc800000001ff */
[----:B------:R-:W-:Y:S01]  /*58f0*/  MOV R23, R32 ;  /* 0x0000002000177202 */ /* 0x000fe20000000f00 */
[----:B------:R-:W-:-:S07]  /*5900*/  IMAD.MOV.U32 R25, RZ, RZ, R24 ;  /* 0x000000ffff197224 */ /* 0x000fce00078e0018 */
[----:B------:R-:W-:Y:S05]  /*5910*/  WARPSYNC.COLLECTIVE R20, `(.L_x_366) ;  /* 0x0000000014087348 */ /* 0x000fea0003c00000 */
[----:B------:R0:W1:Y:S02]  /*5920*/  SHFL.BFLY P2, R24, R23, R22, R21 ;  /* 0x0c00001617187389 */ /* 0x0000640000040015 */
[----:B01----:R-:W-:Y:S01]  /*5930*/  ENDCOLLECTIVE ;  /* 0x000000000000791b */ /* 0x003fe20003800000 */
.L_x_366:
[----:B------:R-:W-:-:S05]  /*5940*/  FADD.FTZ R25, R30, R25 ;  /* 0x000000191e197221 */ /* 0x000fca0000010000 */
[----:B------:R-:W-:Y:S01]  /*5950*/  MOV R23, R25 ;  /* 0x0000001900177202 */ /* 0x000fe20000000f00 */
[----:B------:R-:W-:-:S07]  /*5960*/  IMAD.MOV.U32 R31, RZ, RZ, R24 ;  /* 0x000000ffff1f7224 */ /* 0x000fce00078e0018 */
[----:B------:R-:W-:Y:S05]  /*5970*/  WARPSYNC.COLLECTIVE R20, `(.L_x_367) ;  /* 0x0000000014087348 */ /* 0x000fea0003c00000 */
[----:B------:R0:W1:Y:S02]  /*5980*/  SHFL.BFLY P2, R24, R23, R22, R21 ;  /* 0x0c00001617187389 */ /* 0x0000640000040015 */
[----:B01----:R-:W-:Y:S01]  /*5990*/  ENDCOLLECTIVE ;  /* 0x000000000000791b */ /* 0x003fe20003800000 */
.L_x_367:
[----:B------:R-:W-:Y:S01]  /*59a0*/  FADD.FTZ R31, R32, R31 ;  /* 0x0000001f201f7221 */ /* 0x000fe20000010000 */
[----:B------:R-:W-:Y:S06]  /*59b0*/  BRA `(.L_x_368) ;  /* 0xffffffe800847947 */ /* 0x000fec000383ffff */
.L_x_338:
[----:B------:R-:W-:Y:S01]  /*59c0*/  HFMA2.MMA R21, -RZ, RZ, 0, 0.000503063201904296875 ;  /* 0x0000101fff157435 */ /* 0x000fe200000001ff */
[----:B------:R-:W-:Y:S01]  /*59d0*/  BSSY B0, `(.L_x_369) ;  /* 0x0000007000007945 */ /* 0x000fe20003800000 */
[----:B-1----:R-:W-:Y:S01]  /*59e0*/  MOV R23, R16 ;  /* 0x0000001000177202 */ /* 0x002fe20000000f00 */
[----:B------:R-:W-:Y:S01]  /*59f0*/  IMAD.MOV.U32 R22, RZ, RZ, 0x8 ;  /* 0x00000008ff167424 */ /* 0x000fe200078e00ff */
[----:B------:R-:W-:-:S07]  /*5a00*/  MOV R20, 0xffff ;  /* 0x0000ffff00147802 */ /* 0x000fce0000000f00 */
[----:B0-2---:R-:W-:Y:S05]  /*5a10*/  WARPSYNC.COLLECTIVE R20, `(.L_x_370) ;  /* 0x0000000014087348 */ /* 0x005fea0003c00000 */
[----:B------:R1:W3:Y:S02]  /*5a20*/  SHFL.BFLY P2, R24, R23, R22, R21 ;  /* 0x0c00001617187389 */ /* 0x0002e40000040015 */
[----:B0123--:R-:W-:Y:S01]  /*5a30*/  ENDCOLLECTIVE ;  /* 0x000000000000791b */ /* 0x00ffe20003800000 */
.L_x_370:
[----:B------:R-:W-:Y:S05]  /*5a40*/  BSYNC B0 ;  /* 0x0000000000007941 */ /* 0x000fea0003800000 */
.L_x_369:
[----:B------:R-:W-:Y:S01]  /*5a50*/  HFMA2.MMA R22, -RZ, RZ, 0, 4.76837158203125e-07 ;  /* 0x00000008ff167435 */ /* 0x000fe200000001ff */
[----:B------:R-:W-:Y:S01]  /*5a60*/  MOV R23, R17 ;  /* 0x0000001100177202 */ /* 0x000fe20000000f00 */
[----:B------:R-:W-:Y:S01]  /*5a70*/  IMAD.MOV.U32 R21, RZ, RZ, 0x101f ;  /* 0x0000101fff157424 */ /* 0x000fe200078e00ff */
[----:B------:R-:W-:Y:S01]  /*5a80*/  MOV R20, 0xffff ;  /* 0x0000ffff00147802 */ /* 0x000fe20000000f00 */
[----:B------:R-:W-:Y:S01]  /*5a90*/  IMAD.MOV.U32 R19, RZ, RZ, R24 ;  /* 0x000000ffff137224 */ /* 0x000fe200078e0018 */
[----:B------:R-:W-:Y:S01]  /*5aa0*/  @!P0 SHF.L.U32 R28, R50, 0x1, RZ ;  /* 0x00000001321c8819 */ /* 0x000fe200000006ff */
[----:B------:R-:W-:Y:S01]  /*5ab0*/  IMAD.MOV.U32 R39, RZ, RZ, RZ ;  /* 0x000000ffff277224 */ /* 0x000fe200078e00ff */
[----:B------:R-:W-:-:S07]  /*5ac0*/  @!P0 IADD3 R25, R26, 0x14, RZ ;  /* 0x000000141a198810 */ /* 0x000fce0007ffe0ff */
[----:B------:R-:W-:Y:S05]  /*5ad0*/  WARPSYNC.COLLECTIVE R20, `(.L_x_371) ;  /* 0x0000000014087348 */ /* 0x000fea0003c00000 */
[----:B------:R0:W1:Y:S02]  /*5ae0*/  SHFL.BFLY P2, R24, R23, R22, R21 ;  /* 0x0c00001617187389 */ /* 0x0000640000040015 */
[----:B01----:R-:W-:Y:S01]  /*5af0*/  ENDCOLLECTIVE ;  /* 0x000000000000791b */ /* 0x003fe20003800000 */
.L_x_371:
[----:B------:R-:W-:Y:S01]  /*5b00*/  FADD.FTZ R19, R19, R16 ;  /* 0x0000001013137221 */ /* 0x000fe20000010000 */
[C---:B------:R-:W-:Y:S02]  /*5b10*/  @!P0 LEA R30, R50.reuse, UR4, 0x7 ;  /* 0x00000004321e8c11 */ /* 0x040fe4000f8e38ff */
[----:B------:R-:W-:Y:S02]  /*5b20*/  @!P0 LOP3.LUT R25, R25, R28, RZ, 0x3c, !PT ;  /* 0x0000001c19198212 */ /* 0x000fe400078e3cff */
[----:B------:R-:W-:Y:S02]  /*5b30*/  MOV R29, RZ ;  /* 0x000000ff001d7202 */ /* 0x000fe40000000f00 */
[----:B------:R-:W-:Y:S02]  /*5b40*/  @!P0 LEA R25, R25, R30, 0x2 ;  /* 0x0000001e19198211 */ /* 0x000fe400078e10ff */
[C---:B------:R-:W-:Y:S02]  /*5b50*/  @!P0 LEA R31, R50.reuse, UR4, 0x7 ;  /* 0x00000004321f8c11 */ /* 0x040fe4000f8e38ff */
[----:B------:R-:W-:Y:S01]  /*5b60*/  MOV R33, RZ ;  /* 0x000000ff00217202 */ /* 0x000fe20000000f00 */
[----:B------:R-:W0:Y:S01]  /*5b70*/  @!P0 LDS R28, [R25+0x500] ;  /* 0x00050000191c8984 */ /* 0x000e220000000800 */
[----:B------:R-:W-:Y:S01]  /*5b80*/  HFMA2.MMA R22, -RZ, RZ, 0, 2.384185791015625e-07 ;  /* 0x00000004ff167435 */ /* 0x000fe200000001ff */
[----:B------:R-:W-:Y:S01]  /*5b90*/  IMAD.MOV.U32 R23, RZ, RZ, R19 ;  /* 0x000000ffff177224 */ /* 0x000fe200078e0013 */
[----:B------:R-:W-:Y:S01]  /*5ba0*/  @!P0 LEA R37, R50, UR4, 0x7 ;  /* 0x0000000432258c11 */ /* 0x000fe2000f8e38ff */
[----:B------:R1:W2:Y:S01]  /*5bb0*/  @!P0 LDS R27, [R25] ;  /* 0x00000000191b8984 */ /* 0x0002a20000000800 */
[----:B------:R-:W-:Y:S01]  /*5bc0*/  FADD.FTZ R16, R24, R17 ;  /* 0x0000001118107221 */ /* 0x000fe20000010000 */
[----:B-1----:R-:W-:-:S11]  /*5bd0*/  HFMA2.MMA R25, -RZ, RZ, 0, 0 ;  /* 0x00000000ff197435 */ /* 0x002fd600000001ff */
[----:B0-2---:R-:W-:Y:S05]  /*5be0*/  WARPSYNC.COLLECTIVE R20, `(.L_x_372) ;  /* 0x0000000014087348 */ /* 0x005fea0003c00000 */
[----:B------:R1:W3:Y:S02]  /*5bf0*/  SHFL.BFLY P2, R24, R23, R22, R21 ;  /* 0x0c00001617187389 */ /* 0x0002e40000040015 */
[----:B0123--:R-:W-:Y:S01]  /*5c00*/  ENDCOLLECTIVE ;  /* 0x000000000000791b */ /* 0x00ffe20003800000 */
.L_x_372:
[----:B------:R-:W-:Y:S01]  /*5c10*/  IMAD.MOV.U32 R23, RZ, RZ, R16 ;  /* 0x000000ffff177224 */ /* 0x000fe200078e0010 */
[----:B------:R-:W-:-:S07]  /*5c20*/  MOV R18, R24 ;  /* 0x0000001800127202 */ /* 0x000fce0000000f00 */
[----:B------:R-:W-:Y:S05]  /*5c30*/  WARPSYNC.COLLECTIVE R20, `(.L_x_373) ;  /* 0x0000000014087348 */ /* 0x000fea0003c00000 */
[----:B------:R0:W1:Y:S02]  /*5c40*/  SHFL.BFLY P2, R24, R23, R22, R21 ;  /* 0x0c00001617187389 */ /* 0x0000640000040015 */
[----:B01----:R-:W-:Y:S01]  /*5c50*/  ENDCOLLECTIVE ;  /* 0x000000000000791b */ /* 0x003fe20003800000 */
.L_x_373:
[----:B------:R-:W-:Y:S01]  /*5c60*/  @!P0 MOV R29, R28 ;  /* 0x0000001c001d8202 */ /* 0x000fe20000000f00 */
[----:B------:R-:W-:Y:S01]  /*5c70*/  FADD.FTZ R18, R19, R18 ;  /* 0x0000001213127221 */ /* 0x000fe20000010000 */
[----:B------:R-:W-:Y:S01]  /*5c80*/  @!P0 IMAD.MOV.U32 R25, RZ, RZ, R27 ;  /* 0x000000ffff198224 */ /* 0x000fe200078e001b */
[----:B------:R-:W-:Y:S02]  /*5c90*/  HFMA2.MMA R22, -RZ, RZ, 0, 1.1920928955078125e-07 ;  /* 0x00000002ff167435 */ /* 0x000fe400000001ff */
[----:B------:R-:W-:Y:S02]  /*5ca0*/  IMAD.MOV.U32 R23, RZ, RZ, R18 ;  /* 0x000000ffff177224 */ /* 0x000fe400078e0012 */
[----:B------:R-:W-:-:S07]  /*5cb0*/  FADD.FTZ R19, R16, R24 ;  /* 0x0000001810137221 */ /* 0x000fce0000010000 */
[----:B------:R-:W-:Y:S05]  /*5cc0*/  WARPSYNC.COLLECTIVE R20, `(.L_x_374) ;  /* 0x0000000014087348 */ /* 0x000fea0003c00000 */
[----:B------:R0:W1:Y:S02]  /*5cd0*/  SHFL.BFLY P2, R24, R23, R22, R21 ;  /* 0x0c00001617187389 */ /* 0x0000640000040015 */
[----:B01----:R-:W-:Y:S01]  /*5ce0*/  ENDCOLLECTIVE ;  /* 0x000000000000791b */ /* 0x003fe20003800000 */
.L_x_374:
[----:B------:R-:W-:Y:S01]  /*5cf0*/  IMAD.MOV.U32 R23, RZ, RZ, R19 ;  /* 0x000000ffff177224 */ /* 0x000fe200078e0013 */
[----:B------:R-:W-:-:S07]  /*5d00*/  MOV R17, R24 ;  /* 0x0000001800117202 */ /* 0x000fce0000000f00 */
[----:B------:R-:W-:Y:S05]  /*5d10*/  WARPSYNC.COLLECTIVE R20, `(.L_x_375) ;  /* 0x0000000014087348 */ /* 0x000fea0003c00000 */
[----:B------:R0:W1:Y:S02]  /*5d20*/  SHFL.BFLY P2, R24, R23, R22, R21 ;  /* 0x0c00001617187389 */ /* 0x0000640000040015 */
[----:B01----:R-:W-:Y:S01]  /*5d30*/  ENDCOLLECTIVE ;  /* 0x000000000000791b */ /* 0x003fe20003800000 */
.L_x_375:
[----:B------:R-:W-:Y:S01]  /*5d40*/  FADD.FTZ R17, R18, R17 ;  /* 0x0000001112117221 */ /* 0x000fe20000010000 */
[----:B------:R-:W-:-:S04]  /*5d50*/  @!P0 VIADD R18, R26, 0x28 ;  /* 0x000000281a128836 */ /* 0x000fc80000000000 */
[----:B------:R-:W-:Y:S01]  /*5d60*/  MOV R23, R17 ;  /* 0x0000001100177202 */ /* 0x000fe20000000f00 */
[----:B------:R-:W-:Y:S02]  /*5d70*/  IMAD.MOV.U32 R22, RZ, RZ, 0x1 ;  /* 0x00000001ff167424 */ /* 0x000fe400078e00ff */
[----:B------:R-:W-:Y:S01]  /*5d80*/  FADD.FTZ R16, R19, R24 ;  /* 0x0000001813107221 */ /* 0x000fe20000010000 */
[----:B------:R-:W-:-:S07]  /*5d90*/  @!P0 IMAD.SHL.U32 R19, R50, 0x2, RZ ;  /* 0x0000000232138824 */ /* 0x000fce00078e00ff */
[----:B------:R-:W-:Y:S05]  /*5da0*/  WARPSYNC.COLLECTIVE R20, `(.L_x_376) ;  /* 0x0000000014087348 */ /* 0x000fea0003c00000 */
[----:B------:R0:W1:Y:S02]  /*5db0*/  SHFL.BFLY P2, R24, R23, R22, R21 ;  /* 0x0c00001617187389 */ /* 0x0000640000040015 */
[----:B01----:R-:W-:Y:S01]  /*5dc0*/  ENDCOLLECTIVE ;  /* 0x000000000000791b */ /* 0x003fe20003800000 */
.L_x_376:
[----:B------:R-:W-:-:S04]  /*5dd0*/  @!P0 LOP3.LUT R18, R18, R19, RZ, 0x3c, !PT ;  /* 0x0000001312128212 */ /* 0x000fc800078e3cff */
[----:B------:R-:W-:-:S05]  /*5de0*/  @!P0 LEA R31, R18, R31, 0x2 ;  /* 0x0000001f121f8211 */ /* 0x000fca00078e10ff */
[----:B------:R-:W0:Y:S01]  /*5df0*/  @!P0 LDS R36, [R31+0x500] ;  /* 0x000500001f248984 */ /* 0x000e220000000800 */
[----:B------:R-:W-:-:S03]  /*5e00*/  MOV R23, R16 ;  /* 0x0000001000177202 */ /* 0x000fc60000000f00 */
[----:B------:R1:W2:Y:S01]  /*5e10*/  @!P0 LDS R35, [R31] ;  /* 0x000000001f238984 */ /* 0x0002a20000000800 */
[----:B------:R-:W-:Y:S01]  /*5e20*/  MOV R28, R24 ;  /* 0x00000018001c7202 */ /* 0x000fe20000000f00 */
[----:B-1----:R-:W-:-:S11]  /*5e30*/  HFMA2.MMA R31, -RZ, RZ, 0, 0 ;  /* 0x00000000ff1f7435 */ /* 0x002fd600000001ff */
[----:B0-2---:R-:W-:Y:S05]  /*5e40*/  WARPSYNC.COLLECTIVE R20, `(.L_x_377) ;  /* 0x0000000014087348 */ /* 0x005fea0003c00000 */
[----:B------:R1:W3:Y:S02]  /*5e50*/  SHFL.BFLY P2, R24, R23, R22, R21 ;  /* 0x0c00001617187389 */ /* 0x0002e40000040015 */
[----:B0123--:R-:W-:Y:S01]  /*5e60*/  ENDCOLLECTIVE ;  /* 0x000000000000791b */ /* 0x00ffe20003800000 */
.L_x_377:
[----:B------:R-:W-:Y:S01]  /*5e70*/  FADD.FTZ R17, R17, R28 ;  /* 0x0000001c11117221 */ /* 0x000fe20000010000 */
[----:B------:R-:W-:Y:S01]  /*5e80*/  HFMA2.MMA R22, -RZ, RZ, 0, 4.76837158203125e-07 ;  /* 0x00000008ff167435 */ /* 0x000fe200000001ff */
[----:B------:R-:W-:Y:S01]  /*5e90*/  MOV R23, R25 ;  /* 0x0000001900177202 */ /* 0x000fe20000000f00 */
[----:B------:R-:W-:-:S09]  /*5ea0*/  IMAD.MOV.U32 R27, RZ, RZ, R24 ;  /* 0x000000ffff1b7224 */ /* 0x000fd200078e0018 */
[----:B------:R-:W-:Y:S05]  /*5eb0*/  WARPSYNC.COLLECTIVE R20, `(.L_x_378) ;  /* 0x0000000014087348 */ /* 0x000fea0003c00000 */
[----:B------:R0:W1:Y:S02]  /*5ec0*/  SHFL.BFLY P2, R24, R23, R22, R21 ;  /* 0x0c00001617187389 */ /* 0x0000640000040015 */
[----:B01----:R-:W-:Y:S01]  /*5ed0*/  ENDCOLLECTIVE ;  /* 0x000000000000791b */ /* 0x003fe20003800000 */
.L_x_378:
[----:B------:R-:W-:Y:S01]  /*5ee0*/  @!P0 MOV R33, R36 ;  /* 0x0000002400218202 */ /* 0x000fe20000000f00 */
[----:B------:R-:W-:Y:S01]  /*5ef0*/  @!P0 IMAD.MOV.U32 R31, RZ, RZ, R35 ;  /* 0x000000ffff1f8224 */ /* 0x000fe200078e0023 */
[----:B------:R-:W-:Y:S01]  /*5f00*/  MOV R23, R29 ;  /* 0x0000001d00177202 */ /* 0x000fe20000000f00 */
[----:B------:R-:W-:-:S07]  /*5f10*/  IMAD.MOV.U32 R30, RZ, RZ, R24 ;  /* 0x000000ffff1e7224 */ /* 0x000fce00078e0018 */
[----:B------:R-:W-:Y:S05]  /*5f20*/  WARPSYNC.COLLECTIVE R20, `(.L_x_379) ;  /* 0x0000000014087348 */ /* 0x000fea0003c00000 */
[----:B------:R0:W1:Y:S02]  /*5f30*/  SHFL.BFLY P2, R24, R23, R22, R21 ;  /* 0x0c00001617187389 */ /* 0x0000640000040015 */
[----:B01----:R-:W-:Y:S01]  /*5f40*/  ENDCOLLECTIVE ;  /* 0x000000000000791b */ /* 0x003fe20003800000 */
.L_x_379:
[----:B------:R-:W-:Y:S01]  /*5f50*/  FADD.FTZ R30, R30, R25 ;  /* 0x000000191e1e7221 */ /* 0x000fe20000010000 */
[----:B------:R-:W-:-:S04]  /*5f60*/  HFMA2.MMA R22, -RZ, RZ, 0, 2.384185791015625e-07 ;  /* 0x00000004ff167435 */ /* 0x000fc800000001ff */
[----:B------:R-:W-:Y:S02]  /*5f70*/  MOV R23, R30 ;  /* 0x0000001e00177202 */ /* 0x000fe40000000f00 */
[----:B------:R-:W-:-:S07]  /*5f80*/  MOV R32, R24 ;  /* 0x0000001800207202 */ /* 0x000fce0000000f00 */
[----:B------:R-:W-:Y:S05]  /*5f90*/  WARPSYNC.COLLECTIVE R20, `(.L_x_380) ;  /* 0x0000000014087348 */ /* 0x000fea0003c00000 */
[----:B------:R0:W1:Y:S02]  /*5fa0*/  SHFL.BFLY P2, R24, R23, R22, R21 ;  /* 0x0c00001617187389 */ /* 0x0000640000040015 */
[----:B01----:R-:W-:Y:S01]  /*5fb0*/  ENDCOLLECTIVE ;  /* 0x000000000000791b */ /* 0x003fe20003800000 */
.L_x_380:
[----:B------:R-:W-:-:S05]  /*5fc0*/  FADD.FTZ R32, R32, R29 ;  /* 0x0000001d20207221 */ /* 0x000fca0000010000 */
[----:B------:R-:W-:Y:S01]  /*5fd0*/  MOV R23, R32 ;  /* 0x0000002000177202 */ /* 0x000fe20000000f00 */
[----:B------:R-:W-:-:S07]  /*5fe0*/  IMAD.MOV.U32 R25, RZ, RZ, R24 ;  /* 0x000000ffff197224 */ /* 0x000fce00078e0018 */
[----:B------:R-:W-:Y:S05]  /*5ff0*/  WARPSYNC.COLLECTIVE R20, `(.L_x_381) ;  /* 0x0000000014087348 */ /* 0x000fea0003c00000 */
[----:B------:R0:W1:Y:S02]  /*6000*/  SHFL.BFLY P2, R24, R23, R22, R21 ;  /* 0x0c00001617187389 */ /* 0x0000640000040015 */
[----:B01----:R-:W-:Y:S01]  /*6010*/  ENDCOLLECTIVE ;  /* 0x000000000000791b */ /* 0x003fe20003800000 */
.L_x_381:
[----:B------:R-:W-:-:S05]  /*6020*/  FADD.FTZ R25, R30, R25 ;  /* 0x000000191e197221 */ /* 0x000fca0000010000 */
[----:B------:R-:W-:Y:S01]  /*6030*/  MOV R23, R25 ;  /* 0x0000001900177202 */ /* 0x000fe20000000f00 */
[----:B------:R-:W-:Y:S01]  /*6040*/  IMAD.MOV.U32 R22, RZ, RZ, 0x2 ;  /* 0x00000002ff167424 */ /* 0x000fe200078e00ff */
[----:B------:R-:W-:-:S07]  /*6050*/  MOV R29, R24 ;  /* 0x00000018001d7202 */ /* 0x000fce0000000f00 */
[----:B------:R-:W-:Y:S05]  /*6060*/  WARPSYNC.COLLECTIVE R20, `(.L_x_382) ;  /* 0x0000000014087348 */ /* 0x000fea0003c00000 */
[----:B------:R0:W1:Y:S02]  /*6070*/  SHFL.BFLY P2, R24, R23, R22, R21 ;  /* 0x0c00001617187389 */ /* 0x0000640000040015 */
[----:B01----:R-:W-:Y:S01]  /*6080*/  ENDCOLLECTIVE ;  /* 0x000000000000791b */ /* 0x003fe20003800000 */
.L_x_382:
[----:B------:R-:W-:-:S05]  /*6090*/  FADD.FTZ R29, R32, R29 ;  /* 0x0000001d201d7221 */ /* 0x000fca0000010000 */
[----:B------:R-:W-:Y:S02]  /*60a0*/  MOV R23, R29 ;  /* 0x0000001d00177202 */ /* 0x000fe40000000f00 */
[----:B------:R-:W-:-:S07]  /*60b0*/  MOV R18, R24 ;  /* 0x0000001800127202 */ /* 0x000fce0000000f00 */
[----:B------:R-:W-:Y:S05]  /*60c0*/  WARPSYNC.COLLECTIVE R20, `(.L_x_383) ;  /* 0x0000000014087348 */ /* 0x000fea0003c00000 */
[----:B------:R0:W1:Y:S02]  /*60d0*/  SHFL.BFLY P2, R24, R23, R22, R21 ;  /* 0x0c00001617187389 */ /* 0x0000640000040015 */
[----:B01----:R-:W-:Y:S01]  /*60e0*/  ENDCOLLECTIVE ;  /* 0x000000000000791b */ /* 0x003fe20003800000 */
.L_x_383:
[----:B------:R-:W-:Y:S01]  /*60f0*/  FADD.FTZ R25, R25, R18 ;  /* 0x0000001219197221 */ /* 0x000fe20000010000 */
[----:B------:R-:W-:-:S04]  /*6100*/  @!P0 VIADD R18, R26, 0x3c ;  /* 0x0000003c1a128836 */ /* 0x000fc80000000000 */
[----:B------:R-:W-:Y:S01]  /*6110*/  MOV R23, R25 ;  /* 0x0000001900177202 */ /* 0x000fe20000000f00 */
[----:B------:R-:W-:Y:S02]  /*6120*/  IMAD.MOV.U32 R22, RZ, RZ, 0x1 ;  /* 0x00000001ff167424 */ /* 0x000fe400078e00ff */
[----:B------:R-:W-:-:S07]  /*6130*/  IMAD.MOV.U32 R34, RZ, RZ, R24 ;  /* 0x000000ffff227224 */ /* 0x000fce00078e0018 */
[----:B------:R-:W-:Y:S05]  /*6140*/  WARPSYNC.COLLECTIVE R20, `(.L_x_384) ;  /* 0x0000000014087348 */ /* 0x000fea0003c00000 */
[----:B------:R0:W1:Y:S02]  /*6150*/  SHFL.BFLY P2, R24, R23, R22, R21 ;  /* 0x0c00001617187389 */ /* 0x0000640000040015 */
[----:B01----:R-:W-:Y:S01]  /*6160*/  ENDCOLLECTIVE ;  /* 0x000000000000791b */ /* 0x003fe20003800000 */
.L_x_384:
[----:B------:R-:W-:Y:S01]  /*6170*/  FADD.FTZ R34, R29, R34 ;  /* 0x000000221d227221 */ /* 0x000fe20000010000 */
[----:B------:R-:W-:-:S05]  /*6180*/  @!P0 IMAD.SHL.U32 R29, R50, 0x2, RZ ;  /* 0x00000002321d8824 */ /* 0x000fca00078e00ff */
[----:B------:R-:W-:-:S04]  /*6190*/  @!P0 LOP3.LUT R18, R18, R29, RZ, 0x3c, !PT ;  /* 0x0000001d12128212 */ /* 0x000fc800078e3cff */
[----:B------:R-:W-:Y:S02]  /*61a0*/  @!P0 LEA R37, R18, R37, 0x2 ;  /* 0x0000002512258211 */ /* 0x000fe400078e10ff */
[----:B------:R-:W-:-:S03]  /*61b0*/  MOV R23, R34 ;  /* 0x0000002200177202 */ /* 0x000fc60000000f00 */
[----:B------:R0:W1:Y:S04]  /*61c0*/  @!P0 LDS R42, [R37] ;  /* 0x00000000252a8984 */ /* 0x0000680000000800 */
[----:B------:R0:W2:Y:S01]  /*61d0*/  @!P0 LDS R44, [R37+0x500] ;  /* 0x00050000252c8984 */ /* 0x0000a20000000800 */
[----:B------:R-:W-:-:S07]  /*61e0*/  MOV R36, R24 ;  /* 0x0000001800247202 */ /* 0x000fce0000000f00 */
[----:B012---:R-:W-:Y:S05]  /*61f0*/  WARPSYNC.COLLECTIVE R20, `(.L_x_385) ;  /* 0x0000000014087348 */ /* 0x007fea0003c00000 */
[----:B------:R3:W4:Y:S02]  /*6200*/  SHFL.BFLY P2, R24, R23, R22, R21 ;  /* 0x0c00001617187389 */ /* 0x0007240000040015 */
[----:B01234-:R-:W-:Y:S01]  /*6210*/  ENDCOLLECTIVE ;  /* 0x000000000000791b */ /* 0x01ffe20003800000 */
.L_x_385:
[----:B------:R-:W-:Y:S01]  /*6220*/  HFMA2.MMA R37, -RZ, RZ, 0, 0 ;  /* 0x00000000ff257435 */ /* 0x000fe200000001ff */
[----:B------:R-:W-:Y:S01]  /*6230*/  FADD.FTZ R25, R25, R36 ;  /* 0x0000002419197221 */ /* 0x000fe20000010000 */
[----:B------:R-:W-:Y:S01]  /*6240*/  HFMA2.MMA R22, -RZ, RZ, 0, 4.76837158203125e-07 ;  /* 0x00000008ff167435 */ /* 0x000fe200000001ff */
[----:B------:R-:W-:Y:S01]  /*6250*/  MOV R23, R31 ;  /* 0x0000001f00177202 */ /* 0x000fe20000000f00 */
[----:B------:R-:W-:-:S09]  /*6260*/  IMAD.MOV.U32 R35, RZ, RZ, R24 ;  /* 0x000000ffff237224 */ /* 0x000fd200078e0018 */
[----:B------:R-:W-:Y:S05]  /*6270*/  WARPSYNC.COLLECTIVE R20, `(.L_x_386) ;  /* 0x0000000014087348 */ /* 0x000fea0003c00000 */
[----:B------:R0:W1:Y:S02]  /*6280*/  SHFL.BFLY P2, R24, R23, R22, R21 ;  /* 0x0c00001617187389 */ /* 0x0000640000040015 */
[----:B01----:R-:W-:Y:S01]  /*6290*/  ENDCOLLECTIVE ;  /* 0x000000000000791b */ /* 0x003fe20003800000 */
.L_x_386:
[----:B------:R-:W-:Y:S01]  /*62a0*/  @!P0 MOV R37, R42 ;  /* 0x0000002a00258202 */ /* 0x000fe20000000f00 */
[----:B------:R-:W-:Y:S01]  /*62b0*/  @!P0 IMAD.MOV.U32 R39, RZ, RZ, R44 ;  /* 0x000000ffff278224 */ /* 0x000fe200078e002c */
[----:B------:R-:W-:Y:S02]  /*62c0*/  ISETP.NE.AND P0, PT, R50, RZ, PT ;  /* 0x000000ff3200720c */ /* 0x000fe40003f05270 */
[----:B------:R-:W-:-:S11]  /*62d0*/  MOV R23, R33 ;  /* 0x0000002100177202 */ /* 0x000fd60000000f00 */
[----:B------:R-:W0:Y:S01]  /*62e0*/  @!P0 LDC.64 R18, c[0x0][0x220] ;  /* 0x00008800ff128b82 */ /* 0x000e220000000a00 */
[----:B------:R-:W-:-:S07]  /*62f0*/  IMAD.MOV.U32 R38, RZ, RZ, R24 ;  /* 0x000000ffff267224 */ /* 0x000fce00078e0018 */
[----:B0-----:R-:W-:Y:S05]  /*6300*/  WARPSYNC.COLLECTIVE R20, `(.L_x_387) ;  /* 0x0000000014087348 */ /* 0x001fea0003c00000 */
[----:B------:R1:W2:Y:S02]  /*6310*/  SHFL.BFLY P2, R24, R23, R22, R21 ;  /* 0x0c00001617187389 */ /* 0x0002a40000040015 */
[----:B012---:R-:W-:Y:S01]  /*6320*/  ENDCOLLECTIVE ;  /* 0x000000000000791b */ /* 0x007fe20003800000 */
.L_x_387:
[----:B------:R-:W-:Y:S01]  /*6330*/  FADD.FTZ R38, R38, R31 ;  /* 0x0000001f26267221 */ /* 0x000fe20000010000 */
[----:B------:R-:W0:Y:S01]  /*6340*/  @!P0 LDC.64 R28, c[0x0][0x220] ;  /* 0x00008800ff1c8b82 */ /* 0x000e220000000a00 */
[----:B------:R-:W-:-:S03]  /*6350*/  HFMA2.MMA R22, -RZ, RZ, 0, 2.384185791015625e-07 ;  /* 0x00000004ff167435 */ /* 0x000fc600000001ff */
[----:B------:R-:W-:Y:S02]  /*6360*/  MOV R23, R38 ;  /* 0x0000002600177202 */ /* 0x000fe40000000f00 */
[----:B------:R-:W-:-:S07]  /*6370*/  MOV R40, R24 ;  /* 0x0000001800287202 */ /* 0x000fce0000000f00 */
[----:B0-----:R-:W-:Y:S05]  /*6380*/  WARPSYNC.COLLECTIVE R20, `(.L_x_388) ;  /* 0x0000000014087348 */ /* 0x001fea0003c00000 */
[----:B------:R1:W2:Y:S02]  /*6390*/  SHFL.BFLY P2, R24, R23, R22, R21 ;  /* 0x0c00001617187389 */ /* 0x0002a40000040015 */
[----:B012---:R-:W-:Y:S01]  /*63a0*/  ENDCOLLECTIVE ;  /* 0x000000000000791b */ /* 0x007fe20003800000 */
.L_x_388:
[----:B------:R-:W-:-:S05]  /*63b0*/  FADD.FTZ R40, R40, R33 ;  /* 0x0000002128287221 */ /* 0x000fca0000010000 */
[----:B------:R-:W-:Y:S01]  /*63c0*/  MOV R23, R40 ;  /* 0x0000002800177202 */ /* 0x000fe20000000f00 */
[----:B------:R-:W-:-:S07]  /*63d0*/  IMAD.MOV.U32 R31, RZ, RZ, R24 ;  /* 0x000000ffff1f7224 */ /* 0x000fce00078e0018 */
[----:B------:R-:W-:Y:S05]  /*63e0*/  WARPSYNC.COLLECTIVE R20, `(.L_x_389) ;  /* 0x0000000014087348 */ /* 0x000fea0003c00000 */
[----:B------:R0:W1:Y:S02]  /*63f0*/  SHFL.BFLY P2, R24, R23, R22, R21 ;  /* 0x0c00001617187389 */ /* 0x0000640000040015 */
[----:B01----:R-:W-:Y:S01]  /*6400*/  ENDCOLLECTIVE ;  /* 0x000000000000791b */ /* 0x003fe20003800000 */
.L_x_389:
[----:B------:R-:W-:-:S05]  /*6410*/  FADD.FTZ R31, R38, R31 ;  /* 0x0000001f261f7221 */ /* 0x000fca0000010000 */
[----:B------:R-:W-:Y:S01]  /*6420*/  MOV R23, R31 ;  /* 0x0000001f00177202 */ /* 0x000fe20000000f00 */
[----:B------:R-:W-:Y:S01]  /*6430*/  IMAD.MOV.U32 R22, RZ, RZ, 0x2 ;  /* 0x00000002ff167424 */ /* 0x000fe200078e00ff */
[----:B------:R-:W-:-:S07]  /*6440*/  MOV R33, R24 ;  /* 0x0000001800217202 */ /* 0x000fce0000000f00 */
[----:B------:R-:W-:Y:S05]  /*6450*/  WARPSYNC.COLLECTIVE R20, `(.L_x_390) ;  /* 0x0000000014087348 */ /* 0x000fea0003c00000 */
[----:B------:R0:W1:Y:S02]  /*6460*/  SHFL.BFLY P2, R24, R23, R22, R21 ;  /* 0x0c00001617187389 */ /* 0x0000640000040015 */
[----:B01----:R-:W-:Y:S01]  /*6470*/  ENDCOLLECTIVE ;  /* 0x000000000000791b */ /* 0x003fe20003800000 */
.L_x_390:
[----:B------:R-:W-:-:S05]  /*6480*/  FADD.FTZ R33, R40, R33 ;  /* 0x0000002128217221 */ /* 0x000fca0000010000 */
[----:B------:R-:W-:Y:S02]  /*6490*/  MOV R23, R33 ;  /* 0x0000002100177202 */ /* 0x000fe40000000f00 */
[----:B------:R-:W-:-:S07]  /*64a0*/  MOV R30, R24 ;  /* 0x00000018001e7202 */ /* 0x000fce0000000f00 */
[----:B------:R-:W-:Y:S05]  /*64b0*/  WARPSYNC.COLLECTIVE R20, `(.L_x_391) ;  /* 0x0000000014087348 */ /* 0x000fea0003c00000 */
[----:B------:R0:W1:Y:S02]  /*64c0*/  SHFL.BFLY P2, R24, R23, R22, R21 ;  /* 0x0c00001617187389 */ /* 0x0000640000040015 */
[----:B01----:R-:W-:Y:S01]  /*64d0*/  ENDCOLLECTIVE ;  /* 0x000000000000791b */ /* 0x003fe20003800000 */
.L_x_391:
[----:B------:R-:W-:Y:S02]  /*64e0*/  FADD.FTZ R40, R31, R30 ;  /* 0x0000001e1f287221 */ /* 0x000fe40000010000 */
[----:B------:R-:W0:Y:S01]  /*64f0*/  @!P0 LDC.64 R30, c[0x0][0x218] ;  /* 0x00008600ff1e8b82 */ /* 0x000e220000000a00 */
[----:B------:R-:W-:Y:S02]  /*6500*/  HFMA2.MMA R22, -RZ, RZ, 0, 5.9604644775390625e-08 ;  /* 0x00000001ff167435 */ /* 0x000fe400000001ff */
[----:B------:R-:W-:Y:S01]  /*6510*/  MOV R23, R40 ;  /* 0x0000002800177202 */ /* 0x000fe20000000f00 */
[----:B------:R-:W-:-:S08]  /*6520*/  IMAD.MOV.U32 R32, RZ, RZ, R24 ;  /* 0x000000ffff207224 */ /* 0x000fd000078e0018 */
[----:B0-----:R-:W-:Y:S05]  /*6530*/  WARPSYNC.COLLECTIVE R20, `(.L_x_392) ;  /* 0x0000000014087348 */ /* 0x001fea0003c00000 */
[----:B------:R1:W2:Y:S02]  /*6540*/  SHFL.BFLY P2, R24, R23, R22, R21 ;  /* 0x0c00001617187389 */ /* 0x0002a40000040015 */
[----:B012---:R-:W-:Y:S01]  /*6550*/  ENDCOLLECTIVE ;  /* 0x000000000000791b */ /* 0x007fe20003800000 */
.L_x_392:
[----:B------:R-:W-:Y:S02]  /*6560*/  FADD.FTZ R41, R33, R32 ;  /* 0x0000002021297221 */ /* 0x000fe40000010000 */
[----:B------:R-:W0:Y:S03]  /*6570*/  @!P0 LDC.64 R32, c[0x0][0x218] ;  /* 0x00008600ff208b82 */ /* 0x000e260000000a00 */
[----:B------:R-:W-:Y:S01]  /*6580*/  MOV R23, R41 ;  /* 0x0000002900177202 */ /* 0x000fe20000000f00 */
[----:B------:R-:W-:-:S07]  /*6590*/  IMAD.MOV.U32 R43, RZ, RZ, R24 ;  /* 0x000000ffff2b7224 */ /* 0x000fce00078e0018 */
[----:B0-----:R-:W-:Y:S05]  /*65a0*/  WARPSYNC.COLLECTIVE R20, `(.L_x_393) ;  /* 0x0000000014087348 */ /* 0x001fea0003c00000 */
[----:B------:R1:W2:Y:S02]  /*65b0*/  SHFL.BFLY P2, R24, R23, R22, R21 ;  /* 0x0c00001617187389 */ /* 0x0002a40000040015 */
[----:B012---:R-:W-:Y:S01]  /*65c0*/  ENDCOLLECTIVE ;  /* 0x000000000000791b */ /* 0x007fe20003800000 */
.L_x_393:
[----:B------:R-:W-:Y:S01]  /*65d0*/  FADD.FTZ R40, R40, R43 ;  /* 0x0000002b28287221 */ /* 0x000fe20000010000 */
[----:B------:R-:W-:Y:S01]  /*65e0*/  HFMA2.MMA R22, -RZ, RZ, 0, 4.76837158203125e-07 ;  /* 0x00000008ff167435 */ /* 0x000fe200000001ff */
[----:B------:R-:W-:Y:S01]  /*65f0*/  IMAD.MOV.U32 R23, RZ, RZ, R37 ;  /* 0x000000ffff177224 */ /* 0x000fe200078e0025 */
[----:B------:R-:W-:-:S09]  /*6600*/  MOV R42, R24 ;  /* 0x00000018002a7202 */ /* 0x000fd20000000f00 */
[----:B------:R-:W-:Y:S05]  /*6610*/  WARPSYNC.COLLECTIVE R20, `(.L_x_394) ;  /* 0x0000000014087348 */ /* 0x000fea0003c00000 */
[----:B------:R0:W1:Y:S02]  /*6620*/  SHFL.BFLY P2, R24, R23, R22, R21 ;  /* 0x0c00001617187389 */ /* 0x0000640000040015 */
[----:B01----:R-:W-:Y:S01]  /*6630*/  ENDCOLLECTIVE ;  /* 0x000000000000791b */ /* 0x003fe20003800000 */
.L_x_394:
[----:B------:R-:W-:Y:S01]  /*6640*/  FADD.FTZ R41, R41, R42 ;  /* 0x0000002a29297221 */ /* 0x000fe20000010000 */
[----:B------:R-:W-:Y:S02]  /*6650*/  MOV R23, R39 ;  /* 0x0000002700177202 */ /* 0x000fe40000000f00 */
[----:B------:R-:W-:-:S07]  /*6660*/  MOV R46, R24 ;  /* 0x00000018002e7202 */ /* 0x000fce0000000f00 */
[----:B------:R-:W-:Y:S05]  /*6670*/  WARPSYNC.COLLECTIVE R20, `(.L_x_395) ;  /* 0x0000000014087348 */ /* 0x000fea0003c00000 */
[----:B------:R0:W1:Y:S02]  /*6680*/  SHFL.BFLY P2, R24, R23, R22, R21 ;  /* 0x0c00001617187389 */ /* 0x0000640000040015 */
[----:B01----:R-:W-:Y:S01]  /*6690*/  ENDCOLLECTIVE ;  /* 0x000000000000791b */ /* 0x003fe20003800000 */
.L_x_395:
[----:B------:R-:W-:Y:S01]  /*66a0*/  FADD.FTZ R46, R46, R37 ;  /* 0x000000252e2e7221 */ /* 0x000fe20000010000 */
[----:B------:R-:W-:-:S03]  /*66b0*/  HFMA2.MMA R22, -RZ, RZ, 0, 2.384185791015625e-07 ;  /* 0x00000004ff167435 */ /* 0x000fc600000001ff */
[----:B------:R-:W-:Y:S01]  /*66c0*/  IMAD.MOV.U32 R23, RZ, RZ, R46 ;  /* 0x000000ffff177224 */ /* 0x000fe200078e002e */
[----:B------:R-:W-:-:S07]  /*66d0*/  MOV R44, R24 ;  /* 0x00000018002c7202 */ /* 0x000fce0000000f00 */
[----:B------:R-:W-:Y:S05]  /*66e0*/  WARPSYNC.COLLECTIVE R20, `(.L_x_396) ;  /* 0x0000000014087348 */ /* 0x000fea0003c00000 */
[----:B------:R0:W1:Y:S02]  /*66f0*/  SHFL.BFLY P2, R24, R23, R22, R21 ;  /* 0x0c00001617187389 */ /* 0x0000640000040015 */
[----:B01----:R-:W-:Y:S01]  /*6700*/  ENDCOLLECTIVE ;  /* 0x000000000000791b */ /* 0x003fe20003800000 */
.L_x_396:
[----:B------:R-:W-:Y:S01]  /*6710*/  FADD.FTZ R38, R44, R39 ;  /* 0x000000272c267221 */ /* 0x000fe20000010000 */
[----:B------:R-:W-:-:S03]  /*6720*/  FADD.FTZ R44, R16, R27 ;  /* 0x0000001b102c7221 */ /* 0x000fc60000010000 */
[----:B------:R-:W-:Y:S01]  /*6730*/  IMAD.MOV.U32 R23, RZ, RZ, R38 ;  /* 0x000000ffff177224 */ /* 0x000fe200078e0026 */
[----:B------:R-:W-:-:S07]  /*6740*/  MOV R37, R24 ;  /* 0x0000001800257202 */ /* 0x000fce0000000f00 */
[----:B------:R-:W-:Y:S05]  /*6750*/  WARPSYNC.COLLECTIVE R20, `(.L_x_397) ;  /* 0x0000000014087348 */ /* 0x000fea0003c00000 */
[----:B------:R0:W1:Y:S02]  /*6760*/  SHFL.BFLY P2, R24, R23, R22, R21 ;  /* 0x0c00001617187389 */ /* 0x0000640000040015 */
[----:B01----:R-:W-:Y:S01]  /*6770*/  ENDCOLLECTIVE ;  /* 0x000000000000791b */ /* 0x003fe20003800000 */
.L_x_397:
[----:B------:R-:W-:Y:S01]  /*6780*/  FADD.FTZ R46, R46, R37 ;  /* 0x000000252e2e7221 */ /* 0x000fe20000010000 */
[----:B------:R-:W-:Y:S02]  /*6790*/  IADD3 R37, R26, R15, RZ ;  /* 0x0000000f1a257210 */ /* 0x000fe40007ffe0ff */
[----:B------:R-:W0:Y:S03]  /*67a0*/  @!P0 LDC.64 R26, c[0x0][0x218] ;  /* 0x00008600ff1a8b82 */ /* 0x000e260000000a00 */
[----:B------:R-:W-:-:S04]  /*67b0*/  @!P0 IMAD.WIDE R32, R37, 0x2, R32 ;  /* 0x0000000225208825 */ /* 0x000fc800078e0220 */
[----:B------:R-:W-:Y:S01]  /*67c0*/  @!P0 IMAD.WIDE R18, R37, 0x2, R18 ;  /* 0x0000000225128825 */ /* 0x000fe200078e0212 */
[----:B------:R-:W-:-:S03]  /*67d0*/  MOV R23, R46 ;  /* 0x0000002e00177202 */ /* 0x000fc60000000f00 */
[----:B------:R-:W-:Y:S02]  /*67e0*/  IMAD.MOV.U32 R22, RZ, RZ, 0x2 ;  /* 0x00000002ff167424 */ /* 0x000fe400078e00ff */
[----:B------:R-:W-:-:S04]  /*67f0*/  @!P0 IMAD.WIDE R30, R37, 0x2, R30 ;  /* 0x00000002251e8825 */ /* 0x000fc800078e021e */
[----:B------:R-:W-:Y:S01]  /*6800*/  @!P0 IMAD.WIDE R28, R37, 0x2, R28 ;  /* 0x00000002251c8825 */ /* 0x000fe200078e021c */
[----:B------:R-:W-:-:S07]  /*6810*/  MOV R39, R24 ;  /* 0x0000001800277202 */ /* 0x000fce0000000f00 */
[----:B0-----:R-:W-:Y:S05]  /*6820*/  WARPSYNC.COLLECTIVE R20, `(.L_x_398) ;  /* 0x0000000014087348 */ /* 0x001fea0003c00000 */
[----:B------:R1:W2:Y:S02]  /*6830*/  SHFL.BFLY P2, R24, R23, R22, R21 ;  /* 0x0c00001617187389 */ /* 0x0002a40000040015 */
[----:B012---:R-:W-:Y:S01]  /*6840*/  ENDCOLLECTIVE ;  /* 0x000000000000791b */ /* 0x007fe20003800000 */
.L_x_398:
[----:B------:R-:W-:Y:S01]  /*6850*/  FADD.FTZ R38, R38, R39 ;  /* 0x0000002726267221 */ /* 0x000fe20000010000 */
[----:B------:R-:W-:Y:S01]  /*6860*/  @!P0 F2FP.BF16.F32.PACK_AB R39, RZ, R44 ;  /* 0x0000002cff27823e */ /* 0x000fe200000010ff */
[----:B------:R-:W-:-:S04]  /*6870*/  @!P0 IMAD.WIDE R26, R37, 0x2, R26 ;  /* 0x00000002251a8825 */ /* 0x000fc800078e021a */
[----:B------:R-:W-:Y:S01]  /*6880*/  IMAD.MOV.U32 R23, RZ, RZ, R38 ;  /* 0x000000ffff177224 */ /* 0x000fe200078e0026 */
        /* <DEDUP_REMOVED lines=8> */
.L_x_399:
[----:B------:R0:W-:Y:S04]  /*6910*/  @!P0 STG.E.U16 desc[UR8][R32.64], R44 ;  /* 0x0000002c20008986 */ /* 0x0001e8000c101508 */
[----:B------:R1:W-:Y:S01]  /*6920*/  @!P0 STG.E.U16 desc[UR8][R18.64], R39 ;  /* 0x0000002712008986 */ /* 0x0003e2000c101508 */
[----:B------:R-:W-:Y:S01]  /*6930*/  @!P0 F2FP.BF16.F32.PACK_AB R20, RZ, R40 ;  /* 0x00000028ff14823e */ /* 0x000fe200000010ff */
[----:B------:R-:W-:Y:S01]  /*6940*/  IMAD.MOV.U32 R22, RZ, RZ, 0x1 ;  /* 0x00000001ff167424 */ /* 0x000fe200078e00ff */
[----:B------:R-:W-:Y:S02]  /*6950*/  MOV R23, R45 ;  /* 0x0000002d00177202 */ /* 0x000fe40000000f00 */
[----:B0-----:R-:W-:Y:S02]  /*6960*/  PRMT R33, R20, 0x7610, R33 ;  /* 0x0000761014217816 */ /* 0x001fe40000000021 */
[----:B------:R-:W-:Y:S01]  /*6970*/  MOV R20, 0xffff ;  /* 0x0000ffff00147802 */ /* 0x000fe20000000f00 */
[----:B------:R-:W-:Y:S01]  /*6980*/  @!P0 IMAD.WIDE R16, R37, 0x2, R16 ;  /* 0x0000000225108825 */ /* 0x000fe200078e0210 */
[----:B-1----:R-:W-:-:S02]  /*6990*/  @!P0 F2FP.BF16.F32.PACK_AB R19, RZ, R25 ;  /* 0x00000019ff13823e */ /* 0x002fc400000010ff */
[----:B------:R-:W-:Y:S01]  /*69a0*/  MOV R47, R24 ;  /* 0x00000018002f7202 */ /* 0x000fe20000000f00 */
[----:B------:R-:W-:Y:S01]  /*69b0*/  FADD.FTZ R24, R34, R35 ;  /* 0x0000002322187221 */ /* 0x000fe20000010000 */
[----:B------:R-:W-:Y:S01]  /*69c0*/  @!P0 F2FP.BF16.F32.PACK_AB R25, RZ, R41 ;  /* 0x00000029ff19823e */ /* 0x000fe200000010ff */
[----:B------:R0:W-:Y:S02]  /*69d0*/  @!P0 STG.E.U16 desc[UR8][R30.64+0x28], R19 ;  /* 0x000028131e008986 */ /* 0x0001e4000c101508 */
[----:B------:R-:W-:Y:S01]  /*69e0*/  FADD.FTZ R38, R38, R47 ;  /* 0x0000002f26267221 */ /* 0x000fe20000010000 */
[----:B------:R-:W-:-:S04]  /*69f0*/  @!P0 F2FP.BF16.F32.PACK_AB R24, RZ, R24 ;  /* 0x00000018ff18823e */ /* 0x000fc800000010ff */
[----:B------:R-:W-:-:S07]  /*6a00*/  PRMT R32, R24, 0x7610, R32 ;  /* 0x0000761018207816 */ /* 0x000fce0000000020 */
[----:B0-----:R-:W-:Y:S05]  /*6a10*/  WARPSYNC.COLLECTIVE R20, `(.L_x_400) ;  /* 0x0000000014087348 */ /* 0x001fea0003c00000 */
[----:B------:R1:W2:Y:S02]  /*6a20*/  SHFL.BFLY P2, R24, R23, R22, R21 ;  /* 0x0c00001617187389 */ /* 0x0002a40000040015 */
[----:B012---:R-:W-:Y:S01]  /*6a30*/  ENDCOLLECTIVE ;  /* 0x000000000000791b */ /* 0x007fe20003800000 */
.L_x_400:
        /* <DEDUP_REMOVED lines=8> */
.L_x_401:
[----:B------:R-:W-:Y:S01]  /*6ac0*/  FADD.FTZ R45, R45, R18 ;  /* 0x000000122d2d7221 */ /* 0x000fe20000010000 */
[----:B------:R-:W-:Y:S06]  /*6ad0*/  BRA `(.L_x_402) ;  /* 0xffffffe000d87947 */ /* 0x000fec000383ffff */
.L_x_403:
        /* <DEDUP_REMOVED lines=10> */
.L_x_3833:


//--------------------- .text._ZN13group_norm_v218gn_bwd_cuda_kernelI13__nv_bfloat16Li320ELi3ELi32ELi10ELi1024ELb0ELb1ELi16ELi320ELi320ELi4ELb1ELi5ELb0ELb0ELNS_15WgradSyncMethodE3ENS_16CompileConditionILi900EEEEEvPT_S6_S6_PKS5_S8_S8_S8_PKfflPfPj --------------------------
	.section	.text._ZN13group_norm_v218gn_bwd_cuda_kernelI13__nv_bfloat16Li320ELi3ELi32ELi10ELi1024ELb0ELb1ELi16ELi320ELi320ELi4ELb1ELi5ELb0ELb0ELNS_15WgradSyncMethodE3ENS_16CompileConditionILi900EEEEEvPT_S6_S6_PKS5_S8_S8_S8_PKfflPfPj,"ax",@progbits
	.align	128
        .global         _ZN13group_norm_v218gn_bwd_cuda_kernelI13__nv_bfloat16Li320ELi3ELi32ELi10ELi1024ELb0ELb1ELi16ELi320ELi320ELi4ELb1ELi5ELb0ELb0ELNS_15WgradSyncMethodE3ENS_16CompileConditionILi900EEEEEvPT_S6_S6_PKS5_S8_S8_S8_PKfflPfPj
        .type           _ZN13group_norm_v218gn_bwd_cuda_kernelI13__nv_bfloat16Li320ELi3ELi32ELi10ELi1024ELb0ELb1ELi16ELi320ELi320ELi4ELb1ELi5ELb0ELb0ELNS_15WgradSyncMethodE3ENS_16CompileConditionILi900EEEEEvPT_S6_S6_PKS5_S8_S8_S8_PKfflPfPj,@function
        .size           _ZN13group_norm_v218gn_bwd_cuda_kernelI13__nv_bfloat16Li320ELi3ELi32ELi10ELi1024ELb0ELb1ELi16ELi320ELi320ELi4ELb1ELi5ELb0ELb0ELNS_15WgradSyncMethodE3ENS_16CompileConditionILi900EEEEEvPT_S6_S6_PKS5_S8_S8_S8_PKfflPfPj,(.L_x_3834 - _ZN13group_norm_v218gn_bwd_cuda_kernelI13__nv_bfloat16Li320ELi3ELi32ELi10ELi1024ELb0ELb1ELi16ELi320ELi320ELi4ELb1ELi5ELb0ELb0ELNS_15WgradSyncMethodE3ENS_16CompileConditionILi900EEEEEvPT_S6_S6_PKS5_S8_S8_S8_PKfflPfPj)
        .other          _ZN13group_norm_v218gn_bwd_cuda_kernelI13__nv_bfloat16Li320ELi3ELi32ELi10ELi1024ELb0ELb1ELi16ELi320ELi320ELi4ELb1ELi5ELb0ELb0ELNS_15WgradSyncMethodE3ENS_16CompileConditionILi900EEEEEvPT_S6_S6_PKS5_S8_S8_S8_PKfflPfPj,@"STO_CUDA_ENTRY STV_DEFAULT"
_ZN13group_norm_v218gn_bwd_cuda_kernelI13__nv_bfloat16Li320ELi3ELi32ELi10ELi1024ELb0ELb1ELi16ELi320ELi320ELi4ELb1ELi5ELb0ELb0ELNS_15WgradSyncMethodE3ENS_16CompileConditionILi900EEEEEvPT_S6_S6_PKS5_S8_S8_S8_PKfflPfPj:
.text._ZN13group_norm_v218gn_bwd_cuda_kernelI13__nv_bfloat16Li320ELi3ELi32ELi10ELi1024ELb0ELb1ELi16ELi320ELi320ELi4ELb1ELi5ELb0ELb0ELNS_15WgradSyncMethodE3ENS_16CompileConditionILi900EEEEEvPT_S6_S6_PKS5_S8_S8_S8_PKfflPfPj:
[----:B------:R-:W0:Y:S08]  /*0000*/  LDC R1, c[0x0][0x28] ;  /* 0x00000a00ff017b82 */ /* 0x000e300000000800 */
[----:B------:R-:W1:Y:S01]  /*0010*/  S2UR UR8, SR_CTAID.Y ;  /* 0x00000000000879c3 */ /* 0x000e620000002600 */
[----:B------:R-:W-:Y:S01]  /*0020*/  ULDC.64 UR14, c[0x0][0x258] ;  /* 0x00009600000e7ab9 */ /* 0x000fe20000000a00 */
[----:B------:R-:W-:Y:S01]  /*0030*/  ULDC.64 UR12, c[0x0][0x208] ;  /* 0x00008200000c7ab9 */ /* 0x000fe20000000a00 */
[----:B------:R-:W-:Y:S01]  /*0040*/  UMOV UR5, URZ ;  /* 0x0000003f00057c82 */ /* 0x000fe20008000000 */
[----:B0-----:R-:W-:-:S04]  /*0050*/  IADD3 R1, R1, -0x40, RZ ;  /* 0xffffffc001017810 */ /* 0x001fc80007ffe0ff */
[----:B------:R-:W0:Y:S01]  /*0060*/  S2UR UR16, SR_CTAID.X ;  /* 0x00000000001079c3 */ /* 0x000e220000002500 */
[----:B-1----:R-:W-:Y:S02]  /*0070*/  UISETP.GE.U32.AND UP0, UPT, UR8, UR14, UPT ;  /* 0x0000000e0800728c */ /* 0x002fe4000bf06070 */
[----:B------:R-:W-:Y:S02]  /*0080*/  UMOV UR10, UR8 ;  /* 0x00000008000a7c82 */ /* 0x000fe40008000000 */
[----:B------:R-:W-:-:S06]  /*0090*/  UISETP.GE.AND.EX UP0, UPT, URZ, UR15, UPT, UP0 ;  /* 0x0000000f3f00728c */ /* 0x000fcc000bf06300 */
[----:B------:R-:W-:-:S13]  /*00a0*/  PLOP3.LUT P0, PT, PT, PT, UP0, 0x80, 0x0 ;  /* 0x000000000000781c */ /* 0x000fda0003f0f008 */
[----:B0-----:R-:W-:Y:S05]  /*00b0*/  @!P0 BRA `(.L_x_404) ;  /* 0x0000000000688947 */ /* 0x001fea0003800000 */
        /* <DEDUP_REMOVED lines=17> */
.L_x_406:
[----:B------:R-:W2:Y:S04]  /*01d0*/  LD.E.STRONG.GPU R0, desc[UR12][R2.64] ;  /* 0x0000000c02007980 */ /* 0x000ea8000c10f900 */
[----:B--2---:R-:W-:Y:S01]  /*01e0*/  CCTL.IVALL ;  /* 0x00000000ff00798f */ /* 0x004fe20002000000 */
[----:B------:R-:W-:Y:S05]  /*01f0*/  YIELD ;  /* 0x0000000000007946 */ /* 0x000fea0003800000 */
[----:B-----5:R-:W-:-:S04]  /*0200*/  LOP3.LUT R0, R0, R5, RZ, 0x3c, !PT ;  /* 0x0000000500007212 */ /* 0x020fc800078e3cff */
[----:B------:R-:W-:-:S13]  /*0210*/  ISETP.GT.AND P0, PT, R0, -0x1, PT ;  /* 0xffffffff0000780c */ /* 0x000fda0003f04270 */
[----:B------:R-:W-:Y:S05]  /*0220*/  @P0 BRA `(.L_x_406) ;  /* 0xfffffffc00e80947 */ /* 0x000fea000383ffff */
.L_x_405:
[----:B------:R-:W-:Y:S05]  /*0230*/  WARPSYNC.ALL ;  /* 0x0000000000007948 */ /* 0x000fea0003800000 */
[----:B------:R-:W-:Y:S06]  /*0240*/  BAR.SYNC.DEFER_BLOCKING 0x0 ;  /* 0x0000000000007b1d */ /* 0x000fec0000010000 */
[----:B------:R-:W-:Y:S05]  /*0250*/  BRA `(.L_x_407) ;  /* 0x0000002c00d87947 */ /* 0x000fea0003800000 */
.L_x_404:
        /* <DEDUP_REMOVED lines=8> */
[----:B------:R-:W-:Y:S01]  /*02e0*/  SHF.R.S32.HI R0, RZ, 0x1f, R14 ;  /* 0x0000001fff007819 */ /* 0x000fe2000001140e */
[----:B------:R-:W0:Y:S01]  /*02f0*/  S2UR UR6, SR_CgaCtaId ;  /* 0x00000000000679c3 */ /* 0x000e220000008800 */
[----:B------:R-:W-:Y:S01]  /*0300*/  UMOV UR4, 0x400 ;  /* 0x0000040000047882 */ /* 0x000fe20000000000 */
[----:B------:R-:W-:Y:S02]  /*0310*/  CS2R R16, SRZ ;  /* 0x0000000000107805 */ /* 0x000fe4000001ff00 */
[CC--:B------:R-:W-:Y:S01]  /*0320*/  LEA.HI R8, R0.reuse, R14.reuse, RZ, 0x2 ;  /* 0x0000000e00087211 */ /* 0x0c0fe200078f10ff */
[----:B------:R-:W-:Y:S01]  /*0330*/  UIADD3 UR4, UR4, 0x2800, URZ ;  /* 0x0000280004047890 */ /* 0x000fe2000fffe03f */
[----:B------:R-:W-:Y:S02]  /*0340*/  LEA.HI R0, R0, R14, RZ, 0x4 ;  /* 0x0000000e00007211 */ /* 0x000fe400078f20ff */
[----:B------:R-:W-:-:S02]  /*0350*/  CS2R R18, SRZ ;  /* 0x0000000000127805 */ /* 0x000fc4000001ff00 */
[----:B------:R-:W-:Y:S02]  /*0360*/  SHF.R.S32.HI R6, RZ, 0x2, R8 ;  /* 0x00000002ff067819 */ /* 0x000fe40000011408 */
[----:B------:R-:W-:Y:S02]  /*0370*/  CS2R R20, SRZ ;  /* 0x0000000000147805 */ /* 0x000fe4000001ff00 */
[----:B------:R-:W-:Y:S02]  /*0380*/  LOP3.LUT R8, R8, 0xfffffffc, RZ, 0xc0, !PT ;  /* 0xfffffffc08087812 */ /* 0x000fe400078ec0ff */
[----:B------:R-:W-:Y:S02]  /*0390*/  CS2R R22, SRZ ;  /* 0x0000000000167805 */ /* 0x000fe4000001ff00 */
[C---:B------:R-:W-:Y:S01]  /*03a0*/  IADD3 R4, R6.reuse, 0x50, RZ ;  /* 0x0000005006047810 */ /* 0x040fe20007ffe0ff */
[C---:B------:R-:W-:Y:S01]  /*03b0*/  VIADD R12, R6.reuse, 0xf0 ;  /* 0x000000f0060c7836 */ /* 0x040fe20000000000 */
[----:B------:R-:W-:-:S02]  /*03c0*/  IADD3 R10, R6, 0xa0, RZ ;  /* 0x000000a0060a7810 */ /* 0x000fc40007ffe0ff */
[----:B------:R-:W-:Y:S02]  /*03d0*/  SHF.R.S32.HI R5, RZ, 0x1f, R4 ;  /* 0x0000001fff057819 */ /* 0x000fe40000011404 */
[----:B------:R-:W-:Y:S02]  /*03e0*/  IADD3 R6, R7, 0x2, RZ ;  /* 0x0000000207067810 */ /* 0x000fe40007ffe0ff */
[----:B------:R-:W-:Y:S01]  /*03f0*/  LEA.HI R9, R5, R4, RZ, 0x2 ;  /* 0x0000000405097211 */ /* 0x000fe200078f10ff */
[----:B------:R-:W-:Y:S01]  /*0400*/  IMAD.WIDE.U32 R4, R7, -0x33333333, RZ ;  /* 0xcccccccd07047825 */ /* 0x000fe200078e00ff */
[----:B------:R-:W-:Y:S02]  /*0410*/  SHF.R.S32.HI R11, RZ, 0x1f, R10 ;  /* 0x0000001fff0b7819 */ /* 0x000fe4000001140a */
[----:B------:R-:W-:Y:S01]  /*0420*/  SHF.R.S32.HI R13, RZ, 0x1f, R12 ;  /* 0x0000001fff0d7819 */ /* 0x000fe2000001140c */
[----:B------:R-:W-:Y:S01]  /*0430*/  IMAD.WIDE.U32 R6, R6, -0x33333333, RZ ;  /* 0xcccccccd06067825 */ /* 0x000fe200078e00ff */
[----:B------:R-:W-:Y:S01]  /*0440*/  LEA.HI R11, R11, R10, RZ, 0x2 ;  /* 0x0000000a0b0b7211 */ /* 0x000fe200078f10ff */
[----:B0-----:R-:W-:Y:S01]  /*0450*/  ULEA UR6, UR6, UR4, 0x18 ;  /* 0x0000000406067291 */ /* 0x001fe2000f8ec03f */
[----:B------:R-:W-:-:S02]  /*0460*/  SHF.R.U32.HI R10, RZ, 0x3, R5 ;  /* 0x00000003ff0a7819 */ /* 0x000fc40000011605 */
[----:B------:R-:W-:Y:S01]  /*0470*/  SHF.R.U32.HI R6, RZ, 0x3, R7 ;  /* 0x00000003ff067819 */ /* 0x000fe20000011607 */
[----:B------:R-:W-:Y:S01]  /*0480*/  UMOV UR4, URZ ;  /* 0x0000003f00047c82 */ /* 0x000fe20008000000 */
[----:B------:R-:W-:Y:S01]  /*0490*/  SHF.R.U32.HI R5, RZ, 0x4, R0 ;  /* 0x00000004ff057819 */ /* 0x000fe20000011600 */
[----:B------:R-:W-:Y:S01]  /*04a0*/  STL [R1+0x14], R10 ;  /* 0x0000140a01007387 */ /* 0x000fe20000100800 */
[----:B------:R-:W-:Y:S02]  /*04b0*/  IADD3 R8, -R8, R14, RZ ;  /* 0x0000000e08087210 */ /* 0x000fe40007ffe1ff */
[----:B------:R-:W-:Y:S01]  /*04c0*/  LEA.HI R13, R13, R12, RZ, 0x2 ;  /* 0x0000000c0d0d7211 */ /* 0x000fe200078f10ff */
[----:B------:R0:W-:Y:S01]  /*04d0*/  STL [R1+0x18], R6 ;  /* 0x0000180601007387 */ /* 0x0001e20000100800 */
[----:B------:R-:W-:Y:S02]  /*04e0*/  SHF.R.U32.HI R9, RZ, 0x2, R9 ;  /* 0x00000002ff097819 */ /* 0x000fe40000011609 */
[----:B------:R-:W-:-:S02]  /*04f0*/  SHF.R.U32.HI R11, RZ, 0x2, R11 ;  /* 0x00000002ff0b7819 */ /* 0x000fc4000001160b */
[----:B------:R-:W-:Y:S02]  /*0500*/  SHF.R.U32.HI R13, RZ, 0x2, R13 ;  /* 0x00000002ff0d7819 */ /* 0x000fe4000001160d */
[C---:B------:R-:W-:Y:S02]  /*0510*/  LOP3.LUT R7, R8.reuse, 0x3, R9, 0x78, !PT ;  /* 0x0000000308077812 */ /* 0x040fe400078e7809 */
[C---:B------:R-:W-:Y:S02]  /*0520*/  LOP3.LUT R0, R8.reuse, 0x3, R11, 0x78, !PT ;  /* 0x0000000308007812 */ /* 0x040fe400078e780b */
[----:B0-----:R-:W-:-:S05]  /*0530*/  LOP3.LUT R6, R8, 0x3, R5, 0x78, !PT ;  /* 0x0000000308067812 */ /* 0x001fca00078e7805 */
[----:B------:R0:W-:Y:S04]  /*0540*/  STL [R1+0x28], R6 ;  /* 0x0000280601007387 */ /* 0x0001e80000100800 */
[----:B------:R-:W-:Y:S04]  /*0550*/  STL [R1+0x24], R7 ;  /* 0x0000240701007387 */ /* 0x000fe80000100800 */
[----:B------:R1:W-:Y:S01]  /*0560*/  STL [R1+0x20], R0 ;  /* 0x0000200001007387 */ /* 0x0003e20000100800 */
[----:B0-----:R-:W-:-:S05]  /*0570*/  LOP3.LUT R6, R8, 0x3, R13, 0x78, !PT ;  /* 0x0000000308067812 */ /* 0x001fca00078e780d */
[----:B------:R0:W-:Y:S01]  /*0580*/  STL [R1+0x1c], R6 ;  /* 0x00001c0601007387 */ /* 0x0001e20000100800 */
[C---:B--2---:R-:W-:Y:S01]  /*0590*/  PRMT R4, R2.reuse, 0x7632, R4 ;  /* 0x0000763202047816 */ /* 0x044fe20000000004 */
[----:B-1----:R-:W-:Y:S01]  /*05a0*/  IMAD.U32 R0, R2, 0x10000, RZ ;  /* 0x0001000002007824 */ /* 0x002fe200078e00ff */
[C---:B------:R-:W-:Y:S02]  /*05b0*/  PRMT R5, R3.reuse, 0x7632, R5 ;  /* 0x0000763203057816 */ /* 0x040fe40000000005 */
[----:B------:R-:W-:Y:S02]  /*05c0*/  SHF.L.U32 R2, R3, 0x10, RZ ;  /* 0x0000001003027819 */ /* 0x000fe400000006ff */
[----:B------:R-:W-:Y:S01]  /*05d0*/  SHF.L.U32 R3, R4, 0x10, RZ ;  /* 0x0000001004037819 */ /* 0x000fe200000006ff */
[----:B0-----:R-:W-:-:S07]  /*05e0*/  IMAD.U32 R4, R5, 0x10000, RZ ;  /* 0x0001000005047824 */ /* 0x001fce00078e00ff */
.L_x_423:
[----:B------:R-:W2:Y:S04]  /*05f0*/  LDL R10, [R1+0x14] ;  /* 0x00001400010a7983 */ /* 0x000ea80000100800 */
[----:B-1----:R-:W3:Y:S01]  /*0600*/  LDL R13, [R1+0x18] ;  /* 0x00001800010d7983 */ /* 0x002ee20000100800 */
[----:B------:R-:W0:Y:S01]  /*0610*/  S2R R5, SR_TID.X ;  /* 0x0000000000057919 */ /* 0x000e220000002100 */
[----:B------:R-:W-:Y:S01]  /*0620*/  USHF.L.U32 UR7, UR16, 0x4, URZ ;  /* 0x0000000410077899 */ /* 0x000fe2000800063f */
[----:B------:R-:W-:Y:S01]  /*0630*/  HFMA2.MMA R7, -RZ, RZ, 0, 0 ;  /* 0x00000000ff077435 */ /* 0x000fe200000001ff */
[----:B------:R-:W-:Y:S02]  /*0640*/  USHF.L.U32 UR9, UR10, 0x5, URZ ;  /* 0x000000050a097899 */ /* 0x000fe4000800063f */
[----:B------:R-:W-:-:S02]  /*0650*/  ULOP3.LUT UR7, UR7, 0x3f0, URZ, 0xc0, !UPT ;  /* 0x000003f007077892 */ /* 0x000fc4000f8ec03f */
[----:B------:R-:W-:Y:S01]  /*0660*/  USHF.L.U64.HI UR11, UR10, 0x5, UR5 ;  /* 0x000000050a0b7899 */ /* 0x000fe20008010205 */
[----:B------:R-:W-:Y:S01]  /*0670*/  ULDC.64 UR14, c[0x0][0x248] ;  /* 0x00009200000e7ab9 */ /* 0x000fe20000000a00 */
[----:B------:R-:W-:Y:S01]  /*0680*/  ULDC.64 UR18, c[0x0][0x230] ;  /* 0x00008c0000127ab9 */ /* 0x000fe20000000a00 */
[----:B------:R-:W-:Y:S01]  /*0690*/  ULDC.64 UR20, c[0x0][0x228] ;  /* 0x00008a0000147ab9 */ /* 0x000fe20000000a00 */
[----:B0-----:R-:W-:-:S05]  /*06a0*/  IMAD.WIDE.U32 R44, R5, -0x33333333, RZ ;  /* 0xcccccccd052c7825 */ /* 0x001fca00078e00ff */
[----:B------:R-:W-:-:S05]  /*06b0*/  SHF.R.U32.HI R44, RZ, 0x6, R45 ;  /* 0x00000006ff2c7819 */ /* 0x000fca000001162d */
[C---:B------:R-:W-:Y:S01]  /*06c0*/  IMAD R8, R44.reuse, -0x50, R5 ;  /* 0xffffffb02c087824 */ /* 0x040fe200078e0205 */
[----:B------:R-:W-:Y:S01]  /*06d0*/  MOV R5, UR10 ;  /* 0x0000000a00057c02 */ /* 0x000fe20008000f00 */
[----:B------:R-:W-:-:S03]  /*06e0*/  VIADD R9, R44, UR7 ;  /* 0x000000072c097c36 */ /* 0x000fc60008000000 */
[----:B------:R-:W-:Y:S01]  /*06f0*/  SHF.L.U32 R6, R8, 0x2, RZ ;  /* 0x0000000208067819 */ /* 0x000fe200000006ff */
[----:B------:R-:W-:Y:S01]  /*0700*/  UIMAD UR7, UR5, 0x50000, URZ ;  /* 0x00050000050778a4 */ /* 0x000fe2000f8e023f */
[----:B------:R-:W-:-:S03]  /*0710*/  IMAD R9, R9, 0x140, RZ ;  /* 0x0000014009097824 */ /* 0x000fc600078e02ff */
[----:B------:R-:W-:-:S04]  /*0720*/  IMAD.WIDE.U32 R6, R5, 0x50000, R6 ;  /* 0x0005000005067825 */ /* 0x000fc800078e0006 */
[----:B------:R-:W-:Y:S01]  /*0730*/  VIADD R5, R7, UR7 ;  /* 0x0000000707057c36 */ /* 0x000fe20008000000 */
[C---:B------:R-:W-:Y:S01]  /*0740*/  IADD3 R54, P1, R9.reuse, R6, RZ ;  /* 0x0000000609367210 */ /* 0x040fe20007f3e0ff */
[----:B------:R-:W-:Y:S01]  /*0750*/  VIADD R7, R9, 0x500 ;  /* 0x0000050009077836 */ /* 0x000fe20000000000 */
[----:B------:R-:W-:Y:S02]  /*0760*/  ULDC UR7, c[0x0][0x250] ;  /* 0x0000940000077ab9 */ /* 0x000fe40000000800 */
[----:B------:R-:W-:-:S04]  /*0770*/  IADD3.X R55, RZ, R5, RZ, P1, !PT ;  /* 0x00000005ff377210 */ /* 0x000fc80000ffe4ff */
[C---:B------:R-:W-:Y:S02]  /*0780*/  SHF.L.U64.HI R55, R54.reuse, 0x1, R55 ;  /* 0x0000000136377819 */ /* 0x040fe40000010237 */
[----:B------:R-:W-:-:S04]  /*0790*/  SHF.L.U32 R54, R54, 0x1, RZ ;  /* 0x0000000136367819 */ /* 0x000fc800000006ff */
[----:B------:R-:W-:Y:S02]  /*07a0*/  IADD3 R28, P1, R54, UR20, RZ ;  /* 0x00000014361c7c10 */ /* 0x000fe4000ff3e0ff */
[----:B------:R-:W-:Y:S02]  /*07b0*/  IADD3 R7, P2, R7, R6, RZ ;  /* 0x0000000607077210 */ /* 0x000fe40007f5e0ff */
[----:B------:R-:W-:-:S06]  /*07c0*/  IADD3.X R29, R55, UR21, RZ, P1, !PT ;  /* 0x00000015371d7c10 */ /* 0x000fcc0008ffe4ff */
[----:B------:R-:W4:Y:S01]  /*07d0*/  LDG.E.64.CONSTANT R28, desc[UR12][R28.64] ;  /* 0x0000000c1c1c7981 */ /* 0x000f22000c1e9b00 */
[----:B------:R-:W-:-:S04]  /*07e0*/  SHF.L.U32 R14, R7, 0x1, RZ ;  /* 0x00000001070e7819 */ /* 0x000fc800000006ff */
[----:B------:R-:W-:Y:S02]  /*07f0*/  IADD3 R30, P1, R14, UR18, RZ ;  /* 0x000000120e1e7c10 */ /* 0x000fe4000ff3e0ff */
[----:B--2---:R-:W-:-:S04]  /*0800*/  IADD3 R10, P0, R10, UR9, RZ ;  /* 0x000000090a0a7c10 */ /* 0x004fc8000ff1e0ff */
[----:B------:R-:W-:Y:S02]  /*0810*/  IADD3.X R11, RZ, UR11, RZ, P0, !PT ;  /* 0x0000000bff0b7c10 */ /* 0x000fe400087fe4ff */
[----:B------:R-:W-:-:S04]  /*0820*/  LEA R24, P0, R10, UR14, 0x3 ;  /* 0x0000000e0a187c11 */ /* 0x000fc8000f8018ff */
[----:B------:R-:W-:Y:S02]  /*0830*/  LEA.HI.X R25, R10, UR15, R11, 0x3, P0 ;  /* 0x0000000f0a197c11 */ /* 0x000fe400080f1c0b */
[----:B------:R-:W-:-:S04]  /*0840*/  IADD3 R26, P0, R54, UR18, RZ ;  /* 0x00000012361a7c10 */ /* 0x000fc8000ff1e0ff */
[----:B------:R-:W2:Y:S01]  /*0850*/  LDG.E.64.CONSTANT R24, desc[UR12][R24.64] ;  /* 0x0000000c18187981 */ /* 0x000ea2000c1e9b00 */
[----:B------:R-:W-:Y:S02]  /*0860*/  IADD3.X R27, R55, UR19, RZ, P0, !PT ;  /* 0x00000013371b7c10 */ /* 0x000fe400087fe4ff */
[----:B---3--:R-:W-:-:S04]  /*0870*/  IADD3 R11, P0, R13, UR9, RZ ;  /* 0x000000090d0b7c10 */ /* 0x008fc8000ff1e0ff */
[----:B------:R-:W3:Y:S01]  /*0880*/  LDG.E.64.CONSTANT R26, desc[UR12][R26.64] ;  /* 0x0000000c1a1a7981 */ /* 0x000ee2000c1e9b00 */
[----:B------:R-:W-:-:S04]  /*0890*/  IADD3.X R10, RZ, R5, RZ, P2, !PT ;  /* 0x00000005ff0a7210 */ /* 0x000fc800017fe4ff */
[----:B------:R-:W-:Y:S01]  /*08a0*/  SHF.L.U64.HI R13, R7, 0x1, R10 ;  /* 0x00000001070d7819 */ /* 0x000fe2000001020a */
[----:B------:R-:W-:Y:S01]  /*08b0*/  IMAD.X R10, RZ, RZ, UR11, P0 ;  /* 0x0000000bff0a7e24 */ /* 0x000fe200080e06ff */
[----:B------:R-:W-:-:S04]  /*08c0*/  LEA R34, P0, R11, UR14, 0x3 ;  /* 0x0000000e0b227c11 */ /* 0x000fc8000f8018ff */
[----:B------:R-:W-:Y:S01]  /*08d0*/  LEA.HI.X R35, R11, UR15, R10, 0x3, P0 ;  /* 0x0000000f0b237c11 */ /* 0x000fe200080f1c0a */
[----:B------:R-:W-:Y:S01]  /*08e0*/  STL [R1+0x38], R20 ;  /* 0x0000381401007387 */ /* 0x000fe20000100800 */
[----:B------:R-:W-:Y:S01]  /*08f0*/  IADD3 R32, P2, R14, UR20, RZ ;  /* 0x000000140e207c10 */ /* 0x000fe2000ff5e0ff */
[----:B------:R-:W-:-:S03]  /*0900*/  ULDC.64 UR14, c[0x0][0x258] ;  /* 0x00009600000e7ab9 */ /* 0x000fc60000000a00 */
[----:B------:R-:W3:Y:S01]  /*0910*/  LDG.E.64.CONSTANT R34, desc[UR12][R34.64] ;  /* 0x0000000c22227981 */ /* 0x000ee2000c1e9b00 */
[C---:B------:R-:W-:Y:S02]  /*0920*/  IADD3.X R31, R13.reuse, UR19, RZ, P1, !PT ;  /* 0x000000130d1f7c10 */ /* 0x040fe40008ffe4ff */
[----:B------:R-:W-:-:S04]  /*0930*/  IADD3.X R33, R13, UR21, RZ, P2, !PT ;  /* 0x000000150d217c10 */ /* 0x000fc800097fe4ff */
[----:B------:R-:W3:Y:S01]  /*0940*/  LDG.E.64.CONSTANT R30, desc[UR12][R30.64] ;  /* 0x0000000c1e1e7981 */ /* 0x000ee2000c1e9b00 */
[----:B------:R-:W-:-:S03]  /*0950*/  IADD3 R7, R9, 0xa00, RZ ;  /* 0x00000a0009077810 */ /* 0x000fc60007ffe0ff */
[----:B------:R-:W3:Y:S01]  /*0960*/  LDG.E.64.CONSTANT R32, desc[UR12][R32.64] ;  /* 0x0000000c20207981 */ /* 0x000ee2000c1e9b00 */
[----:B------:R-:W-:-:S04]  /*0970*/  IADD3 R7, P0, R7, R6, RZ ;  /* 0x0000000607077210 */ /* 0x000fc80007f1e0ff */
[----:B------:R-:W-:Y:S01]  /*0980*/  IADD3.X R58, RZ, R5, RZ, P0, !PT ;  /* 0x00000005ff3a7210 */ /* 0x000fe200007fe4ff */
[----:B------:R-:W-:-:S03]  /*0990*/  IMAD.SHL.U32 R57, R7, 0x2, RZ ;  /* 0x0000000207397824 */ /* 0x000fc600078e00ff */
[----:B------:R-:W-:Y:S02]  /*09a0*/  SHF.L.U64.HI R58, R7, 0x1, R58 ;  /* 0x00000001073a7819 */ /* 0x000fe4000001023a */
[----:B------:R-:W-:Y:S02]  /*09b0*/  IADD3 R36, P0, R57, UR18, RZ ;  /* 0x0000001239247c10 */ /* 0x000fe4000ff1e0ff */
[----:B------:R-:W-:Y:S02]  /*09c0*/  IADD3 R9, R9, 0xf00, RZ ;  /* 0x00000f0009097810 */ /* 0x000fe40007ffe0ff */
[----:B------:R-:W-:Y:S02]  /*09d0*/  IADD3.X R37, R58, UR19, RZ, P0, !PT ;  /* 0x000000133a257c10 */ /* 0x000fe400087fe4ff */
[----:B------:R-:W-:-:S04]  /*09e0*/  IADD3 R38, P0, R57, UR20, RZ ;  /* 0x0000001439267c10 */ /* 0x000fc8000ff1e0ff */
[----:B------:R-:W-:Y:S01]  /*09f0*/  IADD3.X R39, R58, UR21, RZ, P0, !PT ;  /* 0x000000153a277c10 */ /* 0x000fe200087fe4ff */
[----:B------:R-:W3:Y:S01]  /*0a00*/  LDG.E.64.CONSTANT R36, desc[UR12][R36.64] ;  /* 0x0000000c24247981 */ /* 0x000ee2000c1e9b00 */
[----:B------:R-:W-:-:S04]  /*0a10*/  IADD3 R9, P0, R9, R6, RZ ;  /* 0x0000000609097210 */ /* 0x000fc80007f1e0ff */
[----:B------:R-:W-:Y:S01]  /*0a20*/  IADD3.X R56, RZ, R5, RZ, P0, !PT ;  /* 0x00000005ff387210 */ /* 0x000fe200007fe4ff */
[C---:B------:R-:W-:Y:S01]  /*0a30*/  IMAD.SHL.U32 R53, R9.reuse, 0x2, RZ ;  /* 0x0000000209357824 */ /* 0x040fe200078e00ff */
[----:B------:R-:W3:Y:S02]  /*0a40*/  LDG.E.64.CONSTANT R38, desc[UR12][R38.64] ;  /* 0x0000000c26267981 */ /* 0x000ee4000c1e9b00 */
[----:B------:R-:W-:Y:S02]  /*0a50*/  SHF.L.U64.HI R56, R9, 0x1, R56 ;  /* 0x0000000109387819 */ /* 0x000fe40000010238 */
[C---:B------:R-:W-:Y:S02]  /*0a60*/  IADD3 R40, P0, R53.reuse, UR18, RZ ;  /* 0x0000001235287c10 */ /* 0x040fe4000ff1e0ff */
[----:B------:R-:W-:Y:S02]  /*0a70*/  IADD3 R42, P1, R53, UR20, RZ ;  /* 0x00000014352a7c10 */ /* 0x000fe4000ff3e0ff */
[----:B------:R-:W-:-:S02]  /*0a80*/  IADD3.X R41, R56, UR19, RZ, P0, !PT ;  /* 0x0000001338297c10 */ /* 0x000fc400087fe4ff */
[----:B------:R-:W-:-:S04]  /*0a90*/  IADD3.X R43, R56, UR21, RZ, P1, !PT ;  /* 0x00000015382b7c10 */ /* 0x000fc80008ffe4ff */
[----:B------:R-:W3:Y:S04]  /*0aa0*/  LDG.E.64.CONSTANT R40, desc[UR12][R40.64] ;  /* 0x0000000c28287981 */ /* 0x000ee8000c1e9b00 */
[----:B------:R-:W3:Y:S01]  /*0ab0*/  LDG.E.64.CONSTANT R42, desc[UR12][R42.64] ;  /* 0x0000000c2a2a7981 */ /* 0x000ee2000c1e9b00 */
[----:B----4-:R-:W-:-:S03]  /*0ac0*/  SHF.L.U32 R6, R28, 0x10, RZ ;  /* 0x000000101c067819 */ /* 0x010fc600000006ff */
[----:B------:R-:W-:Y:S01]  /*0ad0*/  STL [R1+0x2c], R54 ;  /* 0x00002c3601007387 */ /* 0x000fe20000100800 */
[----:B------:R-:W-:-:S03]  /*0ae0*/  PRMT R12, R28, 0x7632, R12 ;  /* 0x000076321c0c7816 */ /* 0x000fc6000000000c */
[----:B------:R-:W-:Y:S04]  /*0af0*/  STL [R1+0x30], R55 ;  /* 0x0000303701007387 */ /* 0x000fe80000100800 */
[----:B------:R-:W-:Y:S01]  /*0b00*/  STL [R1], R14 ;  /* 0x0000000e01007387 */ /* 0x000fe20000100800 */
[----:B------:R-:W-:-:S03]  /*0b10*/  SHF.L.U32 R12, R12, 0x10, RZ ;  /* 0x000000100c0c7819 */ /* 0x000fc600000006ff */
[----:B------:R0:W-:Y:S02]  /*0b20*/  STL [R1+0xc], R13 ;  /* 0x00000c0d01007387 */ /* 0x0001e40000100800 */
[----:B0-----:R-:W-:Y:S01]  /*0b30*/  MOV R13, 0x28 ;  /* 0x00000028000d7802 */ /* 0x001fe20000000f00 */
[----:B------:R-:W-:-:S04]  /*0b40*/  FFMA.FTZ R14, R0, R6, RZ ;  /* 0x00000006000e7223 */ /* 0x000fc800000100ff */
[----:B------:R-:W-:Y:S01]  /*0b50*/  FFMA.FTZ R59, R3, R12, R14 ;  /* 0x0000000c033b7223 */ /* 0x000fe2000001000e */
[----:B------:R-:W-:Y:S01]  /*0b60*/  FADD.FTZ R14, R12, R19 ;  /* 0x000000130c0e7221 */ /* 0x000fe20000010000 */
[----:B--2---:R-:W-:-:S06]  /*0b70*/  FADD.FTZ R5, R25, UR7 ;  /* 0x0000000719057e21 */ /* 0x004fcc0008010000 */
[----:B------:R-:W0:Y:S01]  /*0b80*/  MUFU.RSQ R5, R5 ;  /* 0x0000000500057308 */ /* 0x000e220000001400 */
[C---:B---3--:R-:W-:Y:S02]  /*0b90*/  PRMT R7, R26.reuse, 0x7632, R7 ;  /* 0x000076321a077816 */ /* 0x048fe40000000007 */
[----:B------:R-:W-:-:S03]  /*0ba0*/  SHF.L.U32 R9, R26, 0x10, RZ ;  /* 0x000000101a097819 */ /* 0x000fc600000006ff */
[----:B------:R-:W-:Y:S02]  /*0bb0*/  IMAD.U32 R11, R7, 0x10000, RZ ;  /* 0x00010000070b7824 */ /* 0x000fe400078e00ff */
[----:B------:R-:W-:Y:S01]  /*0bc0*/  FADD.FTZ R52, -R24, R9 ;  /* 0x0000000918347221 */ /* 0x000fe20000010100 */
[----:B------:R-:W-:Y:S01]  /*0bd0*/  FMUL.FTZ R7, R0, R6 ;  /* 0x0000000600077220 */ /* 0x000fe20000410000 */
[----:B------:R-:W-:Y:S01]  /*0be0*/  FADD.FTZ R10, -R24, R11 ;  /* 0x0000000b180a7221 */ /* 0x000fe20000010100 */
[----:B------:R-:W-:Y:S02]  /*0bf0*/  IMAD R11, R8, R13, UR6 ;  /* 0x00000006080b7e24 */ /* 0x000fe4000f8e020d */
[----:B------:R-:W-:Y:S01]  /*0c00*/  FMUL.FTZ R8, R3, R12 ;  /* 0x0000000c03087220 */ /* 0x000fe20000410000 */
[C---:B0-----:R-:W-:Y:S01]  /*0c10*/  FMUL.FTZ R52, R5.reuse, R52 ;  /* 0x0000003405347220 */ /* 0x041fe20000410000 */
[----:B------:R-:W-:-:S03]  /*0c20*/  FMUL.FTZ R13, R5, R10 ;  /* 0x0000000a050d7220 */ /* 0x000fc60000410000 */
[----:B------:R-:W-:-:S04]  /*0c30*/  FFMA.FTZ R10, R52, R7, RZ ;  /* 0x00000007340a7223 */ /* 0x000fc800000100ff */
[----:B------:R-:W-:Y:S01]  /*0c40*/  FFMA.FTZ R10, R13, R8, R10 ;  /* 0x000000080d0a7223 */ /* 0x000fe2000001000a */
[----:B------:R-:W-:Y:S01]  /*0c50*/  FADD.FTZ R8, R35, UR7 ;  /* 0x0000000723087e21 */ /* 0x000fe20008010000 */
[----:B------:R-:W-:Y:S02]  /*0c60*/  IMAD.U32 R9, R30, 0x10000, RZ ;  /* 0x000100001e097824 */ /* 0x000fe400078e00ff */
[----:B------:R-:W-:-:S03]  /*0c70*/  FFMA.FTZ R13, R13, R12, R18 ;  /* 0x0000000c0d0d7223 */ /* 0x000fc60000010012 */
[----:B------:R-:W0:Y:S01]  /*0c80*/  MUFU.RSQ R8, R8 ;  /* 0x0000000800087308 */ /* 0x000e220000001400 */
[----:B------:R-:W-:Y:S01]  /*0c90*/  PRMT R12, R30, 0x7632, R12 ;  /* 0x000076321e0c7816 */ /* 0x000fe2000000000c */
[----:B------:R-:W-:Y:S01]  /*0ca0*/  FADD.FTZ R46, -R24, R9 ;  /* 0x00000009182e7221 */ /* 0x000fe20000010100 */
[C---:B------:R-:W-:Y:S01]  /*0cb0*/  SHF.L.U32 R7, R32.reuse, 0x10, RZ ;  /* 0x0000001020077819 */ /* 0x040fe200000006ff */
[C---:B------:R-:W-:Y:S01]  /*0cc0*/  IMAD.U32 R48, R27.reuse, 0x10000, RZ ;  /* 0x000100001b307824 */ /* 0x040fe200078e00ff */
[----:B------:R-:W-:Y:S02]  /*0cd0*/  PRMT R45, R27, 0x7632, R45 ;  /* 0x000076321b2d7816 */ /* 0x000fe4000000002d */
[----:B------:R-:W-:Y:S02]  /*0ce0*/  PRMT R19, R32, 0x7632, R19 ;  /* 0x0000763220137816 */ /* 0x000fe40000000013 */
[----:B------:R-:W-:Y:S01]  /*0cf0*/  SHF.L.U32 R12, R12, 0x10, RZ ;  /* 0x000000100c0c7819 */ /* 0x000fe200000006ff */
[----:B------:R-:W-:Y:S01]  /*0d00*/  FMUL.FTZ R51, R5, R46 ;  /* 0x0000002e05337220 */ /* 0x000fe20000410000 */
[----:B------:R-:W-:Y:S01]  /*0d10*/  FMUL.FTZ R15, R0, R7 ;  /* 0x00000007000f7220 */ /* 0x000fe20000410000 */
[C---:B------:R-:W-:Y:S01]  /*0d20*/  SHF.L.U32 R9, R29.reuse, 0x10, RZ ;  /* 0x000000101d097819 */ /* 0x040fe200000006ff */
[----:B------:R-:W-:Y:S01]  /*0d30*/  FADD.FTZ R48, -R34, R48 ;  /* 0x0000003022307221 */ /* 0x000fe20000010100 */
[----:B------:R-:W-:Y:S01]  /*0d40*/  PRMT R46, R29, 0x7632, R46 ;  /* 0x000076321d2e7816 */ /* 0x000fe2000000002e */
[----:B------:R-:W-:Y:S01]  /*0d50*/  FADD.FTZ R12, -R24, R12 ;  /* 0x0000000c180c7221 */ /* 0x000fe20000010100 */
[----:B------:R-:W-:-:S02]  /*0d60*/  SHF.L.U32 R45, R45, 0x10, RZ ;  /* 0x000000102d2d7819 */ /* 0x000fc400000006ff */
[----:B------:R-:W-:Y:S01]  /*0d70*/  SHF.L.U32 R19, R19, 0x10, RZ ;  /* 0x0000001013137819 */ /* 0x000fe200000006ff */
[----:B------:R-:W-:Y:S01]  /*0d80*/  FFMA.FTZ R15, R51, R15, R10 ;  /* 0x0000000f330f7223 */ /* 0x000fe2000001000a */
[----:B------:R-:W-:Y:S01]  /*0d90*/  LEA R44, R44, R11, 0x3 ;  /* 0x0000000b2c2c7211 */ /* 0x000fe200078e18ff */
[----:B------:R-:W-:Y:S02]  /*0da0*/  IMAD.U32 R46, R46, 0x10000, RZ ;  /* 0x000100002e2e7824 */ /* 0x000fe400078e00ff */
[----:B------:R-:W-:Y:S01]  /*0db0*/  FMUL.FTZ R10, R2, R9 ;  /* 0x00000009020a7220 */ /* 0x000fe20000410000 */
[----:B------:R-:W-:Y:S01]  /*0dc0*/  FMUL.FTZ R11, R3, R19 ;  /* 0x00000013030b7220 */ /* 0x000fe20000410000 */
[----:B0-----:R-:W-:Y:S01]  /*0dd0*/  FMUL.FTZ R48, R8, R48 ;  /* 0x0000003008307220 */ /* 0x001fe20000410000 */
[----:B------:R-:W-:Y:S01]  /*0de0*/  FADD.FTZ R45, -R34, R45 ;  /* 0x0000002d222d7221 */ /* 0x000fe20000010100 */
[----:B------:R-:W-:Y:S01]  /*0df0*/  FMUL.FTZ R12, R5, R12 ;  /* 0x0000000c050c7220 */ /* 0x000fe20000410000 */
[----:B------:R-:W-:Y:S01]  /*0e00*/  FMUL.FTZ R18, R4, R46 ;  /* 0x0000002e04127220 */ /* 0x000fe20000410000 */
[----:B------:R-:W-:Y:S01]  /*0e10*/  FFMA.FTZ R10, R48, R10, RZ ;  /* 0x0000000a300a7223 */ /* 0x000fe200000100ff */
[----:B------:R-:W-:Y:S01]  /*0e20*/  FMUL.FTZ R45, R8, R45 ;  /* 0x0000002d082d7220 */ /* 0x000fe20000410000 */
[C---:B------:R-:W-:Y:S01]  /*0e30*/  FFMA.FTZ R13, R12.reuse, R19, R13 ;  /* 0x000000130c0d7223 */ /* 0x040fe2000001000d */
[----:B------:R-:W-:Y:S01]  /*0e40*/  FFMA.FTZ R15, R12, R11, R15 ;  /* 0x0000000b0c0f7223 */ /* 0x000fe2000001000f */
[C---:B------:R-:W-:Y:S01]  /*0e50*/  PRMT R12, R31.reuse, 0x7632, R12 ;  /* 0x000076321f0c7816 */ /* 0x040fe2000000000c */
[----:B------:R-:W-:-:S02]  /*0e60*/  IMAD.U32 R35, R31, 0x10000, RZ ;  /* 0x000100001f237824 */ /* 0x000fc400078e00ff */
[----:B------:R-:W-:Y:S01]  /*0e70*/  FFMA.FTZ R18, R45, R18, R10 ;  /* 0x000000122d127223 */ /* 0x000fe2000001000a */
[----:B------:R-:W-:Y:S01]  /*0e80*/  FFMA.FTZ R59, R0, R7, R59 ;  /* 0x00000007003b7223 */ /* 0x000fe2000001003b */
[C---:B------:R-:W-:Y:S01]  /*0e90*/  SHF.L.U32 R10, R33.reuse, 0x10, RZ ;  /* 0x00000010210a7819 */ /* 0x040fe200000006ff */
[----:B------:R-:W-:Y:S01]  /*0ea0*/  FADD.FTZ R35, -R34, R35 ;  /* 0x0000002322237221 */ /* 0x000fe20000010100 */
[----:B------:R-:W-:Y:S02]  /*0eb0*/  PRMT R11, R33, 0x7632, R11 ;  /* 0x00007632210b7816 */ /* 0x000fe4000000000b */
[----:B------:R-:W-:Y:S01]  /*0ec0*/  SHF.L.U32 R12, R12, 0x10, RZ ;  /* 0x000000100c0c7819 */ /* 0x000fe200000006ff */
[----:B------:R-:W-:Y:S01]  /*0ed0*/  FADD.FTZ R14, R14, R19 ;  /* 0x000000130e0e7221 */ /* 0x000fe20000010000 */
[----:B------:R-:W-:Y:S01]  /*0ee0*/  FFMA.FTZ R59, R3, R19, R59 ;  /* 0x00000013033b7223 */ /* 0x000fe2000001003b */
[----:B------:R-:W-:Y:S01]  /*0ef0*/  FFMA.FTZ R45, R45, R46, R22 ;  /* 0x0000002e2d2d7223 */ /* 0x000fe20000010016 */
[C---:B------:R-:W-:Y:S01]  /*0f00*/  FFMA.FTZ R19, R2.reuse, R9, RZ ;  /* 0x0000000902137223 */ /* 0x040fe200000100ff */
[----:B------:R-:W-:Y:S01]  /*0f10*/  FMUL.FTZ R25, R2, R10 ;  /* 0x0000000a02197220 */ /* 0x000fe20000410000 */
[----:B------:R-:W-:Y:S01]  /*0f20*/  FMUL.FTZ R35, R8, R35 ;  /* 0x0000002308237220 */ /* 0x000fe20000410000 */
[----:B------:R-:W-:-:S02]  /*0f30*/  IMAD.U32 R11, R11, 0x10000, RZ ;  /* 0x000100000b0b7824 */ /* 0x000fc400078e00ff */
[----:B------:R-:W-:Y:S01]  /*0f40*/  FADD.FTZ R22, -R34, R12 ;  /* 0x0000000c22167221 */ /* 0x000fe20000010100 */
[----:B------:R-:W-:Y:S01]  /*0f50*/  FADD.FTZ R47, R46, R23 ;  /* 0x000000172e2f7221 */ /* 0x000fe20000010000 */
[----:B------:R-:W-:Y:S01]  /*0f60*/  SHF.L.U32 R12, R36, 0x10, RZ ;  /* 0x00000010240c7819 */ /* 0x000fe200000006ff */
[----:B------:R-:W-:Y:S01]  /*0f70*/  FFMA.FTZ R19, R4, R46, R19 ;  /* 0x0000002e04137223 */ /* 0x000fe20000010013 */
[----:B------:R-:W-:Y:S01]  /*0f80*/  FFMA.FTZ R18, R35, R25, R18 ;  /* 0x0000001923127223 */ /* 0x000fe20000010012 */
[----:B------:R-:W-:Y:S01]  /*0f90*/  FMUL.FTZ R22, R8, R22 ;  /* 0x0000001608167220 */ /* 0x000fe20000410000 */
[-C--:B------:R-:W-:Y:S01]  /*0fa0*/  FMUL.FTZ R23, R4, R11.reuse ;  /* 0x0000000b04177220 */ /* 0x080fe20000410000 */
[----:B------:R-:W-:Y:S01]  /*0fb0*/  FFMA.FTZ R19, R2, R10, R19 ;  /* 0x0000000a02137223 */ /* 0x000fe20000010013 */
[----:B------:R-:W-:Y:S01]  /*0fc0*/  FADD.FTZ R12, -R24, R12 ;  /* 0x0000000c180c7221 */ /* 0x000fe20000010100 */
[C---:B------:R-:W-:Y:S01]  /*0fd0*/  FFMA.FTZ R45, R22.reuse, R11, R45 ;  /* 0x0000000b162d7223 */ /* 0x040fe2000001002d */
[----:B------:R-:W-:Y:S01]  /*0fe0*/  FFMA.FTZ R18, R22, R23, R18 ;  /* 0x0000001716127223 */ /* 0x000fe20000010012 */
[----:B------:R-:W-:Y:S01]  /*0ff0*/  PRMT R22, R36, 0x7632, R22 ;  /* 0x0000763224167816 */ /* 0x000fe20000000016 */
[----:B------:R-:W-:-:S02]  /*1000*/  IMAD.U32 R25, R37, 0x10000, RZ ;  /* 0x0001000025197824 */ /* 0x000fc400078e00ff */
[----:B------:R-:W-:Y:S01]  /*1010*/  FADD.FTZ R47, R47, R11 ;  /* 0x0000000b2f2f7221 */ /* 0x000fe20000010000 */
[----:B------:R-:W-:Y:S01]  /*1020*/  FFMA.FTZ R19, R4, R11, R19 ;  /* 0x0000000b04137223 */ /* 0x000fe20000010013 */
[----:B------:R-:W-:Y:S01]  /*1030*/  FMUL.FTZ R50, R5, R12 ;  /* 0x0000000c05327220 */ /* 0x000fe20000410000 */
[----:B------:R-:W-:Y:S01]  /*1040*/  SHF.L.U32 R11, R38, 0x10, RZ ;  /* 0x00000010260b7819 */ /* 0x000fe200000006ff */
[----:B------:R-:W-:Y:S01]  /*1050*/  FADD.FTZ R25, -R34, R25 ;  /* 0x0000001922197221 */ /* 0x000fe20000010100 */
[----:B------:R-:W-:Y:S02]  /*1060*/  SHF.L.U32 R22, R22, 0x10, RZ ;  /* 0x0000001016167819 */ /* 0x000fe400000006ff */
[----:B------:R-:W-:Y:S02]  /*1070*/  SHF.L.U32 R12, R39, 0x10, RZ ;  /* 0x00000010270c7819 */ /* 0x000fe400000006ff */
[----:B------:R-:W-:Y:S01]  /*1080*/  PRMT R49, R38, 0x7632, R49 ;  /* 0x0000763226317816 */ /* 0x000fe20000000031 */
[----:B------:R-:W-:Y:S01]  /*1090*/  FMUL.FTZ R23, R0, R11 ;  /* 0x0000000b00177220 */ /* 0x000fe20000410000 */
[----:B------:R-:W-:Y:S01]  /*10a0*/  FADD.FTZ R22, -R24, R22 ;  /* 0x0000001618167221 */ /* 0x000fe20000010100 */
[----:B------:R-:W-:Y:S01]  /*10b0*/  FMUL.FTZ R46, R2, R12 ;  /* 0x0000000c022e7220 */ /* 0x000fe20000410000 */
[----:B------:R-:W-:Y:S01]  /*10c0*/  FMUL.FTZ R25, R8, R25 ;  /* 0x0000001908197220 */ /* 0x000fe20000410000 */
[----:B------:R-:W-:-:S02]  /*10d0*/  IMAD.U32 R49, R49, 0x10000, RZ ;  /* 0x0001000031317824 */ /* 0x000fc400078e00ff */
[----:B------:R-:W-:Y:S01]  /*10e0*/  FFMA.FTZ R15, R50, R23, R15 ;  /* 0x00000017320f7223 */ /* 0x000fe2000001000f */
[----:B------:R-:W-:Y:S01]  /*10f0*/  FMUL.FTZ R22, R5, R22 ;  /* 0x0000001605167220 */ /* 0x000fe20000410000 */
[----:B------:R-:W-:Y:S01]  /*1100*/  FFMA.FTZ R18, R25, R46, R18 ;  /* 0x0000002e19127223 */ /* 0x000fe20000010012 */
[----:B------:R-:W-:Y:S01]  /*1110*/  FFMA.FTZ R59, R0, R11, R59 ;  /* 0x0000000b003b7223 */ /* 0x000fe2000001003b */
[CC--:B------:R-:W-:Y:S01]  /*1120*/  FMUL.FTZ R23, R3.reuse, R49.reuse ;  /* 0x0000003103177220 */ /* 0x0c0fe20000410000 */
[----:B------:R-:W-:Y:S01]  /*1130*/  SHF.L.U32 R46, R40, 0x10, RZ ;  /* 0x00000010282e7819 */ /* 0x000fe200000006ff */
[----:B------:R-:W-:Y:S01]  /*1140*/  FADD.FTZ R20, R14, R49 ;  /* 0x000000310e147221 */ /* 0x000fe20000010000 */
[CC--:B------:R-:W-:Y:S01]  /*1150*/  FFMA.FTZ R55, R22.reuse, R49.reuse, R13 ;  /* 0x0000003116377223 */ /* 0x0c0fe2000001000d */
[----:B------:R-:W-:Y:S01]  /*1160*/  FFMA.FTZ R14, R3, R49, R59 ;  /* 0x00000031030e7223 */ /* 0x000fe2000001003b */
[----:B------:R-:W-:Y:S01]  /*1170*/  FFMA.FTZ R15, R22, R23, R15 ;  /* 0x00000017160f7223 */ /* 0x000fe2000001000f */
[----:B------:R-:W-:Y:S01]  /*1180*/  SHF.L.U32 R13, R42, 0x10, RZ ;  /* 0x000000102a0d7819 */ /* 0x000fe200000006ff */
[----:B------:R-:W-:Y:S01]  /*1190*/  FADD.FTZ R49, -R24, R46 ;  /* 0x0000002e18317221 */ /* 0x000fe20000010100 */
[----:B------:R-:W-:-:S02]  /*11a0*/  PRMT R22, R40, 0x7632, R22 ;  /* 0x0000763228167816 */ /* 0x000fc40000000016 */
[----:B------:R-:W-:Y:S01]  /*11b0*/  PRMT R23, R42, 0x7632, R23 ;  /* 0x000076322a177816 */ /* 0x000fe20000000017 */
[----:B------:R-:W-:Y:S01]  /*11c0*/  FMUL.FTZ R59, R0, R13 ;  /* 0x0000000d003b7220 */ /* 0x000fe20000410000 */
[----:B------:R-:W-:Y:S01]  /*11d0*/  FMUL.FTZ R49, R5, R49 ;  /* 0x0000003105317220 */ /* 0x000fe20000410000 */
[----:B------:R-:W-:Y:S01]  /*11e0*/  IMAD.U32 R22, R22, 0x10000, RZ ;  /* 0x0001000016167824 */ /* 0x000fe200078e00ff */
[----:B------:R-:W-:Y:S02]  /*11f0*/  PRMT R46, R37, 0x7632, R46 ;  /* 0x00007632252e7816 */ /* 0x000fe4000000002e */
[----:B------:R-:W-:Y:S01]  /*1200*/  SHF.L.U32 R23, R23, 0x10, RZ ;  /* 0x0000001017177819 */ /* 0x000fe200000006ff */
[----:B------:R-:W-:Y:S01]  /*1210*/  FFMA.FTZ R15, R49, R59, R15 ;  /* 0x0000003b310f7223 */ /* 0x000fe2000001000f */
[----:B------:R-:W-:Y:S01]  /*1220*/  FADD.FTZ R22, -R24, R22 ;  /* 0x0000001618167221 */ /* 0x000fe20000010100 */
[----:B------:R-:W-:Y:S02]  /*1230*/  SHF.L.U32 R46, R46, 0x10, RZ ;  /* 0x000000102e2e7819 */ /* 0x000fe400000006ff */
[----:B------:R-:W-:Y:S01]  /*1240*/  PRMT R59, R39, 0x7632, R59 ;  /* 0x00007632273b7816 */ /* 0x000fe2000000003b */
[----:B------:R-:W-:Y:S01]  /*1250*/  FMUL.FTZ R22, R5, R22 ;  /* 0x0000001605167220 */ /* 0x000fe20000410000 */
[----:B------:R-:W-:Y:S01]  /*1260*/  FMUL.FTZ R60, R3, R23 ;  /* 0x00000017033c7220 */ /* 0x000fe20000410000 */
[----:B------:R-:W-:-:S02]  /*1270*/  FADD.FTZ R46, -R34, R46 ;  /* 0x0000002e222e7221 */ /* 0x000fc40000010100 */
[----:B------:R-:W-:Y:S02]  /*1280*/  IMAD.U32 R59, R59, 0x10000, RZ ;  /* 0x000100003b3b7824 */ /* 0x000fe400078e00ff */
[----:B------:R-:W-:Y:S01]  /*1290*/  FFMA.FTZ R15, R22, R60, R15 ;  /* 0x0000003c160f7223 */ /* 0x000fe2000001000f */
[----:B------:R-:W-:Y:S01]  /*12a0*/  FFMA.FTZ R14, R0, R13, R14 ;  /* 0x0000000d000e7223 */ /* 0x000fe2000001000e */
[----:B------:R-:W-:Y:S01]  /*12b0*/  FMUL.FTZ R46, R8, R46 ;  /* 0x0000002e082e7220 */ /* 0x000fe20000410000 */
[----:B------:R-:W-:Y:S02]  /*12c0*/  FMUL.FTZ R60, R4, R59 ;  /* 0x0000003b043c7220 */ /* 0x000fe40000410000 */
[----:B------:R-:W-:Y:S01]  /*12d0*/  FFMA.FTZ R14, R3, R23, R14 ;  /* 0x00000017030e7223 */ /* 0x000fe2000001000e */
[C---:B------:R-:W-:Y:S01]  /*12e0*/  FFMA.FTZ R54, R46.reuse, R59, R45 ;  /* 0x0000003b2e367223 */ /* 0x040fe2000001002d */
[----:B------:R-:W-:Y:S01]  /*12f0*/  FFMA.FTZ R18, R46, R60, R18 ;  /* 0x0000003c2e127223 */ /* 0x000fe20000010012 */
[----:B------:R-:W-:-:S02]  /*1300*/  SHF.L.U32 R46, R41, 0x10, RZ ;  /* 0x00000010292e7819 */ /* 0x000fc400000006ff */
[----:B------:R-:W-:Y:S01]  /*1310*/  PRMT R60, R41, 0x7632, R60 ;  /* 0x00007632293c7816 */ /* 0x000fe2000000003c */
[----:B------:R0:W-:Y:S01]  /*1320*/  STS.64 [R44], R14 ;  /* 0x0000000e2c007388 */ /* 0x0001e20000000a00 */
[----:B------:R-:W-:Y:S01]  /*1330*/  PRMT R45, R43, 0x7632, R45 ;  /* 0x000076322b2d7816 */ /* 0x000fe2000000002d */
[----:B------:R-:W-:-:S03]  /*1340*/  FFMA.FTZ R19, R2, R12, R19 ;  /* 0x0000000c02137223 */ /* 0x000fc60000010013 */
[----:B------:R-:W-:Y:S02]  /*1350*/  SHF.L.U32 R45, R45, 0x10, RZ ;  /* 0x000000102d2d7819 */ /* 0x000fe400000006ff */
[----:B0-----:R-:W-:Y:S01]  /*1360*/  SHF.L.U32 R14, R43, 0x10, RZ ;  /* 0x000000102b0e7819 */ /* 0x001fe200000006ff */
[----:B------:R-:W-:Y:S01]  /*1370*/  FADD.FTZ R15, -R34, R46 ;  /* 0x0000002e220f7221 */ /* 0x000fe20000010100 */
[----:B------:R-:W-:-:S03]  /*1380*/  IMAD.U32 R46, R60, 0x10000, RZ ;  /* 0x000100003c2e7824 */ /* 0x000fc600078e00ff */
[----:B------:R-:W-:Y:S01]  /*1390*/  FMUL.FTZ R15, R8, R15 ;  /* 0x0000000f080f7220 */ /* 0x000fe20000410000 */
[----:B------:R-:W-:Y:S01]  /*13a0*/  FMUL.FTZ R60, R2, R14 ;  /* 0x0000000e023c7220 */ /* 0x000fe20000410000 */
[----:B------:R-:W-:Y:S01]  /*13b0*/  FADD.FTZ R46, -R34, R46 ;  /* 0x0000002e222e7221 */ /* 0x000fe20000010100 */
[----:B------:R-:W-:Y:S02]  /*13c0*/  FFMA.FTZ R19, R4, R59, R19 ;  /* 0x0000003b04137223 */ /* 0x000fe40000010013 */
[----:B------:R-:W-:Y:S01]  /*13d0*/  FFMA.FTZ R18, R15, R60, R18 ;  /* 0x0000003c0f127223 */ /* 0x000fe20000010012 */
[----:B------:R-:W-:Y:S01]  /*13e0*/  FMUL.FTZ R46, R8, R46 ;  /* 0x0000002e082e7220 */ /* 0x000fe20000410000 */
[----:B------:R-:W-:Y:S01]  /*13f0*/  FMUL.FTZ R60, R4, R45 ;  /* 0x0000002d043c7220 */ /* 0x000fe20000410000 */
[----:B------:R-:W-:-:S03]  /*1400*/  FFMA.FTZ R61, R2, R14, R19 ;  /* 0x0000000e023d7223 */ /* 0x000fc60000010013 */
[----:B------:R-:W-:Y:S01]  /*1410*/  FFMA.FTZ R19, R46, R60, R18 ;  /* 0x0000003c2e137223 */ /* 0x000fe20000010012 */
[----:B------:R-:W-:Y:S02]  /*1420*/  MOV R60, R20 ;  /* 0x00000014003c7202 */ /* 0x000fe40000000f00 */
[----:B------:R-:W2:Y:S01]  /*1430*/  LDL.LU R20, [R1+0x38] ;  /* 0x0000380001147983 */ /* 0x000ea20000300800 */
[----:B------:R-:W-:-:S05]  /*1440*/  FFMA.FTZ R18, R4, R45, R61 ;  /* 0x0000002d04127223 */ /* 0x000fca000001003d */
[----:B------:R0:W-:Y:S02]  /*1450*/  STS.64 [R44+0xc80], R18 ;  /* 0x000c80122c007388 */ /* 0x0001e40000000a00 */
[----:B0-----:R-:W-:Y:S01]  /*1460*/  FFMA.FTZ R18, R22, R23, R55 ;  /* 0x0000001716127223 */ /* 0x001fe20000010037 */
[----:B------:R-:W-:Y:S01]  /*1470*/  FFMA.FTZ R22, R46, R45, R54 ;  /* 0x0000002d2e167223 */ /* 0x000fe20000010036 */
[----:B------:R0:W5:Y:S04]  /*1480*/  LDL.LU R55, [R1+0x30] ;  /* 0x0000300001377983 */ /* 0x0001680000300800 */
[----:B------:R0:W5:Y:S01]  /*1490*/  LDL.LU R54, [R1+0x2c] ;  /* 0x00002c0001367983 */ /* 0x0001620000300800 */
[----:B------:R-:W-:Y:S01]  /*14a0*/  FADD.FTZ R19, R60, R23 ;  /* 0x000000173c137221 */ /* 0x000fe20000010000 */
[----:B------:R-:W-:Y:S01]  /*14b0*/  UIADD3 UR7, UP0, UR10, 0x5, URZ ;  /* 0x000000050a077890 */ /* 0x000fe2000ff1e03f */
[----:B------:R-:W1:Y:S03]  /*14c0*/  S2R R60, SR_TID.X ;  /* 0x00000000003c7919 */ /* 0x000e660000002100 */
[----:B------:R-:W-:-:S02]  /*14d0*/  UIADD3.X UR9, URZ, UR5, URZ, UP0, !UPT ;  /* 0x000000053f097290 */ /* 0x000fc400087fe43f */
[----:B------:R-:W-:-:S04]  /*14e0*/  UISETP.GE.U32.AND UP0, UPT, UR7, UR14, UPT ;  /* 0x0000000e0700728c */ /* 0x000fc8000bf06070 */
[----:B------:R-:W-:Y:S01]  /*14f0*/  UISETP.GE.AND.EX UP0, UPT, UR9, UR15, UPT, UP0 ;  /* 0x0000000f0900728c */ /* 0x000fe2000bf06300 */
[----:B------:R-:W-:Y:S01]  /*1500*/  FADD.FTZ R17, R6, R17 ;  /* 0x0000001106117221 */ /* 0x000fe20000010000 */
[----:B------:R-:W-:Y:S01]  /*1510*/  FFMA.FTZ R16, R52, R6, R16 ;  /* 0x0000000634107223 */ /* 0x000fe20000010010 */
[----:B------:R-:W-:Y:S01]  /*1520*/  FADD.FTZ R21, R9, R21 ;  /* 0x0000001509157221 */ /* 0x000fe20000010000 */
[----:B------:R-:W-:Y:S02]  /*1530*/  BAR.SYNC.DEFER_BLOCKING 0x0 ;  /* 0x0000000000007b1d */ /* 0x000fe40000010000 */
[----:B------:R-:W-:Y:S01]  /*1540*/  PLOP3.LUT P0, PT, PT, PT, UP0, 0x80, 0x0 ;  /* 0x000000000000781c */ /* 0x000fe20003f0f008 */
[----:B------:R-:W-:Y:S01]  /*1550*/  FADD.FTZ R17, R17, R7 ;  /* 0x0000000711117221 */ /* 0x000fe20000010000 */
[----:B------:R-:W-:Y:S01]  /*1560*/  FADD.FTZ R21, R21, R10 ;  /* 0x0000000a15157221 */ /* 0x000fe20000010000 */
[----:B------:R-:W-:Y:S01]  /*1570*/  FFMA.FTZ R16, R51, R7, R16 ;  /* 0x0000000733107223 */ /* 0x000fe20000010010 */
[----:B------:R-:W-:Y:S01]  /*1580*/  FADD.FTZ R47, R47, R59 ;  /* 0x0000003b2f2f7221 */ /* 0x000fe20000010000 */
[----:B------:R-:W-:Y:S01]  /*1590*/  FADD.FTZ R17, R17, R11 ;  /* 0x0000000b11117221 */ /* 0x000fe20000010000 */
[----:B------:R-:W-:Y:S01]  /*15a0*/  FADD.FTZ R21, R21, R12 ;  /* 0x0000000c15157221 */ /* 0x000fe20000010000 */
[----:B------:R-:W-:Y:S01]  /*15b0*/  FFMA.FTZ R16, R50, R11, R16 ;  /* 0x0000000b32107223 */ /* 0x000fe20000010010 */
[----:B------:R-:W-:Y:S01]  /*15c0*/  FADD.FTZ R23, R47, R45 ;  /* 0x0000002d2f177221 */ /* 0x000fe20000010000 */
[----:B------:R-:W-:Y:S01]  /*15d0*/  FADD.FTZ R17, R17, R13 ;  /* 0x0000000d11117221 */ /* 0x000fe20000010000 */
[----:B------:R-:W-:Y:S01]  /*15e0*/  FADD.FTZ R21, R21, R14 ;  /* 0x0000000e15157221 */ /* 0x000fe20000010000 */
[----:B------:R-:W-:Y:S01]  /*15f0*/  FFMA.FTZ R16, R49, R13, R16 ;  /* 0x0000000d31107223 */ /* 0x000fe20000010010 */
[----:B-1----:R-:W-:Y:S01]  /*1600*/  ISETP.GT.U32.AND P1, PT, R60, 0x7f, PT ;  /* 0x0000007f3c00780c */ /* 0x002fe20003f24070 */
[----:B--2---:R-:W-:-:S04]  /*1610*/  FFMA.FTZ R20, R48, R9, R20 ;  /* 0x0000000930147223 */ /* 0x004fc80000010014 */
[----:B------:R-:W-:-:S04]  /*1620*/  FFMA.FTZ R20, R35, R10, R20 ;  /* 0x0000000a23147223 */ /* 0x000fc80000010014 */
[----:B------:R-:W-:-:S04]  /*1630*/  FFMA.FTZ R20, R25, R12, R20 ;  /* 0x0000000c19147223 */ /* 0x000fc80000010014 */
[----:B------:R-:W-:Y:S01]  /*1640*/  FFMA.FTZ R20, R15, R14, R20 ;  /* 0x0000000e0f147223 */ /* 0x000fe20000010014 */
[----:B0-----:R-:W-:Y:S06]  /*1650*/  @!P0 BRA `(.L_x_408) ;  /* 0x0000000000d88947 */ /* 0x001fec0003800000 */
[----:B------:R-:W0:Y:S01]  /*1660*/  S2UR UR10, SR_CgaCtaId ;  /* 0x00000000000a79c3 */ /* 0x000e220000008800 */
[----:B------:R-:W-:Y:S01]  /*1670*/  UMOV UR5, 0x400 ;  /* 0x0000040000057882 */ /* 0x000fe20000000000 */
[----:B------:R-:W-:Y:S01]  /*1680*/  IMAD.SHL.U32 R45, R60, 0x2, RZ ;  /* 0x000000023c2d7824 */ /* 0x000fe200078e00ff */
[----:B------:R-:W2:Y:S04]  /*1690*/  LDL R47, [R1+0x24] ;  /* 0x00002400012f7983 */ /* 0x000ea80000100800 */
[----:B------:R-:W-:Y:S01]  /*16a0*/  LOP3.LUT R45, R45, 0x18, RZ, 0xc0, !PT ;  /* 0x000000182d2d7812 */ /* 0x000fe200078ec0ff */
[----:B------:R-:W3:Y:S01]  /*16b0*/  LDL R61, [R1+0x20] ;  /* 0x00002000013d7983 */ /* 0x000ee20000100800 */
[----:B0-----:R-:W-:-:S06]  /*16c0*/  ULEA UR5, UR10, UR5, 0x18 ;  /* 0x000000050a057291 */ /* 0x001fcc000f8ec03f */
[----:B------:R-:W-:Y:S02]  /*16d0*/  LEA R44, R60, UR5, 0x5 ;  /* 0x000000053c2c7c11 */ /* 0x000fe4000f8e28ff */
[----:B------:R-:W4:Y:S02]  /*16e0*/  LDL R60, [R1+0x1c] ;  /* 0x00001c00013c7983 */ /* 0x000f240000100800 */
[----:B------:R-:W-:-:S05]  /*16f0*/  IADD3 R46, R44, R45, RZ ;  /* 0x0000002d2c2e7210 */ /* 0x000fca0007ffe0ff */
[----:B------:R0:W-:Y:S02]  /*1700*/  STS.64 [R46], R16 ;  /* 0x000000102e007388 */ /* 0x0001e40000000a00 */
[----:B0-----:R-:W-:-:S04]  /*1710*/  LOP3.LUT R46, R45, 0x8, RZ, 0x3c, !PT ;  /* 0x000000082d2e7812 */ /* 0x001fc800078e3cff */
[----:B------:R-:W-:-:S05]  /*1720*/  IADD3 R46, R44, R46, RZ ;  /* 0x0000002e2c2e7210 */ /* 0x000fca0007ffe0ff */
[----:B------:R0:W-:Y:S02]  /*1730*/  STS.64 [R46], R18 ;  /* 0x000000122e007388 */ /* 0x0001e40000000a00 */
[----:B0-----:R-:W-:-:S05]  /*1740*/  LOP3.LUT R46, R45, 0x10, RZ, 0x3c, !PT ;  /* 0x000000102d2e7812 */ /* 0x001fca00078e3cff */
[----:B------:R-:W-:-:S05]  /*1750*/  IMAD.IADD R46, R44, 0x1, R46 ;  /* 0x000000012c2e7824 */ /* 0x000fca00078e022e */
[----:B------:R0:W-:Y:S04]  /*1760*/  STS.64 [R46], R20 ;  /* 0x000000142e007388 */ /* 0x0001e80000000a00 */
[----:B0-----:R-:W2:Y:S01]  /*1770*/  LDL R46, [R1+0x28] ;  /* 0x00002800012e7983 */ /* 0x001ea20000100800 */
[----:B------:R-:W0:Y:S02]  /*1780*/  S2R R45, SR_TID.X ;  /* 0x00000000002d7919 */ /* 0x000e240000002100 */
[----:B0-----:R-:W-:-:S04]  /*1790*/  SHF.R.S32.HI R59, RZ, 0x1f, R45 ;  /* 0x0000001fff3b7819 */ /* 0x001fc8000001142d */
[----:B------:R-:W-:Y:S02]  /*17a0*/  LEA.HI R59, R59, R45, RZ, 0x2 ;  /* 0x0000002d3b3b7211 */ /* 0x000fe400078f10ff */
[----:B------:R-:W-:-:S04]  /*17b0*/  SHF.L.U32 R45, R45, 0x1, RZ ;  /* 0x000000012d2d7819 */ /* 0x000fc800000006ff */
[----:B------:R-:W-:-:S04]  /*17c0*/  LOP3.LUT R45, R45, 0x18, RZ, 0xc0, !PT ;  /* 0x000000182d2d7812 */ /* 0x000fc800078ec0ff */
[----:B------:R-:W-:-:S04]  /*17d0*/  LOP3.LUT R45, R45, 0x18, RZ, 0x3c, !PT ;  /* 0x000000182d2d7812 */ /* 0x000fc800078e3cff */
[----:B------:R-:W-:-:S05]  /*17e0*/  IADD3 R45, R44, R45, RZ ;  /* 0x0000002d2c2d7210 */ /* 0x000fca0007ffe0ff */
[----:B------:R-:W-:Y:S01]  /*17f0*/  STS.64 [R45], R22 ;  /* 0x000000162d007388 */ /* 0x000fe20000000a00 */
[----:B------:R-:W-:-:S04]  /*1800*/  SHF.R.S32.HI R59, RZ, 0x2, R59 ;  /* 0x00000002ff3b7819 */ /* 0x000fc8000001143b */
[----:B------:R-:W-:Y:S01]  /*1810*/  LEA R59, R59, UR5, 0x5 ;  /* 0x000000053b3b7c11 */ /* 0x000fe2000f8e28ff */
[----:B------:R-:W-:-:S04]  /*1820*/  USHF.L.U32 UR5, UR8, 0x6, URZ ;  /* 0x0000000608057899 */ /* 0x000fc8000800063f */
[----:B------:R-:W-:Y:S01]  /*1830*/  ULOP3.LUT UR5, UR5, 0xffffffc0, UR16, 0xe2, !UPT ;  /* 0xffffffc005057892 */ /* 0x000fe2000f8ee210 */
[----:B------:R-:W-:Y:S01]  /*1840*/  BAR.SYNC.DEFER_BLOCKING 0x0 ;  /* 0x0000000000007b1d */ /* 0x000fe20000010000 */
[----:B--2---:R-:W-:Y:S01]  /*1850*/  IMAD R44, R46, 0x8, R59 ;  /* 0x000000082e2c7824 */ /* 0x004fe200078e023b */
[----:B------:R-:W-:-:S05]  /*1860*/  LEA R46, R47, R59, 0x3 ;  /* 0x0000003b2f2e7211 */ /* 0x000fca00078e18ff */
[----:B------:R-:W0:Y:S04]  /*1870*/  LDS.64 R44, [R44] ;  /* 0x000000002c2c7984 */ /* 0x000e280000000a00 */
[----:B------:R-:W1:Y:S01]  /*1880*/  LDS.64 R46, [R46+0xa00] ;  /* 0x000a00002e2e7984 */ /* 0x000e620000000a00 */
[----:B0-----:R-:W-:Y:S01]  /*1890*/  FADD.FTZ R44, RZ, R44 ;  /* 0x0000002cff2c7221 */ /* 0x001fe20000010000 */
[----:B------:R-:W-:-:S03]  /*18a0*/  FADD.FTZ R45, RZ, R45 ;  /* 0x0000002dff2d7221 */ /* 0x000fc60000010000 */
[----:B-1----:R-:W-:Y:S01]  /*18b0*/  FADD.FTZ R46, R44, R46 ;  /* 0x0000002e2c2e7221 */ /* 0x002fe20000010000 */
[----:B---3--:R-:W-:Y:S01]  /*18c0*/  LEA R44, R61, R59, 0x3 ;  /* 0x0000003b3d2c7211 */ /* 0x008fe200078e18ff */
[----:B------:R-:W-:-:S05]  /*18d0*/  FADD.FTZ R47, R45, R47 ;  /* 0x0000002f2d2f7221 */ /* 0x000fca0000010000 */
[----:B------:R-:W0:Y:S02]  /*18e0*/  LDS.64 R44, [R44+0x1400] ;  /* 0x001400002c2c7984 */ /* 0x000e240000000a00 */
[----:B0-----:R-:W-:Y:S01]  /*18f0*/  FADD.FTZ R46, R46, R44 ;  /* 0x0000002c2e2e7221 */ /* 0x001fe20000010000 */
[----:B----4-:R-:W-:Y:S02]  /*1900*/  IMAD R44, R60, 0x8, R59 ;  /* 0x000000083c2c7824 */ /* 0x010fe400078e023b */
[----:B------:R-:W-:Y:S01]  /*1910*/  FADD.FTZ R47, R47, R45 ;  /* 0x0000002d2f2f7221 */ /* 0x000fe20000010000 */
[----:B------:R-:W0:Y:S03]  /*1920*/  LDC.64 R60, c[0x0][0x260] ;  /* 0x00009800ff3c7b82 */ /* 0x000e260000000a00 */
[----:B------:R-:W1:Y:S01]  /*1930*/  LDS.64 R44, [R44+0x1e00] ;  /* 0x001e00002c2c7984 */ /* 0x000e620000000a00 */
[----:B------:R-:W2:Y:S01]  /*1940*/  S2R R59, SR_TID.X ;  /* 0x00000000003b7919 */ /* 0x000ea20000002100 */
[----:B-1----:R-:W-:Y:S01]  /*1950*/  FADD.FTZ R44, R46, R44 ;  /* 0x0000002c2e2c7221 */ /* 0x002fe20000010000 */
[----:B------:R-:W-:-:S05]  /*1960*/  MOV R46, UR5 ;  /* 0x00000005002e7c02 */ /* 0x000fca0008000f00 */
[----:B--2---:R-:W-:Y:S02]  /*1970*/  IMAD R46, R46, 0x140, R59 ;  /* 0x000001402e2e7824 */ /* 0x004fe400078e023b */
[----:B------:R-:W-:-:S03]  /*1980*/  FADD.FTZ R45, R47, R45 ;  /* 0x0000002d2f2d7221 */ /* 0x000fc60000010000 */
[----:B------:R-:W-:-:S05]  /*1990*/  SHF.L.U32 R46, R46, 0x1, RZ ;  /* 0x000000012e2e7819 */ /* 0x000fca00000006ff */
[----:B0-----:R-:W-:-:S05]  /*19a0*/  IMAD.WIDE.U32 R46, R46, 0x4, R60 ;  /* 0x000000042e2e7825 */ /* 0x001fca00078e003c */
[----:B------:R0:W-:Y:S02]  /*19b0*/  STG.E.64 desc[UR12][R46.64+0x28000], R44 ;  /* 0x0280002c2e007986 */ /* 0x0001e4000c101b0c */
.L_x_408:
[----:B------:R-:W1:Y:S01]  /*19c0*/  S2R R61, SR_TID.X ;  /* 0x00000000003d7919 */ /* 0x000e620000002100 */
[----:B------:R-:W-:Y:S01]  /*19d0*/  BSSY B0, `(.L_x_409) ;  /* 0x000003e000007945 */ /* 0x000fe20003800000 */
[----:B0-----:R-:W-:Y:S01]  /*19e0*/  IMAD.MOV.U32 R46, RZ, RZ, RZ ;  /* 0x000000ffff2e7224 */ /* 0x001fe200078e00ff */
[----:B------:R-:W-:Y:S02]  /*19f0*/  MOV R44, RZ ;  /* 0x000000ff002c7202 */ /* 0x000fe40000000f00 */
[----:B------:R-:W-:Y:S05]  /*1a00*/  @P1 BRA `(.L_x_410) ;  /* 0x0000000000e81947 */ /* 0x000fea0003800000 */
[----:B-1----:R-:W-:Y:S02]  /*1a10*/  SHF.R.U32.HI R59, RZ, 0x2, R61 ;  /* 0x00000002ff3b7819 */ /* 0x002fe4000001163d */
[----:B------:R-:W-:-:S03]  /*1a20*/  SHF.L.U32 R60, R61, 0x3, RZ ;  /* 0x000000033d3c7819 */ /* 0x000fc600000006ff */
[----:B------:R-:W-:Y:S01]  /*1a30*/  IMAD R59, R59, 0xa, RZ ;  /* 0x0000000a3b3b7824 */ /* 0x000fe200078e02ff */
[----:B------:R-:W-:-:S03]  /*1a40*/  LOP3.LUT R60, R60, 0x18, RZ, 0xc0, !PT ;  /* 0x000000183c3c7812 */ /* 0x000fc600078ec0ff */
[----:B------:R-:W-:Y:S01]  /*1a50*/  VIADD R46, R59, 0x2 ;  /* 0x000000023b2e7836 */ /* 0x000fe20000000000 */
[--C-:B------:R-:W-:Y:S02]  /*1a60*/  SHF.R.U32.HI R44, RZ, 0x1, R59.reuse ;  /* 0x00000001ff2c7819 */ /* 0x100fe4000001163b */
[----:B------:R-:W-:Y:S02]  /*1a70*/  SHF.R.U32.HI R45, RZ, 0x2, R59 ;  /* 0x00000002ff2d7819 */ /* 0x000fe4000001163b */
[----:B------:R-:W-:-:S05]  /*1a80*/  LOP3.LUT R44, R44, 0x1, RZ, 0xc0, !PT ;  /* 0x000000012c2c7812 */ /* 0x000fca00078ec0ff */
[----:B------:R-:W-:Y:S01]  /*1a90*/  IMAD R44, R44, 0x50, R45 ;  /* 0x000000502c2c7824 */ /* 0x000fe200078e022d */
[----:B------:R-:W-:-:S10]  /*1aa0*/  HFMA2.MMA R45, -RZ, RZ, 0, 2.384185791015625e-06 ;  /* 0x00000028ff2d7435 */ /* 0x000fd400000001ff */
[----:B------:R-:W-:Y:S01]  /*1ab0*/  IMAD R44, R44, R45, UR6 ;  /* 0x000000062c2c7e24 */ /* 0x000fe2000f8e022d */
[--C-:B------:R-:W-:Y:S02]  /*1ac0*/  SHF.R.U32.HI R45, RZ, 0x1, R46.reuse ;  /* 0x00000001ff2d7819 */ /* 0x100fe4000001162e */
[----:B------:R-:W-:Y:S01]  /*1ad0*/  SHF.R.U32.HI R46, RZ, 0x2, R46 ;  /* 0x00000002ff2e7819 */ /* 0x000fe2000001162e */
[----:B------:R-:W-:Y:S01]  /*1ae0*/  IMAD.IADD R44, R44, 0x1, R60 ;  /* 0x000000012c2c7824 */ /* 0x000fe200078e023c */
[----:B------:R-:W-:-:S05]  /*1af0*/  LOP3.LUT R45, R45, 0x1, RZ, 0xc0, !PT ;  /* 0x000000012d2d7812 */ /* 0x000fca00078ec0ff */
[----:B------:R-:W-:Y:S01]  /*1b00*/  IMAD R46, R45, 0x50, R46 ;  /* 0x000000502d2e7824 */ /* 0x000fe200078e022e */
[----:B------:R-:W-:-:S05]  /*1b10*/  MOV R45, 0x28 ;  /* 0x00000028002d7802 */ /* 0x000fca0000000f00 */
[----:B------:R-:W-:Y:S02]  /*1b20*/  IMAD R46, R46, R45, UR6 ;  /* 0x000000062e2e7e24 */ /* 0x000fe4000f8e022d */
[----:B------:R-:W0:Y:S03]  /*1b30*/  LDS.64 R44, [R44] ;  /* 0x000000002c2c7984 */ /* 0x000e260000000a00 */
[----:B------:R-:W-:-:S06]  /*1b40*/  IADD3 R46, R60, R46, RZ ;  /* 0x0000002e3c2e7210 */ /* 0x000fcc0007ffe0ff */
[----:B------:R-:W1:Y:S01]  /*1b50*/  LDS.64 R46, [R46] ;  /* 0x000000002e2e7984 */ /* 0x000e620000000a00 */
[----:B0-----:R-:W-:Y:S01]  /*1b60*/  FADD.FTZ R45, RZ, R45 ;  /* 0x0000002dff2d7221 */ /* 0x001fe20000010000 */
[----:B------:R-:W-:-:S03]  /*1b70*/  FADD.FTZ R44, RZ, R44 ;  /* 0x0000002cff2c7221 */ /* 0x000fc60000010000 */
[----:B-1----:R-:W-:Y:S01]  /*1b80*/  FADD.FTZ R47, R45, R47 ;  /* 0x0000002f2d2f7221 */ /* 0x002fe20000010000 */
[----:B------:R-:W-:Y:S01]  /*1b90*/  IADD3 R45, R59, 0x4, RZ ;  /* 0x000000043b2d7810 */ /* 0x000fe20007ffe0ff */
[----:B------:R-:W-:-:S03]  /*1ba0*/  FADD.FTZ R46, R44, R46 ;  /* 0x0000002e2c2e7221 */ /* 0x000fc60000010000 */
[--C-:B------:R-:W-:Y:S02]  /*1bb0*/  SHF.R.U32.HI R44, RZ, 0x1, R45.reuse ;  /* 0x00000001ff2c7819 */ /* 0x100fe4000001162d */
[----:B------:R-:W-:Y:S02]  /*1bc0*/  SHF.R.U32.HI R45, RZ, 0x2, R45 ;  /* 0x00000002ff2d7819 */ /* 0x000fe4000001162d */
[----:B------:R-:W-:-:S05]  /*1bd0*/  LOP3.LUT R44, R44, 0x1, RZ, 0xc0, !PT ;  /* 0x000000012c2c7812 */ /* 0x000fca00078ec0ff */
[----:B------:R-:W-:Y:S02]  /*1be0*/  IMAD R44, R44, 0x50, R45 ;  /* 0x000000502c2c7824 */ /* 0x000fe400078e022d */
[----:B------:R-:W-:-:S04]  /*1bf0*/  IMAD.MOV.U32 R45, RZ, RZ, 0x28 ;  /* 0x00000028ff2d7424 */ /* 0x000fc800078e00ff */
[----:B------:R-:W-:-:S05]  /*1c00*/  IMAD R44, R44, R45, UR6 ;  /* 0x000000062c2c7e24 */ /* 0x000fca000f8e022d */
[----:B------:R-:W-:-:S06]  /*1c10*/  IADD3 R44, R60, R44, RZ ;  /* 0x0000002c3c2c7210 */ /* 0x000fcc0007ffe0ff */
[----:B------:R-:W0:Y:S02]  /*1c20*/  LDS.64 R44, [R44] ;  /* 0x000000002c2c7984 */ /* 0x000e240000000a00 */
[----:B0-----:R-:W-:Y:S01]  /*1c30*/  FADD.FTZ R47, R47, R45 ;  /* 0x0000002d2f2f7221 */ /* 0x001fe20000010000 */
        /* <DEDUP_REMOVED lines=22> */
[----:B------:R-:W-:-:S07]  /*1da0*/  FADD.FTZ R44, R47, R45 ;  /* 0x0000002d2f2c7221 */ /* 0x000fce0000010000 */
.L_x_410:
[----:B------:R-:W-:Y:S05]  /*1db0*/  BSYNC B0 ;  /* 0x0000000000007941 */ /* 0x000fea0003800000 */
.L_x_409:
[----:B------:R-:W0:Y:S01]  /*1dc0*/  SHFL.BFLY PT, R47, R46, 0x2, 0x1f ;  /* 0x0c401f002e2f7f89 */ /* 0x000e2200000e0000 */
[----:B------:R-:W-:Y:S01]  /*1dd0*/  PRMT R60, R26, 0x7632, R60 ;  /* 0x000076321a3c7816 */ /* 0x000fe2000000003c */
[----:B------:R-:W-:Y:S01]  /*1de0*/  BSSY B0, `(.L_x_411) ;  /* 0x0000019000007945 */ /* 0x000fe20003800000 */
[----:B------:R-:W-:Y:S01]  /*1df0*/  PRMT R59, R27, 0x7632, R59 ;  /* 0x000076321b3b7816 */ /* 0x000fe2000000003b */
[----:B------:R-:W2:Y:S01]  /*1e00*/  SHFL.BFLY PT, R45, R44, 0x2, 0x1f ;  /* 0x0c401f002c2d7f89 */ /* 0x000ea200000e0000 */
[----:B-1----:R-:W-:-:S03]  /*1e10*/  LOP3.LUT P1, RZ, R61, 0xffffff83, RZ, 0xc0, !PT ;  /* 0xffffff833dff7812 */ /* 0x002fc6000782c0ff */
[----:B------:R-:W-:Y:S04]  /*1e20*/  STL.S16 [R1+0x8], R60 ;  /* 0x0000083c01007387 */ /* 0x000fe80000100600 */
[----:B------:R-:W-:Y:S01]  /*1e30*/  STL.S16 [R1+0x10], R59 ;  /* 0x0000103b01007387 */ /* 0x000fe20000100600 */
[----:B0-----:R-:W-:Y:S01]  /*1e40*/  FADD.FTZ R46, R47, R46 ;  /* 0x0000002e2f2e7221 */ /* 0x001fe20000010000 */
[----:B--2---:R-:W-:-:S04]  /*1e50*/  FADD.FTZ R44, R45, R44 ;  /* 0x0000002c2d2c7221 */ /* 0x004fc80000010000 */
[----:B------:R-:W0:Y:S04]  /*1e60*/  SHFL.BFLY PT, R47, R46, 0x1, 0x1f ;  /* 0x0c201f002e2f7f89 */ /* 0x000e2800000e0000 */
[----:B------:R-:W1:Y:S01]  /*1e70*/  SHFL.BFLY PT, R45, R44, 0x1, 0x1f ;  /* 0x0c201f002c2d7f89 */ /* 0x000e6200000e0000 */
[----:B0-----:R-:W-:Y:S01]  /*1e80*/  FADD.FTZ R26, R46, R47 ;  /* 0x0000002f2e1a7221 */ /* 0x001fe20000010000 */
[----:B-1----:R-:W-:Y:S01]  /*1e90*/  FADD.FTZ R27, R44, R45 ;  /* 0x0000002d2c1b7221 */ /* 0x002fe20000010000 */
[----:B------:R-:W-:Y:S06]  /*1ea0*/  @P1 BRA `(.L_x_412) ;  /* 0x0000000000301947 */ /* 0x000fec0003800000 */
[----:B------:R-:W0:Y:S01]  /*1eb0*/  LDC.64 R46, c[0x0][0x260] ;  /* 0x00009800ff2e7b82 */ /* 0x000e220000000a00 */
[----:B------:R-:W-:Y:S01]  /*1ec0*/  SHF.R.U32.HI R45, RZ, 0x2, R61 ;  /* 0x00000002ff2d7819 */ /* 0x000fe2000001163d */
[----:B------:R-:W-:Y:S01]  /*1ed0*/  ULDC UR5, c[0x0][0x10] ;  /* 0x0000040000057ab9 */ /* 0x000fe20000000800 */
[----:B------:R-:W-:Y:S01]  /*1ee0*/  IMAD.U32 R44, RZ, RZ, UR16 ;  /* 0x00000010ff2c7e24 */ /* 0x000fe2000f8e00ff */
[----:B------:R-:W-:Y:S01]  /*1ef0*/  UIMAD UR5, UR5, UR4, UR8 ;  /* 0x00000004050572a4 */ /* 0x000fe2000f8e0208 */
[----:B------:R-:W-:-:S04]  /*1f00*/  SHF.L.U32 R45, R45, 0x6, RZ ;  /* 0x000000062d2d7819 */ /* 0x000fc800000006ff */
[----:B------:R-:W-:Y:S02]  /*1f10*/  LOP3.LUT R44, R45, 0xffffffc0, R44, 0xe2, !PT ;  /* 0xffffffc02d2c7812 */ /* 0x000fe400078ee22c */
[----:B------:R-:W-:-:S04]  /*1f20*/  MOV R45, UR5 ;  /* 0x00000005002d7c02 */ /* 0x000fc80008000f00 */
[----:B------:R-:W-:-:S05]  /*1f30*/  LEA R44, R45, R44, 0xb ;  /* 0x0000002c2d2c7211 */ /* 0x000fca00078e58ff */
[----:B------:R-:W-:-:S04]  /*1f40*/  IMAD.SHL.U32 R44, R44, 0x2, RZ ;  /* 0x000000022c2c7824 */ /* 0x000fc800078e00ff */
[----:B0-----:R-:W-:-:S05]  /*1f50*/  IMAD.WIDE.U32 R44, R44, 0x4, R46 ;  /* 0x000000042c2c7825 */ /* 0x001fca00078e002e */
[----:B------:R0:W-:Y:S02]  /*1f60*/  STG.E.64 desc[UR12][R44.64], R26 ;  /* 0x0000001a2c007986 */ /* 0x0001e4000c101b0c */
.L_x_412:
[----:B------:R-:W-:Y:S05]  /*1f70*/  BSYNC B0 ;  /* 0x0000000000007941 */ /* 0x000fea0003800000 */
.L_x_411:
[----:B------:R-:W-:Y:S01]  /*1f80*/  UISETP.GE.U32.AND UP0, UPT, UR7, UR14, UPT ;  /* 0x0000000e0700728c */ /* 0x000fe2000bf06070 */
[----:B0-----:R-:W-:Y:S02]  /*1f90*/  PRMT R26, R29, 0x7632, R26 ;  /* 0x000076321d1a7816 */ /* 0x001fe4000000001a */
[----:B------:R-:W-:Y:S01]  /*1fa0*/  PRMT R38, R28, 0x7632, R38 ;  /* 0x000076321c267816 */ /* 0x000fe20000000026 */
[----:B------:R-:W-:Y:S01]  /*1fb0*/  UISETP.GE.AND.EX UP0, UPT, UR9, UR15, UPT, UP0 ;  /* 0x0000000f0900728c */ /* 0x000fe2000bf06300 */
[----:B------:R-:W-:Y:S01]  /*1fc0*/  PRMT R61, R30, 0x7632, R61 ;  /* 0x000076321e3d7816 */ /* 0x000fe2000000003d */
[----:B------:R0:W-:Y:S01]  /*1fd0*/  STL.S16 [R1+0x4], R26 ;  /* 0x0000041a01007387 */ /* 0x0001e20000100600 */
[----:B------:R-:W-:Y:S02]  /*1fe0*/  PRMT R60, R31, 0x7632, R60 ;  /* 0x000076321f3c7816 */ /* 0x000fe4000000003c */
[----:B------:R-:W-:Y:S02]  /*1ff0*/  PRMT R59, R32, 0x7632, R59 ;  /* 0x00007632203b7816 */ /* 0x000fe4000000003b */
[----:B------:R-:W-:-:S02]  /*2000*/  PLOP3.LUT P1, PT, PT, PT, UP0, 0x80, 0x0 ;  /* 0x000000000000781c */ /* 0x000fc40003f2f008 */
        /* <DEDUP_REMOVED lines=8> */
[----:B------:R-:W-:Y:S01]  /*2090*/  PRMT R43, R43, 0x7632, R43 ;  /* 0x000076322b2b7816 */ /* 0x000fe2000000002b */
[----:B0-----:R-:W-:Y:S06]  /*20a0*/  @P1 BRA `(.L_x_413) ;  /* 0x00000000005c1947 */ /* 0x001fec0003800000 */
[----:B------:R-:W0:Y:S01]  /*20b0*/  S2R R26, SR_TID.X ;  /* 0x00000000001a7919 */ /* 0x000e220000002100 */
[----:B------:R-:W-:Y:S01]  /*20c0*/  BAR.SYNC.DEFER_BLOCKING 0x0 ;  /* 0x0000000000007b1d */ /* 0x000fe20000010000 */
[----:B0-----:R-:W-:-:S13]  /*20d0*/  ISETP.NE.AND P1, PT, R26, RZ, PT ;  /* 0x000000ff1a00720c */ /* 0x001fda0003f25270 */
[----:B------:R-:W-:Y:S05]  /*20e0*/  @P1 BRA `(.L_x_414) ;  /* 0x0000000000401947 */ /* 0x000fea0003800000 */
[----:B------:R-:W0:Y:S01]  /*20f0*/  LDC.64 R28, c[0x0][0x268] ;  /* 0x00009a00ff1c7b82 */ /* 0x000e220000000a00 */
[----:B------:R-:W-:Y:S02]  /*2100*/  MOV R26, UR8 ;  /* 0x00000008001a7c02 */ /* 0x000fe40008000f00 */
[----:B------:R-:W-:-:S03]  /*2110*/  ISETP.NE.AND P1, PT, RZ, UR16, PT ;  /* 0x00000010ff007c0c */ /* 0x000fc6000bf25270 */
[----:B0-----:R-:W-:Y:S01]  /*2120*/  IMAD.WIDE.U32 R26, R26, 0x4, R28 ;  /* 0x000000041a1a7825 */ /* 0x001fe200078e001c */
[----:B------:R-:W-:-:S04]  /*2130*/  MOV R28, 0x7fffffc1 ;  /* 0x7fffffc1001c7802 */ /* 0x000fc80000000f00 */
[----:B------:R-:W-:Y:S01]  /*2140*/  SEL R28, R28, 0x1, !P1 ;  /* 0x000000011c1c7807 */ /* 0x000fe20004800000 */
[----:B------:R-:W-:Y:S06]  /*2150*/  MEMBAR.ALL.GPU ;  /* 0x0000000000007992 */ /* 0x000fec000000a000 */
[----:B------:R-:W-:-:S00]  /*2160*/  ERRBAR ;  /* 0x00000000000079ab */ /* 0x000fc00000000000 */
[----:B------:R-:W-:Y:S06]  /*2170*/  CGAERRBAR ;  /* 0x00000000000075ab */ /* 0x000fec0000000000 */
[----:B------:R0:W5:Y:S02]  /*2180*/  ATOM.E.ADD.STRONG.GPU PT, R28, desc[UR12][R26.64], R28 ;  /* 0x0000001c1a1c798a */ /* 0x00016400081ee1cc */
.L_x_415:
[----:B------:R-:W2:Y:S04]  /*2190*/  LD.E.STRONG.GPU R29, desc[UR12][R26.64] ;  /* 0x0000000c1a1d7980 */ /* 0x000ea8000c10f900 */
[----:B--2---:R-:W-:Y:S01]  /*21a0*/  CCTL.IVALL ;  /* 0x00000000ff00798f */ /* 0x004fe20002000000 */
[----:B------:R-:W-:Y:S05]  /*21b0*/  YIELD ;  /* 0x0000000000007946 */ /* 0x000fea0003800000 */
[----:B-----5:R-:W-:-:S04]  /*21c0*/  LOP3.LUT R29, R29, R28, RZ, 0x3c, !PT ;  /* 0x0000001c1d1d7212 */ /* 0x020fc800078e3cff */
[----:B------:R-:W-:-:S13]  /*21d0*/  ISETP.GT.AND P1, PT, R29, -0x1, PT ;  /* 0xffffffff1d00780c */ /* 0x000fda0003f24270 */
[----:B------:R-:W-:Y:S05]  /*21e0*/  @P1 BRA `(.L_x_415) ;  /* 0xfffffffc00e81947 */ /* 0x000fea000383ffff */
.L_x_414:
[----:B------:R-:W-:Y:S05]  /*21f0*/  WARPSYNC.ALL ;  /* 0x0000000000007948 */ /* 0x000fea0003800000 */
[----:B------:R-:W-:Y:S06]  /*2200*/  BAR.SYNC.DEFER_BLOCKING 0x0 ;  /* 0x0000000000007b1d */ /* 0x000fec0000010000 */
[----:B------:R-:W-:Y:S05]  /*2210*/  BRA `(.L_x_416) ;  /* 0x0000000000647947 */ /* 0x000fea0003800000 */
.L_x_413:
[----:B------:R-:W0:Y:S01]  /*2220*/  S2R R26, SR_TID.X ;  /* 0x00000000001a7919 */ /* 0x000e220000002100 */
[----:B------:R-:W-:Y:S01]  /*2230*/  BAR.SYNC.DEFER_BLOCKING 0x0 ;  /* 0x0000000000007b1d */ /* 0x000fe20000010000 */
[----:B0-----:R-:W-:-:S13]  /*2240*/  ISETP.NE.AND P1, PT, R26, RZ, PT ;  /* 0x000000ff1a00720c */ /* 0x001fda0003f25270 */
[----:B------:R-:W-:Y:S05]  /*2250*/  @P1 BRA `(.L_x_417) ;  /* 0x00000000004c1947 */ /* 0x000fea0003800000 */
[----:B------:R-:W-:Y:S01]  /*2260*/  ULDC.64 UR10, c[0x0][0x268] ;  /* 0x00009a00000a7ab9 */ /* 0x000fe20000000a00 */
[----:B------:R-:W-:Y:S01]  /*2270*/  IMAD R26, RZ, RZ, -UR8 ;  /* 0x80000008ff1a7e24 */ /* 0x000fe2000f8e02ff */
[----:B------:R-:W-:Y:S01]  /*2280*/  UIADD3 UR10, UP0, UR10, 0x14, URZ ;  /* 0x000000140a0a7890 */ /* 0x000fe2000ff1e03f */
[----:B------:R-:W-:-:S03]  /*2290*/  MOV R28, 0x7ffffec1 ;  /* 0x7ffffec1001c7802 */ /* 0x000fc60000000f00 */
[----:B------:R-:W-:Y:S01]  /*22a0*/  UIADD3.X UR11, URZ, UR11, URZ, UP0, !UPT ;  /* 0x0000000b3f0b7290 */ /* 0x000fe200087fe43f */
[----:B------:R-:W-:Y:S02]  /*22b0*/  ISETP.NE.AND P1, PT, R26, UR16, PT ;  /* 0x000000101a007c0c */ /* 0x000fe4000bf25270 */
[----:B------:R-:W-:Y:S02]  /*22c0*/  MOV R26, UR10 ;  /* 0x0000000a001a7c02 */ /* 0x000fe40008000f00 */
[----:B------:R-:W-:Y:S01]  /*22d0*/  SEL R28, R28, 0x1, !P1 ;  /* 0x000000011c1c7807 */ /* 0x000fe20004800000 */
[----:B------:R-:W-:Y:S01]  /*22e0*/  IMAD.U32 R27, RZ, RZ, UR11 ;  /* 0x0000000bff1b7e24 */ /* 0x000fe2000f8e00ff */
[----:B------:R-:W-:Y:S06]  /*22f0*/  MEMBAR.ALL.GPU ;  /* 0x0000000000007992 */ /* 0x000fec000000a000 */
[----:B------:R-:W-:-:S00]  /*2300*/  ERRBAR ;  /* 0x00000000000079ab */ /* 0x000fc00000000000 */
[----:B------:R-:W-:Y:S06]  /*2310*/  CGAERRBAR ;  /* 0x00000000000075ab */ /* 0x000fec0000000000 */
[----:B------:R0:W5:Y:S02]  /*2320*/  ATOM.E.ADD.STRONG.GPU PT, R28, desc[UR12][R26.64], R28 ;  /* 0x0000001c1a1c798a */ /* 0x00016400081ee1cc */
.L_x_418:
[----:B------:R-:W2:Y:S04]  /*2330*/  LD.E.STRONG.GPU R29, desc[UR12][R26.64] ;  /* 0x0000000c1a1d7980 */ /* 0x000ea8000c10f900 */
[----:B--2---:R-:W-:Y:S01]  /*2340*/  CCTL.IVALL ;  /* 0x00000000ff00798f */ /* 0x004fe20002000000 */
[----:B------:R-:W-:Y:S05]  /*2350*/  YIELD ;  /* 0x0000000000007946 */ /* 0x000fea0003800000 */
[----:B-----5:R-:W-:-:S04]  /*2360*/  LOP3.LUT R29, R29, R28, RZ, 0x3c, !PT ;  /* 0x0000001c1d1d7212 */ /* 0x020fc800078e3cff */
[----:B------:R-:W-:-:S13]  /*2370*/  ISETP.GT.AND P1, PT, R29, -0x1, PT ;  /* 0xffffffff1d00780c */ /* 0x000fda0003f24270 */
[----:B------:R-:W-:Y:S05]  /*2380*/  @P1 BRA `(.L_x_418) ;  /* 0xfffffffc00e81947 */ /* 0x000fea000383ffff */
.L_x_417:
[----:B------:R-:W-:Y:S05]  /*2390*/  WARPSYNC.ALL ;  /* 0x0000000000007948 */ /* 0x000fea0003800000 */
[----:B------:R-:W-:Y:S06]  /*23a0*/  BAR.SYNC.DEFER_BLOCKING 0x0 ;  /* 0x0000000000007b1d */ /* 0x000fec0000010000 */
.L_x_416:
[----:B------:R-:W1:Y:S01]  /*23b0*/  S2R R28, SR_TID.X ;  /* 0x00000000001c7919 */ /* 0x000e620000002100 */
[----:B------:R-:W-:Y:S01]  /*23c0*/  BSSY B0, `(.L_x_419) ;  /* 0x0000039000007945 */ /* 0x000fe20003800000 */
[----:B0-----:R-:W-:Y:S02]  /*23d0*/  CS2R R26, SRZ ;  /* 0x00000000001a7805 */ /* 0x001fe4000001ff00 */
[----:B-1----:R-:W-:-:S13]  /*23e0*/  ISETP.GT.U32.AND P1, PT, R28, 0xff, PT ;  /* 0x000000ff1c00780c */ /* 0x002fda0003f24070 */
[----:B------:R-:W-:Y:S05]  /*23f0*/  @P1 BRA `(.L_x_420) ;  /* 0x0000000000d41947 */ /* 0x000fea0003800000 */
[----:B------:R-:W-:Y:S01]  /*2400*/  ULDC UR5, c[0x0][0x10] ;  /* 0x0000040000057ab9 */ /* 0x000fe20000000800 */
[----:B------:R0:W-:Y:S01]  /*2410*/  STL.64 [R1+0x38], R2 ;  /* 0x0000380201007387 */ /* 0x0001e20000100a00 */
[----:B------:R-:W-:Y:S01]  /*2420*/  UIMAD UR5, UR5, UR4, UR8 ;  /* 0x00000004050572a4 */ /* 0x000fe2000f8e0208 */
[C---:B------:R-:W-:Y:S02]  /*2430*/  SHF.L.U32 R27, R28.reuse, 0x3, RZ ;  /* 0x000000031c1b7819 */ /* 0x040fe400000006ff */
[----:B------:R-:W-:Y:S01]  /*2440*/  LOP3.LUT R28, R28, 0x7, RZ, 0xc0, !PT ;  /* 0x000000071c1c7812 */ /* 0x000fe200078ec0ff */
[----:B------:R1:W-:Y:S01]  /*2450*/  STL [R1+0x2c], R0 ;  /* 0x00002c0001007387 */ /* 0x0003e20000100800 */
[----:B------:R-:W-:Y:S02]  /*2460*/  LOP3.LUT R27, R27, 0x7fffffc0, RZ, 0xc0, !PT ;  /* 0x7fffffc01b1b7812 */ /* 0x000fe400078ec0ff */
[----:B------:R-:W-:Y:S01]  /*2470*/  MOV R26, UR5 ;  /* 0x00000005001a7c02 */ /* 0x000fe20008000f00 */
[----:B0-----:R-:W0:Y:S04]  /*2480*/  LDC.64 R2, c[0x0][0x260] ;  /* 0x00009800ff027b82 */ /* 0x001e280000000a00 */
[----:B------:R-:W-:-:S05]  /*2490*/  IMAD R26, R26, 0x800, R27 ;  /* 0x000008001a1a7824 */ /* 0x000fca00078e021b */
[----:B------:R-:W-:-:S04]  /*24a0*/  IADD3 R26, R26, R28, RZ ;  /* 0x0000001c1a1a7210 */ /* 0x000fc80007ffe0ff */
[----:B------:R-:W-:-:S04]  /*24b0*/  SHF.L.U32 R36, R26, 0x1, RZ ;  /* 0x000000011a247819 */ /* 0x000fc800000006ff */
[C---:B------:R-:W-:Y:S01]  /*24c0*/  IADD3 R30, R36.reuse, 0x20, RZ ;  /* 0x00000020241e7810 */ /* 0x040fe20007ffe0ff */
[C---:B------:R-:W-:Y:S01]  /*24d0*/  VIADD R32, R36.reuse, 0x10 ;  /* 0x0000001024207836 */ /* 0x040fe20000000000 */
[C---:B------:R-:W-:Y:S01]  /*24e0*/  IADD3 R26, R36.reuse, 0x30, RZ ;  /* 0x00000030241a7810 */ /* 0x040fe20007ffe0ff */
[----:B0-----:R-:W-:-:S04]  /*24f0*/  IMAD.WIDE.U32 R28, R36, 0x4, R2 ;  /* 0x00000004241c7825 */ /* 0x001fc800078e0002 */
[--C-:B------:R-:W-:Y:S02]  /*2500*/  IMAD.WIDE.U32 R32, R32, 0x4, R2.reuse ;  /* 0x0000000420207825 */ /* 0x100fe400078e0002 */
[----:B------:R-:W2:Y:S02]  /*2510*/  LDG.E.64 R28, desc[UR12][R28.64] ;  /* 0x0000000c1c1c7981 */ /* 0x000ea4000c1e1b00 */
[--C-:B------:R-:W-:Y:S02]  /*2520*/  IMAD.WIDE.U32 R30, R30, 0x4, R2.reuse ;  /* 0x000000041e1e7825 */ /* 0x100fe400078e0002 */
[----:B------:R-:W3:Y:S02]  /*2530*/  LDG.E.64 R32, desc[UR12][R32.64] ;  /* 0x0000000c20207981 */ /* 0x000ee4000c1e1b00 */
[----:B------:R-:W-:Y:S02]  /*2540*/  IMAD.WIDE.U32 R26, R26, 0x4, R2 ;  /* 0x000000041a1a7825 */ /* 0x000fe400078e0002 */
[----:B------:R-:W4:Y:S04]  /*2550*/  LDG.E.64 R30, desc[UR12][R30.64] ;  /* 0x0000000c1e1e7981 */ /* 0x000f28000c1e1b00 */
[----:B------:R-:W4:Y:S01]  /*2560*/  LDG.E.64 R26, desc[UR12][R26.64] ;  /* 0x0000000c1a1a7981 */ /* 0x000f22000c1e1b00 */
[----:B------:R-:W-:Y:S01]  /*2570*/  IADD3 R37, R36, 0x60, RZ ;  /* 0x0000006024257810 */ /* 0x000fe20007ffe0ff */
[----:B--2---:R-:W-:Y:S01]  /*2580*/  FADD.FTZ R28, RZ, R28 ;  /* 0x0000001cff1c7221 */ /* 0x004fe20000010000 */
[----:B------:R-:W-:-:S03]  /*2590*/  FADD.FTZ R29, RZ, R29 ;  /* 0x0000001dff1d7221 */ /* 0x000fc60000010000 */
[----:B---3--:R-:W-:Y:S01]  /*25a0*/  FADD.FTZ R28, R32, R28 ;  /* 0x0000001c201c7221 */ /* 0x008fe20000010000 */
[----:B------:R-:W-:-:S03]  /*25b0*/  FADD.FTZ R29, R33, R29 ;  /* 0x0000001d211d7221 */ /* 0x000fc60000010000 */
[----:B----4-:R-:W-:Y:S01]  /*25c0*/  FADD.FTZ R28, R30, R28 ;  /* 0x0000001c1e1c7221 */ /* 0x010fe20000010000 */
[----:B------:R-:W-:Y:S02]  /*25d0*/  VIADD R30, R36, 0x40 ;  /* 0x00000040241e7836 */ /* 0x000fe40000000000 */
[----:B-1----:R-:W-:Y:S01]  /*25e0*/  FADD.FTZ R0, R31, R29 ;  /* 0x0000001d1f007221 */ /* 0x002fe20000010000 */
[----:B------:R-:W-:Y:S01]  /*25f0*/  FADD.FTZ R26, R26, R28 ;  /* 0x0000001c1a1a7221 */ /* 0x000fe20000010000 */
[----:B------:R-:W-:Y:S01]  /*2600*/  IADD3 R28, R36, 0x50, RZ ;  /* 0x00000050241c7810 */ /* 0x000fe20007ffe0ff */
[----:B------:R-:W-:-:S04]  /*2610*/  IMAD.WIDE.U32 R30, R30, 0x4, R2 ;  /* 0x000000041e1e7825 */ /* 0x000fc800078e0002 */
[--C-:B------:R-:W-:Y:S02]  /*2620*/  IMAD.WIDE.U32 R28, R28, 0x4, R2.reuse ;  /* 0x000000041c1c7825 */ /* 0x100fe400078e0002 */
[----:B------:R-:W2:Y:S02]  /*2630*/  LDG.E.64 R30, desc[UR12][R30.64] ;  /* 0x0000000c1e1e7981 */ /* 0x000ea4000c1e1b00 */
[----:B------:R-:W-:Y:S02]  /*2640*/  VIADD R32, R36, 0x70 ;  /* 0x0000007024207836 */ /* 0x000fe40000000000 */
[--C-:B------:R-:W-:Y:S01]  /*2650*/  IMAD.WIDE.U32 R36, R37, 0x4, R2.reuse ;  /* 0x0000000425247825 */ /* 0x100fe200078e0002 */
[----:B------:R-:W3:Y:S03]  /*2660*/  LDG.E.64 R28, desc[UR12][R28.64] ;  /* 0x0000000c1c1c7981 */ /* 0x000ee6000c1e1b00 */
[----:B------:R-:W-:-:S02]  /*2670*/  IMAD.WIDE.U32 R32, R32, 0x4, R2 ;  /* 0x0000000420207825 */ /* 0x000fc400078e0002 */
[----:B------:R-:W4:Y:S02]  /*2680*/  LDG.E.64 R36, desc[UR12][R36.64] ;  /* 0x0000000c24247981 */ /* 0x000f24000c1e1b00 */
[----:B------:R-:W-:Y:S02]  /*2690*/  FADD.FTZ R27, R27, R0 ;  /* 0x000000001b1b7221 */ /* 0x000fe40000010000 */
[----:B------:R-:W4:Y:S04]  /*26a0*/  LDG.E.64 R32, desc[UR12][R32.64] ;  /* 0x0000000c20207981 */ /* 0x000f28000c1e1b00 */
[----:B------:R0:W5:Y:S04]  /*26b0*/  LDL.LU.64 R2, [R1+0x38] ;  /* 0x0000380001027983 */ /* 0x0001680000300a00 */
[----:B------:R0:W5:Y:S01]  /*26c0*/  LDL.LU R0, [R1+0x2c] ;  /* 0x00002c0001007983 */ /* 0x0001620000300800 */
[----:B--2---:R-:W-:Y:S01]  /*26d0*/  FADD.FTZ R26, R30, R26 ;  /* 0x0000001a1e1a7221 */ /* 0x004fe20000010000 */
[----:B------:R-:W-:-:S03]  /*26e0*/  FADD.FTZ R27, R31, R27 ;  /* 0x0000001b1f1b7221 */ /* 0x000fc60000010000 */
[----:B---3--:R-:W-:Y:S01]  /*26f0*/  FADD.FTZ R26, R28, R26 ;  /* 0x0000001a1c1a7221 */ /* 0x008fe20000010000 */
[----:B------:R-:W-:-:S03]  /*2700*/  FADD.FTZ R27, R29, R27 ;  /* 0x0000001b1d1b7221 */ /* 0x000fc60000010000 */
[----:B----4-:R-:W-:Y:S01]  /*2710*/  FADD.FTZ R26, R36, R26 ;  /* 0x0000001a241a7221 */ /* 0x010fe20000010000 */
[----:B------:R-:W-:-:S03]  /*2720*/  FADD.FTZ R27, R37, R27 ;  /* 0x0000001b251b7221 */ /* 0x000fc60000010000 */
[----:B------:R-:W-:Y:S01]  /*2730*/  FADD.FTZ R26, R32, R26 ;  /* 0x0000001a201a7221 */ /* 0x000fe20000010000 */
[----:B0-----:R-:W-:-:S07]  /*2740*/  FADD.FTZ R27, R33, R27 ;  /* 0x0000001b211b7221 */ /* 0x001fce0000010000 */
.L_x_420:
[----:B------:R-:W-:Y:S05]  /*2750*/  BSYNC B0 ;  /* 0x0000000000007941 */ /* 0x000fea0003800000 */
.L_x_419:
[----:B------:R-:W0:Y:S01]  /*2760*/  SHFL.BFLY PT, R28, R26, 0x4, 0x1f ;  /* 0x0c801f001a1c7f89 */ /* 0x000e2200000e0000 */
[----:B------:R-:W-:Y:S01]  /*2770*/  BSSY B0, `(.L_x_421) ;  /* 0x0000017000007945 */ /* 0x000fe20003800000 */
[----:B------:R-:W1:Y:S01]  /*2780*/  S2R R29, SR_TID.X ;  /* 0x00000000001d7919 */ /* 0x000e620000002100 */
[----:B0-----:R-:W-:Y:S02]  /*2790*/  FADD.FTZ R26, R28, R26 ;  /* 0x0000001a1c1a7221 */ /* 0x001fe40000010000 */
[----:B------:R-:W0:Y:S01]  /*27a0*/  SHFL.BFLY PT, R28, R27, 0x4, 0x1f ;  /* 0x0c801f001b1c7f89 */ /* 0x000e2200000e0000 */
[----:B-1----:R-:W-:Y:S01]  /*27b0*/  LOP3.LUT P1, RZ, R29, 0xffffff07, RZ, 0xc0, !PT ;  /* 0xffffff071dff7812 */ /* 0x002fe2000782c0ff */
[----:B0-----:R-:W-:Y:S02]  /*27c0*/  FADD.FTZ R27, R28, R27 ;  /* 0x0000001b1c1b7221 */ /* 0x001fe40000010000 */
[----:B------:R-:W0:Y:S02]  /*27d0*/  SHFL.BFLY PT, R28, R26, 0x2, 0x1f ;  /* 0x0c401f001a1c7f89 */ /* 0x000e2400000e0000 */
[----:B0-----:R-:W-:-:S02]  /*27e0*/  FADD.FTZ R26, R26, R28 ;  /* 0x0000001c1a1a7221 */ /* 0x001fc40000010000 */
[----:B------:R-:W0:Y:S02]  /*27f0*/  SHFL.BFLY PT, R28, R27, 0x2, 0x1f ;  /* 0x0c401f001b1c7f89 */ /* 0x000e2400000e0000 */
[----:B0-----:R-:W-:Y:S02]  /*2800*/  FADD.FTZ R27, R27, R28 ;  /* 0x0000001c1b1b7221 */ /* 0x001fe40000010000 */
[----:B------:R-:W0:Y:S02]  /*2810*/  SHFL.BFLY PT, R28, R26, 0x1, 0x1f ;  /* 0x0c201f001a1c7f89 */ /* 0x000e2400000e0000 */
[----:B0-----:R-:W-:Y:S02]  /*2820*/  FADD.FTZ R26, R26, R28 ;  /* 0x0000001c1a1a7221 */ /* 0x001fe40000010000 */
[----:B------:R-:W0:Y:S02]  /*2830*/  SHFL.BFLY PT, R28, R27, 0x1, 0x1f ;  /* 0x0c201f001b1c7f89 */ /* 0x000e2400000e0000 */
[----:B0-----:R-:W-:Y:S01]  /*2840*/  FADD.FTZ R27, R27, R28 ;  /* 0x0000001c1b1b7221 */ /* 0x001fe20000010000 */
[----:B------:R-:W-:Y:S06]  /*2850*/  @P1 BRA `(.L_x_422) ;  /* 0x0000000000201947 */ /* 0x000fec0003800000 */
[----:B------:R-:W0:Y:S01]  /*2860*/  S2UR UR10, SR_CgaCtaId ;  /* 0x00000000000a79c3 */ /* 0x000e220000008800 */
[----:B------:R-:W-:Y:S01]  /*2870*/  UMOV UR5, 0x400 ;  /* 0x0000040000057882 */ /* 0x000fe20000000000 */
[----:B------:R-:W-:Y:S01]  /*2880*/  FMUL.FTZ R27, R27, 9.7656251455191522837e-05 ;  /* 0x38cccccd1b1b7820 */ /* 0x000fe20000410000 */
[----:B------:R-:W-:Y:S01]  /*2890*/  UIADD3 UR5, UR5, 0x4100, URZ ;  /* 0x0000410005057890 */ /* 0x000fe2000fffe03f */
[----:B------:R-:W-:Y:S01]  /*28a0*/  FMUL.FTZ R26, R26, 9.7656251455191522837e-05 ;  /* 0x38cccccd1a1a7820 */ /* 0x000fe20000410000 */
[----:B------:R-:W-:Y:S02]  /*28b0*/  LOP3.LUT R28, R29, 0xfffffff8, RZ, 0xc0, !PT ;  /* 0xfffffff81d1c7812 */ /* 0x000fe400078ec0ff */
[----:B0-----:R-:W-:-:S09]  /*28c0*/  ULEA UR5, UR10, UR5, 0x18 ;  /* 0x000000050a057291 */ /* 0x001fd2000f8ec03f */
[----:B------:R0:W-:Y:S03]  /*28d0*/  STS.64 [R28+UR5], R26 ;  /* 0x0000001a1c007988 */ /* 0x0001e60008000a05 */
.L_x_422:
[----:B------:R-:W-:Y:S05]  /*28e0*/  BSYNC B0 ;  /* 0x0000000000007941 */ /* 0x000fea0003800000 */
.L_x_421:
[----:B0-----:R-:W2:Y:S04]  /*28f0*/  LDL R26, [R1+0x14] ;  /* 0x00001400011a7983 */ /* 0x001ea80000100800 */
[----:B------:R-:W3:Y:S04]  /*2900*/  LDL.LU R28, [R1+0x8] ;  /* 0x00000800011c7983 */ /* 0x000ee80000300800 */
[----:B------:R-:W4:Y:S01]  /*2910*/  LDL R29, [R1+0x18] ;  /* 0x00001800011d7983 */ /* 0x000f220000100800 */
[----:B------:R-:W0:Y:S01]  /*2920*/  S2UR UR10, SR_CgaCtaId ;  /* 0x00000000000a79c3 */ /* 0x000e220000008800 */
[----:B------:R-:W-:-:S02]  /*2930*/  UMOV UR5, 0x400 ;  /* 0x0000040000057882 */ /* 0x000fc40000000000 */
[----:B------:R-:W4:Y:S01]  /*2940*/  LDL.LU R30, [R1+0x10] ;  /* 0x00001000011e7983 */ /* 0x000f220000300800 */
[----:B------:R-:W-:Y:S01]  /*2950*/  UIADD3 UR5, UR5, 0x4100, URZ ;  /* 0x0000410005057890 */ /* 0x000fe2000fffe03f */
[----:B------:R-:W-:Y:S02]  /*2960*/  SHF.L.U32 R38, R38, 0x10, RZ ;  /* 0x0000001026267819 */ /* 0x000fe400000006ff */
[----:B------:R-:W4:Y:S01]  /*2970*/  LDL.LU R37, [R1+0x4] ;  /* 0x0000040001257983 */ /* 0x000f220000300800 */
[----:B0-----:R-:W-:-:S03]  /*2980*/  ULEA UR5, UR10, UR5, 0x18 ;  /* 0x000000050a057291 */ /* 0x001fc6000f8ec03f */
[----:B------:R-:W-:Y:S02]  /*2990*/  ULDC.64 UR10, c[0x0][0x210] ;  /* 0x00008400000a7ab9 */ /* 0x000fe40000000a00 */
[----:B-----5:R-:W-:-:S04]  /*29a0*/  IADD3 R54, P1, R54, UR10, RZ ;  /* 0x0000000a36367c10 */ /* 0x020fc8000ff3e0ff */
[----:B------:R-:W-:Y:S01]  /*29b0*/  IADD3.X R55, R55, UR11, RZ, P1, !PT ;  /* 0x0000000b37377c10 */ /* 0x000fe20008ffe4ff */
[----:B------:R-:W-:Y:S01]  /*29c0*/  IMAD.U32 R61, R61, 0x10000, RZ ;  /* 0x000100003d3d7824 */ /* 0x000fe200078e00ff */
[----:B------:R-:W-:Y:S01]  /*29d0*/  SHF.L.U32 R46, R46, 0x10, RZ ;  /* 0x000000102e2e7819 */ /* 0x000fe200000006ff */
[----:B------:R-:W-:Y:S01]  /*29e0*/  IMAD.U32 R41, R41, 0x10000, RZ ;  /* 0x0001000029297824 */ /* 0x000fe200078e00ff */
[----:B------:R-:W-:Y:S02]  /*29f0*/  SHF.L.U32 R40, R40, 0x10, RZ ;  /* 0x0000001028287819 */ /* 0x000fe400000006ff */
[----:B------:R-:W-:Y:S02]  /*2a00*/  SHF.L.U32 R60, R60, 0x10, RZ ;  /* 0x000000103c3c7819 */ /* 0x000fe400000006ff */
[----:B------:R-:W-:Y:S01]  /*2a10*/  SHF.L.U32 R45, R45, 0x10, RZ ;  /* 0x000000102d2d7819 */ /* 0x000fe200000006ff */
[----:B------:R-:W-:Y:S01]  /*2a20*/  IMAD.U32 R33, R42, 0x10000, RZ ;  /* 0x000100002a217824 */ /* 0x000fe200078e00ff */
[----:B------:R-:W-:-:S02]  /*2a30*/  SHF.L.U32 R59, R59, 0x10, RZ ;  /* 0x000000103b3b7819 */ /* 0x000fc400000006ff */
[----:B------:R-:W-:Y:S01]  /*2a40*/  SHF.L.U32 R31, R44, 0x10, RZ ;  /* 0x000000102c1f7819 */ /* 0x000fe200000006ff */
[C---:B------:R-:W-:Y:S01]  /*2a50*/  FADD.FTZ R61, -R24.reuse, R61 ;  /* 0x0000003d183d7221 */ /* 0x040fe20000010100 */
[C---:B------:R-:W-:Y:S01]  /*2a60*/  FADD.FTZ R46, -R24.reuse, R46 ;  /* 0x0000002e182e7221 */ /* 0x040fe20000010100 */
[----:B------:R-:W-:Y:S01]  /*2a70*/  FADD.FTZ R40, -R24, R40 ;  /* 0x0000002818287221 */ /* 0x000fe20000010100 */
[C---:B------:R-:W-:Y:S01]  /*2a80*/  FADD.FTZ R60, -R34.reuse, R60 ;  /* 0x0000003c223c7221 */ /* 0x040fe20000010100 */
[C---:B------:R-:W-:Y:S01]  /*2a90*/  FADD.FTZ R45, -R34.reuse, R45 ;  /* 0x0000002d222d7221 */ /* 0x040fe20000010100 */
[----:B------:R-:W-:Y:S01]  /*2aa0*/  FADD.FTZ R41, -R34, R41 ;  /* 0x0000002922297221 */ /* 0x000fe20000010100 */
[----:B------:R-:W-:Y:S01]  /*2ab0*/  BAR.SYNC.DEFER_BLOCKING 0x0 ;  /* 0x0000000000007b1d */ /* 0x000fe20000010000 */
[----:B--2---:R-:W-:-:S06]  /*2ac0*/  LEA R26, R26, UR5, 0x3 ;  /* 0x000000051a1a7c11 */ /* 0x004fcc000f8e18ff */
[----:B------:R-:W0:Y:S01]  /*2ad0*/  LDS.64 R26, [R26] ;  /* 0x000000001a1a7984 */ /* 0x000e220000000a00 */
[----:B---3--:R-:W-:-:S05]  /*2ae0*/  SHF.L.U32 R28, R28, 0x10, RZ ;  /* 0x000000101c1c7819 */ /* 0x008fca00000006ff */
[----:B------:R-:W-:-:S04]  /*2af0*/  FADD.FTZ R28, -R24, R28 ;  /* 0x0000001c181c7221 */ /* 0x000fc80000010100 */
[----:B------:R-:W-:Y:S01]  /*2b00*/  FMUL.FTZ R28, R5, R28 ;  /* 0x0000001c051c7220 */ /* 0x000fe20000410000 */
[--C-:B0-----:R-:W-:Y:S01]  /*2b10*/  FFMA.FTZ R6, R0, R6, -R26.reuse ;  /* 0x0000000600067223 */ /* 0x101fe2000001081a */
[----:B------:R-:W-:-:S03]  /*2b20*/  FFMA.FTZ R38, R3, R38, -R26 ;  /* 0x0000002603267223 */ /* 0x000fc6000001081a */
[----:B------:R-:W-:Y:S01]  /*2b30*/  FFMA.FTZ R6, -R52, R27, R6 ;  /* 0x0000001b34067223 */ /* 0x000fe20000010106 */
[----:B------:R-:W-:-:S03]  /*2b40*/  FFMA.FTZ R28, R27, -R28, R38 ;  /* 0x8000001c1b1c7223 */ /* 0x000fc60000010026 */
[C---:B------:R-:W-:Y:S01]  /*2b50*/  FMUL.FTZ R6, R5.reuse, R6 ;  /* 0x0000000605067220 */ /* 0x040fe20000410000 */
[----:B------:R-:W-:-:S05]  /*2b60*/  FMUL.FTZ R28, R5, R28 ;  /* 0x0000001c051c7220 */ /* 0x000fca0000410000 */
[----:B------:R-:W-:-:S04]  /*2b70*/  F2FP.BF16.F32.PACK_AB R6, R28, R6 ;  /* 0x000000061c06723e */ /* 0x000fc800000010ff */
[----:B------:R-:W-:Y:S01]  /*2b80*/  PRMT R28, R6, 0x7632, R28 ;  /* 0x00007632061c7816 */ /* 0x000fe2000000001c */
[----:B------:R4:W-:Y:S01]  /*2b90*/  STG.E.U16 desc[UR12][R54.64], R6 ;  /* 0x0000000636007986 */ /* 0x0009e2000c10150c */
[C-C-:B------:R-:W-:Y:S01]  /*2ba0*/  FFMA.FTZ R24, R0.reuse, R7, -R26.reuse ;  /* 0x0000000700187223 */ /* 0x140fe2000001081a */
[--C-:B------:R-:W-:Y:S01]  /*2bb0*/  FFMA.FTZ R11, R0, R11, -R26.reuse ;  /* 0x0000000b000b7223 */ /* 0x100fe2000001081a */
[C-C-:B------:R-:W-:Y:S01]  /*2bc0*/  FFMA.FTZ R32, R3.reuse, R31, -R26.reuse ;  /* 0x0000001f03207223 */ /* 0x140fe2000001081a */
[----:B----4-:R-:W-:Y:S02]  /*2bd0*/  IMAD.U32 R6, R30, 0x10000, RZ ;  /* 0x000100001e067824 */ /* 0x010fe400078e00ff */
[C---:B------:R-:W-:Y:S02]  /*2be0*/  FFMA.FTZ R30, R3.reuse, R59, -R26 ;  /* 0x0000003b031e7223 */ /* 0x040fe4000001081a */
[----:B------:R-:W-:Y:S01]  /*2bf0*/  FADD.FTZ R6, -R34, R6 ;  /* 0x0000000622067221 */ /* 0x000fe20000010100 */
[--C-:B------:R-:W-:Y:S01]  /*2c00*/  FFMA.FTZ R34, R0, R13, -R26.reuse ;  /* 0x0000000d00227223 */ /* 0x100fe2000001081a */
[----:B------:R-:W-:-:S02]  /*2c10*/  FFMA.FTZ R26, R3, R33, -R26 ;  /* 0x00000021031a7223 */ /* 0x000fc4000001081a */
[----:B------:R-:W2:Y:S04]  /*2c20*/  LDL.LU R33, [R1] ;  /* 0x0000000001217983 */ /* 0x000ea80000300800 */
[----:B------:R-:W3:Y:S04]  /*2c30*/  LDL.LU R31, [R1+0xc] ;  /* 0x00000c00011f7983 */ /* 0x000ee80000300800 */
[----:B------:R0:W-:Y:S02]  /*2c40*/  STG.E.U16 desc[UR12][R54.64+0x2], R28 ;  /* 0x0000021c36007986 */ /* 0x0001e4000c10150c */
[----:B0-----:R-:W-:-:S06]  /*2c50*/  LEA R28, R29, UR5, 0x3 ;  /* 0x000000051d1c7c11 */ /* 0x001fcc000f8e18ff */
[----:B------:R-:W0:Y:S01]  /*2c60*/  LDS.64 R28, [R28] ;  /* 0x000000001c1c7984 */ /* 0x000e220000000a00 */
[C---:B------:R-:W-:Y:S01]  /*2c70*/  FMUL.FTZ R61, R5.reuse, R61 ;  /* 0x0000003d053d7220 */ /* 0x040fe20000410000 */
[C---:B------:R-:W-:Y:S01]  /*2c80*/  FMUL.FTZ R46, R5.reuse, R46 ;  /* 0x0000002e052e7220 */ /* 0x040fe20000410000 */
[----:B------:R-:W-:Y:S01]  /*2c90*/  FMUL.FTZ R7, R5, R40 ;  /* 0x0000002805077220 */ /* 0x000fe20000410000 */
[----:B------:R-:W-:Y:S01]  /*2ca0*/  FFMA.FTZ R24, -R51, R27, R24 ;  /* 0x0000001b33187223 */ /* 0x000fe20000010118 */
[C---:B------:R-:W-:Y:S01]  /*2cb0*/  FFMA.FTZ R30, R27.reuse, -R61, R30 ;  /* 0x8000003d1b1e7223 */ /* 0x040fe2000001001e */
[-C--:B------:R-:W-:Y:S01]  /*2cc0*/  FFMA.FTZ R50, -R50, R27.reuse, R11 ;  /* 0x0000001b32327223 */ /* 0x080fe2000001010b */
[----:B------:R-:W-:Y:S01]  /*2cd0*/  FFMA.FTZ R32, R27, -R46, R32 ;  /* 0x8000002e1b207223 */ /* 0x000fe20000010020 */
[----:B------:R-:W-:Y:S01]  /*2ce0*/  FFMA.FTZ R34, -R49, R27, R34 ;  /* 0x0000001b31227223 */ /* 0x000fe20000010122 */
[----:B------:R-:W-:Y:S01]  /*2cf0*/  FFMA.FTZ R36, R27, -R7, R26 ;  /* 0x800000071b247223 */ /* 0x000fe2000001001a */
[C---:B------:R-:W-:Y:S01]  /*2d00*/  FMUL.FTZ R7, R5.reuse, R24 ;  /* 0x0000001805077220 */ /* 0x040fe20000410000 */
[C---:B------:R-:W-:Y:S01]  /*2d10*/  FMUL.FTZ R26, R5.reuse, R30 ;  /* 0x0000001e051a7220 */ /* 0x040fe20000410000 */
[C---:B------:R-:W-:Y:S01]  /*2d20*/  FMUL.FTZ R13, R5.reuse, R50 ;  /* 0x00000032050d7220 */ /* 0x040fe20000410000 */
[C---:B------:R-:W-:Y:S01]  /*2d30*/  FMUL.FTZ R30, R5.reuse, R32 ;  /* 0x00000020051e7220 */ /* 0x040fe20000410000 */
[C---:B------:R-:W-:Y:S01]  /*2d40*/  FMUL.FTZ R11, R5.reuse, R34 ;  /* 0x00000022050b7220 */ /* 0x040fe20000410000 */
[----:B------:R-:W-:Y:S01]  /*2d50*/  FMUL.FTZ R24, R5, R36 ;  /* 0x0000002405187220 */ /* 0x000fe20000410000 */
[----:B------:R-:W-:-:S02]  /*2d60*/  SHF.L.U32 R5, R37, 0x10, RZ ;  /* 0x0000001025057819 */ /* 0x000fc400000006ff */
[----:B------:R-:W-:Y:S01]  /*2d70*/  SHF.L.U32 R47, R47, 0x10, RZ ;  /* 0x000000102f2f7819 */ /* 0x000fe200000006ff */
[C---:B------:R-:W-:Y:S01]  /*2d80*/  FMUL.FTZ R32, R8.reuse, R6 ;  /* 0x0000000608207220 */ /* 0x040fe20000410000 */
[C---:B------:R-:W-:Y:S01]  /*2d90*/  FMUL.FTZ R60, R8.reuse, R60 ;  /* 0x0000003c083c7220 */ /* 0x040fe20000410000 */
[----:B------:R-:W-:Y:S01]  /*2da0*/  IMAD.U32 R39, R39, 0x10000, RZ ;  /* 0x0001000027277824 */ /* 0x000fe200078e00ff */
[----:B------:R-:W-:Y:S01]  /*2db0*/  SHF.L.U32 R43, R43, 0x10, RZ ;  /* 0x000000102b2b7819 */ /* 0x000fe200000006ff */
[----:B------:R-:W-:Y:S01]  /*2dc0*/  FMUL.FTZ R45, R8, R45 ;  /* 0x0000002d082d7220 */ /* 0x000fe20000410000 */
[----:B------:R-:W-:Y:S01]  /*2dd0*/  F2FP.BF16.F32.PACK_AB R26, R26, R7 ;  /* 0x000000071a1a723e */ /* 0x000fe200000010ff */
[--C-:B0-----:R-:W-:Y:S01]  /*2de0*/  FFMA.FTZ R9, R2, R9, -R28.reuse ;  /* 0x0000000902097223 */ /* 0x101fe2000001081c */
[--C-:B------:R-:W-:Y:S01]  /*2df0*/  FFMA.FTZ R34, R4, R5, -R28.reuse ;  /* 0x0000000504227223 */ /* 0x100fe2000001081c */
[--C-:B------:R-:W-:Y:S01]  /*2e00*/  FFMA.FTZ R10, R2, R10, -R28.reuse ;  /* 0x0000000a020a7223 */ /* 0x100fe2000001081c */
[--C-:B------:R-:W-:Y:S01]  /*2e10*/  FFMA.FTZ R47, R4, R47, -R28.reuse ;  /* 0x0000002f042f7223 */ /* 0x100fe2000001081c */
[-C--:B------:R-:W-:Y:S01]  /*2e20*/  FFMA.FTZ R9, -R48, R29.reuse, R9 ;  /* 0x0000001d30097223 */ /* 0x080fe20000010109 */
[----:B------:R-:W-:Y:S01]  /*2e30*/  FFMA.FTZ R12, R2, R12, -R28 ;  /* 0x0000000c020c7223 */ /* 0x000fe2000001081c */
[----:B------:R-:W-:Y:S01]  /*2e40*/  FFMA.FTZ R5, R29, -R32, R34 ;  /* 0x800000201d057223 */ /* 0x000fe20000010022 */
[----:B------:R-:W-:Y:S01]  /*2e50*/  FFMA.FTZ R35, -R35, R29, R10 ;  /* 0x0000001d23237223 */ /* 0x000fe2000001010a */
[----:B------:R-:W-:Y:S01]  /*2e60*/  FFMA.FTZ R47, R29, -R60, R47 ;  /* 0x8000003c1d2f7223 */ /* 0x000fe2000001002f */
[----:B------:R-:W-:Y:S01]  /*2e70*/  FFMA.FTZ R6, R4, R39, -R28 ;  /* 0x0000002704067223 */ /* 0x000fe2000001081c */
[C---:B------:R-:W-:Y:S01]  /*2e80*/  FMUL.FTZ R9, R8.reuse, R9 ;  /* 0x0000000908097220 */ /* 0x040fe20000410000 */
[C---:B------:R-:W-:Y:S01]  /*2e90*/  FMUL.FTZ R10, R8.reuse, R5 ;  /* 0x00000005080a7220 */ /* 0x040fe20000410000 */
[----:B------:R-:W-:Y:S01]  /*2ea0*/  FFMA.FTZ R25, -R25, R29, R12 ;  /* 0x0000001d19197223 */ /* 0x000fe2000001010c */
[C---:B------:R-:W-:Y:S01]  /*2eb0*/  FMUL.FTZ R35, R8.reuse, R35 ;  /* 0x0000002308237220 */ /* 0x040fe20000410000 */
[----:B------:R-:W-:Y:S01]  /*2ec0*/  FMUL.FTZ R12, R8, R47 ;  /* 0x0000002f080c7220 */ /* 0x000fe20000410000 */
[--C-:B------:R-:W-:Y:S01]  /*2ed0*/  FFMA.FTZ R14, R2, R14, -R28.reuse ;  /* 0x0000000e020e7223 */ /* 0x100fe2000001081c */
[----:B------:R-:W-:Y:S01]  /*2ee0*/  FFMA.FTZ R43, R4, R43, -R28 ;  /* 0x0000002b042b7223 */ /* 0x000fe2000001081c */
[----:B------:R-:W-:Y:S01]  /*2ef0*/  FMUL.FTZ R28, R8, R41 ;  /* 0x00000029081c7220 */ /* 0x000fe20000410000 */
[----:B------:R-:W-:Y:S01]  /*2f00*/  FFMA.FTZ R45, R29, -R45, R6 ;  /* 0x8000002d1d2d7223 */ /* 0x000fe20000010006 */
[----:B------:R-:W-:Y:S01]  /*2f10*/  F2FP.BF16.F32.PACK_AB R9, R10, R9 ;  /* 0x000000090a09723e */ /* 0x000fe200000010ff */
[----:B------:R-:W-:Y:S01]  /*2f20*/  FFMA.FTZ R5, -R15, R29, R14 ;  /* 0x0000001d0f057223 */ /* 0x000fe2000001010e */
[----:B------:R-:W-:Y:S01]  /*2f30*/  F2FP.BF16.F32.PACK_AB R35, R12, R35 ;  /* 0x000000230c23723e */ /* 0x000fe200000010ff */
[----:B------:R-:W-:Y:S01]  /*2f40*/  FFMA.FTZ R43, R29, -R28, R43 ;  /* 0x8000001c1d2b7223 */ /* 0x000fe2000001002b */
[C---:B------:R-:W-:Y:S01]  /*2f50*/  FMUL.FTZ R25, R8.reuse, R25 ;  /* 0x0000001908197220 */ /* 0x040fe20000410000 */
[C---:B------:R-:W-:Y:S01]  /*2f60*/  FMUL.FTZ R14, R8.reuse, R45 ;  /* 0x0000002d080e7220 */ /* 0x040fe20000410000 */
[----:B------:R-:W-:Y:S01]  /*2f70*/  PRMT R27, R9, 0x7632, R27 ;  /* 0x00007632091b7816 */ /* 0x000fe2000000001b */
[----:B------:R-:W-:Y:S01]  /*2f80*/  FMUL.FTZ R5, R8, R5 ;  /* 0x0000000508057220 */ /* 0x000fe20000410000 */
[----:B------:R-:W-:Y:S01]  /*2f90*/  PRMT R12, R26, 0x7632, R12 ;  /* 0x000076321a0c7816 */ /* 0x000fe2000000000c */
[----:B------:R-:W-:Y:S01]  /*2fa0*/  FMUL.FTZ R10, R8, R43 ;  /* 0x0000002b080a7220 */ /* 0x000fe20000410000 */
[----:B------:R-:W-:-:S02]  /*2fb0*/  PRMT R15, R35, 0x7632, R15 ;  /* 0x00007632230f7816 */ /* 0x000fc4000000000f */
[----:B------:R-:W-:Y:S02]  /*2fc0*/  F2FP.BF16.F32.PACK_AB R13, R30, R13 ;  /* 0x0000000d1e0d723e */ /* 0x000fe400000010ff */
[----:B------:R-:W-:Y:S01]  /*2fd0*/  F2FP.BF16.F32.PACK_AB R25, R14, R25 ;  /* 0x000000190e19723e */ /* 0x000fe200000010ff */
[----:B------:R0:W-:Y:S04]  /*2fe0*/  STG.E.U16 desc[UR12][R54.64+0x4], R9 ;  /* 0x0000040936007986 */ /* 0x0001e8000c10150c */
[----:B------:R-:W-:Y:S01]  /*2ff0*/  STG.E.U16 desc[UR12][R54.64+0x6], R27 ;  /* 0x0000061b36007986 */ /* 0x000fe2000c10150c */
[----:B------:R-:W-:Y:S02]  /*3000*/  PRMT R14, R25, 0x7632, R14 ;  /* 0x00007632190e7816 */ /* 0x000fe4000000000e */
[----:B------:R-:W-:-:S02]  /*3010*/  F2FP.BF16.F32.PACK_AB R11, R24, R11 ;  /* 0x0000000b180b723e */ /* 0x000fc400000010ff */
[----:B------:R-:W-:Y:S01]  /*3020*/  F2FP.BF16.F32.PACK_AB R5, R10, R5 ;  /* 0x000000050a05723e */ /* 0x000fe200000010ff */
[----:B------:R-:W-:Y:S01]  /*3030*/  ULOP3.LUT UR4, UR4, 0x1, URZ, 0x3c, !UPT ;  /* 0x0000000104047892 */ /* 0x000fe2000f8e3c3f */
[----:B------:R-:W-:Y:S01]  /*3040*/  UMOV UR5, UR9 ;  /* 0x0000000900057c82 */ /* 0x000fe20008000000 */
[----:B--2---:R-:W-:-:S04]  /*3050*/  IADD3 R6, P1, R33, UR10, RZ ;  /* 0x0000000a21067c10 */ /* 0x004fc8000ff3e0ff */
[----:B---3--:R-:W-:Y:S02]  /*3060*/  IADD3.X R7, R31, UR11, RZ, P1, !PT ;  /* 0x0000000b1f077c10 */ /* 0x008fe40008ffe4ff */
[----:B------:R-:W-:-:S03]  /*3070*/  IADD3 R8, P1, R57, UR10, RZ ;  /* 0x0000000a39087c10 */ /* 0x000fc6000ff3e0ff */
[----:B------:R-:W-:Y:S01]  /*3080*/  STG.E.U16 desc[UR12][R6.64], R26 ;  /* 0x0000001a06007986 */ /* 0x000fe2000c10150c */
[----:B0-----:R-:W-:-:S03]  /*3090*/  IADD3.X R9, R58, UR11, RZ, P1, !PT ;  /* 0x0000000b3a097c10 */ /* 0x001fc60008ffe4ff */
[----:B------:R0:W-:Y:S04]  /*30a0*/  STG.E.U16 desc[UR12][R6.64+0x2], R12 ;  /* 0x0000020c06007986 */ /* 0x0001e8000c10150c */
[----:B------:R-:W-:Y:S04]  /*30b0*/  STG.E.U16 desc[UR12][R6.64+0x4], R35 ;  /* 0x0000042306007986 */ /* 0x000fe8000c10150c */
[----:B------:R1:W-:Y:S01]  /*30c0*/  STG.E.U16 desc[UR12][R6.64+0x6], R15 ;  /* 0x0000060f06007986 */ /* 0x0003e2000c10150c */
[----:B0-----:R-:W-:-:S03]  /*30d0*/  IADD3 R12, P1, R53, UR10, RZ ;  /* 0x0000000a350c7c10 */ /* 0x001fc6000ff3e0ff */
[----:B------:R0:W-:Y:S01]  /*30e0*/  STG.E.U16 desc[UR12][R8.64], R13 ;  /* 0x0000000d08007986 */ /* 0x0001e2000c10150c */
[----:B-1----:R-:W-:-:S03]  /*30f0*/  PRMT R7, R13, 0x7632, R7 ;  /* 0x000076320d077816 */ /* 0x002fc60000000007 */
[----:B------:R-:W-:Y:S01]  /*3100*/  STG.E.U16 desc[UR12][R8.64+0x4], R25 ;  /* 0x0000041908007986 */ /* 0x000fe2000c10150c */
[----:B------:R-:W-:-:S03]  /*3110*/  PRMT R6, R11, 0x7632, R6 ;  /* 0x000076320b067816 */ /* 0x000fc60000000006 */
[----:B------:R-:W-:Y:S01]  /*3120*/  STG.E.U16 desc[UR12][R8.64+0x2], R7 ;  /* 0x0000020708007986 */ /* 0x000fe2000c10150c */
[----:B0-----:R-:W-:-:S03]  /*3130*/  IADD3.X R13, R56, UR11, RZ, P1, !PT ;  /* 0x0000000b380d7c10 */ /* 0x001fc60008ffe4ff */
[----:B------:R0:W-:Y:S04]  /*3140*/  STG.E.U16 desc[UR12][R8.64+0x6], R14 ;  /* 0x0000060e08007986 */ /* 0x0001e8000c10150c */
[----:B------:R1:W-:Y:S01]  /*3150*/  STG.E.U16 desc[UR12][R12.64], R11 ;  /* 0x0000000b0c007986 */ /* 0x0003e2000c10150c */
[----:B0-----:R-:W-:-:S03]  /*3160*/  PRMT R9, R5, 0x7632, R9 ;  /* 0x0000763205097816 */ /* 0x001fc60000000009 */
[----:B------:R1:W-:Y:S04]  /*3170*/  STG.E.U16 desc[UR12][R12.64+0x2], R6 ;  /* 0x000002060c007986 */ /* 0x0003e8000c10150c */
[----:B------:R1:W-:Y:S04]  /*3180*/  STG.E.U16 desc[UR12][R12.64+0x4], R5 ;  /* 0x000004050c007986 */ /* 0x0003e8000c10150c */
[----:B------:R1:W-:Y:S01]  /*3190*/  STG.E.U16 desc[UR12][R12.64+0x6], R9 ;  /* 0x000006090c007986 */ /* 0x0003e2000c10150c */
[----:B------:R-:W-:Y:S01]  /*31a0*/  UMOV UR10, UR7 ;  /* 0x00000007000a7c82 */ /* 0x000fe20008000000 */
[----:B------:R-:W-:Y:S05]  /*31b0*/  @!P0 BRA `(.L_x_423) ;  /* 0xffffffd4000c8947 */ /* 0x000fea000383ffff */
.L_x_407:
[----:B------:R-:W-:-:S04]  /*31c0*/  ULEA UR7, UR8, UR16, 0x6 ;  /* 0x0000001008077291 */ /* 0x000fc8000f8e303f */
[----:B------:R-:W-:-:S04]  /*31d0*/  USHF.L.U32 UR7, UR7, 0x5, URZ ;  /* 0x0000000507077899 */ /* 0x000fc8000800063f */
[----:B------:R-:W-:-:S06]  /*31e0*/  UISETP.GT.AND UP0, UPT, UR7, 0x13f, UPT ;  /* 0x0000013f0700788c */ /* 0x000fcc000bf04270 */
[----:B------:R-:W-:-:S13]  /*31f0*/  PLOP3.LUT P0, PT, PT, PT, UP0, 0x80, 0x0 ;  /* 0x000000000000781c */ /* 0x000fda0003f0f008 */
[----:B------:R-:W-:Y:S05]  /*3200*/  @P0 EXIT ;  /* 0x000000000000094d */ /* 0x000fea0003800000 */
[----:B------:R-:W2:Y:S01]  /*3210*/  S2R R48, SR_TID.X ;  /* 0x0000000000307919 */ /* 0x000ea20000002100 */
[----:B------:R-:W-:Y:S01]  /*3220*/  LOP3.LUT R44, RZ, UR14, RZ, 0x33, !PT ;  /* 0x0000000eff2c7c12 */ /* 0x000fe2000f8e33ff */
[----:B-1----:R-:W-:Y:S01]  /*3230*/  IMAD.MOV.U32 R11, RZ, RZ, -0x1 ;  /* 0xffffffffff0b7424 */ /* 0x002fe200078e00ff */
[----:B0-----:R-:W-:Y:S01]  /*3240*/  LOP3.LUT R3, RZ, UR15, RZ, 0x33, !PT ;  /* 0x0000000fff037c12 */ /* 0x001fe2000f8e33ff */
        /* <DEDUP_REMOVED lines=14> */
[----:B--2---:R-:W-:-:S02]  /*3330*/  SHF.R.U32.HI R46, RZ, 0x5, R48 ;  /* 0x00000005ff2e7819 */ /* 0x004fc40000011630 */
        /* <DEDUP_REMOVED lines=26> */
.L_x_440:
        /* <DEDUP_REMOVED lines=48> */
.L_x_427:
[----:B------:R-:W-:Y:S05]  /*37e0*/  BSYNC B1 ;  /* 0x0000000000017941 */ /* 0x000fea0003800000 */
.L_x_426:
        /* <DEDUP_REMOVED lines=23> */
.L_x_430:
        /* <DEDUP_REMOVED lines=55> */
.L_x_429:
[----:B------:R-:W-:Y:S05]  /*3cd0*/  BSYNC B1 ;  /* 0x0000000000017941 */ /* 0x000fea0003800000 */
.L_x_428:
        /* <DEDUP_REMOVED lines=35> */
.L_x_432:
[----:B------:R-:W-:Y:S05]  /*3f10*/  BSYNC B1 ;  /* 0x0000000000017941 */ /* 0x000fea0003800000 */
.L_x_431:
        /* <DEDUP_REMOVED lines=15> */
.L_x_425:
[----:B------:R-:W-:Y:S05]  /*4010*/  BSYNC B0 ;  /* 0x0000000000007941 */ /* 0x000fea0003800000 */
.L_x_424:
        /* <DEDUP_REMOVED lines=50> */
.L_x_449:
        /* <DEDUP_REMOVED lines=47> */
.L_x_459:
        /* <DEDUP_REMOVED lines=41> */
.L_x_469:
[----:B--2---:R-:W-:Y:S01]  /*48c0*/  FADD.FTZ R3, R2, R18 ;  /* 0x0000001202037221 */ /* 0x004fe20000010000 */
[----:B------:R-:W-:-:S04]  /*48d0*/  @!P1 F2FP.BF16.F32.PACK_AB R2, RZ, R12 ;  /* 0x0000000cff02923e */ /* 0x000fc800000010ff */
[----:B------:R-:W-:Y:S01]  /*48e0*/  @!P1 F2FP.BF16.F32.PACK_AB R3, RZ, R3 ;  /* 0x00000003ff03923e */ /* 0x000fe200000010ff */
[----:B------:R0:W-:Y:S04]  /*48f0*/  @!P1 STG.E.U16 desc[UR12][R4.64+0x50], R2 ;  /* 0x0000500204009986 */ /* 0x0001e8000c10150c */
[----:B------:R2:W-:Y:S01]  /*4900*/  @!P1 STG.E.U16 desc[UR12][R6.64+0x50], R3 ;  /* 0x0000500306009986 */ /* 0x0005e2000c10150c */
[----:B0-----:R-:W-:-:S07]  /*4910*/  LEA.HI R2, R48, 0x3c, RZ, 0x1c ;  /* 0x0000003c30027811 */ /* 0x001fce00078fe0ff */
.L_x_435:
[----:B------:R-:W-:Y:S05]  /*4920*/  BSYNC B0 ;  /* 0x0000000000007941 */ /* 0x000fea0003800000 */
.L_x_434:
        /* <DEDUP_REMOVED lines=164> */
.L_x_503:
        /* <DEDUP_REMOVED lines=9> */
.L_x_433:
[----:B------:R-:W-:Y:S05]  /*5400*/  WARPSYNC.ALL ;  /* 0x0000000000007948 */ /* 0x000fea0003800000 */
[----:B------:R-:W-:Y:S01]  /*5410*/  BAR.SYNC.DEFER_BLOCKING 0x0 ;  /* 0x0000000000007b1d */ /* 0x000fe20000010000 */
[C---:B------:R-:W-:Y:S02]  /*5420*/  ISETP.GE.AND P0, PT, R41.reuse, -0x26c0, PT ;  /* 0xffffd9402900780c */ /* 0x040fe40003f06270 */
[----:B------:R-:W-:-:S11]  /*5430*/  IADD3 R41, R41, 0x2800, RZ ;  /* 0x0000280029297810 */ /* 0x000fd60007ffe0ff */
[----:B------:R-:W-:Y:S05]  /*5440*/  @!P0 BRA `(.L_x_440) ;  /* 0xffffffe000248947 */ /* 0x000fea000383ffff */
[----:B------:R-:W-:Y:S05]  /*5450*/  EXIT ;  /* 0x000000000000794d */ /* 0x000fea0003800000 */
.L_x_436:
[----:B------:R-:W-:Y:S01]  /*5460*/  HFMA2.MMA R16, -RZ, RZ, 0, 4.76837158203125e-07 ;  /* 0x00000008ff107435 */ /* 0x000fe200000001ff */
[----:B-1----:R-:W-:Y:S01]  /*5470*/  IMAD.MOV.U32 R17, RZ, RZ, R2 ;  /* 0x000000ffff117224 */ /* 0x002fe200078e0002 */
[----:B------:R-:W-:Y:S01]  /*5480*/  MOV R15, 0x101f ;  /* 0x0000101f000f7802 */ /* 0x000fe20000000f00 */
[----:B------:R-:W-:-:S08]  /*5490*/  IMAD.MOV.U32 R14, RZ, RZ, 0xffff ;  /* 0x0000ffffff0e7424 */ /* 0x000fd000078e00ff */
[----:B0-2---:R-:W-:Y:S05]  /*54a0*/  WARPSYNC.COLLECTIVE R14, `(.L_x_441) ;  /* 0x000000000e087348 */ /* 0x005fea0003c00000 */
[----:B------:R1:W3:Y:S02]  /*54b0*/  SHFL.BFLY P2, R18, R17, R16, R15 ;  /* 0x0c00001011127389 */ /* 0x0002e4000004000f */
[----:B0123--:R-:W-:Y:S01]  /*54c0*/  ENDCOLLECTIVE ;  /* 0x000000000000791b */ /* 0x00ffe20003800000 */
.L_x_441:
[----:B------:R-:W-:Y:S02]  /*54d0*/  MOV R17, R3 ;  /* 0x0000000300117202 */ /* 0x000fe40000000f00 */
[----:B------:R-:W-:-:S07]  /*54e0*/  MOV R5, R18 ;  /* 0x0000001200057202 */ /* 0x000fce0000000f00 */
[----:B------:R-:W-:Y:S05]  /*54f0*/  WARPSYNC.COLLECTIVE R14, `(.L_x_442) ;  /* 0x000000000e087348 */ /* 0x000fea0003c00000 */
[----:B------:R0:W1:Y:S02]  /*5500*/  SHFL.BFLY P2, R18, R17, R16, R15 ;  /* 0x0c00001011127389 */ /* 0x000064000004000f */
[----:B01----:R-:W-:Y:S01]  /*5510*/  ENDCOLLECTIVE ;  /* 0x000000000000791b */ /* 0x003fe20003800000 */
.L_x_442:
[----:B------:R-:W-:Y:S01]  /*5520*/  FADD.FTZ R5, R5, R2 ;  /* 0x0000000205057221 */ /* 0x000fe20000010000 */
[----:B------:R-:W-:-:S04]  /*5530*/  HFMA2.MMA R16, -RZ, RZ, 0, 2.384185791015625e-07 ;  /* 0x00000004ff107435 */ /* 0x000fc800000001ff */
[----:B------:R-:W-:Y:S01]  /*5540*/  MOV R17, R5 ;  /* 0x0000000500117202 */ /* 0x000fe20000000f00 */
[----:B------:R-:W-:-:S07]  /*5550*/  IMAD.MOV.U32 R4, RZ, RZ, R18 ;  /* 0x000000ffff047224 */ /* 0x000fce00078e0012 */
[----:B------:R-:W-:Y:S05]  /*5560*/  WARPSYNC.COLLECTIVE R14, `(.L_x_443) ;  /* 0x000000000e087348 */ /* 0x000fea0003c00000 */
[----:B------:R0:W1:Y:S02]  /*5570*/  SHFL.BFLY P2, R18, R17, R16, R15 ;  /* 0x0c00001011127389 */ /* 0x000064000004000f */
[----:B01----:R-:W-:Y:S01]  /*5580*/  ENDCOLLECTIVE ;  /* 0x000000000000791b */ /* 0x003fe20003800000 */
.L_x_443:
[----:B------:R-:W-:-:S05]  /*5590*/  FADD.FTZ R4, R4, R3 ;  /* 0x0000000304047221 */ /* 0x000fca0000010000 */
[----:B------:R-:W-:Y:S01]  /*55a0*/  MOV R17, R4 ;  /* 0x0000000400117202 */ /* 0x000fe20000000f00 */
[----:B------:R-:W-:-:S07]  /*55b0*/  IMAD.MOV.U32 R6, RZ, RZ, R18 ;  /* 0x000000ffff067224 */ /* 0x000fce00078e0012 */
[----:B------:R-:W-:Y:S05]  /*55c0*/  WARPSYNC.COLLECTIVE R14, `(.L_x_444) ;  /* 0x000000000e087348 */ /* 0x000fea0003c00000 */
[----:B------:R0:W1:Y:S02]  /*55d0*/  SHFL.BFLY P2, R18, R17, R16, R15 ;  /* 0x0c00001011127389 */ /* 0x000064000004000f */
[----:B01----:R-:W-:Y:S01]  /*55e0*/  ENDCOLLECTIVE ;  /* 0x000000000000791b */ /* 0x003fe20003800000 */
.L_x_444:
[----:B------:R-:W-:Y:S01]  /*55f0*/  FADD.FTZ R6, R5, R6 ;  /* 0x0000000605067221 */ /* 0x000fe20000010000 */
[----:B------:R-:W-:-:S03]  /*5600*/  HFMA2.MMA R16, -RZ, RZ, 0, 1.1920928955078125e-07 ;  /* 0x00000002ff107435 */ /* 0x000fc600000001ff */
[----:B------:R-:W-:Y:S01]  /*5610*/  IMAD.MOV.U32 R17, RZ, RZ, R6 ;  /* 0x000000ffff117224 */ /* 0x000fe200078e0006 */
[----:B------:R-:W-:-:S07]  /*5620*/  MOV R7, R18 ;  /* 0x0000001200077202 */ /* 0x000fce0000000f00 */
[----:B------:R-:W-:Y:S05]  /*5630*/  WARPSYNC.COLLECTIVE R14, `(.L_x_445) ;  /* 0x000000000e087348 */ /* 0x000fea0003c00000 */
[----:B------:R0:W1:Y:S02]  /*5640*/  SHFL.BFLY P2, R18, R17, R16, R15 ;  /* 0x0c00001011127389 */ /* 0x000064000004000f */
[----:B01----:R-:W-:Y:S01]  /*5650*/  ENDCOLLECTIVE ;  /* 0x000000000000791b */ /* 0x003fe20003800000 */
.L_x_445:
[----:B------:R-:W-:-:S04]  /*5660*/  FADD.FTZ R7, R4, R7 ;  /* 0x0000000704077221 */ /* 0x000fc80000010000 */
[----:B------:R-:W-:Y:S01]  /*5670*/  IMAD.MOV.U32 R17, RZ, RZ, R7 ;  /* 0x000000ffff117224 */ /* 0x000fe200078e0007 */
[----:B------:R-:W-:-:S07]  /*5680*/  MOV R9, R18 ;  /* 0x0000001200097202 */ /* 0x000fce0000000f00 */
[----:B------:R-:W-:Y:S05]  /*5690*/  WARPSYNC.COLLECTIVE R14, `(.L_x_446) ;  /* 0x000000000e087348 */ /* 0x000fea0003c00000 */
[----:B------:R0:W1:Y:S02]  /*56a0*/  SHFL.BFLY P2, R18, R17, R16, R15 ;  /* 0x0c00001011127389 */ /* 0x000064000004000f */
[----:B01----:R-:W-:Y:S01]  /*56b0*/  ENDCOLLECTIVE ;  /* 0x000000000000791b */ /* 0x003fe20003800000 */
.L_x_446:
[----:B------:R-:W-:-:S05]  /*56c0*/  FADD.FTZ R9, R6, R9 ;  /* 0x0000000906097221 */ /* 0x000fca0000010000 */
[----:B------:R-:W-:Y:S01]  /*56d0*/  MOV R17, R9 ;  /* 0x0000000900117202 */ /* 0x000fe20000000f00 */
[----:B------:R-:W-:Y:S01]  /*56e0*/  IMAD.MOV.U32 R16, RZ, RZ, 0x1 ;  /* 0x00000001ff107424 */ /* 0x000fe200078e00ff */
[----:B------:R-:W-:-:S07]  /*56f0*/  MOV R2, R18 ;  /* 0x0000001200027202 */ /* 0x000fce0000000f00 */
[----:B------:R-:W-:Y:S05]  /*5700*/  WARPSYNC.COLLECTIVE R14, `(.L_x_447) ;  /* 0x000000000e087348 */ /* 0x000fea0003c00000 */
[----:B------:R0:W1:Y:S02]  /*5710*/  SHFL.BFLY P2, R18, R17, R16, R15 ;  /* 0x0c00001011127389 */ /* 0x000064000004000f */
[----:B01----:R-:W-:Y:S01]  /*5720*/  ENDCOLLECTIVE ;  /* 0x000000000000791b */ /* 0x003fe20003800000 */
.L_x_447:
[----:B------:R-:W-:-:S05]  /*5730*/  FADD.FTZ R2, R7, R2 ;  /* 0x0000000207027221 */ /* 0x000fca0000010000 */
[----:B------:R-:W-:Y:S02]  /*5740*/  MOV R17, R2 ;  /* 0x0000000200117202 */ /* 0x000fe40000000f00 */
[----:B------:R-:W-:-:S07]  /*5750*/  MOV R8, R18 ;  /* 0x0000001200087202 */ /* 0x000fce0000000f00 */
[----:B------:R-:W-:Y:S05]  /*5760*/  WARPSYNC.COLLECTIVE R14, `(.L_x_448) ;  /* 0x000000000e087348 */ /* 0x000fea0003c00000 */
[----:B------:R0:W1:Y:S02]  /*5770*/  SHFL.BFLY P2, R18, R17, R16, R15 ;  /* 0x0c00001011127389 */ /* 0x000064000004000f */
[----:B01----:R-:W-:Y:S01]  /*5780*/  ENDCOLLECTIVE ;  /* 0x000000000000791b */ /* 0x003fe20003800000 */
.L_x_448:
[----:B------:R-:W-:Y:S01]  /*5790*/  FADD.FTZ R8, R9, R8 ;  /* 0x0000000809087221 */ /* 0x000fe20000010000 */
[----:B------:R-:W-:Y:S06]  /*57a0*/  BRA `(.L_x_449) ;  /* 0xffffffe800e47947 */ /* 0x000fec000383ffff */
.L_x_437:
        /* <DEDUP_REMOVED lines=8> */
.L_x_451:
[----:B------:R-:W-:Y:S05]  /*5830*/  BSYNC B1 ;  /* 0x0000000000017941 */ /* 0x000fea0003800000 */
.L_x_450:
        /* <DEDUP_REMOVED lines=8> */
.L_x_452:
[----:B------:R-:W-:Y:S01]  /*58c0*/  FADD.FTZ R9, R9, R2 ;  /* 0x0000000209097221 */ /* 0x000fe20000010000 */
[----:B------:R-:W-:-:S04]  /*58d0*/  HFMA2.MMA R16, -RZ, RZ, 0, 2.384185791015625e-07 ;  /* 0x00000004ff107435 */ /* 0x000fc800000001ff */
[----:B------:R-:W-:Y:S01]  /*58e0*/  MOV R17, R9 ;  /* 0x0000000900117202 */ /* 0x000fe20000000f00 */
[----:B------:R-:W-:-:S07]  /*58f0*/  IMAD.MOV.U32 R8, RZ, RZ, R18 ;  /* 0x000000ffff087224 */ /* 0x000fce00078e0012 */
[----:B------:R-:W-:Y:S05]  /*5900*/  WARPSYNC.COLLECTIVE R14, `(.L_x_453) ;  /* 0x000000000e087348 */ /* 0x000fea0003c00000 */
[----:B------:R0:W1:Y:S02]  /*5910*/  SHFL.BFLY P2, R18, R17, R16, R15 ;  /* 0x0c00001011127389 */ /* 0x000064000004000f */
[----:B01----:R-:W-:Y:S01]  /*5920*/  ENDCOLLECTIVE ;  /* 0x000000000000791b */ /* 0x003fe20003800000 */
.L_x_453:
[----:B------:R-:W-:-:S05]  /*5930*/  FADD.FTZ R8, R8, R3 ;  /* 0x0000000308087221 */ /* 0x000fca0000010000 */
[----:B------:R-:W-:Y:S01]  /*5940*/  MOV R17, R8 ;  /* 0x0000000800117202 */ /* 0x000fe20000000f00 */
[----:B------:R-:W-:-:S07]  /*5950*/  IMAD.MOV.U32 R10, RZ, RZ, R18 ;  /* 0x000000ffff0a7224 */ /* 0x000fce00078e0012 */
[----:B------:R-:W-:Y:S05]  /*5960*/  WARPSYNC.COLLECTIVE R14, `(.L_x_454) ;  /* 0x000000000e087348 */ /* 0x000fea0003c00000 */
[----:B------:R0:W1:Y:S02]  /*5970*/  SHFL.BFLY P2, R18, R17, R16, R15 ;  /* 0x0c00001011127389 */ /* 0x000064000004000f */
[----:B01----:R-:W-:Y:S01]  /*5980*/  ENDCOLLECTIVE ;  /* 0x000000000000791b */ /* 0x003fe20003800000 */
.L_x_454:
[----:B------:R-:W-:Y:S01]  /*5990*/  FADD.FTZ R10, R9, R10 ;  /* 0x0000000a090a7221 */ /* 0x000fe20000010000 */
[----:B------:R-:W-:-:S03]  /*59a0*/  HFMA2.MMA R16, -RZ, RZ, 0, 1.1920928955078125e-07 ;  /* 0x00000002ff107435 */ /* 0x000fc600000001ff */
[----:B------:R-:W-:Y:S01]  /*59b0*/  IMAD.MOV.U32 R17, RZ, RZ, R10 ;  /* 0x000000ffff117224 */ /* 0x000fe200078e000a */
[----:B------:R-:W-:-:S07]  /*59c0*/  MOV R11, R18 ;  /* 0x00000012000b7202 */ /* 0x000fce0000000f00 */
[----:B------:R-:W-:Y:S05]  /*59d0*/  WARPSYNC.COLLECTIVE R14, `(.L_x_455) ;  /* 0x000000000e087348 */ /* 0x000fea0003c00000 */
[----:B------:R0:W1:Y:S02]  /*59e0*/  SHFL.BFLY P2, R18, R17, R16, R15 ;  /* 0x0c00001011127389 */ /* 0x000064000004000f */
[----:B01----:R-:W-:Y:S01]  /*59f0*/  ENDCOLLECTIVE ;  /* 0x000000000000791b */ /* 0x003fe20003800000 */
.L_x_455:
[----:B------:R-:W-:-:S04]  /*5a00*/  FADD.FTZ R11, R8, R11 ;  /* 0x0000000b080b7221 */ /* 0x000fc80000010000 */
[----:B------:R-:W-:Y:S01]  /*5a10*/  IMAD.MOV.U32 R17, RZ, RZ, R11 ;  /* 0x000000ffff117224 */ /* 0x000fe200078e000b */
[----:B------:R-:W-:-:S07]  /*5a20*/  MOV R13, R18 ;  /* 0x00000012000d7202 */ /* 0x000fce0000000f00 */
[----:B------:R-:W-:Y:S05]  /*5a30*/  WARPSYNC.COLLECTIVE R14, `(.L_x_456) ;  /* 0x000000000e087348 */ /* 0x000fea0003c00000 */
[----:B------:R0:W1:Y:S02]  /*5a40*/  SHFL.BFLY P2, R18, R17, R16, R15 ;  /* 0x0c00001011127389 */ /* 0x000064000004000f */
[----:B01----:R-:W-:Y:S01]  /*5a50*/  ENDCOLLECTIVE ;  /* 0x000000000000791b */ /* 0x003fe20003800000 */
.L_x_456:
[----:B------:R-:W-:-:S05]  /*5a60*/  FADD.FTZ R13, R10, R13 ;  /* 0x0000000d0a0d7221 */ /* 0x000fca0000010000 */
[----:B------:R-:W-:Y:S01]  /*5a70*/  MOV R17, R13 ;  /* 0x0000000d00117202 */ /* 0x000fe20000000f00 */
[----:B------:R-:W-:Y:S01]  /*5a80*/  IMAD.MOV.U32 R16, RZ, RZ, 0x1 ;  /* 0x00000001ff107424 */ /* 0x000fe200078e00ff */
[----:B------:R-:W-:-:S07]  /*5a90*/  MOV R2, R18 ;  /* 0x0000001200027202 */ /* 0x000fce0000000f00 */
[----:B------:R-:W-:Y:S05]  /*5aa0*/  WARPSYNC.COLLECTIVE R14, `(.L_x_457) ;  /* 0x000000000e087348 */ /* 0x000fea0003c00000 */
[----:B------:R0:W1:Y:S02]  /*5ab0*/  SHFL.BFLY P2, R18, R17, R16, R15 ;  /* 0x0c00001011127389 */ /* 0x000064000004000f */
[----:B01----:R-:W-:Y:S01]  /*5ac0*/  ENDCOLLECTIVE ;  /* 0x000000000000791b */ /* 0x003fe20003800000 */
.L_x_457:
[----:B------:R-:W-:-:S05]  /*5ad0*/  FADD.FTZ R2, R11, R2 ;  /* 0x000000020b027221 */ /* 0x000fca0000010000 */
[----:B------:R-:W-:Y:S02]  /*5ae0*/  MOV R17, R2 ;  /* 0x0000000200117202 */ /* 0x000fe40000000f00 */
[----:B------:R-:W-:-:S07]  /*5af0*/  MOV R12, R18 ;  /* 0x00000012000c7202 */ /* 0x000fce0000000f00 */
[----:B------:R-:W-:Y:S05]  /*5b00*/  WARPSYNC.COLLECTIVE R14, `(.L_x_458) ;  /* 0x000000000e087348 */ /* 0x000fea0003c00000 */
[----:B------:R0:W1:Y:S02]  /*5b10*/  SHFL.BFLY P2, R18, R17, R16, R15 ;  /* 0x0c00001011127389 */ /* 0x000064000004000f */
[----:B01----:R-:W-:Y:S01]  /*5b20*/  ENDCOLLECTIVE ;  /* 0x000000000000791b */ /* 0x003fe20003800000 */
.L_x_458:
[----:B------:R-:W-:Y:S01]  /*5b30*/  FADD.FTZ R12, R13, R12 ;  /* 0x0000000c0d0c7221 */ /* 0x000fe20000010000 */
[----:B------:R-:W-:Y:S06]  /*5b40*/  BRA `(.L_x_459) ;  /* 0xffffffe800b87947 */ /* 0x000fec000383ffff */
.L_x_438:
        /* <DEDUP_REMOVED lines=8> */
.L_x_461:
[----:B------:R-:W-:Y:S05]  /*5bd0*/  BSYNC B1 ;  /* 0x0000000000017941 */ /* 0x000fea0003800000 */
.L_x_460:
        /* <DEDUP_REMOVED lines=8> */
.L_x_462:
[----:B------:R-:W-:Y:S01]  /*5c60*/  FADD.FTZ R9, R9, R2 ;  /* 0x0000000209097221 */ /* 0x000fe20000010000 */
[----:B------:R-:W-:-:S04]  /*5c70*/  HFMA2.MMA R16, -RZ, RZ, 0, 2.384185791015625e-07 ;  /* 0x00000004ff107435 */ /* 0x000fc800000001ff */
[----:B------:R-:W-:Y:S01]  /*5c80*/  MOV R17, R9 ;  /* 0x0000000900117202 */ /* 0x000fe20000000f00 */
[----:B------:R-:W-:-:S07]  /*5c90*/  IMAD.MOV.U32 R8, RZ, RZ, R18 ;  /* 0x000000ffff087224 */ /* 0x000fce00078e0012 */
[----:B------:R-:W-:Y:S05]  /*5ca0*/  WARPSYNC.COLLECTIVE R14, `(.L_x_463) ;  /* 0x000000000e087348 */ /* 0x000fea0003c00000 */
[----:B------:R0:W1:Y:S02]  /*5cb0*/  SHFL.BFLY P2, R18, R17, R16, R15 ;  /* 0x0c00001011127389 */ /* 0x000064000004000f */
[----:B01----:R-:W-:Y:S01]  /*5cc0*/  ENDCOLLECTIVE ;  /* 0x000000000000791b */ /* 0x003fe20003800000 */
.L_x_463:
[----:B------:R-:W-:-:S05]  /*5cd0*/  FADD.FTZ R8, R8, R3 ;  /* 0x0000000308087221 */ /* 0x000fca0000010000 */
[----:B------:R-:W-:Y:S01]  /*5ce0*/  MOV R17, R8 ;  /* 0x0000000800117202 */ /* 0x000fe20000000f00 */
[----:B------:R-:W-:-:S07]  /*5cf0*/  IMAD.MOV.U32 R10, RZ, RZ, R18 ;  /* 0x000000ffff0a7224 */ /* 0x000fce00078e0012 */
[----:B------:R-:W-:Y:S05]  /*5d00*/  WARPSYNC.COLLECTIVE R14, `(.L_x_464) ;  /* 0x000000000e087348 */ /* 0x000fea0003c00000 */
[----:B------:R0:W1:Y:S02]  /*5d10*/  SHFL.BFLY P2, R18, R17, R16, R15 ;  /* 0x0c00001011127389 */ /* 0x000064000004000f */
[----:B01----:R-:W-:Y:S01]  /*5d20*/  ENDCOLLECTIVE ;  /* 0x000000000000791b */ /* 0x003fe20003800000 */
.L_x_464:
[----:B------:R-:W-:Y:S01]  /*5d30*/  FADD.FTZ R10, R9, R10 ;  /* 0x0000000a090a7221 */ /* 0x000fe20000010000 */
[----:B------:R-:W-:-:S03]  /*5d40*/  HFMA2.MMA R16, -RZ, RZ, 0, 1.1920928955078125e-07 ;  /* 0x00000002ff107435 */ /* 0x000fc600000001ff */
[----:B------:R-:W-:Y:S01]  /*5d50*/  IMAD.MOV.U32 R17, RZ, RZ, R10 ;  /* 0x000000ffff117224 */ /* 0x000fe200078e000a */
[----:B------:R-:W-:-:S07]  /*5d60*/  MOV R11, R18 ;  /* 0x00000012000b7202 */ /* 0x000fce0000000f00 */
[----:B------:R-:W-:Y:S05]  /*5d70*/  WARPSYNC.COLLECTIVE R14, `(.L_x_465) ;  /* 0x000000000e087348 */ /* 0x000fea0003c00000 */
[----:B------:R0:W1:Y:S02]  /*5d80*/  SHFL.BFLY P2, R18, R17, R16, R15 ;  /* 0x0c00001011127389 */ /* 0x000064000004000f */
[----:B01----:R-:W-:Y:S01]  /*5d90*/  ENDCOLLECTIVE ;  /* 0x000000000000791b */ /* 0x003fe20003800000 */
.L_x_465:
[----:B------:R-:W-:-:S04]  /*5da0*/  FADD.FTZ R11, R8, R11 ;  /* 0x0000000b080b7221 */ /* 0x000fc80000010000 */
[----:B------:R-:W-:Y:S01]  /*5db0*/  IMAD.MOV.U32 R17, RZ, RZ, R11 ;  /* 0x000000ffff117224 */ /* 0x000fe200078e000b */
[----:B------:R-:W-:-:S07]  /*5dc0*/  MOV R13, R18 ;  /* 0x00000012000d7202 */ /* 0x000fce0000000f00 */
[----:B------:R-:W-:Y:S05]  /*5dd0*/  WARPSYNC.COLLECTIVE R14, `(.L_x_466) ;  /* 0x000000000e087348 */ /* 0x000fea0003c00000 */
[----:B------:R0:W1:Y:S02]  /*5de0*/  SHFL.BFLY P2, R18, R17, R16, R15 ;  /* 0x0c00001011127389 */ /* 0x000064000004000f */
[----:B01----:R-:W-:Y:S01]  /*5df0*/  ENDCOLLECTIVE ;  /* 0x000000000000791b */ /* 0x003fe20003800000 */
.L_x_466:
[----:B------:R-:W-:-:S05]  /*5e00*/  FADD.FTZ R13, R10, R13 ;  /* 0x0000000d0a0d7221 */ /* 0x000fca0000010000 */
[----:B------:R-:W-:Y:S01]  /*5e10*/  MOV R17, R13 ;  /* 0x0000000d00117202 */ /* 0x000fe20000000f00 */
[----:B------:R-:W-:Y:S01]  /*5e20*/  IMAD.MOV.U32 R16, RZ, RZ, 0x1 ;  /* 0x00000001ff107424 */ /* 0x000fe200078e00ff */
[----:B------:R-:W-:-:S07]  /*5e30*/  MOV R2, R18 ;  /* 0x0000001200027202 */ /* 0x000fce0000000f00 */
[----:B------:R-:W-:Y:S05]  /*5e40*/  WARPSYNC.COLLECTIVE R14, `(.L_x_467) ;  /* 0x000000000e087348 */ /* 0x000fea0003c00000 */
[----:B------:R0:W1:Y:S02]  /*5e50*/  SHFL.BFLY P2, R18, R17, R16, R15 ;  /* 0x0c00001011127389 */ /* 0x000064000004000f */
[----:B01----:R-:W-:Y:S01]  /*5e60*/  ENDCOLLECTIVE ;  /* 0x000000000000791b */ /* 0x003fe20003800000 */
.L_x_467:
[----:B------:R-:W-:-:S05]  /*5e70*/  FADD.FTZ R2, R11, R2 ;  /* 0x000000020b027221 */ /* 0x000fca0000010000 */
[----:B------:R-:W-:Y:S02]  /*5e80*/  MOV R17, R2 ;  /* 0x0000000200117202 */ /* 0x000fe40000000f00 */
[----:B------:R-:W-:-:S07]  /*5e90*/  MOV R12, R18 ;  /* 0x00000012000c7202 */ /* 0x000fce0000000f00 */
[----:B------:R-:W-:Y:S05]  /*5ea0*/  WARPSYNC.COLLECTIVE R14, `(.L_x_468) ;  /* 0x000000000e087348 */ /* 0x000fea0003c00000 */
[----:B------:R0:W1:Y:S02]  /*5eb0*/  SHFL.BFLY P2, R18, R17, R16, R15 ;  /* 0x0c00001011127389 */ /* 0x000064000004000f */
[----:B01----:R-:W-:Y:S01]  /*5ec0*/  ENDCOLLECTIVE ;  /* 0x000000000000791b */ /* 0x003fe20003800000 */
.L_x_468:
[----:B------:R-:W-:Y:S01]  /*5ed0*/  FADD.FTZ R12, R13, R12 ;  /* 0x0000000c0d0c7221 */ /* 0x000fe20000010000 */
[----:B------:R-:W-:Y:S06]  /*5ee0*/  BRA `(.L_x_469) ;  /* 0xffffffe800747947 */ /* 0x000fec000383ffff */
.L_x_439:
        /* <DEDUP_REMOVED lines=8> */
.L_x_471:
[----:B------:R-:W-:Y:S05]  /*5f70*/  BSYNC B0 ;  /* 0x0000000000007941 */ /* 0x000fea0003800000 */
.L_x_470:
        /* <DEDUP_REMOVED lines=11> */
.L_x_472:
        /* <DEDUP_REMOVED lines=17> */
.L_x_473:
[----:B------:R-:W-:Y:S01]  /*6140*/  MOV R17, R5 ;  /* 0x0000000500117202 */ /* 0x000fe20000000f00 */
[----:B------:R-:W-:-:S07]  /*6150*/  IMAD.MOV.U32 R9, RZ, RZ, R18 ;  /* 0x000000ffff097224 */ /* 0x000fce00078e0012 */
[----:B------:R-:W-:Y:S05]  /*6160*/  WARPSYNC.COLLECTIVE R14, `(.L_x_474) ;  /* 0x000000000e087348 */ /* 0x000fea0003c00000 */
[----:B------:R0:W1:Y:S02]  /*6170*/  SHFL.BFLY P2, R18, R17, R16, R15 ;  /* 0x0c00001011127389 */ /* 0x000064000004000f */
[----:B01----:R-:W-:Y:S01]  /*6180*/  ENDCOLLECTIVE ;  /* 0x000000000000791b */ /* 0x003fe20003800000 */
.L_x_474:
        /* <DEDUP_REMOVED lines=11> */
.L_x_475:
[----:B------:R-:W-:Y:S01]  /*6240*/  MOV R17, R3 ;  /* 0x0000000300117202 */ /* 0x000fe20000000f00 */
[----:B------:R-:W-:-:S07]  /*6250*/  IMAD.MOV.U32 R7, RZ, RZ, R18 ;  /* 0x000000ffff077224 */ /* 0x000fce00078e0012 */
[----:B------:R-:W-:Y:S05]  /*6260*/  WARPSYNC.COLLECTIVE R14, `(.L_x_476) ;  /* 0x000000000e087348 */ /* 0x000fea0003c00000 */
[----:B------:R0:W1:Y:S02]  /*6270*/  SHFL.BFLY P2, R18, R17, R16, R15 ;  /* 0x0c00001011127389 */ /* 0x000064000004000f */
[----:B01----:R-:W-:Y:S01]  /*6280*/  ENDCOLLECTIVE ;  /* 0x000000000000791b */ /* 0x003fe20003800000 */
.L_x_476:
[----:B------:R-:W-:Y:S01]  /*6290*/  FADD.FTZ R4, R22, R7 ;  /* 0x0000000716047221 */ /* 0x000fe20000010000 */
[----:B------:R-:W-:-:S03]  /*62a0*/  HFMA2.MMA R16, -RZ, RZ, 0, 5.9604644775390625e-08 ;  /* 0x00000001ff107435 */ /* 0x000fc600000001ff */
[----:B------:R-:W-:Y:S02]  /*62b0*/  IMAD.MOV.U32 R17, RZ, RZ, R4 ;  /* 0x000000ffff117224 */ /* 0x000fe400078e0004 */
[----:B------:R-:W-:-:S07]  /*62c0*/  FADD.FTZ R3, R3, R18 ;  /* 0x0000001203037221 */ /* 0x000fce0000010000 */
[----:B------:R-:W-:Y:S05]  /*62d0*/  WARPSYNC.COLLECTIVE R14, `(.L_x_477) ;  /* 0x000000000e087348 */ /* 0x000fea0003c00000 */
[----:B------:R0:W1:Y:S02]  /*62e0*/  SHFL.BFLY P2, R18, R17, R16, R15 ;  /* 0x0c00001011127389 */ /* 0x000064000004000f */
[----:B01----:R-:W-:Y:S01]  /*62f0*/  ENDCOLLECTIVE ;  /* 0x000000000000791b */ /* 0x003fe20003800000 */
.L_x_477:
[----:B------:R-:W-:Y:S01]  /*6300*/  IMAD.MOV.U32 R17, RZ, RZ, R3 ;  /* 0x000000ffff117224 */ /* 0x000fe200078e0003 */
[----:B------:R-:W-:-:S07]  /*6310*/  MOV R5, R18 ;  /* 0x0000001200057202 */ /* 0x000fce0000000f00 */
[----:B------:R-:W-:Y:S05]  /*6320*/  WARPSYNC.COLLECTIVE R14, `(.L_x_478) ;  /* 0x000000000e087348 */ /* 0x000fea0003c00000 */
[----:B------:R0:W1:Y:S02]  /*6330*/  SHFL.BFLY P2, R18, R17, R16, R15 ;  /* 0x0c00001011127389 */ /* 0x000064000004000f */
[----:B01----:R-:W-:Y:S01]  /*6340*/  ENDCOLLECTIVE ;  /* 0x000000000000791b */ /* 0x003fe20003800000 */
.L_x_478:
[----:B------:R-:W-:Y:S01]  /*6350*/  FADD.FTZ R4, R4, R5 ;  /* 0x0000000504047221 */ /* 0x000fe20000010000 */
[----:B------:R-:W-:Y:S01]  /*6360*/  MOV R17, R21 ;  /* 0x0000001500117202 */ /* 0x000fe20000000f00 */
[----:B------:R-:W-:Y:S01]  /*6370*/  IMAD.MOV.U32 R16, RZ, RZ, 0x8 ;  /* 0x00000008ff107424 */ /* 0x000fe200078e00ff */
[----:B------:R-:W-:-:S07]  /*6380*/  MOV R6, R18 ;  /* 0x0000001200067202 */ /* 0x000fce0000000f00 */
[----:B------:R-:W-:Y:S05]  /*6390*/  WARPSYNC.COLLECTIVE R14, `(.L_x_479) ;  /* 0x000000000e087348 */ /* 0x000fea0003c00000 */
[----:B------:R0:W1:Y:S02]  /*63a0*/  SHFL.BFLY P2, R18, R17, R16, R15 ;  /* 0x0c00001011127389 */ /* 0x000064000004000f */
[----:B01----:R-:W-:Y:S01]  /*63b0*/  ENDCOLLECTIVE ;  /* 0x000000000000791b */ /* 0x003fe20003800000 */
.L_x_479:
[----:B------:R-:W-:Y:S01]  /*63c0*/  FADD.FTZ R32, R3, R6 ;  /* 0x0000000603207221 */ /* 0x000fe20000010000 */
[----:B------:R-:W-:Y:S02]  /*63d0*/  MOV R17, R24 ;  /* 0x0000001800117202 */ /* 0x000fe40000000f00 */
[----:B------:R-:W-:-:S07]  /*63e0*/  MOV R20, R18 ;  /* 0x0000001200147202 */ /* 0x000fce0000000f00 */
[----:B------:R-:W-:Y:S05]  /*63f0*/  WARPSYNC.COLLECTIVE R14, `(.L_x_480) ;  /* 0x000000000e087348 */ /* 0x000fea0003c00000 */
[----:B------:R0:W1:Y:S02]  /*6400*/  SHFL.BFLY P2, R18, R17, R16, R15 ;  /* 0x0c00001011127389 */ /* 0x000064000004000f */
[----:B01----:R-:W-:Y:S01]  /*6410*/  ENDCOLLECTIVE ;  /* 0x000000000000791b */ /* 0x003fe20003800000 */
.L_x_480:
[----:B------:R-:W-:-:S05]  /*6420*/  FADD.FTZ R20, R20, R21 ;  /* 0x0000001514147221 */ /* 0x000fca0000010000 */
[----:B------:R-:W-:Y:S01]  /*6430*/  MOV R17, R20 ;  /* 0x0000001400117202 */ /* 0x000fe20000000f00 */
[----:B------:R-:W-:Y:S02]  /*6440*/  IMAD.MOV.U32 R16, RZ, RZ, 0x4 ;  /* 0x00000004ff107424 */ /* 0x000fe400078e00ff */
[----:B------:R-:W-:-:S07]  /*6450*/  IMAD.MOV.U32 R19, RZ, RZ, R18 ;  /* 0x000000ffff137224 */ /* 0x000fce00078e0012 */
[----:B------:R-:W-:Y:S05]  /*6460*/  WARPSYNC.COLLECTIVE R14, `(.L_x_481) ;  /* 0x000000000e087348 */ /* 0x000fea0003c00000 */
[----:B------:R0:W1:Y:S02]  /*6470*/  SHFL.BFLY P2, R18, R17, R16, R15 ;  /* 0x0c00001011127389 */ /* 0x000064000004000f */
[----:B01----:R-:W-:Y:S01]  /*6480*/  ENDCOLLECTIVE ;  /* 0x000000000000791b */ /* 0x003fe20003800000 */
.L_x_481:
[----:B------:R-:W-:-:S05]  /*6490*/  FADD.FTZ R19, R19, R24 ;  /* 0x0000001813137221 */ /* 0x000fca0000010000 */
[----:B------:R-:W-:Y:S02]  /*64a0*/  MOV R17, R19 ;  /* 0x0000001300117202 */ /* 0x000fe40000000f00 */
[----:B------:R-:W-:-:S07]  /*64b0*/  MOV R21, R18 ;  /* 0x0000001200157202 */ /* 0x000fce0000000f00 */
[----:B------:R-:W-:Y:S05]  /*64c0*/  WARPSYNC.COLLECTIVE R14, `(.L_x_482) ;  /* 0x000000000e087348 */ /* 0x000fea0003c00000 */
[----:B------:R0:W1:Y:S02]  /*64d0*/  SHFL.BFLY P2, R18, R17, R16, R15 ;  /* 0x0c00001011127389 */ /* 0x000064000004000f */
[----:B01----:R-:W-:Y:S01]  /*64e0*/  ENDCOLLECTIVE ;  /* 0x000000000000791b */ /* 0x003fe20003800000 */
.L_x_482:
        /* <DEDUP_REMOVED lines=10> */
.L_x_483:
[----:B------:R0:W1:Y:S04]  /*6590*/  @!P0 LDS R23, [R9] ;  /* 0x0000000009178984 */ /* 0x0000680000000800 */
[----:B------:R0:W2:Y:S01]  /*65a0*/  @!P0 LDS R25, [R9+0x500] ;  /* 0x0005000009198984 */ /* 0x0000a20000000800 */
[----:B------:R-:W-:Y:S01]  /*65b0*/  IMAD.MOV.U32 R17, RZ, RZ, R22 ;  /* 0x000000ffff117224 */ /* 0x000fe200078e0016 */
[----:B------:R-:W-:-:S07]  /*65c0*/  MOV R8, R18 ;  /* 0x0000001200087202 */ /* 0x000fce0000000f00 */
[----:B012---:R-:W-:Y:S05]  /*65d0*/  WARPSYNC.COLLECTIVE R14, `(.L_x_484) ;  /* 0x000000000e087348 */ /* 0x007fea0003c00000 */
[----:B------:R3:W4:Y:S02]  /*65e0*/  SHFL.BFLY P2, R18, R17, R16, R15 ;  /* 0x0c00001011127389 */ /* 0x000724000004000f */
[----:B01234-:R-:W-:Y:S01]  /*65f0*/  ENDCOLLECTIVE ;  /* 0x000000000000791b */ /* 0x01ffe20003800000 */
.L_x_484:
[----:B------:R-:W-:Y:S01]  /*6600*/  FADD.FTZ R21, R21, R8 ;  /* 0x0000000815157221 */ /* 0x000fe20000010000 */
[----:B------:R-:W-:Y:S01]  /*6610*/  CS2R R8, SRZ ;  /* 0x0000000000087805 */ /* 0x000fe2000001ff00 */
[----:B------:R-:W-:Y:S02]  /*6620*/  HFMA2.MMA R16, -RZ, RZ, 0, 5.9604644775390625e-08 ;  /* 0x00000001ff107435 */ /* 0x000fe400000001ff */
[----:B------:R-:W-:Y:S01]  /*6630*/  IMAD.MOV.U32 R17, RZ, RZ, R21 ;  /* 0x000000ffff117224 */ /* 0x000fe200078e0015 */
[----:B------:R-:W-:Y:S02]  /*6640*/  @!P0 MOV R12, R23 ;  /* 0x00000017000c8202 */ /* 0x000fe40000000f00 */
[----:B------:R-:W-:Y:S01]  /*6650*/  @!P0 MOV R11, R25 ;  /* 0x00000019000b8202 */ /* 0x000fe20000000f00 */
[----:B------:R-:W-:Y:S01]  /*6660*/  IMAD.IADD R25, R2, 0x1, R41 ;  /* 0x0000000102197824 */ /* 0x000fe200078e0229 */
[----:B------:R-:W-:-:S07]  /*6670*/  MOV R7, R18 ;  /* 0x0000001200077202 */ /* 0x000fce0000000f00 */
[----:B------:R-:W-:Y:S05]  /*6680*/  WARPSYNC.COLLECTIVE R14, `(.L_x_485) ;  /* 0x000000000e087348 */ /* 0x000fea0003c00000 */
[----:B------:R0:W1:Y:S02]  /*6690*/  SHFL.BFLY P2, R18, R17, R16, R15 ;  /* 0x0c00001011127389 */ /* 0x000064000004000f */
[----:B01----:R-:W-:Y:S01]  /*66a0*/  ENDCOLLECTIVE ;  /* 0x000000000000791b */ /* 0x003fe20003800000 */
.L_x_485:
[----:B------:R-:W-:Y:S01]  /*66b0*/  FADD.FTZ R22, R22, R7 ;  /* 0x0000000716167221 */ /* 0x000fe20000010000 */
[----:B------:R-:W-:-:S03]  /*66c0*/  @!P0 IADD3 R7, R2, 0x3c, RZ ;  /* 0x0000003c02078810 */ /* 0x000fc60007ffe0ff */
[----:B------:R-:W-:Y:S01]  /*66d0*/  IMAD.MOV.U32 R17, RZ, RZ, R22 ;  /* 0x000000ffff117224 */ /* 0x000fe200078e0016 */
[----:B------:R-:W-:-:S07]  /*66e0*/  MOV R20, R18 ;  /* 0x0000001200147202 */ /* 0x000fce0000000f00 */
[----:B------:R-:W-:Y:S05]  /*66f0*/  WARPSYNC.COLLECTIVE R14, `(.L_x_486) ;  /* 0x000000000e087348 */ /* 0x000fea0003c00000 */
[----:B------:R0:W1:Y:S02]  /*6700*/  SHFL.BFLY P2, R18, R17, R16, R15 ;  /* 0x0c00001011127389 */ /* 0x000064000004000f */
[----:B01----:R-:W-:Y:S01]  /*6710*/  ENDCOLLECTIVE ;  /* 0x000000000000791b */ /* 0x003fe20003800000 */
.L_x_486:
[----:B------:R-:W-:Y:S01]  /*6720*/  FADD.FTZ R20, R21, R20 ;  /* 0x0000001415147221 */ /* 0x000fe20000010000 */
[----:B------:R-:W-:Y:S01]  /*6730*/  MOV R17, R12 ;  /* 0x0000000c00117202 */ /* 0x000fe20000000f00 */
[----:B------:R-:W-:Y:S01]  /*6740*/  IMAD.MOV.U32 R16, RZ, RZ, 0x8 ;  /* 0x00000008ff107424 */ /* 0x000fe200078e00ff */
[----:B------:R-:W-:-:S07]  /*6750*/  MOV R19, R18 ;  /* 0x0000001200137202 */ /* 0x000fce0000000f00 */
[----:B------:R-:W-:Y:S05]  /*6760*/  WARPSYNC.COLLECTIVE R14, `(.L_x_487) ;  /* 0x000000000e087348 */ /* 0x000fea0003c00000 */
[----:B------:R0:W1:Y:S02]  /*6770*/  SHFL.BFLY P2, R18, R17, R16, R15 ;  /* 0x0c00001011127389 */ /* 0x000064000004000f */
[----:B01----:R-:W-:Y:S01]  /*6780*/  ENDCOLLECTIVE ;  /* 0x000000000000791b */ /* 0x003fe20003800000 */
.L_x_487:
[----:B------:R-:W-:Y:S01]  /*6790*/  FADD.FTZ R19, R22, R19 ;  /* 0x0000001316137221 */ /* 0x000fe20000010000 */
[----:B------:R-:W-:Y:S02]  /*67a0*/  MOV R17, R11 ;  /* 0x0000000b00117202 */ /* 0x000fe40000000f00 */
[----:B------:R-:W-:-:S07]  /*67b0*/  MOV R13, R18 ;  /* 0x00000012000d7202 */ /* 0x000fce0000000f00 */
[----:B------:R-:W-:Y:S05]  /*67c0*/  WARPSYNC.COLLECTIVE R14, `(.L_x_488) ;  /* 0x000000000e087348 */ /* 0x000fea0003c00000 */
[----:B------:R0:W1:Y:S02]  /*67d0*/  SHFL.BFLY P2, R18, R17, R16, R15 ;  /* 0x0c00001011127389 */ /* 0x000064000004000f */
[----:B01----:R-:W-:Y:S01]  /*67e0*/  ENDCOLLECTIVE ;  /* 0x000000000000791b */ /* 0x003fe20003800000 */
.L_x_488:
[----:B------:R-:W-:-:S05]  /*67f0*/  FADD.FTZ R13, R13, R12 ;  /* 0x0000000c0d0d7221 */ /* 0x000fca0000010000 */
[----:B------:R-:W-:Y:S01]  /*6800*/  MOV R17, R13 ;  /* 0x0000000d00117202 */ /* 0x000fe20000000f00 */
[----:B------:R-:W-:Y:S02]  /*6810*/  IMAD.MOV.U32 R16, RZ, RZ, 0x4 ;  /* 0x00000004ff107424 */ /* 0x000fe400078e00ff */
[----:B------:R-:W-:-:S07]  /*6820*/  IMAD.MOV.U32 R26, RZ, RZ, R18 ;  /* 0x000000ffff1a7224 */ /* 0x000fce00078e0012 */
[----:B------:R-:W-:Y:S05]  /*6830*/  WARPSYNC.COLLECTIVE R14, `(.L_x_489) ;  /* 0x000000000e087348 */ /* 0x000fea0003c00000 */
[----:B------:R0:W1:Y:S02]  /*6840*/  SHFL.BFLY P2, R18, R17, R16, R15 ;  /* 0x0c00001011127389 */ /* 0x000064000004000f */
[----:B01----:R-:W-:Y:S01]  /*6850*/  ENDCOLLECTIVE ;  /* 0x000000000000791b */ /* 0x003fe20003800000 */
.L_x_489:
[----:B------:R-:W-:-:S05]  /*6860*/  FADD.FTZ R23, R26, R11 ;  /* 0x0000000b1a177221 */ /* 0x000fca0000010000 */
[----:B------:R-:W-:Y:S02]  /*6870*/  MOV R17, R23 ;  /* 0x0000001700117202 */ /* 0x000fe40000000f00 */
[----:B------:R-:W-:-:S07]  /*6880*/  MOV R12, R18 ;  /* 0x00000012000c7202 */ /* 0x000fce0000000f00 */
[----:B------:R-:W-:Y:S05]  /*6890*/  WARPSYNC.COLLECTIVE R14, `(.L_x_490) ;  /* 0x000000000e087348 */ /* 0x000fea0003c00000 */
[----:B------:R0:W1:Y:S02]  /*68a0*/  SHFL.BFLY P2, R18, R17, R16, R15 ;  /* 0x0c00001011127389 */ /* 0x000064000004000f */
[----:B01----:R-:W-:Y:S01]  /*68b0*/  ENDCOLLECTIVE ;  /* 0x000000000000791b */ /* 0x003fe20003800000 */
.L_x_490:
        /* <DEDUP_REMOVED lines=10> */
.L_x_491:
        /* <DEDUP_REMOVED lines=8> */
.L_x_492:
        /* <DEDUP_REMOVED lines=8> */
.L_x_493:
        /* <DEDUP_REMOVED lines=11> */
.L_x_494:
        /* <DEDUP_REMOVED lines=10> */
.L_x_495:
[----:B------:R-:W-:Y:S01]  /*6bb0*/  FADD.FTZ R26, R26, R29 ;  /* 0x0000001d1a1a7221 */ /* 0x000fe20000010000 */
[----:B------:R-:W-:-:S04]  /*6bc0*/  @!P0 IMAD.WIDE R6, R25, 0x2, R6 ;  /* 0x0000000219068825 */ /* 0x000fc800078e0206 */
[----:B------:R-:W-:Y:S01]  /*6bd0*/  IMAD.MOV.U32 R17, RZ, RZ, R8 ;  /* 0x000000ffff117224 */ /* 0x000fe200078e0008 */
[----:B------:R-:W-:-:S07]  /*6be0*/  MOV R30, R18 ;  /* 0x00000012001e7202 */ /* 0x000fce0000000f00 */
[----:B------:R-:W-:Y:S05]  /*6bf0*/  WARPSYNC.COLLECTIVE R14, `(.L_x_496) ;  /* 0x000000000e087348 */ /* 0x000fea0003c00000 */
[----:B------:R0:W1:Y:S02]  /*6c00*/  SHFL.BFLY P2, R18, R17, R16, R15 ;  /* 0x0c00001011127389 */ /* 0x000064000004000f */
[----:B01----:R-:W-:Y:S01]  /*6c10*/  ENDCOLLECTIVE ;  /* 0x000000000000791b */ /* 0x003fe20003800000 */
.L_x_496:
[----:B------:R-:W-:-:S05]  /*6c20*/  FADD.FTZ R30, R30, R9 ;  /* 0x000000091e1e7221 */ /* 0x000fca0000010000 */
[----:B------:R-:W-:Y:S01]  /*6c30*/  MOV R17, R30 ;  /* 0x0000001e00117202 */ /* 0x000fe20000000f00 */
[----:B------:R-:W-:Y:S01]  /*6c40*/  IMAD.MOV.U32 R16, RZ, RZ, 0x4 ;  /* 0x00000004ff107424 */ /* 0x000fe200078e00ff */
[----:B------:R-:W-:-:S07]  /*6c50*/  MOV R11, R18 ;  /* 0x00000012000b7202 */ /* 0x000fce0000000f00 */
[----:B------:R-:W-:Y:S05]  /*6c60*/  WARPSYNC.COLLECTIVE R14, `(.L_x_497) ;  /* 0x000000000e087348 */ /* 0x000fea0003c00000 */
[----:B------:R0:W1:Y:S02]  /*6c70*/  SHFL.BFLY P2, R18, R17, R16, R15 ;  /* 0x0c00001011127389 */ /* 0x000064000004000f */
[----:B01----:R-:W-:Y:S01]  /*6c80*/  ENDCOLLECTIVE ;  /* 0x000000000000791b */ /* 0x003fe20003800000 */
.L_x_497:
[----:B------:R-:W-:Y:S02]  /*6c90*/  FADD.FTZ R24, R11, R8 ;  /* 0x000000080b187221 */ /* 0x000fe40000010000 */
[----:B------:R-:W0:Y:S03]  /*6ca0*/  @!P0 LDC.64 R10, c[0x0][0x220] ;  /* 0x00008800ff0a8b82 */ /* 0x000e260000000a00 */
[----:B------:R-:W-:Y:S02]  /*6cb0*/  MOV R17, R24 ;  /* 0x0000001800117202 */ /* 0x000fe40000000f00 */
[----:B------:R-:W-:-:S07]  /*6cc0*/  MOV R9, R18 ;  /* 0x0000001200097202 */ /* 0x000fce0000000f00 */
[----:B0-----:R-:W-:Y:S05]  /*6cd0*/  WARPSYNC.COLLECTIVE R14, `(.L_x_498) ;  /* 0x000000000e087348 */ /* 0x001fea0003c00000 */
[----:B------:R1:W2:Y:S02]  /*6ce0*/  SHFL.BFLY P2, R18, R17, R16, R15 ;  /* 0x0c00001011127389 */ /* 0x0002a4000004000f */
[----:B012---:R-:W-:Y:S01]  /*6cf0*/  ENDCOLLECTIVE ;  /* 0x000000000000791b */ /* 0x007fe20003800000 */
.L_x_498:
        /* <DEDUP_REMOVED lines=9> */
.L_x_499:
        /* <DEDUP_REMOVED lines=11> */
.L_x_500:
        /* <DEDUP_REMOVED lines=14> */
.L_x_501:
        /* <DEDUP_REMOVED lines=11> */
.L_x_502:
[----:B------:R-:W-:Y:S01]  /*6fd0*/  FADD.FTZ R21, R30, R21 ;  /* 0x000000151e157221 */ /* 0x000fe20000010000 */
[----:B------:R-:W-:Y:S06]  /*6fe0*/  BRA `(.L_x_503) ;  /* 0xffffffe000e07947 */ /* 0x000fec000383ffff */
.L_x_504:
        /* <DEDUP_REMOVED lines=9> */
.L_x_3834:


//--------------------- .text._ZN13group_norm_v218gn_bwd_cuda_kernelI13__nv_bfloat16Li320ELi1ELi32ELi10ELi1024ELb0ELb1ELi32ELi320ELi320ELi4ELb1ELi4ELb0ELb0ELNS_15WgradSyncMethodE3ENS_16CompileConditionILi900EEEEEvPT_S6_S6_PKS5_S8_S8_S8_PKfflPfPj --------------------------
	.section	.text._ZN13group_norm_v218gn_bwd_cuda_kernelI13__nv_bfloat16Li320ELi1ELi32ELi10ELi1024ELb0ELb1ELi32ELi320ELi320ELi4ELb1ELi4ELb0ELb0ELNS_15WgradSyncMethodE3ENS_16CompileConditionILi900EEEEEvPT_S6_S6_PKS5_S8_S8_S8_PKfflPfPj,"ax",@progbits
	.align	128
        .global         _ZN13group_norm_v218gn_bwd_cuda_kernelI13__nv_bfloat16Li320ELi1ELi32ELi10ELi1024ELb0ELb1ELi32ELi320ELi320ELi4ELb1ELi4ELb0ELb0ELNS_15WgradSyncMethodE3ENS_16CompileConditionILi900EEEEEvPT_S6_S6_PKS5_S8_S8_S8_PKfflPfPj
        .type           _ZN13group_norm_v218gn_bwd_cuda_kernelI13__nv_bfloat16Li320ELi1ELi32ELi10ELi1024ELb0ELb1ELi32ELi320ELi320ELi4ELb1ELi4ELb0ELb0ELNS_15WgradSyncMethodE3ENS_16CompileConditionILi900EEEEEvPT_S6_S6_PKS5_S8_S8_S8_PKfflPfPj,@function
        .size           _ZN13group_norm_v218gn_bwd_cuda_kernelI13__nv_bfloat16Li320ELi1ELi32ELi10ELi1024ELb0ELb1ELi32ELi320ELi320ELi4ELb1ELi4ELb0ELb0ELNS_15WgradSyncMethodE3ENS_16CompileConditionILi900EEEEEvPT_S6_S6_PKS5_S8_S8_S8_PKfflPfPj,(.L_x_3835 - _ZN13group_norm_v218gn_bwd_cuda_kernelI13__nv_bfloat16Li320ELi1ELi32ELi10ELi1024ELb0ELb1ELi32ELi320ELi320ELi4ELb1ELi4ELb0ELb0ELNS_15WgradSyncMethodE3ENS_16CompileConditionILi900EEEEEvPT_S6_S6_PKS5_S8_S8_S8_PKfflPfPj)
        .other          _ZN13group_norm_v218gn_bwd_cuda_kernelI13__nv_bfloat16Li320ELi1ELi32ELi10ELi1024ELb0ELb1ELi32ELi320ELi320ELi4ELb1ELi4ELb0ELb0ELNS_15WgradSyncMethodE3ENS_16CompileConditionILi900EEEEEvPT_S6_S6_PKS5_S8_S8_S8_PKfflPfPj,@"STO_CUDA_ENTRY STV_DEFAULT"
_ZN13group_norm_v218gn_bwd_cuda_kernelI13__nv_bfloat16Li320ELi1ELi32ELi10ELi1024ELb0ELb1ELi32ELi320ELi320ELi4ELb1ELi4ELb0ELb0ELNS_15WgradSyncMethodE3ENS_16CompileConditionILi900EEEEEvPT_S6_S6_PKS5_S8_S8_S8_PKfflPfPj:
.text._ZN13group_norm_v218gn_bwd_cuda_kernelI13__nv_bfloat16Li320ELi1ELi32ELi10ELi1024ELb0ELb1ELi32ELi320ELi320ELi4ELb1ELi4ELb0ELb0ELNS_15WgradSyncMethodE3ENS_16CompileConditionILi900EEEEEvPT_S6_S6_PKS5_S8_S8_S8_PKfflPfPj:
        /* <DEDUP_REMOVED lines=29> */
.L_x_507:
[----:B------:R-:W2:Y:S04]  /*01d0*/  LD.E.STRONG.GPU R4, desc[UR8][R2.64] ;  /* 0x0000000802047980 */ /* 0x000ea8000c10f900 */
[----:B--2---:R-:W-:Y:S01]  /*01e0*/  CCTL.IVALL ;  /* 0x00000000ff00798f */ /* 0x004fe20002000000 */
[----:B------:R-:W-:Y:S05]  /*01f0*/  YIELD ;  /* 0x0000000000007946 */ /* 0x000fea0003800000 */
[----:B-----5:R-:W-:-:S04]  /*0200*/  LOP3.LUT R4, R4, R5, RZ, 0x3c, !PT ;  /* 0x0000000504047212 */ /* 0x020fc800078e3cff */
[----:B------:R-:W-:-:S13]  /*0210*/  ISETP.GT.AND P0, PT, R4, -0x1, PT ;  /* 0xffffffff0400780c */ /* 0x000fda0003f04270 */
[----:B------:R-:W-:Y:S05]  /*0220*/  @P0 BRA `(.L_x_507) ;  /* 0xfffffffc00e80947 */ /* 0x000fea000383ffff */
.L_x_506:
[----:B------:R-:W-:Y:S05]  /*0230*/  WARPSYNC.ALL ;  /* 0x0000000000007948 */ /* 0x000fea0003800000 */
[----:B------:R-:W-:Y:S06]  /*0240*/  BAR.SYNC.DEFER_BLOCKING 0x0 ;  /* 0x0000000000007b1d */ /* 0x000fec0000010000 */
[----:B------:R-:W-:Y:S05]  /*0250*/  BRA `(.L_x_508) ;  /* 0x0000003c00c87947 */ /* 0x000fea0003800000 */
.L_x_505:
[----:B------:R-:W0:Y:S01]  /*0260*/  S2R R2, SR_TID.X ;  /* 0x0000000000027919 */ /* 0x000e220000002100 */
[----:B------:R-:W1:Y:S01]  /*0270*/  LDC.64 R6, c[0x0][0x238] ;  /* 0x00008e00ff067b82 */ /* 0x000e620000000a00 */
[----:B0-----:R-:W-:-:S05]  /*0280*/  IMAD.WIDE.U32 R4, R2, -0x33333333, RZ ;  /* 0xcccccccd02047825 */ /* 0x001fca00078e00ff */
[----:B------:R-:W-:-:S05]  /*0290*/  SHF.R.U32.HI R10, RZ, 0x6, R5 ;  /* 0x00000006ff0a7819 */ /* 0x000fca0000011605 */
[----:B------:R-:W-:-:S04]  /*02a0*/  IMAD R3, R10, -0x50, R2 ;  /* 0xffffffb00a037824 */ /* 0x000fc800078e0202 */
[----:B------:R-:W-:-:S04]  /*02b0*/  IMAD.SHL.U32 R4, R3, 0x4, RZ ;  /* 0x0000000403047824 */ /* 0x000fc800078e00ff */
[----:B-1----:R-:W-:-:S05]  /*02c0*/  IMAD.WIDE R6, R4, 0x2, R6 ;  /* 0x0000000204067825 */ /* 0x002fca00078e0206 */
[----:B------:R0:W2:Y:S01]  /*02d0*/  LDG.E.64.CONSTANT R16, desc[UR8][R6.64] ;  /* 0x0000000806107981 */ /* 0x0000a2000c1e9b00 */
[----:B------:R-:W-:Y:S01]  /*02e0*/  MOV R5, 0x400 ;  /* 0x0000040000057802 */ /* 0x000fe20000000f00 */
[----:B------:R-:W-:Y:S01]  /*02f0*/  IMAD.WIDE.U32 R66, R4, -0x33333333, RZ ;  /* 0xcccccccd04427825 */ /* 0x000fe200078e00ff */
[----:B------:R-:W-:Y:S01]  /*0300*/  SHF.R.S32.HI R9, RZ, 0x1f, R2 ;  /* 0x0000001fff097819 */ /* 0x000fe20000011402 */
[----:B------:R-:W1:Y:S01]  /*0310*/  S2R R62, SR_CgaCtaId ;  /* 0x00000000003e7919 */ /* 0x000e620000008800 */
[----:B------:R-:W-:Y:S02]  /*0320*/  IADD3 R5, R5, 0x2800, RZ ;  /* 0x0000280005057810 */ /* 0x000fe40007ffe0ff */
[----:B------:R-:W-:Y:S02]  /*0330*/  CS2R R18, SRZ ;  /* 0x0000000000127805 */ /* 0x000fe4000001ff00 */
[CC--:B------:R-:W-:Y:S01]  /*0340*/  LEA.HI R8, R9.reuse, R2.reuse, RZ, 0x2 ;  /* 0x0000000209087211 */ /* 0x0c0fe200078f10ff */
[----:B------:R-:W-:Y:S01]  /*0350*/  UMOV UR4, URZ ;  /* 0x0000003f00047c82 */ /* 0x000fe20008000000 */
[----:B------:R-:W-:-:S02]  /*0360*/  LEA.HI R9, R9, R2, RZ, 0x4 ;  /* 0x0000000209097211 */ /* 0x000fc400078f20ff */
[----:B------:R-:W-:Y:S02]  /*0370*/  SHF.R.S32.HI R64, RZ, 0x2, R8 ;  /* 0x00000002ff407819 */ /* 0x000fe40000011408 */
[----:B0-----:R-:W-:Y:S02]  /*0380*/  IADD3 R6, R4, 0x2, RZ ;  /* 0x0000000204067810 */ /* 0x001fe40007ffe0ff */
[----:B------:R-:W-:Y:S02]  /*0390*/  IADD3 R11, R64, 0xf0, RZ ;  /* 0x000000f0400b7810 */ /* 0x000fe40007ffe0ff */
[----:B------:R-:W-:Y:S01]  /*03a0*/  SHF.R.U32.HI R68, RZ, 0x4, R9 ;  /* 0x00000004ff447819 */ /* 0x000fe20000011609 */
[----:B------:R-:W-:Y:S01]  /*03b0*/  IMAD.WIDE.U32 R6, R6, -0x33333333, RZ ;  /* 0xcccccccd06067825 */ /* 0x000fe200078e00ff */
[----:B------:R-:W-:Y:S02]  /*03c0*/  SHF.R.S32.HI R14, RZ, 0x1f, R11 ;  /* 0x0000001fff0e7819 */ /* 0x000fe4000001140b */
[----:B------:R-:W-:-:S02]  /*03d0*/  SHF.R.U32.HI R66, RZ, 0x3, R67 ;  /* 0x00000003ff427819 */ /* 0x000fc40000011643 */
[----:B------:R-:W-:Y:S02]  /*03e0*/  LEA.HI R14, R14, R11, RZ, 0x2 ;  /* 0x0000000b0e0e7211 */ /* 0x000fe400078f10ff */
[----:B------:R-:W-:Y:S02]  /*03f0*/  SHF.R.U32.HI R67, RZ, 0x3, R7 ;  /* 0x00000003ff437819 */ /* 0x000fe40000011607 */
[----:B------:R-:W-:Y:S02]  /*0400*/  SHF.R.U32.HI R14, RZ, 0x2, R14 ;  /* 0x00000002ff0e7819 */ /* 0x000fe4000001160e */
[----:B-1----:R-:W-:Y:S02]  /*0410*/  LEA R62, R62, R5, 0x18 ;  /* 0x000000053e3e7211 */ /* 0x002fe400078ec0ff */
[----:B------:R-:W-:-:S03]  /*0420*/  SHF.L.U32 R5, R0, 0x5, RZ ;  /* 0x0000000500057819 */ /* 0x000fc600000006ff */
[----:B------:R-:W-:Y:S01]  /*0430*/  IMAD R65, R3, 0x28, R62 ;  /* 0x0000002803417824 */ /* 0x000fe200078e023e */
[----:B------:R-:W-:Y:S01]  /*0440*/  LOP3.LUT R5, R5, 0x3e0, RZ, 0xc0, !PT ;  /* 0x000003e005057812 */ /* 0x000fe200078ec0ff */
[----:B------:R-:W-:Y:S02]  /*0450*/  VIADD R3, R64, 0x50 ;  /* 0x0000005040037836 */ /* 0x000fe40000000000 */
[----:B------:R-:W-:Y:S01]  /*0460*/  IMAD R65, R10, 0x8, R65 ;  /* 0x000000080a417824 */ /* 0x000fe200078e0241 */
[----:B------:R-:W-:Y:S02]  /*0470*/  IADD3 R72, R5, R10, RZ ;  /* 0x0000000a05487210 */ /* 0x000fe40007ffe0ff */
[----:B------:R-:W-:Y:S02]  /*0480*/  IADD3 R5, R64, 0xa0, RZ ;  /* 0x000000a040057810 */ /* 0x000fe40007ffe0ff */
[----:B------:R-:W-:Y:S01]  /*0490*/  SHF.R.S32.HI R10, RZ, 0x1f, R3 ;  /* 0x0000001fff0a7819 */ /* 0x000fe20000011403 */
[----:B------:R-:W-:Y:S01]  /*04a0*/  IMAD R72, R72, 0x140, RZ ;  /* 0x0000014048487824 */ /* 0x000fe200078e02ff */
[----:B------:R-:W-:-:S02]  /*04b0*/  SHF.R.S32.HI R12, RZ, 0x1f, R5 ;  /* 0x0000001fff0c7819 */ /* 0x000fc40000011405 */
[----:B------:R-:W-:Y:S02]  /*04c0*/  LEA.HI R10, R10, R3, RZ, 0x2 ;  /* 0x000000030a0a7211 */ /* 0x000fe400078f10ff */
[----:B------:R-:W-:Y:S02]  /*04d0*/  LOP3.LUT R3, R8, 0xfffffffc, RZ, 0xc0, !PT ;  /* 0xfffffffc08037812 */ /* 0x000fe400078ec0ff */
[----:B------:R-:W-:Y:S02]  /*04e0*/  LEA.HI R12, R12, R5, RZ, 0x2 ;  /* 0x000000050c0c7211 */ /* 0x000fe400078f10ff */
[----:B------:R-:W-:Y:S01]  /*04f0*/  SHF.R.U32.HI R10, RZ, 0x2, R10 ;  /* 0x00000002ff0a7819 */ /* 0x000fe2000001160a */
[----:B------:R-:W-:Y:S01]  /*0500*/  IMAD.IADD R3, R2, 0x1, -R3 ;  /* 0x0000000102037824 */ /* 0x000fe200078e0a03 */
[----:B------:R-:W-:-:S04]  /*0510*/  SHF.R.U32.HI R12, RZ, 0x2, R12 ;  /* 0x00000002ff0c7819 */ /* 0x000fc8000001160c */
[C---:B------:R-:W-:Y:S02]  /*0520*/  LOP3.LUT R68, R3.reuse, 0x3, R68, 0x78, !PT ;  /* 0x0000000303447812 */ /* 0x040fe400078e7844 */
[C---:B------:R-:W-:Y:S02]  /*0530*/  LOP3.LUT R69, R3.reuse, 0x3, R10, 0x78, !PT ;  /* 0x0000000303457812 */ /* 0x040fe400078e780a */
[----:B------:R-:W-:Y:S02]  /*0540*/  CS2R R10, SRZ ;  /* 0x00000000000a7805 */ /* 0x000fe4000001ff00 */
[C---:B------:R-:W-:Y:S02]  /*0550*/  LOP3.LUT R70, R3.reuse, 0x3, R12, 0x78, !PT ;  /* 0x0000000303467812 */ /* 0x040fe400078e780c */
[----:B------:R-:W-:Y:S02]  /*0560*/  CS2R R12, SRZ ;  /* 0x00000000000c7805 */ /* 0x000fe4000001ff00 */
[----:B------:R-:W-:-:S02]  /*0570*/  LOP3.LUT R71, R3, 0x3, R14, 0x78, !PT ;  /* 0x0000000303477812 */ /* 0x000fc400078e780e */
[C---:B--2---:R-:W-:Y:S02]  /*0580*/  PRMT R73, R16.reuse, 0x7632, R73 ;  /* 0x0000763210497816 */ /* 0x044fe40000000049 */
[----:B------:R-:W-:Y:S02]  /*0590*/  PRMT R75, R17, 0x7632, R75 ;  /* 0x00007632114b7816 */ /* 0x000fe4000000004b */
[----:B------:R-:W-:Y:S01]  /*05a0*/  SHF.L.U32 R3, R16, 0x10, RZ ;  /* 0x0000001010037819 */ /* 0x000fe200000006ff */
[----:B------:R-:W-:Y:S01]  /*05b0*/  IMAD.U32 R73, R73, 0x10000, RZ ;  /* 0x0001000049497824 */ /* 0x000fe200078e00ff */
[----:B------:R-:W-:Y:S02]  /*05c0*/  SHF.L.U32 R5, R17, 0x10, RZ ;  /* 0x0000001011057819 */ /* 0x000fe400000006ff */
[----:B------:R-:W-:Y:S02]  /*05d0*/  CS2R R16, SRZ ;  /* 0x0000000000107805 */ /* 0x000fe4000001ff00 */
[----:B------:R-:W-:-:S07]  /*05e0*/  SHF.L.U32 R75, R75, 0x10, RZ ;  /* 0x000000104b4b7819 */ /* 0x000fce00000006ff */
.L_x_524:
[----:B-1----:R-:W-:Y:S01]  /*05f0*/  HFMA2.MMA R7, -RZ, RZ, 0, 0 ;  /* 0x00000000ff077435 */ /* 0x002fe200000001ff */
[----:B------:R-:W-:Y:S01]  /*0600*/  IMAD.MOV.U32 R6, RZ, RZ, R4 ;  /* 0x000000ffff067224 */ /* 0x000fe200078e0004 */
[C---:B------:R-:W-:Y:S01]  /*0610*/  SHF.L.U32 R20, R123.reuse, 0x5, RZ ;  /* 0x000000057b147819 */ /* 0x040fe200000006ff */
[----:B------:R-:W-:Y:S01]  /*0620*/  IMAD R9, R124, 0x50000, RZ ;  /* 0x000500007c097824 */ /* 0x000fe200078e02ff */
[C---:B------:R-:W-:Y:S01]  /*0630*/  SHF.L.U64.HI R21, R123.reuse, 0x5, R124 ;  /* 0x000000057b157819 */ /* 0x040fe2000001027c */
[----:B------:R-:W-:Y:S01]  /*0640*/  ULDC.64 UR6, c[0x0][0x248] ;  /* 0x0000920000067ab9 */ /* 0x000fe20000000a00 */
[----:B------:R-:W-:Y:S01]  /*0650*/  ULDC.64 UR10, c[0x0][0x230] ;  /* 0x00008c00000a7ab9 */ /* 0x000fe20000000a00 */
[----:B------:R-:W-:Y:S01]  /*0660*/  ULDC.64 UR12, c[0x0][0x228] ;  /* 0x00008a00000c7ab9 */ /* 0x000fe20000000a00 */
[----:B------:R-:W-:Y:S01]  /*0670*/  ULDC UR5, c[0x0][0x250] ;  /* 0x0000940000057ab9 */ /* 0x000fe20000000800 */
[----:B------:R-:W-:Y:S01]  /*0680*/  IMAD.WIDE.U32 R14, R123, 0x50000, R6 ;  /* 0x000500007b0e7825 */ /* 0x000fe200078e0006 */
[----:B------:R-:W-:-:S04]  /*0690*/  IADD3 R7, P0, R20, R66, RZ ;  /* 0x0000004214077210 */ /* 0x000fc80007f1e0ff */
[----:B------:R-:W-:Y:S01]  /*06a0*/  IADD3 R90, R15, R9, RZ ;  /* 0x000000090f5a7210 */ /* 0x000fe20007ffe0ff */
[----:B------:R-:W-:Y:S01]  /*06b0*/  IMAD.X R8, RZ, RZ, R21, P0 ;  /* 0x000000ffff087224 */ /* 0x000fe200000e0615 */
[----:B------:R-:W-:Y:S02]  /*06c0*/  IADD3 R76, P1, R72, R14, RZ ;  /* 0x0000000e484c7210 */ /* 0x000fe40007f3e0ff */
[C---:B------:R-:W-:Y:S02]  /*06d0*/  LEA R6, P0, R7.reuse, UR6, 0x3 ;  /* 0x0000000607067c11 */ /* 0x040fe4000f8018ff */
[----:B------:R-:W-:Y:S02]  /*06e0*/  IADD3.X R9, RZ, R90, RZ, P1, !PT ;  /* 0x0000005aff097210 */ /* 0x000fe40000ffe4ff */
[----:B------:R-:W-:Y:S02]  /*06f0*/  LEA.HI.X R7, R7, UR7, R8, 0x3, P0 ;  /* 0x0000000707077c11 */ /* 0x000fe400080f1c08 */
[----:B------:R-:W-:-:S02]  /*0700*/  SHF.L.U64.HI R74, R76, 0x1, R9 ;  /* 0x000000014c4a7819 */ /* 0x000fc40000010209 */
[----:B------:R-:W-:Y:S02]  /*0710*/  SHF.L.U32 R76, R76, 0x1, RZ ;  /* 0x000000014c4c7819 */ /* 0x000fe400000006ff */
[----:B------:R-:W2:Y:S01]  /*0720*/  LDG.E.64.CONSTANT R6, desc[UR8][R6.64] ;  /* 0x0000000806067981 */ /* 0x000ea2000c1e9b00 */
[----:B------:R-:W-:Y:S01]  /*0730*/  IADD3 R15, P0, R20, R67, RZ ;  /* 0x00000043140f7210 */ /* 0x000fe20007f1e0ff */
[----:B------:R-:W-:Y:S01]  /*0740*/  VIADD R9, R72, 0x500 ;  /* 0x0000050048097836 */ /* 0x000fe20000000000 */
[C---:B------:R-:W-:Y:S02]  /*0750*/  IADD3 R50, P1, R76.reuse, UR10, RZ ;  /* 0x0000000a4c327c10 */ /* 0x040fe4000ff3e0ff */
[----:B------:R-:W-:Y:S02]  /*0760*/  IADD3 R48, P2, R76, UR12, RZ ;  /* 0x0000000c4c307c10 */ /* 0x000fe4000ff5e0ff */
[----:B------:R-:W-:Y:S02]  /*0770*/  IADD3.X R51, R74, UR11, RZ, P1, !PT ;  /* 0x0000000b4a337c10 */ /* 0x000fe40008ffe4ff */
[----:B------:R-:W-:-:S02]  /*0780*/  IADD3.X R20, RZ, R21, RZ, P0, !PT ;  /* 0x00000015ff147210 */ /* 0x000fc400007fe4ff */
[----:B------:R-:W-:Y:S02]  /*0790*/  LEA R8, P0, R15, UR6, 0x3 ;  /* 0x000000060f087c11 */ /* 0x000fe4000f8018ff */
[----:B------:R-:W-:Y:S01]  /*07a0*/  IADD3.X R49, R74, UR13, RZ, P2, !PT ;  /* 0x0000000d4a317c10 */ /* 0x000fe200097fe4ff */
[----:B------:R-:W3:Y:S01]  /*07b0*/  LDG.E.64.CONSTANT R50, desc[UR8][R50.64] ;  /* 0x0000000832327981 */ /* 0x000ee2000c1e9b00 */
[----:B------:R-:W-:Y:S02]  /*07c0*/  IADD3 R78, P1, R9, R14, RZ ;  /* 0x0000000e094e7210 */ /* 0x000fe40007f3e0ff */
[----:B------:R-:W-:Y:S02]  /*07d0*/  LEA.HI.X R9, R15, UR7, R20, 0x3, P0 ;  /* 0x000000070f097c11 */ /* 0x000fe400080f1c14 */
[----:B------:R-:W4:Y:S01]  /*07e0*/  LDG.E.64.CONSTANT R48, desc[UR8][R48.64] ;  /* 0x0000000830307981 */ /* 0x000f22000c1e9b00 */
[----:B------:R-:W-:Y:S01]  /*07f0*/  IMAD.SHL.U32 R77, R78, 0x2, RZ ;  /* 0x000000024e4d7824 */ /* 0x000fe200078e00ff */
[----:B------:R-:W-:-:S02]  /*0800*/  IADD3.X R15, RZ, R90, RZ, P1, !PT ;  /* 0x0000005aff0f7210 */ /* 0x000fc40000ffe4ff */
[----:B------:R-:W5:Y:S02]  /*0810*/  LDG.E.64.CONSTANT R8, desc[UR8][R8.64] ;  /* 0x0000000808087981 */ /* 0x000f64000c1e9b00 */
[----:B------:R-:W-:Y:S02]  /*0820*/  SHF.L.U64.HI R78, R78, 0x1, R15 ;  /* 0x000000014e4e7819 */ /* 0x000fe4000001020f */
[C---:B------:R-:W-:Y:S02]  /*0830*/  IADD3 R46, P0, R77.reuse, UR10, RZ ;  /* 0x0000000a4d2e7c10 */ /* 0x040fe4000ff1e0ff */
[----:B------:R-:W-:Y:S02]  /*0840*/  IADD3 R44, P1, R77, UR12, RZ ;  /* 0x0000000c4d2c7c10 */ /* 0x000fe4000ff3e0ff */
[C---:B------:R-:W-:Y:S02]  /*0850*/  IADD3.X R47, R78.reuse, UR11, RZ, P0, !PT ;  /* 0x0000000b4e2f7c10 */ /* 0x040fe400087fe4ff */
[----:B------:R-:W-:-:S04]  /*0860*/  IADD3.X R45, R78, UR13, RZ, P1, !PT ;  /* 0x0000000d4e2d7c10 */ /* 0x000fc80008ffe4ff */
        /* <DEDUP_REMOVED lines=32> */
[----:B------:R-:W-:-:S04]  /*0a70*/  IADD3.X R33, R84, UR13, RZ, P1, !PT ;  /* 0x0000000d54217c10 */ /* 0x000fc80008ffe4ff */
[----:B------:R-:W5:Y:S01]  /*0a80*/  LDG.E.64.CONSTANT R34, desc[UR8][R34.64] ;  /* 0x0000000822227981 */ /* 0x000f62000c1e9b00 */
[----:B------:R-:W-:-:S03]  /*0a90*/  IADD3 R15, R72, 0x1900, RZ ;  /* 0x00001900480f7810 */ /* 0x000fc60007ffe0ff */
[----:B------:R-:W5:Y:S01]  /*0aa0*/  LDG.E.64.CONSTANT R32, desc[UR8][R32.64] ;  /* 0x0000000820207981 */ /* 0x000f62000c1e9b00 */
[----:B------:R-:W-:-:S04]  /*0ab0*/  IADD3 R15, P0, R15, R14, RZ ;  /* 0x0000000e0f0f7210 */ /* 0x000fc80007f1e0ff */
[----:B------:R-:W-:Y:S01]  /*0ac0*/  IADD3.X R86, RZ, R90, RZ, P0, !PT ;  /* 0x0000005aff567210 */ /* 0x000fe200007fe4ff */
[----:B------:R-:W-:-:S03]  /*0ad0*/  IMAD.SHL.U32 R85, R15, 0x2, RZ ;  /* 0x000000020f557824 */ /* 0x000fc600078e00ff */
[----:B------:R-:W-:Y:S02]  /*0ae0*/  SHF.L.U64.HI R86, R15, 0x1, R86 ;  /* 0x000000010f567819 */ /* 0x000fe40000010256 */
[C---:B------:R-:W-:Y:S02]  /*0af0*/  IADD3 R30, P0, R85.reuse, UR10, RZ ;  /* 0x0000000a551e7c10 */ /* 0x040fe4000ff1e0ff */
[----:B------:R-:W-:Y:S02]  /*0b00*/  IADD3 R28, P1, R85, UR12, RZ ;  /* 0x0000000c551c7c10 */ /* 0x000fe4000ff3e0ff */
[----:B------:R-:W-:Y:S02]  /*0b10*/  IADD3.X R31, R86, UR11, RZ, P0, !PT ;  /* 0x0000000b561f7c10 */ /* 0x000fe400087fe4ff */
[----:B------:R-:W-:Y:S02]  /*0b20*/  IADD3 R15, R72, 0x1e00, RZ ;  /* 0x00001e00480f7810 */ /* 0x000fe40007ffe0ff */
[----:B------:R-:W-:-:S02]  /*0b30*/  IADD3.X R29, R86, UR13, RZ, P1, !PT ;  /* 0x0000000d561d7c10 */ /* 0x000fc40008ffe4ff */
[----:B------:R-:W-:Y:S01]  /*0b40*/  IADD3 R15, P0, R15, R14, RZ ;  /* 0x0000000e0f0f7210 */ /* 0x000fe20007f1e0ff */
[----:B------:R-:W5:Y:S04]  /*0b50*/  LDG.E.64.CONSTANT R30, desc[UR8][R30.64] ;  /* 0x000000081e1e7981 */ /* 0x000f68000c1e9b00 */
[----:B------:R-:W5:Y:S01]  /*0b60*/  LDG.E.64.CONSTANT R28, desc[UR8][R28.64] ;  /* 0x000000081c1c7981 */ /* 0x000f62000c1e9b00 */
[----:B------:R-:W-:Y:S01]  /*0b70*/  IMAD.SHL.U32 R87, R15, 0x2, RZ ;  /* 0x000000020f577824 */ /* 0x000fe200078e00ff */
[----:B------:R-:W-:-:S04]  /*0b80*/  IADD3.X R88, RZ, R90, RZ, P0, !PT ;  /* 0x0000005aff587210 */ /* 0x000fc800007fe4ff */
        /* <DEDUP_REMOVED lines=18> */
[----:B--2---:R-:W-:-:S06]  /*0cb0*/  FADD.FTZ R91, R7, UR5 ;  /* 0x00000005075b7e21 */ /* 0x004fcc0008010000 */
[----:B------:R-:W0:Y:S01]  /*0cc0*/  MUFU.RSQ R91, R91 ;  /* 0x0000005b005b7308 */ /* 0x000e220000001400 */
[C---:B---3--:R-:W-:Y:S02]  /*0cd0*/  PRMT R7, R50.reuse, 0x7632, R7 ;  /* 0x0000763232077816 */ /* 0x048fe40000000007 */
[----:B------:R-:W-:Y:S02]  /*0ce0*/  SHF.L.U32 R15, R50, 0x10, RZ ;  /* 0x00000010320f7819 */ /* 0x000fe400000006ff */
[C---:B----4-:R-:W-:Y:S01]  /*0cf0*/  SHF.L.U32 R92, R48.reuse, 0x10, RZ ;  /* 0x00000010305c7819 */ /* 0x050fe200000006ff */
[----:B------:R-:W-:Y:S01]  /*0d00*/  IMAD.U32 R7, R7, 0x10000, RZ ;  /* 0x0001000007077824 */ /* 0x000fe200078e00ff */
[----:B------:R-:W-:Y:S01]  /*0d10*/  PRMT R14, R48, 0x7632, R14 ;  /* 0x00007632300e7816 */ /* 0x000fe2000000000e */
[C---:B------:R-:W-:Y:S01]  /*0d20*/  FADD.FTZ R52, -R6.reuse, R15 ;  /* 0x0000000f06347221 */ /* 0x040fe20000010100 */
[----:B-----5:R-:W-:Y:S01]  /*0d30*/  FADD.FTZ R93, R9, UR5 ;  /* 0x00000005095d7e21 */ /* 0x020fe20008010000 */
[----:B------:R-:W-:Y:S01]  /*0d40*/  FADD.FTZ R54, -R6, R7 ;  /* 0x0000000706367221 */ /* 0x000fe20000010100 */
[----:B------:R-:W-:Y:S01]  /*0d50*/  SHF.L.U32 R56, R14, 0x10, RZ ;  /* 0x000000100e387819 */ /* 0x000fe200000006ff */
[----:B------:R-:W-:Y:S01]  /*0d60*/  FMUL.FTZ R14, R3, R92 ;  /* 0x0000005c030e7220 */ /* 0x000fe20000410000 */
[C---:B0-----:R-:W-:Y:S01]  /*0d70*/  FMUL.FTZ R7, R91.reuse, R52 ;  /* 0x000000345b077220 */ /* 0x041fe20000410000 */
[----:B------:R-:W-:Y:S01]  /*0d80*/  FMUL.FTZ R15, R91, R54 ;  /* 0x000000365b0f7220 */ /* 0x000fe20000410000 */
[----:B------:R-:W0:Y:S01]  /*0d90*/  MUFU.RSQ R93, R93 ;  /* 0x0000005d005d7308 */ /* 0x000e220000001400 */
[----:B------:R-:W-:Y:S01]  /*0da0*/  FMUL.FTZ R52, R73, R56 ;  /* 0x0000003849347220 */ /* 0x000fe20000410000 */
[----:B------:R-:W-:Y:S01]  /*0db0*/  FFMA.FTZ R14, R7, R14, RZ ;  /* 0x0000000e070e7223 */ /* 0x000fe200000100ff */
[----:B------:R-:W-:-:S03]  /*0dc0*/  PRMT R9, R51, 0x7632, R9 ;  /* 0x0000763233097816 */ /* 0x000fc60000000009 */
[--C-:B------:R-:W-:Y:S01]  /*0dd0*/  FFMA.FTZ R53, R15, R52, R14.reuse ;  /* 0x000000340f357223 */ /* 0x100fe2000001000e */
[----:B------:R-:W-:Y:S02]  /*0de0*/  PRMT R14, R49, 0x7632, R14 ;  /* 0x00007632310e7816 */ /* 0x000fe4000000000e */
[----:B------:R-:W-:Y:S02]  /*0df0*/  SHF.L.U32 R57, R51, 0x10, RZ ;  /* 0x0000001033397819 */ /* 0x000fe400000006ff */
[----:B------:R-:W-:Y:S01]  /*0e00*/  SHF.L.U32 R100, R14, 0x10, RZ ;  /* 0x000000100e647819 */ /* 0x000fe200000006ff */
[----:B------:R-:W-:Y:S01]  /*0e10*/  FFMA.FTZ R14, R3, R92, RZ ;  /* 0x0000005c030e7223 */ /* 0x000fe200000100ff */
[----:B------:R-:W-:Y:S02]  /*0e20*/  IMAD.U32 R9, R9, 0x10000, RZ ;  /* 0x0001000009097824 */ /* 0x000fe400078e00ff */
[----:B------:R-:W-:Y:S01]  /*0e30*/  FADD.FTZ R58, -R8, R57 ;  /* 0x00000039083a7221 */ /* 0x000fe20000010100 */
[----:B------:R-:W-:Y:S01]  /*0e40*/  IMAD.U32 R94, R49, 0x10000, RZ ;  /* 0x00010000315e7824 */ /* 0x000fe200078e00ff */
[----:B------:R-:W-:Y:S01]  /*0e50*/  SHF.L.U32 R55, R46, 0x10, RZ ;  /* 0x000000102e377819 */ /* 0x000fe200000006ff */
[----:B------:R-:W-:Y:S01]  /*0e60*/  FFMA.FTZ R52, R73, R56, R14 ;  /* 0x0000003849347223 */ /* 0x000fe2000001000e */
[----:B------:R-:W-:Y:S01]  /*0e70*/  FADD.FTZ R14, -R8, R9 ;  /* 0x00000009080e7221 */ /* 0x000fe20000010100 */
[----:B------:R-:W-:Y:S01]  /*0e80*/  FMUL.FTZ R60, R5, R94 ;  /* 0x0000005e053c7220 */ /* 0x000fe20000410000 */
[C---:B0-----:R-:W-:Y:S01]  /*0e90*/  FMUL.FTZ R9, R93.reuse, R58 ;  /* 0x0000003a5d097220 */ /* 0x041fe20000410000 */
[----:B------:R-:W-:Y:S01]  /*0ea0*/  SHF.L.U32 R95, R44, 0x10, RZ ;  /* 0x000000102c5f7819 */ /* 0x000fe200000006ff */
[----:B------:R-:W-:Y:S01]  /*0eb0*/  FADD.FTZ R96, -R6, R55 ;  /* 0x0000003706607221 */ /* 0x000fe20000010100 */
[----:B------:R-:W-:Y:S01]  /*0ec0*/  FMUL.FTZ R57, R93, R14 ;  /* 0x0000000e5d397220 */ /* 0x000fe20000410000 */
[----:B------:R-:W-:Y:S01]  /*0ed0*/  FMUL.FTZ R55, R75, R100 ;  /* 0x000000644b377220 */ /* 0x000fe20000410000 */
[----:B------:R-:W-:Y:S01]  /*0ee0*/  FFMA.FTZ R60, R9, R60, RZ ;  /* 0x0000003c093c7223 */ /* 0x000fe200000100ff */
[----:B------:R-:W-:Y:S01]  /*0ef0*/  PRMT R14, R46, 0x7632, R14 ;  /* 0x000076322e0e7816 */ /* 0x000fe2000000000e */
[----:B------:R-:W-:Y:S01]  /*0f00*/  FMUL.FTZ R54, R3, R95 ;  /* 0x0000005f03367220 */ /* 0x000fe20000410000 */
[----:B------:R-:W-:Y:S01]  /*0f10*/  FMUL.FTZ R96, R91, R96 ;  /* 0x000000605b607220 */ /* 0x000fe20000410000 */
[----:B------:R-:W-:Y:S01]  /*0f20*/  FFMA.FTZ R59, R57, R55, R60 ;  /* 0x00000037393b7223 */ /* 0x000fe2000001003c */
[----:B------:R-:W-:Y:S01]  /*0f30*/  FADD.FTZ R19, R56, R19 ;  /* 0x0000001338137221 */ /* 0x000fe20000010000 */
[----:B------:R-:W-:-:S02]  /*0f40*/  IMAD.U32 R55, R14, 0x10000, RZ ;  /* 0x000100000e377824 */ /* 0x000fc400078e00ff */
[----:B------:R-:W-:Y:S01]  /*0f50*/  FFMA.FTZ R56, R15, R56, R18 ;  /* 0x000000380f387223 */ /* 0x000fe20000010012 */
[----:B------:R-:W-:Y:S01]  /*0f60*/  FFMA.FTZ R53, R96, R54, R53 ;  /* 0x0000003660357223 */ /* 0x000fe20000010035 */
[----:B------:R-:W-:Y:S01]  /*0f70*/  PRMT R15, R44, 0x7632, R15 ;  /* 0x000076322c0f7816 */ /* 0x000fe2000000000f */
[----:B------:R-:W-:Y:S01]  /*0f80*/  FADD.FTZ R54, -R6, R55 ;  /* 0x0000003706367221 */ /* 0x000fe20000010100 */
[----:B------:R-:W-:Y:S02]  /*0f90*/  FFMA.FTZ R52, R3, R95, R52 ;  /* 0x0000005f03347223 */ /* 0x000fe40000010034 */
[----:B------:R-:W-:Y:S01]  /*0fa0*/  SHF.L.U32 R15, R15, 0x10, RZ ;  /* 0x000000100f0f7819 */ /* 0x000fe200000006ff */
[----:B------:R-:W-:Y:S01]  /*0fb0*/  FMUL.FTZ R54, R91, R54 ;  /* 0x000000365b367220 */ /* 0x000fe20000410000 */
[C---:B------:R-:W-:Y:S02]  /*0fc0*/  SHF.L.U32 R61, R47.reuse, 0x10, RZ ;  /* 0x000000102f3d7819 */ /* 0x040fe400000006ff */
[----:B------:R-:W-:Y:S01]  /*0fd0*/  PRMT R14, R47, 0x7632, R14 ;  /* 0x000076322f0e7816 */ /* 0x000fe2000000000e */
[----:B------:R-:W-:Y:S01]  /*0fe0*/  FADD.FTZ R19, R19, R15 ;  /* 0x0000000f13137221 */ /* 0x000fe20000010000 */
[-C--:B------:R-:W-:Y:S01]  /*0ff0*/  FFMA.FTZ R52, R73, R15.reuse, R52 ;  /* 0x0000000f49347223 */ /* 0x080fe20000010034 */
[-C--:B------:R-:W-:Y:S01]  /*1000*/  FFMA.FTZ R56, R54, R15.reuse, R56 ;  /* 0x0000000f36387223 */ /* 0x080fe20000010038 */
[----:B------:R-:W-:Y:S01]  /*1010*/  SHF.L.U32 R97, R45, 0x10, RZ ;  /* 0x000000102d617819 */ /* 0x000fe200000006ff */
[----:B------:R-:W-:Y:S01]  /*1020*/  FMUL.FTZ R15, R73, R15 ;  /* 0x0000000f490f7220 */ /* 0x000fe20000410000 */
[----:B------:R-:W-:Y:S01]  /*1030*/  PRMT R18, R45, 0x7632, R18 ;  /* 0x000076322d127816 */ /* 0x000fe20000000012 */
[----:B------:R-:W-:-:S02]  /*1040*/  IMAD.U32 R55, R14, 0x10000, RZ ;  /* 0x000100000e377824 */ /* 0x000fc400078e00ff */
[----:B------:R-:W-:Y:S01]  /*1050*/  FADD.FTZ R98, -R8, R61 ;  /* 0x0000003d08627221 */ /* 0x000fe20000010100 */
[----:B------:R-:W-:Y:S01]  /*1060*/  FFMA.FTZ R15, R54, R15, R53 ;  /* 0x0000000f360f7223 */ /* 0x000fe20000010035 */
[----:B------:R-:W-:Y:S01]  /*1070*/  SHF.L.U32 R58, R18, 0x10, RZ ;  /* 0x00000010123a7819 */ /* 0x000fe200000006ff */
[----:B------:R-:W-:Y:S01]  /*1080*/  FMUL.FTZ R18, R5, R97 ;  /* 0x0000006105127220 */ /* 0x000fe20000410000 */
[----:B------:R-:W-:Y:S01]  /*1090*/  FMUL.FTZ R98, R93, R98 ;  /* 0x000000625d627220 */ /* 0x000fe20000410000 */
[----:B------:R-:W-:Y:S01]  /*10a0*/  FADD.FTZ R54, -R8, R55 ;  /* 0x0000003708367221 */ /* 0x000fe20000010100 */
[----:B------:R-:W-:Y:S01]  /*10b0*/  FFMA.FTZ R14, R5, R94, RZ ;  /* 0x0000005e050e7223 */ /* 0x000fe200000100ff */
[----:B------:R-:W-:Y:S01]  /*10c0*/  FMUL.FTZ R55, R75, R58 ;  /* 0x0000003a4b377220 */ /* 0x000fe20000410000 */
[----:B------:R-:W-:Y:S01]  /*10d0*/  FFMA.FTZ R59, R98, R18, R59 ;  /* 0x00000012623b7223 */ /* 0x000fe2000001003b */
[----:B------:R-:W-:Y:S01]  /*10e0*/  FMUL.FTZ R54, R93, R54 ;  /* 0x000000365d367220 */ /* 0x000fe20000410000 */
[----:B------:R-:W-:Y:S01]  /*10f0*/  FADD.FTZ R53, R100, R17 ;  /* 0x0000001164357221 */ /* 0x000fe20000010000 */
[----:B------:R-:W-:Y:S01]  /*1100*/  SHF.L.U32 R17, R42, 0x10, RZ ;  /* 0x000000102a117819 */ /* 0x000fe200000006ff */
[-CC-:B------:R-:W-:Y:S01]  /*1110*/  FFMA.FTZ R18, R75, R100.reuse, R14.reuse ;  /* 0x000000644b127223 */ /* 0x180fe2000001000e */
[----:B------:R-:W-:Y:S01]  /*1120*/  FFMA.FTZ R104, R54, R55, R59 ;  /* 0x0000003736687223 */ /* 0x000fe2000001003b */
[----:B------:R-:W-:Y:S01]  /*1130*/  IMAD.U32 R55, R43, 0x10000, RZ ;  /* 0x000100002b377824 */ /* 0x000fe200078e00ff */
[----:B------:R-:W-:Y:S01]  /*1140*/  PRMT R14, R42, 0x7632, R14 ;  /* 0x000076322a0e7816 */ /* 0x000fe2000000000e */
[----:B------:R-:W-:Y:S01]  /*1150*/  FADD.FTZ R102, -R6, R17 ;  /* 0x0000001106667221 */ /* 0x000fe20000010100 */
[----:B------:R-:W-:Y:S01]  /*1160*/  SHF.L.U32 R99, R40, 0x10, RZ ;  /* 0x0000001028637819 */ /* 0x000fe200000006ff */
[----:B------:R-:W-:Y:S01]  /*1170*/  FADD.FTZ R60, -R8, R55 ;  /* 0x00000037083c7221 */ /* 0x000fe20000010100 */
[----:B------:R-:W-:Y:S01]  /*1180*/  FFMA.FTZ R18, R5, R97, R18 ;  /* 0x0000006105127223 */ /* 0x000fe20000010012 */
[----:B------:R-:W-:Y:S01]  /*1190*/  FFMA.FTZ R16, R57, R100, R16 ;  /* 0x0000006439107223 */ /* 0x000fe20000010010 */
[----:B------:R-:W-:-:S02]  /*11a0*/  IMAD.U32 R17, R14, 0x10000, RZ ;  /* 0x000100000e117824 */ /* 0x000fc400078e00ff */
[-C--:B------:R-:W-:Y:S01]  /*11b0*/  FMUL.FTZ R14, R3, R99.reuse ;  /* 0x00000063030e7220 */ /* 0x080fe20000410000 */
[----:B------:R-:W-:Y:S01]  /*11c0*/  FMUL.FTZ R102, R91, R102 ;  /* 0x000000665b667220 */ /* 0x000fe20000410000 */
[----:B------:R-:W-:Y:S01]  /*11d0*/  FMUL.FTZ R101, R93, R60 ;  /* 0x0000003c5d657220 */ /* 0x000fe20000410000 */
[----:B------:R-:W-:Y:S01]  /*11e0*/  FADD.FTZ R55, R53, R58 ;  /* 0x0000003a35377221 */ /* 0x000fe20000010000 */
[-C--:B------:R-:W-:Y:S01]  /*11f0*/  FFMA.FTZ R60, R75, R58.reuse, R18 ;  /* 0x0000003a4b3c7223 */ /* 0x080fe20000010012 */
[----:B------:R-:W-:Y:S01]  /*1200*/  FFMA.FTZ R58, R54, R58, R16 ;  /* 0x0000003a363a7223 */ /* 0x000fe20000010010 */
[--C-:B------:R-:W-:Y:S01]  /*1210*/  FFMA.FTZ R16, R102, R14, R15.reuse ;  /* 0x0000000e66107223 */ /* 0x100fe2000001000f */
[----:B------:R-:W-:Y:S01]  /*1220*/  PRMT R15, R40, 0x7632, R15 ;  /* 0x00007632280f7816 */ /* 0x000fe2000000000f */
[----:B------:R-:W-:Y:S01]  /*1230*/  FADD.FTZ R18, -R6, R17 ;  /* 0x0000001106127221 */ /* 0x000fe20000010100 */
[----:B------:R-:W-:Y:S02]  /*1240*/  FFMA.FTZ R52, R3, R99, R52 ;  /* 0x0000006303347223 */ /* 0x000fe40000010034 */
[----:B------:R-:W-:Y:S01]  /*1250*/  SHF.L.U32 R54, R15, 0x10, RZ ;  /* 0x000000100f367819 */ /* 0x000fe200000006ff */
[----:B------:R-:W-:Y:S01]  /*1260*/  FMUL.FTZ R17, R91, R18 ;  /* 0x000000125b117220 */ /* 0x000fe20000410000 */
[----:B------:R-:W-:-:S02]  /*1270*/  SHF.L.U32 R100, R41, 0x10, RZ ;  /* 0x0000001029647819 */ /* 0x000fc400000006ff */
[----:B------:R-:W-:Y:S01]  /*1280*/  PRMT R14, R43, 0x7632, R14 ;  /* 0x000076322b0e7816 */ /* 0x000fe2000000000e */
[----:B------:R-:W-:Y:S01]  /*1290*/  FADD.FTZ R19, R19, R54 ;  /* 0x0000003613137221 */ /* 0x000fe20000010000 */
[-C--:B------:R-:W-:Y:S01]  /*12a0*/  FFMA.FTZ R56, R17, R54.reuse, R56 ;  /* 0x0000003611387223 */ /* 0x080fe20000010038 */
[CC--:B------:R-:W-:Y:S01]  /*12b0*/  FFMA.FTZ R52, R73.reuse, R54.reuse, R52 ;  /* 0x0000003649347223 */ /* 0x0c0fe20000010034 */
[----:B------:R-:W-:Y:S01]  /*12c0*/  FMUL.FTZ R54, R73, R54 ;  /* 0x0000003649367220 */ /* 0x000fe20000410000 */
[----:B------:R-:W-:Y:S01]  /*12d0*/  FMUL.FTZ R57, R5, R100 ;  /* 0x0000006405397220 */ /* 0x000fe20000410000 */
[----:B------:R-:W-:Y:S01]  /*12e0*/  SHF.L.U32 R53, R38, 0x10, RZ ;  /* 0x0000001026357819 */ /* 0x000fe200000006ff */
[----:B------:R-:W-:Y:S01]  /*12f0*/  IMAD.U32 R59, R14, 0x10000, RZ ;  /* 0x000100000e3b7824 */ /* 0x000fe200078e00ff */
[----:B------:R-:W-:Y:S01]  /*1300*/  PRMT R15, R41, 0x7632, R15 ;  /* 0x00007632290f7816 */ /* 0x000fe2000000000f */
[----:B------:R-:W-:Y:S01]  /*1310*/  FFMA.FTZ R17, R17, R54, R16 ;  /* 0x0000003611117223 */ /* 0x000fe20000010010 */
[----:B------:R-:W-:Y:S01]  /*1320*/  FFMA.FTZ R57, R101, R57, R104 ;  /* 0x0000003965397223 */ /* 0x000fe20000010068 */
[----:B------:R-:W-:Y:S01]  /*1330*/  SHF.L.U32 R103, R36, 0x10, RZ ;  /* 0x0000001024677819 */ /* 0x000fe200000006ff */
[----:B------:R-:W-:Y:S01]  /*1340*/  FADD.FTZ R16, -R8, R59 ;  /* 0x0000003b08107221 */ /* 0x000fe20000010100 */
[----:B------:R-:W-:Y:S01]  /*1350*/  FADD.FTZ R104, -R6, R53 ;  /* 0x0000003506687221 */ /* 0x000fe20000010100 */
[----:B------:R-:W-:Y:S01]  /*1360*/  SHF.L.U32 R18, R15, 0x10, RZ ;  /* 0x000000100f127819 */ /* 0x000fe200000006ff */
[----:B------:R-:W-:Y:S01]  /*1370*/  FFMA.FTZ R60, R5, R100, R60 ;  /* 0x00000064053c7223 */ /* 0x000fe2000001003c */
[----:B------:R-:W-:Y:S01]  /*1380*/  FMUL.FTZ R15, R93, R16 ;  /* 0x000000105d0f7220 */ /* 0x000fe20000410000 */
[----:B------:R-:W-:Y:S01]  /*1390*/  FMUL.FTZ R14, R3, R103 ;  /* 0x00000067030e7220 */ /* 0x000fe20000410000 */
[----:B------:R-:W-:Y:S01]  /*13a0*/  FMUL.FTZ R104, R91, R104 ;  /* 0x000000685b687220 */ /* 0x000fe20000410000 */
[-C--:B------:R-:W-:Y:S01]  /*13b0*/  FMUL.FTZ R54, R75, R18.reuse ;  /* 0x000000124b367220 */ /* 0x080fe20000410000 */
[----:B------:R-:W-:Y:S01]  /*13c0*/  FADD.FTZ R55, R55, R18 ;  /* 0x0000001237377221 */ /* 0x000fe20000010000 */
[-C--:B------:R-:W-:Y:S01]  /*13d0*/  FFMA.FTZ R60, R75, R18.reuse, R60 ;  /* 0x000000124b3c7223 */ /* 0x080fe2000001003c */
[----:B------:R-:W-:Y:S01]  /*13e0*/  FFMA.FTZ R58, R15, R18, R58 ;  /* 0x000000120f3a7223 */ /* 0x000fe2000001003a */
[----:B------:R-:W-:Y:S01]  /*13f0*/  FFMA.FTZ R18, R104, R14, R17 ;  /* 0x0000000e68127223 */ /* 0x000fe20000010011 */
[----:B------:R-:W-:Y:S01]  /*1400*/  IMAD.U32 R17, R39, 0x10000, RZ ;  /* 0x0001000027117824 */ /* 0x000fe200078e00ff */
[----:B------:R-:W-:-:S02]  /*1410*/  PRMT R14, R38, 0x7632, R14 ;  /* 0x00007632260e7816 */ /* 0x000fc4000000000e */
[----:B------:R-:W-:Y:S01]  /*1420*/  SHF.L.U32 R105, R37, 0x10, RZ ;  /* 0x0000001025697819 */ /* 0x000fe200000006ff */
[----:B------:R-:W-:Y:S01]  /*1430*/  FADD.FTZ R106, -R8, R17 ;  /* 0x00000011086a7221 */ /* 0x000fe20000010100 */
[----:B------:R-:W-:Y:S01]  /*1440*/  FFMA.FTZ R57, R15, R54, R57 ;  /* 0x000000360f397223 */ /* 0x000fe20000010039 */
[----:B------:R-:W-:Y:S02]  /*1450*/  PRMT R15, R39, 0x7632, R15 ;  /* 0x00007632270f7816 */ /* 0x000fe4000000000f */
[----:B------:R-:W-:Y:S01]  /*1460*/  SHF.L.U32 R53, R14, 0x10, RZ ;  /* 0x000000100e357819 */ /* 0x000fe200000006ff */
[----:B------:R-:W-:Y:S01]  /*1470*/  FMUL.FTZ R14, R5, R105 ;  /* 0x00000069050e7220 */ /* 0x000fe20000410000 */
[----:B------:R-:W-:Y:S01]  /*1480*/  PRMT R16, R36, 0x7632, R16 ;  /* 0x0000763224107816 */ /* 0x000fe20000000010 */
[----:B------:R-:W-:Y:S01]  /*1490*/  FMUL.FTZ R106, R93, R106 ;  /* 0x0000006a5d6a7220 */ /* 0x000fe20000410000 */
[----:B------:R-:W-:Y:S01]  /*14a0*/  PRMT R17, R37, 0x7632, R17 ;  /* 0x0000763225117816 */ /* 0x000fe20000000011 */
[----:B------:R-:W-:Y:S01]  /*14b0*/  IMAD.U32 R15, R15, 0x10000, RZ ;  /* 0x000100000f0f7824 */ /* 0x000fe200078e00ff */
[----:B------:R-:W-:Y:S01]  /*14c0*/  SHF.L.U32 R16, R16, 0x10, RZ ;  /* 0x0000001010107819 */ /* 0x000fe200000006ff */
[----:B------:R-:W-:Y:S01]  /*14d0*/  FFMA.FTZ R57, R106, R14, R57 ;  /* 0x0000000e6a397223 */ /* 0x000fe20000010039 */
[----:B------:R-:W-:Y:S01]  /*14e0*/  FADD.FTZ R14, -R6, R53 ;  /* 0x00000035060e7221 */ /* 0x000fe20000010100 */
[----:B------:R-:W-:Y:S01]  /*14f0*/  SHF.L.U32 R112, R17, 0x10, RZ ;  /* 0x0000001011707819 */ /* 0x000fe200000006ff */
[----:B------:R-:W-:Y:S01]  /*1500*/  FADD.FTZ R54, -R8, R15 ;  /* 0x0000000f08367221 */ /* 0x000fe20000010100 */
[----:B------:R-:W-:Y:S01]  /*1510*/  FMUL.FTZ R17, R73, R16 ;  /* 0x0000001049117220 */ /* 0x000fe20000410000 */
[----:B------:R-:W-:Y:S01]  /*1520*/  FMUL.FTZ R15, R91, R14 ;  /* 0x0000000e5b0f7220 */ /* 0x000fe20000410000 */
[----:B------:R-:W-:Y:S01]  /*1530*/  FFMA.FTZ R52, R3, R103, R52 ;  /* 0x0000006703347223 */ /* 0x000fe20000010034 */
[----:B------:R-:W-:Y:S01]  /*1540*/  FMUL.FTZ R108, R75, R112 ;  /* 0x000000704b6c7220 */ /* 0x000fe20000410000 */
[----:B------:R-:W-:Y:S01]  /*1550*/  FMUL.FTZ R53, R93, R54 ;  /* 0x000000365d357220 */ /* 0x000fe20000410000 */
[CC--:B------:R-:W-:Y:S01]  /*1560*/  FFMA.FTZ R56, R15.reuse, R16.reuse, R56 ;  /* 0x000000100f387223 */ /* 0x0c0fe20000010038 */
[----:B------:R-:W-:Y:S01]  /*1570*/  FFMA.FTZ R17, R15, R17, R18 ;  /* 0x000000110f117223 */ /* 0x000fe20000010012 */
[----:B------:R-:W-:Y:S01]  /*1580*/  FADD.FTZ R19, R19, R16 ;  /* 0x0000001013137221 */ /* 0x000fe20000010000 */
[----:B------:R-:W-:Y:S01]  /*1590*/  FFMA.FTZ R52, R73, R16, R52 ;  /* 0x0000001049347223 */ /* 0x000fe20000010034 */
[----:B------:R-:W-:-:S02]  /*15a0*/  IMAD.U32 R15, R34, 0x10000, RZ ;  /* 0x00010000220f7824 */ /* 0x000fc400078e00ff */
[C---:B------:R-:W-:Y:S01]  /*15b0*/  FFMA.FTZ R58, R53.reuse, R112, R58 ;  /* 0x00000070353a7223 */ /* 0x040fe2000001003a */
[----:B------:R-:W-:Y:S01]  /*15c0*/  FFMA.FTZ R16, R53, R108, R57 ;  /* 0x0000006c35107223 */ /* 0x000fe20000010039 */
[----:B------:R-:W-:Y:S01]  /*15d0*/  SHF.L.U32 R53, R35, 0x10, RZ ;  /* 0x0000001023357819 */ /* 0x000fe200000006ff */
[----:B------:R-:W-:Y:S01]  /*15e0*/  FADD.FTZ R110, -R6, R15 ;  /* 0x0000000f066e7221 */ /* 0x000fe20000010100 */
[----:B------:R-:W-:Y:S02]  /*15f0*/  SHF.L.U32 R107, R32, 0x10, RZ ;  /* 0x00000010206b7819 */ /* 0x000fe400000006ff */
[----:B------:R-:W-:Y:S01]  /*1600*/  PRMT R14, R34, 0x7632, R14 ;  /* 0x00007632220e7816 */ /* 0x000fe2000000000e */
[----:B------:R-:W-:Y:S02]  /*1610*/  IMAD.U32 R108, R33, 0x10000, RZ ;  /* 0x00010000216c7824 */ /* 0x000fe400078e00ff */
[----:B------:R-:W-:Y:S01]  /*1620*/  FADD.FTZ R18, -R8, R53 ;  /* 0x0000003508127221 */ /* 0x000fe20000010100 */
[----:B------:R-:W-:Y:S01]  /*1630*/  FMUL.FTZ R15, R3, R107 ;  /* 0x0000006b030f7220 */ /* 0x000fe20000410000 */
[----:B------:R-:W-:Y:S01]  /*1640*/  FMUL.FTZ R110, R91, R110 ;  /* 0x0000006e5b6e7220 */ /* 0x000fe20000410000 */
[----:B------:R-:W-:Y:S01]  /*1650*/  SHF.L.U32 R53, R14, 0x10, RZ ;  /* 0x000000100e357819 */ /* 0x000fe200000006ff */
[----:B------:R-:W-:Y:S01]  /*1660*/  FMUL.FTZ R54, R5, R108 ;  /* 0x0000006c05367220 */ /* 0x000fe20000410000 */
[----:B------:R-:W-:Y:S01]  /*1670*/  FMUL.FTZ R109, R93, R18 ;  /* 0x000000125d6d7220 */ /* 0x000fe20000410000 */
[----:B------:R-:W-:Y:S01]  /*1680*/  PRMT R14, R35, 0x7632, R14 ;  /* 0x00007632230e7816 */ /* 0x000fe2000000000e */
[----:B------:R-:W-:Y:S01]  /*1690*/  FFMA.FTZ R17, R110, R15, R17 ;  /* 0x0000000f6e117223 */ /* 0x000fe20000010011 */
[----:B------:R-:W-:Y:S01]  /*16a0*/  PRMT R15, R32, 0x7632, R15 ;  /* 0x00007632200f7816 */ /* 0x000fe2000000000f */
[----:B------:R-:W-:Y:S01]  /*16b0*/  FADD.FTZ R18, -R6, R53 ;  /* 0x0000003506127221 */ /* 0x000fe20000010100 */
[----:B------:R-:W-:Y:S01]  /*16c0*/  FFMA.FTZ R60, R5, R105, R60 ;  /* 0x00000069053c7223 */ /* 0x000fe2000001003c */
[----:B------:R-:W-:Y:S01]  /*16d0*/  FFMA.FTZ R54, R109, R54, R16 ;  /* 0x000000366d367223 */ /* 0x000fe20000010010 */
[----:B------:R-:W-:-:S02]  /*16e0*/  SHF.L.U32 R53, R14, 0x10, RZ ;  /* 0x000000100e357819 */ /* 0x000fc400000006ff */
[----:B------:R-:W-:Y:S01]  /*16f0*/  PRMT R16, R33, 0x7632, R16 ;  /* 0x0000763221107816 */ /* 0x000fe20000000010 */
[----:B------:R-:W-:Y:S02]  /*1700*/  IMAD.U32 R14, R15, 0x10000, RZ ;  /* 0x000100000f0e7824 */ /* 0x000fe400078e00ff */
[----:B------:R-:W-:Y:S01]  /*1710*/  FADD.FTZ R55, R55, R112 ;  /* 0x0000007037377221 */ /* 0x000fe20000010000 */
[----:B------:R-:W-:Y:S01]  /*1720*/  FFMA.FTZ R60, R75, R112, R60 ;  /* 0x000000704b3c7223 */ /* 0x000fe2000001003c */
[----:B------:R-:W-:Y:S01]  /*1730*/  FMUL.FTZ R15, R91, R18 ;  /* 0x000000125b0f7220 */ /* 0x000fe20000410000 */
[----:B------:R-:W-:Y:S01]  /*1740*/  SHF.L.U32 R112, R16, 0x10, RZ ;  /* 0x0000001010707819 */ /* 0x000fe200000006ff */
[----:B------:R-:W-:Y:S01]  /*1750*/  FADD.FTZ R18, -R8, R53 ;  /* 0x0000003508127221 */ /* 0x000fe20000010100 */
[----:B------:R-:W-:Y:S01]  /*1760*/  FFMA.FTZ R52, R3, R107, R52 ;  /* 0x0000006b03347223 */ /* 0x000fe20000010034 */
[----:B------:R-:W-:Y:S01]  /*1770*/  FADD.FTZ R19, R19, R14 ;  /* 0x0000000e13137221 */ /* 0x000fe20000010000 */
[----:B------:R-:W-:Y:S01]  /*1780*/  FFMA.FTZ R56, R15, R14, R56 ;  /* 0x0000000e0f387223 */ /* 0x000fe20000010038 */
[----:B------:R-:W-:Y:S01]  /*1790*/  FMUL.FTZ R53, R93, R18 ;  /* 0x000000125d357220 */ /* 0x000fe20000410000 */
[CC--:B------:R-:W-:Y:S01]  /*17a0*/  FFMA.FTZ R52, R73.reuse, R14.reuse, R52 ;  /* 0x0000000e49347223 */ /* 0x0c0fe20000010034 */
[----:B------:R-:W-:Y:S01]  /*17b0*/  FMUL.FTZ R16, R73, R14 ;  /* 0x0000000e49107220 */ /* 0x000fe20000410000 */
[----:B------:R-:W-:Y:S01]  /*17c0*/  FFMA.FTZ R18, R5, R108, R60 ;  /* 0x0000006c05127223 */ /* 0x000fe2000001003c */
[----:B------:R-:W-:Y:S01]  /*17d0*/  FMUL.FTZ R57, R75, R112 ;  /* 0x000000704b397220 */ /* 0x000fe20000410000 */
[----:B------:R-:W-:Y:S01]  /*17e0*/  FADD.FTZ R14, R55, R112 ;  /* 0x00000070370e7221 */ /* 0x000fe20000010000 */
[----:B------:R-:W-:-:S02]  /*17f0*/  IMAD.U32 R55, R31, 0x10000, RZ ;  /* 0x000100001f377824 */ /* 0x000fc400078e00ff */
[-C--:B------:R-:W-:Y:S01]  /*1800*/  FFMA.FTZ R59, R53, R112.reuse, R58 ;  /* 0x00000070353b7223 */ /* 0x080fe2000001003a */
[----:B------:R-:W-:Y:S01]  /*1810*/  FFMA.FTZ R18, R75, R112, R18 ;  /* 0x000000704b127223 */ /* 0x000fe20000010012 */
[----:B------:R-:W-:Y:S01]  /*1820*/  FFMA.FTZ R54, R53, R57, R54 ;  /* 0x0000003935367223 */ /* 0x000fe20000010036 */
[----:B------:R-:W-:Y:S01]  /*1830*/  FFMA.FTZ R17, R15, R16, R17 ;  /* 0x000000100f117223 */ /* 0x000fe20000010011 */
[----:B------:R-:W-:Y:S01]  /*1840*/  SHF.L.U32 R53, R30, 0x10, RZ ;  /* 0x000000101e357819 */ /* 0x000fe200000006ff */
[----:B------:R-:W-:Y:S01]  /*1850*/  FADD.FTZ R16, -R8, R55 ;  /* 0x0000003708107221 */ /* 0x000fe20000010100 */
[----:B------:R-:W-:Y:S02]  /*1860*/  SHF.L.U32 R112, R29, 0x10, RZ ;  /* 0x000000101d707819 */ /* 0x000fe400000006ff */
[----:B------:R-:W-:Y:S01]  /*1870*/  PRMT R15, R30, 0x7632, R15 ;  /* 0x000076321e0f7816 */ /* 0x000fe2000000000f */
[----:B------:R-:W-:Y:S01]  /*1880*/  FADD.FTZ R114, -R6, R53 ;  /* 0x0000003506727221 */ /* 0x000fe20000010100 */
[C---:B------:R-:W-:Y:S01]  /*1890*/  SHF.L.U32 R111, R28.reuse, 0x10, RZ ;  /* 0x000000101c6f7819 */ /* 0x040fe200000006ff */
[----:B------:R-:W-:Y:S01]  /*18a0*/  FMUL.FTZ R57, R5, R112 ;  /* 0x0000007005397220 */ /* 0x000fe20000410000 */
[----:B------:R-:W-:Y:S01]  /*18b0*/  FMUL.FTZ R113, R93, R16 ;  /* 0x000000105d717220 */ /* 0x000fe20000410000 */
[----:B------:R-:W-:Y:S01]  /*18c0*/  PRMT R16, R28, 0x7632, R16 ;  /* 0x000076321c107816 */ /* 0x000fe20000000010 */
[----:B------:R-:W-:-:S02]  /*18d0*/  IMAD.U32 R55, R15, 0x10000, RZ ;  /* 0x000100000f377824 */ /* 0x000fc400078e00ff */
[----:B------:R-:W-:Y:S01]  /*18e0*/  FMUL.FTZ R53, R3, R111 ;  /* 0x0000006f03357220 */ /* 0x000fe20000410000 */
[----:B------:R-:W-:Y:S01]  /*18f0*/  FMUL.FTZ R114, R91, R114 ;  /* 0x000000725b727220 */ /* 0x000fe20000410000 */
[----:B------:R-:W-:Y:S01]  /*1900*/  FFMA.FTZ R57, R113, R57, R54 ;  /* 0x0000003971397223 */ /* 0x000fe20000010036 */
[----:B------:R-:W-:Y:S01]  /*1910*/  SHF.L.U32 R58, R16, 0x10, RZ ;  /* 0x00000010103a7819 */ /* 0x000fe200000006ff */
[----:B------:R-:W-:Y:S01]  /*1920*/  FADD.FTZ R54, -R6, R55 ;  /* 0x0000003706367221 */ /* 0x000fe20000010100 */
[----:B------:R-:W-:Y:S01]  /*1930*/  PRMT R15, R31, 0x7632, R15 ;  /* 0x000076321f0f7816 */ /* 0x000fe2000000000f */
[----:B------:R-:W-:Y:S01]  /*1940*/  FFMA.FTZ R17, R114, R53, R17 ;  /* 0x0000003572117223 */ /* 0x000fe20000010011 */
[----:B------:R-:W-:Y:S01]  /*1950*/  PRMT R16, R29, 0x7632, R16 ;  /* 0x000076321d107816 */ /* 0x000fe20000000010 */
[----:B------:R-:W-:Y:S01]  /*1960*/  FMUL.FTZ R53, R91, R54 ;  /* 0x000000365b357220 */ /* 0x000fe20000410000 */
[----:B------:R-:W-:Y:S01]  /*1970*/  FMUL.FTZ R54, R73, R58 ;  /* 0x0000003a49367220 */ /* 0x000fe20000410000 */
[----:B------:R-:W-:-:S02]  /*1980*/  SHF.L.U32 R15, R15, 0x10, RZ ;  /* 0x000000100f0f7819 */ /* 0x000fc400000006ff */
[----:B------:R-:W-:Y:S02]  /*1990*/  SHF.L.U32 R55, R26, 0x10, RZ ;  /* 0x000000101a377819 */ /* 0x000fe400000006ff */
[----:B------:R-:W-:Y:S01]  /*19a0*/  SHF.L.U32 R61, R16, 0x10, RZ ;  /* 0x00000010103d7819 */ /* 0x000fe200000006ff */
[C---:B------:R-:W-:Y:S01]  /*19b0*/  FFMA.FTZ R16, R53.reuse, R58, R56 ;  /* 0x0000003a35107223 */ /* 0x040fe20000010038 */
[----:B------:R-:W-:Y:S01]  /*19c0*/  FFMA.FTZ R53, R53, R54, R17 ;  /* 0x0000003635357223 */ /* 0x000fe20000010011 */
[----:B------:R-:W-:Y:S01]  /*19d0*/  FADD.FTZ R54, -R8, R15 ;  /* 0x0000000f08367221 */ /* 0x000fe20000010100 */
[----:B------:R-:W-:Y:S02]  /*19e0*/  IMAD.U32 R115, R24, 0x10000, RZ ;  /* 0x0001000018737824 */ /* 0x000fe400078e00ff */
[----:B------:R-:W-:Y:S01]  /*19f0*/  FADD.FTZ R116, -R6, R55 ;  /* 0x0000003706747221 */ /* 0x000fe20000010100 */
[----:B------:R-:W-:Y:S01]  /*1a00*/  FMUL.FTZ R56, R75, R61 ;  /* 0x0000003d4b387220 */ /* 0x000fe20000410000 */
[----:B------:R-:W-:Y:S01]  /*1a10*/  FMUL.FTZ R54, R93, R54 ;  /* 0x000000365d367220 */ /* 0x000fe20000410000 */
[----:B------:R-:W-:Y:S01]  /*1a20*/  FMUL.FTZ R15, R3, R115 ;  /* 0x00000073030f7220 */ /* 0x000fe20000410000 */
[----:B------:R-:W-:-:S02]  /*1a30*/  FMUL.FTZ R116, R91, R116 ;  /* 0x000000745b747220 */ /* 0x000fc40000410000 */
[C---:B------:R-:W-:Y:S01]  /*1a40*/  FFMA.FTZ R17, R54.reuse, R61, R59 ;  /* 0x0000003d36117223 */ /* 0x040fe2000001003b */
[----:B------:R-:W-:Y:S01]  /*1a50*/  FFMA.FTZ R55, R54, R56, R57 ;  /* 0x0000003836377223 */ /* 0x000fe20000010039 */
[----:B------:R-:W-:Y:S01]  /*1a60*/  FFMA.FTZ R54, R116, R15, R53 ;  /* 0x0000000f74367223 */ /* 0x000fe20000010035 */
[----:B------:R-:W-:Y:S01]  /*1a70*/  PRMT R15, R26, 0x7632, R15 ;  /* 0x000076321a0f7816 */ /* 0x000fe2000000000f */
[----:B------:R-:W-:Y:S02]  /*1a80*/  IMAD.U32 R57, R27, 0x10000, RZ ;  /* 0x000100001b397824 */ /* 0x000fe400078e00ff */
[----:B------:R-:W-:Y:S01]  /*1a90*/  FFMA.FTZ R52, R3, R111, R52 ;  /* 0x0000006f03347223 */ /* 0x000fe20000010034 */
[----:B------:R-:W-:Y:S02]  /*1aa0*/  PRMT R56, R24, 0x7632, R56 ;  /* 0x0000763218387816 */ /* 0x000fe40000000038 */
[----:B------:R-:W-:Y:S02]  /*1ab0*/  SHF.L.U32 R15, R15, 0x10, RZ ;  /* 0x000000100f0f7819 */ /* 0x000fe400000006ff */
[----:B------:R-:W-:Y:S01]  /*1ac0*/  PRMT R53, R27, 0x7632, R53 ;  /* 0x000076321b357816 */ /* 0x000fe20000000035 */
[----:B------:R-:W-:Y:S01]  /*1ad0*/  FADD.FTZ R118, -R8, R57 ;  /* 0x0000003908767221 */ /* 0x000fe20000010100 */
[----:B------:R-:W-:Y:S01]  /*1ae0*/  SHF.L.U32 R117, R25, 0x10, RZ ;  /* 0x0000001019757819 */ /* 0x000fe200000006ff */
[----:B------:R-:W-:Y:S01]  /*1af0*/  FADD.FTZ R19, R19, R58 ;  /* 0x0000003a13137221 */ /* 0x000fe20000010000 */
[----:B------:R-:W-:Y:S01]  /*1b00*/  FFMA.FTZ R52, R73, R58, R52 ;  /* 0x0000003a49347223 */ /* 0x000fe20000010034 */
[----:B------:R-:W-:Y:S01]  /*1b10*/  PRMT R58, R25, 0x7632, R58 ;  /* 0x00007632193a7816 */ /* 0x000fe2000000003a */
[----:B------:R-:W-:Y:S01]  /*1b20*/  IMAD.U32 R56, R56, 0x10000, RZ ;  /* 0x0001000038387824 */ /* 0x000fe200078e00ff */
[----:B------:R-:W-:Y:S01]  /*1b30*/  SHF.L.U32 R59, R53, 0x10, RZ ;  /* 0x00000010353b7819 */ /* 0x000fe200000006ff */
[----:B------:R-:W-:Y:S01]  /*1b40*/  FADD.FTZ R60, -R6, R15 ;  /* 0x0000000f063c7221 */ /* 0x000fe20000010100 */
[----:B------:R-:W-:Y:S01]  /*1b50*/  FMUL.FTZ R53, R5, R117 ;  /* 0x0000007505357220 */ /* 0x000fe20000410000 */
[----:B------:R-:W-:Y:S01]  /*1b60*/  FMUL.FTZ R118, R93, R118 ;  /* 0x000000765d767220 */ /* 0x000fe20000410000 */
[----:B------:R-:W-:Y:S01]  /*1b70*/  FMUL.FTZ R15, R73, R56 ;  /* 0x00000038490f7220 */ /* 0x000fe20000410000 */
[----:B------:R-:W-:Y:S01]  /*1b80*/  FMUL.FTZ R57, R91, R60 ;  /* 0x0000003c5b397220 */ /* 0x000fe20000410000 */
[----:B------:R-:W-:Y:S01]  /*1b90*/  SHF.L.U32 R58, R58, 0x10, RZ ;  /* 0x000000103a3a7819 */ /* 0x000fe200000006ff */
[----:B------:R-:W-:Y:S01]  /*1ba0*/  FADD.FTZ R60, -R8, R59 ;  /* 0x0000003b083c7221 */ /* 0x000fe20000010100 */
[----:B------:R-:W-:Y:S01]  /*1bb0*/  FFMA.FTZ R55, R118, R53, R55 ;  /* 0x0000003576377223 */ /* 0x000fe20000010037 */
[----:B------:R-:W-:-:S02]  /*1bc0*/  IMAD.U32 R53, R22, 0x10000, RZ ;  /* 0x0001000016357824 */ /* 0x000fc400078e00ff */
[----:B------:R-:W-:Y:S01]  /*1bd0*/  FFMA.FTZ R15, R57, R15, R54 ;  /* 0x0000000f390f7223 */ /* 0x000fe20000010036 */
[----:B------:R-:W-:Y:S01]  /*1be0*/  FMUL.FTZ R54, R75, R58 ;  /* 0x0000003a4b367220 */ /* 0x000fe20000410000 */
[----:B------:R-:W-:Y:S01]  /*1bf0*/  FMUL.FTZ R128, R93, R60 ;  /* 0x0000003c5d807220 */ /* 0x000fe20000410000 */
[----:B------:R-:W-:Y:S01]  /*1c00*/  SHF.L.U32 R59, R23, 0x10, RZ ;  /* 0x00000010173b7819 */ /* 0x000fe200000006ff */
[----:B------:R-:W-:Y:S01]  /*1c10*/  FADD.FTZ R122, -R6, R53 ;  /* 0x00000035067a7221 */ /* 0x000fe20000010100 */
[----:B------:R-:W-:Y:S01]  /*1c20*/  SHF.L.U32 R119, R20, 0x10, RZ ;  /* 0x0000001014777819 */ /* 0x000fe200000006ff */
[----:B------:R-:W-:Y:S02]  /*1c30*/  FFMA.FTZ R60, R128, R54, R55 ;  /* 0x00000036803c7223 */ /* 0x000fe40000010037 */
[----:B------:R-:W-:Y:S01]  /*1c40*/  FADD.FTZ R54, -R8, R59 ;  /* 0x0000003b08367221 */ /* 0x000fe20000010100 */
[----:B------:R-:W-:Y:S01]  /*1c50*/  FMUL.FTZ R122, R91, R122 ;  /* 0x0000007a5b7a7220 */ /* 0x000fe20000410000 */
[----:B------:R-:W-:Y:S01]  /*1c60*/  FMUL.FTZ R53, R3, R119 ;  /* 0x0000007703357220 */ /* 0x000fe20000410000 */
[----:B------:R-:W-:-:S02]  /*1c70*/  IMAD.U32 R120, R21, 0x10000, RZ ;  /* 0x0001000015787824 */ /* 0x000fc400078e00ff */
[----:B------:R-:W-:Y:S01]  /*1c80*/  FMUL.FTZ R121, R93, R54 ;  /* 0x000000365d797220 */ /* 0x000fe20000410000 */
[C---:B------:R-:W-:Y:S01]  /*1c90*/  FFMA.FTZ R18, R5.reuse, R112, R18 ;  /* 0x0000007005127223 */ /* 0x040fe20000010012 */
[----:B------:R-:W-:Y:S01]  /*1ca0*/  FADD.FTZ R125, R14, R61 ;  /* 0x0000003d0e7d7221 */ /* 0x000fe20000010000 */
[--C-:B------:R-:W-:Y:S01]  /*1cb0*/  FFMA.FTZ R54, R122, R53, R15.reuse ;  /* 0x000000357a367223 */ /* 0x100fe2000001000f */
[----:B------:R-:W-:Y:S01]  /*1cc0*/  FMUL.FTZ R55, R5, R120 ;  /* 0x0000007805377220 */ /* 0x000fe20000410000 */
[----:B------:R-:W-:Y:S02]  /*1cd0*/  PRMT R14, R22, 0x7632, R14 ;  /* 0x00007632160e7816 */ /* 0x000fe4000000000e */
[----:B------:R-:W-:Y:S01]  /*1ce0*/  PRMT R15, R23, 0x7632, R15 ;  /* 0x00007632170f7816 */ /* 0x000fe2000000000f */
[----:B------:R-:W-:Y:S01]  /*1cf0*/  FFMA.FTZ R126, R75, R61, R18 ;  /* 0x0000003d4b7e7223 */ /* 0x000fe20000010012 */
[----:B------:R-:W-:Y:S01]  /*1d00*/  FFMA.FTZ R61, R121, R55, R60 ;  /* 0x00000037793d7223 */ /* 0x000fe2000001003c */
[----:B------:R-:W-:-:S02]  /*1d10*/  SHF.L.U32 R55, R14, 0x10, RZ ;  /* 0x000000100e377819 */ /* 0x000fc400000006ff */
[----:B------:R-:W-:Y:S01]  /*1d20*/  SHF.L.U32 R59, R15, 0x10, RZ ;  /* 0x000000100f3b7819 */ /* 0x000fe200000006ff */
[----:B------:R-:W-:Y:S01]  /*1d30*/  FFMA.FTZ R52, R3, R115, R52 ;  /* 0x0000007303347223 */ /* 0x000fe20000010034 */
[----:B------:R-:W-:Y:S01]  /*1d40*/  PRMT R18, R20, 0x7632, R18 ;  /* 0x0000763214127816 */ /* 0x000fe20000000012 */
[----:B------:R-:W0:Y:S01]  /*1d50*/  LDC.64 R14, c[0x0][0x258] ;  /* 0x00009600ff0e7b82 */ /* 0x000e220000000a00 */
[----:B------:R-:W-:Y:S01]  /*1d60*/  PRMT R53, R21, 0x7632, R53 ;  /* 0x0000763215357816 */ /* 0x000fe20000000035 */
[----:B------:R-:W-:Y:S01]  /*1d70*/  FFMA.FTZ R52, R73, R56, R52 ;  /* 0x0000003849347223 */ /* 0x000fe20000010034 */
[----:B------:R-:W-:Y:S01]  /*1d80*/  SHF.L.U32 R60, R18, 0x10, RZ ;  /* 0x00000010123c7819 */ /* 0x000fe200000006ff */
[----:B------:R-:W-:Y:S01]  /*1d90*/  FADD.FTZ R18, -R6, R55 ;  /* 0x0000003706127221 */ /* 0x000fe20000010100 */
[----:B------:R-:W-:Y:S01]  /*1da0*/  FADD.FTZ R130, -R8, R59 ;  /* 0x0000003b08827221 */ /* 0x000fe20000010100 */
[----:B------:R-:W-:Y:S02]  /*1db0*/  IMAD.U32 R127, R53, 0x10000, RZ ;  /* 0x00010000357f7824 */ /* 0x000fe400078e00ff */
[----:B------:R-:W-:Y:S01]  /*1dc0*/  FFMA.FTZ R52, R3, R119, R52 ;  /* 0x0000007703347223 */ /* 0x000fe20000010034 */
[----:B------:R-:W-:Y:S01]  /*1dd0*/  FMUL.FTZ R53, R73, R60 ;  /* 0x0000003c49357220 */ /* 0x000fe20000410000 */
[----:B------:R-:W-:Y:S01]  /*1de0*/  FMUL.FTZ R59, R91, R18 ;  /* 0x000000125b3b7220 */ /* 0x000fe20000410000 */
[----:B------:R-:W-:Y:S01]  /*1df0*/  FADD.FTZ R19, R19, R56 ;  /* 0x0000003813137221 */ /* 0x000fe20000010000 */
[----:B------:R-:W-:Y:S01]  /*1e00*/  FFMA.FTZ R16, R57, R56, R16 ;  /* 0x0000003839107223 */ /* 0x000fe20000010010 */
[----:B------:R-:W-:Y:S01]  /*1e10*/  FADD.FTZ R56, R92, R13 ;  /* 0x0000000d5c387221 */ /* 0x000fe20000010000 */
[----:B------:R-:W-:Y:S01]  /*1e20*/  FFMA.FTZ R53, R59, R53, R54 ;  /* 0x000000353b357223 */ /* 0x000fe20000010036 */
[----:B------:R-:W-:Y:S01]  /*1e30*/  FFMA.FTZ R52, R73, R60, R52 ;  /* 0x0000003c49347223 */ /* 0x000fe20000010034 */
[----:B------:R-:W-:Y:S01]  /*1e40*/  FFMA.FTZ R13, R7, R92, R12 ;  /* 0x0000005c070d7223 */ /* 0x000fe2000001000c */
[----:B------:R-:W-:Y:S01]  /*1e50*/  FADD.FTZ R12, R94, R11 ;  /* 0x0000000b5e0c7221 */ /* 0x000fe20000010000 */
[----:B------:R-:W-:Y:S01]  /*1e60*/  FFMA.FTZ R11, R9, R94, R10 ;  /* 0x0000005e090b7223 */ /* 0x000fe2000001000a */
[----:B------:R-:W-:Y:S01]  /*1e70*/  IADD3 R123, P0, R123, 0x4, RZ ;  /* 0x000000047b7b7810 */ /* 0x000fe20007f1e0ff */
[----:B------:R1:W-:Y:S01]  /*1e80*/  STS.64 [R65], R52 ;  /* 0x0000003441007388 */ /* 0x0003e20000000a00 */
[----:B------:R-:W-:Y:S01]  /*1e90*/  FADD.FTZ R56, R56, R95 ;  /* 0x0000005f38387221 */ /* 0x000fe20000010000 */
[----:B------:R-:W-:Y:S01]  /*1ea0*/  FFMA.FTZ R13, R96, R95, R13 ;  /* 0x0000005f600d7223 */ /* 0x000fe2000001000d */
[----:B------:R-:W-:Y:S01]  /*1eb0*/  FFMA.FTZ R10, R98, R97, R11 ;  /* 0x00000061620a7223 */ /* 0x000fe2000001000b */
[----:B------:R-:W-:Y:S01]  /*1ec0*/  FFMA.FTZ R126, R5, R117, R126 ;  /* 0x00000075057e7223 */ /* 0x000fe2000001007e */
[----:B------:R-:W-:Y:S01]  /*1ed0*/  IADD3.X R124, RZ, R124, RZ, P0, !PT ;  /* 0x0000007cff7c7210 */ /* 0x000fe200007fe4ff */
[----:B------:R-:W-:Y:S01]  /*1ee0*/  FADD.FTZ R56, R56, R99 ;  /* 0x0000006338387221 */ /* 0x000fe20000010000 */
[----:B------:R-:W-:Y:S01]  /*1ef0*/  FFMA.FTZ R13, R102, R99, R13 ;  /* 0x00000063660d7223 */ /* 0x000fe2000001000d */
[----:B------:R-:W-:Y:S01]  /*1f00*/  FFMA.FTZ R11, R101, R100, R10 ;  /* 0x00000064650b7223 */ /* 0x000fe2000001000a */
[----:B-1----:R-:W-:Y:S01]  /*1f10*/  FADD.FTZ R53, R12, R97 ;  /* 0x000000610c357221 */ /* 0x002fe20000010000 */
[----:B0-----:R-:W-:Y:S01]  /*1f20*/  ISETP.GE.U32.AND P0, PT, R123, R14, PT ;  /* 0x0000000e7b00720c */ /* 0x001fe20003f06070 */
[----:B------:R-:W-:-:S02]  /*1f30*/  FFMA.FTZ R126, R75, R58, R126 ;  /* 0x0000003a4b7e7223 */ /* 0x000fc4000001007e */
[----:B------:R-:W-:Y:S01]  /*1f40*/  FADD.FTZ R12, R53, R100 ;  /* 0x00000064350c7221 */ /* 0x000fe20000010000 */
[----:B------:R-:W-:Y:S01]  /*1f50*/  FADD.FTZ R56, R56, R103 ;  /* 0x0000006738387221 */ /* 0x000fe20000010000 */
[----:B------:R-:W-:Y:S01]  /*1f60*/  FFMA.FTZ R13, R104, R103, R13 ;  /* 0x00000067680d7223 */ /* 0x000fe2000001000d */
[----:B------:R-:W-:Y:S01]  /*1f70*/  FFMA.FTZ R10, R106, R105, R11 ;  /* 0x000000696a0a7223 */ /* 0x000fe2000001000b */
[----:B------:R-:W-:Y:S01]  /*1f80*/  FADD.FTZ R53, R12, R105 ;  /* 0x000000690c357221 */ /* 0x000fe20000010000 */
[----:B------:R-:W-:Y:S01]  /*1f90*/  ISETP.GE.AND.EX P0, PT, R124, R15, PT, P0 ;  /* 0x0000000f7c00720c */ /* 0x000fe20003f06300 */
[----:B------:R-:W-:Y:S01]  /*1fa0*/  FMUL.FTZ R55, R75, R127 ;  /* 0x0000007f4b377220 */ /* 0x000fe20000410000 */
[----:B------:R-:W-:Y:S01]  /*1fb0*/  FMUL.FTZ R130, R93, R130 ;  /* 0x000000825d827220 */ /* 0x000fe20000410000 */
[----:B------:R-:W-:Y:S01]  /*1fc0*/  FFMA.FTZ R54, R5, R120, R126 ;  /* 0x0000007805367223 */ /* 0x000fe2000001007e */
[----:B------:R-:W-:Y:S01]  /*1fd0*/  FADD.FTZ R56, R56, R107 ;  /* 0x0000006b38387221 */ /* 0x000fe20000010000 */
[----:B------:R-:W-:Y:S01]  /*1fe0*/  FADD.FTZ R53, R53, R108 ;  /* 0x0000006c35357221 */ /* 0x000fe20000010000 */
[----:B------:R-:W-:Y:S01]  /*1ff0*/  FFMA.FTZ R13, R110, R107, R13 ;  /* 0x0000006b6e0d7223 */ /* 0x000fe2000001000d */
[----:B------:R-:W-:Y:S01]  /*2000*/  FFMA.FTZ R10, R109, R108, R10 ;  /* 0x0000006c6d0a7223 */ /* 0x000fe2000001000a */
[----:B------:R-:W-:Y:S01]  /*2010*/  FFMA.FTZ R55, R130, R55, R61 ;  /* 0x0000003782377223 */ /* 0x000fe2000001003d */
[----:B------:R-:W-:Y:S01]  /*2020*/  FFMA.FTZ R54, R75, R127, R54 ;  /* 0x0000007f4b367223 */ /* 0x000fe20000010036 */
[----:B------:R-:W-:Y:S01]  /*2030*/  FADD.FTZ R56, R56, R111 ;  /* 0x0000006f38387221 */ /* 0x000fe20000010000 */
[----:B------:R-:W-:Y:S01]  /*2040*/  FADD.FTZ R12, R53, R112 ;  /* 0x00000070350c7221 */ /* 0x000fe20000010000 */
[----:B------:R-:W-:Y:S01]  /*2050*/  FFMA.FTZ R13, R114, R111, R13 ;  /* 0x0000006f720d7223 */ /* 0x000fe2000001000d */
[----:B------:R-:W-:Y:S01]  /*2060*/  FFMA.FTZ R11, R113, R112, R10 ;  /* 0x00000070710b7223 */ /* 0x000fe2000001000a */
[----:B------:R-:W-:Y:S01]  /*2070*/  FADD.FTZ R125, R125, R58 ;  /* 0x0000003a7d7d7221 */ /* 0x000fe20000010000 */
[----:B------:R0:W-:Y:S01]  /*2080*/  STS.64 [R65+0xc80], R54 ;  /* 0x000c803641007388 */ /* 0x0001e20000000a00 */
[----:B------:R-:W-:Y:S01]  /*2090*/  FFMA.FTZ R58, R128, R58, R17 ;  /* 0x0000003a803a7223 */ /* 0x000fe20000010011 */
[----:B------:R-:W-:Y:S01]  /*20a0*/  FADD.FTZ R56, R56, R115 ;  /* 0x0000007338387221 */ /* 0x000fe20000010000 */
[----:B------:R-:W-:Y:S01]  /*20b0*/  FFMA.FTZ R53, R116, R115, R13 ;  /* 0x0000007374357223 */ /* 0x000fe2000001000d */
[----:B------:R-:W-:Y:S01]  /*20c0*/  FFMA.FTZ R10, R118, R117, R11 ;  /* 0x00000075760a7223 */ /* 0x000fe2000001000b */
[----:B------:R-:W-:Y:S01]  /*20d0*/  HFMA2.MMA R126, -RZ, RZ, 0, 0 ;  /* 0x00000000ff7e7435 */ /* 0x000fe200000001ff */
[----:B------:R-:W-:Y:S01]  /*20e0*/  FFMA.FTZ R18, R59, R60, R16 ;  /* 0x0000003c3b127223 */ /* 0x000fe20000010010 */
[----:B------:R-:W-:Y:S01]  /*20f0*/  FADD.FTZ R17, R125, R127 ;  /* 0x0000007f7d117221 */ /* 0x000fe20000010000 */
[----:B------:R-:W-:Y:S01]  /*2100*/  FADD.FTZ R19, R19, R60 ;  /* 0x0000003c13137221 */ /* 0x000fe20000010000 */
[----:B0-----:R-:W-:Y:S01]  /*2110*/  FADD.FTZ R55, R12, R117 ;  /* 0x000000750c377221 */ /* 0x001fe20000010000 */
[----:B------:R-:W-:Y:S01]  /*2120*/  FFMA.FTZ R16, R130, R127, R58 ;  /* 0x0000007f82107223 */ /* 0x000fe2000001003a */
[----:B------:R-:W-:Y:S01]  /*2130*/  BAR.SYNC.DEFER_BLOCKING 0x0 ;  /* 0x0000000000007b1d */ /* 0x000fe20000010000 */
[----:B------:R-:W-:Y:S01]  /*2140*/  ISETP.GT.U32.AND P1, PT, R2, 0x7f, PT ;  /* 0x0000007f0200780c */ /* 0x000fe20003f24070 */
[----:B------:R-:W-:Y:S01]  /*2150*/  FADD.FTZ R13, R56, R119 ;  /* 0x00000077380d7221 */ /* 0x000fe20000010000 */
[----:B------:R-:W-:Y:S01]  /*2160*/  MOV R125, RZ ;  /* 0x000000ff007d7202 */ /* 0x000fe20000000f00 */
[----:B------:R-:W-:Y:S01]  /*2170*/  FADD.FTZ R11, R55, R120 ;  /* 0x00000078370b7221 */ /* 0x000fe20000010000 */
[----:B------:R-:W-:Y:S01]  /*2180*/  FFMA.FTZ R12, R122, R119, R53 ;  /* 0x000000777a0c7223 */ /* 0x000fe20000010035 */
[----:B------:R-:W-:Y:S01]  /*2190*/  FFMA.FTZ R10, R121, R120, R10 ;  /* 0x00000078790a7223 */ /* 0x000fe2000001000a */
[----:B------:R-:W-:Y:S07]  /*21a0*/  @!P0 BRA `(.L_x_509) ;  /* 0x0000000000a88947 */ /* 0x000fee0003800000 */
[----:B------:R-:W0:Y:S01]  /*21b0*/  S2UR UR6, SR_CgaCtaId ;  /* 0x00000000000679c3 */ /* 0x000e220000008800 */
[----:B------:R-:W-:Y:S01]  /*21c0*/  UMOV UR5, 0x400 ;  /* 0x0000040000057882 */ /* 0x000fe20000000000 */
[----:B------:R-:W-:Y:S01]  /*21d0*/  IMAD.SHL.U32 R52, R2, 0x2, RZ ;  /* 0x0000000202347824 */ /* 0x000fe200078e00ff */
[----:B------:R-:W-:-:S04]  /*21e0*/  SHF.L.U32 R129, R63, 0x5, RZ ;  /* 0x000000053f817819 */ /* 0x000fc800000006ff */
        /* <DEDUP_REMOVED lines=12> */
[C---:B------:R-:W-:Y:S02]  /*22b0*/  IADD3 R60, R52.reuse, R55, RZ ;  /* 0x00000037343c7210 */ /* 0x040fe40007ffe0ff */
[----:B------:R-:W-:Y:S01]  /*22c0*/  IADD3 R127, R52, R57, RZ ;  /* 0x00000039347f7210 */ /* 0x000fe20007ffe0ff */
[----:B------:R-:W-:Y:S01]  /*22d0*/  STS.64 [R53], R12 ;  /* 0x0000000c35007388 */ /* 0x000fe20000000a00 */
[-C--:B------:R-:W-:Y:S01]  /*22e0*/  LEA R54, R68, R58.reuse, 0x3 ;  /* 0x0000003a44367211 */ /* 0x080fe200078e18ff */
[----:B------:R-:W-:Y:S01]  /*22f0*/  IMAD R52, R71, 0x8, R58 ;  /* 0x0000000847347824 */ /* 0x000fe200078e023a */
[-C--:B------:R-:W-:Y:S01]  /*2300*/  LEA R56, R69, R58.reuse, 0x3 ;  /* 0x0000003a45387211 */ /* 0x080fe200078e18ff */
[----:B------:R0:W-:Y:S01]  /*2310*/  STS.64 [R60], R18 ;  /* 0x000000123c007388 */ /* 0x0001e20000000a00 */
[----:B------:R-:W-:-:S03]  /*2320*/  LEA R59, R70, R58, 0x3 ;  /* 0x0000003a463b7211 */ /* 0x000fc600078e18ff */
[----:B------:R-:W-:Y:S04]  /*2330*/  STS.64 [R127], R10 ;  /* 0x0000000a7f007388 */ /* 0x000fe80000000a00 */
[----:B------:R-:W-:Y:S01]  /*2340*/  STS.64 [R128], R16 ;  /* 0x0000001080007388 */ /* 0x000fe20000000a00 */
[----:B------:R-:W-:Y:S08]  /*2350*/  BAR.SYNC.DEFER_BLOCKING 0x0 ;  /* 0x0000000000007b1d */ /* 0x000ff00000010000 */
[----:B0-----:R-:W0:Y:S01]  /*2360*/  LDC.64 R60, c[0x0][0x260] ;  /* 0x00009800ff3c7b82 */ /* 0x001e220000000a00 */
[----:B------:R-:W1:Y:S04]  /*2370*/  LDS.64 R54, [R54] ;  /* 0x0000000036367984 */ /* 0x000e680000000a00 */
[----:B------:R-:W2:Y:S01]  /*2380*/  LDS.64 R56, [R56+0xa00] ;  /* 0x000a000038387984 */ /* 0x000ea20000000a00 */
[----:B0-----:R-:W-:-:S03]  /*2390*/  IMAD.WIDE.U32 R60, R129, 0x4, R60 ;  /* 0x00000004813c7825 */ /* 0x001fc600078e003c */
[----:B------:R-:W0:Y:S04]  /*23a0*/  LDS.64 R58, [R59+0x1400] ;  /* 0x001400003b3a7984 */ /* 0x000e280000000a00 */
[----:B------:R-:W3:Y:S01]  /*23b0*/  LDS.64 R52, [R52+0x1e00] ;  /* 0x001e000034347984 */ /* 0x000ee20000000a00 */
[----:B-1----:R-:W-:Y:S01]  /*23c0*/  FADD.FTZ R127, RZ, R54 ;  /* 0x00000036ff7f7221 */ /* 0x002fe20000010000 */
[----:B------:R-:W-:-:S03]  /*23d0*/  FADD.FTZ R128, RZ, R55 ;  /* 0x00000037ff807221 */ /* 0x000fc60000010000 */
[----:B--2---:R-:W-:Y:S01]  /*23e0*/  FADD.FTZ R127, R127, R56 ;  /* 0x000000387f7f7221 */ /* 0x004fe20000010000 */
[----:B------:R-:W-:-:S03]  /*23f0*/  FADD.FTZ R128, R128, R57 ;  /* 0x0000003980807221 */ /* 0x000fc60000010000 */
[----:B0-----:R-:W-:Y:S01]  /*2400*/  FADD.FTZ R127, R127, R58 ;  /* 0x0000003a7f7f7221 */ /* 0x001fe20000010000 */
[----:B------:R-:W-:-:S03]  /*2410*/  FADD.FTZ R128, R128, R59 ;  /* 0x0000003b80807221 */ /* 0x000fc60000010000 */
[----:B---3--:R-:W-:Y:S01]  /*2420*/  FADD.FTZ R52, R127, R52 ;  /* 0x000000347f347221 */ /* 0x008fe20000010000 */
[----:B------:R-:W-:-:S05]  /*2430*/  FADD.FTZ R53, R128, R53 ;  /* 0x0000003580357221 */ /* 0x000fca0000010000 */
[----:B------:R0:W-:Y:S02]  /*2440*/  STG.E.64 desc[UR8][R60.64+0x10000], R52 ;  /* 0x010000343c007986 */ /* 0x0001e4000c101b08 */
.L_x_509:
[----:B------:R-:W-:Y:S04]  /*2450*/  BSSY B0, `(.L_x_510) ;  /* 0x0000037000007945 */ /* 0x000fe80003800000 */
[----:B------:R-:W-:Y:S05]  /*2460*/  @P1 BRA `(.L_x_511) ;  /* 0x0000000000d41947 */ /* 0x000fea0003800000 */
[----:B0-----:R-:W-:-:S05]  /*2470*/  SHF.R.U32.HI R52, RZ, 0x2, R2 ;  /* 0x00000002ff347819 */ /* 0x001fca0000011602 */
[----:B------:R-:W-:-:S04]  /*2480*/  IMAD R52, R52, 0xa, RZ ;  /* 0x0000000a34347824 */ /* 0x000fc800078e02ff */
[C---:B------:R-:W-:Y:S01]  /*2490*/  VIADD R57, R52.reuse, 0x4 ;  /* 0x0000000434397836 */ /* 0x040fe20000000000 */
[----:B------:R-:W-:Y:S02]  /*24a0*/  IADD3 R55, R52, 0x2, RZ ;  /* 0x0000000234377810 */ /* 0x000fe40007ffe0ff */
[--C-:B------:R-:W-:Y:S02]  /*24b0*/  SHF.R.U32.HI R53, RZ, 0x1, R52.reuse ;  /* 0x00000001ff357819 */ /* 0x100fe40000011634 */
[----:B------:R-:W-:Y:S02]  /*24c0*/  SHF.R.U32.HI R56, RZ, 0x1, R55 ;  /* 0x00000001ff387819 */ /* 0x000fe40000011637 */
[----:B------:R-:W-:Y:S02]  /*24d0*/  SHF.R.U32.HI R54, RZ, 0x2, R52 ;  /* 0x00000002ff367819 */ /* 0x000fe40000011634 */
[----:B------:R-:W-:Y:S02]  /*24e0*/  LOP3.LUT R53, R53, 0x1, RZ, 0xc0, !PT ;  /* 0x0000000135357812 */ /* 0x000fe400078ec0ff */
[----:B------:R-:W-:-:S02]  /*24f0*/  SHF.R.U32.HI R58, RZ, 0x1, R57 ;  /* 0x00000001ff3a7819 */ /* 0x000fc40000011639 */
[----:B------:R-:W-:Y:S01]  /*2500*/  SHF.R.U32.HI R55, RZ, 0x2, R55 ;  /* 0x00000002ff377819 */ /* 0x000fe20000011637 */
[----:B------:R-:W-:Y:S01]  /*2510*/  IMAD R53, R53, 0x50, R54 ;  /* 0x0000005035357824 */ /* 0x000fe200078e0236 */
[----:B------:R-:W-:Y:S02]  /*2520*/  LOP3.LUT R56, R56, 0x1, RZ, 0xc0, !PT ;  /* 0x0000000138387812 */ /* 0x000fe400078ec0ff */
[----:B------:R-:W-:Y:S01]  /*2530*/  SHF.R.U32.HI R57, RZ, 0x2, R57 ;  /* 0x00000002ff397819 */ /* 0x000fe20000011639 */
[--C-:B------:R-:W-:Y:S01]  /*2540*/  IMAD R53, R53, 0x28, R62.reuse ;  /* 0x0000002835357824 */ /* 0x100fe200078e023e */
[----:B------:R-:W-:Y:S01]  /*2550*/  LOP3.LUT R58, R58, 0x1, RZ, 0xc0, !PT ;  /* 0x000000013a3a7812 */ /* 0x000fe200078ec0ff */
[----:B------:R-:W-:Y:S01]  /*2560*/  IMAD R55, R56, 0x50, R55 ;  /* 0x0000005038377824 */ /* 0x000fe200078e0237 */
[----:B------:R-:W-:Y:S02]  /*2570*/  SHF.L.U32 R54, R2, 0x3, RZ ;  /* 0x0000000302367819 */ /* 0x000fe400000006ff */
[----:B------:R-:W-:Y:S01]  /*2580*/  IADD3 R56, R52, 0x6, RZ ;  /* 0x0000000634387810 */ /* 0x000fe20007ffe0ff */
[----:B------:R-:W-:Y:S01]  /*2590*/  IMAD R57, R58, 0x50, R57 ;  /* 0x000000503a397824 */ /* 0x000fe200078e0239 */
[----:B------:R-:W-:Y:S01]  /*25a0*/  LOP3.LUT R58, R54, 0x18, RZ, 0xc0, !PT ;  /* 0x00000018363a7812 */ /* 0x000fe200078ec0ff */
[--C-:B------:R-:W-:Y:S01]  /*25b0*/  IMAD R55, R55, 0x28, R62.reuse ;  /* 0x0000002837377824 */ /* 0x100fe200078e023e */
[----:B------:R-:W-:Y:S01]  /*25c0*/  IADD3 R54, R52, 0x8, RZ ;  /* 0x0000000834367810 */ /* 0x000fe20007ffe0ff */
[----:B------:R-:W-:Y:S01]  /*25d0*/  IMAD R57, R57, 0x28, R62 ;  /* 0x0000002839397824 */ /* 0x000fe200078e023e */
[----:B------:R-:W-:Y:S01]  /*25e0*/  SHF.R.U32.HI R52, RZ, 0x1, R56 ;  /* 0x00000001ff347819 */ /* 0x000fe20000011638 */
[----:B------:R-:W-:Y:S01]  /*25f0*/  IMAD.IADD R53, R53, 0x1, R58 ;  /* 0x0000000135357824 */ /* 0x000fe200078e023a */
[----:B------:R-:W-:-:S02]  /*2600*/  SHF.R.U32.HI R59, RZ, 0x2, R56 ;  /* 0x00000002ff3b7819 */ /* 0x000fc40000011638 */
[----:B------:R-:W-:Y:S02]  /*2610*/  LOP3.LUT R52, R52, 0x1, RZ, 0xc0, !PT ;  /* 0x0000000134347812 */ /* 0x000fe400078ec0ff */
[--C-:B------:R-:W-:Y:S02]  /*2620*/  SHF.R.U32.HI R56, RZ, 0x1, R54.reuse ;  /* 0x00000001ff387819 */ /* 0x100fe40000011636 */
[----:B------:R-:W-:Y:S01]  /*2630*/  SHF.R.U32.HI R61, RZ, 0x2, R54 ;  /* 0x00000002ff3d7819 */ /* 0x000fe20000011636 */
[----:B------:R-:W-:Y:S01]  /*2640*/  IMAD R59, R52, 0x50, R59 ;  /* 0x00000050343b7824 */ /* 0x000fe200078e023b */
[----:B------:R-:W-:Y:S01]  /*2650*/  LOP3.LUT R56, R56, 0x1, RZ, 0xc0, !PT ;  /* 0x0000000138387812 */ /* 0x000fe200078ec0ff */
[----:B------:R-:W0:Y:S01]  /*2660*/  LDS.64 R52, [R53] ;  /* 0x0000000035347984 */ /* 0x000e220000000a00 */
[C---:B------:R-:W-:Y:S01]  /*2670*/  IADD3 R55, R58.reuse, R55, RZ ;  /* 0x000000373a377210 */ /* 0x040fe20007ffe0ff */
[----:B------:R-:W-:Y:S01]  /*2680*/  IMAD R59, R59, 0x28, R62 ;  /* 0x000000283b3b7824 */ /* 0x000fe200078e023e */
[----:B------:R-:W-:Y:S01]  /*2690*/  IADD3 R57, R58, R57, RZ ;  /* 0x000000393a397210 */ /* 0x000fe20007ffe0ff */
[----:B------:R-:W-:-:S03]  /*26a0*/  IMAD R61, R56, 0x50, R61 ;  /* 0x00000050383d7824 */ /* 0x000fc600078e023d */
[----:B------:R-:W1:Y:S01]  /*26b0*/  LDS.64 R54, [R55] ;  /* 0x0000000037367984 */ /* 0x000e620000000a00 */
[----:B------:R-:W-:Y:S01]  /*26c0*/  IMAD R61, R61, 0x28, R62 ;  /* 0x000000283d3d7824 */ /* 0x000fe200078e023e */
[C---:B------:R-:W-:Y:S02]  /*26d0*/  IADD3 R59, R58.reuse, R59, RZ ;  /* 0x0000003b3a3b7210 */ /* 0x040fe40007ffe0ff */
[----:B------:R-:W2:Y:S01]  /*26e0*/  LDS.64 R56, [R57] ;  /* 0x0000000039387984 */ /* 0x000ea20000000a00 */
[----:B------:R-:W-:-:S03]  /*26f0*/  IMAD.IADD R61, R58, 0x1, R61 ;  /* 0x000000013a3d7824 */ /* 0x000fc600078e023d */
        /* <DEDUP_REMOVED lines=12> */
.L_x_511:
[----:B------:R-:W-:Y:S05]  /*27c0*/  BSYNC B0 ;  /* 0x0000000000007941 */ /* 0x000fea0003800000 */
.L_x_510:
[----:B0-----:R-:W0:Y:S01]  /*27d0*/  SHFL.BFLY PT, R52, R125, 0x2, 0x1f ;  /* 0x0c401f007d347f89 */ /* 0x001e2200000e0000 */
[----:B------:R-:W-:Y:S01]  /*27e0*/  LOP3.LUT P1, RZ, R2, 0xffffff83, RZ, 0xc0, !PT ;  /* 0xffffff8302ff7812 */ /* 0x000fe2000782c0ff */
[----:B------:R-:W-:Y:S01]  /*27f0*/  BSSY B0, `(.L_x_512) ;  /* 0x0000015000007945 */ /* 0x000fe20003800000 */
[----:B------:R-:W-:Y:S01]  /*2800*/  PRMT R55, R50, 0x7632, R55 ;  /* 0x0000763232377816 */ /* 0x000fe20000000037 */
[----:B------:R-:W1:Y:S01]  /*2810*/  SHFL.BFLY PT, R53, R126, 0x2, 0x1f ;  /* 0x0c401f007e357f89 */ /* 0x000e6200000e0000 */
[----:B------:R-:W-:Y:S01]  /*2820*/  PRMT R54, R51, 0x7632, R54 ;  /* 0x0000763233367816 */ /* 0x000fe20000000036 */
[----:B0-----:R-:W-:Y:S01]  /*2830*/  FADD.FTZ R52, R52, R125 ;  /* 0x0000007d34347221 */ /* 0x001fe20000010000 */
[----:B-1----:R-:W-:-:S04]  /*2840*/  FADD.FTZ R53, R53, R126 ;  /* 0x0000007e35357221 */ /* 0x002fc80000010000 */
[----:B------:R-:W0:Y:S04]  /*2850*/  SHFL.BFLY PT, R57, R52, 0x1, 0x1f ;  /* 0x0c201f0034397f89 */ /* 0x000e2800000e0000 */
[----:B------:R-:W1:Y:S01]  /*2860*/  SHFL.BFLY PT, R56, R53, 0x1, 0x1f ;  /* 0x0c201f0035387f89 */ /* 0x000e6200000e0000 */
[----:B0-----:R-:W-:Y:S01]  /*2870*/  FADD.FTZ R50, R52, R57 ;  /* 0x0000003934327221 */ /* 0x001fe20000010000 */
[----:B-1----:R-:W-:Y:S01]  /*2880*/  FADD.FTZ R51, R53, R56 ;  /* 0x0000003835337221 */ /* 0x002fe20000010000 */
[----:B------:R-:W-:Y:S06]  /*2890*/  @P1 BRA `(.L_x_513) ;  /* 0x0000000000281947 */ /* 0x000fec0003800000 */
[----:B------:R-:W0:Y:S01]  /*28a0*/  LDC R56, c[0x0][0x10] ;  /* 0x00000400ff387b82 */ /* 0x000e220000000800 */
[----:B------:R-:W-:-:S04]  /*28b0*/  SHF.R.U32.HI R57, RZ, 0x2, R2 ;  /* 0x00000002ff397819 */ /* 0x000fc80000011602 */
[----:B------:R-:W-:-:S03]  /*28c0*/  SHF.L.U32 R57, R57, 0x5, RZ ;  /* 0x0000000539397819 */ /* 0x000fc600000006ff */
[----:B------:R-:W1:Y:S01]  /*28d0*/  LDC.64 R52, c[0x0][0x260] ;  /* 0x00009800ff347b82 */ /* 0x000e620000000a00 */
[----:B------:R-:W-:Y:S01]  /*28e0*/  LOP3.LUT R57, R57, 0xffffffe0, R0, 0xe2, !PT ;  /* 0xffffffe039397812 */ /* 0x000fe200078ee200 */
[----:B0-----:R-:W-:-:S05]  /*28f0*/  IMAD R56, R56, UR4, R63 ;  /* 0x0000000438387c24 */ /* 0x001fca000f8e023f */
[----:B------:R-:W-:-:S04]  /*2900*/  LEA R56, R56, R57, 0xa ;  /* 0x0000003938387211 */ /* 0x000fc800078e50ff */
[----:B------:R-:W-:-:S05]  /*2910*/  SHF.L.U32 R57, R56, 0x1, RZ ;  /* 0x0000000138397819 */ /* 0x000fca00000006ff */
[----:B-1----:R-:W-:-:S05]  /*2920*/  IMAD.WIDE.U32 R52, R57, 0x4, R52 ;  /* 0x0000000439347825 */ /* 0x002fca00078e0034 */
[----:B------:R0:W-:Y:S02]  /*2930*/  STG.E.64 desc[UR8][R52.64], R50 ;  /* 0x0000003234007986 */ /* 0x0001e4000c101b08 */
.L_x_513:
[----:B------:R-:W-:Y:S05]  /*2940*/  BSYNC B0 ;  /* 0x0000000000007941 */ /* 0x000fea0003800000 */
.L_x_512:
[----:B------:R-:W-:Y:S02]  /*2950*/  ISETP.GE.U32.AND P1, PT, R123, R14, PT ;  /* 0x0000000e7b00720c */ /* 0x000fe40003f26070 */
[----:B0-----:R-:W-:Y:S02]  /*2960*/  PRMT R52, R38, 0x7632, R52 ;  /* 0x0000763226347816 */ /* 0x001fe40000000034 */
[----:B------:R-:W-:Y:S02]  /*2970*/  ISETP.GE.AND.EX P1, PT, R124, R15, PT, P1 ;  /* 0x0000000f7c00720c */ /* 0x000fe40003f26310 */
[----:B------:R-:W-:Y:S02]  /*2980*/  PRMT R51, R42, 0x7632, R51 ;  /* 0x000076322a337816 */ /* 0x000fe40000000033 */
[----:B------:R-:W-:Y:S02]  /*2990*/  PRMT R53, R34, 0x7632, R53 ;  /* 0x0000763222357816 */ /* 0x000fe40000000035 */
        /* <DEDUP_REMOVED lines=40> */
.L_x_516:
[----:B------:R-:W2:Y:S04]  /*2c20*/  LD.E.STRONG.GPU R22, desc[UR8][R20.64] ;  /* 0x0000000814167980 */ /* 0x000ea8000c10f900 */
[----:B--2---:R-:W-:Y:S01]  /*2c30*/  CCTL.IVALL ;  /* 0x00000000ff00798f */ /* 0x004fe20002000000 */
[----:B------:R-:W-:Y:S05]  /*2c40*/  YIELD ;  /* 0x0000000000007946 */ /* 0x000fea0003800000 */
[----:B-----5:R-:W-:-:S04]  /*2c50*/  LOP3.LUT R22, R22, R23, RZ, 0x3c, !PT ;  /* 0x0000001716167212 */ /* 0x020fc800078e3cff */
[----:B------:R-:W-:-:S13]  /*2c60*/  ISETP.GT.AND P1, PT, R22, -0x1, PT ;  /* 0xffffffff1600780c */ /* 0x000fda0003f24270 */
[----:B------:R-:W-:Y:S05]  /*2c70*/  @P1 BRA `(.L_x_516) ;  /* 0xfffffffc00e81947 */ /* 0x000fea000383ffff */
.L_x_515:
[----:B------:R-:W-:Y:S05]  /*2c80*/  WARPSYNC.ALL ;  /* 0x0000000000007948 */ /* 0x000fea0003800000 */
[----:B------:R-:W-:Y:S06]  /*2c90*/  BAR.SYNC.DEFER_BLOCKING 0x0 ;  /* 0x0000000000007b1d */ /* 0x000fec0000010000 */
[----:B------:R-:W-:Y:S05]  /*2ca0*/  BRA `(.L_x_517) ;  /* 0x0000000000607947 */ /* 0x000fea0003800000 */
.L_x_514:
        /* <DEDUP_REMOVED lines=16> */
.L_x_519:
[----:B------:R-:W2:Y:S04]  /*2db0*/  LD.E.STRONG.GPU R22, desc[UR8][R20.64] ;  /* 0x0000000814167980 */ /* 0x000ea8000c10f900 */
[----:B--2---:R-:W-:Y:S01]  /*2dc0*/  CCTL.IVALL ;  /* 0x00000000ff00798f */ /* 0x004fe20002000000 */
[----:B------:R-:W-:Y:S05]  /*2dd0*/  YIELD ;  /* 0x0000000000007946 */ /* 0x000fea0003800000 */
[----:B-----5:R-:W-:-:S04]  /*2de0*/  LOP3.LUT R22, R22, R23, RZ, 0x3c, !PT ;  /* 0x0000001716167212 */ /* 0x020fc800078e3cff */
[----:B------:R-:W-:-:S13]  /*2df0*/  ISETP.GT.AND P1, PT, R22, -0x1, PT ;  /* 0xffffffff1600780c */ /* 0x000fda0003f24270 */
[----:B------:R-:W-:Y:S05]  /*2e00*/  @P1 BRA `(.L_x_519) ;  /* 0xfffffffc00e81947 */ /* 0x000fea000383ffff */
.L_x_518:
[----:B------:R-:W-:Y:S05]  /*2e10*/  WARPSYNC.ALL ;  /* 0x0000000000007948 */ /* 0x000fea0003800000 */
[----:B------:R-:W-:Y:S06]  /*2e20*/  BAR.SYNC.DEFER_BLOCKING 0x0 ;  /* 0x0000000000007b1d */ /* 0x000fec0000010000 */
.L_x_517:
[----:B------:R-:W-:Y:S01]  /*2e30*/  ISETP.GT.U32.AND P1, PT, R2, 0xff, PT ;  /* 0x000000ff0200780c */ /* 0x000fe20003f24070 */
[----:B------:R-:W-:Y:S01]  /*2e40*/  BSSY B0, `(.L_x_520) ;  /* 0x000001f000007945 */ /* 0x000fe20003800000 */
[----:B0-----:R-:W-:-:S11]  /*2e50*/  CS2R R20, SRZ ;  /* 0x0000000000147805 */ /* 0x001fd6000001ff00 */
[----:B------:R-:W-:Y:S05]  /*2e60*/  @P1 BRA `(.L_x_521) ;  /* 0x0000000000701947 */ /* 0x000fea0003800000 */
[----:B------:R-:W0:Y:S01]  /*2e70*/  LDC R20, c[0x0][0x10] ;  /* 0x00000400ff147b82 */ /* 0x000e220000000800 */
[C---:B------:R-:W-:Y:S02]  /*2e80*/  SHF.L.U32 R21, R2.reuse, 0x2, RZ ;  /* 0x0000000202157819 */ /* 0x040fe400000006ff */
[----:B------:R-:W-:Y:S02]  /*2e90*/  LOP3.LUT R23, R2, 0x7, RZ, 0xc0, !PT ;  /* 0x0000000702177812 */ /* 0x000fe400078ec0ff */
[----:B------:R-:W-:-:S03]  /*2ea0*/  LOP3.LUT R21, R21, 0x7fffffe0, RZ, 0xc0, !PT ;  /* 0x7fffffe015157812 */ /* 0x000fc600078ec0ff */
[----:B------:R-:W1:Y:S01]  /*2eb0*/  LDC.64 R26, c[0x0][0x260] ;  /* 0x00009800ff1a7b82 */ /* 0x000e620000000a00 */
[----:B0-----:R-:W-:-:S05]  /*2ec0*/  IMAD R20, R20, UR4, R63 ;  /* 0x0000000414147c24 */ /* 0x001fca000f8e023f */
[----:B------:R-:W-:-:S04]  /*2ed0*/  LEA R20, R20, R21, 0xa ;  /* 0x0000001514147211 */ /* 0x000fc800078e50ff */
[----:B------:R-:W-:-:S05]  /*2ee0*/  IADD3 R20, R20, R23, RZ ;  /* 0x0000001714147210 */ /* 0x000fca0007ffe0ff */
[----:B------:R-:W-:-:S04]  /*2ef0*/  IMAD.SHL.U32 R23, R20, 0x2, RZ ;  /* 0x0000000214177824 */ /* 0x000fc800078e00ff */
[C---:B-1----:R-:W-:Y:S01]  /*2f00*/  IMAD.WIDE.U32 R20, R23.reuse, 0x4, R26 ;  /* 0x0000000417147825 */ /* 0x042fe200078e001a */
[C---:B------:R-:W-:Y:S02]  /*2f10*/  IADD3 R25, R23.reuse, 0x10, RZ ;  /* 0x0000001017197810 */ /* 0x040fe40007ffe0ff */
[----:B------:R-:W-:-:S03]  /*2f20*/  IADD3 R61, R23, 0x20, RZ ;  /* 0x00000020173d7810 */ /* 0x000fc60007ffe0ff */
[--C-:B------:R-:W-:Y:S01]  /*2f30*/  IMAD.WIDE.U32 R24, R25, 0x4, R26.reuse ;  /* 0x0000000419187825 */ /* 0x100fe200078e001a */
[----:B------:R-:W2:Y:S01]  /*2f40*/  LDG.E.64 R20, desc[UR8][R20.64] ;  /* 0x0000000814147981 */ /* 0x000ea2000c1e1b00 */
[----:B------:R-:W-:Y:S02]  /*2f50*/  IADD3 R125, R23, 0x30, RZ ;  /* 0x00000030177d7810 */ /* 0x000fe40007ffe0ff */
[--C-:B------:R-:W-:Y:S02]  /*2f60*/  IMAD.WIDE.U32 R22, R61, 0x4, R26.reuse ;  /* 0x000000043d167825 */ /* 0x100fe400078e001a */
[----:B------:R-:W3:Y:S02]  /*2f70*/  LDG.E.64 R24, desc[UR8][R24.64] ;  /* 0x0000000818187981 */ /* 0x000ee4000c1e1b00 */
[----:B------:R-:W-:Y:S02]  /*2f80*/  IMAD.WIDE.U32 R26, R125, 0x4, R26 ;  /* 0x000000047d1a7825 */ /* 0x000fe400078e001a */
[----:B------:R-:W4:Y:S04]  /*2f90*/  LDG.E.64 R22, desc[UR8][R22.64] ;  /* 0x0000000816167981 */ /* 0x000f28000c1e1b00 */
        /* <DEDUP_REMOVED lines=8> */
[----:B------:R-:W-:-:S07]  /*3020*/  FADD.FTZ R21, R27, R60 ;  /* 0x0000003c1b157221 */ /* 0x000fce0000010000 */
.L_x_521:
[----:B------:R-:W-:Y:S05]  /*3030*/  BSYNC B0 ;  /* 0x0000000000007941 */ /* 0x000fea0003800000 */
.L_x_520:
[----:B------:R-:W0:Y:S01]  /*3040*/  SHFL.BFLY PT, R23, R20, 0x4, 0x1f ;  /* 0x0c801f0014177f89 */ /* 0x000e2200000e0000 */
        /* <DEDUP_REMOVED lines=22> */
.L_x_523:
[----:B------:R-:W-:Y:S05]  /*31b0*/  BSYNC B0 ;  /* 0x0000000000007941 */ /* 0x000fea0003800000 */
.L_x_522:
        /* <DEDUP_REMOVED lines=8> */
[----:B------:R-:W-:Y:S01]  /*3240*/  SHF.L.U32 R25, R56, 0x10, RZ ;  /* 0x0000001038197819 */ /* 0x000fe200000006ff */
[----:B------:R-:W-:Y:S01]  /*3250*/  UIADD3 UR5, UR5, 0x4100, URZ ;  /* 0x0000410005057890 */ /* 0x000fe2000fffe03f */
[----:B------:R-:W-:Y:S01]  /*3260*/  SHF.L.U32 R57, R57, 0x10, RZ ;  /* 0x0000001039397819 */ /* 0x000fe200000006ff */
[----:B------:R-:W-:Y:S01]  /*3270*/  FADD.FTZ R130, -R6, R55 ;  /* 0x0000003706827221 */ /* 0x000fe20000010100 */
[----:B------:R-:W-:Y:S01]  /*3280*/  SHF.L.U32 R27, R58, 0x10, RZ ;  /* 0x000000103a1b7819 */ /* 0x000fe200000006ff */
[C---:B------:R-:W-:Y:S01]  /*3290*/  FADD.FTZ R132, -R6.reuse, R59 ;  /* 0x0000003b06847221 */ /* 0x040fe20000010100 */
[C---:B------:R-:W-:Y:S01]  /*32a0*/  FADD.FTZ R128, -R6.reuse, R51 ;  /* 0x0000003306807221 */ /* 0x040fe20000010100 */
[C---:B------:R-:W-:Y:S01]  /*32b0*/  FADD.FTZ R126, -R6.reuse, R23 ;  /* 0x00000017067e7221 */ /* 0x040fe20000010100 */
[C---:B------:R-:W-:Y:S01]  /*32c0*/  FADD.FTZ R60, -R6.reuse, R53 ;  /* 0x00000035063c7221 */ /* 0x040fe20000010100 */
[C---:B------:R-:W-:Y:S01]  /*32d0*/  FADD.FTZ R58, -R6.reuse, R25 ;  /* 0x00000019063a7221 */ /* 0x040fe20000010100 */
[C---:B------:R-:W-:Y:S01]  /*32e0*/  FADD.FTZ R52, -R6.reuse, R57 ;  /* 0x0000003906347221 */ /* 0x040fe20000010100 */
[----:B------:R-:W-:Y:S01]  /*32f0*/  FADD.FTZ R56, -R6, R27 ;  /* 0x0000001b06387221 */ /* 0x000fe20000010100 */
[----:B------:R-:W-:Y:S01]  /*3300*/  IMAD.U32 R23, R54, 0x10000, RZ ;  /* 0x0001000036177824 */ /* 0x000fe200078e00ff */
[----:B------:R-:W-:Y:S01]  /*3310*/  SHF.L.U32 R51, R46, 0x10, RZ ;  /* 0x000000102e337819 */ /* 0x000fe200000006ff */
[----:B------:R-:W-:Y:S01]  /*3320*/  IMAD.U32 R48, R48, 0x10000, RZ ;  /* 0x0001000030307824 */ /* 0x000fe200078e00ff */
[----:B------:R-:W-:Y:S01]  /*3330*/  SHF.L.U32 R53, R50, 0x10, RZ ;  /* 0x0000001032357819 */ /* 0x000fe200000006ff */
[----:B-1----:R-:W-:Y:S01]  /*3340*/  ULEA UR5, UR6, UR5, 0x18 ;  /* 0x0000000506057291 */ /* 0x002fe2000f8ec03f */
[C---:B------:R-:W-:Y:S01]  /*3350*/  FADD.FTZ R50, -R8.reuse, R23 ;  /* 0x0000001708327221 */ /* 0x040fe20000010100 */
[----:B------:R-:W-:Y:S01]  /*3360*/  IMAD.U32 R49, R49, 0x10000, RZ ;  /* 0x0001000031317824 */ /* 0x000fe200078e00ff */
[----:B------:R-:W-:Y:S01]  /*3370*/  SHF.L.U32 R47, R47, 0x10, RZ ;  /* 0x000000102f2f7819 */ /* 0x000fe200000006ff */
[----:B------:R-:W-:Y:S01]  /*3380*/  FADD.FTZ R24, -R8, R51 ;  /* 0x0000003308187221 */ /* 0x000fe20000010100 */
[----:B------:R-:W-:Y:S01]  /*3390*/  SHF.L.U32 R43, R43, 0x10, RZ ;  /* 0x000000102b2b7819 */ /* 0x000fe200000006ff */
[----:B------:R-:W-:Y:S01]  /*33a0*/  IMAD.U32 R25, R38, 0x10000, RZ ;  /* 0x0001000026197824 */ /* 0x000fe200078e00ff */
[----:B0-----:R-:W-:Y:S01]  /*33b0*/  LEA R20, R66, UR5, 0x3 ;  /* 0x0000000542147c11 */ /* 0x001fe2000f8e18ff */
[----:B------:R-:W-:Y:S01]  /*33c0*/  FMUL.FTZ R130, R91, R130 ;  /* 0x000000825b827220 */ /* 0x000fe20000410000 */
[----:B------:R-:W-:Y:S01]  /*33d0*/  LEA R6, R67, UR5, 0x3 ;  /* 0x0000000543067c11 */ /* 0x000fe2000f8e18ff */
[----:B------:R-:W-:Y:S01]  /*33e0*/  FMUL.FTZ R50, R93, R50 ;  /* 0x000000325d327220 */ /* 0x000fe20000410000 */
[----:B------:R-:W-:Y:S01]  /*33f0*/  SHF.L.U32 R23, R44, 0x10, RZ ;  /* 0x000000102c177819 */ /* 0x000fe200000006ff */
[----:B------:R-:W-:Y:S01]  /*3400*/  FADD.FTZ R46, -R8, R47 ;  /* 0x0000002f082e7221 */ /* 0x000fe20000010100 */
[----:B------:R-:W0:Y:S01]  /*3410*/  LDS.64 R20, [R20] ;  /* 0x0000000014147984 */ /* 0x000e220000000a00 */
[----:B------:R-:W-:Y:S01]  /*3420*/  SHF.L.U32 R39, R39, 0x10, RZ ;  /* 0x0000001027277819 */ /* 0x000fe200000006ff */
[----:B------:R-:W-:Y:S01]  /*3430*/  FMUL.FTZ R132, R91, R132 ;  /* 0x000000845b847220 */ /* 0x000fe20000410000 */
[----:B------:R-:W-:Y:S01]  /*3440*/  SHF.L.U32 R27, R42, 0x10, RZ ;  /* 0x000000102a1b7819 */ /* 0x000fe200000006ff */
[----:B------:R-:W-:Y:S01]  /*3450*/  FADD.FTZ R42, -R8, R43 ;  /* 0x0000002b082a7221 */ /* 0x000fe20000010100 */
[----:B------:R-:W-:Y:S01]  /*3460*/  SHF.L.U32 R51, R28, 0x10, RZ ;  /* 0x000000101c337819 */ /* 0x000fe200000006ff */
[C---:B------:R-:W-:Y:S01]  /*3470*/  FADD.FTZ R38, -R8.reuse, R39 ;  /* 0x0000002708267221 */ /* 0x040fe20000010100 */
[----:B------:R-:W-:Y:S01]  /*3480*/  SHF.L.U32 R45, R45, 0x10, RZ ;  /* 0x000000102d2d7819 */ /* 0x000fe200000006ff */
[----:B------:R-:W-:Y:S01]  /*3490*/  FADD.FTZ R26, -R8, R25 ;  /* 0x00000019081a7221 */ /* 0x000fe20000010100 */
[----:B------:R-:W-:Y:S01]  /*34a0*/  SHF.L.U32 R47, R30, 0x10, RZ ;  /* 0x000000101e2f7819 */ /* 0x000fe200000006ff */
[----:B------:R-:W-:Y:S01]  /*34b0*/  FADD.FTZ R22, -R8, R27 ;  /* 0x0000001b08167221 */ /* 0x000fe20000010100 */
[----:B------:R-:W-:Y:S01]  /*34c0*/  SHF.L.U32 R43, R32, 0x10, RZ ;  /* 0x00000010202b7819 */ /* 0x000fe200000006ff */
[----:B------:R-:W-:Y:S01]  /*34d0*/  FADD.FTZ R8, -R8, R53 ;  /* 0x0000003508087221 */ /* 0x000fe20000010100 */
[----:B------:R-:W-:Y:S01]  /*34e0*/  SHF.L.U32 R41, R41, 0x10, RZ ;  /* 0x0000001029297819 */ /* 0x000fe200000006ff */
[----:B------:R-:W-:Y:S01]  /*34f0*/  IMAD.U32 R33, R33, 0x10000, RZ ;  /* 0x0001000021217824 */ /* 0x000fe200078e00ff */
[----:B------:R-:W-:Y:S01]  /*3500*/  SHF.L.U32 R37, R37, 0x10, RZ ;  /* 0x0000001025257819 */ /* 0x000fe200000006ff */
[----:B------:R-:W-:Y:S01]  /*3510*/  FMUL.FTZ R46, R93, R46 ;  /* 0x0000002e5d2e7220 */ /* 0x000fe20000410000 */
[----:B------:R-:W-:Y:S01]  /*3520*/  SHF.L.U32 R29, R29, 0x10, RZ ;  /* 0x000000101d1d7819 */ /* 0x000fe200000006ff */
[----:B------:R-:W-:Y:S01]  /*3530*/  IMAD.U32 R35, R35, 0x10000, RZ ;  /* 0x0001000023237824 */ /* 0x000fe200078e00ff */
[----:B------:R-:W-:Y:S01]  /*3540*/  SHF.L.U32 R25, R40, 0x10, RZ ;  /* 0x0000001028197819 */ /* 0x000fe200000006ff */
[----:B------:R-:W-:Y:S01]  /*3550*/  FMUL.FTZ R22, R93, R22 ;  /* 0x000000165d167220 */ /* 0x000fe20000410000 */
[----:B------:R-:W-:Y:S01]  /*3560*/  SHF.L.U32 R27, R36, 0x10, RZ ;  /* 0x00000010241b7819 */ /* 0x000fe200000006ff */
[----:B------:R-:W-:Y:S01]  /*3570*/  FMUL.FTZ R52, R91, R52 ;  /* 0x000000345b347220 */ /* 0x000fe20000410000 */
[----:B------:R-:W-:Y:S01]  /*3580*/  SHF.L.U32 R39, R34, 0x10, RZ ;  /* 0x0000001022277819 */ /* 0x000fe200000006ff */
[----:B------:R-:W-:Y:S01]  /*3590*/  FMUL.FTZ R42, R93, R42 ;  /* 0x0000002a5d2a7220 */ /* 0x000fe20000410000 */
[----:B------:R-:W-:Y:S01]  /*35a0*/  SHF.L.U32 R31, R31, 0x10, RZ ;  /* 0x000000101f1f7819 */ /* 0x000fe200000006ff */
[C---:B------:R-:W-:Y:S01]  /*35b0*/  FMUL.FTZ R38, R93.reuse, R38 ;  /* 0x000000265d267220 */ /* 0x040fe20000410000 */
[C---:B------:R-:W-:Y:S01]  /*35c0*/  FMUL.FTZ R26, R93.reuse, R26 ;  /* 0x0000001a5d1a7220 */ /* 0x040fe20000410000 */
[C---:B------:R-:W-:Y:S01]  /*35d0*/  FMUL.FTZ R24, R93.reuse, R24 ;  /* 0x000000185d187220 */ /* 0x040fe20000410000 */
[----:B------:R-:W-:Y:S01]  /*35e0*/  FMUL.FTZ R8, R93, R8 ;  /* 0x000000085d087220 */ /* 0x000fe20000410000 */
[----:B------:R-:W-:Y:S01]  /*35f0*/  ULDC.64 UR6, c[0x0][0x210] ;  /* 0x0000840000067ab9 */ /* 0x000fe20000000a00 */
[C---:B------:R-:W-:Y:S01]  /*3600*/  FMUL.FTZ R128, R91.reuse, R128 ;  /* 0x000000805b807220 */ /* 0x040fe20000410000 */
[C---:B------:R-:W-:Y:S01]  /*3610*/  FMUL.FTZ R126, R91.reuse, R126 ;  /* 0x0000007e5b7e7220 */ /* 0x040fe20000410000 */
[C---:B------:R-:W-:Y:S01]  /*3620*/  FMUL.FTZ R60, R91.reuse, R60 ;  /* 0x0000003c5b3c7220 */ /* 0x040fe20000410000 */
[C---:B------:R-:W-:Y:S01]  /*3630*/  FMUL.FTZ R58, R91.reuse, R58 ;  /* 0x0000003a5b3a7220 */ /* 0x040fe20000410000 */
[----:B------:R-:W-:Y:S01]  /*3640*/  FMUL.FTZ R56, R91, R56 ;  /* 0x000000385b387220 */ /* 0x000fe20000410000 */
[----:B------:R-:W-:Y:S01]  /*3650*/  ULOP3.LUT UR4, UR4, 0x1, URZ, 0x3c, !UPT ;  /* 0x0000000104047892 */ /* 0x000fe2000f8e3c3f */
[--C-:B0-----:R-:W-:Y:S01]  /*3660*/  FFMA.FTZ R92, R3, R92, -R20.reuse ;  /* 0x0000005c035c7223 */ /* 0x101fe20000010814 */
[C-C-:B------:R-:W-:Y:S01]  /*3670*/  FFMA.FTZ R48, R73.reuse, R48, -R20.reuse ;  /* 0x0000003049307223 */ /* 0x140fe20000010814 */
[--C-:B------:R-:W-:Y:S01]  /*3680*/  FFMA.FTZ R23, R73, R23, -R20.reuse ;  /* 0x0000001749177223 */ /* 0x100fe20000010814 */
[----:B------:R-:W-:Y:S01]  /*3690*/  FFMA.FTZ R95, R3, R95, -R20 ;  /* 0x0000005f035f7223 */ /* 0x000fe20000010814 */
[----:B------:R-:W-:Y:S01]  /*36a0*/  FFMA.FTZ R92, -R7, R21, R92 ;  /* 0x00000015075c7223 */ /* 0x000fe2000001015c */
[C---:B------:R-:W-:Y:S01]  /*36b0*/  FFMA.FTZ R48, R21.reuse, -R130, R48 ;  /* 0x8000008215307223 */ /* 0x040fe20000010030 */
[----:B------:R-:W0:Y:S01]  /*36c0*/  LDS.64 R6, [R6] ;  /* 0x0000000006067984 */ /* 0x000e220000000a00 */
[----:B------:R-:W-:Y:S01]  /*36d0*/  FFMA.FTZ R132, R21, -R132, R23 ;  /* 0x8000008415847223 */ /* 0x000fe20000010017 */
[C---:B------:R-:W-:Y:S01]  /*36e0*/  FMUL.FTZ R92, R91.reuse, R92 ;  /* 0x0000005c5b5c7220 */ /* 0x040fe20000410000 */
[----:B------:R-:W-:Y:S01]  /*36f0*/  FMUL.FTZ R23, R91, R48 ;  /* 0x000000305b177220 */ /* 0x000fe20000410000 */
[--C-:B------:R-:W-:Y:S01]  /*3700*/  FFMA.FTZ R34, R73, R43, -R20.reuse ;  /* 0x0000002b49227223 */ /* 0x100fe20000010814 */
[----:B------:R-:W-:Y:S01]  /*3710*/  FFMA.FTZ R96, -R96, R21, R95 ;  /* 0x0000001560607223 */ /* 0x000fe2000001015f */
[--C-:B------:R-:W-:Y:S01]  /*3720*/  FFMA.FTZ R99, R3, R99, -R20.reuse ;  /* 0x0000006303637223 */ /* 0x100fe20000010814 */
[--C-:B------:R-:W-:Y:S01]  /*3730*/  FFMA.FTZ R25, R73, R25, -R20.reuse ;  /* 0x0000001949197223 */ /* 0x100fe20000010814 */
[--C-:B------:R-:W-:Y:S01]  /*3740*/  FFMA.FTZ R103, R3, R103, -R20.reuse ;  /* 0x0000006703677223 */ /* 0x100fe20000010814 */
[--C-:B------:R-:W-:Y:S01]  /*3750*/  FFMA.FTZ R27, R73, R27, -R20.reuse ;  /* 0x0000001b491b7223 */ /* 0x100fe20000010814 */
[--C-:B------:R-:W-:Y:S01]  /*3760*/  FFMA.FTZ R107, R3, R107, -R20.reuse ;  /* 0x0000006b036b7223 */ /* 0x100fe20000010814 */
[--C-:B------:R-:W-:Y:S01]  /*3770*/  FFMA.FTZ R32, R73, R35, -R20.reuse ;  /* 0x0000002349207223 */ /* 0x100fe20000010814 */
[--C-:B------:R-:W-:Y:S01]  /*3780*/  FFMA.FTZ R111, R3, R111, -R20.reuse ;  /* 0x0000006f036f7223 */ /* 0x100fe20000010814 */
[--C-:B------:R-:W-:Y:S01]  /*3790*/  FFMA.FTZ R39, R73, R39, -R20.reuse ;  /* 0x0000002749277223 */ /* 0x100fe20000010814 */
[C-C-:B------:R-:W-:Y:S01]  /*37a0*/  FFMA.FTZ R115, R3.reuse, R115, -R20.reuse ;  /* 0x0000007303737223 */ /* 0x140fe20000010814 */
[--C-:B------:R-:W-:Y:S01]  /*37b0*/  FFMA.FTZ R119, R3, R119, -R20.reuse ;  /* 0x0000007703777223 */ /* 0x100fe20000010814 */
[----:B------:R-:W-:Y:S01]  /*37c0*/  FFMA.FTZ R31, R73, R31, -R20 ;  /* 0x0000001f491f7223 */ /* 0x000fe20000010814 */
[----:B------:R-:W-:Y:S01]  /*37d0*/  FFMA.FTZ R34, R21, -R52, R34 ;  /* 0x8000003415227223 */ /* 0x000fe20000010022 */
[----:B------:R-:W-:Y:S01]  /*37e0*/  IADD3 R20, P1, R76, UR6, RZ ;  /* 0x000000064c147c10 */ /* 0x000fe2000ff3e0ff */
[----:B------:R-:W-:Y:S01]  /*37f0*/  FMUL.FTZ R43, R91, R96 ;  /* 0x000000605b2b7220 */ /* 0x000fe20000410000 */
[----:B------:R-:W-:Y:S01]  /*3800*/  F2FP.BF16.F32.PACK_AB R92, R23, R92 ;  /* 0x0000005c175c723e */ /* 0x000fe200000010ff */
[----:B------:R-:W-:Y:S01]  /*3810*/  FMUL.FTZ R52, R91, R132 ;  /* 0x000000845b347220 */ /* 0x000fe20000410000 */
[-C--:B------:R-:W-:Y:S01]  /*3820*/  FFMA.FTZ R102, -R102, R21.reuse, R99 ;  /* 0x0000001566667223 */ /* 0x080fe20000010163 */
[C---:B------:R-:W-:Y:S01]  /*3830*/  FFMA.FTZ R128, R21.reuse, -R128, R25 ;  /* 0x8000008015807223 */ /* 0x040fe20000010019 */
[-C--:B------:R-:W-:Y:S01]  /*3840*/  FFMA.FTZ R104, -R104, R21.reuse, R103 ;  /* 0x0000001568687223 */ /* 0x080fe20000010167 */
[C---:B------:R-:W-:Y:S01]  /*3850*/  FFMA.FTZ R44, R21.reuse, -R126, R27 ;  /* 0x8000007e152c7223 */ /* 0x040fe2000001001b */
[-C--:B------:R-:W-:Y:S01]  /*3860*/  FFMA.FTZ R110, -R110, R21.reuse, R107 ;  /* 0x000000156e6e7223 */ /* 0x080fe2000001016b */
[C---:B------:R-:W-:Y:S01]  /*3870*/  FFMA.FTZ R32, R21.reuse, -R60, R32 ;  /* 0x8000003c15207223 */ /* 0x040fe20000010020 */
[-C--:B------:R-:W-:Y:S01]  /*3880*/  FFMA.FTZ R114, -R114, R21.reuse, R111 ;  /* 0x0000001572727223 */ /* 0x080fe2000001016f */
[C---:B------:R-:W-:Y:S01]  /*3890*/  FFMA.FTZ R36, R21.reuse, -R58, R39 ;  /* 0x8000003a15247223 */ /* 0x040fe20000010027 */
[-C--:B------:R-:W-:Y:S01]  /*38a0*/  FFMA.FTZ R116, -R116, R21.reuse, R115 ;  /* 0x0000001574747223 */ /* 0x080fe20000010173 */
[----:B------:R-:W-:Y:S01]  /*38b0*/  FFMA.FTZ R122, -R122, R21, R119 ;  /* 0x000000157a7a7223 */ /* 0x000fe20000010177 */
[----:B------:R-:W-:Y:S01]  /*38c0*/  FFMA.FTZ R56, R21, -R56, R31 ;  /* 0x8000003815387223 */ /* 0x000fe2000001001f */
[----:B------:R-:W-:Y:S01]  /*38d0*/  IADD3.X R21, R74, UR7, RZ, P1, !PT ;  /* 0x000000074a157c10 */ /* 0x000fe20008ffe4ff */
[C---:B------:R-:W-:Y:S01]  /*38e0*/  FMUL.FTZ R39, R91.reuse, R102 ;  /* 0x000000665b277220 */ /* 0x040fe20000410000 */
[----:B------:R-:W-:Y:S01]  /*38f0*/  PRMT R53, R92, 0x7632, R53 ;  /* 0x000076325c357816 */ /* 0x000fe20000000035 */
[C---:B------:R-:W-:Y:S01]  /*3900*/  FMUL.FTZ R48, R91.reuse, R128 ;  /* 0x000000805b307220 */ /* 0x040fe20000410000 */
[----:B------:R-:W-:Y:S01]  /*3910*/  F2FP.BF16.F32.PACK_AB R43, R52, R43 ;  /* 0x0000002b342b723e */ /* 0x000fe200000010ff */
[----:B------:R-:W-:Y:S01]  /*3920*/  STG.E.U16 desc[UR8][R20.64], R92 ;  /* 0x0000005c14007986 */ /* 0x000fe2000c101508 */
[----:B------:R-:W-:Y:S01]  /*3930*/  FMUL.FTZ R35, R91, R104 ;  /* 0x000000685b237220 */ /* 0x000fe20000410000 */
[--C-:B0-----:R-:W-:Y:S01]  /*3940*/  FFMA.FTZ R94, R5, R94, -R6.reuse ;  /* 0x0000005e055e7223 */ /* 0x101fe20000010806 */
[--C-:B------:R-:W-:Y:S01]  /*3950*/  FFMA.FTZ R28, R75, R49, -R6.reuse ;  /* 0x000000314b1c7223 */ /* 0x100fe20000010806 */
[--C-:B------:R-:W-:Y:S01]  /*3960*/  FFMA.FTZ R97, R5, R97, -R6.reuse ;  /* 0x0000006105617223 */ /* 0x100fe20000010806 */
[----:B------:R-:W-:Y:S01]  /*3970*/  FFMA.FTZ R45, R75, R45, -R6 ;  /* 0x0000002d4b2d7223 */ /* 0x000fe20000010806 */
[----:B------:R-:W-:Y:S01]  /*3980*/  FFMA.FTZ R94, -R9, R7, R94 ;  /* 0x00000007095e7223 */ /* 0x000fe2000001015e */
[----:B------:R-:W-:Y:S01]  /*3990*/  FFMA.FTZ R28, R7, -R50, R28 ;  /* 0x80000032071c7223 */ /* 0x000fe2000001001c */
[--C-:B------:R-:W-:Y:S01]  /*39a0*/  FFMA.FTZ R47, R75, R47, -R6.reuse ;  /* 0x0000002f4b2f7223 */ /* 0x100fe20000010806 */
[--C-:B------:R-:W-:Y:S01]  /*39b0*/  FFMA.FTZ R100, R5, R100, -R6.reuse ;  /* 0x0000006405647223 */ /* 0x100fe20000010806 */
[C---:B------:R-:W-:Y:S01]  /*39c0*/  FMUL.FTZ R94, R93.reuse, R94 ;  /* 0x0000005e5d5e7220 */ /* 0x040fe20000410000 */
[----:B------:R-:W-:Y:S01]  /*39d0*/  FMUL.FTZ R9, R93, R28 ;  /* 0x0000001c5d097220 */ /* 0x000fe20000410000 */
[--C-:B------:R-:W-:Y:S01]  /*39e0*/  FFMA.FTZ R41, R75, R41, -R6.reuse ;  /* 0x000000294b297223 */ /* 0x100fe20000010806 */
[--C-:B------:R-:W-:Y:S01]  /*39f0*/  FFMA.FTZ R105, R5, R105, -R6.reuse ;  /* 0x0000006905697223 */ /* 0x100fe20000010806 */
[--C-:B------:R-:W-:Y:S01]  /*3a00*/  FFMA.FTZ R37, R75, R37, -R6.reuse ;  /* 0x000000254b257223 */ /* 0x100fe20000010806 */
[--C-:B------:R-:W-:Y:S01]  /*3a10*/  FFMA.FTZ R108, R5, R108, -R6.reuse ;  /* 0x0000006c056c7223 */ /* 0x100fe20000010806 */
[--C-:B------:R-:W-:Y:S01]  /*3a20*/  FFMA.FTZ R33, R75, R33, -R6.reuse ;  /* 0x000000214b217223 */ /* 0x100fe20000010806 */
[C-C-:B------:R-:W-:Y:S01]  /*3a30*/  FFMA.FTZ R112, R5.reuse, R112, -R6.reuse ;  /* 0x0000007005707223 */ /* 0x140fe20000010806 */
[--C-:B------:R-:W-:Y:S01]  /*3a40*/  FFMA.FTZ R117, R5, R117, -R6.reuse ;  /* 0x0000007505757223 */ /* 0x100fe20000010806 */
[--C-:B------:R-:W-:Y:S01]  /*3a50*/  FFMA.FTZ R30, R75, R29, -R6.reuse ;  /* 0x0000001d4b1e7223 */ /* 0x100fe20000010806 */
[--C-:B------:R-:W-:Y:S01]  /*3a60*/  FFMA.FTZ R120, R5, R120, -R6.reuse ;  /* 0x0000007805787223 */ /* 0x100fe20000010806 */
[----:B------:R-:W-:Y:S01]  /*3a70*/  FFMA.FTZ R51, R75, R51, -R6 ;  /* 0x000000334b337223 */ /* 0x000fe20000010806 */
[-C--:B------:R-:W-:Y:S01]  /*3a80*/  FFMA.FTZ R98, -R98, R7.reuse, R97 ;  /* 0x0000000762627223 */ /* 0x080fe20000010161 */
[C---:B------:R-:W-:Y:S01]  /*3a90*/  FFMA.FTZ R46, R7.reuse, -R46, R45 ;  /* 0x8000002e072e7223 */ /* 0x040fe2000001002d */
[----:B------:R-:W-:Y:S01]  /*3aa0*/  FFMA.FTZ R22, R7, -R22, R47 ;  /* 0x8000001607167223 */ /* 0x000fe2000001002f */
[-C--:B------:R-:W-:Y:S01]  /*3ab0*/  FFMA.FTZ R100, -R101, R7.reuse, R100 ;  /* 0x0000000765647223 */ /* 0x080fe20000010164 */
[C---:B------:R-:W-:Y:S01]  /*3ac0*/  FFMA.FTZ R42, R7.reuse, -R42, R41 ;  /* 0x8000002a072a7223 */ /* 0x040fe20000010029 */
[-C--:B------:R-:W-:Y:S01]  /*3ad0*/  FFMA.FTZ R106, -R106, R7.reuse, R105 ;  /* 0x000000076a6a7223 */ /* 0x080fe20000010169 */
[----:B------:R-:W-:Y:S01]  /*3ae0*/  FFMA.FTZ R38, R7, -R38, R37 ;  /* 0x8000002607267223 */ /* 0x000fe20000010025 */
[-C--:B------:R-:W-:Y:S01]  /*3af0*/  FFMA.FTZ R108, -R109, R7.reuse, R108 ;  /* 0x000000076d6c7223 */ /* 0x080fe2000001016c */
[----:B------:R-:W-:Y:S01]  /*3b00*/  FFMA.FTZ R26, R7, -R26, R33 ;  /* 0x8000001a071a7223 */ /* 0x000fe20000010021 */
[-C--:B------:R-:W-:Y:S01]  /*3b10*/  FFMA.FTZ R112, -R113, R7.reuse, R112 ;  /* 0x0000000771707223 */ /* 0x080fe20000010170 */
[-C--:B------:R-:W-:Y:S01]  /*3b20*/  FFMA.FTZ R118, -R118, R7.reuse, R117 ;  /* 0x0000000776767223 */ /* 0x080fe20000010175 */
[----:B------:R-:W-:Y:S01]  /*3b30*/  FFMA.FTZ R24, R7, -R24, R30 ;  /* 0x8000001807187223 */ /* 0x000fe2000001001e */
[----:B------:R-:W-:Y:S01]  /*3b40*/  FFMA.FTZ R120, -R121, R7, R120 ;  /* 0x0000000779787223 */ /* 0x000fe20000010178 */
[----:B------:R-:W-:Y:S01]  /*3b50*/  FFMA.FTZ R8, R7, -R8, R51 ;  /* 0x8000000807087223 */ /* 0x000fe20000010033 */
[----:B------:R-:W-:Y:S01]  /*3b60*/  F2FP.BF16.F32.PACK_AB R94, R9, R94 ;  /* 0x0000005e095e723e */ /* 0x000fe200000010ff */
[C---:B------:R-:W-:Y:S01]  /*3b70*/  FMUL.FTZ R98, R93.reuse, R98 ;  /* 0x000000625d627220 */ /* 0x040fe20000410000 */
[C---:B------:R-:W-:Y:S01]  /*3b80*/  FMUL.FTZ R7, R93.reuse, R46 ;  /* 0x0000002e5d077220 */ /* 0x040fe20000410000 */
[C---:B------:R-:W-:Y:S01]  /*3b90*/  FMUL.FTZ R37, R93.reuse, R22 ;  /* 0x000000165d257220 */ /* 0x040fe20000410000 */
[----:B------:R-:W-:Y:S01]  /*3ba0*/  PRMT R22, R94, 0x7632, R22 ;  /* 0x000076325e167816 */ /* 0x000fe20000000016 */
[----:B------:R-:W-:Y:S01]  /*3bb0*/  FMUL.FTZ R100, R93, R100 ;  /* 0x000000645d647220 */ /* 0x000fe20000410000 */
[----:B------:R-:W-:Y:S01]  /*3bc0*/  IADD3 R6, P1, R77, UR6, RZ ;  /* 0x000000064d067c10 */ /* 0x000fe2000ff3e0ff */
[----:B------:R-:W-:Y:S01]  /*3bd0*/  FMUL.FTZ R9, R93, R42 ;  /* 0x0000002a5d097220 */ /* 0x000fe20000410000 */
[----:B------:R-:W-:Y:S01]  /*3be0*/  F2FP.BF16.F32.PACK_AB R98, R7, R98 ;  /* 0x000000620762723e */ /* 0x000fe200000010ff */
[----:B------:R-:W-:Y:S01]  /*3bf0*/  STG.E.U16 desc[UR8][R20.64+0x2], R53 ;  /* 0x0000023514007986 */ /* 0x000fe2000c101508 */
[C---:B------:R-:W-:Y:S01]  /*3c00*/  FMUL.FTZ R41, R93.reuse, R24 ;  /* 0x000000185d297220 */ /* 0x040fe20000410000 */
[C---:B------:R-:W-:Y:S01]  /*3c10*/  FMUL.FTZ R106, R93.reuse, R106 ;  /* 0x0000006a5d6a7220 */ /* 0x040fe20000410000 */
[C---:B------:R-:W-:Y:S01]  /*3c20*/  FMUL.FTZ R29, R93.reuse, R38 ;  /* 0x000000265d1d7220 */ /* 0x040fe20000410000 */
[----:B------:R-:W-:Y:S01]  /*3c30*/  STG.E.U16 desc[UR8][R20.64+0x4], R94 ;  /* 0x0000045e14007986 */ /* 0x000fe2000c101508 */
[C---:B------:R-:W-:Y:S01]  /*3c40*/  FMUL.FTZ R108, R93.reuse, R108 ;  /* 0x0000006c5d6c7220 */ /* 0x040fe20000410000 */
[C---:B------:R-:W-:Y:S01]  /*3c50*/  FMUL.FTZ R33, R93.reuse, R26 ;  /* 0x0000001a5d217220 */ /* 0x040fe20000410000 */
[C---:B------:R-:W-:Y:S01]  /*3c60*/  FMUL.FTZ R112, R93.reuse, R112 ;  /* 0x000000705d707220 */ /* 0x040fe20000410000 */
[----:B------:R0:W-:Y:S01]  /*3c70*/  STG.E.U16 desc[UR8][R20.64+0x6], R22 ;  /* 0x0000061614007986 */ /* 0x0001e2000c101508 */
[C---:B------:R-:W-:Y:S01]  /*3c80*/  FMUL.FTZ R118, R93.reuse, R118 ;  /* 0x000000765d767220 */ /* 0x040fe20000410000 */
[C---:B------:R-:W-:Y:S01]  /*3c90*/  FMUL.FTZ R120, R93.reuse, R120 ;  /* 0x000000785d787220 */ /* 0x040fe20000410000 */
[----:B------:R-:W-:Y:S01]  /*3ca0*/  IADD3.X R7, R78, UR7, RZ, P1, !PT ;  /* 0x000000074e077c10 */ /* 0x000fe20008ffe4ff */
[----:B------:R-:W-:Y:S01]  /*3cb0*/  FMUL.FTZ R93, R93, R8 ;  /* 0x000000085d5d7220 */ /* 0x000fe20000410000 */
[----:B------:R-:W-:Y:S01]  /*3cc0*/  PRMT R24, R43, 0x7632, R24 ;  /* 0x000076322b187816 */ /* 0x000fe20000000018 */
[----:B------:R-:W-:Y:S01]  /*3cd0*/  FMUL.FTZ R44, R91, R44 ;  /* 0x0000002c5b2c7220 */ /* 0x000fe20000410000 */
[----:B------:R-:W-:Y:S01]  /*3ce0*/  IADD3 R8, P1, R79, UR6, RZ ;  /* 0x000000064f087c10 */ /* 0x000fe2000ff3e0ff */
[----:B------:R-:W-:Y:S01]  /*3cf0*/  STG.E.U16 desc[UR8][R6.64], R43 ;  /* 0x0000002b06007986 */ /* 0x000fe2000c101508 */
[----:B------:R-:W-:Y:S01]  /*3d00*/  F2FP.BF16.F32.PACK_AB R39, R48, R39 ;  /* 0x000000273027723e */ /* 0x000fe200000010ff */
[----:B------:R-:W-:Y:S01]  /*3d10*/  FMUL.FTZ R31, R91, R110 ;  /* 0x0000006e5b1f7220 */ /* 0x000fe20000410000 */
[----:B------:R-:W-:Y:S01]  /*3d20*/  F2FP.BF16.F32.PACK_AB R100, R9, R100 ;  /* 0x000000640964723e */ /* 0x000fe200000010ff */
[----:B------:R1:W-:Y:S01]  /*3d30*/  STG.E.U16 desc[UR8][R6.64+0x2], R24 ;  /* 0x0000021806007986 */ /* 0x0003e2000c101508 */
[----:B0-----:R-:W-:Y:S01]  /*3d40*/  PRMT R21, R98, 0x7632, R21 ;  /* 0x0000763262157816 */ /* 0x001fe20000000015 */
[----:B------:R-:W-:Y:S01]  /*3d50*/  FMUL.FTZ R40, R91, R32 ;  /* 0x000000205b287220 */ /* 0x000fe20000410000 */
[----:B------:R-:W-:Y:S01]  /*3d60*/  IADD3.X R9, R80, UR7, RZ, P1, !PT ;  /* 0x0000000750097c10 */ /* 0x000fe20008ffe4ff */
[----:B------:R-:W-:Y:S01]  /*3d70*/  STG.E.U16 desc[UR8][R6.64+0x4], R98 ;  /* 0x0000046206007986 */ /* 0x000fe2000c101508 */
[----:B------:R-:W-:Y:S01]  /*3d80*/  PRMT R26, R39, 0x7632, R26 ;  /* 0x00007632271a7816 */ /* 0x000fe2000000001a */
[----:B------:R-:W-:Y:S01]  /*3d90*/  FMUL.FTZ R27, R91, R114 ;  /* 0x000000725b1b7220 */ /* 0x000fe20000410000 */
[----:B------:R-:W-:Y:S01]  /*3da0*/  IADD3 R20, P1, R81, UR6, RZ ;  /* 0x0000000651147c10 */ /* 0x000fe2000ff3e0ff */
[----:B------:R0:W-:Y:S01]  /*3db0*/  STG.E.U16 desc[UR8][R6.64+0x6], R21 ;  /* 0x0000061506007986 */ /* 0x0001e2000c101508 */
[----:B------:R-:W-:Y:S01]  /*3dc0*/  F2FP.BF16.F32.PACK_AB R35, R44, R35 ;  /* 0x000000232c23723e */ /* 0x000fe200000010ff */
[----:B------:R-:W-:Y:S01]  /*3dd0*/  FMUL.FTZ R36, R91, R36 ;  /* 0x000000245b247220 */ /* 0x000fe20000410000 */
[----:B------:R-:W-:Y:S01]  /*3de0*/  F2FP.BF16.F32.PACK_AB R106, R29, R106 ;  /* 0x0000006a1d6a723e */ /* 0x000fe200000010ff */
[----:B------:R-:W-:Y:S01]  /*3df0*/  STG.E.U16 desc[UR8][R8.64], R39 ;  /* 0x0000002708007986 */ /* 0x000fe2000c101508 */
[----:B------:R-:W-:Y:S01]  /*3e00*/  PRMT R22, R35, 0x7632, R22 ;  /* 0x0000763223167816 */ /* 0x000fe20000000016 */
[----:B------:R-:W-:Y:S01]  /*3e10*/  FMUL.FTZ R25, R91, R116 ;  /* 0x000000745b197220 */ /* 0x000fe20000410000 */
[----:B------:R-:W-:Y:S01]  /*3e20*/  F2FP.BF16.F32.PACK_AB R31, R40, R31 ;  /* 0x0000001f281f723e */ /* 0x000fe200000010ff */
[----:B------:R-:W-:Y:S01]  /*3e30*/  STG.E.U16 desc[UR8][R8.64+0x2], R26 ;  /* 0x0000021a08007986 */ /* 0x000fe2000c101508 */
[----:B------:R-:W-:Y:S01]  /*3e40*/  F2FP.BF16.F32.PACK_AB R108, R33, R108 ;  /* 0x0000006c216c723e */ /* 0x000fe200000010ff */
[----:B------:R-:W-:Y:S01]  /*3e50*/  FMUL.FTZ R34, R91, R34 ;  /* 0x000000225b227220 */ /* 0x000fe20000410000 */
[----:B-1----:R-:W-:Y:S01]  /*3e60*/  PRMT R24, R31, 0x7632, R24 ;  /* 0x000076321f187816 */ /* 0x002fe20000000018 */
[----:B------:R-:W-:Y:S01]  /*3e70*/  STG.E.U16 desc[UR8][R8.64+0x4], R100 ;  /* 0x0000046408007986 */ /* 0x000fe2000c101508 */
[----:B0-----:R-:W-:Y:S01]  /*3e80*/  PRMT R7, R100, 0x7632, R7 ;  /* 0x0000763264077816 */ /* 0x001fe20000000007 */
[C---:B------:R-:W-:Y:S01]  /*3e90*/  FMUL.FTZ R23, R91.reuse, R122 ;  /* 0x0000007a5b177220 */ /* 0x040fe20000410000 */
[----:B------:R-:W-:Y:S01]  /*3ea0*/  IADD3.X R21, R82, UR7, RZ, P1, !PT ;  /* 0x0000000752157c10 */ /* 0x000fe20008ffe4ff */
[----:B------:R-:W-:Y:S01]  /*3eb0*/  FMUL.FTZ R32, R91, R56 ;  /* 0x000000385b207220 */ /* 0x000fe20000410000 */
[----:B------:R-:W-:Y:S01]  /*3ec0*/  IADD3 R6, P1, R83, UR6, RZ ;  /* 0x0000000653067c10 */ /* 0x000fe2000ff3e0ff */
[----:B------:R0:W-:Y:S01]  /*3ed0*/  STG.E.U16 desc[UR8][R8.64+0x6], R7 ;  /* 0x0000060708007986 */ /* 0x0001e2000c101508 */
[----:B------:R-:W-:-:S02]  /*3ee0*/  F2FP.BF16.F32.PACK_AB R27, R36, R27 ;  /* 0x0000001b241b723e */ /* 0x000fc400000010ff */
[----:B------:R-:W-:Y:S01]  /*3ef0*/  F2FP.BF16.F32.PACK_AB R112, R37, R112 ;  /* 0x000000702570723e */ /* 0x000fe200000010ff */
[----:B------:R-:W-:Y:S01]  /*3f00*/  STG.E.U16 desc[UR8][R20.64], R35 ;  /* 0x0000002314007986 */ /* 0x000fe2000c101508 */
[----:B------:R-:W-:Y:S02]  /*3f10*/  F2FP.BF16.F32.PACK_AB R25, R34, R25 ;  /* 0x000000192219723e */ /* 0x000fe400000010ff */
[----:B------:R-:W-:Y:S01]  /*3f20*/  F2FP.BF16.F32.PACK_AB R118, R41, R118 ;  /* 0x000000762976723e */ /* 0x000fe200000010ff */
[----:B------:R1:W-:Y:S01]  /*3f30*/  STG.E.U16 desc[UR8][R20.64+0x2], R22 ;  /* 0x0000021614007986 */ /* 0x0003e2000c101508 */
[----:B------:R-:W-:Y:S02]  /*3f40*/  F2FP.BF16.F32.PACK_AB R23, R32, R23 ;  /* 0x000000172017723e */ /* 0x000fe400000010ff */
[----:B------:R-:W-:Y:S01]  /*3f50*/  F2FP.BF16.F32.PACK_AB R120, R93, R120 ;  /* 0x000000785d78723e */ /* 0x000fe200000010ff */
[----:B------:R-:W-:Y:S01]  /*3f60*/  STG.E.U16 desc[UR8][R20.64+0x4], R106 ;  /* 0x0000046a14007986 */ /* 0x000fe2000c101508 */
[----:B0-----:R-:W-:-:S02]  /*3f70*/  PRMT R9, R106, 0x7632, R9 ;  /* 0x000076326a097816 */ /* 0x001fc40000000009 */
[----:B------:R-:W-:Y:S02]  /*3f80*/  IADD3.X R7, R84, UR7, RZ, P1, !PT ;  /* 0x0000000754077c10 */ /* 0x000fe40008ffe4ff */
[----:B------:R-:W-:Y:S01]  /*3f90*/  IADD3 R8, P1, R85, UR6, RZ ;  /* 0x0000000655087c10 */ /* 0x000fe2000ff3e0ff */
[----:B------:R0:W-:Y:S01]  /*3fa0*/  STG.E.U16 desc[UR8][R20.64+0x6], R9 ;  /* 0x0000060914007986 */ /* 0x0001e2000c101508 */
[----:B-1----:R-:W-:-:S03]  /*3fb0*/  PRMT R22, R27, 0x7632, R22 ;  /* 0x000076321b167816 */ /* 0x002fc60000000016 */
[----:B------:R-:W-:Y:S04]  /*3fc0*/  STG.E.U16 desc[UR8][R6.64], R31 ;  /* 0x0000001f06007986 */ /* 0x000fe8000c101508 */
[----:B------:R-:W-:Y:S01]  /*3fd0*/  STG.E.U16 desc[UR8][R6.64+0x2], R24 ;  /* 0x0000021806007986 */ /* 0x000fe2000c101508 */
[----:B0-----:R-:W-:-:S03]  /*3fe0*/  PRMT R21, R108, 0x7632, R21 ;  /* 0x000076326c157816 */ /* 0x001fc60000000015 */
[----:B------:R-:W-:Y:S01]  /*3ff0*/  STG.E.U16 desc[UR8][R6.64+0x4], R108 ;  /* 0x0000046c06007986 */ /* 0x000fe2000c101508 */
[----:B------:R-:W-:Y:S02]  /*4000*/  IADD3.X R9, R86, UR7, RZ, P1, !PT ;  /* 0x0000000756097c10 */ /* 0x000fe40008ffe4ff */
[----:B------:R-:W-:Y:S01]  /*4010*/  IADD3 R20, P1, R87, UR6, RZ ;  /* 0x0000000657147c10 */ /* 0x000fe2000ff3e0ff */
[----:B------:R0:W-:Y:S04]  /*4020*/  STG.E.U16 desc[UR8][R6.64+0x6], R21 ;  /* 0x0000061506007986 */ /* 0x0001e8000c101508 */
[----:B------:R-:W-:Y:S04]  /*4030*/  STG.E.U16 desc[UR8][R8.64], R27 ;  /* 0x0000001b08007986 */ /* 0x000fe8000c101508 */
[----:B------:R1:W-:Y:S01]  /*4040*/  STG.E.U16 desc[UR8][R8.64+0x2], R22 ;  /* 0x0000021608007986 */ /* 0x0003e2000c101508 */
[----:B0-----:R-:W-:-:S03]  /*4050*/  PRMT R7, R112, 0x7632, R7 ;  /* 0x0000763270077816 */ /* 0x001fc60000000007 */
[----:B------:R-:W-:Y:S01]  /*4060*/  STG.E.U16 desc[UR8][R8.64+0x4], R112 ;  /* 0x0000047008007986 */ /* 0x000fe2000c101508 */
        /* <DEDUP_REMOVED lines=9> */
[----:B------:R-:W-:Y:S01]  /*4100*/  PRMT R8, R23, 0x7632, R8 ;  /* 0x0000763217087816 */ /* 0x000fe20000000008 */
[----:B------:R0:W-:Y:S04]  /*4110*/  STG.E.U16 desc[UR8][R20.64+0x2], R9 ;  /* 0x0000020914007986 */ /* 0x0001e8000c101508 */
[----:B------:R1:W-:Y:S04]  /*4120*/  STG.E.U16 desc[UR8][R6.64], R23 ;  /* 0x0000001706007986 */ /* 0x0003e8000c101508 */
[----:B------:R1:W-:Y:S01]  /*4130*/  STG.E.U16 desc[UR8][R6.64+0x2], R8 ;  /* 0x0000020806007986 */ /* 0x0003e2000c101508 */
[----:B0-----:R-:W-:-:S03]  /*4140*/  PRMT R21, R120, 0x7632, R21 ;  /* 0x0000763278157816 */ /* 0x001fc60000000015 */
[----:B------:R1:W-:Y:S04]  /*4150*/  STG.E.U16 desc[UR8][R6.64+0x4], R120 ;  /* 0x0000047806007986 */ /* 0x0003e8000c101508 */
[----:B------:R1:W-:Y:S01]  /*4160*/  STG.E.U16 desc[UR8][R6.64+0x6], R21 ;  /* 0x0000061506007986 */ /* 0x0003e2000c101508 */
[----:B------:R-:W-:Y:S05]  /*4170*/  @!P0 BRA `(.L_x_524) ;  /* 0xffffffc4001c8947 */ /* 0x000fea000383ffff */
.L_x_508:
[----:B------:R-:W-:-:S05]  /*4180*/  IMAD R0, R63, 0x20, R0 ;  /* 0x000000203f007824 */ /* 0x000fca00078e0200 */
[----:B------:R-:W-:-:S04]  /*4190*/  SHF.L.U32 R22, R0, 0x5, RZ ;  /* 0x0000000500167819 */ /* 0x000fc800000006ff */
[----:B------:R-:W-:-:S13]  /*41a0*/  ISETP.GT.AND P0, PT, R22, 0x13f, PT ;  /* 0x0000013f1600780c */ /* 0x000fda0003f04270 */
[----:B------:R-:W-:Y:S05]  /*41b0*/  @P0 EXIT ;  /* 0x000000000000094d */ /* 0x000fea0003800000 */
[----:B-1----:R-:W1:Y:S01]  /*41c0*/  S2R R6, SR_TID.X ;  /* 0x0000000000067919 */ /* 0x002e620000002100 */
[----:B0-----:R-:W-:Y:S01]  /*41d0*/  LOP3.LUT R3, RZ, R14, RZ, 0x33, !PT ;  /* 0x0000000eff037212 */ /* 0x001fe200078e33ff */
[----:B------:R-:W0:Y:S01]  /*41e0*/  S2UR UR5, SR_CgaCtaId ;  /* 0x00000000000579c3 */ /* 0x000e220000008800 */
[----:B------:R-:W-:Y:S01]  /*41f0*/  LOP3.LUT R0, RZ, R15, RZ, 0x33, !PT ;  /* 0x0000000fff007212 */ /* 0x000fe200078e33ff */
[----:B------:R-:W-:Y:S01]  /*4200*/  UMOV UR4, 0x400 ;  /* 0x0000040000047882 */ /* 0x000fe20000000000 */
[----:B------:R-:W-:-:S04]  /*4210*/  ISETP.GT.U32.AND P0, PT, R3, -0x5, PT ;  /* 0xfffffffb0300780c */ /* 0x000fc80003f04070 */
[----:B------:R-:W-:-:S04]  /*4220*/  ISETP.GT.AND.EX P0, PT, R0, -0x1, PT, P0 ;  /* 0xffffffff0000780c */ /* 0x000fc80003f04300 */
[----:B------:R-:W-:Y:S02]  /*4230*/  SEL R3, R3, 0xfffffffb, P0 ;  /* 0xfffffffb03037807 */ /* 0x000fe40000000000 */
[----:B------:R-:W-:Y:S02]  /*4240*/  SEL R0, R0, 0xffffffff, P0 ;  /* 0xffffffff00007807 */ /* 0x000fe40000000000 */
[C---:B------:R-:W-:Y:S02]  /*4250*/  SHF.L.U32 R4, R3.reuse, 0x5, RZ ;  /* 0x0000000503047819 */ /* 0x040fe400000006ff */
[----:B------:R-:W-:Y:S02]  /*4260*/  SHF.L.U64.HI R3, R3, 0x5, R0 ;  /* 0x0000000503037819 */ /* 0x000fe40000010200 */
[----:B------:R-:W-:Y:S01]  /*4270*/  MOV R0, 0xffffffff ;  /* 0xffffffff00007802 */ /* 0x000fe20000000f00 */
[----:B0-----:R-:W-:-:S03]  /*4280*/  ULEA UR6, UR5, UR4, 0x18 ;  /* 0x0000000405067291 */ /* 0x001fc6000f8ec03f */
[----:B------:R-:W-:Y:S02]  /*4290*/  ULDC.64 UR4, c[0x0][0x260] ;  /* 0x0000980000047ab9 */ /* 0x000fe40000000a00 */
[----:B------:R-:W-:Y:S01]  /*42a0*/  UIADD3 UR4, UP0, UR4, 0x16400, URZ ;  /* 0x0001640004047890 */ /* 0x000fe2000ff1e03f */
[--C-:B-1----:R-:W-:Y:S02]  /*42b0*/  SHF.R.U32.HI R5, RZ, 0x5, R6.reuse ;  /* 0x00000005ff057819 */ /* 0x102fe40000011606 */
[----:B------:R-:W-:Y:S01]  /*42c0*/  SHF.R.U32.HI R2, RZ, 0x4, R6 ;  /* 0x00000004ff027819 */ /* 0x000fe20000011606 */
[----:B------:R-:W-:Y:S01]  /*42d0*/  UIADD3.X UR5, URZ, UR5, URZ, UP0, !UPT ;  /* 0x000000053f057290 */ /* 0x000fe200087fe43f */
[----:B------:R-:W-:Y:S01]  /*42e0*/  IADD3 R4, P0, P1, -R4, -0x21, -R5 ;  /* 0xffffffdf04047810 */ /* 0x000fe2000791e905 */
[C---:B------:R-:W-:Y:S01]  /*42f0*/  IMAD.SHL.U32 R7, R5.reuse, 0x2, RZ ;  /* 0x0000000205077824 */ /* 0x040fe200078e00ff */
[----:B------:R-:W-:Y:S02]  /*4300*/  LEA R12, R5, UR6, 0x7 ;  /* 0x00000006050c7c11 */ /* 0x000fe4000f8e38ff */
[----:B------:R-:W-:-:S02]  /*4310*/  IADD3.X R3, ~R3, -0x1, R0, P0, P1 ;  /* 0xffffffff03037810 */ /* 0x000fc400007e2500 */
[----:B------:R-:W-:Y:S02]  /*4320*/  IADD3 R0, R2, 0x14, RZ ;  /* 0x0000001402007810 */ /* 0x000fe40007ffe0ff */
[----:B------:R-:W-:Y:S01]  /*4330*/  LOP3.LUT R7, R7, 0x1f, R6, 0x78, !PT ;  /* 0x0000001f07077812 */ /* 0x000fe200078e7806 */
[----:B------:R-:W-:Y:S01]  /*4340*/  IMAD.WIDE.U32 R8, R3, -0x33333333, RZ ;  /* 0xcccccccd03087825 */ /* 0x000fe200078e00ff */
[----:B------:R-:W-:Y:S02]  /*4350*/  LOP3.LUT R16, RZ, R2, RZ, 0x33, !PT ;  /* 0x00000002ff107212 */ /* 0x000fe400078e33ff */
[----:B------:R-:W-:Y:S02]  /*4360*/  VIMNMX.U32 R13, R0, 0x20, !PT ;  /* 0x00000020000d7848 */ /* 0x000fe40007fe0000 */
[----:B------:R-:W-:Y:S01]  /*4370*/  LEA R7, R7, R12, 0x2 ;  /* 0x0000000c07077211 */ /* 0x000fe200078e10ff */
[----:B------:R-:W-:Y:S01]  /*4380*/  IMAD.WIDE.U32 R10, P0, R4, -0x33333334, R8 ;  /* 0xcccccccc040a7825 */ /* 0x000fe20007800008 */
[----:B------:R-:W-:-:S02]  /*4390*/  SHF.L.U32 R12, R6, 0x7, RZ ;  /* 0x00000007060c7819 */ /* 0x000fc400000006ff */
[----:B------:R-:W-:Y:S01]  /*43a0*/  IADD3 R39, P2, R5, 0x1e, RZ ;  /* 0x0000001e05277810 */ /* 0x000fe20007f5e0ff */
[----:B------:R-:W-:Y:S01]  /*43b0*/  IMAD.WIDE.U32 R8, R4, -0x33333333, RZ ;  /* 0xcccccccd04087825 */ /* 0x000fe200078e00ff */
[----:B------:R-:W-:Y:S02]  /*43c0*/  IADD3.X R19, RZ, RZ, RZ, P0, !PT ;  /* 0x000000ffff137210 */ /* 0x000fe400007fe4ff */
[----:B------:R-:W-:Y:S01]  /*43d0*/  MOV R18, R11 ;  /* 0x0000000b00127202 */ /* 0x000fe20000000f00 */
[----:B------:R-:W-:Y:S01]  /*43e0*/  IMAD.IADD R8, R13, 0x1, R16 ;  /* 0x000000010d087824 */ /* 0x000fe200078e0210 */
[----:B------:R-:W-:Y:S01]  /*43f0*/  IADD3 RZ, P1, R9, R10, RZ ;  /* 0x0000000a09ff7210 */ /* 0x000fe20007f3e0ff */
[----:B------:R-:W-:Y:S01]  /*4400*/  VIADD R9, R2, 0x28 ;  /* 0x0000002802097836 */ /* 0x000fe20000000000 */
[----:B------:R-:W-:Y:S01]  /*4410*/  SHF.L.U32 R13, R6, 0x1, RZ ;  /* 0x00000001060d7819 */ /* 0x000fe200000006ff */
[----:B------:R-:W-:Y:S01]  /*4420*/  IMAD.WIDE.U32 R16, R8, -0x33333333, RZ ;  /* 0xcccccccd08107825 */ /* 0x000fe200078e00ff */
[----:B------:R-:W-:-:S02]  /*4430*/  LOP3.LUT R12, R12, 0x780, RZ, 0xc0, !PT ;  /* 0x000007800c0c7812 */ /* 0x000fc400078ec0ff */
[----:B------:R-:W-:Y:S01]  /*4440*/  LOP3.LUT R11, R13, 0x1e, RZ, 0xc0, !PT ;  /* 0x0000001e0d0b7812 */ /* 0x000fe200078ec0ff */
[----:B------:R-:W-:Y:S01]  /*4450*/  IMAD.WIDE.U32.X R18, R3, -0x33333334, R18, P1 ;  /* 0xcccccccc03127825 */ /* 0x000fe200008e0412 */
[----:B------:R-:W-:Y:S02]  /*4460*/  ISETP.LT.U32.AND P0, PT, R14, 0x4, PT ;  /* 0x000000040e00780c */ /* 0x000fe40003f01070 */
[----:B------:R-:W-:Y:S02]  /*4470*/  IADD3 R13, R12, UR6, RZ ;  /* 0x000000060c0d7c10 */ /* 0x000fe4000fffe0ff */
[-C--:B------:R-:W-:Y:S02]  /*4480*/  LOP3.LUT R10, R2, R11.reuse, RZ, 0x3c, !PT ;  /* 0x0000000b020a7212 */ /* 0x080fe400078e3cff */
[-C--:B------:R-:W-:Y:S02]  /*4490*/  LOP3.LUT R12, R0, R11.reuse, RZ, 0x3c, !PT ;  /* 0x0000000b000c7212 */ /* 0x080fe400078e3cff */
[----:B------:R-:W-:-:S02]  /*44a0*/  LOP3.LUT R20, R9, R11, RZ, 0x3c, !PT ;  /* 0x0000000b09147212 */ /* 0x000fc400078e3cff */
[----:B------:R-:W-:Y:S02]  /*44b0*/  SHF.R.U64 R23, R18, 0x3, R19 ;  /* 0x0000000312177819 */ /* 0x000fe40000001213 */
[----:B------:R-:W-:Y:S02]  /*44c0*/  ISETP.LT.AND.EX P0, PT, R15, RZ, PT, P0 ;  /* 0x000000ff0f00720c */ /* 0x000fe40003f01300 */
[-C--:B------:R-:W-:Y:S01]  /*44d0*/  LEA R10, R10, R13.reuse, 0x2 ;  /* 0x0000000d0a0a7211 */ /* 0x080fe200078e10ff */
[----:B------:R-:W-:Y:S01]  /*44e0*/  VIADD R23, R23, 0x1 ;  /* 0x0000000117177836 */ /* 0x000fe20000000000 */
[----:B------:R-:W-:Y:S01]  /*44f0*/  LEA R12, R12, R13, 0x2 ;  /* 0x0000000d0c0c7211 */ /* 0x000fe200078e10ff */
[----:B------:R-:W-:Y:S01]  /*4500*/  IMAD R13, R20, 0x4, R13 ;  /* 0x00000004140d7824 */ /* 0x000fe200078e020d */
[----:B------:R-:W-:Y:S02]  /*4510*/  LEA.HI R24, R17, 0x1, RZ, 0x1c ;  /* 0x0000000111187811 */ /* 0x000fe400078fe0ff */
[----:B------:R-:W-:-:S02]  /*4520*/  SEL R14, R14, 0x4, P0 ;  /* 0x000000040e0e7807 */ /* 0x000fc40000000000 */
[----:B------:R-:W-:Y:S02]  /*4530*/  SEL R17, R15, RZ, P0 ;  /* 0x000000ff0f117207 */ /* 0x000fe40000000000 */
[C---:B------:R-:W-:Y:S02]  /*4540*/  IADD3 R20, P0, R5.reuse, 0xa, RZ ;  /* 0x0000000a05147810 */ /* 0x040fe40007f1e0ff */
[----:B------:R-:W-:Y:S02]  /*4550*/  IADD3 R19, P1, R5, 0x14, RZ ;  /* 0x0000001405137810 */ /* 0x000fe40007f3e0ff */
[C---:B------:R-:W-:Y:S02]  /*4560*/  SHF.L.U64.HI R17, R14.reuse, 0x5, R17 ;  /* 0x000000050e117819 */ /* 0x040fe40000010211 */
[----:B------:R-:W-:Y:S02]  /*4570*/  SHF.L.U32 R16, R14, 0x5, RZ ;  /* 0x000000050e107819 */ /* 0x000fe400000006ff */
[----:B------:R-:W-:-:S02]  /*4580*/  LOP3.LUT R21, R6, 0x1f, RZ, 0xc0, !PT ;  /* 0x0000001f06157812 */ /* 0x000fc400078ec0ff */
[----:B------:R-:W-:Y:S02]  /*4590*/  LOP3.LUT R40, R6, 0xf, RZ, 0xc0, !PT ;  /* 0x0000000f06287812 */ /* 0x000fe400078ec0ff */
[----:B------:R-:W-:Y:S02]  /*45a0*/  IADD3 R18, R2, 0x3c, RZ ;  /* 0x0000003c02127810 */ /* 0x000fe40007ffe0ff */
[----:B------:R-:W-:Y:S02]  /*45b0*/  IADD3.X R15, RZ, RZ, RZ, P0, !PT ;  /* 0x000000ffff0f7210 */ /* 0x000fe400007fe4ff */
[----:B------:R-:W-:Y:S02]  /*45c0*/  IADD3.X R14, RZ, RZ, RZ, P1, !PT ;  /* 0x000000ffff0e7210 */ /* 0x000fe40000ffe4ff */
[----:B------:R-:W-:Y:S02]  /*45d0*/  IADD3.X R38, RZ, RZ, RZ, P2, !PT ;  /* 0x000000ffff267210 */ /* 0x000fe400017fe4ff */
[----:B------:R-:W-:-:S02]  /*45e0*/  LOP3.LUT R24, R24, 0x3, RZ, 0xc0, !PT ;  /* 0x0000000318187812 */ /* 0x000fc400078ec0ff */
[----:B------:R-:W-:-:S07]  /*45f0*/  LOP3.LUT R23, R23, 0x3, RZ, 0xc0, !PT ;  /* 0x0000000317177812 */ /* 0x000fce00078ec0ff */
.L_x_541:
[----:B------:R-:W-:Y:S01]  /*4600*/  ISETP.GT.U32.AND P0, PT, R16, R5, PT ;  /* 0x000000051000720c */ /* 0x000fe20003f04070 */
[----:B------:R-:W-:Y:S01]  /*4610*/  BSSY B0, `(.L_x_525) ;  /* 0x00000a7000007945 */ /* 0x000fe20003800000 */
[----:B0---4-:R-:W-:Y:S01]  /*4620*/  HFMA2.MMA R25, -RZ, RZ, 0, 0 ;  /* 0x00000000ff197435 */ /* 0x011fe200000001ff */
[----:B-123--:R-:W-:Y:S01]  /*4630*/  IMAD.MOV.U32 R30, RZ, RZ, RZ ;  /* 0x000000ffff1e7224 */ /* 0x00efe200078e00ff */
[----:B------:R-:W-:-:S13]  /*4640*/  ISETP.GT.AND.EX P0, PT, R17, RZ, PT, P0 ;  /* 0x000000ff1100720c */ /* 0x000fda0003f04300 */
[----:B------:R-:W-:Y:S05]  /*4650*/  @!P0 BRA `(.L_x_526) ;  /* 0x0000000800888947 */ /* 0x000fea0003800000 */
        /* <DEDUP_REMOVED lines=36> */
.L_x_528:
[----:B------:R-:W-:Y:S05]  /*48a0*/  BSYNC B1 ;  /* 0x0000000000017941 */ /* 0x000fea0003800000 */
.L_x_527:
[----:B------:R-:W-:Y:S05]  /*48b0*/  @!P0 BRA `(.L_x_526) ;  /* 0x0000000400f08947 */ /* 0x000fea0003800000 */
[----:B------:R-:W-:Y:S01]  /*48c0*/  SHF.L.U64.HI R29, R26, 0x1, R27 ;  /* 0x000000011a1d7819 */ /* 0x000fe2000001021b */
[----:B------:R-:W-:Y:S01]  /*48d0*/  IMAD R27, R66, 0x280, RZ ;  /* 0x00000280421b7824 */ /* 0x000fe200078e02ff */
[----:B------:R-:W-:Y:S01]  /*48e0*/  SHF.L.U32 R28, R26, 0x1, RZ ;  /* 0x000000011a1c7819 */ /* 0x000fe200000006ff */
[----:B------:R-:W-:Y:S01]  /*48f0*/  BSSY B1, `(.L_x_529) ;  /* 0x0000045000017945 */ /* 0x000fe20003800000 */
[----:B------:R-:W-:-:S03]  /*4900*/  IADD3 R26, P0, -R67, R16, RZ ;  /* 0x00000010431a7210 */ /* 0x000fc60007f1e1ff */
[----:B------:R-:W-:Y:S01]  /*4910*/  IMAD.WIDE.U32 R28, R67, 0x280, R28 ;  /* 0x00000280431c7825 */ /* 0x000fe200078e001c */
[----:B------:R-:W-:-:S03]  /*4920*/  ISETP.GT.U32.AND P1, PT, R26, 0x78, PT ;  /* 0x000000781a00780c */ /* 0x000fc60003f24070 */
[----:B------:R-:W-:Y:S01]  /*4930*/  IMAD.X R31, R17, 0x1, ~R66, P0 ;  /* 0x00000001111f7824 */ /* 0x000fe200000e0e42 */
[----:B------:R-:W-:Y:S02]  /*4940*/  IADD3 R27, R29, R27, RZ ;  /* 0x0000001b1d1b7210 */ /* 0x000fe40007ffe0ff */
[C---:B------:R-:W-:Y:S02]  /*4950*/  LEA R26, P0, R28.reuse, UR4, 0x2 ;  /* 0x000000041c1a7c11 */ /* 0x040fe4000f8010ff */
[----:B------:R-:W-:Y:S02]  /*4960*/  ISETP.GT.AND.EX P1, PT, R31, RZ, PT, P1 ;  /* 0x000000ff1f00720c */ /* 0x000fe40003f24310 */
[----:B------:R-:W-:Y:S02]  /*4970*/  LEA.HI.X R27, R28, UR5, R27, 0x2, P0 ;  /* 0x000000051c1b7c11 */ /* 0x000fe400080f141b */
[----:B------:R-:W-:-:S09]  /*4980*/  PLOP3.LUT P0, PT, PT, PT, PT, 0x80, 0x0 ;  /* 0x000000000000781c */ /* 0x000fd20003f0f070 */
[----:B------:R-:W-:Y:S05]  /*4990*/  @!P1 BRA `(.L_x_530) ;  /* 0x0000000000e89947 */ /* 0x000fea0003800000 */
[----:B------:R-:W-:Y:S02]  /*49a0*/  IADD3 R31, P1, R16, -0x78, RZ ;  /* 0xffffff88101f7810 */ /* 0x000fe40007f3e0ff */
[----:B------:R-:W-:Y:S02]  /*49b0*/  PLOP3.LUT P0, PT, PT, PT, PT, 0x8, 0x0 ;  /* 0x000000000000781c */ /* 0x000fe40003f0e170 */
[----:B------:R-:W-:-:S11]  /*49c0*/  IADD3.X R41, R17, -0x1, RZ, P1, !PT ;  /* 0xffffffff11297810 */ /* 0x000fd60000ffe4ff */
.L_x_531:
        /* <DEDUP_REMOVED lines=55> */
.L_x_530:
[----:B------:R-:W-:Y:S05]  /*4d40*/  BSYNC B1 ;  /* 0x0000000000017941 */ /* 0x000fea0003800000 */
.L_x_529:
        /* <DEDUP_REMOVED lines=35> */
.L_x_533:
[----:B------:R-:W-:Y:S05]  /*4f80*/  BSYNC B1 ;  /* 0x0000000000017941 */ /* 0x000fea0003800000 */
.L_x_532:
        /* <DEDUP_REMOVED lines=15> */
.L_x_526:
[----:B------:R-:W-:Y:S05]  /*5080*/  BSYNC B0 ;  /* 0x0000000000007941 */ /* 0x000fea0003800000 */
.L_x_525:
[----:B------:R-:W-:Y:S01]  /*5090*/  ISETP.GT.U32.AND P0, PT, R6, 0x1ff, PT ;  /* 0x000001ff0600780c */ /* 0x000fe20003f04070 */
[----:B------:R0:W-:Y:S04]  /*50a0*/  STS [R7], R25 ;  /* 0x0000001907007388 */ /* 0x0001e80000000800 */
[----:B------:R0:W-:Y:S01]  /*50b0*/  STS [R7+0x500], R30 ;  /* 0x0005001e07007388 */ /* 0x0001e20000000800 */
[----:B------:R-:W-:Y:S07]  /*50c0*/  BAR.SYNC.DEFER_BLOCKING 0x0 ;  /* 0x0000000000007b1d */ /* 0x000fee0000010000 */
[----:B------:R-:W-:Y:S05]  /*50d0*/  @P0 BRA `(.L_x_534) ;  /* 0x0000001000440947 */ /* 0x000fea0003800000 */
[----:B------:R-:W-:Y:S01]  /*50e0*/  ISETP.NE.AND P0, PT, R24, RZ, PT ;  /* 0x000000ff1800720c */ /* 0x000fe20003f05270 */
[----:B------:R-:W-:Y:S01]  /*50f0*/  BSSY B0, `(.L_x_535) ;  /* 0x0000079000007945 */ /* 0x000fe20003800000 */
[----:B0-----:R-:W-:-:S11]  /*5100*/  MOV R25, R2 ;  /* 0x0000000200197202 */ /* 0x001fd60000000f00 */
[----:B------:R-:W-:Y:S05]  /*5110*/  @!P0 BRA `(.L_x_536) ;  /* 0x0000000400d88947 */ /* 0x000fea0003800000 */
[----:B------:R-:W-:Y:S01]  /*5120*/  ISETP.GT.U32.AND P0, PT, R40, 0x9, PT ;  /* 0x000000092800780c */ /* 0x000fe20003f04070 */
[----:B------:R-:W-:Y:S01]  /*5130*/  HFMA2.MMA R26, -RZ, RZ, 0, 0 ;  /* 0x00000000ff1a7435 */ /* 0x000fe200000001ff */
[----:B------:R-:W-:Y:S01]  /*5140*/  IMAD.MOV.U32 R25, RZ, RZ, RZ ;  /* 0x000000ffff197224 */ /* 0x000fe200078e00ff */
[----:B------:R-:W-:-:S10]  /*5150*/  UMOV UR7, 0xffff ;  /* 0x0000ffff00077882 */ /* 0x000fd40000000000 */
        /* <DEDUP_REMOVED lines=11> */
[----:B--2---:R-:W2:Y:S01]  /*5210*/  SHFL.BFLY PT, R27, R26, 0x8, 0x101f ;  /* 0x0d101f001a1b7f89 */ /* 0x004ea200000e0000 */
[----:B-1----:R-:W-:Y:S01]  /*5220*/  FADD.FTZ R28, R28, R25 ;  /* 0x000000191c1c7221 */ /* 0x002fe20000010000 */
[----:B--2---:R-:W-:-:S04]  /*5230*/  FADD.FTZ R27, R27, R26 ;  /* 0x0000001a1b1b7221 */ /* 0x004fc80000010000 */
[----:B------:R-:W1:Y:S01]  /*5240*/  SHFL.BFLY PT, R29, R28, 0x4, 0x101f ;  /* 0x0c901f001c1d7f89 */ /* 0x000e6200000e0000 */
[----:B------:R-:W-:-:S03]  /*5250*/  MOV R26, 0xffff ;  /* 0x0000ffff001a7802 */ /* 0x000fc60000000f00 */
[----:B------:R-:W2:Y:S01]  /*5260*/  SHFL.BFLY PT, R30, R27, 0x4, 0x101f ;  /* 0x0c901f001b1e7f89 */ /* 0x000ea200000e0000 */
[----:B-1----:R-:W-:Y:S01]  /*5270*/  FADD.FTZ R29, R28, R29 ;  /* 0x0000001d1c1d7221 */ /* 0x002fe20000010000 */
[----:B--2---:R-:W-:-:S04]  /*5280*/  FADD.FTZ R30, R27, R30 ;  /* 0x0000001e1b1e7221 */ /* 0x004fc80000010000 */
[----:B------:R-:W1:Y:S04]  /*5290*/  SHFL.BFLY PT, R32, R29, 0x2, 0x101f ;  /* 0x0c501f001d207f89 */ /* 0x000e6800000e0000 */
[----:B------:R-:W2:Y:S01]  /*52a0*/  SHFL.BFLY PT, R25, R30, 0x2, 0x101f ;  /* 0x0c501f001e197f89 */ /* 0x000ea200000e0000 */
[----:B-1----:R-:W-:Y:S01]  /*52b0*/  FADD.FTZ R32, R29, R32 ;  /* 0x000000201d207221 */ /* 0x002fe20000010000 */
[----:B--2---:R-:W-:-:S04]  /*52c0*/  FADD.FTZ R25, R30, R25 ;  /* 0x000000191e197221 */ /* 0x004fc80000010000 */
[----:B------:R-:W1:Y:S04]  /*52d0*/  SHFL.BFLY PT, R31, R32, 0x1, 0x101f ;  /* 0x0c301f00201f7f89 */ /* 0x000e6800000e0000 */
[----:B------:R2:W3:Y:S02]  /*52e0*/  SHFL.BFLY PT, R34, R25, 0x1, 0x101f ;  /* 0x0c301f0019227f89 */ /* 0x0004e400000e0000 */
[----:B-12---:R-:W-:-:S07]  /*52f0*/  FADD.FTZ R31, R32, R31 ;  /* 0x0000001f201f7221 */ /* 0x006fce0000010000 */
.L_x_550:
[----:B------:R-:W1:Y:S01]  /*5300*/  LDC.64 R26, c[0x0][0x218] ;  /* 0x00008600ff1a7b82 */ /* 0x000e620000000a00 */
[----:B------:R-:W-:Y:S01]  /*5310*/  ISETP.NE.AND P1, PT, R40, RZ, PT ;  /* 0x000000ff2800720c */ /* 0x000fe20003f25270 */
[----:B---3--:R-:W-:Y:S01]  /*5320*/  FADD.FTZ R34, R25, R34 ;  /* 0x0000002219227221 */ /* 0x008fe20000010000 */
[----:B------:R-:W-:Y:S02]  /*5330*/  IADD3 R25, R2, R22, RZ ;  /* 0x0000001602197210 */ /* 0x000fe40007ffe0ff */
[----:B------:R-:W-:-:S03]  /*5340*/  ISETP.NE.AND P2, PT, R24, 0x1, PT ;  /* 0x000000011800780c */ /* 0x000fc60003f45270 */
[----:B------:R-:W2:Y:S06]  /*5350*/  LDC.64 R28, c[0x0][0x220] ;  /* 0x00008800ff1c7b82 */ /* 0x000eac0000000a00 */
[----:B------:R-:W-:Y:S02]  /*5360*/  @!P1 F2FP.BF16.F32.PACK_AB R30, RZ, R31 ;  /* 0x0000001fff1e923e */ /* 0x000fe400000010ff */
[----:B------:R-:W-:Y:S01]  /*5370*/  @!P1 F2FP.BF16.F32.PACK_AB R31, RZ, R34 ;  /* 0x00000022ff1f923e */ /* 0x000fe200000010ff */
[----:B-1----:R-:W-:-:S05]  /*5380*/  IMAD.WIDE R26, R25, 0x2, R26 ;  /* 0x00000002191a7825 */ /* 0x002fca00078e021a */
[----:B------:R1:W-:Y:S01]  /*5390*/  @!P1 STG.E.U16 desc[UR8][R26.64], R30 ;  /* 0x0000001e1a009986 */ /* 0x0003e2000c101508 */
[----:B--2---:R-:W-:Y:S01]  /*53a0*/  IMAD.WIDE R28, R25, 0x2, R28 ;  /* 0x00000002191c7825 */ /* 0x004fe200078e021c */
[----:B------:R-:W-:-:S04]  /*53b0*/  MOV R25, R0 ;  /* 0x0000000000197202 */ /* 0x000fc80000000f00 */
[----:B------:R1:W-:Y:S01]  /*53c0*/  @!P1 STG.E.U16 desc[UR8][R28.64], R31 ;  /* 0x0000001f1c009986 */ /* 0x0003e2000c101508 */
[----:B------:R-:W-:Y:S05]  /*53d0*/  @!P2 BRA `(.L_x_536) ;  /* 0x000000040028a947 */ /* 0x000fea0003800000 */
[----:B-1----:R-:W-:Y:S01]  /*53e0*/  HFMA2.MMA R30, -RZ, RZ, 0, 0 ;  /* 0x00000000ff1e7435 */ /* 0x002fe200000001ff */
[----:B------:R-:W-:Y:S01]  /*53f0*/  IMAD.MOV.U32 R25, RZ, RZ, RZ ;  /* 0x000000ffff197224 */ /* 0x000fe200078e00ff */
[----:B------:R-:W-:-:S05]  /*5400*/  UMOV UR7, 0xffff ;  /* 0x0000ffff00077882 */ /* 0x000fca0000000000 */
[----:B------:R1:W2:Y:S04]  /*5410*/  @!P0 LDS R25, [R12] ;  /* 0x000000000c198984 */ /* 0x0002a80000000800 */
[----:B------:R1:W3:Y:S01]  /*5420*/  @!P0 LDS R30, [R12+0x500] ;  /* 0x000500000c1e8984 */ /* 0x0002e20000000800 */
[----:B------:R-:W-:Y:S05]  /*5430*/  BRA.DIV UR7, `(.L_x_538) ;  /* 0x00000012075c7947 */ /* 0x000fea000b800000 */
[----:B------:R-:W-:Y:S01]  /*5440*/  MOV R36, 0xffff ;  /* 0x0000ffff00247802 */ /* 0x000fe20000000f00 */
[----:B------:R-:W-:Y:S01]  /*5450*/  IMAD.MOV.U32 R37, RZ, RZ, 0xffff ;  /* 0x0000ffffff257424 */ /* 0x000fe200078e00ff */
[----:B------:R-:W-:Y:S01]  /*5460*/  MOV R35, 0xffff ;  /* 0x0000ffff00237802 */ /* 0x000fe20000000f00 */
[----:B------:R-:W-:Y:S01]  /*5470*/  IMAD.MOV.U32 R43, RZ, RZ, 0xffff ;  /* 0x0000ffffff2b7424 */ /* 0x000fe200078e00ff */
[----:B------:R-:W-:Y:S01]  /*5480*/  MOV R42, 0xffff ;  /* 0x0000ffff002a7802 */ /* 0x000fe20000000f00 */
[----:B--2---:R-:W2:Y:S01]  /*5490*/  SHFL.BFLY PT, R32, R25, 0x8, 0x101f ;  /* 0x0d101f0019207f89 */ /* 0x004ea200000e0000 */
[----:B------:R-:W-:Y:S02]  /*54a0*/  MOV R44, 0xffff ;  /* 0x0000ffff002c7802 */ /* 0x000fe40000000f00 */
[----:B------:R-:W-:Y:S01]  /*54b0*/  MOV R41, 0xffff ;  /* 0x0000ffff00297802 */ /* 0x000fe20000000f00 */
[----:B---3--:R-:W3:Y:S01]  /*54c0*/  SHFL.BFLY PT, R31, R30, 0x8, 0x101f ;  /* 0x0d101f001e1f7f89 */ /* 0x008ee200000e0000 */
[----:B--2---:R-:W-:Y:S01]  /*54d0*/  FADD.FTZ R32, R32, R25 ;  /* 0x0000001920207221 */ /* 0x004fe20000010000 */
[----:B---3--:R-:W-:-:S04]  /*54e0*/  FADD.FTZ R31, R31, R30 ;  /* 0x0000001e1f1f7221 */ /* 0x008fc80000010000 */
[----:B------:R-:W2:Y:S01]  /*54f0*/  SHFL.BFLY PT, R33, R32, 0x4, 0x101f ;  /* 0x0c901f0020217f89 */ /* 0x000ea200000e0000 */
[----:B------:R-:W-:-:S03]  /*5500*/  MOV R30, 0xffff ;  /* 0x0000ffff001e7802 */ /* 0x000fc60000000f00 */
        /* <DEDUP_REMOVED lines=10> */
.L_x_560:
[----:B----4-:R-:W-:Y:S01]  /*55b0*/  FADD.FTZ R30, R25, R30 ;  /* 0x0000001e191e7221 */ /* 0x010fe20000010000 */
[----:B------:R-:W-:Y:S02]  /*55c0*/  @!P1 F2FP.BF16.F32.PACK_AB R25, RZ, R35 ;  /* 0x00000023ff19923e */ /* 0x000fe400000010ff */
[----:B------:R-:W-:Y:S02]  /*55d0*/  ISETP.NE.AND P2, PT, R24, 0x2, PT ;  /* 0x000000021800780c */ /* 0x000fe40003f45270 */
[----:B------:R-:W-:Y:S02]  /*55e0*/  PRMT R31, R25, 0x7610, R31 ;  /* 0x00007610191f7816 */ /* 0x000fe4000000001f */
[----:B------:R-:W-:Y:S02]  /*55f0*/  @!P1 F2FP.BF16.F32.PACK_AB R30, RZ, R30 ;  /* 0x0000001eff1e923e */ /* 0x000fe400000010ff */
[----:B------:R-:W-:Y:S01]  /*5600*/  MOV R25, R9 ;  /* 0x0000000900197202 */ /* 0x000fe20000000f00 */
[----:B------:R2:W-:Y:S04]  /*5610*/  @!P1 STG.E.U16 desc[UR8][R26.64+0x28], R31 ;  /* 0x0000281f1a009986 */ /* 0x0005e8000c101508 */
[----:B------:R2:W-:Y:S02]  /*5620*/  @!P1 STG.E.U16 desc[UR8][R28.64+0x28], R30 ;  /* 0x0000281e1c009986 */ /* 0x0005e4000c101508 */
[----:B------:R-:W-:Y:S05]  /*5630*/  @!P2 BRA `(.L_x_536) ;  /* 0x000000000090a947 */ /* 0x000fea0003800000 */
[----:B------:R-:W-:Y:S01]  /*5640*/  HFMA2.MMA R25, -RZ, RZ, 0, 0 ;  /* 0x00000000ff197435 */ /* 0x000fe200000001ff */
[----:B--2---:R-:W-:Y:S01]  /*5650*/  IMAD.MOV.U32 R30, RZ, RZ, RZ ;  /* 0x000000ffff1e7224 */ /* 0x004fe200078e00ff */
[----:B------:R-:W-:-:S05]  /*5660*/  UMOV UR7, 0xffff ;  /* 0x0000ffff00077882 */ /* 0x000fca0000000000 */
[----:B------:R2:W3:Y:S04]  /*5670*/  @!P0 LDS R30, [R13+0x500] ;  /* 0x000500000d1e8984 */ /* 0x0004e80000000800 */
[----:B------:R2:W4:Y:S01]  /*5680*/  @!P0 LDS R25, [R13] ;  /* 0x000000000d198984 */ /* 0x0005220000000800 */
[----:B------:R-:W-:Y:S05]  /*5690*/  BRA.DIV UR7, `(.L_x_539) ;  /* 0x0000001207b07947 */ /* 0x000fea000b800000 */
[----:B------:R-:W-:Y:S01]  /*56a0*/  MOV R36, 0xffff ;  /* 0x0000ffff00247802 */ /* 0x000fe20000000f00 */
[----:B------:R-:W-:Y:S01]  /*56b0*/  IMAD.MOV.U32 R42, RZ, RZ, 0xffff ;  /* 0x0000ffffff2a7424 */ /* 0x000fe200078e00ff */
[----:B------:R-:W-:Y:S02]  /*56c0*/  MOV R35, 0xffff ;  /* 0x0000ffff00237802 */ /* 0x000fe40000000f00 */
[----:B------:R-:W-:Y:S01]  /*56d0*/  MOV R37, 0xffff ;  /* 0x0000ffff00257802 */ /* 0x000fe20000000f00 */
[----:B----4-:R-:W4:Y:S01]  /*56e0*/  SHFL.BFLY PT, R32, R25, 0x8, 0x101f ;  /* 0x0d101f0019207f89 */ /* 0x010f2200000e0000 */
[----:B------:R-:W-:Y:S02]  /*56f0*/  MOV R44, 0xffff ;  /* 0x0000ffff002c7802 */ /* 0x000fe40000000f00 */
[----:B------:R-:W-:Y:S01]  /*5700*/  MOV R41, 0xffff ;  /* 0x0000ffff00297802 */ /* 0x000fe20000000f00 */
[----:B---3--:R-:W3:Y:S01]  /*5710*/  SHFL.BFLY PT, R31, R30, 0x8, 0x101f ;  /* 0x0d101f001e1f7f89 */ /* 0x008ee200000e0000 */
[----:B------:R-:W-:Y:S01]  /*5720*/  MOV R43, 0xffff ;  /* 0x0000ffff002b7802 */ /* 0x000fe20000000f00 */
[----:B----4-:R-:W-:Y:S01]  /*5730*/  FADD.FTZ R32, R32, R25 ;  /* 0x0000001920207221 */ /* 0x010fe20000010000 */
[----:B---3--:R-:W-:-:S04]  /*5740*/  FADD.FTZ R31, R31, R30 ;  /* 0x0000001e1f1f7221 */ /* 0x008fc80000010000 */
[----:B------:R-:W3:Y:S01]  /*5750*/  SHFL.BFLY PT, R33, R32, 0x4, 0x101f ;  /* 0x0c901f0020217f89 */ /* 0x000ee200000e0000 */
[----:B------:R-:W-:-:S03]  /*5760*/  IMAD.MOV.U32 R30, RZ, RZ, 0xffff ;  /* 0x0000ffffff1e7424 */ /* 0x000fc600078e00ff */
[----:B------:R-:W4:Y:S01]  /*5770*/  SHFL.BFLY PT, R34, R31, 0x4, 0x101f ;  /* 0x0c901f001f227f89 */ /* 0x000f2200000e0000 */
[----:B---3--:R-:W-:Y:S01]  /*5780*/  FADD.FTZ R33, R32, R33 ;  /* 0x0000002120217221 */ /* 0x008fe20000010000 */
[----:B----4-:R-:W-:-:S04]  /*5790*/  FADD.FTZ R34, R31, R34 ;  /* 0x000000221f227221 */ /* 0x010fc80000010000 */
[----:B------:R-:W3:Y:S04]  /*57a0*/  SHFL.BFLY PT, R36, R33, 0x2, 0x101f ;  /* 0x0c501f0021247f89 */ /* 0x000ee800000e0000 */
[----:B------:R-:W4:Y:S01]  /*57b0*/  SHFL.BFLY PT, R25, R34, 0x2, 0x101f ;  /* 0x0c501f0022197f89 */ /* 0x000f2200000e0000 */
[----:B---3--:R-:W-:Y:S01]  /*57c0*/  FADD.FTZ R36, R33, R36 ;  /* 0x0000002421247221 */ /* 0x008fe20000010000 */
[----:B----4-:R-:W-:-:S04]  /*57d0*/  FADD.FTZ R25, R34, R25 ;  /* 0x0000001922197221 */ /* 0x010fc80000010000 */
[----:B------:R-:W3:Y:S04]  /*57e0*/  SHFL.BFLY PT, R35, R36, 0x1, 0x101f ;  /* 0x0c301f0024237f89 */ /* 0x000ee800000e0000 */
[----:B------:R4:W0:Y:S02]  /*57f0*/  SHFL.BFLY PT, R30, R25, 0x1, 0x101f ;  /* 0x0c301f00191e7f89 */ /* 0x00082400000e0000 */
[----:B---34-:R-:W-:-:S07]  /*5800*/  FADD.FTZ R35, R36, R35 ;  /* 0x0000002324237221 */ /* 0x018fce0000010000 */
.L_x_570:
[----:B0-----:R-:W-:Y:S01]  /*5810*/  FADD.FTZ R30, R25, R30 ;  /* 0x0000001e191e7221 */ /* 0x001fe20000010000 */
[----:B------:R-:W-:-:S04]  /*5820*/  @!P1 F2FP.BF16.F32.PACK_AB R25, RZ, R35 ;  /* 0x00000023ff19923e */ /* 0x000fc800000010ff */
[----:B------:R-:W-:Y:S02]  /*5830*/  PRMT R31, R25, 0x7610, R31 ;  /* 0x00007610191f7816 */ /* 0x000fe4000000001f */
[----:B------:R-:W-:Y:S02]  /*5840*/  @!P1 F2FP.BF16.F32.PACK_AB R30, RZ, R30 ;  /* 0x0000001eff1e923e */ /* 0x000fe400000010ff */
[----:B------:R-:W-:Y:S01]  /*5850*/  MOV R25, R18 ;  /* 0x0000001200197202 */ /* 0x000fe20000000f00 */
[----:B------:R3:W-:Y:S04]  /*5860*/  @!P1 STG.E.U16 desc[UR8][R26.64+0x50], R31 ;  /* 0x0000501f1a009986 */ /* 0x0007e8000c101508 */
[----:B------:R3:W-:Y:S02]  /*5870*/  @!P1 STG.E.U16 desc[UR8][R28.64+0x50], R30 ;  /* 0x0000501e1c009986 */ /* 0x0007e4000c101508 */
.L_x_536:
[----:B------:R-:W-:Y:S05]  /*5880*/  BSYNC B0 ;  /* 0x0000000000007941 */ /* 0x000fea0003800000 */
.L_x_535:
[----:B------:R-:W-:-:S13]  /*5890*/  ISETP.GE.U32.AND P0, PT, R8, 0x3c, PT ;  /* 0x0000003c0800780c */ /* 0x000fda0003f06070 */
[----:B------:R-:W-:Y:S05]  /*58a0*/  @!P0 BRA `(.L_x_534) ;  /* 0x0000000800508947 */ /* 0x000fea0003800000 */
[----:B------:R-:W-:Y:S01]  /*58b0*/  ISETP.GT.U32.AND P0, PT, R40, 0x9, PT ;  /* 0x000000092800780c */ /* 0x000fe20003f04070 */
[----:B------:R-:W-:-:S12]  /*58c0*/  UMOV UR7, 0xffff ;  /* 0x0000ffff00077882 */ /* 0x000fd80000000000 */
[----:B-123--:R-:W-:Y:S02]  /*58d0*/  @!P0 LOP3.LUT R27, R25, R11, RZ, 0x3c, !PT ;  /* 0x0000000b191b8212 */ /* 0x00efe400078e3cff */
[----:B------:R-:W-:-:S04]  /*58e0*/  @!P0 LEA R28, R40, UR6, 0x7 ;  /* 0x00000006281c8c11 */ /* 0x000fc8000f8e38ff */
[----:B------:R-:W-:Y:S02]  /*58f0*/  @!P0 LEA R28, R27, R28, 0x2 ;  /* 0x0000001c1b1c8211 */ /* 0x000fe400078e10ff */
[----:B------:R-:W-:-:S06]  /*5900*/  CS2R R26, SRZ ;  /* 0x00000000001a7805 */ /* 0x000fcc000001ff00 */
[----:B------:R1:W2:Y:S04]  /*5910*/  @!P0 LDS R26, [R28] ;  /* 0x000000001c1a8984 */ /* 0x0002a80000000800 */
[----:B------:R1:W3:Y:S01]  /*5920*/  @!P0 LDS R27, [R28+0x500] ;  /* 0x000500001c1b8984 */ /* 0x0002e20000000800 */
[----:B------:R-:W-:Y:S05]  /*5930*/  BRA.DIV UR7, `(.L_x_540) ;  /* 0x0000001207f47947 */ /* 0x000fea000b800000 */
[C---:B-1----:R-:W-:Y:S01]  /*5940*/  @!P0 VIADD R28, R25.reuse, 0x28 ;  /* 0x00000028191c8836 */ /* 0x042fe20000000000 */
[----:B------:R-:W-:Y:S01]  /*5950*/  @!P0 IADD3 R30, R25, 0x14, RZ ;  /* 0x00000014191e8810 */ /* 0x000fe20007ffe0ff */
[----:B------:R-:W-:Y:S01]  /*5960*/  HFMA2.MMA R41, -RZ, RZ, 0, 0 ;  /* 0x00000000ff297435 */ /* 0x000fe200000001ff */
[----:B------:R-:W-:Y:S02]  /*5970*/  @!P0 LEA R29, R40, UR6, 0x7 ;  /* 0x00000006281d8c11 */ /* 0x000fe4000f8e38ff */
[----:B------:R-:W-:Y:S02]  /*5980*/  CS2R R34, SRZ ;  /* 0x0000000000227805 */ /* 0x000fe4000001ff00 */
[-C--:B------:R-:W-:Y:S01]  /*5990*/  @!P0 LOP3.LUT R28, R28, R11.reuse, RZ, 0x3c, !PT ;  /* 0x0000000b1c1c8212 */ /* 0x080fe200078e3cff */
[----:B------:R-:W-:Y:S01]  /*59a0*/  IMAD.MOV.U32 R49, RZ, RZ, 0xffff ;  /* 0x0000ffffff317424 */ /* 0x000fe200078e00ff */
[----:B------:R-:W-:Y:S02]  /*59b0*/  @!P0 LEA R31, R40, UR6, 0x7 ;  /* 0x00000006281f8c11 */ /* 0x000fe4000f8e38ff */
[----:B------:R-:W-:-:S02]  /*59c0*/  @!P0 LOP3.LUT R30, R30, R11, RZ, 0x3c, !PT ;  /* 0x0000000b1e1e8212 */ /* 0x000fc400078e3cff */
[----:B------:R-:W-:Y:S02]  /*59d0*/  @!P0 LEA R28, R28, R29, 0x2 ;  /* 0x0000001d1c1c8211 */ /* 0x000fe400078e10ff */
[----:B------:R-:W-:Y:S02]  /*59e0*/  @!P0 LEA R30, R30, R31, 0x2 ;  /* 0x0000001f1e1e8211 */ /* 0x000fe400078e10ff */
[----:B------:R-:W-:Y:S01]  /*59f0*/  @!P0 IADD3 R46, R25, 0x3c, RZ ;  /* 0x0000003c192e8810 */ /* 0x000fe20007ffe0ff */
[----:B------:R-:W1:Y:S01]  /*5a00*/  @!P0 LDS R29, [R28] ;  /* 0x000000001c1d8984 */ /* 0x000e620000000800 */
[----:B------:R-:W-:Y:S02]  /*5a10*/  @!P0 LEA R45, R40, UR6, 0x7 ;  /* 0x00000006282d8c11 */ /* 0x000fe4000f8e38ff */
[----:B------:R-:W-:Y:S01]  /*5a20*/  @!P0 LOP3.LUT R46, R46, R11, RZ, 0x3c, !PT ;  /* 0x0000000b2e2e8212 */ /* 0x000fe200078e3cff */
[----:B------:R-:W4:Y:S01]  /*5a30*/  @!P0 LDS R33, [R30+0x500] ;  /* 0x000500001e218984 */ /* 0x000f220000000800 */
[----:B------:R-:W-:-:S02]  /*5a40*/  MOV R31, 0xffff ;  /* 0x0000ffff001f7802 */ /* 0x000fc40000000f00 */
[----:B------:R-:W-:Y:S01]  /*5a50*/  MOV R42, RZ ;  /* 0x000000ff002a7202 */ /* 0x000fe20000000f00 */
[----:B------:R5:W0:Y:S01]  /*5a60*/  @!P0 LDS R32, [R30] ;  /* 0x000000001e208984 */ /* 0x000a220000000800 */
[----:B------:R-:W-:Y:S01]  /*5a70*/  @!P0 IMAD R46, R46, 0x4, R45 ;  /* 0x000000042e2e8824 */ /* 0x000fe200078e022d */
[----:B------:R-:W-:Y:S01]  /*5a80*/  MOV R50, 0xffff ;  /* 0x0000ffff00327802 */ /* 0x000fe20000000f00 */
[----:B------:R-:W-:Y:S01]  /*5a90*/  HFMA2.MMA R45, -RZ, RZ, 0, 0 ;  /* 0x00000000ff2d7435 */ /* 0x000fe200000001ff */
[----:B------:R-:W-:Y:S01]  /*5aa0*/  @!P0 LDS R43, [R28+0x500] ;  /* 0x000500001c2b8984 */ /* 0x000fe20000000800 */
[----:B------:R-:W-:Y:S02]  /*5ab0*/  MOV R52, 0xffff ;  /* 0x0000ffff00347802 */ /* 0x000fe40000000f00 */
[----:B------:R-:W-:Y:S01]  /*5ac0*/  MOV R51, 0xffff ;  /* 0x0000ffff00337802 */ /* 0x000fe20000000f00 */
[----:B------:R-:W-:Y:S01]  /*5ad0*/  @!P0 LDS R48, [R46+0x500] ;  /* 0x000500002e308984 */ /* 0x000fe20000000800 */
[----:B-----5:R-:W-:Y:S01]  /*5ae0*/  IMAD.MOV.U32 R30, RZ, RZ, 0xffff ;  /* 0x0000ffffff1e7424 */ /* 0x020fe200078e00ff */
[----:B------:R-:W-:-:S02]  /*5af0*/  IADD3 R25, R25, R22, RZ ;  /* 0x0000001619197210 */ /* 0x000fc40007ffe0ff */
[----:B------:R5:W-:Y:S04]  /*5b00*/  @!P0 LDS R47, [R46] ;  /* 0x000000002e2f8984 */ /* 0x000be80000000800 */
[----:B---3--:R-:W3:Y:S01]  /*5b10*/  SHFL.BFLY PT, R28, R27, 0x8, 0x101f ;  /* 0x0d101f001b1c7f89 */ /* 0x008ee200000e0000 */
[----:B-----5:R-:W-:Y:S02]  /*5b20*/  MOV R46, RZ ;  /* 0x000000ff002e7202 */ /* 0x020fe40000000f00 */
[----:B-1----:R-:W-:Y:S02]  /*5b30*/  @!P0 MOV R41, R29 ;  /* 0x0000001d00298202 */ /* 0x002fe40000000f00 */
[----:B--2---:R-:W1:Y:S01]  /*5b40*/  SHFL.BFLY PT, R29, R26, 0x8, 0x101f ;  /* 0x0d101f001a1d7f89 */ /* 0x004e6200000e0000 */
[----:B----4-:R-:W-:Y:S01]  /*5b50*/  @!P0 IMAD.MOV.U32 R35, RZ, RZ, R33 ;  /* 0x000000ffff238224 */ /* 0x010fe200078e0021 */
[----:B------:R-:W-:-:S02]  /*5b60*/  MOV R33, 0xffff ;  /* 0x0000ffff00217802 */ /* 0x000fc40000000f00 */
[----:B------:R-:W2:Y:S01]  /*5b70*/  SHFL.BFLY PT, R44, R41, 0x8, 0x101f ;  /* 0x0d101f00292c7f89 */ /* 0x000ea200000e0000 */
[----:B0-----:R-:W-:Y:S01]  /*5b80*/  @!P0 MOV R34, R32 ;  /* 0x0000002000228202 */ /* 0x001fe20000000f00 */
[----:B---3--:R-:W-:Y:S01]  /*5b90*/  FADD.FTZ R28, R28, R27 ;  /* 0x0000001b1c1c7221 */ /* 0x008fe20000010000 */
[----:B------:R-:W-:Y:S02]  /*5ba0*/  MOV R32, 0xffff ;  /* 0x0000ffff00207802 */ /* 0x000fe40000000f00 */
[----:B------:R-:W-:Y:S01]  /*5bb0*/  @!P0 MOV R42, R43 ;  /* 0x0000002b002a8202 */ /* 0x000fe20000000f00 */
[----:B------:R-:W0:Y:S01]  /*5bc0*/  SHFL.BFLY PT, R37, R34, 0x8, 0x101f ;  /* 0x0d101f0022257f89 */ /* 0x000e2200000e0000 */
[----:B------:R-:W-:-:S03]  /*5bd0*/  @!P0 IMAD.MOV.U32 R46, RZ, RZ, R48 ;  /* 0x000000ffff2e8224 */ /* 0x000fc600078e0030 */
[----:B------:R-:W3:Y:S01]  /*5be0*/  SHFL.BFLY PT, R36, R35, 0x8, 0x101f ;  /* 0x0d101f0023247f89 */ /* 0x000ee200000e0000 */
[----:B------:R-:W-:Y:S02]  /*5bf0*/  MOV R48, 0xffff ;  /* 0x0000ffff00307802 */ /* 0x000fe40000000f00 */
[----:B------:R-:W-:Y:S01]  /*5c00*/  @!P0 MOV R45, R47 ;  /* 0x0000002f002d8202 */ /* 0x000fe20000000f00 */
[----:B------:R-:W4:Y:S01]  /*5c10*/  SHFL.BFLY PT, R43, R42, 0x8, 0x101f ;  /* 0x0d101f002a2b7f89 */ /* 0x000f2200000e0000 */
[----:B------:R-:W-:-:S03]  /*5c20*/  ISETP.NE.AND P0, PT, R40, RZ, PT ;  /* 0x000000ff2800720c */ /* 0x000fc60003f05270 */
[----:B------:R-:W5:Y:S01]  /*5c30*/  SHFL.BFLY PT, R27, R28, 0x4, 0x101f ;  /* 0x0c901f001c1b7f89 */ /* 0x000f6200000e0000 */
[----:B-1----:R-:W-:-:S03]  /*5c40*/  FADD.FTZ R29, R29, R26 ;  /* 0x0000001a1d1d7221 */ /* 0x002fc60000010000 */
[----:B------:R-:W1:Y:S01]  /*5c50*/  SHFL.BFLY PT, R50, R45, 0x8, 0x101f ;  /* 0x0d101f002d327f89 */ /* 0x000e6200000e0000 */
[----:B--2---:R-:W-:-:S03]  /*5c60*/  FADD.FTZ R44, R44, R41 ;  /* 0x000000292c2c7221 */ /* 0x004fc60000010000 */
[----:B------:R-:W2:Y:S01]  /*5c70*/  SHFL.BFLY PT, R26, R29, 0x4, 0x101f ;  /* 0x0c901f001d1a7f89 */ /* 0x000ea200000e0000 */
[----:B0-----:R-:W-:-:S03]  /*5c80*/  FADD.FTZ R37, R37, R34 ;  /* 0x0000002225257221 */ /* 0x001fc60000010000 */
[----:B------:R-:W0:Y:S01]  /*5c90*/  SHFL.BFLY PT, R41, R44, 0x4, 0x101f ;  /* 0x0c901f002c297f89 */ /* 0x000e2200000e0000 */
[----:B---3--:R-:W-:-:S03]  /*5ca0*/  FADD.FTZ R36, R36, R35 ;  /* 0x0000002324247221 */ /* 0x008fc60000010000 */
[----:B------:R-:W3:Y:S01]  /*5cb0*/  SHFL.BFLY PT, R34, R37, 0x4, 0x101f ;  /* 0x0c901f0025227f89 */ /* 0x000ee200000e0000 */
[----:B----4-:R-:W-:-:S03]  /*5cc0*/  FADD.FTZ R43, R43, R42 ;  /* 0x0000002a2b2b7221 */ /* 0x010fc60000010000 */
[----:B------:R-:W4:Y:S01]  /*5cd0*/  SHFL.BFLY PT, R35, R36, 0x4, 0x101f ;  /* 0x0c901f0024237f89 */ /* 0x000f2200000e0000 */
[----:B-----5:R-:W-:-:S03]  /*5ce0*/  FADD.FTZ R27, R28, R27 ;  /* 0x0000001b1c1b7221 */ /* 0x020fc60000010000 */
[----:B------:R-:W5:Y:S01]  /*5cf0*/  SHFL.BFLY PT, R42, R43, 0x4, 0x101f ;  /* 0x0c901f002b2a7f89 */ /* 0x000f6200000e0000 */
[----:B------:R-:W-:Y:S01]  /*5d00*/  MOV R28, 0xffff ;  /* 0x0000ffff001c7802 */ /* 0x000fe20000000f00 */
[----:B-1----:R-:W-:Y:S02]  /*5d10*/  FADD.FTZ R50, R50, R45 ;  /* 0x0000002d32327221 */ /* 0x002fe40000010000 */
[----:B------:R-:W1:Y:S01]  /*5d20*/  SHFL.BFLY PT, R47, R46, 0x8, 0x101f ;  /* 0x0d101f002e2f7f89 */ /* 0x000e6200000e0000 */
[----:B------:R-:W-:Y:S01]  /*5d30*/  MOV R45, 0xffff ;  /* 0x0000ffff002d7802 */ /* 0x000fe20000000f00 */
[----:B--2---:R-:W-:Y:S01]  /*5d40*/  FADD.FTZ R26, R29, R26 ;  /* 0x0000001a1d1a7221 */ /* 0x004fe20000010000 */
[----:B------:R-:W-:Y:S01]  /*5d50*/  IMAD.MOV.U32 R29, RZ, RZ, 0xffff ;  /* 0x0000ffffff1d7424 */ /* 0x000fe200078e00ff */
[----:B------:R-:W2:Y:S01]  /*5d60*/  SHFL.BFLY PT, R28, R27, 0x2, 0x101f ;  /* 0x0c501f001b1c7f89 */ /* 0x000ea200000e0000 */
[----:B0-----:R-:W-:-:S03]  /*5d70*/  FADD.FTZ R41, R44, R41 ;  /* 0x000000292c297221 */ /* 0x001fc60000010000 */
[----:B------:R-:W0:Y:S01]  /*5d80*/  SHFL.BFLY PT, R45, R50, 0x4, 0x101f ;  /* 0x0c901f00322d7f89 */ /* 0x000e2200000e0000 */
[----:B---3--:R-:W-:-:S03]  /*5d90*/  FADD.FTZ R34, R37, R34 ;  /* 0x0000002225227221 */ /* 0x008fc60000010000 */
[----:B------:R-:W3:Y:S01]  /*5da0*/  SHFL.BFLY PT, R29, R26, 0x2, 0x101f ;  /* 0x0c501f001a1d7f89 */ /* 0x000ee200000e0000 */
[----:B----4-:R-:W-:-:S03]  /*5db0*/  FADD.FTZ R35, R36, R35 ;  /* 0x0000002324237221 */ /* 0x010fc60000010000 */
[----:B------:R-:W4:Y:S01]  /*5dc0*/  SHFL.BFLY PT, R37, R34, 0x2, 0x101f ;  /* 0x0c501f0022257f89 */ /* 0x000f2200000e0000 */
[----:B-----5:R-:W-:Y:S01]  /*5dd0*/  FADD.FTZ R42, R43, R42 ;  /* 0x0000002a2b2a7221 */ /* 0x020fe20000010000 */
[----:B------:R-:W-:Y:S02]  /*5de0*/  MOV R43, 0xffff ;  /* 0x0000ffff002b7802 */ /* 0x000fe40000000f00 */
[----:B------:R-:W5:Y:S01]  /*5df0*/  SHFL.BFLY PT, R36, R35, 0x2, 0x101f ;  /* 0x0c501f0023247f89 */ /* 0x000f6200000e0000 */
[----:B-1----:R-:W-:Y:S01]  /*5e00*/  FADD.FTZ R47, R47, R46 ;  /* 0x0000002e2f2f7221 */ /* 0x002fe20000010000 */
[----:B------:R-:W-:Y:S02]  /*5e10*/  IMAD.MOV.U32 R46, RZ, RZ, 0xffff ;  /* 0x0000ffffff2e7424 */ /* 0x000fe400078e00ff */
[----:B------:R-:W1:Y:S01]  /*5e20*/  SHFL.BFLY PT, R44, R41, 0x2, 0x101f ;  /* 0x0c501f00292c7f89 */ /* 0x000e6200000e0000 */
[----:B--2---:R-:W-:-:S03]  /*5e30*/  FADD.FTZ R31, R27, R28 ;  /* 0x0000001c1b1f7221 */ /* 0x004fc60000010000 */
[----:B------:R-:W2:Y:S01]  /*5e40*/  SHFL.BFLY PT, R43, R42, 0x2, 0x101f ;  /* 0x0c501f002a2b7f89 */ /* 0x000ea200000e0000 */
[----:B0-----:R-:W-:-:S03]  /*5e50*/  FADD.FTZ R45, R50, R45 ;  /* 0x0000002d322d7221 */ /* 0x001fc60000010000 */
[----:B------:R-:W0:Y:S01]  /*5e60*/  SHFL.BFLY PT, R46, R47, 0x4, 0x101f ;  /* 0x0c901f002f2e7f89 */ /* 0x000e2200000e0000 */
[----:B---3--:R-:W-:-:S03]  /*5e70*/  FADD.FTZ R30, R26, R29 ;  /* 0x0000001d1a1e7221 */ /* 0x008fc60000010000 */
[----:B------:R-:W3:Y:S01]  /*5e80*/  SHFL.BFLY PT, R32, R31, 0x1, 0x101f ;  /* 0x0c301f001f207f89 */ /* 0x000ee200000e0000 */
[----:B------:R-:W3:Y:S01]  /*5e90*/  LDC.64 R26, c[0x0][0x218] ;  /* 0x00008600ff1a7b82 */ /* 0x000ee20000000a00 */
[----:B----4-:R-:W-:Y:S02]  /*5ea0*/  FADD.FTZ R37, R34, R37 ;  /* 0x0000002522257221 */ /* 0x010fe40000010000 */
[----:B------:R-:W4:Y:S01]  /*5eb0*/  SHFL.BFLY PT, R33, R30, 0x1, 0x101f ;  /* 0x0c301f001e217f89 */ /* 0x000f2200000e0000 */
[----:B------:R-:W-:Y:S01]  /*5ec0*/  MOV R34, 0xffff ;  /* 0x0000ffff00227802 */ /* 0x000fe20000000f00 */
[----:B-----5:R-:W-:Y:S01]  /*5ed0*/  FADD.FTZ R36, R35, R36 ;  /* 0x0000002423247221 */ /* 0x020fe20000010000 */
[----:B------:R-:W-:Y:S02]  /*5ee0*/  MOV R35, 0xffff ;  /* 0x0000ffff00237802 */ /* 0x000fe40000000f00 */
[----:B------:R-:W5:Y:S02]  /*5ef0*/  LDC.64 R28, c[0x0][0x220] ;  /* 0x00008800ff1c7b82 */ /* 0x000f640000000a00 */
[----:B------:R-:W5:Y:S01]  /*5f00*/  SHFL.BFLY PT, R34, R37, 0x1, 0x101f ;  /* 0x0c301f0025227f89 */ /* 0x000f6200000e0000 */
[----:B-1----:R-:W-:Y:S01]  /*5f10*/  FADD.FTZ R44, R41, R44 ;  /* 0x0000002c292c7221 */ /* 0x002fe20000010000 */
[----:B------:R-:W-:-:S02]  /*5f20*/  MOV R41, 0xffff ;  /* 0x0000ffff00297802 */ /* 0x000fc40000000f00 */
[----:B------:R-:W1:Y:S01]  /*5f30*/  SHFL.BFLY PT, R35, R36, 0x1, 0x101f ;  /* 0x0c301f0024237f89 */ /* 0x000e6200000e0000 */
[----:B--2---:R-:W-:Y:S01]  /*5f40*/  FADD.FTZ R42, R42, R43 ;  /* 0x0000002b2a2a7221 */ /* 0x004fe20000010000 */
[----:B------:R-:W-:Y:S02]  /*5f50*/  IMAD.MOV.U32 R43, RZ, RZ, 0xffff ;  /* 0x0000ffffff2b7424 */ /* 0x000fe400078e00ff */
[----:B------:R-:W2:Y:S01]  /*5f60*/  SHFL.BFLY PT, R41, R44, 0x1, 0x101f ;  /* 0x0c301f002c297f89 */ /* 0x000ea200000e0000 */
[----:B0-----:R-:W-:Y:S01]  /*5f70*/  FADD.FTZ R46, R47, R46 ;  /* 0x0000002e2f2e7221 */ /* 0x001fe20000010000 */
[----:B------:R-:W-:Y:S02]  /*5f80*/  MOV R47, 0xffff ;  /* 0x0000ffff002f7802 */ /* 0x000fe40000000f00 */
[----:B------:R-:W0:Y:S01]  /*5f90*/  SHFL.BFLY PT, R43, R42, 0x1, 0x101f ;  /* 0x0c301f002a2b7f89 */ /* 0x000e2200000e0000 */
[----:B---3--:R-:W-:Y:S01]  /*5fa0*/  FADD.FTZ R31, R31, R32 ;  /* 0x000000201f1f7221 */ /* 0x008fe20000010000 */
[----:B------:R-:W-:-:S02]  /*5fb0*/  IMAD.WIDE R26, R25, 0x2, R26 ;  /* 0x00000002191a7825 */ /* 0x000fc400078e021a */
[----:B------:R-:W3:Y:S02]  /*5fc0*/  SHFL.BFLY PT, R48, R45, 0x2, 0x101f ;  /* 0x0c501f002d307f89 */ /* 0x000ee400000e0000 */
[----:B----4-:R-:W-:Y:S01]  /*5fd0*/  FADD.FTZ R30, R30, R33 ;  /* 0x000000211e1e7221 */ /* 0x010fe20000010000 */
[----:B------:R-:W-:Y:S01]  /*5fe0*/  @!P0 F2FP.BF16.F32.PACK_AB R31, RZ, R31 ;  /* 0x0000001fff1f823e */ /* 0x000fe200000010ff */
[----:B------:R-:W4:Y:S03]  /*5ff0*/  SHFL.BFLY PT, R47, R46, 0x2, 0x101f ;  /* 0x0c501f002e2f7f89 */ /* 0x000f2600000e0000 */
[----:B------:R-:W-:Y:S01]  /*6000*/  @!P0 F2FP.BF16.F32.PACK_AB R30, RZ, R30 ;  /* 0x0000001eff1e823e */ /* 0x000fe200000010ff */
[----:B-----5:R-:W-:-:S04]  /*6010*/  IMAD.WIDE R28, R25, 0x2, R28 ;  /* 0x00000002191c7825 */ /* 0x020fc800078e021c */
[----:B------:R-:W-:Y:S01]  /*6020*/  FADD.FTZ R25, R37, R34 ;  /* 0x0000002225197221 */ /* 0x000fe20000010000 */
[----:B------:R-:W-:Y:S02]  /*6030*/  PRMT R49, R31, 0x7610, R49 ;  /* 0x000076101f317816 */ /* 0x000fe40000000031 */
[----:B------:R-:W-:Y:S01]  /*6040*/  PRMT R33, R30, 0x7610, R33 ;  /* 0x000076101e217816 */ /* 0x000fe20000000021 */
[----:B-1----:R-:W-:Y:S01]  /*6050*/  FADD.FTZ R30, R36, R35 ;  /* 0x00000023241e7221 */ /* 0x002fe20000010000 */
[----:B------:R-:W-:Y:S02]  /*6060*/  @!P0 F2FP.BF16.F32.PACK_AB R25, RZ, R25 ;  /* 0x00000019ff19823e */ /* 0x000fe400000010ff */
[----:B------:R-:W-:Y:S01]  /*6070*/  MOV R34, 0xffff ;  /* 0x0000ffff00227802 */ /* 0x000fe20000000f00 */
[----:B--2---:R-:W-:Y:S01]  /*6080*/  FADD.FTZ R31, R44, R41 ;  /* 0x000000292c1f7221 */ /* 0x004fe20000010000 */
[----:B------:R1:W-:Y:S01]  /*6090*/  @!P0 STG.E.U16 desc[UR8][R26.64], R33 ;  /* 0x000000211a008986 */ /* 0x0003e2000c101508 */
[----:B------:R-:W-:Y:S01]  /*60a0*/  @!P0 F2FP.BF16.F32.PACK_AB R30, RZ, R30 ;  /* 0x0000001eff1e823e */ /* 0x000fe200000010ff */
[----:B0-----:R-:W-:-:S02]  /*60b0*/  FADD.FTZ R32, R42, R43 ;  /* 0x0000002b2a207221 */ /* 0x001fc40000010000 */
[----:B------:R-:W-:Y:S01]  /*60c0*/  @!P0 F2FP.BF16.F32.PACK_AB R31, RZ, R31 ;  /* 0x0000001fff1f823e */ /* 0x000fe200000010ff */
[----:B------:R-:W-:Y:S01]  /*60d0*/  @!P0 STG.E.U16 desc[UR8][R28.64], R49 ;  /* 0x000000311c008986 */ /* 0x000fe2000c101508 */
[----:B---3--:R-:W-:Y:S01]  /*60e0*/  FADD.FTZ R45, R45, R48 ;  /* 0x000000302d2d7221 */ /* 0x008fe20000010000 */
[----:B------:R-:W-:Y:S01]  /*60f0*/  @!P0 F2FP.BF16.F32.PACK_AB R32, RZ, R32 ;  /* 0x00000020ff20823e */ /* 0x000fe200000010ff */
[----:B----4-:R-:W-:Y:S01]  /*6100*/  FADD.FTZ R46, R46, R47 ;  /* 0x0000002f2e2e7221 */ /* 0x010fe20000010000 */
[----:B-1----:R-:W-:Y:S01]  /*6110*/  PRMT R33, R25, 0x7610, R33 ;  /* 0x0000761019217816 */ /* 0x002fe20000000021 */
[----:B------:R-:W-:Y:S01]  /*6120*/  IMAD.MOV.U32 R25, RZ, RZ, 0xffff ;  /* 0x0000ffffff197424 */ /* 0x000fe200078e00ff */
[----:B------:R-:W0:Y:S04]  /*6130*/  SHFL.BFLY PT, R34, R45, 0x1, 0x101f ;  /* 0x0c301f002d227f89 */ /* 0x000e2800000e0000 */
[----:B------:R1:W-:Y:S04]  /*6140*/  @!P0 STG.E.U16 desc[UR8][R26.64+0x28], R33 ;  /* 0x000028211a008986 */ /* 0x0003e8000c101508 */
[----:B------:R1:W-:Y:S04]  /*6150*/  @!P0 STG.E.U16 desc[UR8][R28.64+0x28], R30 ;  /* 0x0000281e1c008986 */ /* 0x0003e8000c101508 */
[----:B------:R1:W-:Y:S04]  /*6160*/  @!P0 STG.E.U16 desc[UR8][R26.64+0x50], R31 ;  /* 0x0000501f1a008986 */ /* 0x0003e8000c101508 */
[----:B------:R1:W2:Y:S04]  /*6170*/  SHFL.BFLY PT, R25, R46, 0x1, 0x101f ;  /* 0x0c301f002e197f89 */ /* 0x0002a800000e0000 */
[----:B------:R1:W-:Y:S01]  /*6180*/  @!P0 STG.E.U16 desc[UR8][R28.64+0x50], R32 ;  /* 0x000050201c008986 */ /* 0x0003e2000c101508 */
[----:B0-----:R-:W-:-:S07]  /*6190*/  FADD.FTZ R34, R45, R34 ;  /* 0x000000222d227221 */ /* 0x001fce0000010000 */
.L_x_604:
[----:B-12---:R-:W-:Y:S01]  /*61a0*/  FADD.FTZ R30, R46, R25 ;  /* 0x000000192e1e7221 */ /* 0x006fe20000010000 */
[----:B------:R-:W-:-:S04]  /*61b0*/  @!P0 F2FP.BF16.F32.PACK_AB R25, RZ, R34 ;  /* 0x00000022ff19823e */ /* 0x000fc800000010ff */
[----:B------:R-:W-:Y:S01]  /*61c0*/  @!P0 F2FP.BF16.F32.PACK_AB R30, RZ, R30 ;  /* 0x0000001eff1e823e */ /* 0x000fe200000010ff */
[----:B------:R4:W-:Y:S04]  /*61d0*/  @!P0 STG.E.U16 desc[UR8][R26.64+0x78], R25 ;  /* 0x000078191a008986 */ /* 0x0009e8000c101508 */
[----:B------:R4:W-:Y:S02]  /*61e0*/  @!P0 STG.E.U16 desc[UR8][R28.64+0x78], R30 ;  /* 0x0000781e1c008986 */ /* 0x0009e4000c101508 */
.L_x_534:
[----:B------:R-:W-:Y:S05]  /*61f0*/  WARPSYNC.ALL ;  /* 0x0000000000007948 */ /* 0x000fea0003800000 */
[----:B------:R-:W-:Y:S01]  /*6200*/  BAR.SYNC.DEFER_BLOCKING 0x0 ;  /* 0x0000000000007b1d */ /* 0x000fe20000010000 */
[C---:B------:R-:W-:Y:S02]  /*6210*/  ISETP.GE.AND P0, PT, R22.reuse, -0xec0, PT ;  /* 0xfffff1401600780c */ /* 0x040fe40003f06270 */
[----:B------:R-:W-:-:S11]  /*6220*/  IADD3 R22, R22, 0x1000, RZ ;  /* 0x0000100016167810 */ /* 0x000fd60007ffe0ff */
[----:B------:R-:W-:Y:S05]  /*6230*/  @!P0 BRA `(.L_x_541) ;  /* 0xffffffe000f08947 */ /* 0x000fea000383ffff */
[----:B------:R-:W-:Y:S05]  /*6240*/  EXIT ;  /* 0x000000000000794d */ /* 0x000fea0003800000 */
.L_x_537:
[----:B-1----:R-:W-:Y:S01]  /*6250*/  MOV R52, R25 ;  /* 0x0000001900347202 */ /* 0x002fe20000000f00 */
[----:B------:R-:W-:Y:S01]  /*6260*/  IMAD.MOV.U32 R54, RZ, RZ, 0x101f ;  /* 0x0000101fff367424 */ /* 0x000fe200078e00ff */
[----:B------:R-:W-:Y:S02]  /*6270*/  MOV R53, 0x8 ;  /* 0x0000000800357802 */ /* 0x000fe40000000f00 */
[----:B------:R-:W-:-:S07]  /*6280*/  MOV R51, 0xffff ;  /* 0x0000ffff00337802 */ /* 0x000fce0000000f00 */
[----:B0-2---:R-:W-:Y:S05]  /*6290*/  WARPSYNC.COLLECTIVE R51, `(.L_x_542) ;  /* 0x0000000033087348 */ /* 0x005fea0003c00000 */
[----:B------:R1:W3:Y:S02]  /*62a0*/  SHFL.BFLY P2, R49, R52, R53, R54 ;  /* 0x0c00003534317389 */ /* 0x0002e40000040036 */
[----:B0123--:R-:W-:Y:S01]  /*62b0*/  ENDCOLLECTIVE ;  /* 0x000000000000791b */ /* 0x00ffe20003800000 */
.L_x_542:
[----:B------:R-:W-:Y:S02]  /*62c0*/  MOV R52, R26 ;  /* 0x0000001a00347202 */ /* 0x000fe40000000f00 */
[----:B------:R-:W-:-:S07]  /*62d0*/  MOV R28, R49 ;  /* 0x00000031001c7202 */ /* 0x000fce0000000f00 */
[----:B------:R-:W-:Y:S05]  /*62e0*/  WARPSYNC.COLLECTIVE R51, `(.L_x_543) ;  /* 0x0000000033087348 */ /* 0x000fea0003c00000 */
[----:B------:R0:W1:Y:S02]  /*62f0*/  SHFL.BFLY P2, R49, R52, R53, R54 ;  /* 0x0c00003534317389 */ /* 0x0000640000040036 */
[----:B01----:R-:W-:Y:S01]  /*6300*/  ENDCOLLECTIVE ;  /* 0x000000000000791b */ /* 0x003fe20003800000 */
.L_x_543:
[----:B------:R-:W-:-:S05]  /*6310*/  FADD.FTZ R28, R28, R25 ;  /* 0x000000191c1c7221 */ /* 0x000fca0000010000 */
[----:B------:R-:W-:Y:S02]  /*6320*/  MOV R52, R28 ;  /* 0x0000001c00347202 */ /* 0x000fe40000000f00 */
[----:B------:R-:W-:Y:S01]  /*6330*/  MOV R53, 0x4 ;  /* 0x0000000400357802 */ /* 0x000fe20000000f00 */
[----:B------:R-:W-:-:S07]  /*6340*/  IMAD.MOV.U32 R27, RZ, RZ, R49 ;  /* 0x000000ffff1b7224 */ /* 0x000fce00078e0031 */
[----:B------:R-:W-:Y:S05]  /*6350*/  WARPSYNC.COLLECTIVE R51, `(.L_x_544) ;  /* 0x0000000033087348 */ /* 0x000fea0003c00000 */
[----:B------:R0:W1:Y:S02]  /*6360*/  SHFL.BFLY P2, R49, R52, R53, R54 ;  /* 0x0c00003534317389 */ /* 0x0000640000040036 */
[----:B01----:R-:W-:Y:S01]  /*6370*/  ENDCOLLECTIVE ;  /* 0x000000000000791b */ /* 0x003fe20003800000 */
.L_x_544:
[----:B------:R-:W-:-:S04]  /*6380*/  FADD.FTZ R27, R27, R26 ;  /* 0x0000001a1b1b7221 */ /* 0x000fc80000010000 */
[----:B------:R-:W-:Y:S01]  /*6390*/  IMAD.MOV.U32 R52, RZ, RZ, R27 ;  /* 0x000000ffff347224 */ /* 0x000fe200078e001b */
[----:B------:R-:W-:-:S07]  /*63a0*/  MOV R29, R49 ;  /* 0x00000031001d7202 */ /* 0x000fce0000000f00 */
[----:B------:R-:W-:Y:S05]  /*63b0*/  WARPSYNC.COLLECTIVE R51, `(.L_x_545) ;  /* 0x0000000033087348 */ /* 0x000fea0003c00000 */
[----:B------:R0:W1:Y:S02]  /*63c0*/  SHFL.BFLY P2, R49, R52, R53, R54 ;  /* 0x0c00003534317389 */ /* 0x0000640000040036 */
[----:B01----:R-:W-:Y:S01]  /*63d0*/  ENDCOLLECTIVE ;  /* 0x000000000000791b */ /* 0x003fe20003800000 */
.L_x_545:
[----:B------:R-:W-:-:S05]  /*63e0*/  FADD.FTZ R29, R28, R29 ;  /* 0x0000001d1c1d7221 */ /* 0x000fca0000010000 */
[----:B------:R-:W-:Y:S02]  /*63f0*/  MOV R52, R29 ;  /* 0x0000001d00347202 */ /* 0x000fe40000000f00 */
[----:B------:R-:W-:Y:S02]  /*6400*/  MOV R53, 0x2 ;  /* 0x0000000200357802 */ /* 0x000fe40000000f00 */
[----:B------:R-:W-:-:S07]  /*6410*/  MOV R30, R49 ;  /* 0x00000031001e7202 */ /* 0x000fce0000000f00 */
[----:B------:R-:W-:Y:S05]  /*6420*/  WARPSYNC.COLLECTIVE R51, `(.L_x_546) ;  /* 0x0000000033087348 */ /* 0x000fea0003c00000 */
[----:B------:R0:W1:Y:S02]  /*6430*/  SHFL.BFLY P2, R49, R52, R53, R54 ;  /* 0x0c00003534317389 */ /* 0x0000640000040036 */
[----:B01----:R-:W-:Y:S01]  /*6440*/  ENDCOLLECTIVE ;  /* 0x000000000000791b */ /* 0x003fe20003800000 */
.L_x_546:
[----:B------:R-:W-:-:S05]  /*6450*/  FADD.FTZ R30, R27, R30 ;  /* 0x0000001e1b1e7221 */ /* 0x000fca0000010000 */
[----:B------:R-:W-:Y:S01]  /*6460*/  MOV R52, R30 ;  /* 0x0000001e00347202 */ /* 0x000fe20000000f00 */
[----:B------:R-:W-:-:S07]  /*6470*/  IMAD.MOV.U32 R32, RZ, RZ, R49 ;  /* 0x000000ffff207224 */ /* 0x000fce00078e0031 */
[----:B------:R-:W-:Y:S05]  /*6480*/  WARPSYNC.COLLECTIVE R51, `(.L_x_547) ;  /* 0x0000000033087348 */ /* 0x000fea0003c00000 */
[----:B------:R0:W1:Y:S02]  /*6490*/  SHFL.BFLY P2, R49, R52, R53, R54 ;  /* 0x0c00003534317389 */ /* 0x0000640000040036 */
[----:B01----:R-:W-:Y:S01]  /*64a0*/  ENDCOLLECTIVE ;  /* 0x000000000000791b */ /* 0x003fe20003800000 */
.L_x_547:
[----:B------:R-:W-:-:S05]  /*64b0*/  FADD.FTZ R32, R29, R32 ;  /* 0x000000201d207221 */ /* 0x000fca0000010000 */
[----:B------:R-:W-:Y:S01]  /*64c0*/  MOV R52, R32 ;  /* 0x0000002000347202 */ /* 0x000fe20000000f00 */
[----:B------:R-:W-:Y:S01]  /*64d0*/  IMAD.MOV.U32 R53, RZ, RZ, 0x1 ;  /* 0x00000001ff357424 */ /* 0x000fe200078e00ff */
[----:B------:R-:W-:-:S07]  /*64e0*/  MOV R25, R49 ;  /* 0x0000003100197202 */ /* 0x000fce0000000f00 */
[----:B------:R-:W-:Y:S05]  /*64f0*/  WARPSYNC.COLLECTIVE R51, `(.L_x_548) ;  /* 0x0000000033087348 */ /* 0x000fea0003c00000 */
[----:B------:R0:W1:Y:S02]  /*6500*/  SHFL.BFLY P2, R49, R52, R53, R54 ;  /* 0x0c00003534317389 */ /* 0x0000640000040036 */
[----:B01----:R-:W-:Y:S01]  /*6510*/  ENDCOLLECTIVE ;  /* 0x000000000000791b */ /* 0x003fe20003800000 */
.L_x_548:
[----:B------:R-:W-:-:S05]  /*6520*/  FADD.FTZ R25, R30, R25 ;  /* 0x000000191e197221 */ /* 0x000fca0000010000 */
[----:B------:R-:W-:Y:S02]  /*6530*/  MOV R52, R25 ;  /* 0x0000001900347202 */ /* 0x000fe40000000f00 */
[----:B------:R-:W-:-:S07]  /*6540*/  MOV R31, R49 ;  /* 0x00000031001f7202 */ /* 0x000fce0000000f00 */
[----:B------:R-:W-:Y:S05]  /*6550*/  WARPSYNC.COLLECTIVE R51, `(.L_x_549) ;  /* 0x0000000033087348 */ /* 0x000fea0003c00000 */
[----:B------:R0:W1:Y:S02]  /*6560*/  SHFL.BFLY P2, R49, R52, R53, R54 ;  /* 0x0c00003534317389 */ /* 0x0000640000040036 */
[----:B01----:R-:W-:Y:S01]  /*6570*/  ENDCOLLECTIVE ;  /* 0x000000000000791b */ /* 0x003fe20003800000 */
.L_x_549:
[----:B------:R-:W-:Y:S01]  /*6580*/  FADD.FTZ R31, R32, R31 ;  /* 0x0000001f201f7221 */ /* 0x000fe20000010000 */
[----:B------:R-:W-:Y:S01]  /*6590*/  MOV R34, R49 ;  /* 0x0000003100227202 */ /* 0x000fe20000000f00 */
[----:B------:R-:W-:Y:S06]  /*65a0*/  BRA `(.L_x_550) ;  /* 0xffffffec00547947 */ /* 0x000fec000383ffff */
.L_x_538:
[----:B------:R-:W-:Y:S01]  /*65b0*/  BSSY B1, `(.L_x_551) ;  /* 0x0000008000017945 */ /* 0x000fe20003800000 */
[----:B--2---:R-:W-:Y:S01]  /*65c0*/  IMAD.MOV.U32 R52, RZ, RZ, R25 ;  /* 0x000000ffff347224 */ /* 0x004fe200078e0019 */
[----:B------:R-:W-:Y:S02]  /*65d0*/  MOV R53, 0x8 ;  /* 0x0000000800357802 */ /* 0x000fe40000000f00 */
[----:B------:R-:W-:Y:S02]  /*65e0*/  MOV R54, 0x101f ;  /* 0x0000101f00367802 */ /* 0x000fe40000000f00 */
[----:B------:R-:W-:-:S07]  /*65f0*/  MOV R51, 0xffff ;  /* 0x0000ffff00337802 */ /* 0x000fce0000000f00 */
[----:B01-3--:R-:W-:Y:S05]  /*6600*/  WARPSYNC.COLLECTIVE R51, `(.L_x_552) ;  /* 0x0000000033087348 */ /* 0x00bfea0003c00000 */
[----:B------:R2:W4:Y:S02]  /*6610*/  SHFL.BFLY P2, R49, R52, R53, R54 ;  /* 0x0c00003534317389 */ /* 0x0005240000040036 */
[----:B01234-:R-:W-:Y:S01]  /*6620*/  ENDCOLLECTIVE ;  /* 0x000000000000791b */ /* 0x01ffe20003800000 */
.L_x_552:
[----:B------:R-:W-:Y:S05]  /*6630*/  BSYNC B1 ;  /* 0x0000000000017941 */ /* 0x000fea0003800000 */
.L_x_551:
        /* <DEDUP_REMOVED lines=8> */
.L_x_553:
[----:B------:R-:W-:Y:S01]  /*66c0*/  FADD.FTZ R32, R32, R25 ;  /* 0x0000001920207221 */ /* 0x000fe20000010000 */
[----:B------:R-:W-:-:S04]  /*66d0*/  HFMA2.MMA R53, -RZ, RZ, 0, 2.384185791015625e-07 ;  /* 0x00000004ff357435 */ /* 0x000fc800000001ff */
[----:B------:R-:W-:Y:S02]  /*66e0*/  MOV R52, R32 ;  /* 0x0000002000347202 */ /* 0x000fe40000000f00 */
[----:B------:R-:W-:-:S07]  /*66f0*/  MOV R31, R49 ;  /* 0x00000031001f7202 */ /* 0x000fce0000000f00 */
[----:B------:R-:W-:Y:S05]  /*6700*/  WARPSYNC.COLLECTIVE R51, `(.L_x_554) ;  /* 0x0000000033087348 */ /* 0x000fea0003c00000 */
[----:B------:R0:W1:Y:S02]  /*6710*/  SHFL.BFLY P2, R49, R52, R53, R54 ;  /* 0x0c00003534317389 */ /* 0x0000640000040036 */
[----:B01----:R-:W-:Y:S01]  /*6720*/  ENDCOLLECTIVE ;  /* 0x000000000000791b */ /* 0x003fe20003800000 */
.L_x_554:
[----:B------:R-:W-:-:S05]  /*6730*/  FADD.FTZ R31, R31, R30 ;  /* 0x0000001e1f1f7221 */ /* 0x000fca0000010000 */
[----:B------:R-:W-:Y:S01]  /*6740*/  MOV R52, R31 ;  /* 0x0000001f00347202 */ /* 0x000fe20000000f00 */
[----:B------:R-:W-:-:S07]  /*6750*/  IMAD.MOV.U32 R33, RZ, RZ, R49 ;  /* 0x000000ffff217224 */ /* 0x000fce00078e0031 */
[----:B------:R-:W-:Y:S05]  /*6760*/  WARPSYNC.COLLECTIVE R51, `(.L_x_555) ;  /* 0x0000000033087348 */ /* 0x000fea0003c00000 */
[----:B------:R0:W1:Y:S02]  /*6770*/  SHFL.BFLY P2, R49, R52, R53, R54 ;  /* 0x0c00003534317389 */ /* 0x0000640000040036 */
[----:B01----:R-:W-:Y:S01]  /*6780*/  ENDCOLLECTIVE ;  /* 0x000000000000791b */ /* 0x003fe20003800000 */
.L_x_555:
[----:B------:R-:W-:-:S05]  /*6790*/  FADD.FTZ R33, R32, R33 ;  /* 0x0000002120217221 */ /* 0x000fca0000010000 */
[----:B------:R-:W-:Y:S01]  /*67a0*/  MOV R52, R33 ;  /* 0x0000002100347202 */ /* 0x000fe20000000f00 */
[----:B------:R-:W-:Y:S01]  /*67b0*/  IMAD.MOV.U32 R53, RZ, RZ, 0x2 ;  /* 0x00000002ff357424 */ /* 0x000fe200078e00ff */
[----:B------:R-:W-:-:S07]  /*67c0*/  MOV R34, R49 ;  /* 0x0000003100227202 */ /* 0x000fce0000000f00 */
[----:B------:R-:W-:Y:S05]  /*67d0*/  WARPSYNC.COLLECTIVE R51, `(.L_x_556) ;  /* 0x0000000033087348 */ /* 0x000fea0003c00000 */
[----:B------:R0:W1:Y:S02]  /*67e0*/  SHFL.BFLY P2, R49, R52, R53, R54 ;  /* 0x0c00003534317389 */ /* 0x0000640000040036 */
[----:B01----:R-:W-:Y:S01]  /*67f0*/  ENDCOLLECTIVE ;  /* 0x000000000000791b */ /* 0x003fe20003800000 */
.L_x_556:
[----:B------:R-:W-:-:S05]  /*6800*/  FADD.FTZ R34, R31, R34 ;  /* 0x000000221f227221 */ /* 0x000fca0000010000 */
[----:B------:R-:W-:Y:S02]  /*6810*/  MOV R52, R34 ;  /* 0x0000002200347202 */ /* 0x000fe40000000f00 */
[----:B------:R-:W-:-:S07]  /*6820*/  MOV R36, R49 ;  /* 0x0000003100247202 */ /* 0x000fce0000000f00 */
[----:B------:R-:W-:Y:S05]  /*6830*/  WARPSYNC.COLLECTIVE R51, `(.L_x_557) ;  /* 0x0000000033087348 */ /* 0x000fea0003c00000 */
[----:B------:R0:W1:Y:S02]  /*6840*/  SHFL.BFLY P2, R49, R52, R53, R54 ;  /* 0x0c00003534317389 */ /* 0x0000640000040036 */
[----:B01----:R-:W-:Y:S01]  /*6850*/  ENDCOLLECTIVE ;  /* 0x000000000000791b */ /* 0x003fe20003800000 */
.L_x_557:
[----:B------:R-:W-:Y:S01]  /*6860*/  FADD.FTZ R36, R33, R36 ;  /* 0x0000002421247221 */ /* 0x000fe20000010000 */
[----:B------:R-:W-:-:S03]  /*6870*/  HFMA2.MMA R53, -RZ, RZ, 0, 5.9604644775390625e-08 ;  /* 0x00000001ff357435 */ /* 0x000fc600000001ff */
[----:B------:R-:W-:Y:S01]  /*6880*/  IMAD.MOV.U32 R52, RZ, RZ, R36 ;  /* 0x000000ffff347224 */ /* 0x000fe200078e0024 */
[----:B------:R-:W-:-:S07]  /*6890*/  MOV R25, R49 ;  /* 0x0000003100197202 */ /* 0x000fce0000000f00 */
[----:B------:R-:W-:Y:S05]  /*68a0*/  WARPSYNC.COLLECTIVE R51, `(.L_x_558) ;  /* 0x0000000033087348 */ /* 0x000fea0003c00000 */
[----:B------:R0:W1:Y:S02]  /*68b0*/  SHFL.BFLY P2, R49, R52, R53, R54 ;  /* 0x0c00003534317389 */ /* 0x0000640000040036 */
[----:B01----:R-:W-:Y:S01]  /*68c0*/  ENDCOLLECTIVE ;  /* 0x000000000000791b */ /* 0x003fe20003800000 */
.L_x_558:
[----:B------:R-:W-:-:S05]  /*68d0*/  FADD.FTZ R25, R34, R25 ;  /* 0x0000001922197221 */ /* 0x000fca0000010000 */
[----:B------:R-:W-:Y:S02]  /*68e0*/  MOV R52, R25 ;  /* 0x0000001900347202 */ /* 0x000fe40000000f00 */
[----:B------:R-:W-:-:S07]  /*68f0*/  MOV R35, R49 ;  /* 0x0000003100237202 */ /* 0x000fce0000000f00 */
[----:B------:R-:W-:Y:S05]  /*6900*/  WARPSYNC.COLLECTIVE R51, `(.L_x_559) ;  /* 0x0000000033087348 */ /* 0x000fea0003c00000 */
[----:B------:R0:W1:Y:S02]  /*6910*/  SHFL.BFLY P2, R49, R52, R53, R54 ;  /* 0x0c00003534317389 */ /* 0x0000640000040036 */
[----:B01----:R-:W-:Y:S01]  /*6920*/  ENDCOLLECTIVE ;  /* 0x000000000000791b */ /* 0x003fe20003800000 */
.L_x_559:
[----:B------:R-:W-:Y:S01]  /*6930*/  FADD.FTZ R35, R36, R35 ;  /* 0x0000002324237221 */ /* 0x000fe20000010000 */
[----:B------:R-:W-:Y:S01]  /*6940*/  IMAD.MOV.U32 R30, RZ, RZ, R49 ;  /* 0x000000ffff1e7224 */ /* 0x000fe200078e0031 */
[----:B------:R-:W-:Y:S06]  /*6950*/  BRA `(.L_x_560) ;  /* 0xffffffec00147947 */ /* 0x000fec000383ffff */
.L_x_539:
[----:B------:R-:W-:Y:S01]  /*6960*/  BSSY B1, `(.L_x_561) ;  /* 0x0000008000017945 */ /* 0x000fe20003800000 */
[----:B----4-:R-:W-:Y:S01]  /*6970*/  MOV R52, R25 ;  /* 0x0000001900347202 */ /* 0x010fe20000000f00 */
[----:B------:R-:W-:Y:S01]  /*6980*/  IMAD.MOV.U32 R51, RZ, RZ, 0xffff ;  /* 0x0000ffffff337424 */ /* 0x000fe200078e00ff */
[----:B------:R-:W-:Y:S02]  /*6990*/  MOV R53, 0x8 ;  /* 0x0000000800357802 */ /* 0x000fe40000000f00 */
[----:B------:R-:W-:-:S07]  /*69a0*/  MOV R54, 0x101f ;  /* 0x0000101f00367802 */ /* 0x000fce0000000f00 */
[----:B0123--:R-:W-:Y:S05]  /*69b0*/  WARPSYNC.COLLECTIVE R51, `(.L_x_562) ;  /* 0x0000000033087348 */ /* 0x00ffea0003c00000 */
[----:B------:R4:W0:Y:S02]  /*69c0*/  SHFL.BFLY P2, R49, R52, R53, R54 ;  /* 0x0c00003534317389 */ /* 0x0008240000040036 */
[----:B01234-:R-:W-:Y:S01]  /*69d0*/  ENDCOLLECTIVE ;  /* 0x000000000000791b */ /* 0x01ffe20003800000 */
.L_x_562:
[----:B------:R-:W-:Y:S05]  /*69e0*/  BSYNC B1 ;  /* 0x0000000000017941 */ /* 0x000fea0003800000 */
.L_x_561:
[----:B------:R-:W-:Y:S01]  /*69f0*/  HFMA2.MMA R53, -RZ, RZ, 0, 4.76837158203125e-07 ;  /* 0x00000008ff357435 */ /* 0x000fe200000001ff */
[----:B------:R-:W-:Y:S01]  /*6a00*/  MOV R52, R30 ;  /* 0x0000001e00347202 */ /* 0x000fe20000000f00 */
[----:B------:R-:W-:Y:S01]  /*6a10*/  IMAD.MOV.U32 R54, RZ, RZ, 0x101f ;  /* 0x0000101fff367424 */ /* 0x000fe200078e00ff */
[----:B------:R-:W-:Y:S02]  /*6a20*/  MOV R51, 0xffff ;  /* 0x0000ffff00337802 */ /* 0x000fe40000000f00 */
[----:B------:R-:W-:-:S07]  /*6a30*/  MOV R32, R49 ;  /* 0x0000003100207202 */ /* 0x000fce0000000f00 */
[----:B------:R-:W-:Y:S05]  /*6a40*/  WARPSYNC.COLLECTIVE R51, `(.L_x_563) ;  /* 0x0000000033087348 */ /* 0x000fea0003c00000 */
[----:B------:R0:W1:Y:S02]  /*6a50*/  SHFL.BFLY P2, R49, R52, R53, R54 ;  /* 0x0c00003534317389 */ /* 0x0000640000040036 */
[----:B01----:R-:W-:Y:S01]  /*6a60*/  ENDCOLLECTIVE ;  /* 0x000000000000791b */ /* 0x003fe20003800000 */
.L_x_563:
[----:B------:R-:W-:-:S05]  /*6a70*/  FADD.FTZ R32, R32, R25 ;  /* 0x0000001920207221 */ /* 0x000fca0000010000 */
[----:B------:R-:W-:Y:S01]  /*6a80*/  MOV R52, R32 ;  /* 0x0000002000347202 */ /* 0x000fe20000000f00 */
[----:B------:R-:W-:Y:S01]  /*6a90*/  IMAD.MOV.U32 R53, RZ, RZ, 0x4 ;  /* 0x00000004ff357424 */ /* 0x000fe200078e00ff */
[----:B------:R-:W-:-:S07]  /*6aa0*/  MOV R31, R49 ;  /* 0x00000031001f7202 */ /* 0x000fce0000000f00 */
[----:B------:R-:W-:Y:S05]  /*6ab0*/  WARPSYNC.COLLECTIVE R51, `(.L_x_564) ;  /* 0x0000000033087348 */ /* 0x000fea0003c00000 */
[----:B------:R0:W1:Y:S02]  /*6ac0*/  SHFL.BFLY P2, R49, R52, R53, R54 ;  /* 0x0c00003534317389 */ /* 0x0000640000040036 */
[----:B01----:R-:W-:Y:S01]  /*6ad0*/  ENDCOLLECTIVE ;  /* 0x000000000000791b */ /* 0x003fe20003800000 */
.L_x_564:
[----:B------:R-:W-:-:S05]  /*6ae0*/  FADD.FTZ R31, R31, R30 ;  /* 0x0000001e1f1f7221 */ /* 0x000fca0000010000 */
[----:B------:R-:W-:Y:S02]  /*6af0*/  MOV R52, R31 ;  /* 0x0000001f00347202 */ /* 0x000fe40000000f00 */
[----:B------:R-:W-:-:S07]  /*6b00*/  MOV R33, R49 ;  /* 0x0000003100217202 */ /* 0x000fce0000000f00 */
[----:B------:R-:W-:Y:S05]  /*6b10*/  WARPSYNC.COLLECTIVE R51, `(.L_x_565) ;  /* 0x0000000033087348 */ /* 0x000fea0003c00000 */
[----:B------:R0:W1:Y:S02]  /*6b20*/  SHFL.BFLY P2, R49, R52, R53, R54 ;  /* 0x0c00003534317389 */ /* 0x0000640000040036 */
[----:B01----:R-:W-:Y:S01]  /*6b30*/  ENDCOLLECTIVE ;  /* 0x000000000000791b */ /* 0x003fe20003800000 */
.L_x_565:
[----:B------:R-:W-:Y:S01]  /*6b40*/  FADD.FTZ R33, R32, R33 ;  /* 0x0000002120217221 */ /* 0x000fe20000010000 */
[----:B------:R-:W-:-:S03]  /*6b50*/  HFMA2.MMA R53, -RZ, RZ, 0, 1.1920928955078125e-07 ;  /* 0x00000002ff357435 */ /* 0x000fc600000001ff */
[----:B------:R-:W-:Y:S01]  /*6b60*/  IMAD.MOV.U32 R52, RZ, RZ, R33 ;  /* 0x000000ffff347224 */ /* 0x000fe200078e0021 */
[----:B------:R-:W-:-:S07]  /*6b70*/  MOV R34, R49 ;  /* 0x0000003100227202 */ /* 0x000fce0000000f00 */
[----:B------:R-:W-:Y:S05]  /*6b80*/  WARPSYNC.COLLECTIVE R51, `(.L_x_566) ;  /* 0x0000000033087348 */ /* 0x000fea0003c00000 */
[----:B------:R0:W1:Y:S02]  /*6b90*/  SHFL.BFLY P2, R49, R52, R53, R54 ;  /* 0x0c00003534317389 */ /* 0x0000640000040036 */
[----:B01----:R-:W-:Y:S01]  /*6ba0*/  ENDCOLLECTIVE ;  /* 0x000000000000791b */ /* 0x003fe20003800000 */
.L_x_566:
[----:B------:R-:W-:-:S05]  /*6bb0*/  FADD.FTZ R34, R31, R34 ;  /* 0x000000221f227221 */ /* 0x000fca0000010000 */
[----:B------:R-:W-:Y:S02]  /*6bc0*/  MOV R52, R34 ;  /* 0x0000002200347202 */ /* 0x000fe40000000f00 */
[----:B------:R-:W-:-:S07]  /*6bd0*/  MOV R36, R49 ;  /* 0x0000003100247202 */ /* 0x000fce0000000f00 */
[----:B------:R-:W-:Y:S05]  /*6be0*/  WARPSYNC.COLLECTIVE R51, `(.L_x_567) ;  /* 0x0000000033087348 */ /* 0x000fea0003c00000 */
[----:B------:R0:W1:Y:S02]  /*6bf0*/  SHFL.BFLY P2, R49, R52, R53, R54 ;  /* 0x0c00003534317389 */ /* 0x0000640000040036 */
[----:B01----:R-:W-:Y:S01]  /*6c00*/  ENDCOLLECTIVE ;  /* 0x000000000000791b */ /* 0x003fe20003800000 */
.L_x_567:
[----:B------:R-:W-:Y:S01]  /*6c10*/  FADD.FTZ R36, R33, R36 ;  /* 0x0000002421247221 */ /* 0x000fe20000010000 */
[----:B------:R-:W-:-:S04]  /*6c20*/  HFMA2.MMA R53, -RZ, RZ, 0, 5.9604644775390625e-08 ;  /* 0x00000001ff357435 */ /* 0x000fc800000001ff */
[----:B------:R-:W-:Y:S01]  /*6c30*/  MOV R52, R36 ;  /* 0x0000002400347202 */ /* 0x000fe20000000f00 */
[----:B------:R-:W-:-:S07]  /*6c40*/  IMAD.MOV.U32 R25, RZ, RZ, R49 ;  /* 0x000000ffff197224 */ /* 0x000fce00078e0031 */
[----:B------:R-:W-:Y:S05]  /*6c50*/  WARPSYNC.COLLECTIVE R51, `(.L_x_568) ;  /* 0x0000000033087348 */ /* 0x000fea0003c00000 */
[----:B------:R0:W1:Y:S02]  /*6c60*/  SHFL.BFLY P2, R49, R52, R53, R54 ;  /* 0x0c00003534317389 */ /* 0x0000640000040036 */
[----:B01----:R-:W-:Y:S01]  /*6c70*/  ENDCOLLECTIVE ;  /* 0x000000000000791b */ /* 0x003fe20003800000 */
.L_x_568:
[----:B------:R-:W-:-:S04]  /*6c80*/  FADD.FTZ R25, R34, R25 ;  /* 0x0000001922197221 */ /* 0x000fc80000010000 */
[----:B------:R-:W-:Y:S01]  /*6c90*/  IMAD.MOV.U32 R52, RZ, RZ, R25 ;  /* 0x000000ffff347224 */ /* 0x000fe200078e0019 */
[----:B------:R-:W-:-:S07]  /*6ca0*/  MOV R35, R49 ;  /* 0x0000003100237202 */ /* 0x000fce0000000f00 */
[----:B------:R-:W-:Y:S05]  /*6cb0*/  WARPSYNC.COLLECTIVE R51, `(.L_x_569) ;  /* 0x0000000033087348 */ /* 0x000fea0003c00000 */
[----:B------:R0:W1:Y:S02]  /*6cc0*/  SHFL.BFLY P2, R49, R52, R53, R54 ;  /* 0x0c00003534317389 */ /* 0x0000640000040036 */
[----:B01----:R-:W-:Y:S01]  /*6cd0*/  ENDCOLLECTIVE ;  /* 0x000000000000791b */ /* 0x003fe20003800000 */
.L_x_569:
[----:B------:R-:W-:Y:S01]  /*6ce0*/  FADD.FTZ R35, R36, R35 ;  /* 0x0000002324237221 */ /* 0x000fe20000010000 */
[----:B------:R-:W-:Y:S01]  /*6cf0*/  MOV R30, R49 ;  /* 0x00000031001e7202 */ /* 0x000fe20000000f00 */
[----:B------:R-:W-:Y:S06]  /*6d00*/  BRA `(.L_x_570) ;  /* 0xffffffe800c07947 */ /* 0x000fec000383ffff */
.L_x_540:
[----:B------:R-:W-:Y:S01]  /*6d10*/  HFMA2.MMA R53, -RZ, RZ, 0, 4.76837158203125e-07 ;  /* 0x00000008ff357435 */ /* 0x000fe200000001ff */
[----:B------:R-:W-:Y:S01]  /*6d20*/  BSSY B0, `(.L_x_571) ;  /* 0x0000007000007945 */ /* 0x000fe20003800000 */
[----:B--2---:R-:W-:Y:S01]  /*6d30*/  MOV R52, R26 ;  /* 0x0000001a00347202 */ /* 0x004fe20000000f00 */
[----:B------:R-:W-:Y:S01]  /*6d40*/  IMAD.MOV.U32 R54, RZ, RZ, 0x101f ;  /* 0x0000101fff367424 */ /* 0x000fe200078e00ff */
[----:B------:R-:W-:-:S07]  /*6d50*/  MOV R51, 0xffff ;  /* 0x0000ffff00337802 */ /* 0x000fce0000000f00 */
[----:B01-3--:R-:W-:Y:S05]  /*6d60*/  WARPSYNC.COLLECTIVE R51, `(.L_x_572) ;  /* 0x0000000033087348 */ /* 0x00bfea0003c00000 */
[----:B------:R2:W4:Y:S02]  /*6d70*/  SHFL.BFLY P2, R49, R52, R53, R54 ;  /* 0x0c00003534317389 */ /* 0x0005240000040036 */
[----:B01234-:R-:W-:Y:S01]  /*6d80*/  ENDCOLLECTIVE ;  /* 0x000000000000791b */ /* 0x01ffe20003800000 */
.L_x_572:
[----:B------:R-:W-:Y:S05]  /*6d90*/  BSYNC B0 ;  /* 0x0000000000007941 */ /* 0x000fea0003800000 */
.L_x_571:
[----:B------:R-:W-:Y:S01]  /*6da0*/  HFMA2.MMA R54, -RZ, RZ, 0, 0.000503063201904296875 ;  /* 0x0000101fff367435 */ /* 0x000fe200000001ff */
[----:B------:R-:W-:Y:S01]  /*6db0*/  MOV R52, R27 ;  /* 0x0000001b00347202 */ /* 0x000fe20000000f00 */
[----:B------:R-:W-:Y:S01]  /*6dc0*/  IMAD.MOV.U32 R53, RZ, RZ, 0x8 ;  /* 0x00000008ff357424 */ /* 0x000fe200078e00ff */
[----:B------:R-:W-:Y:S02]  /*6dd0*/  MOV R51, 0xffff ;  /* 0x0000ffff00337802 */ /* 0x000fe40000000f00 */
[----:B------:R-:W-:Y:S02]  /*6de0*/  CS2R R34, SRZ ;  /* 0x0000000000227805 */ /* 0x000fe4000001ff00 */
[----:B------:R-:W-:Y:S01]  /*6df0*/  MOV R29, R49 ;  /* 0x00000031001d7202 */ /* 0x000fe20000000f00 */
[----:B------:R-:W-:Y:S01]  /*6e00*/  IMAD.MOV.U32 R41, RZ, RZ, RZ ;  /* 0x000000ffff297224 */ /* 0x000fe200078e00ff */
[----:B------:R-:W-:-:S07]  /*6e10*/  @!P0 IADD3 R30, R25, 0x14, RZ ;  /* 0x00000014191e8810 */ /* 0x000fce0007ffe0ff */
[----:B------:R-:W-:Y:S05]  /*6e20*/  WARPSYNC.COLLECTIVE R51, `(.L_x_573) ;  /* 0x0000000033087348 */ /* 0x000fea0003c00000 */
[----:B------:R0:W1:Y:S02]  /*6e30*/  SHFL.BFLY P2, R49, R52, R53, R54 ;  /* 0x0c00003534317389 */ /* 0x0000640000040036 */
[----:B01----:R-:W-:Y:S01]  /*6e40*/  ENDCOLLECTIVE ;  /* 0x000000000000791b */ /* 0x003fe20003800000 */
.L_x_573:
[----:B------:R-:W-:Y:S01]  /*6e50*/  @!P0 LEA R31, R40, UR6, 0x7 ;  /* 0x00000006281f8c11 */ /* 0x000fe2000f8e38ff */
[----:B------:R-:W-:Y:S01]  /*6e60*/  FADD.FTZ R29, R29, R26 ;  /* 0x0000001a1d1d7221 */ /* 0x000fe20000010000 */
[----:B------:R-:W-:Y:S01]  /*6e70*/  @!P0 LOP3.LUT R30, R30, R11, RZ, 0x3c, !PT ;  /* 0x0000000b1e1e8212 */ /* 0x000fe200078e3cff */
[----:B------:R-:W-:Y:S01]  /*6e80*/  HFMA2.MMA R42, -RZ, RZ, 0, 0 ;  /* 0x00000000ff2a7435 */ /* 0x000fe200000001ff */
[----:B------:R-:W-:Y:S02]  /*6e90*/  @!P0 IADD3 R46, R25, 0x3c, RZ ;  /* 0x0000003c192e8810 */ /* 0x000fe40007ffe0ff */
[----:B------:R-:W-:Y:S02]  /*6ea0*/  @!P0 LEA R30, R30, R31, 0x2 ;  /* 0x0000001f1e1e8211 */ /* 0x000fe400078e10ff */
[----:B------:R-:W-:Y:S02]  /*6eb0*/  @!P0 LEA R45, R40, UR6, 0x7 ;  /* 0x00000006282d8c11 */ /* 0x000fe4000f8e38ff */
[----:B------:R-:W-:Y:S01]  /*6ec0*/  @!P0 LOP3.LUT R46, R46, R11, RZ, 0x3c, !PT ;  /* 0x0000000b2e2e8212 */ /* 0x000fe200078e3cff */
[----:B------:R0:W1:Y:S01]  /*6ed0*/  @!P0 LDS R33, [R30+0x500] ;  /* 0x000500001e218984 */ /* 0x0000620000000800 */
[----:B------:R-:W-:Y:S01]  /*6ee0*/  HFMA2.MMA R53, -RZ, RZ, 0, 2.384185791015625e-07 ;  /* 0x00000004ff357435 */ /* 0x000fe200000001ff */
[----:B------:R-:W-:-:S02]  /*6ef0*/  IMAD.MOV.U32 R52, RZ, RZ, R29 ;  /* 0x000000ffff347224 */ /* 0x000fc400078e001d */
[----:B------:R0:W2:Y:S01]  /*6f00*/  @!P0 LDS R32, [R30] ;  /* 0x000000001e208984 */ /* 0x0000a20000000800 */
[----:B------:R-:W-:Y:S01]  /*6f10*/  @!P0 IMAD R46, R46, 0x4, R45 ;  /* 0x000000042e2e8824 */ /* 0x000fe200078e022d */
[----:B------:R-:W-:-:S04]  /*6f20*/  HFMA2.MMA R45, -RZ, RZ, 0, 0 ;  /* 0x00000000ff2d7435 */ /* 0x000fc800000001ff */
[----:B------:R0:W3:Y:S01]  /*6f30*/  @!P0 LDS R47, [R46] ;  /* 0x000000002e2f8984 */ /* 0x0000e20000000800 */
[----:B------:R-:W-:-:S07]  /*6f40*/  MOV R28, R49 ;  /* 0x00000031001c7202 */ /* 0x000fce0000000f00 */
[----:B0123--:R-:W-:Y:S05]  /*6f50*/  WARPSYNC.COLLECTIVE R51, `(.L_x_574) ;  /* 0x0000000033087348 */ /* 0x00ffea0003c00000 */
[----:B------:R4:W0:Y:S02]  /*6f60*/  SHFL.BFLY P2, R49, R52, R53, R54 ;  /* 0x0c00003534317389 */ /* 0x0008240000040036 */
[----:B01234-:R-:W-:Y:S01]  /*6f70*/  ENDCOLLECTIVE ;  /* 0x000000000000791b */ /* 0x01ffe20003800000 */
.L_x_574:
[----:B------:R-:W-:Y:S01]  /*6f80*/  FADD.FTZ R28, R28, R27 ;  /* 0x0000001b1c1c7221 */ /* 0x000fe20000010000 */
[----:B------:R0:W1:Y:S02]  /*6f90*/  @!P0 LDS R48, [R46+0x500] ;  /* 0x000500002e308984 */ /* 0x0000640000000800 */
[----:B0-----:R-:W-:Y:S02]  /*6fa0*/  IMAD.MOV.U32 R46, RZ, RZ, RZ ;  /* 0x000000ffff2e7224 */ /* 0x001fe400078e00ff */
[----:B------:R-:W-:Y:S02]  /*6fb0*/  MOV R52, R28 ;  /* 0x0000001c00347202 */ /* 0x000fe40000000f00 */
[----:B------:R-:W-:-:S07]  /*6fc0*/  MOV R26, R49 ;  /* 0x00000031001a7202 */ /* 0x000fce0000000f00 */
[----:B-1----:R-:W-:Y:S05]  /*6fd0*/  WARPSYNC.COLLECTIVE R51, `(.L_x_575) ;  /* 0x0000000033087348 */ /* 0x002fea0003c00000 */
[----:B------:R0:W2:Y:S02]  /*6fe0*/  SHFL.BFLY P2, R49, R52, R53, R54 ;  /* 0x0c00003534317389 */ /* 0x0000a40000040036 */
[----:B012---:R-:W-:Y:S01]  /*6ff0*/  ENDCOLLECTIVE ;  /* 0x000000000000791b */ /* 0x007fe20003800000 */
.L_x_575:
[----:B------:R-:W-:Y:S01]  /*7000*/  @!P0 MOV R35, R33 ;  /* 0x0000002100238202 */ /* 0x000fe20000000f00 */
[----:B------:R-:W-:Y:S01]  /*7010*/  FADD.FTZ R26, R29, R26 ;  /* 0x0000001a1d1a7221 */ /* 0x000fe20000010000 */
[----:B------:R-:W-:Y:S01]  /*7020*/  @!P0 IMAD.MOV.U32 R34, RZ, RZ, R32 ;  /* 0x000000ffff228224 */ /* 0x000fe200078e0020 */
[----:B------:R-:W-:-:S03]  /*7030*/  @!P0 MOV R45, R47 ;  /* 0x0000002f002d8202 */ /* 0x000fc60000000f00 */
[----:B------:R-:W-:Y:S01]  /*7040*/  MOV R52, R26 ;  /* 0x0000001a00347202 */ /* 0x000fe20000000f00 */
[----:B------:R-:W-:Y:S01]  /*7050*/  IMAD.MOV.U32 R53, RZ, RZ, 0x2 ;  /* 0x00000002ff357424 */ /* 0x000fe200078e00ff */
[----:B------:R-:W-:Y:S01]  /*7060*/  @!P0 MOV R46, R48 ;  /* 0x00000030002e8202 */ /* 0x000fe20000000f00 */
[----:B------:R-:W-:-:S07]  /*7070*/  IMAD.MOV.U32 R27, RZ, RZ, R49 ;  /* 0x000000ffff1b7224 */ /* 0x000fce00078e0031 */
[----:B------:R-:W-:Y:S05]  /*7080*/  WARPSYNC.COLLECTIVE R51, `(.L_x_576) ;  /* 0x0000000033087348 */ /* 0x000fea0003c00000 */
[----:B------:R0:W1:Y:S02]  /*7090*/  SHFL.BFLY P2, R49, R52, R53, R54 ;  /* 0x0c00003534317389 */ /* 0x0000640000040036 */
[----:B01----:R-:W-:Y:S01]  /*70a0*/  ENDCOLLECTIVE ;  /* 0x000000000000791b */ /* 0x003fe20003800000 */
.L_x_576:
[----:B------:R-:W-:-:S05]  /*70b0*/  FADD.FTZ R27, R28, R27 ;  /* 0x0000001b1c1b7221 */ /* 0x000fca0000010000 */
[----:B------:R-:W-:Y:S02]  /*70c0*/  MOV R52, R27 ;  /* 0x0000001b00347202 */ /* 0x000fe40000000f00 */
[----:B------:R-:W-:-:S07]  /*70d0*/  MOV R29, R49 ;  /* 0x00000031001d7202 */ /* 0x000fce0000000f00 */
[----:B------:R-:W-:Y:S05]  /*70e0*/  WARPSYNC.COLLECTIVE R51, `(.L_x_577) ;  /* 0x0000000033087348 */ /* 0x000fea0003c00000 */
[----:B------:R0:W1:Y:S02]  /*70f0*/  SHFL.BFLY P2, R49, R52, R53, R54 ;  /* 0x0c00003534317389 */ /* 0x0000640000040036 */
[----:B01----:R-:W-:Y:S01]  /*7100*/  ENDCOLLECTIVE ;  /* 0x000000000000791b */ /* 0x003fe20003800000 */
.L_x_577:
[----:B------:R-:W-:Y:S01]  /*7110*/  FADD.FTZ R30, R26, R29 ;  /* 0x0000001d1a1e7221 */ /* 0x000fe20000010000 */
[----:B------:R-:W-:Y:S01]  /*7120*/  @!P0 LEA R29, R40, UR6, 0x7 ;  /* 0x00000006281d8c11 */ /* 0x000fe2000f8e38ff */
[----:B------:R-:W-:-:S03]  /*7130*/  HFMA2.MMA R53, -RZ, RZ, 0, 5.9604644775390625e-08 ;  /* 0x00000001ff357435 */ /* 0x000fc600000001ff */
[----:B------:R-:W-:Y:S02]  /*7140*/  MOV R52, R30 ;  /* 0x0000001e00347202 */ /* 0x000fe40000000f00 */
[----:B------:R-:W-:-:S07]  /*7150*/  MOV R28, R49 ;  /* 0x00000031001c7202 */ /* 0x000fce0000000f00 */
[----:B------:R-:W-:Y:S05]  /*7160*/  WARPSYNC.COLLECTIVE R51, `(.L_x_578) ;  /* 0x0000000033087348 */ /* 0x000fea0003c00000 */
[----:B------:R0:W1:Y:S02]  /*7170*/  SHFL.BFLY P2, R49, R52, R53, R54 ;  /* 0x0c00003534317389 */ /* 0x0000640000040036 */
[----:B01----:R-:W-:Y:S01]  /*7180*/  ENDCOLLECTIVE ;  /* 0x000000000000791b */ /* 0x003fe20003800000 */
.L_x_578:
[----:B------:R-:W-:Y:S01]  /*7190*/  FADD.FTZ R31, R27, R28 ;  /* 0x0000001c1b1f7221 */ /* 0x000fe20000010000 */
[C---:B------:R-:W-:Y:S01]  /*71a0*/  @!P0 IADD3 R28, R25.reuse, 0x28, RZ ;  /* 0x00000028191c8810 */ /* 0x040fe20007ffe0ff */
[----:B------:R-:W0:Y:S01]  /*71b0*/  LDC.64 R26, c[0x0][0x218] ;  /* 0x00008600ff1a7b82 */ /* 0x000e220000000a00 */
[----:B------:R-:W-:Y:S02]  /*71c0*/  IMAD.IADD R25, R25, 0x1, R22 ;  /* 0x0000000119197824 */ /* 0x000fe400078e0216 */
[----:B------:R-:W-:-:S04]  /*71d0*/  @!P0 LOP3.LUT R28, R28, R11, RZ, 0x3c, !PT ;  /* 0x0000000b1c1c8212 */ /* 0x000fc800078e3cff */
[----:B------:R-:W-:Y:S02]  /*71e0*/  @!P0 LEA R28, R28, R29, 0x2 ;  /* 0x0000001d1c1c8211 */ /* 0x000fe400078e10ff */
[----:B------:R-:W-:-:S03]  /*71f0*/  MOV R52, R31 ;  /* 0x0000001f00347202 */ /* 0x000fc60000000f00 */
[----:B------:R1:W2:Y:S04]  /*7200*/  @!P0 LDS R29, [R28] ;  /* 0x000000001c1d8984 */ /* 0x0002a80000000800 */
[----:B------:R1:W3:Y:S01]  /*7210*/  @!P0 LDS R43, [R28+0x500] ;  /* 0x000500001c2b8984 */ /* 0x0002e20000000800 */
[----:B------:R-:W-:-:S07]  /*7220*/  IMAD.MOV.U32 R33, RZ, RZ, R49 ;  /* 0x000000ffff217224 */ /* 0x000fce00078e0031 */
[----:B0123--:R-:W-:Y:S05]  /*7230*/  WARPSYNC.COLLECTIVE R51, `(.L_x_579) ;  /* 0x0000000033087348 */ /* 0x00ffea0003c00000 */
[----:B------:R4:W0:Y:S02]  /*7240*/  SHFL.BFLY P2, R49, R52, R53, R54 ;  /* 0x0c00003534317389 */ /* 0x0008240000040036 */
[----:B01234-:R-:W-:Y:S01]  /*7250*/  ENDCOLLECTIVE ;  /* 0x000000000000791b */ /* 0x01ffe20003800000 */
.L_x_579:
[----:B------:R-:W-:Y:S01]  /*7260*/  FADD.FTZ R30, R30, R33 ;  /* 0x000000211e1e7221 */ /* 0x000fe20000010000 */
[----:B------:R-:W-:Y:S01]  /*7270*/  IMAD.WIDE R26, R25, 0x2, R26 ;  /* 0x00000002191a7825 */ /* 0x000fe200078e021a */
[----:B------:R-:W-:-:S03]  /*7280*/  MOV R52, R34 ;  /* 0x0000002200347202 */ /* 0x000fc60000000f00 */
[----:B------:R-:W-:Y:S01]  /*7290*/  IMAD.MOV.U32 R53, RZ, RZ, 0x8 ;  /* 0x00000008ff357424 */ /* 0x000fe200078e00ff */
[----:B------:R-:W-:-:S07]  /*72a0*/  MOV R32, R49 ;  /* 0x0000003100207202 */ /* 0x000fce0000000f00 */
[----:B------:R-:W-:Y:S05]  /*72b0*/  WARPSYNC.COLLECTIVE R51, `(.L_x_580) ;  /* 0x0000000033087348 */ /* 0x000fea0003c00000 */
[----:B------:R0:W1:Y:S02]  /*72c0*/  SHFL.BFLY P2, R49, R52, R53, R54 ;  /* 0x0c00003534317389 */ /* 0x0000640000040036 */
[----:B01----:R-:W-:Y:S01]  /*72d0*/  ENDCOLLECTIVE ;  /* 0x000000000000791b */ /* 0x003fe20003800000 */
.L_x_580:
[----:B------:R-:W-:Y:S01]  /*72e0*/  FADD.FTZ R31, R31, R32 ;  /* 0x000000201f1f7221 */ /* 0x000fe20000010000 */
[----:B------:R-:W-:Y:S02]  /*72f0*/  @!P0 MOV R41, R29 ;  /* 0x0000001d00298202 */ /* 0x000fe40000000f00 */
[----:B------:R-:W0:Y:S01]  /*7300*/  LDC.64 R28, c[0x0][0x220] ;  /* 0x00008800ff1c7b82 */ /* 0x000e220000000a00 */
[----:B------:R-:W-:Y:S02]  /*7310*/  @!P0 MOV R42, R43 ;  /* 0x0000002b002a8202 */ /* 0x000fe40000000f00 */
[----:B------:R-:W-:Y:S02]  /*7320*/  ISETP.NE.AND P0, PT, R40, RZ, PT ;  /* 0x000000ff2800720c */ /* 0x000fe40003f05270 */
[----:B------:R-:W-:Y:S02]  /*7330*/  MOV R52, R35 ;  /* 0x0000002300347202 */ /* 0x000fe40000000f00 */
[----:B------:R-:W-:-:S09]  /*7340*/  MOV R37, R49 ;  /* 0x0000003100257202 */ /* 0x000fd20000000f00 */
[----:B0-----:R-:W-:Y:S05]  /*7350*/  WARPSYNC.COLLECTIVE R51, `(.L_x_581) ;  /* 0x0000000033087348 */ /* 0x001fea0003c00000 */
[----:B------:R1:W2:Y:S02]  /*7360*/  SHFL.BFLY P2, R49, R52, R53, R54 ;  /* 0x0c00003534317389 */ /* 0x0002a40000040036 */
[----:B012---:R-:W-:Y:S01]  /*7370*/  ENDCOLLECTIVE ;  /* 0x000000000000791b */ /* 0x007fe20003800000 */
.L_x_581:
[----:B------:R-:W-:Y:S01]  /*7380*/  @!P0 F2FP.BF16.F32.PACK_AB R30, RZ, R30 ;  /* 0x0000001eff1e823e */ /* 0x000fe200000010ff */
[----:B------:R-:W-:Y:S01]  /*7390*/  FADD.FTZ R37, R37, R34 ;  /* 0x0000002225257221 */ /* 0x000fe20000010000 */
[----:B------:R-:W-:Y:S01]  /*73a0*/  @!P0 F2FP.BF16.F32.PACK_AB R31, RZ, R31 ;  /* 0x0000001fff1f823e */ /* 0x000fe200000010ff */
[----:B------:R-:W-:Y:S01]  /*73b0*/  IMAD.WIDE R28, R25, 0x2, R28 ;  /* 0x00000002191c7825 */ /* 0x000fe200078e021c */
[----:B------:R-:W-:-:S05]  /*73c0*/  PRMT R33, R30, 0x7610, R33 ;  /* 0x000076101e217816 */ /* 0x000fca0000000021 */
[----:B------:R0:W-:Y:S01]  /*73d0*/  @!P0 STG.E.U16 desc[UR8][R26.64], R33 ;  /* 0x000000211a008986 */ /* 0x0001e2000c101508 */
[----:B------:R-:W-:Y:S01]  /*73e0*/  HFMA2.MMA R53, -RZ, RZ, 0, 2.384185791015625e-07 ;  /* 0x00000004ff357435 */ /* 0x000fe200000001ff */
[----:B------:R-:W-:Y:S01]  /*73f0*/  IMAD.MOV.U32 R52, RZ, RZ, R37 ;  /* 0x000000ffff347224 */ /* 0x000fe200078e0025 */
[----:B------:R-:W-:-:S09]  /*7400*/  MOV R36, R49 ;  /* 0x0000003100247202 */ /* 0x000fd20000000f00 */
[----:B0-----:R-:W-:Y:S05]  /*7410*/  WARPSYNC.COLLECTIVE R51, `(.L_x_582) ;  /* 0x0000000033087348 */ /* 0x001fea0003c00000 */
[----:B------:R1:W2:Y:S02]  /*7420*/  SHFL.BFLY P2, R49, R52, R53, R54 ;  /* 0x0c00003534317389 */ /* 0x0002a40000040036 */
[----:B012---:R-:W-:Y:S01]  /*7430*/  ENDCOLLECTIVE ;  /* 0x000000000000791b */ /* 0x007fe20003800000 */
.L_x_582:
[----:B------:R-:W-:-:S05]  /*7440*/  FADD.FTZ R36, R36, R35 ;  /* 0x0000002324247221 */ /* 0x000fca0000010000 */
[----:B------:R-:W-:Y:S02]  /*7450*/  MOV R52, R36 ;  /* 0x0000002400347202 */ /* 0x000fe40000000f00 */
[----:B------:R-:W-:-:S07]  /*7460*/  MOV R34, R49 ;  /* 0x0000003100227202 */ /* 0x000fce0000000f00 */
[----:B------:R-:W-:Y:S05]  /*7470*/  WARPSYNC.COLLECTIVE R51, `(.L_x_583) ;  /* 0x0000000033087348 */ /* 0x000fea0003c00000 */
[----:B------:R0:W1:Y:S02]  /*7480*/  SHFL.BFLY P2, R49, R52, R53, R54 ;  /* 0x0c00003534317389 */ /* 0x0000640000040036 */
[----:B01----:R-:W-:Y:S01]  /*7490*/  ENDCOLLECTIVE ;  /* 0x000000000000791b */ /* 0x003fe20003800000 */
.L_x_583:
[----:B------:R-:W-:-:S05]  /*74a0*/  FADD.FTZ R34, R37, R34 ;  /* 0x0000002225227221 */ /* 0x000fca0000010000 */
[----:B------:R-:W-:Y:S01]  /*74b0*/  MOV R52, R34 ;  /* 0x0000002200347202 */ /* 0x000fe20000000f00 */
[----:B------:R-:W-:Y:S02]  /*74c0*/  IMAD.MOV.U32 R53, RZ, RZ, 0x2 ;  /* 0x00000002ff357424 */ /* 0x000fe400078e00ff */
[----:B------:R-:W-:-:S07]  /*74d0*/  IMAD.MOV.U32 R35, RZ, RZ, R49 ;  /* 0x000000ffff237224 */ /* 0x000fce00078e0031 */
[----:B------:R-:W-:Y:S05]  /*74e0*/  WARPSYNC.COLLECTIVE R51, `(.L_x_584) ;  /* 0x0000000033087348 */ /* 0x000fea0003c00000 */
[----:B------:R0:W1:Y:S02]  /*74f0*/  SHFL.BFLY P2, R49, R52, R53, R54 ;  /* 0x0c00003534317389 */ /* 0x0000640000040036 */
[----:B01----:R-:W-:Y:S01]  /*7500*/  ENDCOLLECTIVE ;  /* 0x000000000000791b */ /* 0x003fe20003800000 */
.L_x_584:
[----:B------:R-:W-:-:S05]  /*7510*/  FADD.FTZ R35, R36, R35 ;  /* 0x0000002324237221 */ /* 0x000fca0000010000 */
[----:B------:R-:W-:Y:S02]  /*7520*/  MOV R52, R35 ;  /* 0x0000002300347202 */ /* 0x000fe40000000f00 */
[----:B------:R-:W-:-:S07]  /*7530*/  MOV R37, R49 ;  /* 0x0000003100257202 */ /* 0x000fce0000000f00 */
[----:B------:R-:W-:Y:S05]  /*7540*/  WARPSYNC.COLLECTIVE R51, `(.L_x_585) ;  /* 0x0000000033087348 */ /* 0x000fea0003c00000 */
[----:B------:R0:W1:Y:S02]  /*7550*/  SHFL.BFLY P2, R49, R52, R53, R54 ;  /* 0x0c00003534317389 */ /* 0x0000640000040036 */
[----:B01----:R-:W-:Y:S01]  /*7560*/  ENDCOLLECTIVE ;  /* 0x000000000000791b */ /* 0x003fe20003800000 */
.L_x_585:
[----:B------:R-:W-:Y:S01]  /*7570*/  FADD.FTZ R37, R34, R37 ;  /* 0x0000002522257221 */ /* 0x000fe20000010000 */
[----:B------:R-:W-:-:S03]  /*7580*/  HFMA2.MMA R53, -RZ, RZ, 0, 5.9604644775390625e-08 ;  /* 0x00000001ff357435 */ /* 0x000fc600000001ff */
[----:B------:R-:W-:Y:S01]  /*7590*/  IMAD.MOV.U32 R52, RZ, RZ, R37 ;  /* 0x000000ffff347224 */ /* 0x000fe200078e0025 */
[----:B------:R-:W-:-:S07]  /*75a0*/  MOV R36, R49 ;  /* 0x0000003100247202 */ /* 0x000fce0000000f00 */
[----:B------:R-:W-:Y:S05]  /*75b0*/  WARPSYNC.COLLECTIVE R51, `(.L_x_586) ;  /* 0x0000000033087348 */ /* 0x000fea0003c00000 */
[----:B------:R0:W1:Y:S02]  /*75c0*/  SHFL.BFLY P2, R49, R52, R53, R54 ;  /* 0x0c00003534317389 */ /* 0x0000640000040036 */
[----:B01----:R-:W-:Y:S01]  /*75d0*/  ENDCOLLECTIVE ;  /* 0x000000000000791b */ /* 0x003fe20003800000 */
.L_x_586:
[----:B------:R-:W-:-:S05]  /*75e0*/  FADD.FTZ R36, R35, R36 ;  /* 0x0000002423247221 */ /* 0x000fca0000010000 */
[----:B------:R-:W-:Y:S02]  /*75f0*/  MOV R52, R36 ;  /* 0x0000002400347202 */ /* 0x000fe40000000f00 */
[----:B------:R-:W-:-:S07]  /*7600*/  MOV R34, R49 ;  /* 0x0000003100227202 */ /* 0x000fce0000000f00 */
[----:B------:R-:W-:Y:S05]  /*7610*/  WARPSYNC.COLLECTIVE R51, `(.L_x_587) ;  /* 0x0000000033087348 */ /* 0x000fea0003c00000 */
[----:B------:R0:W1:Y:S02]  /*7620*/  SHFL.BFLY P2, R49, R52, R53, R54 ;  /* 0x0c00003534317389 */ /* 0x0000640000040036 */
[----:B01----:R-:W-:Y:S01]  /*7630*/  ENDCOLLECTIVE ;  /* 0x000000000000791b */ /* 0x003fe20003800000 */
.L_x_587:
[----:B------:R-:W-:-:S05]  /*7640*/  FADD.FTZ R25, R37, R34 ;  /* 0x0000002225197221 */ /* 0x000fca0000010000 */
[----:B------:R-:W-:Y:S01]  /*7650*/  @!P0 F2FP.BF16.F32.PACK_AB R25, RZ, R25 ;  /* 0x00000019ff19823e */ /* 0x000fe200000010ff */
[----:B------:R-:W-:Y:S01]  /*7660*/  HFMA2.MMA R53, -RZ, RZ, 0, 4.76837158203125e-07 ;  /* 0x00000008ff357435 */ /* 0x000fe200000001ff */
[----:B------:R-:W-:Y:S01]  /*7670*/  MOV R52, R41 ;  /* 0x0000002900347202 */ /* 0x000fe20000000f00 */
[----:B------:R-:W-:-:S09]  /*7680*/  IMAD.MOV.U32 R35, RZ, RZ, R49 ;  /* 0x000000ffff237224 */ /* 0x000fd200078e0031 */
[----:B------:R-:W-:Y:S05]  /*7690*/  WARPSYNC.COLLECTIVE R51, `(.L_x_588) ;  /* 0x0000000033087348 */ /* 0x000fea0003c00000 */
[----:B------:R0:W1:Y:S02]  /*76a0*/  SHFL.BFLY P2, R49, R52, R53, R54 ;  /* 0x0c00003534317389 */ /* 0x0000640000040036 */
[----:B01----:R-:W-:Y:S01]  /*76b0*/  ENDCOLLECTIVE ;  /* 0x000000000000791b */ /* 0x003fe20003800000 */
.L_x_588:
[--C-:B------:R-:W-:Y:S01]  /*76c0*/  FADD.FTZ R30, R36, R35.reuse ;  /* 0x00000023241e7221 */ /* 0x100fe20000010000 */
[----:B------:R-:W-:-:S04]  /*76d0*/  PRMT R35, R25, 0x7610, R35 ;  /* 0x0000761019237816 */ /* 0x000fc80000000023 */
[----:B------:R-:W-:Y:S01]  /*76e0*/  @!P0 F2FP.BF16.F32.PACK_AB R30, RZ, R30 ;  /* 0x0000001eff1e823e */ /* 0x000fe200000010ff */
[----:B------:R-:W-:Y:S01]  /*76f0*/  IMAD.MOV.U32 R52, RZ, RZ, R42 ;  /* 0x000000ffff347224 */ /* 0x000fe200078e002a */
[----:B------:R-:W-:-:S07]  /*7700*/  MOV R44, R49 ;  /* 0x00000031002c7202 */ /* 0x000fce0000000f00 */
[----:B------:R-:W-:Y:S05]  /*7710*/  WARPSYNC.COLLECTIVE R51, `(.L_x_589) ;  /* 0x0000000033087348 */ /* 0x000fea0003c00000 */
[----:B------:R0:W1:Y:S02]  /*7720*/  SHFL.BFLY P2, R49, R52, R53, R54 ;  /* 0x0c00003534317389 */ /* 0x0000640000040036 */
[----:B01----:R-:W-:Y:S01]  /*7730*/  ENDCOLLECTIVE ;  /* 0x000000000000791b */ /* 0x003fe20003800000 */
.L_x_589:
[----:B------:R-:W-:Y:S01]  /*7740*/  FADD.FTZ R44, R44, R41 ;  /* 0x000000292c2c7221 */ /* 0x000fe20000010000 */
[----:B------:R-:W-:-:S04]  /*7750*/  HFMA2.MMA R53, -RZ, RZ, 0, 2.384185791015625e-07 ;  /* 0x00000004ff357435 */ /* 0x000fc800000001ff */
[----:B------:R-:W-:Y:S02]  /*7760*/  MOV R52, R44 ;  /* 0x0000002c00347202 */ /* 0x000fe40000000f00 */
[----:B------:R-:W-:-:S07]  /*7770*/  MOV R43, R49 ;  /* 0x00000031002b7202 */ /* 0x000fce0000000f00 */
[----:B------:R-:W-:Y:S05]  /*7780*/  WARPSYNC.COLLECTIVE R51, `(.L_x_590) ;  /* 0x0000000033087348 */ /* 0x000fea0003c00000 */
[----:B------:R0:W1:Y:S02]  /*7790*/  SHFL.BFLY P2, R49, R52, R53, R54 ;  /* 0x0c00003534317389 */ /* 0x0000640000040036 */
[----:B01----:R-:W-:Y:S01]  /*77a0*/  ENDCOLLECTIVE ;  /* 0x000000000000791b */ /* 0x003fe20003800000 */
.L_x_590:
[----:B------:R-:W-:-:S05]  /*77b0*/  FADD.FTZ R43, R43, R42 ;  /* 0x0000002a2b2b7221 */ /* 0x000fca0000010000 */
[----:B------:R-:W-:Y:S01]  /*77c0*/  MOV R52, R43 ;  /* 0x0000002b00347202 */ /* 0x000fe20000000f00 */
[----:B------:R-:W-:-:S07]  /*77d0*/  IMAD.MOV.U32 R41, RZ, RZ, R49 ;  /* 0x000000ffff297224 */ /* 0x000fce00078e0031 */
[----:B------:R-:W-:Y:S05]  /*77e0*/  WARPSYNC.COLLECTIVE R51, `(.L_x_591) ;  /* 0x0000000033087348 */ /* 0x000fea0003c00000 */
[----:B------:R0:W1:Y:S02]  /*77f0*/  SHFL.BFLY P2, R49, R52, R53, R54 ;  /* 0x0c00003534317389 */ /* 0x0000640000040036 */
[----:B01----:R-:W-:Y:S01]  /*7800*/  ENDCOLLECTIVE ;  /* 0x000000000000791b */ /* 0x003fe20003800000 */
.L_x_591:
[----:B------:R-:W-:Y:S01]  /*7810*/  FADD.FTZ R41, R44, R41 ;  /* 0x000000292c297221 */ /* 0x000fe20000010000 */
[----:B------:R-:W-:-:S04]  /*7820*/  HFMA2.MMA R53, -RZ, RZ, 0, 1.1920928955078125e-07 ;  /* 0x00000002ff357435 */ /* 0x000fc800000001ff */
[----:B------:R-:W-:Y:S02]  /*7830*/  MOV R52, R41 ;  /* 0x0000002900347202 */ /* 0x000fe40000000f00 */
[----:B------:R-:W-:-:S07]  /*7840*/  MOV R42, R49 ;  /* 0x00000031002a7202 */ /* 0x000fce0000000f00 */
[----:B------:R-:W-:Y:S05]  /*7850*/  WARPSYNC.COLLECTIVE R51, `(.L_x_592) ;  /* 0x0000000033087348 */ /* 0x000fea0003c00000 */
[----:B------:R0:W1:Y:S02]  /*7860*/  SHFL.BFLY P2, R49, R52, R53, R54 ;  /* 0x0c00003534317389 */ /* 0x0000640000040036 */
[----:B01----:R-:W-:Y:S01]  /*7870*/  ENDCOLLECTIVE ;  /* 0x000000000000791b */ /* 0x003fe20003800000 */
.L_x_592:
[----:B------:R-:W-:-:S04]  /*7880*/  FADD.FTZ R42, R43, R42 ;  /* 0x0000002a2b2a7221 */ /* 0x000fc80000010000 */
[----:B------:R-:W-:Y:S01]  /*7890*/  IMAD.MOV.U32 R52, RZ, RZ, R42 ;  /* 0x000000ffff347224 */ /* 0x000fe200078e002a */
[----:B------:R-:W-:-:S07]  /*78a0*/  MOV R44, R49 ;  /* 0x00000031002c7202 */ /* 0x000fce0000000f00 */
[----:B------:R-:W-:Y:S05]  /*78b0*/  WARPSYNC.COLLECTIVE R51, `(.L_x_593) ;  /* 0x0000000033087348 */ /* 0x000fea0003c00000 */
[----:B------:R0:W1:Y:S02]  /*78c0*/  SHFL.BFLY P2, R49, R52, R53, R54 ;  /* 0x0c00003534317389 */ /* 0x0000640000040036 */
[----:B01----:R-:W-:Y:S01]  /*78d0*/  ENDCOLLECTIVE ;  /* 0x000000000000791b */ /* 0x003fe20003800000 */
.L_x_593:
[----:B------:R-:W-:Y:S01]  /*78e0*/  FADD.FTZ R44, R41, R44 ;  /* 0x0000002c292c7221 */ /* 0x000fe20000010000 */
[----:B------:R-:W-:-:S03]  /*78f0*/  HFMA2.MMA R53, -RZ, RZ, 0, 5.9604644775390625e-08 ;  /* 0x00000001ff357435 */ /* 0x000fc600000001ff */
[----:B------:R-:W-:Y:S01]  /*7900*/  IMAD.MOV.U32 R52, RZ, RZ, R44 ;  /* 0x000000ffff347224 */ /* 0x000fe200078e002c */
[----:B------:R-:W-:-:S07]  /*7910*/  MOV R43, R49 ;  /* 0x00000031002b7202 */ /* 0x000fce0000000f00 */
[----:B------:R-:W-:Y:S05]  /*7920*/  WARPSYNC.COLLECTIVE R51, `(.L_x_594) ;  /* 0x0000000033087348 */ /* 0x000fea0003c00000 */
[----:B------:R0:W1:Y:S02]  /*7930*/  SHFL.BFLY P2, R49, R52, R53, R54 ;  /* 0x0c00003534317389 */ /* 0x0000640000040036 */
[----:B01----:R-:W-:Y:S01]  /*7940*/  ENDCOLLECTIVE ;  /* 0x000000000000791b */ /* 0x003fe20003800000 */
.L_x_594:
[----:B------:R-:W-:-:S05]  /*7950*/  FADD.FTZ R42, R42, R43 ;  /* 0x0000002b2a2a7221 */ /* 0x000fca0000010000 */
[----:B------:R-:W-:Y:S02]  /*7960*/  MOV R52, R42 ;  /* 0x0000002a00347202 */ /* 0x000fe40000000f00 */
[----:B------:R-:W-:-:S07]  /*7970*/  MOV R41, R49 ;  /* 0x0000003100297202 */ /* 0x000fce0000000f00 */
[----:B------:R-:W-:Y:S05]  /*7980*/  WARPSYNC.COLLECTIVE R51, `(.L_x_595) ;  /* 0x0000000033087348 */ /* 0x000fea0003c00000 */
[----:B------:R0:W1:Y:S02]  /*7990*/  SHFL.BFLY P2, R49, R52, R53, R54 ;  /* 0x0c00003534317389 */ /* 0x0000640000040036 */
[----:B01----:R-:W-:Y:S01]  /*79a0*/  ENDCOLLECTIVE ;  /* 0x000000000000791b */ /* 0x003fe20003800000 */
.L_x_595:
[----:B------:R-:W-:Y:S01]  /*79b0*/  HFMA2.MMA R53, -RZ, RZ, 0, 4.76837158203125e-07 ;  /* 0x00000008ff357435 */ /* 0x000fe200000001ff */
[----:B------:R-:W-:Y:S01]  /*79c0*/  MOV R52, R45 ;  /* 0x0000002d00347202 */ /* 0x000fe20000000f00 */
[----:B------:R-:W-:-:S09]  /*79d0*/  IMAD.MOV.U32 R43, RZ, RZ, R49 ;  /* 0x000000ffff2b7224 */ /* 0x000fd200078e0031 */
[----:B------:R-:W-:Y:S05]  /*79e0*/  WARPSYNC.COLLECTIVE R51, `(.L_x_596) ;  /* 0x0000000033087348 */ /* 0x000fea0003c00000 */
[----:B------:R0:W1:Y:S02]  /*79f0*/  SHFL.BFLY P2, R49, R52, R53, R54 ;  /* 0x0c00003534317389 */ /* 0x0000640000040036 */
[----:B01----:R-:W-:Y:S01]  /*7a00*/  ENDCOLLECTIVE ;  /* 0x000000000000791b */ /* 0x003fe20003800000 */
.L_x_596:
[----:B------:R-:W-:-:S05]  /*7a10*/  FADD.FTZ R32, R42, R43 ;  /* 0x0000002b2a207221 */ /* 0x000fca0000010000 */
[----:B------:R-:W-:Y:S02]  /*7a20*/  @!P0 F2FP.BF16.F32.PACK_AB R32, RZ, R32 ;  /* 0x00000020ff20823e */ /* 0x000fe400000010ff */
[----:B------:R-:W-:Y:S02]  /*7a30*/  MOV R52, R46 ;  /* 0x0000002e00347202 */ /* 0x000fe40000000f00 */
[----:B------:R-:W-:-:S07]  /*7a40*/  MOV R50, R49 ;  /* 0x0000003100327202 */ /* 0x000fce0000000f00 */
[----:B------:R-:W-:Y:S05]  /*7a50*/  WARPSYNC.COLLECTIVE R51, `(.L_x_597) ;  /* 0x0000000033087348 */ /* 0x000fea0003c00000 */
[----:B------:R0:W1:Y:S02]  /*7a60*/  SHFL.BFLY P2, R49, R52, R53, R54 ;  /* 0x0c00003534317389 */ /* 0x0000640000040036 */
[----:B01----:R-:W-:Y:S01]  /*7a70*/  ENDCOLLECTIVE ;  /* 0x000000000000791b */ /* 0x003fe20003800000 */
.L_x_597:
[----:B------:R-:W-:Y:S01]  /*7a80*/  FADD.FTZ R50, R50, R45 ;  /* 0x0000002d32327221 */ /* 0x000fe20000010000 */
[----:B------:R-:W-:-:S03]  /*7a90*/  HFMA2.MMA R53, -RZ, RZ, 0, 2.384185791015625e-07 ;  /* 0x00000004ff357435 */ /* 0x000fc600000001ff */
[----:B------:R-:W-:Y:S01]  /*7aa0*/  IMAD.MOV.U32 R52, RZ, RZ, R50 ;  /* 0x000000ffff347224 */ /* 0x000fe200078e0032 */
[----:B------:R-:W-:-:S07]  /*7ab0*/  MOV R47, R49 ;  /* 0x00000031002f7202 */ /* 0x000fce0000000f00 */
[----:B------:R-:W-:Y:S05]  /*7ac0*/  WARPSYNC.COLLECTIVE R51, `(.L_x_598) ;  /* 0x0000000033087348 */ /* 0x000fea0003c00000 */
[----:B------:R0:W1:Y:S02]  /*7ad0*/  SHFL.BFLY P2, R49, R52, R53, R54 ;  /* 0x0c00003534317389 */ /* 0x0000640000040036 */
[----:B01----:R-:W-:Y:S01]  /*7ae0*/  ENDCOLLECTIVE ;  /* 0x000000000000791b */ /* 0x003fe20003800000 */
.L_x_598:
[----:B------:R-:W-:-:S05]  /*7af0*/  FADD.FTZ R47, R47, R46 ;  /* 0x0000002e2f2f7221 */ /* 0x000fca0000010000 */
[----:B------:R-:W-:Y:S02]  /*7b00*/  MOV R52, R47 ;  /* 0x0000002f00347202 */ /* 0x000fe40000000f00 */
[----:B------:R-:W-:-:S07]  /*7b10*/  MOV R45, R49 ;  /* 0x00000031002d7202 */ /* 0x000fce0000000f00 */
[----:B------:R-:W-:Y:S05]  /*7b20*/  WARPSYNC.COLLECTIVE R51, `(.L_x_599) ;  /* 0x0000000033087348 */ /* 0x000fea0003c00000 */
[----:B------:R0:W1:Y:S02]  /*7b30*/  SHFL.BFLY P2, R49, R52, R53, R54 ;  /* 0x0c00003534317389 */ /* 0x0000640000040036 */
[----:B01----:R-:W-:Y:S01]  /*7b40*/  ENDCOLLECTIVE ;  /* 0x000000000000791b */ /* 0x003fe20003800000 */
.L_x_599:
[----:B------:R-:W-:Y:S01]  /*7b50*/  FADD.FTZ R45, R50, R45 ;  /* 0x0000002d322d7221 */ /* 0x000fe20000010000 */
[----:B------:R-:W-:-:S04]  /*7b60*/  HFMA2.MMA R53, -RZ, RZ, 0, 1.1920928955078125e-07 ;  /* 0x00000002ff357435 */ /* 0x000fc800000001ff */
[----:B------:R-:W-:Y:S01]  /*7b70*/  MOV R52, R45 ;  /* 0x0000002d00347202 */ /* 0x000fe20000000f00 */
[----:B------:R-:W-:-:S07]  /*7b80*/  IMAD.MOV.U32 R46, RZ, RZ, R49 ;  /* 0x000000ffff2e7224 */ /* 0x000fce00078e0031 */
[----:B------:R-:W-:Y:S05]  /*7b90*/  WARPSYNC.COLLECTIVE R51, `(.L_x_600) ;  /* 0x0000000033087348 */ /* 0x000fea0003c00000 */
[----:B------:R0:W1:Y:S02]  /*7ba0*/  SHFL.BFLY P2, R49, R52, R53, R54 ;  /* 0x0c00003534317389 */ /* 0x0000640000040036 */
[----:B01----:R-:W-:Y:S01]  /*7bb0*/  ENDCOLLECTIVE ;  /* 0x000000000000791b */ /* 0x003fe20003800000 */
.L_x_600:
[----:B------:R-:W-:-:S05]  /*7bc0*/  FADD.FTZ R46, R47, R46 ;  /* 0x0000002e2f2e7221 */ /* 0x000fca0000010000 */
[----:B------:R-:W-:Y:S02]  /*7bd0*/  MOV R52, R46 ;  /* 0x0000002e00347202 */ /* 0x000fe40000000f00 */
[----:B------:R-:W-:-:S07]  /*7be0*/  MOV R48, R49 ;  /* 0x0000003100307202 */ /* 0x000fce0000000f00 */
[----:B------:R-:W-:Y:S05]  /*7bf0*/  WARPSYNC.COLLECTIVE R51, `(.L_x_601) ;  /* 0x0000000033087348 */ /* 0x000fea0003c00000 */
[----:B------:R0:W1:Y:S02]  /*7c00*/  SHFL.BFLY P2, R49, R52, R53, R54 ;  /* 0x0c00003534317389 */ /* 0x0000640000040036 */
[----:B01----:R-:W-:Y:S01]  /*7c10*/  ENDCOLLECTIVE ;  /* 0x000000000000791b */ /* 0x003fe20003800000 */
.L_x_601:
[----:B------:R-:W-:-:S05]  /*7c20*/  FADD.FTZ R45, R45, R48 ;  /* 0x000000302d2d7221 */ /* 0x000fca0000010000 */
[----:B------:R-:W-:Y:S01]  /*7c30*/  MOV R52, R45 ;  /* 0x0000002d00347202 */ /* 0x000fe20000000f00 */
[----:B------:R-:W-:Y:S01]  /*7c40*/  IMAD.MOV.U32 R53, RZ, RZ, 0x1 ;  /* 0x00000001ff357424 */ /* 0x000fe200078e00ff */
[----:B------:R-:W-:Y:S02]  /*7c50*/  MOV R47, R49 ;  /* 0x00000031002f7202 */ /* 0x000fe40000000f00 */
[----:B------:R-:W-:Y:S01]  /*7c60*/  PRMT R49, R31, 0x7610, R49 ;  /* 0x000076101f317816 */ /* 0x000fe20000000031 */
[----:B------:R-:W-:Y:S02]  /*7c70*/  FADD.FTZ R31, R44, R41 ;  /* 0x000000292c1f7221 */ /* 0x000fe40000010000 */
[----:B------:R-:W-:Y:S02]  /*7c80*/  FADD.FTZ R46, R46, R47 ;  /* 0x0000002f2e2e7221 */ /* 0x000fe40000010000 */
[----:B------:R0:W-:Y:S01]  /*7c90*/  @!P0 STG.E.U16 desc[UR8][R28.64], R49 ;  /* 0x000000311c008986 */ /* 0x0001e2000c101508 */
[----:B------:R-:W-:-:S07]  /*7ca0*/  @!P0 F2FP.BF16.F32.PACK_AB R31, RZ, R31 ;  /* 0x0000001fff1f823e */ /* 0x000fce00000010ff */
[----:B0-----:R-:W-:Y:S05]  /*7cb0*/  WARPSYNC.COLLECTIVE R51, `(.L_x_602) ;  /* 0x0000000033087348 */ /* 0x001fea0003c00000 */
[----:B0-----:R0:W1:Y:S02]  /*7cc0*/  SHFL.BFLY P2, R49, R52, R53, R54 ;  /* 0x0c00003534317389 */ /* 0x0010640000040036 */
[----:B01----:R-:W-:Y:S01]  /*7cd0*/  ENDCOLLECTIVE ;  /* 0x000000000000791b */ /* 0x003fe20003800000 */
.L_x_602:
        /* <DEDUP_REMOVED lines=9> */
.L_x_603:
[----:B------:R-:W-:Y:S01]  /*7d70*/  FADD.FTZ R34, R45, R34 ;  /* 0x000000222d227221 */ /* 0x000fe20000010000 */
[----:B------:R-:W-:Y:S01]  /*7d80*/  MOV R25, R49 ;  /* 0x0000003100197202 */ /* 0x000fe20000000f00 */
[----:B------:R-:W-:Y:S06]  /*7d90*/  BRA `(.L_x_604) ;  /* 0xffffffe400007947 */ /* 0x000fec000383ffff */
.L_x_605:
        /* <DEDUP_REMOVED lines=14> */
.L_x_3835:


//--------------------- .text._ZN13group_norm_v218gn_bwd_cuda_kernelI13__nv_bfloat16Li320ELi1ELi32ELi10ELi1024ELb0ELb1ELi64ELi320ELi320ELi4ELb1ELi9ELb0ELb0ELNS_15WgradSyncMethodE3ENS_16CompileConditionILi900EEEEEvPT_S6_S6_PKS5_S8_S8_S8_PKfflPfPj --------------------------
	.section	.text._ZN13group_norm_v218gn_bwd_cuda_kernelI13__nv_bfloat16Li320ELi1ELi32ELi10ELi1024ELb0ELb1ELi64ELi320ELi320ELi4ELb1ELi9ELb0ELb0ELNS_15WgradSyncMethodE3ENS_16CompileConditionILi900EEEEEvPT_S6_S6_PKS5_S8_S8_S8_PKfflPfPj,"ax",@progbits
	.align	128
        .global         _ZN13group_norm_v218gn_bwd_cuda_kernelI13__nv_bfloat16Li320ELi1ELi32ELi10ELi1024ELb0ELb1ELi64ELi320ELi320ELi4ELb1ELi9ELb0ELb0ELNS_15WgradSyncMethodE3ENS_16CompileConditionILi900EEEEEvPT_S6_S6_PKS5_S8_S8_S8_PKfflPfPj
        .type           _ZN13group_norm_v218gn_bwd_cuda_kernelI13__nv_bfloat16Li320ELi1ELi32ELi10ELi1024ELb0ELb1ELi64ELi320ELi320ELi4ELb1ELi9ELb0ELb0ELNS_15WgradSyncMethodE3ENS_16CompileConditionILi900EEEEEvPT_S6_S6_PKS5_S8_S8_S8_PKfflPfPj,@function
        .size           _ZN13group_norm_v218gn_bwd_cuda_kernelI13__nv_bfloat16Li320ELi1ELi32ELi10ELi1024ELb0ELb1ELi64ELi320ELi320ELi4ELb1ELi9ELb0ELb0ELNS_15WgradSyncMethodE3ENS_16CompileConditionILi900EEEEEvPT_S6_S6_PKS5_S8_S8_S8_PKfflPfPj,(.L_x_3836 - _ZN13group_norm_v218gn_bwd_cuda_kernelI13__nv_bfloat16Li320ELi1ELi32ELi10ELi1024ELb0ELb1ELi64ELi320ELi320ELi4ELb1ELi9ELb0ELb0ELNS_15WgradSyncMethodE3ENS_16CompileConditionILi900EEEEEvPT_S6_S6_PKS5_S8_S8_S8_PKfflPfPj)
        .other          _ZN13group_norm_v218gn_bwd_cuda_kernelI13__nv_bfloat16Li320ELi1ELi32ELi10ELi1024ELb0ELb1ELi64ELi320ELi320ELi4ELb1ELi9ELb0ELb0ELNS_15WgradSyncMethodE3ENS_16CompileConditionILi900EEEEEvPT_S6_S6_PKS5_S8_S8_S8_PKfflPfPj,@"STO_CUDA_ENTRY STV_DEFAULT"
_ZN13group_norm_v218gn_bwd_cuda_kernelI13__nv_bfloat16Li320ELi1ELi32ELi10ELi1024ELb0ELb1ELi64ELi320ELi320ELi4ELb1ELi9ELb0ELb0ELNS_15WgradSyncMethodE3ENS_16CompileConditionILi900EEEEEvPT_S6_S6_PKS5_S8_S8_S8_PKfflPfPj:
.text._ZN13group_norm_v218gn_bwd_cuda_kernelI13__nv_bfloat16Li320ELi1ELi32ELi10ELi1024ELb0ELb1ELi64ELi320ELi320ELi4ELb1ELi9ELb0ELb0ELNS_15WgradSyncMethodE3ENS_16CompileConditionILi900EEEEEvPT_S6_S6_PKS5_S8_S8_S8_PKfflPfPj:
[----:B------:R-:W0:Y:S08]  /*0000*/  LDC R1, c[0x0][0x28] ;  /* 0x00000a00ff017b82 */ /* 0x000e300000000800 */
[----:B------:R-:W1:Y:S01]  /*0010*/  S2UR UR10, SR_CTAID.Y ;  /* 0x00000000000a79c3 */ /* 0x000e620000002600 */
[----:B------:R-:W-:Y:S01]  /*0020*/  ULDC.64 UR16, c[0x0][0x258] ;  /* 0x0000960000107ab9 */ /* 0x000fe20000000a00 */
[----:B------:R-:W-:Y:S01]  /*0030*/  ULDC.64 UR12, c[0x0][0x268] ;  /* 0x00009a00000c7ab9 */ /* 0x000fe20000000a00 */
[----:B------:R-:W-:Y:S01]  /*0040*/  ULDC.64 UR14, c[0x0][0x208] ;  /* 0x00008200000e7ab9 */ /* 0x000fe20000000a00 */
[----:B------:R-:W-:Y:S01]  /*0050*/  UIADD3 UR18, UP1, UR12, 0x24, URZ ;  /* 0x000000240c127890 */ /* 0x000fe2000ff3e03f */
[----:B0-----:R-:W-:Y:S01]  /*0060*/  IADD3 R1, R1, -0xa0, RZ ;  /* 0xffffff6001017810 */ /* 0x001fe20007ffe0ff */
[----:B------:R-:W-:-:S02]  /*0070*/  UMOV UR5, URZ ;  /* 0x0000003f00057c82 */ /* 0x000fc40008000000 */
[----:B------:R-:W0:Y:S01]  /*0080*/  S2UR UR20, SR_CTAID.X ;  /* 0x00000000001479c3 */ /* 0x000e220000002500 */
[----:B------:R-:W-:Y:S02]  /*0090*/  UIADD3.X UR19, URZ, UR13, URZ, UP1, !UPT ;  /* 0x0000000d3f137290 */ /* 0x000fe40008ffe43f */
[----:B-1----:R-:W-:-:S04]  /*00a0*/  UISETP.GE.U32.AND UP0, UPT, UR10, UR16, UPT ;  /* 0x000000100a00728c */ /* 0x002fc8000bf06070 */
[----:B------:R-:W-:-:S06]  /*00b0*/  UISETP.GE.AND.EX UP0, UPT, URZ, UR17, UPT, UP0 ;  /* 0x000000113f00728c */ /* 0x000fcc000bf06300 */
[----:B------:R-:W-:-:S13]  /*00c0*/  PLOP3.LUT P0, PT, PT, PT, UP0, 0x80, 0x0 ;  /* 0x000000000000781c */ /* 0x000fda0003f0f008 */
[----:B0-----:R-:W-:Y:S05]  /*00d0*/  @!P0 BRA `(.L_x_606) ;  /* 0x0000000000648947 */ /* 0x001fea0003800000 */
[----:B------:R-:W0:Y:S01]  /*00e0*/  S2R R0, SR_TID.X ;  /* 0x0000000000007919 */ /* 0x000e220000002100 */
[----:B------:R-:W-:Y:S01]  /*00f0*/  BAR.SYNC.DEFER_BLOCKING 0x0 ;  /* 0x0000000000007b1d */ /* 0x000fe20000010000 */
[----:B0-----:R-:W-:-:S13]  /*0100*/  ISETP.NE.AND P0, PT, R0, RZ, PT ;  /* 0x000000ff0000720c */ /* 0x001fda0003f05270 */
[----:B------:R-:W-:Y:S05]  /*0110*/  @P0 BRA `(.L_x_607) ;  /* 0x0000000000480947 */ /* 0x000fea0003800000 */
[----:B------:R-:W-:Y:S02]  /*0120*/  IADD3 R0, RZ, -UR10, RZ ;  /* 0x8000000aff007c10 */ /* 0x000fe4000fffe0ff */
[----:B------:R-:W-:Y:S02]  /*0130*/  MOV R5, 0x7fffff71 ;  /* 0x7fffff7100057802 */ /* 0x000fe40000000f00 */
[----:B------:R-:W-:Y:S02]  /*0140*/  ISETP.NE.AND P0, PT, R0, UR20, PT ;  /* 0x0000001400007c0c */ /* 0x000fe4000bf05270 */
[----:B------:R-:W-:Y:S02]  /*0150*/  MOV R2, UR18 ;  /* 0x0000001200027c02 */ /* 0x000fe40008000f00 */
[----:B------:R-:W-:Y:S02]  /*0160*/  SEL R5, R5, 0x1, !P0 ;  /* 0x0000000105057807 */ /* 0x000fe40004000000 */
[----:B------:R-:W-:Y:S01]  /*0170*/  MOV R3, UR19 ;  /* 0x0000001300037c02 */ /* 0x000fe20008000f00 */
[----:B------:R-:W-:Y:S06]  /*0180*/  MEMBAR.ALL.GPU ;  /* 0x0000000000007992 */ /* 0x000fec000000a000 */
[----:B------:R-:W-:-:S00]  /*0190*/  ERRBAR ;  /* 0x00000000000079ab */ /* 0x000fc00000000000 */
[----:B------:R-:W-:Y:S06]  /*01a0*/  CGAERRBAR ;  /* 0x00000000000075ab */ /* 0x000fec0000000000 */
[----:B------:R0:W5:Y:S02]  /*01b0*/  ATOM.E.ADD.STRONG.GPU PT, R5, desc[UR14][R2.64], R5 ;  /* 0x000000050205798a */ /* 0x00016400081ee1ce */
.L_x_608:
[----:B0-----:R-:W-:Y:S01]  /*01c0*/  IMAD.U32 R2, RZ, RZ, UR18 ;  /* 0x00000012ff027e24 */ /* 0x001fe2000f8e00ff */
[----:B------:R-:W-:-:S05]  /*01d0*/  MOV R3, UR19 ;  /* 0x0000001300037c02 */ /* 0x000fca0008000f00 */
[----:B------:R-:W2:Y:S04]  /*01e0*/  LD.E.STRONG.GPU R2, desc[UR14][R2.64] ;  /* 0x0000000e02027980 */ /* 0x000ea8000c10f900 */
[----:B--2---:R-:W-:Y:S01]  /*01f0*/  CCTL.IVALL ;  /* 0x00000000ff00798f */ /* 0x004fe20002000000 */
[----:B------:R-:W-:Y:S05]  /*0200*/  YIELD ;  /* 0x0000000000007946 */ /* 0x000fea0003800000 */
[----:B-----5:R-:W-:-:S04]  /*0210*/  LOP3.LUT R0, R2, R5, RZ, 0x3c, !PT ;  /* 0x0000000502007212 */ /* 0x020fc800078e3cff */
[----:B------:R-:W-:-:S13]  /*0220*/  ISETP.GT.AND P0, PT, R0, -0x1, PT ;  /* 0xffffffff0000780c */ /* 0x000fda0003f04270 */
[----:B------:R-:W-:Y:S05]  /*0230*/  @P0 BRA `(.L_x_608) ;  /* 0xfffffffc00e00947 */ /* 0x000fea000383ffff */
.L_x_607:
[----:B------:R-:W-:Y:S05]  /*0240*/  WARPSYNC.ALL ;  /* 0x0000000000007948 */ /* 0x000fea0003800000 */
[----:B------:R-:W-:Y:S06]  /*0250*/  BAR.SYNC.DEFER_BLOCKING 0x0 ;  /* 0x0000000000007b1d */ /* 0x000fec0000010000 */
[----:B------:R-:W-:Y:S05]  /*0260*/  BRA `(.L_x_609) ;  /* 0x0000007000107947 */ /* 0x000fea0003800000 */
.L_x_606:
[----:B------:R-:W0:Y:S01]  /*0270*/  S2R R19, SR_TID.X ;  /* 0x0000000000137919 */ /* 0x000e220000002100 */
[----:B------:R-:W1:Y:S01]  /*0280*/  LDC.64 R4, c[0x0][0x238] ;  /* 0x00008e00ff047b82 */ /* 0x000e620000000a00 */
[----:B0-----:R-:W-:-:S05]  /*0290*/  IMAD.WIDE.U32 R2, R19, -0x33333333, RZ ;  /* 0xcccccccd13027825 */ /* 0x001fca00078e00ff */
[----:B------:R-:W-:-:S05]  /*02a0*/  SHF.R.U32.HI R0, RZ, 0x6, R3 ;  /* 0x00000006ff007819 */ /* 0x000fca0000011603 */
[----:B------:R-:W-:-:S05]  /*02b0*/  IMAD R0, R0, -0x50, R19 ;  /* 0xffffffb000007824 */ /* 0x000fca00078e0213 */
[----:B------:R-:W-:-:S05]  /*02c0*/  SHF.L.U32 R7, R0, 0x2, RZ ;  /* 0x0000000200077819 */ /* 0x000fca00000006ff */
[----:B-1----:R-:W-:-:S05]  /*02d0*/  IMAD.WIDE R2, R7, 0x2, R4 ;  /* 0x0000000207027825 */ /* 0x002fca00078e0204 */
[----:B------:R0:W2:Y:S01]  /*02e0*/  LDG.E.64.CONSTANT R22, desc[UR14][R2.64] ;  /* 0x0000000e02167981 */ /* 0x0000a2000c1e9b00 */
[--C-:B------:R-:W-:Y:S01]  /*02f0*/  SHF.R.S32.HI R6, RZ, 0x1f, R19.reuse ;  /* 0x0000001fff067819 */ /* 0x100fe20000011413 */
[----:B------:R-:W-:Y:S01]  /*0300*/  ULOP3.LUT UR4, UR20, 0xf, URZ, 0xc0, !UPT ;  /* 0x0000000f14047892 */ /* 0x000fe2000f8ec03f */
[----:B------:R-:W-:Y:S01]  /*0310*/  SHF.R.U32.HI R0, RZ, 0x2, R19 ;  /* 0x00000002ff007819 */ /* 0x000fe20000011613 */
[----:B------:R-:W1:Y:S01]  /*0320*/  S2UR UR9, SR_CgaCtaId ;  /* 0x00000000000979c3 */ /* 0x000e620000008800 */
[----:B------:R-:W-:Y:S01]  /*0330*/  LEA.HI R8, R6, R19, RZ, 0x2 ;  /* 0x0000001306087211 */ /* 0x000fe200078f10ff */
[----:B------:R-:W-:Y:S01]  /*0340*/  UMOV UR8, 0x400 ;  /* 0x0000040000087882 */ /* 0x000fe20000000000 */
[C---:B------:R-:W-:Y:S01]  /*0350*/  SHF.L.U32 R12, R0.reuse, 0x4, RZ ;  /* 0x00000004000c7819 */ /* 0x040fe200000006ff */
[----:B------:R-:W-:Y:S01]  /*0360*/  IMAD R4, R0, 0xa, RZ ;  /* 0x0000000a00047824 */ /* 0x000fe200078e02ff */
[----:B------:R-:W-:Y:S01]  /*0370*/  SHF.R.S32.HI R11, RZ, 0x2, R8 ;  /* 0x00000002ff0b7819 */ /* 0x000fe20000011408 */
[----:B------:R-:W-:Y:S01]  /*0380*/  UIADD3 UR6, UR8, 0x2800, URZ ;  /* 0x0000280008067890 */ /* 0x000fe2000fffe03f */
[----:B------:R-:W-:Y:S01]  /*0390*/  MOV R9, UR4 ;  /* 0x0000000400097c02 */ /* 0x000fe20008000f00 */
[----:B0-----:R-:W-:Y:S01]  /*03a0*/  VIADD R2, R4, 0x2 ;  /* 0x0000000204027836 */ /* 0x001fe20000000000 */
[----:B------:R-:W-:Y:S01]  /*03b0*/  IADD3 R0, R11, 0x50, RZ ;  /* 0x000000500b007810 */ /* 0x000fe20007ffe0ff */
[----:B------:R-:W-:Y:S01]  /*03c0*/  USHF.L.U32 UR7, UR10, 0x4, URZ ;  /* 0x000000040a077899 */ /* 0x000fe2000800063f */
[----:B------:R-:W-:Y:S01]  /*03d0*/  LOP3.LUT R9, R12, 0xfffffff0, R9, 0xe2, !PT ;  /* 0xfffffff00c097812 */ /* 0x000fe200078ee209 */
[----:B------:R-:W-:Y:S01]  /*03e0*/  UIADD3 UR11, -UR10, URZ, URZ ;  /* 0x0000003f0a0b7290 */ /* 0x000fe2000fffe13f */
[----:B------:R-:W-:Y:S01]  /*03f0*/  SHF.R.U32.HI R5, RZ, 0x1, R4 ;  /* 0x00000001ff057819 */ /* 0x000fe20000011604 */
[----:B------:R-:W-:Y:S01]  /*0400*/  ULOP3.LUT UR4, UR7, 0xfffffff0, UR4, 0xe2, !UPT ;  /* 0xfffffff007047892 */ /* 0x000fe2000f8ee204 */
[----:B------:R-:W-:Y:S01]  /*0410*/  SHF.R.S32.HI R3, RZ, 0x1f, R0 ;  /* 0x0000001fff037819 */ /* 0x000fe20000011400 */
[----:B------:R0:W-:Y:S01]  /*0420*/  STL [R1+0x7c], R9 ;  /* 0x00007c0901007387 */ /* 0x0001e20000100800 */
[----:B------:R-:W-:-:S02]  /*0430*/  SHF.R.U32.HI R10, RZ, 0x2, R4 ;  /* 0x00000002ff0a7819 */ /* 0x000fc40000011604 */
[----:B------:R-:W-:Y:S02]  /*0440*/  CS2R R44, SRZ ;  /* 0x00000000002c7805 */ /* 0x000fe4000001ff00 */
[----:B------:R-:W-:Y:S02]  /*0450*/  LOP3.LUT R5, R5, 0x1, RZ, 0xc0, !PT ;  /* 0x0000000105057812 */ /* 0x000fe400078ec0ff */
[----:B------:R-:W-:Y:S02]  /*0460*/  CS2R R46, SRZ ;  /* 0x00000000002e7805 */ /* 0x000fe4000001ff00 */
[----:B------:R-:W-:Y:S02]  /*0470*/  SHF.R.U32.HI R14, RZ, 0x2, R2 ;  /* 0x00000002ff0e7819 */ /* 0x000fe40000011602 */
[----:B------:R-:W-:Y:S02]  /*0480*/  CS2R R48, SRZ ;  /* 0x0000000000307805 */ /* 0x000fe4000001ff00 */
[----:B------:R-:W-:Y:S01]  /*0490*/  LEA.HI R6, R6, R19, RZ, 0x4 ;  /* 0x0000001306067211 */ /* 0x000fe200078f20ff */
[----:B------:R-:W-:Y:S01]  /*04a0*/  IMAD R12, R5, 0x50, R10 ;  /* 0x00000050050c7824 */ /* 0x000fe200078e020a */
[----:B------:R-:W-:Y:S01]  /*04b0*/  IADD3 R10, R4, 0x4, RZ ;  /* 0x00000004040a7810 */ /* 0x000fe20007ffe0ff */
[----:B-1----:R-:W-:Y:S01]  /*04c0*/  ULEA UR6, UR9, UR6, 0x18 ;  /* 0x0000000609067291 */ /* 0x002fe2000f8ec03f */
[----:B0-----:R-:W-:Y:S01]  /*04d0*/  LEA.HI R9, R3, R0, RZ, 0x2 ;  /* 0x0000000003097211 */ /* 0x001fe200078f10ff */
[----:B------:R-:W-:Y:S01]  /*04e0*/  ULEA UR9, UR9, UR8, 0x18 ;  /* 0x0000000809097291 */ /* 0x000fe2000f8ec03f */
[----:B------:R-:W-:-:S02]  /*04f0*/  SHF.R.U32.HI R3, RZ, 0x1, R2 ;  /* 0x00000001ff037819 */ /* 0x000fc40000011602 */
[----:B------:R-:W-:Y:S02]  /*0500*/  CS2R R50, SRZ ;  /* 0x0000000000327805 */ /* 0x000fe4000001ff00 */
[----:B------:R-:W-:Y:S01]  /*0510*/  IADD3 R0, R11, 0xa0, RZ ;  /* 0x000000a00b007810 */ /* 0x000fe20007ffe0ff */
[----:B------:R-:W-:Y:S01]  /*0520*/  UMOV UR8, UR10 ;  /* 0x0000000a00087c82 */ /* 0x000fe20008000000 */
[----:B------:R-:W-:Y:S02]  /*0530*/  LOP3.LUT R13, R3, 0x1, RZ, 0xc0, !PT ;  /* 0x00000001030d7812 */ /* 0x000fe400078ec0ff */
[----:B------:R-:W-:Y:S02]  /*0540*/  SHF.R.S32.HI R3, RZ, 0x1f, R0 ;  /* 0x0000001fff037819 */ /* 0x000fe40000011400 */
[----:B------:R-:W-:Y:S01]  /*0550*/  IADD3 R2, R11, 0xf0, RZ ;  /* 0x000000f00b027810 */ /* 0x000fe20007ffe0ff */
[----:B------:R-:W-:Y:S01]  /*0560*/  IMAD R13, R13, 0x50, R14 ;  /* 0x000000500d0d7824 */ /* 0x000fe200078e020e */
[----:B------:R-:W-:-:S02]  /*0570*/  SHF.R.U32.HI R11, RZ, 0x1, R10 ;  /* 0x00000001ff0b7819 */ /* 0x000fc4000001160a */
[----:B------:R-:W-:Y:S02]  /*0580*/  SHF.R.U32.HI R16, RZ, 0x2, R10 ;  /* 0x00000002ff107819 */ /* 0x000fe4000001160a */
[----:B------:R-:W-:Y:S02]  /*0590*/  LEA.HI R10, R3, R0, RZ, 0x2 ;  /* 0x00000000030a7211 */ /* 0x000fe400078f10ff */
[----:B------:R-:W-:Y:S02]  /*05a0*/  SHF.R.S32.HI R5, RZ, 0x1f, R2 ;  /* 0x0000001fff057819 */ /* 0x000fe40000011402 */
[C---:B------:R-:W-:Y:S02]  /*05b0*/  IADD3 R0, R4.reuse, 0x6, RZ ;  /* 0x0000000604007810 */ /* 0x040fe40007ffe0ff */
[----:B------:R-:W-:Y:S02]  /*05c0*/  IADD3 R4, R4, 0x8, RZ ;  /* 0x0000000804047810 */ /* 0x000fe40007ffe0ff */
[----:B------:R-:W-:-:S02]  /*05d0*/  LOP3.LUT R15, R11, 0x1, RZ, 0xc0, !PT ;  /* 0x000000010b0f7812 */ /* 0x000fc400078ec0ff */
[----:B------:R-:W-:Y:S02]  /*05e0*/  LEA.HI R11, R5, R2, RZ, 0x2 ;  /* 0x00000002050b7211 */ /* 0x000fe400078f10ff */
[----:B------:R-:W-:Y:S01]  /*05f0*/  SHF.R.U32.HI R2, RZ, 0x1, R0 ;  /* 0x00000001ff027819 */ /* 0x000fe20000011600 */
[----:B------:R-:W-:Y:S01]  /*0600*/  IMAD R15, R15, 0x50, R16 ;  /* 0x000000500f0f7824 */ /* 0x000fe200078e0210 */
[----:B------:R-:W-:Y:S02]  /*0610*/  SHF.R.U32.HI R3, RZ, 0x1, R4 ;  /* 0x00000001ff037819 */ /* 0x000fe40000011604 */
[----:B------:R-:W-:Y:S02]  /*0620*/  SHF.R.U32.HI R5, RZ, 0x2, R0 ;  /* 0x00000002ff057819 */ /* 0x000fe40000011600 */
[----:B------:R-:W-:Y:S02]  /*0630*/  SHF.R.U32.HI R17, RZ, 0x2, R4 ;  /* 0x00000002ff117819 */ /* 0x000fe40000011604 */
[----:B------:R-:W-:-:S02]  /*0640*/  LOP3.LUT R0, R2, 0x1, RZ, 0xc0, !PT ;  /* 0x0000000102007812 */ /* 0x000fc400078ec0ff */
[----:B------:R-:W-:Y:S01]  /*0650*/  LOP3.LUT R4, R3, 0x1, RZ, 0xc0, !PT ;  /* 0x0000000103047812 */ /* 0x000fe200078ec0ff */
[C---:B------:R-:W-:Y:S01]  /*0660*/  IMAD.WIDE.U32 R2, R7.reuse, -0x33333333, RZ ;  /* 0xcccccccd07027825 */ /* 0x040fe200078e00ff */
[----:B------:R-:W-:Y:S02]  /*0670*/  IADD3 R2, R7, 0x2, RZ ;  /* 0x0000000207027810 */ /* 0x000fe40007ffe0ff */
[----:B------:R-:W-:Y:S01]  /*0680*/  LOP3.LUT R8, R8, 0xfffffffc, RZ, 0xc0, !PT ;  /* 0xfffffffc08087812 */ /* 0x000fe200078ec0ff */
[----:B------:R-:W-:Y:S01]  /*0690*/  IMAD R0, R0, 0x50, R5 ;  /* 0x0000005000007824 */ /* 0x000fe200078e0205 */
[----:B------:R-:W-:Y:S01]  /*06a0*/  SHF.R.U32.HI R3, RZ, 0x3, R3 ;  /* 0x00000003ff037819 */ /* 0x000fe20000011603 */
[----:B------:R-:W-:Y:S01]  /*06b0*/  IMAD.U32 R5, RZ, RZ, UR6 ;  /* 0x00000006ff057e24 */ /* 0x000fe2000f8e00ff */
[----:B------:R-:W-:Y:S01]  /*06c0*/  IADD3 R8, -R8, R19, RZ ;  /* 0x0000001308087210 */ /* 0x000fe20007ffe1ff */
[----:B------:R-:W-:Y:S01]  /*06d0*/  IMAD R4, R4, 0x50, R17 ;  /* 0x0000005004047824 */ /* 0x000fe200078e0211 */
[----:B------:R-:W-:Y:S01]  /*06e0*/  SHF.R.U32.HI R9, RZ, 0x2, R9 ;  /* 0x00000002ff097819 */ /* 0x000fe20000011609 */
[----:B------:R0:W-:Y:S01]  /*06f0*/  STL [R1+0x40], R3 ;  /* 0x0000400301007387 */ /* 0x0001e20000100800 */
[--C-:B------:R-:W-:Y:S01]  /*0700*/  IMAD R12, R12, 0x28, R5.reuse ;  /* 0x000000280c0c7824 */ /* 0x100fe200078e0205 */
[----:B------:R-:W-:Y:S01]  /*0710*/  SHF.R.U32.HI R7, RZ, 0x2, R10 ;  /* 0x00000002ff077819 */ /* 0x000fe2000001160a */
[----:B------:R-:W-:Y:S01]  /*0720*/  IMAD R14, R13, 0x28, R5 ;  /* 0x000000280d0e7824 */ /* 0x000fe200078e0205 */
[----:B------:R-:W-:Y:S01]  /*0730*/  SHF.R.U32.HI R11, RZ, 0x2, R11 ;  /* 0x00000002ff0b7819 */ /* 0x000fe2000001160b */
[--C-:B------:R-:W-:Y:S01]  /*0740*/  IMAD R16, R15, 0x28, R5.reuse ;  /* 0x000000280f107824 */ /* 0x100fe200078e0205 */
[----:B------:R-:W-:Y:S01]  /*0750*/  ULEA UR6, UP0, UR10, UR12, 0x2 ;  /* 0x0000000c0a067291 */ /* 0x000fe2000f80103f */
[--C-:B------:R-:W-:Y:S01]  /*0760*/  IMAD R18, R0, 0x28, R5.reuse ;  /* 0x0000002800127824 */ /* 0x100fe200078e0205 */
[----:B------:R-:W-:Y:S01]  /*0770*/  SHF.L.U32 R0, R19, 0x3, RZ ;  /* 0x0000000313007819 */ /* 0x000fe200000006ff */
[----:B------:R-:W-:Y:S01]  /*0780*/  IMAD R20, R4, 0x28, R5 ;  /* 0x0000002804147824 */ /* 0x000fe200078e0205 */
[----:B------:R-:W-:Y:S01]  /*0790*/  ULEA.HI.X UR7, UR10, UR13, UR5, 0x2, UP0 ;  /* 0x0000000d0a077291 */ /* 0x000fe200080f1405 */
[----:B0-----:R-:W-:Y:S01]  /*07a0*/  IMAD.WIDE.U32 R2, R2, -0x33333333, RZ ;  /* 0xcccccccd02027825 */ /* 0x001fe200078e00ff */
[----:B------:R-:W0:Y:S01]  /*07b0*/  LDC.64 R4, c[0x0][0x260] ;  /* 0x00009800ff047b82 */ /* 0x000e220000000a00 */
[----:B------:R-:W-:Y:S01]  /*07c0*/  MOV R2, UR4 ;  /* 0x0000000400027c02 */ /* 0x000fe20008000f00 */
[----:B------:R-:W-:Y:S01]  /*07d0*/  UISETP.NE.AND UP0, UPT, UR20, UR11, UPT ;  /* 0x0000000b1400728c */ /* 0x000fe2000bf05270 */
[----:B------:R-:W-:Y:S01]  /*07e0*/  LOP3.LUT R13, R0, 0x18, RZ, 0xc0, !PT ;  /* 0x00000018000d7812 */ /* 0x000fe200078ec0ff */
[----:B------:R-:W-:Y:S01]  /*07f0*/  UMOV UR4, 0x7fffff71 ;  /* 0x7fffff7100047882 */ /* 0x000fe20000000000 */
[----:B------:R-:W-:Y:S01]  /*0800*/  SHF.R.U32.HI R3, RZ, 0x3, R3 ;  /* 0x00000003ff037819 */ /* 0x000fe20000011603 */
[----:B------:R-:W-:Y:S01]  /*0810*/  IMAD R0, R2, 0x140, R19 ;  /* 0x0000014002007824 */ /* 0x000fe200078e0213 */
[----:B------:R-:W-:-:S03]  /*0820*/  USEL UR12, UR4, 0x1, !UP0 ;  /* 0x00000001040c7887 */ /* 0x000fc6000c000000 */
[----:B------:R1:W-:Y:S01]  /*0830*/  STL [R1+0x44], R3 ;  /* 0x0000440301007387 */ /* 0x0003e20000100800 */
[----:B------:R-:W-:Y:S01]  /*0840*/  UMOV UR4, URZ ;  /* 0x0000003f00047c82 */ /* 0x000fe20008000000 */
[----:B-1----:R-:W-:Y:S02]  /*0850*/  SHF.R.U32.HI R3, RZ, 0x4, R6 ;  /* 0x00000004ff037819 */ /* 0x002fe40000011606 */
[C---:B------:R-:W-:Y:S02]  /*0860*/  LOP3.LUT R6, R8.reuse, 0x3, R9, 0x78, !PT ;  /* 0x0000000308067812 */ /* 0x040fe400078e7809 */
[C---:B------:R-:W-:Y:S02]  /*0870*/  LOP3.LUT R2, R8.reuse, 0x3, R3, 0x78, !PT ;  /* 0x0000000308027812 */ /* 0x040fe400078e7803 */
[C---:B------:R-:W-:Y:S02]  /*0880*/  LOP3.LUT R3, R8.reuse, 0x3, R7, 0x78, !PT ;  /* 0x0000000308037812 */ /* 0x040fe400078e7807 */
[----:B------:R-:W-:Y:S01]  /*0890*/  SHF.L.U32 R7, R19, 0x1, RZ ;  /* 0x0000000113077819 */ /* 0x000fe200000006ff */
[----:B------:R1:W-:Y:S04]  /*08a0*/  STL [R1+0x70], R2 ;  /* 0x0000700201007387 */ /* 0x0003e80000100800 */
[----:B------:R3:W-:Y:S04]  /*08b0*/  STL [R1+0x6c], R6 ;  /* 0x00006c0601007387 */ /* 0x0007e80000100800 */
[----:B------:R4:W-:Y:S01]  /*08c0*/  STL [R1+0x68], R3 ;  /* 0x0000680301007387 */ /* 0x0009e20000100800 */
[----:B-1----:R-:W-:-:S02]  /*08d0*/  LOP3.LUT R2, R8, 0x3, R11, 0x78, !PT ;  /* 0x0000000308027812 */ /* 0x002fc400078e780b */
[----:B------:R-:W-:Y:S01]  /*08e0*/  LEA R8, R19, UR9, 0x5 ;  /* 0x0000000913087c11 */ /* 0x000fe2000f8e28ff */
[----:B---3--:R-:W-:Y:S02]  /*08f0*/  IMAD.IADD R6, R12, 0x1, R13 ;  /* 0x000000010c067824 */ /* 0x008fe400078e020d */
[----:B------:R1:W-:Y:S01]  /*0900*/  STL [R1+0x64], R2 ;  /* 0x0000640201007387 */ /* 0x0003e20000100800 */
[----:B----4-:R-:W-:-:S03]  /*0910*/  SHF.L.U32 R3, R0, 0x1, RZ ;  /* 0x0000000100037819 */ /* 0x010fc600000006ff */
[----:B------:R3:W-:Y:S01]  /*0920*/  STL [R1+0x60], R6 ;  /* 0x0000600601007387 */ /* 0x0007e20000100800 */
[C---:B------:R-:W-:Y:S02]  /*0930*/  IADD3 R0, R13.reuse, R14, RZ ;  /* 0x0000000e0d007210 */ /* 0x040fe40007ffe0ff */
[----:B-1----:R-:W-:-:S03]  /*0940*/  IADD3 R2, R13, R16, RZ ;  /* 0x000000100d027210 */ /* 0x002fc60007ffe0ff */
[----:B------:R1:W-:Y:S01]  /*0950*/  STL [R1+0x5c], R0 ;  /* 0x00005c0001007387 */ /* 0x0003e20000100800 */
[----:B---3--:R-:W-:-:S03]  /*0960*/  IADD3 R6, R13, R18, RZ ;  /* 0x000000120d067210 */ /* 0x008fc60007ffe0ff */
[----:B------:R0:W-:Y:S04]  /*0970*/  STL [R1+0x58], R2 ;  /* 0x0000580201007387 */ /* 0x0001e80000100800 */
[----:B------:R3:W-:Y:S01]  /*0980*/  STL [R1+0x54], R6 ;  /* 0x0000540601007387 */ /* 0x0007e20000100800 */
[----:B-1----:R-:W-:Y:S01]  /*0990*/  IADD3 R0, R13, R20, RZ ;  /* 0x000000140d007210 */ /* 0x002fe20007ffe0ff */
[----:B0-----:R-:W-:-:S04]  /*09a0*/  IMAD.WIDE.U32 R2, R3, 0x4, R4 ;  /* 0x0000000403027825 */ /* 0x001fc800078e0004 */
[----:B------:R-:W-:Y:S01]  /*09b0*/  STL [R1+0x50], R0 ;  /* 0x0000500001007387 */ /* 0x000fe20000100800 */
[----:B---3--:R-:W-:-:S03]  /*09c0*/  LOP3.LUT R6, R7, 0x18, RZ, 0xc0, !PT ;  /* 0x0000001807067812 */ /* 0x008fc600078ec0ff */
[----:B------:R0:W-:Y:S01]  /*09d0*/  STL.64 [R1+0x48], R2 ;  /* 0x0000480201007387 */ /* 0x0001e20000100a00 */
[----:B------:R-:W-:-:S04]  /*09e0*/  LOP3.LUT R7, R7, 0x18, RZ, 0xc, !PT ;  /* 0x0000001807077812 */ /* 0x000fc800078e0cff */
[----:B------:R-:W-:Y:S02]  /*09f0*/  IADD3 R9, R8, R7, RZ ;  /* 0x0000000708097210 */ /* 0x000fe40007ffe0ff */
[C---:B0-----:R-:W-:Y:S02]  /*0a00*/  LOP3.LUT R3, R6.reuse, 0x8, RZ, 0x3c, !PT ;  /* 0x0000000806037812 */ /* 0x041fe400078e3cff */
[----:B------:R-:W-:Y:S02]  /*0a10*/  LOP3.LUT R6, R6, 0x10, RZ, 0x3c, !PT ;  /* 0x0000001006067812 */ /* 0x000fe400078e3cff */
[C---:B------:R-:W-:Y:S02]  /*0a20*/  IADD3 R7, R8.reuse, R3, RZ ;  /* 0x0000000308077210 */ /* 0x040fe40007ffe0ff */
[----:B------:R-:W-:-:S03]  /*0a30*/  IADD3 R3, R8, R6, RZ ;  /* 0x0000000608037210 */ /* 0x000fc60007ffe0ff */
[----:B------:R0:W-:Y:S04]  /*0a40*/  STL [R1+0x78], R7 ;  /* 0x0000780701007387 */ /* 0x0001e80000100800 */
[----:B------:R0:W-:Y:S01]  /*0a50*/  STL [R1+0x74], R3 ;  /* 0x0000740301007387 */ /* 0x0001e20000100800 */
[C---:B--2---:R-:W-:Y:S01]  /*0a60*/  PRMT R4, R23.reuse, 0x7632, R4 ;  /* 0x0000763217047816 */ /* 0x044fe20000000004 */
[----:B------:R-:W-:Y:S01]  /*0a70*/  IMAD.U32 R0, R23, 0x10000, RZ ;  /* 0x0001000017007824 */ /* 0x000fe200078e00ff */
[C---:B------:R-:W-:Y:S02]  /*0a80*/  PRMT R5, R22.reuse, 0x7632, R5 ;  /* 0x0000763216057816 */ /* 0x040fe40000000005 */
[----:B------:R-:W-:Y:S01]  /*0a90*/  SHF.L.U32 R2, R22, 0x10, RZ ;  /* 0x0000001016027819 */ /* 0x000fe200000006ff */
[----:B------:R-:W-:Y:S01]  /*0aa0*/  IMAD.U32 R4, R4, 0x10000, RZ ;  /* 0x0001000004047824 */ /* 0x000fe200078e00ff */
[----:B0-----:R-:W-:-:S07]  /*0ab0*/  SHF.L.U32 R5, R5, 0x10, RZ ;  /* 0x0000001005057819 */ /* 0x001fce00000006ff */
.L_x_619:
[----:B------:R-:W2:Y:S01]  /*0ac0*/  LDL R8, [R1+0x40] ;  /* 0x0000400001087983 */ /* 0x000ea20000100800 */
[----:B------:R-:W-:Y:S01]  /*0ad0*/  USHF.L.U32 UR11, UR20, 0x6, URZ ;  /* 0x00000006140b7899 */ /* 0x000fe2000800063f */
[----:B0-----:R-:W-:Y:S01]  /*0ae0*/  HFMA2.MMA R11, -RZ, RZ, 0, 0 ;  /* 0x00000000ff0b7435 */ /* 0x001fe200000001ff */
[----:B------:R-:W-:Y:S01]  /*0af0*/  USHF.L.U32 UR13, UR10, 0x5, URZ ;  /* 0x000000050a0d7899 */ /* 0x000fe2000800063f */
[----:B------:R-:W0:Y:S01]  /*0b00*/  S2R R3, SR_TID.X ;  /* 0x0000000000037919 */ /* 0x000e220000002100 */
[----:B------:R-:W-:Y:S02]  /*0b10*/  ULOP3.LUT UR11, UR11, 0x3c0, URZ, 0xc0, !UPT ;  /* 0x000003c00b0b7892 */ /* 0x000fe4000f8ec03f */
[----:B------:R-:W-:Y:S01]  /*0b20*/  USHF.L.U64.HI UR16, UR10, 0x5, UR5 ;  /* 0x000000050a107899 */ /* 0x000fe20008010205 */
[----:B------:R-:W-:Y:S01]  /*0b30*/  STL [R1+0x8c], R45 ;  /* 0x00008c2d01007387 */ /* 0x000fe20000100800 */
[----:B------:R-:W-:Y:S01]  /*0b40*/  ULDC.64 UR22, c[0x0][0x248] ;  /* 0x0000920000167ab9 */ /* 0x000fe20000000a00 */
[----:B------:R-:W-:Y:S01]  /*0b50*/  ULDC.64 UR24, c[0x0][0x230] ;  /* 0x00008c0000187ab9 */ /* 0x000fe20000000a00 */
[----:B------:R-:W-:Y:S01]  /*0b60*/  ULDC.64 UR26, c[0x0][0x228] ;  /* 0x00008a00001a7ab9 */ /* 0x000fe20000000a00 */
[----:B------:R-:W-:Y:S04]  /*0b70*/  STL [R1+0x88], R44 ;  /* 0x0000882c01007387 */ /* 0x000fe80000100800 */
[----:B------:R-:W-:Y:S04]  /*0b80*/  STL [R1+0x84], R49 ;  /* 0x0000843101007387 */ /* 0x000fe80000100800 */
[----:B------:R-:W-:Y:S01]  /*0b90*/  STL [R1+0x80], R48 ;  /* 0x0000803001007387 */ /* 0x000fe20000100800 */
[----:B0-----:R-:W-:-:S05]  /*0ba0*/  IMAD.WIDE.U32 R6, R3, -0x33333333, RZ ;  /* 0xcccccccd03067825 */ /* 0x001fca00078e00ff */
[----:B------:R-:W-:-:S04]  /*0bb0*/  SHF.R.U32.HI R7, RZ, 0x6, R7 ;  /* 0x00000006ff077819 */ /* 0x000fc80000011607 */
[C---:B------:R-:W-:Y:S01]  /*0bc0*/  IADD3 R13, R7.reuse, UR11, RZ ;  /* 0x0000000b070d7c10 */ /* 0x040fe2000fffe0ff */
[----:B------:R-:W-:Y:S01]  /*0bd0*/  IMAD R9, R7, -0x50, R3 ;  /* 0xffffffb007097824 */ /* 0x000fe200078e0203 */
[----:B------:R-:W-:Y:S01]  /*0be0*/  MOV R3, UR10 ;  /* 0x0000000a00037c02 */ /* 0x000fe20008000f00 */
[----:B------:R-:W-:Y:S02]  /*0bf0*/  UIMAD UR11, UR5, 0x50000, URZ ;  /* 0x00050000050b78a4 */ /* 0x000fe4000f8e023f */
[----:B------:R-:W-:Y:S01]  /*0c00*/  IMAD R13, R13, 0x140, RZ ;  /* 0x000001400d0d7824 */ /* 0x000fe200078e02ff */
[----:B------:R-:W-:-:S05]  /*0c10*/  SHF.L.U32 R10, R9, 0x2, RZ ;  /* 0x00000002090a7819 */ /* 0x000fca00000006ff */
[----:B------:R-:W-:-:S04]  /*0c20*/  IMAD.WIDE.U32 R10, R3, 0x50000, R10 ;  /* 0x00050000030a7825 */ /* 0x000fc800078e000a */
[----:B------:R-:W-:Y:S01]  /*0c30*/  VIADD R3, R11, UR11 ;  /* 0x0000000b0b037c36 */ /* 0x000fe20008000000 */
[CC--:B------:R-:W-:Y:S01]  /*0c40*/  IADD3 R163, P1, R13.reuse, R10.reuse, RZ ;  /* 0x0000000a0da37210 */ /* 0x0c0fe20007f3e0ff */
[----:B------:R-:W-:Y:S01]  /*0c50*/  ULDC UR11, c[0x0][0x250] ;  /* 0x00009400000b7ab9 */ /* 0x000fe20000000800 */
[----:B------:R-:W-:Y:S02]  /*0c60*/  IADD3 R11, R13, 0x500, RZ ;  /* 0x000005000d0b7810 */ /* 0x000fe40007ffe0ff */
[----:B------:R-:W-:Y:S02]  /*0c70*/  IADD3.X R164, RZ, R3, RZ, P1, !PT ;  /* 0x00000003ffa47210 */ /* 0x000fe40000ffe4ff */
[----:B------:R-:W-:Y:S02]  /*0c80*/  IADD3 R11, P1, R11, R10, RZ ;  /* 0x0000000a0b0b7210 */ /* 0x000fe40007f3e0ff */
[C---:B------:R-:W-:Y:S02]  /*0c90*/  SHF.L.U64.HI R164, R163.reuse, 0x1, R164 ;  /* 0x00000001a3a47819 */ /* 0x040fe400000102a4 */
[----:B------:R-:W-:-:S02]  /*0ca0*/  SHF.L.U32 R163, R163, 0x1, RZ ;  /* 0x00000001a3a37819 */ /* 0x000fc400000006ff */
[----:B------:R-:W-:-:S03]  /*0cb0*/  SHF.L.U32 R12, R11, 0x1, RZ ;  /* 0x000000010b0c7819 */ /* 0x000fc600000006ff */
[----:B------:R-:W-:Y:S04]  /*0cc0*/  STL [R1+0x90], R163 ;  /* 0x000090a301007387 */ /* 0x000fe80000100800 */
[----:B------:R-:W-:Y:S04]  /*0cd0*/  STL [R1+0x38], R12 ;  /* 0x0000380c01007387 */ /* 0x000fe80000100800 */
[----:B------:R-:W-:Y:S01]  /*0ce0*/  STL [R1+0x94], R164 ;  /* 0x000094a401007387 */ /* 0x000fe20000100800 */
[----:B--2---:R-:W-:-:S04]  /*0cf0*/  IADD3 R6, P0, R8, UR13, RZ ;  /* 0x0000000d08067c10 */ /* 0x004fc8000ff1e0ff */
[----:B------:R-:W-:Y:S02]  /*0d00*/  IADD3.X R15, RZ, UR16, RZ, P0, !PT ;  /* 0x00000010ff0f7c10 */ /* 0x000fe400087fe4ff */
[----:B------:R-:W-:-:S04]  /*0d10*/  LEA R52, P0, R6, UR22, 0x3 ;  /* 0x0000001606347c11 */ /* 0x000fc8000f8018ff */
[----:B------:R-:W-:Y:S02]  /*0d20*/  LEA.HI.X R53, R6, UR23, R15, 0x3, P0 ;  /* 0x0000001706357c11 */ /* 0x000fe400080f1c0f */
[----:B------:R-:W-:-:S04]  /*0d30*/  IADD3.X R6, RZ, R3, RZ, P1, !PT ;  /* 0x00000003ff067210 */ /* 0x000fc80000ffe4ff */
[----:B------:R-:W-:Y:S01]  /*0d40*/  SHF.L.U64.HI R8, R11, 0x1, R6 ;  /* 0x000000010b087819 */ /* 0x000fe20000010206 */
[----:B------:R-:W-:Y:S01]  /*0d50*/  VIADD R11, R13, 0xa00 ;  /* 0x00000a000d0b7836 */ /* 0x000fe20000000000 */
[C---:B------:R-:W-:Y:S01]  /*0d60*/  IADD3 R54, P0, R163.reuse, UR24, RZ ;  /* 0x00000018a3367c10 */ /* 0x040fe2000ff1e0ff */
[----:B------:R-:W2:Y:S01]  /*0d70*/  LDG.E.64.CONSTANT R52, desc[UR14][R52.64] ;  /* 0x0000000e34347981 */ /* 0x000ea2000c1e9b00 */
[----:B------:R-:W-:Y:S02]  /*0d80*/  IADD3 R56, P1, R163, UR26, RZ ;  /* 0x0000001aa3387c10 */ /* 0x000fe4000ff3e0ff */
[----:B------:R-:W-:Y:S01]  /*0d90*/  IADD3 R11, P2, R11, R10, RZ ;  /* 0x0000000a0b0b7210 */ /* 0x000fe20007f5e0ff */
[----:B------:R0:W-:Y:S01]  /*0da0*/  STL [R1+0x3c], R8 ;  /* 0x00003c0801007387 */ /* 0x0001e20000100800 */
[C---:B------:R-:W-:Y:S02]  /*0db0*/  IADD3.X R55, R164.reuse, UR25, RZ, P0, !PT ;  /* 0x00000019a4377c10 */ /* 0x040fe400087fe4ff */
[----:B------:R-:W-:-:S02]  /*0dc0*/  IADD3.X R57, R164, UR27, RZ, P1, !PT ;  /* 0x0000001ba4397c10 */ /* 0x000fc40008ffe4ff */
[C---:B------:R-:W-:Y:S02]  /*0dd0*/  IADD3 R58, P0, R12.reuse, UR24, RZ ;  /* 0x000000180c3a7c10 */ /* 0x040fe4000ff1e0ff */
[----:B------:R-:W-:Y:S01]  /*0de0*/  IADD3 R60, P1, R12, UR26, RZ ;  /* 0x0000001a0c3c7c10 */ /* 0x000fe2000ff3e0ff */
[----:B------:R-:W3:Y:S01]  /*0df0*/  LDG.E.64.CONSTANT R54, desc[UR14][R54.64] ;  /* 0x0000000e36367981 */ /* 0x000ee2000c1e9b00 */
[----:B------:R-:W-:Y:S02]  /*0e00*/  IADD3.X R6, RZ, R3, RZ, P2, !PT ;  /* 0x00000003ff067210 */ /* 0x000fe400017fe4ff */
[C---:B------:R-:W-:Y:S01]  /*0e10*/  IADD3.X R59, R8.reuse, UR25, RZ, P0, !PT ;  /* 0x00000019083b7c10 */ /* 0x040fe200087fe4ff */
[----:B------:R-:W4:Y:S01]  /*0e20*/  LDG.E.64.CONSTANT R56, desc[UR14][R56.64] ;  /* 0x0000000e38387981 */ /* 0x000f22000c1e9b00 */
[----:B------:R-:W-:Y:S02]  /*0e30*/  IADD3.X R61, R8, UR27, RZ, P1, !PT ;  /* 0x0000001b083d7c10 */ /* 0x000fe40008ffe4ff */
[----:B0-----:R-:W-:-:S02]  /*0e40*/  SHF.L.U64.HI R8, R11, 0x1, R6 ;  /* 0x000000010b087819 */ /* 0x001fc40000010206 */
[----:B------:R-:W-:Y:S01]  /*0e50*/  SHF.L.U32 R12, R11, 0x1, RZ ;  /* 0x000000010b0c7819 */ /* 0x000fe200000006ff */
[----:B------:R-:W4:Y:S01]  /*0e60*/  LDG.E.64.CONSTANT R58, desc[UR14][R58.64] ;  /* 0x0000000e3a3a7981 */ /* 0x000f22000c1e9b00 */
[----:B------:R-:W-:-:S03]  /*0e70*/  IADD3 R11, R13, 0xf00, RZ ;  /* 0x00000f000d0b7810 */ /* 0x000fc60007ffe0ff */
[----:B------:R-:W4:Y:S01]  /*0e80*/  LDG.E.64.CONSTANT R60, desc[UR14][R60.64] ;  /* 0x0000000e3c3c7981 */ /* 0x000f22000c1e9b00 */
[----:B------:R-:W-:Y:S02]  /*0e90*/  IADD3 R11, P2, R11, R10, RZ ;  /* 0x0000000a0b0b7210 */ /* 0x000fe40007f5e0ff */
[C---:B------:R-:W-:Y:S01]  /*0ea0*/  IADD3 R62, P0, R12.reuse, UR24, RZ ;  /* 0x000000180c3e7c10 */ /* 0x040fe2000ff1e0ff */
[----:B------:R0:W-:Y:S01]  /*0eb0*/  STL [R1+0x34], R8 ;  /* 0x0000340801007387 */ /* 0x0001e20000100800 */
[----:B------:R-:W-:Y:S02]  /*0ec0*/  IADD3 R64, P1, R12, UR26, RZ ;  /* 0x0000001a0c407c10 */ /* 0x000fe4000ff3e0ff */
[----:B------:R-:W-:Y:S01]  /*0ed0*/  IADD3.X R6, RZ, R3, RZ, P2, !PT ;  /* 0x00000003ff067210 */ /* 0x000fe200017fe4ff */
[----:B------:R1:W-:Y:S01]  /*0ee0*/  STL [R1+0x30], R12 ;  /* 0x0000300c01007387 */ /* 0x0003e20000100800 */
[C---:B------:R-:W-:Y:S02]  /*0ef0*/  IADD3.X R63, R8.reuse, UR25, RZ, P0, !PT ;  /* 0x00000019083f7c10 */ /* 0x040fe400087fe4ff */
[----:B------:R-:W-:-:S02]  /*0f00*/  IADD3.X R65, R8, UR27, RZ, P1, !PT ;  /* 0x0000001b08417c10 */ /* 0x000fc40008ffe4ff */
[C---:B0-----:R-:W-:Y:S02]  /*0f10*/  SHF.L.U64.HI R8, R11.reuse, 0x1, R6 ;  /* 0x000000010b087819 */ /* 0x041fe40000010206 */
[----:B------:R-:W4:Y:S01]  /*0f20*/  LDG.E.64.CONSTANT R62, desc[UR14][R62.64] ;  /* 0x0000000e3e3e7981 */ /* 0x000f22000c1e9b00 */
[----:B-1----:R-:W-:Y:S01]  /*0f30*/  SHF.L.U32 R12, R11, 0x1, RZ ;  /* 0x000000010b0c7819 */ /* 0x002fe200000006ff */
[----:B------:R-:W-:Y:S02]  /*0f40*/  VIADD R11, R13, 0x1400 ;  /* 0x000014000d0b7836 */ /* 0x000fe40000000000 */
[----:B------:R-:W4:Y:S01]  /*0f50*/  LDG.E.64.CONSTANT R64, desc[UR14][R64.64] ;  /* 0x0000000e40407981 */ /* 0x000f22000c1e9b00 */
[C---:B------:R-:W-:Y:S02]  /*0f60*/  IADD3 R66, P0, R12.reuse, UR24, RZ ;  /* 0x000000180c427c10 */ /* 0x040fe4000ff1e0ff */
[----:B------:R-:W-:Y:S01]  /*0f70*/  IADD3 R11, P2, R11, R10, RZ ;  /* 0x0000000a0b0b7210 */ /* 0x000fe20007f5e0ff */
[----:B------:R0:W-:Y:S01]  /*0f80*/  STL [R1+0x2c], R8 ;  /* 0x00002c0801007387 */ /* 0x0001e20000100800 */
[----:B------:R-:W-:-:S02]  /*0f90*/  IADD3 R68, P1, R12, UR26, RZ ;  /* 0x0000001a0c447c10 */ /* 0x000fc4000ff3e0ff */
[----:B------:R-:W-:Y:S01]  /*0fa0*/  IADD3.X R6, RZ, R3, RZ, P2, !PT ;  /* 0x00000003ff067210 */ /* 0x000fe200017fe4ff */
[----:B------:R1:W-:Y:S01]  /*0fb0*/  STL [R1+0x28], R12 ;  /* 0x0000280c01007387 */ /* 0x0003e20000100800 */
[C---:B------:R-:W-:Y:S02]  /*0fc0*/  IADD3.X R67, R8.reuse, UR25, RZ, P0, !PT ;  /* 0x0000001908437c10 */ /* 0x040fe400087fe4ff */
[----:B------:R-:W-:Y:S02]  /*0fd0*/  IADD3.X R69, R8, UR27, RZ, P1, !PT ;  /* 0x0000001b08457c10 */ /* 0x000fe40008ffe4ff */
[C---:B0-----:R-:W-:Y:S02]  /*0fe0*/  SHF.L.U64.HI R8, R11.reuse, 0x1, R6 ;  /* 0x000000010b087819 */ /* 0x041fe40000010206 */
[----:B------:R-:W4:Y:S01]  /*0ff0*/  LDG.E.64.CONSTANT R66, desc[UR14][R66.64] ;  /* 0x0000000e42427981 */ /* 0x000f22000c1e9b00 */
[----:B-1----:R-:W-:-:S03]  /*1000*/  SHF.L.U32 R12, R11, 0x1, RZ ;  /* 0x000000010b0c7819 */ /* 0x002fc600000006ff */
[----:B------:R-:W4:Y:S01]  /*1010*/  LDG.E.64.CONSTANT R68, desc[UR14][R68.64] ;  /* 0x0000000e44447981 */ /* 0x000f22000c1e9b00 */
[----:B------:R-:W-:-:S04]  /*1020*/  IADD3 R11, R13, 0x1900, RZ ;  /* 0x000019000d0b7810 */ /* 0x000fc80007ffe0ff */
[----:B------:R-:W-:Y:S02]  /*1030*/  IADD3 R11, P2, R11, R10, RZ ;  /* 0x0000000a0b0b7210 */ /* 0x000fe40007f5e0ff */
[C---:B------:R-:W-:Y:S02]  /*1040*/  IADD3 R70, P0, R12.reuse, UR24, RZ ;  /* 0x000000180c467c10 */ /* 0x040fe4000ff1e0ff */
[----:B------:R-:W-:Y:S02]  /*1050*/  IADD3 R72, P1, R12, UR26, RZ ;  /* 0x0000001a0c487c10 */ /* 0x000fe4000ff3e0ff */
[----:B------:R-:W-:Y:S01]  /*1060*/  IADD3.X R6, RZ, R3, RZ, P2, !PT ;  /* 0x00000003ff067210 */ /* 0x000fe200017fe4ff */
[----:B------:R0:W-:Y:S01]  /*1070*/  STL [R1+0x24], R8 ;  /* 0x0000240801007387 */ /* 0x0001e20000100800 */
[C---:B------:R-:W-:Y:S02]  /*1080*/  IADD3.X R71, R8.reuse, UR25, RZ, P0, !PT ;  /* 0x0000001908477c10 */ /* 0x040fe400087fe4ff */
[----:B------:R-:W-:Y:S01]  /*1090*/  IADD3.X R73, R8, UR27, RZ, P1, !PT ;  /* 0x0000001b08497c10 */ /* 0x000fe20008ffe4ff */
[----:B------:R1:W-:Y:S04]  /*10a0*/  STL [R1+0x20], R12 ;  /* 0x0000200c01007387 */ /* 0x0003e80000100800 */
[----:B------:R-:W4:Y:S01]  /*10b0*/  LDG.E.64.CONSTANT R70, desc[UR14][R70.64] ;  /* 0x0000000e46467981 */ /* 0x000f22000c1e9b00 */
[----:B0-----:R-:W-:-:S03]  /*10c0*/  SHF.L.U64.HI R8, R11, 0x1, R6 ;  /* 0x000000010b087819 */ /* 0x001fc60000010206 */
[----:B------:R-:W4:Y:S01]  /*10d0*/  LDG.E.64.CONSTANT R72, desc[UR14][R72.64] ;  /* 0x0000000e48487981 */ /* 0x000f22000c1e9b00 */
[----:B-1----:R-:W-:Y:S01]  /*10e0*/  SHF.L.U32 R12, R11, 0x1, RZ ;  /* 0x000000010b0c7819 */ /* 0x002fe200000006ff */
[----:B------:R-:W-:-:S05]  /*10f0*/  VIADD R11, R13, 0x1e00 ;  /* 0x00001e000d0b7836 */ /* 0x000fca0000000000 */
        /* <DEDUP_REMOVED lines=11> */
[----:B-1----:R-:W-:Y:S02]  /*11b0*/  SHF.L.U32 R12, R11, 0x1, RZ ;  /* 0x000000010b0c7819 */ /* 0x002fe400000006ff */
        /* <DEDUP_REMOVED lines=13> */
[----:B------:R-:W-:-:S03]  /*1290*/  VIADD R11, R13, 0x2800 ;  /* 0x000028000d0b7836 */ /* 0x000fc60000000000 */
[C---:B------:R-:W-:Y:S02]  /*12a0*/  IADD3 R82, P0, R12.reuse, UR24, RZ ;  /* 0x000000180c527c10 */ /* 0x040fe4000ff1e0ff */
[----:B------:R-:W-:Y:S02]  /*12b0*/  IADD3 R11, P2, R11, R10, RZ ;  /* 0x0000000a0b0b7210 */ /* 0x000fe40007f5e0ff */
[----:B------:R-:W-:Y:S01]  /*12c0*/  IADD3 R84, P1, R12, UR26, RZ ;  /* 0x0000001a0c547c10 */ /* 0x000fe2000ff3e0ff */
[----:B------:R0:W-:Y:S01]  /*12d0*/  STL [R1+0xc], R8 ;  /* 0x00000c0801007387 */ /* 0x0001e20000100800 */
[----:B------:R-:W-:Y:S02]  /*12e0*/  IADD3.X R6, RZ, R3, RZ, P2, !PT ;  /* 0x00000003ff067210 */ /* 0x000fe400017fe4ff */
[C---:B------:R-:W-:Y:S02]  /*12f0*/  IADD3.X R83, R8.reuse, UR25, RZ, P0, !PT ;  /* 0x0000001908537c10 */ /* 0x040fe400087fe4ff */
[----:B------:R-:W-:-:S02]  /*1300*/  IADD3.X R85, R8, UR27, RZ, P1, !PT ;  /* 0x0000001b08557c10 */ /* 0x000fc40008ffe4ff */
[C---:B------:R-:W-:Y:S01]  /*1310*/  SHF.L.U64.HI R6, R11.reuse, 0x1, R6 ;  /* 0x000000010b067819 */ /* 0x040fe20000010206 */
[----:B------:R-:W-:Y:S01]  /*1320*/  STL [R1+0x8], R12 ;  /* 0x0000080c01007387 */ /* 0x000fe20000100800 */
[----:B0-----:R-:W-:-:S03]  /*1330*/  SHF.L.U32 R8, R11, 0x1, RZ ;  /* 0x000000010b087819 */ /* 0x001fc600000006ff */
[----:B------:R-:W4:Y:S01]  /*1340*/  LDG.E.64.CONSTANT R82, desc[UR14][R82.64] ;  /* 0x0000000e52527981 */ /* 0x000f22000c1e9b00 */
[C---:B------:R-:W-:Y:S02]  /*1350*/  IADD3 R86, P0, R8.reuse, UR24, RZ ;  /* 0x0000001808567c10 */ /* 0x040fe4000ff1e0ff */
[----:B------:R-:W-:Y:S01]  /*1360*/  IADD3 R88, P1, R8, UR26, RZ ;  /* 0x0000001a08587c10 */ /* 0x000fe2000ff3e0ff */
[----:B------:R0:W-:Y:S01]  /*1370*/  STL [R1+0x4], R6 ;  /* 0x0000040601007387 */ /* 0x0001e20000100800 */
[C---:B------:R-:W-:Y:S02]  /*1380*/  IADD3.X R87, R6.reuse, UR25, RZ, P0, !PT ;  /* 0x0000001906577c10 */ /* 0x040fe400087fe4ff */
[----:B------:R-:W-:Y:S01]  /*1390*/  IADD3.X R89, R6, UR27, RZ, P1, !PT ;  /* 0x0000001b06597c10 */ /* 0x000fe20008ffe4ff */
[----:B------:R1:W-:Y:S01]  /*13a0*/  STL [R1], R8 ;  /* 0x0000000801007387 */ /* 0x0003e20000100800 */
[----:B------:R-:W-:-:S03]  /*13b0*/  IADD3 R11, R13, 0x2d00, RZ ;  /* 0x00002d000d0b7810 */ /* 0x000fc60007ffe0ff */
[----:B------:R-:W4:Y:S04]  /*13c0*/  LDG.E.64.CONSTANT R84, desc[UR14][R84.64] ;  /* 0x0000000e54547981 */ /* 0x000f28000c1e9b00 */
[----:B0-----:R-:W4:Y:S01]  /*13d0*/  LDL R6, [R1+0x44] ;  /* 0x0000440001067983 */ /* 0x001f220000100800 */
[----:B------:R-:W-:-:S03]  /*13e0*/  IADD3 R11, P2, R11, R10, RZ ;  /* 0x0000000a0b0b7210 */ /* 0x000fc60007f5e0ff */
[----:B------:R-:W4:Y:S01]  /*13f0*/  LDG.E.64.CONSTANT R86, desc[UR14][R86.64] ;  /* 0x0000000e56567981 */ /* 0x000f22000c1e9b00 */
[----:B------:R-:W-:Y:S02]  /*1400*/  IADD3.X R162, RZ, R3, RZ, P2, !PT ;  /* 0x00000003ffa27210 */ /* 0x000fe400017fe4ff */
[C---:B------:R-:W-:Y:S01]  /*1410*/  SHF.L.U32 R161, R11.reuse, 0x1, RZ ;  /* 0x000000010ba17819 */ /* 0x040fe200000006ff */
[----:B------:R-:W4:Y:S01]  /*1420*/  LDG.E.64.CONSTANT R88, desc[UR14][R88.64] ;  /* 0x0000000e58587981 */ /* 0x000f22000c1e9b00 */
[----:B------:R-:W-:Y:S02]  /*1430*/  SHF.L.U64.HI R162, R11, 0x1, R162 ;  /* 0x000000010ba27819 */ /* 0x000fe400000102a2 */
[C---:B------:R-:W-:Y:S02]  /*1440*/  IADD3 R90, P0, R161.reuse, UR24, RZ ;  /* 0x00000018a15a7c10 */ /* 0x040fe4000ff1e0ff */
[----:B------:R-:W-:Y:S02]  /*1450*/  IADD3 R92, P1, R161, UR26, RZ ;  /* 0x0000001aa15c7c10 */ /* 0x000fe4000ff3e0ff */
[----:B------:R-:W-:-:S02]  /*1460*/  IADD3.X R91, R162, UR25, RZ, P0, !PT ;  /* 0x00000019a25b7c10 */ /* 0x000fc400087fe4ff */
[----:B------:R-:W-:-:S04]  /*1470*/  IADD3.X R93, R162, UR27, RZ, P1, !PT ;  /* 0x0000001ba25d7c10 */ /* 0x000fc80008ffe4ff */
[----:B------:R-:W4:Y:S04]  /*1480*/  LDG.E.64.CONSTANT R90, desc[UR14][R90.64] ;  /* 0x0000000e5a5a7981 */ /* 0x000f28000c1e9b00 */
[----:B------:R-:W4:Y:S01]  /*1490*/  LDG.E.64.CONSTANT R92, desc[UR14][R92.64] ;  /* 0x0000000e5c5c7981 */ /* 0x000f22000c1e9b00 */
[----:B------:R-:W-:-:S05]  /*14a0*/  VIADD R11, R13, 0x3200 ;  /* 0x000032000d0b7836 */ /* 0x000fca0000000000 */
[----:B------:R-:W-:-:S04]  /*14b0*/  IADD3 R11, P0, R11, R10, RZ ;  /* 0x0000000a0b0b7210 */ /* 0x000fc80007f1e0ff */
[----:B------:R-:W-:Y:S02]  /*14c0*/  IADD3.X R160, RZ, R3, RZ, P0, !PT ;  /* 0x00000003ffa07210 */ /* 0x000fe400007fe4ff */
[C---:B------:R-:W-:Y:S02]  /*14d0*/  SHF.L.U32 R159, R11.reuse, 0x1, RZ ;  /* 0x000000010b9f7819 */ /* 0x040fe400000006ff */
[----:B------:R-:W-:Y:S02]  /*14e0*/  SHF.L.U64.HI R160, R11, 0x1, R160 ;  /* 0x000000010ba07819 */ /* 0x000fe400000102a0 */
[----:B------:R-:W-:Y:S02]  /*14f0*/  IADD3 R94, P0, R159, UR24, RZ ;  /* 0x000000189f5e7c10 */ /* 0x000fe4000ff1e0ff */
[----:B------:R-:W-:Y:S02]  /*1500*/  IADD3 R11, R13, 0x3700, RZ ;  /* 0x000037000d0b7810 */ /* 0x000fe40007ffe0ff */
[----:B------:R-:W-:-:S02]  /*1510*/  IADD3.X R95, R160, UR25, RZ, P0, !PT ;  /* 0x00000019a05f7c10 */ /* 0x000fc400087fe4ff */
[----:B------:R-:W-:-:S04]  /*1520*/  IADD3 R11, P0, R11, R10, RZ ;  /* 0x0000000a0b0b7210 */ /* 0x000fc80007f1e0ff */
[----:B------:R-:W-:Y:S01]  /*1530*/  IADD3.X R158, RZ, R3, RZ, P0, !PT ;  /* 0x00000003ff9e7210 */ /* 0x000fe200007fe4ff */
[----:B------:R-:W4:Y:S01]  /*1540*/  LDG.E.64.CONSTANT R94, desc[UR14][R94.64] ;  /* 0x0000000e5e5e7981 */ /* 0x000f22000c1e9b00 */
[C---:B------:R-:W-:Y:S02]  /*1550*/  SHF.L.U32 R157, R11.reuse, 0x1, RZ ;  /* 0x000000010b9d7819 */ /* 0x040fe400000006ff */
[----:B------:R-:W-:Y:S01]  /*1560*/  SHF.L.U64.HI R158, R11, 0x1, R158 ;  /* 0x000000010b9e7819 */ /* 0x000fe2000001029e */
[----:B------:R-:W-:Y:S01]  /*1570*/  VIADD R11, R13, 0x3c00 ;  /* 0x00003c000d0b7836 */ /* 0x000fe20000000000 */
[----:B------:R-:W-:Y:S02]  /*1580*/  IADD3 R96, P1, R159, UR26, RZ ;  /* 0x0000001a9f607c10 */ /* 0x000fe4000ff3e0ff */
[----:B------:R-:W-:Y:S02]  /*1590*/  IADD3 R98, P0, R157, UR24, RZ ;  /* 0x000000189d627c10 */ /* 0x000fe4000ff1e0ff */
[----:B------:R-:W-:-:S02]  /*15a0*/  IADD3.X R97, R160, UR27, RZ, P1, !PT ;  /* 0x0000001ba0617c10 */ /* 0x000fc40008ffe4ff */
[C---:B------:R-:W-:Y:S02]  /*15b0*/  IADD3.X R99, R158.reuse, UR25, RZ, P0, !PT ;  /* 0x000000199e637c10 */ /* 0x040fe400087fe4ff */
[----:B------:R-:W-:Y:S02]  /*15c0*/  IADD3 R11, P0, R11, R10, RZ ;  /* 0x0000000a0b0b7210 */ /* 0x000fe40007f1e0ff */
[----:B------:R-:W-:Y:S01]  /*15d0*/  IADD3 R100, P1, R157, UR26, RZ ;  /* 0x0000001a9d647c10 */ /* 0x000fe2000ff3e0ff */
[----:B------:R-:W4:Y:S01]  /*15e0*/  LDG.E.64.CONSTANT R96, desc[UR14][R96.64] ;  /* 0x0000000e60607981 */ /* 0x000f22000c1e9b00 */
[----:B------:R-:W-:Y:S02]  /*15f0*/  IADD3.X R156, RZ, R3, RZ, P0, !PT ;  /* 0x00000003ff9c7210 */ /* 0x000fe400007fe4ff */
[----:B------:R-:W-:Y:S01]  /*1600*/  SHF.L.U32 R155, R11, 0x1, RZ ;  /* 0x000000010b9b7819 */ /* 0x000fe200000006ff */
[----:B------:R-:W4:Y:S01]  /*1610*/  LDG.E.64.CONSTANT R98, desc[UR14][R98.64] ;  /* 0x0000000e62627981 */ /* 0x000f22000c1e9b00 */
[----:B------:R-:W-:-:S02]  /*1620*/  IADD3.X R101, R158, UR27, RZ, P1, !PT ;  /* 0x0000001b9e657c10 */ /* 0x000fc40008ffe4ff */
[----:B------:R-:W-:Y:S02]  /*1630*/  SHF.L.U64.HI R156, R11, 0x1, R156 ;  /* 0x000000010b9c7819 */ /* 0x000fe4000001029c */
[----:B------:R-:W-:Y:S02]  /*1640*/  IADD3 R102, P0, R155, UR24, RZ ;  /* 0x000000189b667c10 */ /* 0x000fe4000ff1e0ff */
[----:B------:R-:W-:Y:S01]  /*1650*/  IADD3 R11, R13, 0x4100, RZ ;  /* 0x000041000d0b7810 */ /* 0x000fe20007ffe0ff */
[----:B------:R-:W4:Y:S01]  /*1660*/  LDG.E.64.CONSTANT R100, desc[UR14][R100.64] ;  /* 0x0000000e64647981 */ /* 0x000f22000c1e9b00 */
[----:B------:R-:W-:Y:S02]  /*1670*/  IADD3.X R103, R156, UR25, RZ, P0, !PT ;  /* 0x000000199c677c10 */ /* 0x000fe400087fe4ff */
[----:B------:R-:W-:Y:S02]  /*1680*/  IADD3 R11, P0, R11, R10, RZ ;  /* 0x0000000a0b0b7210 */ /* 0x000fe40007f1e0ff */
[----:B------:R-:W-:-:S02]  /*1690*/  IADD3 R104, P1, R155, UR26, RZ ;  /* 0x0000001a9b687c10 */ /* 0x000fc4000ff3e0ff */
[----:B------:R-:W-:Y:S01]  /*16a0*/  IADD3.X R154, RZ, R3, RZ, P0, !PT ;  /* 0x00000003ff9a7210 */ /* 0x000fe200007fe4ff */
[----:B------:R-:W4:Y:S01]  /*16b0*/  LDG.E.64.CONSTANT R102, desc[UR14][R102.64] ;  /* 0x0000000e66667981 */ /* 0x000f22000c1e9b00 */
[C---:B------:R-:W-:Y:S02]  /*16c0*/  SHF.L.U32 R153, R11.reuse, 0x1, RZ ;  /* 0x000000010b997819 */ /* 0x040fe400000006ff */
[----:B------:R-:W-:Y:S02]  /*16d0*/  IADD3.X R105, R156, UR27, RZ, P1, !PT ;  /* 0x0000001b9c697c10 */ /* 0x000fe40008ffe4ff */
[----:B------:R-:W-:Y:S02]  /*16e0*/  SHF.L.U64.HI R154, R11, 0x1, R154 ;  /* 0x000000010b9a7819 */ /* 0x000fe4000001029a */
[----:B------:R-:W-:Y:S01]  /*16f0*/  IADD3 R106, P0, R153, UR24, RZ ;  /* 0x00000018996a7c10 */ /* 0x000fe2000ff1e0ff */
[----:B------:R-:W-:Y:S01]  /*1700*/  VIADD R11, R13, 0x4600 ;  /* 0x000046000d0b7836 */ /* 0x000fe20000000000 */
[----:B------:R-:W4:Y:S01]  /*1710*/  LDG.E.64.CONSTANT R104, desc[UR14][R104.64] ;  /* 0x0000000e68687981 */ /* 0x000f22000c1e9b00 */
[----:B------:R-:W-:-:S02]  /*1720*/  IADD3 R108, P1, R153, UR26, RZ ;  /* 0x0000001a996c7c10 */ /* 0x000fc4000ff3e0ff */
[C---:B------:R-:W-:Y:S02]  /*1730*/  IADD3.X R107, R154.reuse, UR25, RZ, P0, !PT ;  /* 0x000000199a6b7c10 */ /* 0x040fe400087fe4ff */
[----:B------:R-:W-:Y:S02]  /*1740*/  IADD3.X R109, R154, UR27, RZ, P1, !PT ;  /* 0x0000001b9a6d7c10 */ /* 0x000fe40008ffe4ff */
[----:B------:R-:W-:Y:S02]  /*1750*/  IADD3 R11, P0, R11, R10, RZ ;  /* 0x0000000a0b0b7210 */ /* 0x000fe40007f1e0ff */
[----:B------:R-:W4:Y:S02]  /*1760*/  LDG.E.64.CONSTANT R106, desc[UR14][R106.64] ;  /* 0x0000000e6a6a7981 */ /* 0x000f24000c1e9b00 */
[----:B------:R-:W-:Y:S02]  /*1770*/  IADD3.X R152, RZ, R3, RZ, P0, !PT ;  /* 0x00000003ff987210 */ /* 0x000fe400007fe4ff */
[----:B------:R-:W4:Y:S01]  /*1780*/  LDG.E.64.CONSTANT R108, desc[UR14][R108.64] ;  /* 0x0000000e6c6c7981 */ /* 0x000f22000c1e9b00 */
[----:B------:R-:W-:-:S02]  /*1790*/  SHF.L.U32 R151, R11, 0x1, RZ ;  /* 0x000000010b977819 */ /* 0x000fc400000006ff */
[----:B------:R-:W-:Y:S02]  /*17a0*/  SHF.L.U64.HI R152, R11, 0x1, R152 ;  /* 0x000000010b987819 */ /* 0x000fe40000010298 */
[C---:B------:R-:W-:Y:S02]  /*17b0*/  IADD3 R110, P0, R151.reuse, UR24, RZ ;  /* 0x00000018976e7c10 */ /* 0x040fe4000ff1e0ff */
[----:B------:R-:W-:Y:S02]  /*17c0*/  IADD3 R112, P1, R151, UR26, RZ ;  /* 0x0000001a97707c10 */ /* 0x000fe4000ff3e0ff */
[C---:B------:R-:W-:Y:S02]  /*17d0*/  IADD3.X R111, R152.reuse, UR25, RZ, P0, !PT ;  /* 0x00000019986f7c10 */ /* 0x040fe400087fe4ff */
[----:B------:R-:W-:Y:S02]  /*17e0*/  IADD3 R13, R13, 0x4b00, RZ ;  /* 0x00004b000d0d7810 */ /* 0x000fe40007ffe0ff */
[----:B------:R-:W-:-:S02]  /*17f0*/  IADD3.X R113, R152, UR27, RZ, P1, !PT ;  /* 0x0000001b98717c10 */ /* 0x000fc40008ffe4ff */
[----:B------:R-:W4:Y:S01]  /*1800*/  LDG.E.64.CONSTANT R110, desc[UR14][R110.64] ;  /* 0x0000000e6e6e7981 */ /* 0x000f22000c1e9b00 */
[----:B------:R-:W-:-:S03]  /*1810*/  IADD3 R13, P0, R13, R10, RZ ;  /* 0x0000000a0d0d7210 */ /* 0x000fc60007f1e0ff */
[----:B------:R-:W4:Y:S01]  /*1820*/  LDG.E.64.CONSTANT R112, desc[UR14][R112.64] ;  /* 0x0000000e70707981 */ /* 0x000f22000c1e9b00 */
[----:B------:R-:W-:Y:S02]  /*1830*/  IADD3.X R150, RZ, R3, RZ, P0, !PT ;  /* 0x00000003ff967210 */ /* 0x000fe400007fe4ff */
[C---:B------:R-:W-:Y:S02]  /*1840*/  SHF.L.U32 R149, R13.reuse, 0x1, RZ ;  /* 0x000000010d957819 */ /* 0x040fe400000006ff */
[----:B------:R-:W-:Y:S02]  /*1850*/  SHF.L.U64.HI R150, R13, 0x1, R150 ;  /* 0x000000010d967819 */ /* 0x000fe40000010296 */
[C---:B------:R-:W-:Y:S02]  /*1860*/  IADD3 R114, P0, R149.reuse, UR24, RZ ;  /* 0x0000001895727c10 */ /* 0x040fe4000ff1e0ff */
[----:B------:R-:W-:Y:S02]  /*1870*/  IADD3 R116, P1, R149, UR26, RZ ;  /* 0x0000001a95747c10 */ /* 0x000fe4000ff3e0ff */
[----:B------:R-:W-:-:S02]  /*1880*/  IADD3.X R115, R150, UR25, RZ, P0, !PT ;  /* 0x0000001996737c10 */ /* 0x000fc400087fe4ff */
[----:B------:R-:W-:-:S04]  /*1890*/  IADD3.X R117, R150, UR27, RZ, P1, !PT ;  /* 0x0000001b96757c10 */ /* 0x000fc80008ffe4ff */
[----:B------:R-:W4:Y:S04]  /*18a0*/  LDG.E.64.CONSTANT R114, desc[UR14][R114.64] ;  /* 0x0000000e72727981 */ /* 0x000f28000c1e9b00 */
[----:B------:R-:W4:Y:S01]  /*18b0*/  LDG.E.64.CONSTANT R116, desc[UR14][R116.64] ;  /* 0x0000000e74747981 */ /* 0x000f22000c1e9b00 */
[----:B--2---:R-:W-:-:S06]  /*18c0*/  FADD.FTZ R35, R53, UR11 ;  /* 0x0000000b35237e21 */ /* 0x004fcc0008010000 */
[----:B------:R-:W0:Y:S01]  /*18d0*/  MUFU.RSQ R35, R35 ;  /* 0x0000002300237308 */ /* 0x000e220000001400 */
[----:B---3--:R-:W-:Y:S02]  /*18e0*/  SHF.L.U32 R11, R54, 0x10, RZ ;  /* 0x00000010360b7819 */ /* 0x008fe400000006ff */
[C---:B----4-:R-:W-:Y:S02]  /*18f0*/  SHF.L.U32 R34, R56.reuse, 0x10, RZ ;  /* 0x0000001038227819 */ /* 0x050fe400000006ff */
[----:B------:R-:W-:Y:S01]  /*1900*/  PRMT R38, R56, 0x7632, R38 ;  /* 0x0000763238267816 */ /* 0x000fe20000000026 */
[----:B------:R-:W-:-:S03]  /*1910*/  FADD.FTZ R148, -R52, R11 ;  /* 0x0000000b34947221 */ /* 0x000fc60000010100 */
[----:B------:R-:W-:Y:S02]  /*1920*/  SHF.L.U32 R38, R38, 0x10, RZ ;  /* 0x0000001026267819 */ /* 0x000fe400000006ff */
[----:B------:R-:W-:Y:S01]  /*1930*/  SHF.L.U32 R11, R58, 0x10, RZ ;  /* 0x000000103a0b7819 */ /* 0x000fe200000006ff */
[----:B0-----:R-:W-:Y:S02]  /*1940*/  FMUL.FTZ R148, R35, R148 ;  /* 0x0000009423947220 */ /* 0x001fe40000410000 */
[----:B-1----:R-:W-:Y:S01]  /*1950*/  FMUL.FTZ R8, R5, R38 ;  /* 0x0000002605087220 */ /* 0x002fe20000410000 */
[----:B------:R-:W-:Y:S02]  /*1960*/  IMAD.U32 R33, R60, 0x10000, RZ ;  /* 0x000100003c217824 */ /* 0x000fe400078e00ff */
[----:B------:R-:W-:Y:S02]  /*1970*/  FADD.FTZ R10, -R52, R11 ;  /* 0x0000000b340a7221 */ /* 0x000fe40000010100 */
[----:B------:R-:W-:-:S02]  /*1980*/  FMUL.FTZ R11, R2, R33 ;  /* 0x00000021020b7220 */ /* 0x000fc40000410000 */
[----:B------:R-:W-:Y:S01]  /*1990*/  FMUL.FTZ R147, R35, R10 ;  /* 0x0000000a23937220 */ /* 0x000fe20000410000 */
[C---:B------:R-:W-:Y:S02]  /*19a0*/  SHF.L.U32 R32, R64.reuse, 0x10, RZ ;  /* 0x0000001040207819 */ /* 0x040fe400000006ff */
[----:B------:R-:W-:Y:S02]  /*19b0*/  PRMT R40, R64, 0x7632, R40 ;  /* 0x0000763240287816 */ /* 0x000fe40000000028 */
[----:B------:R-:W-:-:S03]  /*19c0*/  SHF.L.U32 R31, R68, 0x10, RZ ;  /* 0x00000010441f7819 */ /* 0x000fc600000006ff */
[----:B------:R-:W-:Y:S01]  /*19d0*/  IMAD.U32 R40, R40, 0x10000, RZ ;  /* 0x0001000028287824 */ /* 0x000fe200078e00ff */
[----:B------:R-:W-:Y:S02]  /*19e0*/  PRMT R42, R68, 0x7632, R42 ;  /* 0x00007632442a7816 */ /* 0x000fe4000000002a */
[----:B------:R-:W-:-:S05]  /*19f0*/  IADD3 R3, P0, R6, UR13, RZ ;  /* 0x0000000d06037c10 */ /* 0x000fca000ff1e0ff */
[----:B------:R-:W-:Y:S01]  /*1a00*/  IMAD.X R6, RZ, RZ, UR16, P0 ;  /* 0x00000010ff067e24 */ /* 0x000fe200080e06ff */
[----:B------:R-:W-:Y:S01]  /*1a10*/  LEA R118, P0, R3, UR22, 0x3 ;  /* 0x0000001603767c11 */ /* 0x000fe2000f8018ff */
[----:B------:R-:W-:Y:S01]  /*1a20*/  IMAD.U32 R29, R72, 0x10000, RZ ;  /* 0x00010000481d7824 */ /* 0x000fe200078e00ff */
[----:B------:R-:W-:Y:S02]  /*1a30*/  SHF.L.U32 R42, R42, 0x10, RZ ;  /* 0x000000102a2a7819 */ /* 0x000fe400000006ff */
[C---:B------:R-:W-:Y:S02]  /*1a40*/  SHF.L.U32 R27, R76.reuse, 0x10, RZ ;  /* 0x000000104c1b7819 */ /* 0x040fe400000006ff */
[----:B------:R-:W-:Y:S02]  /*1a50*/  PRMT R124, R76, 0x7632, R124 ;  /* 0x000076324c7c7816 */ /* 0x000fe4000000007c */
[----:B------:R-:W-:Y:S02]  /*1a60*/  PRMT R127, R78, 0x7632, R127 ;  /* 0x000076324e7f7816 */ /* 0x000fe4000000007f */
[----:B------:R-:W-:-:S02]  /*1a70*/  SHF.L.U32 R25, R80, 0x10, RZ ;  /* 0x0000001050197819 */ /* 0x000fc400000006ff */
[----:B------:R-:W-:Y:S02]  /*1a80*/  PRMT R126, R80, 0x7632, R126 ;  /* 0x00007632507e7816 */ /* 0x000fe4000000007e */
[C---:B------:R-:W-:Y:S02]  /*1a90*/  SHF.L.U32 R22, R82.reuse, 0x10, RZ ;  /* 0x0000001052167819 */ /* 0x040fe400000006ff */
[----:B------:R-:W-:Y:S01]  /*1aa0*/  PRMT R129, R82, 0x7632, R129 ;  /* 0x0000763252817816 */ /* 0x000fe20000000081 */
[C---:B------:R-:W-:Y:S01]  /*1ab0*/  IMAD.U32 R23, R84.reuse, 0x10000, RZ ;  /* 0x0001000054177824 */ /* 0x040fe200078e00ff */
[----:B------:R-:W-:Y:S02]  /*1ac0*/  LEA.HI.X R119, R3, UR23, R6, 0x3, P0 ;  /* 0x0000001703777c11 */ /* 0x000fe400080f1c06 */
[----:B------:R-:W-:Y:S02]  /*1ad0*/  PRMT R128, R84, 0x7632, R128 ;  /* 0x0000763254807816 */ /* 0x000fe40000000080 */
[----:B------:R-:W-:-:S02]  /*1ae0*/  SHF.L.U32 R20, R86, 0x10, RZ ;  /* 0x0000001056147819 */ /* 0x000fc400000006ff */
[----:B------:R-:W-:Y:S01]  /*1af0*/  PRMT R131, R86, 0x7632, R131 ;  /* 0x0000763256837816 */ /* 0x000fe20000000083 */
[----:B------:R-:W2:Y:S01]  /*1b00*/  LDG.E.64.CONSTANT R118, desc[UR14][R118.64] ;  /* 0x0000000e76767981 */ /* 0x000ea2000c1e9b00 */
[----:B------:R-:W-:Y:S02]  /*1b10*/  PRMT R3, R54, 0x7632, R3 ;  /* 0x0000763236037816 */ /* 0x000fe40000000003 */
[----:B------:R-:W-:Y:S01]  /*1b20*/  MOV R36, 0x400 ;  /* 0x0000040000247802 */ /* 0x000fe20000000f00 */
[----:B------:R0:W-:Y:S01]  /*1b30*/  STL [R1+0x98], R161 ;  /* 0x000098a101007387 */ /* 0x0001e20000100800 */
[----:B------:R-:W-:Y:S01]  /*1b40*/  SHF.L.U32 R13, R3, 0x10, RZ ;  /* 0x00000010030d7819 */ /* 0x000fe200000006ff */
[----:B------:R-:W-:Y:S01]  /*1b50*/  FMUL.FTZ R3, R2, R34 ;  /* 0x0000002202037220 */ /* 0x000fe20000410000 */
[----:B------:R-:W-:Y:S01]  /*1b60*/  PRMT R53, R72, 0x7632, R53 ;  /* 0x0000763248357816 */ /* 0x000fe20000000035 */
[----:B------:R-:W-:Y:S02]  /*1b70*/  UIADD3 UR10, UP0, UR10, 0x9, URZ ;  /* 0x000000090a0a7890 */ /* 0x000fe4000ff1e03f */
[----:B------:R-:W-:Y:S01]  /*1b80*/  FADD.FTZ R6, -R52, R13 ;  /* 0x0000000d34067221 */ /* 0x000fe20000010100 */
[----:B------:R-:W-:Y:S01]  /*1b90*/  SHF.L.U32 R21, R88, 0x10, RZ ;  /* 0x0000001058157819 */ /* 0x000fe200000006ff */
[----:B------:R-:W-:-:S02]  /*1ba0*/  ULDC.64 UR16, c[0x0][0x258] ;  /* 0x0000960000107ab9 */ /* 0x000fc40000000a00 */
[----:B------:R-:W-:Y:S01]  /*1bb0*/  FMUL.FTZ R39, R35, R6 ;  /* 0x0000000623277220 */ /* 0x000fe20000410000 */
[----:B------:R-:W-:Y:S01]  /*1bc0*/  FFMA.FTZ R6, R148, R3, RZ ;  /* 0x0000000394067223 */ /* 0x000fe200000100ff */
[----:B------:R-:W-:-:S03]  /*1bd0*/  PRMT R3, R58, 0x7632, R3 ;  /* 0x000076323a037816 */ /* 0x000fc60000000003 */
[--C-:B------:R-:W-:Y:S01]  /*1be0*/  FFMA.FTZ R8, R39, R8, R6.reuse ;  /* 0x0000000827087223 */ /* 0x100fe20000010006 */
[----:B------:R-:W-:Y:S02]  /*1bf0*/  SHF.L.U32 R13, R3, 0x10, RZ ;  /* 0x00000010030d7819 */ /* 0x000fe400000006ff */
[----:B------:R-:W-:-:S03]  /*1c00*/  PRMT R6, R60, 0x7632, R6 ;  /* 0x000076323c067816 */ /* 0x000fc60000000006 */
[----:B------:R-:W-:Y:S01]  /*1c10*/  FADD.FTZ R142, -R52, R13 ;  /* 0x0000000d348e7221 */ /* 0x000fe20000010100 */
[----:B------:R-:W-:Y:S02]  /*1c20*/  SHF.L.U32 R3, R6, 0x10, RZ ;  /* 0x0000001006037819 */ /* 0x000fe400000006ff */
[C---:B------:R-:W-:Y:S02]  /*1c30*/  SHF.L.U32 R13, R62.reuse, 0x10, RZ ;  /* 0x000000103e0d7819 */ /* 0x040fe400000006ff */
[----:B------:R-:W-:Y:S01]  /*1c40*/  PRMT R6, R62, 0x7632, R6 ;  /* 0x000076323e067816 */ /* 0x000fe20000000006 */
[----:B------:R-:W-:Y:S01]  /*1c50*/  FFMA.FTZ R11, R147, R11, R8 ;  /* 0x0000000b930b7223 */ /* 0x000fe20000010008 */
[----:B------:R-:W-:Y:S01]  /*1c60*/  FMUL.FTZ R8, R5, R3 ;  /* 0x0000000305087220 */ /* 0x000fe20000410000 */
[C---:B------:R-:W-:Y:S01]  /*1c70*/  FMUL.FTZ R142, R35.reuse, R142 ;  /* 0x0000008e238e7220 */ /* 0x040fe20000410000 */
[----:B------:R-:W-:Y:S01]  /*1c80*/  FADD.FTZ R146, -R52, R13 ;  /* 0x0000000d34927221 */ /* 0x000fe20000010100 */
[----:B------:R-:W-:Y:S01]  /*1c90*/  SHF.L.U32 R13, R6, 0x10, RZ ;  /* 0x00000010060d7819 */ /* 0x000fe200000006ff */
[----:B------:R-:W-:Y:S01]  /*1ca0*/  FMUL.FTZ R6, R2, R32 ;  /* 0x0000002002067220 */ /* 0x000fe20000410000 */
[----:B------:R-:W-:Y:S01]  /*1cb0*/  FFMA.FTZ R11, R142, R8, R11 ;  /* 0x000000088e0b7223 */ /* 0x000fe2000001000b */
[----:B------:R-:W-:-:S02]  /*1cc0*/  FMUL.FTZ R146, R35, R146 ;  /* 0x0000009223927220 */ /* 0x000fc40000410000 */
[----:B------:R-:W-:Y:S01]  /*1cd0*/  FADD.FTZ R10, -R52, R13 ;  /* 0x0000000d340a7221 */ /* 0x000fe20000010100 */
[----:B------:R-:W-:Y:S01]  /*1ce0*/  SHF.L.U32 R13, R66, 0x10, RZ ;  /* 0x00000010420d7819 */ /* 0x000fe200000006ff */
[----:B------:R-:W-:Y:S01]  /*1cf0*/  FFMA.FTZ R8, R146, R6, R11 ;  /* 0x0000000692087223 */ /* 0x000fe2000001000b */
[----:B------:R-:W-:Y:S01]  /*1d00*/  PRMT R6, R66, 0x7632, R6 ;  /* 0x0000763242067816 */ /* 0x000fe20000000006 */
[----:B------:R-:W-:Y:S01]  /*1d10*/  FMUL.FTZ R11, R5, R40 ;  /* 0x00000028050b7220 */ /* 0x000fe20000410000 */
[----:B------:R-:W-:Y:S01]  /*1d20*/  FMUL.FTZ R41, R35, R10 ;  /* 0x0000000a23297220 */ /* 0x000fe20000410000 */
        /* <DEDUP_REMOVED lines=9> */
[----:B------:R-:W-:Y:S02]  /*1dc0*/  FMUL.FTZ R11, R5, R42 ;  /* 0x0000002a050b7220 */ /* 0x000fe40000410000 */
[----:B------:R-:W-:Y:S01]  /*1dd0*/  FADD.FTZ R28, -R52, R13 ;  /* 0x0000000d341c7221 */ /* 0x000fe20000010100 */
[----:B------:R-:W-:Y:S01]  /*1de0*/  SHF.L.U32 R13, R6, 0x10, RZ ;  /* 0x00000010060d7819 */ /* 0x000fe200000006ff */
[C---:B------:R-:W-:Y:S01]  /*1df0*/  FMUL.FTZ R43, R35.reuse, R10 ;  /* 0x0000000a232b7220 */ /* 0x040fe20000410000 */
[----:B------:R-:W-:Y:S01]  /*1e00*/  FMUL.FTZ R6, R2, R29 ;  /* 0x0000001d02067220 */ /* 0x000fe20000410000 */
[----:B------:R-:W-:Y:S01]  /*1e10*/  FMUL.FTZ R28, R35, R28 ;  /* 0x0000001c231c7220 */ /* 0x000fe20000410000 */
[----:B------:R-:W-:Y:S01]  /*1e20*/  SHF.L.U32 R53, R53, 0x10, RZ ;  /* 0x0000001035357819 */ /* 0x000fe200000006ff */
[----:B------:R-:W-:Y:S01]  /*1e30*/  FFMA.FTZ R11, R43, R11, R8 ;  /* 0x0000000b2b0b7223 */ /* 0x000fe20000010008 */
[----:B------:R-:W-:Y:S01]  /*1e40*/  FADD.FTZ R140, -R52, R13 ;  /* 0x0000000d348c7221 */ /* 0x000fe20000010100 */
[----:B------:R-:W-:-:S02]  /*1e50*/  SHF.L.U32 R13, R74, 0x10, RZ ;  /* 0x000000104a0d7819 */ /* 0x000fc400000006ff */
[----:B------:R-:W-:Y:S01]  /*1e60*/  FFMA.FTZ R11, R28, R6, R11 ;  /* 0x000000061c0b7223 */ /* 0x000fe2000001000b */
[----:B------:R-:W-:Y:S01]  /*1e70*/  PRMT R6, R74, 0x7632, R6 ;  /* 0x000076324a067816 */ /* 0x000fe20000000006 */
[----:B------:R-:W-:Y:S01]  /*1e80*/  FMUL.FTZ R8, R5, R53 ;  /* 0x0000003505087220 */ /* 0x000fe20000410000 */
[C---:B------:R-:W-:Y:S01]  /*1e90*/  FMUL.FTZ R140, R35.reuse, R140 ;  /* 0x0000008c238c7220 */ /* 0x040fe20000410000 */
[----:B------:R-:W-:Y:S01]  /*1ea0*/  FADD.FTZ R26, -R52, R13 ;  /* 0x0000000d341a7221 */ /* 0x000fe20000010100 */
[----:B------:R-:W-:Y:S01]  /*1eb0*/  SHF.L.U32 R13, R6, 0x10, RZ ;  /* 0x00000010060d7819 */ /* 0x000fe200000006ff */
[----:B------:R-:W-:Y:S01]  /*1ec0*/  FMUL.FTZ R6, R2, R27 ;  /* 0x0000001b02067220 */ /* 0x000fe20000410000 */
[----:B------:R-:W-:Y:S01]  /*1ed0*/  FFMA.FTZ R11, R140, R8, R11 ;  /* 0x000000088c0b7223 */ /* 0x000fe2000001000b */
[----:B------:R-:W-:Y:S01]  /*1ee0*/  FMUL.FTZ R26, R35, R26 ;  /* 0x0000001a231a7220 */ /* 0x000fe20000410000 */
[----:B------:R-:W-:Y:S02]  /*1ef0*/  IMAD.U32 R124, R124, 0x10000, RZ ;  /* 0x000100007c7c7824 */ /* 0x000fe400078e00ff */
[----:B------:R-:W-:Y:S01]  /*1f00*/  FADD.FTZ R8, -R52, R13 ;  /* 0x0000000d34087221 */ /* 0x000fe20000010100 */
[----:B------:R-:W-:Y:S01]  /*1f10*/  FFMA.FTZ R6, R26, R6, R11 ;  /* 0x000000061a067223 */ /* 0x000fe2000001000b */
[----:B------:R-:W-:Y:S01]  /*1f20*/  SHF.L.U32 R11, R78, 0x10, RZ ;  /* 0x000000104e0b7819 */ /* 0x000fe200000006ff */
[----:B------:R-:W-:Y:S01]  /*1f30*/  FMUL.FTZ R37, R5, R124 ;  /* 0x0000007c05257220 */ /* 0x000fe20000410000 */
[----:B------:R-:W-:Y:S01]  /*1f40*/  FMUL.FTZ R125, R35, R8 ;  /* 0x00000008237d7220 */ /* 0x000fe20000410000 */
[----:B------:R-:W-:-:S02]  /*1f50*/  SHF.L.U32 R127, R127, 0x10, RZ ;  /* 0x000000107f7f7819 */ /* 0x000fc400000006ff */
[----:B------:R-:W-:Y:S01]  /*1f60*/  FADD.FTZ R24, -R52, R11 ;  /* 0x0000000b34187221 */ /* 0x000fe20000010100 */
[----:B------:R-:W-:Y:S01]  /*1f70*/  FFMA.FTZ R37, R125, R37, R6 ;  /* 0x000000257d257223 */ /* 0x000fe20000010006 */
[----:B------:R-:W-:Y:S01]  /*1f80*/  FMUL.FTZ R6, R2, R25 ;  /* 0x0000001902067220 */ /* 0x000fe20000410000 */
[----:B------:R-:W-:Y:S01]  /*1f90*/  SHF.L.U32 R126, R126, 0x10, RZ ;  /* 0x000000107e7e7819 */ /* 0x000fe200000006ff */
[----:B------:R-:W-:Y:S01]  /*1fa0*/  FMUL.FTZ R24, R35, R24 ;  /* 0x0000001823187220 */ /* 0x000fe20000410000 */
[C---:B------:R-:W-:Y:S01]  /*1fb0*/  FADD.FTZ R127, -R52.reuse, R127 ;  /* 0x0000007f347f7221 */ /* 0x040fe20000010100 */
[----:B------:R-:W-:Y:S02]  /*1fc0*/  FADD.FTZ R22, -R52, R22 ;  /* 0x0000001634167221 */ /* 0x000fe40000010100 */
[----:B------:R-:W-:Y:S01]  /*1fd0*/  FFMA.FTZ R37, R24, R6, R37 ;  /* 0x0000000618257223 */ /* 0x000fe20000010025 */
[----:B------:R-:W-:Y:S01]  /*1fe0*/  FMUL.FTZ R6, R5, R126 ;  /* 0x0000007e05067220 */ /* 0x000fe20000410000 */
[----:B------:R-:W-:Y:S01]  /*1ff0*/  FMUL.FTZ R127, R35, R127 ;  /* 0x0000007f237f7220 */ /* 0x000fe20000410000 */
[----:B------:R-:W-:Y:S01]  /*2000*/  SHF.L.U32 R129, R129, 0x10, RZ ;  /* 0x0000001081817819 */ /* 0x000fe200000006ff */
[----:B------:R-:W-:Y:S01]  /*2010*/  FMUL.FTZ R22, R35, R22 ;  /* 0x0000001623167220 */ /* 0x000fe20000410000 */
[----:B------:R-:W-:Y:S01]  /*2020*/  SHF.L.U32 R128, R128, 0x10, RZ ;  /* 0x0000001080807819 */ /* 0x000fe200000006ff */
[----:B------:R-:W-:Y:S01]  /*2030*/  FFMA.FTZ R37, R127, R6, R37 ;  /* 0x000000067f257223 */ /* 0x000fe20000010025 */
[----:B------:R-:W-:Y:S01]  /*2040*/  FMUL.FTZ R6, R2, R23 ;  /* 0x0000001702067220 */ /* 0x000fe20000410000 */
[C---:B------:R-:W-:Y:S01]  /*2050*/  FADD.FTZ R129, -R52.reuse, R129 ;  /* 0x0000008134817221 */ /* 0x040fe20000010100 */
[----:B------:R-:W-:-:S02]  /*2060*/  FADD.FTZ R20, -R52, R20 ;  /* 0x0000001434147221 */ /* 0x000fc40000010100 */
[----:B------:R-:W-:Y:S01]  /*2070*/  FFMA.FTZ R37, R22, R6, R37 ;  /* 0x0000000616257223 */ /* 0x000fe20000010025 */
[----:B------:R-:W-:Y:S01]  /*2080*/  FMUL.FTZ R6, R5, R128 ;  /* 0x0000008005067220 */ /* 0x000fe20000410000 */
[----:B------:R-:W-:Y:S01]  /*2090*/  FMUL.FTZ R129, R35, R129 ;  /* 0x0000008123817220 */ /* 0x000fe20000410000 */
[----:B------:R-:W-:Y:S02]  /*20a0*/  PRMT R130, R88, 0x7632, R130 ;  /* 0x0000763258827816 */ /* 0x000fe40000000082 */
[----:B------:R-:W-:Y:S01]  /*20b0*/  SHF.L.U32 R131, R131, 0x10, RZ ;  /* 0x0000001083837819 */ /* 0x000fe200000006ff */
[----:B------:R-:W-:Y:S01]  /*20c0*/  FFMA.FTZ R37, R129, R6, R37 ;  /* 0x0000000681257223 */ /* 0x000fe20000010025 */
[----:B------:R-:W-:Y:S01]  /*20d0*/  FMUL.FTZ R6, R2, R21 ;  /* 0x0000001502067220 */ /* 0x000fe20000410000 */
[----:B------:R-:W-:Y:S01]  /*20e0*/  FMUL.FTZ R20, R35, R20 ;  /* 0x0000001423147220 */ /* 0x000fe20000410000 */
[----:B------:R-:W-:Y:S02]  /*20f0*/  IMAD.U32 R130, R130, 0x10000, RZ ;  /* 0x0001000082827824 */ /* 0x000fe400078e00ff */
[----:B------:R-:W-:Y:S01]  /*2100*/  FADD.FTZ R131, -R52, R131 ;  /* 0x0000008334837221 */ /* 0x000fe20000010100 */
[----:B------:R-:W-:-:S02]  /*2110*/  SHF.L.U32 R18, R90, 0x10, RZ ;  /* 0x000000105a127819 */ /* 0x000fc400000006ff */
[----:B------:R-:W-:Y:S01]  /*2120*/  PRMT R133, R90, 0x7632, R133 ;  /* 0x000076325a857816 */ /* 0x000fe20000000085 */
[----:B------:R-:W-:Y:S01]  /*2130*/  FFMA.FTZ R37, R20, R6, R37 ;  /* 0x0000000614257223 */ /* 0x000fe20000010025 */
[----:B------:R-:W-:Y:S01]  /*2140*/  FMUL.FTZ R6, R5, R130 ;  /* 0x0000008205067220 */ /* 0x000fe20000410000 */
[----:B------:R-:W-:Y:S01]  /*2150*/  FMUL.FTZ R131, R35, R131 ;  /* 0x0000008323837220 */ /* 0x000fe20000410000 */
[----:B------:R-:W-:Y:S01]  /*2160*/  SHF.L.U32 R19, R92, 0x10, RZ ;  /* 0x000000105c137819 */ /* 0x000fe200000006ff */
[----:B------:R-:W-:Y:S01]  /*2170*/  FADD.FTZ R18, -R52, R18 ;  /* 0x0000001234127221 */ /* 0x000fe20000010100 */
[----:B------:R-:W-:Y:S02]  /*2180*/  PRMT R132, R92, 0x7632, R132 ;  /* 0x000076325c847816 */ /* 0x000fe40000000084 */
[----:B------:R-:W-:Y:S01]  /*2190*/  SHF.L.U32 R133, R133, 0x10, RZ ;  /* 0x0000001085857819 */ /* 0x000fe200000006ff */
[----:B------:R-:W-:Y:S01]  /*21a0*/  FFMA.FTZ R37, R131, R6, R37 ;  /* 0x0000000683257223 */ /* 0x000fe20000010025 */
[----:B------:R-:W-:Y:S01]  /*21b0*/  SHF.L.U32 R132, R132, 0x10, RZ ;  /* 0x0000001084847819 */ /* 0x000fe200000006ff */
[----:B------:R-:W-:Y:S01]  /*21c0*/  FMUL.FTZ R6, R2, R19 ;  /* 0x0000001302067220 */ /* 0x000fe20000410000 */
[----:B------:R-:W-:Y:S01]  /*21d0*/  FMUL.FTZ R18, R35, R18 ;  /* 0x0000001223127220 */ /* 0x000fe20000410000 */
[----:B------:R-:W-:-:S03]  /*21e0*/  FADD.FTZ R133, -R52, R133 ;  /* 0x0000008534857221 */ /* 0x000fc60000010100 */
[----:B------:R-:W-:Y:S01]  /*21f0*/  FFMA.FTZ R37, R18, R6, R37 ;  /* 0x0000000612257223 */ /* 0x000fe20000010025 */
[----:B------:R-:W-:Y:S01]  /*2200*/  FMUL.FTZ R6, R5, R132 ;  /* 0x0000008405067220 */ /* 0x000fe20000410000 */
[----:B------:R-:W-:-:S04]  /*2210*/  FMUL.FTZ R133, R35, R133 ;  /* 0x0000008523857220 */ /* 0x000fc80000410000 */
[----:B------:R-:W-:Y:S01]  /*2220*/  FFMA.FTZ R37, R133, R6, R37 ;  /* 0x0000000685257223 */ /* 0x000fe20000010025 */
[----:B------:R-:W-:-:S04]  /*2230*/  FFMA.FTZ R6, R2, R34, RZ ;  /* 0x0000002202067223 */ /* 0x000fc800000100ff */
[----:B------:R-:W-:-:S04]  /*2240*/  FFMA.FTZ R6, R5, R38, R6 ;  /* 0x0000002605067223 */ /* 0x000fc80000010006 */
[----:B------:R-:W-:-:S04]  /*2250*/  FFMA.FTZ R6, R2, R33, R6 ;  /* 0x0000002102067223 */ /* 0x000fc80000010006 */
[----:B------:R-:W-:-:S04]  /*2260*/  FFMA.FTZ R6, R5, R3, R6 ;  /* 0x0000000305067223 */ /* 0x000fc80000010006 */
[----:B------:R-:W-:-:S04]  /*2270*/  FFMA.FTZ R6, R2, R32, R6 ;  /* 0x0000002002067223 */ /* 0x000fc80000010006 */
[----:B------:R-:W-:-:S04]  /*2280*/  FFMA.FTZ R6, R5, R40, R6 ;  /* 0x0000002805067223 */ /* 0x000fc80000010006 */
[----:B------:R-:W-:-:S04]  /*2290*/  FFMA.FTZ R6, R2, R31, R6 ;  /* 0x0000001f02067223 */ /* 0x000fc80000010006 */
[----:B------:R-:W-:-:S04]  /*22a0*/  FFMA.FTZ R6, R5, R42, R6 ;  /* 0x0000002a05067223 */ /* 0x000fc80000010006 */
[----:B------:R-:W-:-:S04]  /*22b0*/  FFMA.FTZ R6, R2, R29, R6 ;  /* 0x0000001d02067223 */ /* 0x000fc80000010006 */
[C---:B------:R-:W-:Y:S01]  /*22c0*/  FFMA.FTZ R6, R5.reuse, R53, R6 ;  /* 0x0000003505067223 */ /* 0x040fe20000010006 */
[C---:B------:R-:W-:Y:S01]  /*22d0*/  SHF.L.U32 R16, R94.reuse, 0x10, RZ ;  /* 0x000000105e107819 */ /* 0x040fe200000006ff */
[----:B------:R-:W1:Y:S01]  /*22e0*/  S2R R11, SR_CgaCtaId ;  /* 0x00000000000b7919 */ /* 0x000e620000008800 */
[----:B------:R-:W-:Y:S01]  /*22f0*/  PRMT R135, R94, 0x7632, R135 ;  /* 0x000076325e877816 */ /* 0x000fe20000000087 */
[----:B------:R-:W-:Y:S01]  /*2300*/  FFMA.FTZ R6, R2, R27, R6 ;  /* 0x0000001b02067223 */ /* 0x000fe20000010006 */
[C---:B------:R-:W-:Y:S01]  /*2310*/  IMAD.U32 R17, R96.reuse, 0x10000, RZ ;  /* 0x0001000060117824 */ /* 0x040fe200078e00ff */
[----:B------:R-:W-:Y:S01]  /*2320*/  PRMT R134, R96, 0x7632, R134 ;  /* 0x0000763260867816 */ /* 0x000fe20000000086 */
[----:B------:R-:W-:Y:S01]  /*2330*/  FADD.FTZ R16, -R52, R16 ;  /* 0x0000001034107221 */ /* 0x000fe20000010100 */
[----:B------:R-:W-:Y:S01]  /*2340*/  FFMA.FTZ R6, R5, R124, R6 ;  /* 0x0000007c05067223 */ /* 0x000fe20000010006 */
[----:B------:R-:W-:Y:S01]  /*2350*/  SHF.L.U32 R135, R135, 0x10, RZ ;  /* 0x0000001087877819 */ /* 0x000fe200000006ff */
[C---:B------:R-:W-:Y:S01]  /*2360*/  FMUL.FTZ R8, R2.reuse, R17 ;  /* 0x0000001102087220 */ /* 0x040fe20000410000 */
[----:B------:R-:W-:Y:S01]  /*2370*/  FMUL.FTZ R16, R35, R16 ;  /* 0x0000001023107220 */ /* 0x000fe20000410000 */
[----:B------:R-:W-:Y:S01]  /*2380*/  FFMA.FTZ R6, R2, R25, R6 ;  /* 0x0000001902067223 */ /* 0x000fe20000010006 */
[----:B------:R-:W-:Y:S01]  /*2390*/  SHF.L.U32 R134, R134, 0x10, RZ ;  /* 0x0000001086867819 */ /* 0x000fe200000006ff */
[----:B------:R-:W-:Y:S01]  /*23a0*/  FADD.FTZ R135, -R52, R135 ;  /* 0x0000008734877221 */ /* 0x000fe20000010100 */
[C---:B------:R-:W-:Y:S01]  /*23b0*/  SHF.L.U32 R14, R98.reuse, 0x10, RZ ;  /* 0x00000010620e7819 */ /* 0x040fe200000006ff */
[C---:B------:R-:W-:Y:S01]  /*23c0*/  FFMA.FTZ R6, R5.reuse, R126, R6 ;  /* 0x0000007e05067223 */ /* 0x040fe20000010006 */
[----:B------:R-:W-:Y:S01]  /*23d0*/  PRMT R137, R98, 0x7632, R137 ;  /* 0x0000763262897816 */ /* 0x000fe20000000089 */
[----:B------:R-:W-:Y:S01]  /*23e0*/  FFMA.FTZ R37, R16, R8, R37 ;  /* 0x0000000810257223 */ /* 0x000fe20000010025 */
[----:B------:R-:W-:Y:S01]  /*23f0*/  FMUL.FTZ R8, R5, R134 ;  /* 0x0000008605087220 */ /* 0x000fe20000410000 */
[----:B------:R-:W-:Y:S01]  /*2400*/  FMUL.FTZ R135, R35, R135 ;  /* 0x0000008723877220 */ /* 0x000fe20000410000 */
[----:B------:R-:W-:Y:S01]  /*2410*/  SHF.L.U32 R15, R100, 0x10, RZ ;  /* 0x00000010640f7819 */ /* 0x000fe200000006ff */
[----:B------:R-:W-:Y:S01]  /*2420*/  FADD.FTZ R14, -R52, R14 ;  /* 0x0000000e340e7221 */ /* 0x000fe20000010100 */
[----:B------:R-:W-:Y:S01]  /*2430*/  PRMT R136, R100, 0x7632, R136 ;  /* 0x0000763264887816 */ /* 0x000fe20000000088 */
[C---:B------:R-:W-:Y:S01]  /*2440*/  FFMA.FTZ R6, R2.reuse, R23, R6 ;  /* 0x0000001702067223 */ /* 0x040fe20000010006 */
[----:B------:R-:W-:Y:S01]  /*2450*/  SHF.L.U32 R137, R137, 0x10, RZ ;  /* 0x0000001089897819 */ /* 0x000fe200000006ff */
[----:B------:R-:W-:Y:S01]  /*2460*/  FFMA.FTZ R37, R135, R8, R37 ;  /* 0x0000000887257223 */ /* 0x000fe20000010025 */
[----:B------:R-:W-:Y:S01]  /*2470*/  FMUL.FTZ R8, R2, R15 ;  /* 0x0000000f02087220 */ /* 0x000fe20000410000 */
[----:B------:R-:W-:Y:S01]  /*2480*/  FMUL.FTZ R14, R35, R14 ;  /* 0x0000000e230e7220 */ /* 0x000fe20000410000 */
[----:B------:R-:W-:-:S02]  /*2490*/  IMAD.U32 R136, R136, 0x10000, RZ ;  /* 0x0001000088887824 */ /* 0x000fc400078e00ff */
        /* <DEDUP_REMOVED lines=8> */
[----:B------:R-:W-:Y:S01]  /*2520*/  FFMA.FTZ R6, R2, R21, R6 ;  /* 0x0000001502067223 */ /* 0x000fe20000010006 */
[----:B------:R-:W-:Y:S01]  /*2530*/  PRMT R138, R104, 0x7632, R138 ;  /* 0x00007632688a7816 */ /* 0x000fe2000000008a */
[----:B------:R-:W-:Y:S01]  /*2540*/  FADD.FTZ R12, -R52, R12 ;  /* 0x0000000c340c7221 */ /* 0x000fe20000010100 */
[----:B------:R-:W-:Y:S01]  /*2550*/  SHF.L.U32 R139, R139, 0x10, RZ ;  /* 0x000000108b8b7819 */ /* 0x000fe200000006ff */
[----:B------:R-:W-:Y:S01]  /*2560*/  FFMA.FTZ R37, R137, R8, R37 ;  /* 0x0000000889257223 */ /* 0x000fe20000010025 */
[----:B------:R-:W-:Y:S01]  /*2570*/  FFMA.FTZ R6, R5, R130, R6 ;  /* 0x0000008205067223 */ /* 0x000fe20000010006 */
[----:B------:R-:W-:Y:S01]  /*2580*/  FMUL.FTZ R8, R2, R13 ;  /* 0x0000000d02087220 */ /* 0x000fe20000410000 */
[----:B------:R-:W-:Y:S01]  /*2590*/  FMUL.FTZ R12, R35, R12 ;  /* 0x0000000c230c7220 */ /* 0x000fe20000410000 */
[----:B------:R-:W-:Y:S01]  /*25a0*/  SHF.L.U32 R138, R138, 0x10, RZ ;  /* 0x000000108a8a7819 */ /* 0x000fe200000006ff */
[----:B------:R-:W-:Y:S01]  /*25b0*/  FADD.FTZ R139, -R52, R139 ;  /* 0x0000008b348b7221 */ /* 0x000fe20000010100 */
[----:B------:R-:W-:Y:S01]  /*25c0*/  IADD3 R36, R36, 0x2800, RZ ;  /* 0x0000280024247810 */ /* 0x000fe20007ffe0ff */
[C---:B------:R-:W-:Y:S01]  /*25d0*/  IMAD.U32 R10, R106.reuse, 0x10000, RZ ;  /* 0x000100006a0a7824 */ /* 0x040fe200078e00ff */
[----:B------:R-:W-:Y:S01]  /*25e0*/  PRMT R123, R106, 0x7632, R123 ;  /* 0x000076326a7b7816 */ /* 0x000fe2000000007b */
[----:B------:R-:W-:Y:S01]  /*25f0*/  FFMA.FTZ R6, R2, R19, R6 ;  /* 0x0000001302067223 */ /* 0x000fe20000010006 */
[----:B------:R-:W-:Y:S01]  /*2600*/  FFMA.FTZ R37, R12, R8, R37 ;  /* 0x000000080c257223 */ /* 0x000fe20000010025 */
[----:B-1----:R-:W-:Y:S01]  /*2610*/  LEA R36, R11, R36, 0x18 ;  /* 0x000000240b247211 */ /* 0x002fe200078ec0ff */
[----:B------:R-:W-:Y:S01]  /*2620*/  FMUL.FTZ R8, R5, R138 ;  /* 0x0000008a05087220 */ /* 0x000fe20000410000 */
[----:B------:R-:W-:Y:S01]  /*2630*/  FMUL.FTZ R139, R35, R139 ;  /* 0x0000008b238b7220 */ /* 0x000fe20000410000 */
[----:B------:R-:W-:Y:S01]  /*2640*/  SHF.L.U32 R11, R108, 0x10, RZ ;  /* 0x000000106c0b7819 */ /* 0x000fe200000006ff */
[----:B------:R-:W-:Y:S01]  /*2650*/  FADD.FTZ R10, -R52, R10 ;  /* 0x0000000a340a7221 */ /* 0x000fe20000010100 */
[----:B------:R-:W-:Y:S01]  /*2660*/  PRMT R122, R108, 0x7632, R122 ;  /* 0x000076326c7a7816 */ /* 0x000fe2000000007a */
[----:B------:R-:W-:Y:S01]  /*2670*/  FFMA.FTZ R6, R5, R132, R6 ;  /* 0x0000008405067223 */ /* 0x000fe20000010006 */
[----:B------:R-:W-:Y:S01]  /*2680*/  SHF.L.U32 R123, R123, 0x10, RZ ;  /* 0x000000107b7b7819 */ /* 0x000fe200000006ff */
[----:B------:R-:W-:Y:S01]  /*2690*/  FFMA.FTZ R37, R139, R8, R37 ;  /* 0x000000088b257223 */ /* 0x000fe20000010025 */
[----:B------:R-:W-:Y:S01]  /*26a0*/  SHF.L.U32 R122, R122, 0x10, RZ ;  /* 0x000000107a7a7819 */ /* 0x000fe200000006ff */
[----:B------:R-:W-:Y:S01]  /*26b0*/  FMUL.FTZ R8, R2, R11 ;  /* 0x0000000b02087220 */ /* 0x000fe20000410000 */
[----:B------:R-:W-:Y:S01]  /*26c0*/  FMUL.FTZ R10, R35, R10 ;  /* 0x0000000a230a7220 */ /* 0x000fe20000410000 */
[----:B------:R-:W-:-:S02]  /*26d0*/  IMAD R9, R9, 0x28, R36 ;  /* 0x0000002809097824 */ /* 0x000fc400078e0224 */
[----:B------:R-:W-:Y:S01]  /*26e0*/  FADD.FTZ R123, -R52, R123 ;  /* 0x0000007b347b7221 */ /* 0x000fe20000010100 */
[----:B------:R-:W-:Y:S01]  /*26f0*/  FFMA.FTZ R36, R2, R17, R6 ;  /* 0x0000001102247223 */ /* 0x000fe20000010006 */
[----:B------:R-:W-:Y:S01]  /*2700*/  FFMA.FTZ R37, R10, R8, R37 ;  /* 0x000000080a257223 */ /* 0x000fe20000010025 */
[----:B------:R-:W-:Y:S01]  /*2710*/  FMUL.FTZ R8, R5, R122 ;  /* 0x0000007a05087220 */ /* 0x000fe20000410000 */
[----:B------:R-:W-:Y:S01]  /*2720*/  FMUL.FTZ R123, R35, R123 ;  /* 0x0000007b237b7220 */ /* 0x000fe20000410000 */
[----:B------:R-:W-:Y:S01]  /*2730*/  FFMA.FTZ R36, R5, R134, R36 ;  /* 0x0000008605247223 */ /* 0x000fe20000010024 */
[----:B------:R-:W-:Y:S02]  /*2740*/  PRMT R6, R110, 0x7632, R6 ;  /* 0x000076326e067816 */ /* 0x000fe40000000006 */
[----:B------:R-:W-:Y:S01]  /*2750*/  FFMA.FTZ R37, R123, R8, R37 ;  /* 0x000000087b257223 */ /* 0x000fe20000010025 */
[----:B------:R-:W-:Y:S01]  /*2760*/  FFMA.FTZ R36, R2, R15, R36 ;  /* 0x0000000f02247223 */ /* 0x000fe20000010024 */
[----:B------:R-:W-:-:S02]  /*2770*/  SHF.L.U32 R8, R110, 0x10, RZ ;  /* 0x000000106e087819 */ /* 0x000fc400000006ff */
[----:B------:R-:W-:Y:S01]  /*2780*/  SHF.L.U32 R6, R6, 0x10, RZ ;  /* 0x0000001006067819 */ /* 0x000fe200000006ff */
[----:B------:R-:W-:Y:S01]  /*2790*/  FFMA.FTZ R36, R5, R136, R36 ;  /* 0x0000008805247223 */ /* 0x000fe20000010024 */
[----:B0-----:R-:W-:Y:S01]  /*27a0*/  LEA R161, R7, R9, 0x3 ;  /* 0x0000000907a17211 */ /* 0x001fe200078e18ff */
[C---:B------:R-:W-:Y:S01]  /*27b0*/  IMAD.U32 R9, R112.reuse, 0x10000, RZ ;  /* 0x0001000070097824 */ /* 0x040fe200078e00ff */
[----:B------:R-:W-:Y:S01]  /*27c0*/  PRMT R120, R112, 0x7632, R120 ;  /* 0x0000763270787816 */ /* 0x000fe20000000078 */
[----:B------:R-:W-:Y:S01]  /*27d0*/  FADD.FTZ R8, -R52, R8 ;  /* 0x0000000834087221 */ /* 0x000fe20000010100 */
[----:B------:R-:W-:Y:S01]  /*27e0*/  FFMA.FTZ R36, R2, R13, R36 ;  /* 0x0000000d02247223 */ /* 0x000fe20000010024 */
[----:B------:R-:W-:Y:S01]  /*27f0*/  FADD.FTZ R6, -R52, R6 ;  /* 0x0000000634067221 */ /* 0x000fe20000010100 */
[----:B------:R-:W-:Y:S01]  /*2800*/  SHF.L.U32 R120, R120, 0x10, RZ ;  /* 0x0000001078787819 */ /* 0x000fe200000006ff */
[----:B------:R-:W-:Y:S01]  /*2810*/  FMUL.FTZ R8, R35, R8 ;  /* 0x0000000823087220 */ /* 0x000fe20000410000 */
[----:B------:R-:W-:Y:S01]  /*2820*/  FMUL.FTZ R7, R2, R9 ;  /* 0x0000000902077220 */ /* 0x000fe20000410000 */
[----:B------:R-:W-:Y:S01]  /*2830*/  FFMA.FTZ R36, R5, R138, R36 ;  /* 0x0000008a05247223 */ /* 0x000fe20000010024 */
[----:B------:R-:W-:Y:S01]  /*2840*/  FMUL.FTZ R45, R35, R6 ;  /* 0x00000006232d7220 */ /* 0x000fe20000410000 */
[----:B------:R-:W-:Y:S01]  /*2850*/  FMUL.FTZ R6, R5, R120 ;  /* 0x0000007805067220 */ /* 0x000fe20000410000 */
[----:B------:R-:W-:Y:S01]  /*2860*/  FFMA.FTZ R37, R8, R7, R37 ;  /* 0x0000000708257223 */ /* 0x000fe20000010025 */
[----:B------:R-:W-:Y:S01]  /*2870*/  FFMA.FTZ R36, R2, R11, R36 ;  /* 0x0000000b02247223 */ /* 0x000fe20000010024 */
[----:B------:R-:W-:-:S02]  /*2880*/  PRMT R141, R114, 0x7632, R141 ;  /* 0x00007632728d7816 */ /* 0x000fc4000000008d */
[----:B------:R-:W-:Y:S01]  /*2890*/  FFMA.FTZ R37, R45, R6, R37 ;  /* 0x000000062d257223 */ /* 0x000fe20000010025 */
[----:B------:R-:W-:Y:S01]  /*28a0*/  SHF.L.U32 R6, R114, 0x10, RZ ;  /* 0x0000001072067819 */ /* 0x000fe200000006ff */
[----:B------:R-:W-:Y:S01]  /*28b0*/  FFMA.FTZ R36, R5, R122, R36 ;  /* 0x0000007a05247223 */ /* 0x000fe20000010024 */
[----:B------:R-:W-:Y:S01]  /*28c0*/  SHF.L.U32 R141, R141, 0x10, RZ ;  /* 0x000000108d8d7819 */ /* 0x000fe200000006ff */
        /* <DEDUP_REMOVED lines=12> */
[----:B------:R-:W-:-:S03]  /*2990*/  FFMA.FTZ R36, R2, R7, R36 ;  /* 0x0000000702247223 */ /* 0x000fc60000010024 */
[----:B------:R-:W-:Y:S01]  /*29a0*/  FFMA.FTZ R37, R48, R141, R37 ;  /* 0x0000008d30257223 */ /* 0x000fe20000010025 */
[----:B------:R-:W-:-:S05]  /*29b0*/  FFMA.FTZ R36, R5, R121, R36 ;  /* 0x0000007905247223 */ /* 0x000fca0000010024 */
[----:B------:R2:W-:Y:S01]  /*29c0*/  STS.64 [R161], R36 ;  /* 0x00000024a1007388 */ /* 0x0005e20000000a00 */
[----:B------:R-:W-:Y:S01]  /*29d0*/  FFMA.FTZ R39, R39, R38, R46 ;  /* 0x0000002627277223 */ /* 0x000fe2000001002e */
[----:B--2---:R-:W-:-:S06]  /*29e0*/  FADD.FTZ R36, R119, UR11 ;  /* 0x0000000b77247e21 */ /* 0x004fcc0008010000 */
[----:B------:R-:W0:Y:S01]  /*29f0*/  MUFU.RSQ R36, R36 ;  /* 0x0000002400247308 */ /* 0x000e220000001400 */
[----:B------:R-:W-:Y:S01]  /*2a00*/  FADD.FTZ R119, R38, R47 ;  /* 0x0000002f26777221 */ /* 0x000fe20000010000 */
[C---:B------:R-:W-:Y:S01]  /*2a10*/  SHF.L.U32 R37, R55.reuse, 0x10, RZ ;  /* 0x0000001037257819 */ /* 0x040fe200000006ff */
[--C-:B------:R-:W-:Y:S01]  /*2a20*/  FFMA.FTZ R142, R142, R3, R39.reuse ;  /* 0x000000038e8e7223 */ /* 0x100fe20000010027 */
[----:B------:R-:W-:Y:S01]  /*2a30*/  PRMT R39, R55, 0x7632, R39 ;  /* 0x0000763237277816 */ /* 0x000fe20000000027 */
[----:B------:R-:W-:Y:S01]  /*2a40*/  FADD.FTZ R119, R119, R3 ;  /* 0x0000000377777221 */ /* 0x000fe20000010000 */
[----:B------:R-:W-:Y:S01]  /*2a50*/  PRMT R38, R57, 0x7632, R38 ;  /* 0x0000763239267816 */ /* 0x000fe20000000026 */
[----:B------:R-:W-:Y:S01]  /*2a60*/  FADD.FTZ R3, -R118, R37 ;  /* 0x0000002576037221 */ /* 0x000fe20000010100 */
[----:B------:R-:W-:Y:S02]  /*2a70*/  SHF.L.U32 R39, R39, 0x10, RZ ;  /* 0x0000001027277819 */ /* 0x000fe400000006ff */
[----:B------:R-:W-:-:S02]  /*2a80*/  SHF.L.U32 R37, R57, 0x10, RZ ;  /* 0x0000001039257819 */ /* 0x000fc400000006ff */
[----:B------:R-:W-:Y:S01]  /*2a90*/  SHF.L.U32 R38, R38, 0x10, RZ ;  /* 0x0000001026267819 */ /* 0x000fe200000006ff */
[----:B------:R-:W-:Y:S02]  /*2aa0*/  FADD.FTZ R39, -R118, R39 ;  /* 0x0000002776277221 */ /* 0x000fe40000010100 */
[----:B------:R-:W-:Y:S01]  /*2ab0*/  FMUL.FTZ R47, R0, R37 ;  /* 0x00000025002f7220 */ /* 0x000fe20000410000 */
[C---:B0-----:R-:W-:Y:S01]  /*2ac0*/  FMUL.FTZ R3, R36.reuse, R3 ;  /* 0x0000000324037220 */ /* 0x041fe20000410000 */
[----:B------:R-:W-:Y:S01]  /*2ad0*/  FMUL.FTZ R39, R36, R39 ;  /* 0x0000002724277220 */ /* 0x000fe20000410000 */
[-C--:B------:R-:W-:Y:S02]  /*2ae0*/  FMUL.FTZ R46, R4, R38.reuse ;  /* 0x00000026042e7220 */ /* 0x080fe40000410000 */
[----:B------:R-:W-:Y:S01]  /*2af0*/  FFMA.FTZ R47, R3, R47, RZ ;  /* 0x0000002f032f7223 */ /* 0x000fe200000100ff */
[----:B------:R-:W-:-:S03]  /*2b00*/  FFMA.FTZ R50, R39, R38, R50 ;  /* 0x0000002627327223 */ /* 0x000fc60000010032 */
[----:B------:R-:W-:Y:S01]  /*2b10*/  FFMA.FTZ R47, R39, R46, R47 ;  /* 0x0000002e272f7223 */ /* 0x000fe2000001002f */
[----:B------:R-:W-:Y:S01]  /*2b20*/  FFMA.FTZ R39, R0, R37, RZ ;  /* 0x0000002500277223 */ /* 0x000fe200000100ff */
[----:B------:R-:W-:Y:S01]  /*2b30*/  FADD.FTZ R141, R38, R51 ;  /* 0x00000033268d7221 */ /* 0x000fe20000010000 */
[C---:B------:R-:W-:Y:S02]  /*2b40*/  PRMT R143, R59.reuse, 0x7632, R143 ;  /* 0x000076323b8f7816 */ /* 0x040fe4000000008f */
[----:B------:R-:W-:Y:S01]  /*2b50*/  FFMA.FTZ R51, R4, R38, R39 ;  /* 0x0000002604337223 */ /* 0x000fe20000010027 */
[----:B------:R-:W-:Y:S02]  /*2b60*/  SHF.L.U32 R39, R59, 0x10, RZ ;  /* 0x000000103b277819 */ /* 0x000fe400000006ff */
[----:B------:R-:W-:Y:S01]  /*2b70*/  IMAD.U32 R143, R143, 0x10000, RZ ;  /* 0x000100008f8f7824 */ /* 0x000fe200078e00ff */
[C---:B------:R-:W-:Y:S02]  /*2b80*/  SHF.L.U32 R38, R61.reuse, 0x10, RZ ;  /* 0x000000103d267819 */ /* 0x040fe400000006ff */
[C---:B------:R-:W-:Y:S01]  /*2b90*/  FADD.FTZ R39, -R118.reuse, R39 ;  /* 0x0000002776277221 */ /* 0x040fe20000010100 */
[----:B------:R-:W-:Y:S01]  /*2ba0*/  PRMT R46, R61, 0x7632, R46 ;  /* 0x000076323d2e7816 */ /* 0x000fe2000000002e */
[----:B------:R-:W-:Y:S01]  /*2bb0*/  FADD.FTZ R143, -R118, R143 ;  /* 0x0000008f768f7221 */ /* 0x000fe20000010100 */
[-C--:B------:R-:W-:Y:S01]  /*2bc0*/  FMUL.FTZ R144, R0, R38.reuse ;  /* 0x0000002600907220 */ /* 0x080fe20000410000 */
[----:B------:R-:W-:Y:S01]  /*2bd0*/  FMUL.FTZ R39, R36, R39 ;  /* 0x0000002724277220 */ /* 0x000fe20000410000 */
[----:B------:R-:W-:Y:S01]  /*2be0*/  SHF.L.U32 R46, R46, 0x10, RZ ;  /* 0x000000102e2e7819 */ /* 0x000fe200000006ff */
[----:B------:R-:W-:Y:S01]  /*2bf0*/  FMUL.FTZ R143, R36, R143 ;  /* 0x0000008f248f7220 */ /* 0x000fe20000410000 */
[----:B------:R-:W-:Y:S01]  /*2c00*/  FFMA.FTZ R51, R0, R38, R51 ;  /* 0x0000002600337223 */ /* 0x000fe20000010033 */
[----:B------:R-:W-:-:S02]  /*2c10*/  FFMA.FTZ R47, R39, R144, R47 ;  /* 0x00000090272f7223 */ /* 0x000fc4000001002f */
[CC--:B------:R-:W-:Y:S01]  /*2c20*/  FMUL.FTZ R144, R4.reuse, R46.reuse ;  /* 0x0000002e04907220 */ /* 0x0c0fe20000410000 */
[-C--:B------:R-:W-:Y:S01]  /*2c30*/  FFMA.FTZ R50, R143, R46.reuse, R50 ;  /* 0x0000002e8f327223 */ /* 0x080fe20000010032 */
[----:B------:R-:W-:Y:S01]  /*2c40*/  FADD.FTZ R141, R141, R46 ;  /* 0x0000002e8d8d7221 */ /* 0x000fe20000010000 */
[----:B------:R-:W-:Y:S01]  /*2c50*/  FFMA.FTZ R46, R4, R46, R51 ;  /* 0x0000002e042e7223 */ /* 0x000fe20000010033 */
[----:B------:R-:W-:Y:S01]  /*2c60*/  FFMA.FTZ R51, R41, R40, R142 ;  /* 0x0000002829337223 */ /* 0x000fe2000001008e */
[----:B------:R-:W-:Y:S01]  /*2c70*/  FFMA.FTZ R47, R143, R144, R47 ;  /* 0x000000908f2f7223 */ /* 0x000fe2000001002f */
[C---:B------:R-:W-:Y:S02]  /*2c80*/  SHF.L.U32 R41, R63.reuse, 0x10, RZ ;  /* 0x000000103f297819 */ /* 0x040fe400000006ff */
[----:B------:R-:W-:Y:S01]  /*2c90*/  PRMT R143, R63, 0x7632, R143 ;  /* 0x000076323f8f7816 */ /* 0x000fe2000000008f */
[----:B------:R-:W-:Y:S01]  /*2ca0*/  FADD.FTZ R119, R119, R40 ;  /* 0x0000002877777221 */ /* 0x000fe20000010000 */
[----:B------:R-:W-:Y:S01]  /*2cb0*/  SHF.L.U32 R40, R65, 0x10, RZ ;  /* 0x0000001041287819 */ /* 0x000fe200000006ff */
[----:B------:R-:W-:Y:S01]  /*2cc0*/  FADD.FTZ R41, -R118, R41 ;  /* 0x0000002976297221 */ /* 0x000fe20000010100 */
[----:B------:R-:W-:-:S02]  /*2cd0*/  SHF.L.U32 R143, R143, 0x10, RZ ;  /* 0x000000108f8f7819 */ /* 0x000fc400000006ff */
[----:B------:R-:W-:Y:S01]  /*2ce0*/  PRMT R142, R65, 0x7632, R142 ;  /* 0x00007632418e7816 */ /* 0x000fe2000000008e */
[----:B------:R-:W-:Y:S01]  /*2cf0*/  FMUL.FTZ R41, R36, R41 ;  /* 0x0000002924297220 */ /* 0x000fe20000410000 */
[----:B------:R-:W-:Y:S01]  /*2d00*/  FMUL.FTZ R144, R0, R40 ;  /* 0x0000002800907220 */ /* 0x000fe20000410000 */
[----:B------:R-:W-:Y:S02]  /*2d10*/  FADD.FTZ R143, -R118, R143 ;  /* 0x0000008f768f7221 */ /* 0x000fe40000010100 */
[----:B------:R-:W-:Y:S02]  /*2d20*/  IMAD.U32 R142, R142, 0x10000, RZ ;  /* 0x000100008e8e7824 */ /* 0x000fe400078e00ff */
[----:B------:R-:W-:Y:S01]  /*2d30*/  FFMA.FTZ R47, R41, R144, R47 ;  /* 0x00000090292f7223 */ /* 0x000fe2000001002f */
[----:B------:R-:W-:Y:S01]  /*2d40*/  FMUL.FTZ R143, R36, R143 ;  /* 0x0000008f248f7220 */ /* 0x000fe20000410000 */
[----:B------:R-:W-:Y:S01]  /*2d50*/  FMUL.FTZ R144, R4, R142 ;  /* 0x0000008e04907220 */ /* 0x000fe20000410000 */
[----:B------:R-:W-:-:S02]  /*2d60*/  FFMA.FTZ R51, R43, R42, R51 ;  /* 0x0000002a2b337223 */ /* 0x000fc40000010033 */
[C---:B------:R-:W-:Y:S01]  /*2d70*/  FFMA.FTZ R50, R143.reuse, R142, R50 ;  /* 0x0000008e8f327223 */ /* 0x040fe20000010032 */
[----:B------:R-:W-:Y:S01]  /*2d80*/  FFMA.FTZ R46, R0, R40, R46 ;  /* 0x00000028002e7223 */ /* 0x000fe2000001002e */
[----:B------:R-:W-:Y:S01]  /*2d90*/  FFMA.FTZ R47, R143, R144, R47 ;  /* 0x000000908f2f7223 */ /* 0x000fe2000001002f */
[C---:B------:R-:W-:Y:S02]  /*2da0*/  SHF.L.U32 R43, R67.reuse, 0x10, RZ ;  /* 0x00000010432b7819 */ /* 0x040fe400000006ff */
[----:B------:R-:W-:Y:S01]  /*2db0*/  PRMT R143, R67, 0x7632, R143 ;  /* 0x00007632438f7816 */ /* 0x000fe2000000008f */
[----:B------:R-:W-:Y:S01]  /*2dc0*/  FADD.FTZ R119, R119, R42 ;  /* 0x0000002a77777221 */ /* 0x000fe20000010000 */
[----:B------:R-:W-:Y:S01]  /*2dd0*/  FADD.FTZ R141, R141, R142 ;  /* 0x0000008e8d8d7221 */ /* 0x000fe20000010000 */
[----:B------:R-:W-:Y:S01]  /*2de0*/  FFMA.FTZ R46, R4, R142, R46 ;  /* 0x0000008e042e7223 */ /* 0x000fe2000001002e */
[----:B------:R-:W-:Y:S01]  /*2df0*/  SHF.L.U32 R42, R69, 0x10, RZ ;  /* 0x00000010452a7819 */ /* 0x000fe200000006ff */
[----:B------:R-:W-:Y:S01]  /*2e00*/  FADD.FTZ R43, -R118, R43 ;  /* 0x0000002b762b7221 */ /* 0x000fe20000010100 */
[----:B------:R-:W-:-:S02]  /*2e10*/  SHF.L.U32 R143, R143, 0x10, RZ ;  /* 0x000000108f8f7819 */ /* 0x000fc400000006ff */
[----:B------:R-:W-:Y:S01]  /*2e20*/  PRMT R142, R69, 0x7632, R142 ;  /* 0x00007632458e7816 */ /* 0x000fe2000000008e */
[----:B------:R-:W-:Y:S01]  /*2e30*/  FMUL.FTZ R43, R36, R43 ;  /* 0x0000002b242b7220 */ /* 0x000fe20000410000 */
[----:B------:R-:W-:Y:S01]  /*2e40*/  FMUL.FTZ R144, R0, R42 ;  /* 0x0000002a00907220 */ /* 0x000fe20000410000 */
[----:B------:R-:W-:Y:S01]  /*2e50*/  FADD.FTZ R143, -R118, R143 ;  /* 0x0000008f768f7221 */ /* 0x000fe20000010100 */
[----:B------:R-:W-:Y:S02]  /*2e60*/  SHF.L.U32 R142, R142, 0x10, RZ ;  /* 0x000000108e8e7819 */ /* 0x000fe400000006ff */
[----:B------:R-:W-:Y:S01]  /*2e70*/  FFMA.FTZ R47, R43, R144, R47 ;  /* 0x000000902b2f7223 */ /* 0x000fe2000001002f */
[----:B------:R-:W-:Y:S02]  /*2e80*/  FMUL.FTZ R143, R36, R143 ;  /* 0x0000008f248f7220 */ /* 0x000fe40000410000 */
[-C--:B------:R-:W-:Y:S01]  /*2e90*/  FMUL.FTZ R144, R4, R142.reuse ;  /* 0x0000008e04907220 */ /* 0x080fe20000410000 */
[----:B------:R-:W-:Y:S01]  /*2ea0*/  FFMA.FTZ R51, R140, R53, R51 ;  /* 0x000000358c337223 */ /* 0x000fe20000010033 */
[----:B------:R-:W-:Y:S01]  /*2eb0*/  FADD.FTZ R140, R119, R53 ;  /* 0x00000035778c7221 */ /* 0x000fe20000010000 */
[C---:B------:R-:W-:Y:S01]  /*2ec0*/  FFMA.FTZ R50, R143.reuse, R142, R50 ;  /* 0x0000008e8f327223 */ /* 0x040fe20000010032 */
[----:B------:R-:W-:Y:S01]  /*2ed0*/  FFMA.FTZ R47, R143, R144, R47 ;  /* 0x000000908f2f7223 */ /* 0x000fe2000001002f */
[----:B------:R-:W-:Y:S01]  /*2ee0*/  FFMA.FTZ R46, R0, R42, R46 ;  /* 0x0000002a002e7223 */ /* 0x000fe2000001002e */
[----:B------:R-:W-:-:S02]  /*2ef0*/  SHF.L.U32 R119, R71, 0x10, RZ ;  /* 0x0000001047777819 */ /* 0x000fc400000006ff */
[----:B------:R-:W-:Y:S01]  /*2f00*/  PRMT R143, R71, 0x7632, R143 ;  /* 0x00007632478f7816 */ /* 0x000fe2000000008f */
[----:B------:R-:W-:Y:S01]  /*2f10*/  FADD.FTZ R141, R141, R142 ;  /* 0x0000008e8d8d7221 */ /* 0x000fe20000010000 */
[----:B------:R-:W-:Y:S01]  /*2f20*/  FFMA.FTZ R46, R4, R142, R46 ;  /* 0x0000008e042e7223 */ /* 0x000fe2000001002e */
[C---:B------:R-:W-:Y:S01]  /*2f30*/  SHF.L.U32 R53, R73.reuse, 0x10, RZ ;  /* 0x0000001049357819 */ /* 0x040fe200000006ff */
[----:B------:R-:W-:Y:S01]  /*2f40*/  FADD.FTZ R119, -R118, R119 ;  /* 0x0000007776777221 */ /* 0x000fe20000010100 */
[----:B------:R-:W-:Y:S01]  /*2f50*/  PRMT R142, R73, 0x7632, R142 ;  /* 0x00007632498e7816 */ /* 0x000fe2000000008e */
[----:B------:R-:W-:Y:S02]  /*2f60*/  IMAD.U32 R143, R143, 0x10000, RZ ;  /* 0x000100008f8f7824 */ /* 0x000fe400078e00ff */
[----:B------:R-:W-:Y:S01]  /*2f70*/  FMUL.FTZ R119, R36, R119 ;  /* 0x0000007724777220 */ /* 0x000fe20000410000 */
[----:B------:R-:W-:Y:S01]  /*2f80*/  SHF.L.U32 R142, R142, 0x10, RZ ;  /* 0x000000108e8e7819 */ /* 0x000fe200000006ff */
[----:B------:R-:W-:Y:S01]  /*2f90*/  FMUL.FTZ R144, R0, R53 ;  /* 0x0000003500907220 */ /* 0x000fe20000410000 */
[----:B------:R-:W-:-:S03]  /*2fa0*/  FADD.FTZ R143, -R118, R143 ;  /* 0x0000008f768f7221 */ /* 0x000fc60000010100 */
[----:B------:R-:W-:Y:S01]  /*2fb0*/  FFMA.FTZ R47, R119, R144, R47 ;  /* 0x00000090772f7223 */ /* 0x000fe2000001002f */
[----:B------:R-:W-:Y:S01]  /*2fc0*/  FMUL.FTZ R143, R36, R143 ;  /* 0x0000008f248f7220 */ /* 0x000fe20000410000 */
[----:B------:R-:W-:Y:S01]  /*2fd0*/  FMUL.FTZ R144, R4, R142 ;  /* 0x0000008e04907220 */ /* 0x000fe20000410000 */
[----:B------:R-:W-:Y:S01]  /*2fe0*/  FFMA.FTZ R51, R125, R124, R51 ;  /* 0x0000007c7d337223 */ /* 0x000fe20000010033 */
[----:B------:R-:W-:Y:S01]  /*2ff0*/  FFMA.FTZ R46, R0, R53, R46 ;  /* 0x00000035002e7223 */ /* 0x000fe2000001002e */
[C---:B------:R-:W-:Y:S01]  /*3000*/  FFMA.FTZ R50, R143.reuse, R142, R50 ;  /* 0x0000008e8f327223 */ /* 0x040fe20000010032 */
        /* <DEDUP_REMOVED lines=36> */
[----:B------:R-:W-:Y:S01]  /*3250*/  FMUL.FTZ R144, R4, R142 ;  /* 0x0000008e04907220 */ /* 0x000fe20000410000 */
[----:B------:R-:W-:Y:S01]  /*3260*/  FFMA.FTZ R51, R129, R128, R51 ;  /* 0x0000008081337223 */ /* 0x000fe20000010033 */
[C---:B------:R-:W-:Y:S01]  /*3270*/  FFMA.FTZ R50, R143.reuse, R142, R50 ;  /* 0x0000008e8f327223 */ /* 0x040fe20000010032 */
[----:B------:R-:W-:Y:S01]  /*3280*/  FFMA.FTZ R46, R0, R126, R46 ;  /* 0x0000007e002e7223 */ /* 0x000fe2000001002e */
[----:B------:R-:W-:Y:S01]  /*3290*/  FFMA.FTZ R47, R143, R144, R47 ;  /* 0x000000908f2f7223 */ /* 0x000fe2000001002f */
[----:B------:R-:W-:-:S02]  /*32a0*/  SHF.L.U32 R129, R83, 0x10, RZ ;  /* 0x0000001053817819 */ /* 0x000fc400000006ff */
[----:B------:R-:W-:Y:S01]  /*32b0*/  PRMT R143, R83, 0x7632, R143 ;  /* 0x00007632538f7816 */ /* 0x000fe2000000008f */
[----:B------:R-:W-:Y:S01]  /*32c0*/  FADD.FTZ R140, R140, R128 ;  /* 0x000000808c8c7221 */ /* 0x000fe20000010000 */
        /* <DEDUP_REMOVED lines=73> */
[----:B------:R-:W-:Y:S02]  /*3760*/  FFMA.FTZ R51, R137, R136, R51 ;  /* 0x0000008889337223 */ /* 0x000fe40000010033 */
[C---:B------:R-:W-:Y:S01]  /*3770*/  FFMA.FTZ R50, R143.reuse, R142, R50 ;  /* 0x0000008e8f327223 */ /* 0x040fe20000010032 */
[----:B------:R-:W-:Y:S01]  /*3780*/  FFMA.FTZ R47, R143, R144, R47 ;  /* 0x000000908f2f7223 */ /* 0x000fe2000001002f */
[C---:B------:R-:W-:Y:S01]  /*3790*/  PRMT R143, R99.reuse, 0x7632, R143 ;  /* 0x00007632638f7816 */ /* 0x040fe2000000008f */
[----:B------:R-:W-:Y:S01]  /*37a0*/  FFMA.FTZ R46, R0, R134, R46 ;  /* 0x00000086002e7223 */ /* 0x000fe2000001002e */
[----:B------:R-:W-:Y:S01]  /*37b0*/  SHF.L.U32 R137, R99, 0x10, RZ ;  /* 0x0000001063897819 */ /* 0x000fe200000006ff */
[----:B------:R-:W-:Y:S01]  /*37c0*/  FADD.FTZ R140, R140, R136 ;  /* 0x000000888c8c7221 */ /* 0x000fe20000010000 */
[----:B------:R-:W-:Y:S01]  /*37d0*/  SHF.L.U32 R143, R143, 0x10, RZ ;  /* 0x000000108f8f7819 */ /* 0x000fe200000006ff */
[----:B------:R-:W-:Y:S01]  /*37e0*/  FADD.FTZ R141, R141, R142 ;  /* 0x0000008e8d8d7221 */ /* 0x000fe20000010000 */
[----:B------:R-:W-:Y:S01]  /*37f0*/  FFMA.FTZ R46, R4, R142, R46 ;  /* 0x0000008e042e7223 */ /* 0x000fe2000001002e */
[C---:B------:R-:W-:Y:S01]  /*3800*/  SHF.L.U32 R136, R101.reuse, 0x10, RZ ;  /* 0x0000001065887819 */ /* 0x040fe200000006ff */
[C---:B------:R-:W-:Y:S01]  /*3810*/  FADD.FTZ R137, -R118.reuse, R137 ;  /* 0x0000008976897221 */ /* 0x040fe20000010100 */
[----:B------:R-:W-:Y:S01]  /*3820*/  PRMT R142, R101, 0x7632, R142 ;  /* 0x00007632658e7816 */ /* 0x000fe2000000008e */
[----:B------:R-:W-:-:S02]  /*3830*/  FADD.FTZ R143, -R118, R143 ;  /* 0x0000008f768f7221 */ /* 0x000fc40000010100 */
[----:B------:R-:W-:Y:S01]  /*3840*/  FMUL.FTZ R137, R36, R137 ;  /* 0x0000008924897220 */ /* 0x000fe20000410000 */
[-C--:B------:R-:W-:Y:S01]  /*3850*/  FMUL.FTZ R144, R0, R136.reuse ;  /* 0x0000008800907220 */ /* 0x080fe20000410000 */
[----:B------:R-:W-:Y:S02]  /*3860*/  IMAD.U32 R142, R142, 0x10000, RZ ;  /* 0x000100008e8e7824 */ /* 0x000fe400078e00ff */
[----:B------:R-:W-:Y:S01]  /*3870*/  FMUL.FTZ R143, R36, R143 ;  /* 0x0000008f248f7220 */ /* 0x000fe20000410000 */
[----:B------:R-:W-:Y:S01]  /*3880*/  FFMA.FTZ R46, R0, R136, R46 ;  /* 0x00000088002e7223 */ /* 0x000fe2000001002e */
[----:B------:R-:W-:Y:S01]  /*3890*/  FFMA.FTZ R47, R137, R144, R47 ;  /* 0x00000090892f7223 */ /* 0x000fe2000001002f */
[CC--:B------:R-:W-:Y:S01]  /*38a0*/  FMUL.FTZ R144, R4.reuse, R142.reuse ;  /* 0x0000008e04907220 */ /* 0x0c0fe20000410000 */
[-C--:B------:R-:W-:Y:S01]  /*38b0*/  FFMA.FTZ R50, R143, R142.reuse, R50 ;  /* 0x0000008e8f327223 */ /* 0x080fe20000010032 */
[----:B------:R-:W-:Y:S01]  /*38c0*/  FADD.FTZ R141, R141, R142 ;  /* 0x0000008e8d8d7221 */ /* 0x000fe20000010000 */
[----:B------:R-:W-:Y:S01]  /*38d0*/  FFMA.FTZ R46, R4, R142, R46 ;  /* 0x0000008e042e7223 */ /* 0x000fe2000001002e */
[----:B------:R-:W-:Y:S01]  /*38e0*/  FFMA.FTZ R51, R139, R138, R51 ;  /* 0x0000008a8b337223 */ /* 0x000fe20000010033 */
[----:B------:R-:W-:Y:S01]  /*38f0*/  PRMT R142, R105, 0x7632, R142 ;  /* 0x00007632698e7816 */ /* 0x000fe2000000008e */
[----:B------:R-:W-:Y:S01]  /*3900*/  FFMA.FTZ R47, R143, R144, R47 ;  /* 0x000000908f2f7223 */ /* 0x000fe2000001002f */
[----:B------:R-:W-:-:S02]  /*3910*/  SHF.L.U32 R139, R103, 0x10, RZ ;  /* 0x00000010678b7819 */ /* 0x000fc400000006ff */
[----:B------:R-:W-:Y:S01]  /*3920*/  PRMT R143, R103, 0x7632, R143 ;  /* 0x00007632678f7816 */ /* 0x000fe2000000008f */
[----:B------:R-:W-:Y:S01]  /*3930*/  FADD.FTZ R140, R140, R138 ;  /* 0x0000008a8c8c7221 */ /* 0x000fe20000010000 */
[----:B------:R-:W-:Y:S01]  /*3940*/  SHF.L.U32 R142, R142, 0x10, RZ ;  /* 0x000000108e8e7819 */ /* 0x000fe200000006ff */
[----:B------:R-:W-:Y:S01]  /*3950*/  FADD.FTZ R139, -R118, R139 ;  /* 0x0000008b768b7221 */ /* 0x000fe20000010100 */
[----:B------:R-:W-:Y:S02]  /*3960*/  SHF.L.U32 R138, R105, 0x10, RZ ;  /* 0x00000010698a7819 */ /* 0x000fe400000006ff */
[----:B------:R-:W-:Y:S01]  /*3970*/  SHF.L.U32 R143, R143, 0x10, RZ ;  /* 0x000000108f8f7819 */ /* 0x000fe200000006ff */
[----:B------:R-:W-:Y:S01]  /*3980*/  FADD.FTZ R164, R141, R142 ;  /* 0x0000008e8da47221 */ /* 0x000fe20000010000 */
[----:B------:R-:W-:Y:S01]  /*3990*/  FMUL.FTZ R139, R36, R139 ;  /* 0x0000008b248b7220 */ /* 0x000fe20000410000 */
[----:B------:R-:W-:Y:S01]  /*39a0*/  FMUL.FTZ R144, R0, R138 ;  /* 0x0000008a00907220 */ /* 0x000fe20000410000 */
[----:B------:R-:W-:Y:S01]  /*39b0*/  FFMA.FTZ R163, R123, R122, R51 ;  /* 0x0000007a7ba37223 */ /* 0x000fe20000010033 */
[C---:B------:R-:W-:Y:S01]  /*39c0*/  SHF.L.U32 R141, R107.reuse, 0x10, RZ ;  /* 0x000000106b8d7819 */ /* 0x040fe200000006ff */
[----:B------:R-:W-:Y:S01]  /*39d0*/  FADD.FTZ R143, -R118, R143 ;  /* 0x0000008f768f7221 */ /* 0x000fe20000010100 */
[----:B------:R-:W-:Y:S01]  /*39e0*/  PRMT R51, R107, 0x7632, R51 ;  /* 0x000076326b337816 */ /* 0x000fe20000000033 */
[--C-:B------:R-:W-:Y:S01]  /*39f0*/  FADD.FTZ R44, R140, R122.reuse ;  /* 0x0000007a8c2c7221 */ /* 0x100fe20000010000 */
[----:B------:R-:W-:Y:S01]  /*3a00*/  FFMA.FTZ R47, R139, R144, R47 ;  /* 0x000000908b2f7223 */ /* 0x000fe2000001002f */
[C---:B------:R-:W-:Y:S01]  /*3a10*/  SHF.L.U32 R140, R109.reuse, 0x10, RZ ;  /* 0x000000106d8c7819 */ /* 0x040fe200000006ff */
[----:B------:R-:W-:Y:S01]  /*3a20*/  FMUL.FTZ R143, R36, R143 ;  /* 0x0000008f248f7220 */ /* 0x000fe20000410000 */
[----:B------:R-:W-:Y:S01]  /*3a30*/  FMUL.FTZ R144, R4, R142 ;  /* 0x0000008e04907220 */ /* 0x000fe20000410000 */
[----:B------:R-:W-:Y:S01]  /*3a40*/  FADD.FTZ R141, -R118, R141 ;  /* 0x0000008d768d7221 */ /* 0x000fe20000010100 */
[----:B------:R-:W-:Y:S01]  /*3a50*/  PRMT R122, R109, 0x7632, R122 ;  /* 0x000076326d7a7816 */ /* 0x000fe2000000007a */
[----:B------:R-:W-:-:S02]  /*3a60*/  IMAD.U32 R51, R51, 0x10000, RZ ;  /* 0x0001000033337824 */ /* 0x000fc400078e00ff */
[C---:B------:R-:W-:Y:S01]  /*3a70*/  FFMA.FTZ R47, R143.reuse, R144, R47 ;  /* 0x000000908f2f7223 */ /* 0x040fe2000001002f */
[----:B------:R-:W-:Y:S01]  /*3a80*/  FMUL.FTZ R141, R36, R141 ;  /* 0x0000008d248d7220 */ /* 0x000fe20000410000 */
[----:B------:R-:W-:Y:S01]  /*3a90*/  SHF.L.U32 R122, R122, 0x10, RZ ;  /* 0x000000107a7a7819 */ /* 0x000fe200000006ff */
[----:B------:R-:W-:Y:S01]  /*3aa0*/  FMUL.FTZ R123, R0, R140 ;  /* 0x0000008c007b7220 */ /* 0x000fe20000410000 */
[----:B------:R-:W-:Y:S01]  /*3ab0*/  FADD.FTZ R51, -R118, R51 ;  /* 0x0000003376337221 */ /* 0x000fe20000010100 */
[----:B------:R-:W-:Y:S01]  /*3ac0*/  FFMA.FTZ R50, R143, R142, R50 ;  /* 0x0000008e8f327223 */ /* 0x000fe20000010032 */
[----:B------:R-:W-:Y:S01]  /*3ad0*/  FFMA.FTZ R46, R0, R138, R46 ;  /* 0x0000008a002e7223 */ /* 0x000fe2000001002e */
[----:B------:R-:W-:Y:S01]  /*3ae0*/  FFMA.FTZ R47, R141, R123, R47 ;  /* 0x0000007b8d2f7223 */ /* 0x000fe2000001002f */
[----:B------:R-:W-:Y:S01]  /*3af0*/  FMUL.FTZ R51, R36, R51 ;  /* 0x0000003324337220 */ /* 0x000fe20000410000 */
[----:B------:R-:W-:Y:S01]  /*3b00*/  FMUL.FTZ R123, R4, R122 ;  /* 0x0000007a047b7220 */ /* 0x000fe20000410000 */
[----:B------:R-:W-:-:S02]  /*3b10*/  SHF.L.U32 R143, R111, 0x10, RZ ;  /* 0x000000106f8f7819 */ /* 0x000fc400000006ff */
[----:B------:R-:W-:Y:S01]  /*3b20*/  PRMT R165, R111, 0x7632, R165 ;  /* 0x000076326fa57816 */ /* 0x000fe200000000a5 */
[----:B------:R-:W-:Y:S01]  /*3b30*/  FFMA.FTZ R46, R4, R142, R46 ;  /* 0x0000008e042e7223 */ /* 0x000fe2000001002e */
[----:B------:R-:W-:Y:S01]  /*3b40*/  FFMA.FTZ R47, R51, R123, R47 ;  /* 0x0000007b332f7223 */ /* 0x000fe2000001002f */
[----:B------:R-:W-:Y:S01]  /*3b50*/  SHF.L.U32 R142, R113, 0x10, RZ ;  /* 0x00000010718e7819 */ /* 0x000fe200000006ff */
[----:B------:R-:W-:Y:S01]  /*3b60*/  FADD.FTZ R143, -R118, R143 ;  /* 0x0000008f768f7221 */ /* 0x000fe20000010100 */
[----:B------:R-:W-:Y:S02]  /*3b70*/  SHF.L.U32 R165, R165, 0x10, RZ ;  /* 0x00000010a5a57819 */ /* 0x000fe400000006ff */
[----:B------:R-:W-:Y:S01]  /*3b80*/  PRMT R123, R113, 0x7632, R123 ;  /* 0x00007632717b7816 */ /* 0x000fe2000000007b */
[----:B------:R-:W-:Y:S01]  /*3b90*/  FFMA.FTZ R49, R51, R122, R50 ;  /* 0x0000007a33317223 */ /* 0x000fe20000010032 */
[----:B------:R-:W-:Y:S01]  /*3ba0*/  FMUL.FTZ R143, R36, R143 ;  /* 0x0000008f248f7220 */ /* 0x000fe20000410000 */
[----:B------:R-:W-:Y:S01]  /*3bb0*/  FMUL.FTZ R50, R0, R142 ;  /* 0x0000008e00327220 */ /* 0x000fe20000410000 */
[----:B------:R-:W-:Y:S01]  /*3bc0*/  FADD.FTZ R165, -R118, R165 ;  /* 0x000000a576a57221 */ /* 0x000fe20000010100 */
[----:B------:R-:W-:-:S02]  /*3bd0*/  IMAD.U32 R123, R123, 0x10000, RZ ;  /* 0x000100007b7b7824 */ /* 0x000fc400078e00ff */
[----:B------:R-:W-:Y:S01]  /*3be0*/  FFMA.FTZ R47, R143, R50, R47 ;  /* 0x000000328f2f7223 */ /* 0x000fe2000001002f */
[----:B------:R-:W-:Y:S01]  /*3bf0*/  FMUL.FTZ R165, R36, R165 ;  /* 0x000000a524a57220 */ /* 0x000fe20000410000 */
[----:B------:R-:W-:Y:S01]  /*3c00*/  FMUL.FTZ R50, R4, R123 ;  /* 0x0000007b04327220 */ /* 0x000fe20000410000 */
[----:B------:R-:W-:Y:S01]  /*3c10*/  FFMA.FTZ R46, R0, R140, R46 ;  /* 0x0000008c002e7223 */ /* 0x000fe2000001002e */
[----:B------:R0:W-:Y:S01]  /*3c20*/  STL [R1+0x9c], R162 ;  /* 0x00009ca201007387 */ /* 0x0001e20000100800 */
[----:B------:R-:W-:Y:S02]  /*3c30*/  SHF.L.U32 R145, R115, 0x10, RZ ;  /* 0x0000001073917819 */ /* 0x000fe400000006ff */
[----:B------:R-:W-:Y:S01]  /*3c40*/  FFMA.FTZ R46, R4, R122, R46 ;  /* 0x0000007a042e7223 */ /* 0x000fe2000001002e */
[----:B------:R-:W-:Y:S02]  /*3c50*/  SHF.L.U32 R144, R117, 0x10, RZ ;  /* 0x0000001075907819 */ /* 0x000fe400000006ff */
[----:B------:R-:W-:Y:S01]  /*3c60*/  FADD.FTZ R145, -R118, R145 ;  /* 0x0000009176917221 */ /* 0x000fe20000010100 */
[----:B0-----:R-:W-:Y:S01]  /*3c70*/  FFMA.FTZ R162, R165, R50, R47 ;  /* 0x00000032a5a27223 */ /* 0x001fe2000001002f */
[----:B------:R-:W-:Y:S01]  /*3c80*/  PRMT R50, R115, 0x7632, R50 ;  /* 0x0000763273327816 */ /* 0x000fe20000000032 */
[----:B------:R-:W-:Y:S01]  /*3c90*/  FFMA.FTZ R47, R0, R142, R46 ;  /* 0x0000008e002f7223 */ /* 0x000fe2000001002e */
[----:B------:R-:W-:-:S02]  /*3ca0*/  PRMT R51, R117, 0x7632, R51 ;  /* 0x0000763275337816 */ /* 0x000fc40000000033 */
[----:B------:R-:W-:Y:S01]  /*3cb0*/  SHF.L.U32 R50, R50, 0x10, RZ ;  /* 0x0000001032327819 */ /* 0x000fe200000006ff */
[----:B------:R-:W-:Y:S01]  /*3cc0*/  FMUL.FTZ R145, R36, R145 ;  /* 0x0000009124917220 */ /* 0x000fe20000410000 */
[----:B------:R-:W-:Y:S01]  /*3cd0*/  FMUL.FTZ R46, R0, R144 ;  /* 0x00000090002e7220 */ /* 0x000fe20000410000 */
[----:B------:R-:W-:Y:S01]  /*3ce0*/  SHF.L.U32 R51, R51, 0x10, RZ ;  /* 0x0000001033337819 */ /* 0x000fe200000006ff */
[----:B------:R-:W-:Y:S01]  /*3cf0*/  FFMA.FTZ R47, R4, R123, R47 ;  /* 0x0000007b042f7223 */ /* 0x000fe2000001002f */
[----:B------:R-:W-:Y:S01]  /*3d00*/  FADD.FTZ R50, -R118, R50 ;  /* 0x0000003276327221 */ /* 0x000fe20000010100 */
[----:B------:R-:W-:Y:S02]  /*3d10*/  FFMA.FTZ R162, R145, R46, R162 ;  /* 0x0000002e91a27223 */ /* 0x000fe400000100a2 */
[----:B------:R-:W-:Y:S01]  /*3d20*/  FFMA.FTZ R46, R0, R144, R47 ;  /* 0x00000090002e7223 */ /* 0x000fe2000001002f */
[----:B------:R-:W-:Y:S01]  /*3d30*/  FMUL.FTZ R50, R36, R50 ;  /* 0x0000003224327220 */ /* 0x000fe20000410000 */
[----:B------:R-:W-:-:S02]  /*3d40*/  FMUL.FTZ R47, R4, R51 ;  /* 0x00000033042f7220 */ /* 0x000fc40000410000 */
[----:B------:R-:W-:Y:S02]  /*3d50*/  FFMA.FTZ R46, R4, R51, R46 ;  /* 0x00000033042e7223 */ /* 0x000fe4000001002e */
[----:B------:R-:W-:Y:S01]  /*3d60*/  FFMA.FTZ R47, R50, R47, R162 ;  /* 0x0000002f322f7223 */ /* 0x000fe200000100a2 */
[----:B------:R-:W-:Y:S01]  /*3d70*/  FADD.FTZ R122, R164, R122 ;  /* 0x0000007aa47a7221 */ /* 0x000fe20000010000 */
[----:B------:R0:W5:Y:S04]  /*3d80*/  LDL.LU R162, [R1+0x9c] ;  /* 0x00009c0001a27983 */ /* 0x0001680000300800 */
[----:B------:R1:W-:Y:S01]  /*3d90*/  STS.64 [R161+0xc80], R46 ;  /* 0x000c802ea1007388 */ /* 0x0003e20000000a00 */
[----:B------:R-:W-:-:S03]  /*3da0*/  FFMA.FTZ R165, R165, R123, R49 ;  /* 0x0000007ba5a57223 */ /* 0x000fc60000010031 */
[----:B-1----:R0:W5:Y:S01]  /*3db0*/  LDL.LU R161, [R1+0x98] ;  /* 0x0000980001a17983 */ /* 0x0021620000300800 */
[----:B------:R-:W-:Y:S01]  /*3dc0*/  FFMA.FTZ R46, R45, R120, R163 ;  /* 0x000000782d2e7223 */ /* 0x000fe200000100a3 */
[----:B------:R-:W-:Y:S02]  /*3dd0*/  FADD.FTZ R47, R44, R120 ;  /* 0x000000782c2f7221 */ /* 0x000fe40000010000 */
[----:B------:R0:W5:Y:S01]  /*3de0*/  LDL.LU R164, [R1+0x94] ;  /* 0x0000940001a47983 */ /* 0x0001620000300800 */
[----:B------:R-:W-:-:S03]  /*3df0*/  FFMA.FTZ R46, R48, R121, R46 ;  /* 0x00000079302e7223 */ /* 0x000fc6000001002e */
[----:B------:R0:W5:Y:S04]  /*3e00*/  LDL.LU R163, [R1+0x90] ;  /* 0x0000900001a37983 */ /* 0x0001680000300800 */
[----:B------:R-:W2:Y:S04]  /*3e10*/  LDL.LU R45, [R1+0x8c] ;  /* 0x00008c00012d7983 */ /* 0x000ea80000300800 */
[----:B------:R-:W3:Y:S04]  /*3e20*/  LDL.LU R44, [R1+0x88] ;  /* 0x00008800012c7983 */ /* 0x000ee80000300800 */
[----:B------:R-:W4:Y:S04]  /*3e30*/  LDL.LU R49, [R1+0x84] ;  /* 0x0000840001317983 */ /* 0x000f280000300800 */
[----:B------:R-:W4:Y:S01]  /*3e40*/  LDL.LU R48, [R1+0x80] ;  /* 0x0000800001307983 */ /* 0x000f220000300800 */
[----:B------:R-:W-:Y:S01]  /*3e50*/  FADD.FTZ R122, R122, R123 ;  /* 0x0000007b7a7a7221 */ /* 0x000fe20000010000 */
[----:B------:R-:W-:-:S03]  /*3e60*/  FFMA.FTZ R50, R50, R51, R165 ;  /* 0x0000003332327223 */ /* 0x000fc600000100a5 */
[----:B------:R-:W-:Y:S02]  /*3e70*/  FADD.FTZ R51, R122, R51 ;  /* 0x000000337a337221 */ /* 0x000fe40000010000 */
[----:B------:R-:W1:Y:S01]  /*3e80*/  S2R R122, SR_TID.X ;  /* 0x00000000007a7919 */ /* 0x000e620000002100 */
[----:B------:R-:W-:Y:S02]  /*3e90*/  UIADD3.X UR11, URZ, UR5, URZ, UP0, !UPT ;  /* 0x000000053f0b7290 */ /* 0x000fe400087fe43f */
[----:B------:R-:W-:-:S04]  /*3ea0*/  UISETP.GE.U32.AND UP0, UPT, UR10, UR16, UPT ;  /* 0x000000100a00728c */ /* 0x000fc8000bf06070 */
[----:B------:R-:W-:Y:S01]  /*3eb0*/  UISETP.GE.AND.EX UP0, UPT, UR11, UR17, UPT, UP0 ;  /* 0x000000110b00728c */ /* 0x000fe2000bf06300 */
[----:B------:R-:W-:Y:S05]  /*3ec0*/  BAR.SYNC.DEFER_BLOCKING 0x0 ;  /* 0x0000000000007b1d */ /* 0x000fea0000010000 */
[----:B------:R-:W-:Y:S01]  /*3ed0*/  PLOP3.LUT P0, PT, PT, PT, UP0, 0x80, 0x0 ;  /* 0x000000000000781c */ /* 0x000fe20003f0f008 */
[----:B------:R-:W-:Y:S01]  /*3ee0*/  FADD.FTZ R47, R47, R121 ;  /* 0x000000792f2f7221 */ /* 0x000fe20000010000 */
[----:B-1----:R-:W-:Y:S01]  /*3ef0*/  ISETP.GT.U32.AND P1, PT, R122, 0x7f, PT ;  /* 0x0000007f7a00780c */ /* 0x002fe20003f24070 */
[----:B--2---:R-:W-:Y:S01]  /*3f00*/  FADD.FTZ R45, R34, R45 ;  /* 0x0000002d222d7221 */ /* 0x004fe20000010000 */
[----:B---3--:R-:W-:Y:S01]  /*3f10*/  FFMA.FTZ R44, R148, R34, R44 ;  /* 0x00000022942c7223 */ /* 0x008fe2000001002c */
[----:B----4-:R-:W-:Y:S01]  /*3f20*/  FADD.FTZ R49, R37, R49 ;  /* 0x0000003125317221 */ /* 0x010fe20000010000 */
[----:B------:R-:W-:Y:S01]  /*3f30*/  FFMA.FTZ R48, R3, R37, R48 ;  /* 0x0000002503307223 */ /* 0x000fe20000010030 */
[----:B------:R-:W-:-:S02]  /*3f40*/  FADD.FTZ R45, R45, R33 ;  /* 0x000000212d2d7221 */ /* 0x000fc40000010000 */
[----:B------:R-:W-:Y:S01]  /*3f50*/  FADD.FTZ R49, R49, R38 ;  /* 0x0000002631317221 */ /* 0x000fe20000010000 */
[----:B------:R-:W-:Y:S01]  /*3f60*/  FFMA.FTZ R44, R147, R33, R44 ;  /* 0x00000021932c7223 */ /* 0x000fe2000001002c */
[----:B------:R-:W-:Y:S01]  /*3f70*/  FFMA.FTZ R48, R39, R38, R48 ;  /* 0x0000002627307223 */ /* 0x000fe20000010030 */
[----:B------:R-:W-:Y:S01]  /*3f80*/  FADD.FTZ R45, R45, R32 ;  /* 0x000000202d2d7221 */ /* 0x000fe20000010000 */
        /* <DEDUP_REMOVED lines=55> */
[----:B0-----:R-:W-:Y:S06]  /*4300*/  @!P0 BRA `(.L_x_610) ;  /* 0x0000000000b48947 */ /* 0x001fec0003800000 */
[----:B------:R-:W0:Y:S01]  /*4310*/  S2R R120, SR_TID.X ;  /* 0x0000000000787919 */ /* 0x000e220000002100 */
[----:B------:R1:W-:Y:S01]  /*4320*/  STL [R1+0x80], R0 ;  /* 0x0000800001007387 */ /* 0x0003e20000100800 */
[----:B------:R-:W-:-:S03]  /*4330*/  LEA R122, R122, UR9, 0x5 ;  /* 0x000000097a7a7c11 */ /* 0x000fc6000f8e28ff */
[----:B------:R-:W2:Y:S04]  /*4340*/  LDL R121, [R1+0x6c] ;  /* 0x00006c0001797983 */ /* 0x000ea80000100800 */
[----:B-1----:R-:W3:Y:S01]  /*4350*/  LDL R0, [R1+0x78] ;  /* 0x0000780001007983 */ /* 0x002ee20000100800 */
[C---:B0-----:R-:W-:Y:S02]  /*4360*/  SHF.L.U32 R123, R120.reuse, 0x1, RZ ;  /* 0x00000001787b7819 */ /* 0x041fe400000006ff */
[----:B------:R-:W-:Y:S02]  /*4370*/  LEA R120, R120, UR9, 0x5 ;  /* 0x0000000978787c11 */ /* 0x000fe4000f8e28ff */
[----:B------:R-:W-:Y:S02]  /*4380*/  LOP3.LUT R165, R123, 0x18, RZ, 0xc0, !PT ;  /* 0x000000187ba57812 */ /* 0x000fe400078ec0ff */
[----:B------:R-:W0:Y:S03]  /*4390*/  S2R R123, SR_TID.X ;  /* 0x00000000007b7919 */ /* 0x000e260000002100 */
[----:B------:R-:W-:Y:S01]  /*43a0*/  IMAD.IADD R120, R120, 0x1, R165 ;  /* 0x0000000178787824 */ /* 0x000fe200078e02a5 */
[----:B0-----:R-:W-:-:S04]  /*43b0*/  SHF.R.S32.HI R165, RZ, 0x1f, R123 ;  /* 0x0000001fffa57819 */ /* 0x001fc8000001147b */
[----:B------:R-:W-:Y:S02]  /*43c0*/  LEA.HI R165, R165, R123, RZ, 0x2 ;  /* 0x0000007ba5a57211 */ /* 0x000fe400078f10ff */
[----:B------:R-:W-:-:S04]  /*43d0*/  SHF.L.U32 R123, R123, 0x1, RZ ;  /* 0x000000017b7b7819 */ /* 0x000fc800000006ff */
[----:B------:R-:W-:-:S04]  /*43e0*/  LOP3.LUT R123, R123, 0x18, RZ, 0xc, !PT ;  /* 0x000000187b7b7812 */ /* 0x000fc800078e0cff */
[----:B------:R-:W-:Y:S02]  /*43f0*/  IADD3 R122, R122, R123, RZ ;  /* 0x0000007b7a7a7210 */ /* 0x000fe40007ffe0ff */
[----:B------:R-:W4:Y:S04]  /*4400*/  LDL R123, [R1+0x74] ;  /* 0x00007400017b7983 */ /* 0x000f280000100800 */
[----:B------:R0:W-:Y:S04]  /*4410*/  STS.64 [R120], R44 ;  /* 0x0000002c78007388 */ /* 0x0001e80000000a00 */
[----:B0-----:R-:W2:Y:S01]  /*4420*/  LDL R120, [R1+0x70] ;  /* 0x0000700001787983 */ /* 0x001ea20000100800 */
[----:B------:R-:W-:-:S04]  /*4430*/  SHF.R.S32.HI R165, RZ, 0x2, R165 ;  /* 0x00000002ffa57819 */ /* 0x000fc800000114a5 */
[----:B------:R-:W-:Y:S01]  /*4440*/  LEA R165, R165, UR9, 0x5 ;  /* 0x00000009a5a57c11 */ /* 0x000fe2000f8e28ff */
[----:B---3--:R0:W-:Y:S04]  /*4450*/  STS.64 [R0], R46 ;  /* 0x0000002e00007388 */ /* 0x0081e80000000a00 */
[----:B0-----:R0:W5:Y:S04]  /*4460*/  LDL.LU R0, [R1+0x80] ;  /* 0x0000800001007983 */ /* 0x0011680000300800 */
[----:B----4-:R-:W-:Y:S04]  /*4470*/  STS.64 [R123], R48 ;  /* 0x000000307b007388 */ /* 0x010fe80000000a00 */
[----:B------:R1:W-:Y:S01]  /*4480*/  STS.64 [R122], R50 ;  /* 0x000000327a007388 */ /* 0x0003e20000000a00 */
[----:B--2---:R-:W-:-:S02]  /*4490*/  LEA R120, R120, R165, 0x3 ;  /* 0x000000a578787211 */ /* 0x004fc400078e18ff */
[----:B-1----:R-:W-:Y:S01]  /*44a0*/  LEA R122, R121, R165, 0x3 ;  /* 0x000000a5797a7211 */ /* 0x002fe200078e18ff */
[----:B------:R-:W-:Y:S06]  /*44b0*/  BAR.SYNC.DEFER_BLOCKING 0x0 ;  /* 0x0000000000007b1d */ /* 0x000fec0000010000 */
[----:B------:R-:W1:Y:S04]  /*44c0*/  LDS.64 R120, [R120] ;  /* 0x0000000078787984 */ /* 0x000e680000000a00 */
[----:B------:R-:W2:Y:S01]  /*44d0*/  LDS.64 R122, [R122+0xa00] ;  /* 0x000a00007a7a7984 */ /* 0x000ea20000000a00 */
[----:B-1----:R-:W-:-:S04]  /*44e0*/  FADD.FTZ R120, RZ, R120 ;  /* 0x00000078ff787221 */ /* 0x002fc80000010000 */
[----:B--2---:R-:W-:Y:S02]  /*44f0*/  FADD.FTZ R122, R120, R122 ;  /* 0x0000007a787a7221 */ /* 0x004fe40000010000 */
[----:B------:R-:W2:Y:S01]  /*4500*/  LDL R120, [R1+0x68] ;  /* 0x0000680001787983 */ /* 0x000ea20000100800 */
[----:B------:R-:W-:-:S04]  /*4510*/  FADD.FTZ R121, RZ, R121 ;  /* 0x00000079ff797221 */ /* 0x000fc80000010000 */
[----:B------:R-:W-:Y:S01]  /*4520*/  FADD.FTZ R123, R121, R123 ;  /* 0x0000007b797b7221 */ /* 0x000fe20000010000 */
[----:B--2---:R-:W-:-:S06]  /*4530*/  LEA R120, R120, R165, 0x3 ;  /* 0x000000a578787211 */ /* 0x004fcc00078e18ff */
[----:B------:R-:W1:Y:S02]  /*4540*/  LDS.64 R120, [R120+0x1400] ;  /* 0x0014000078787984 */ /* 0x000e640000000a00 */
[----:B-1----:R-:W-:Y:S02]  /*4550*/  FADD.FTZ R122, R122, R120 ;  /* 0x000000787a7a7221 */ /* 0x002fe40000010000 */
[----:B------:R-:W2:Y:S01]  /*4560*/  LDL R120, [R1+0x64] ;  /* 0x0000640001787983 */ /* 0x000ea20000100800 */
[----:B------:R-:W-:Y:S01]  /*4570*/  FADD.FTZ R123, R123, R121 ;  /* 0x000000797b7b7221 */ /* 0x000fe20000010000 */
[----:B--2---:R-:W-:-:S06]  /*4580*/  IMAD R120, R120, 0x8, R165 ;  /* 0x0000000878787824 */ /* 0x004fcc00078e02a5 */
[----:B------:R-:W1:Y:S02]  /*4590*/  LDS.64 R120, [R120+0x1e00] ;  /* 0x001e000078787984 */ /* 0x000e640000000a00 */
[----:B-1----:R-:W-:Y:S01]  /*45a0*/  FADD.FTZ R121, R123, R121 ;  /* 0x000000797b797221 */ /* 0x002fe20000010000 */
[----:B------:R-:W-:Y:S02]  /*45b0*/  FADD.FTZ R120, R122, R120 ;  /* 0x000000787a787221 */ /* 0x000fe40000010000 */
[----:B------:R-:W2:Y:S04]  /*45c0*/  LDL.64 R122, [R1+0x48] ;  /* 0x00004800017a7983 */ /* 0x000ea80000100a00 */
[----:B--2---:R0:W-:Y:S02]  /*45d0*/  STG.E.64 desc[UR14][R122.64+0x12000], R120 ;  /* 0x012000787a007986 */ /* 0x0041e4000c101b0e */
.L_x_610:
[----:B------:R-:W-:Y:S01]  /*45e0*/  BSSY B0, `(.L_x_611) ;  /* 0x0000017000007945 */ /* 0x000fe20003800000 */
[----:B0-----:R-:W-:-:S03]  /*45f0*/  CS2R R120, SRZ ;  /* 0x0000000000787805 */ /* 0x001fc6000001ff00 */
[----:B------:R-:W-:Y:S05]  /*4600*/  @P1 BRA `(.L_x_612) ;  /* 0x0000000000501947 */ /* 0x000fea0003800000 */
[----:B------:R-:W2:Y:S04]  /*4610*/  LDL R123, [R1+0x60] ;  /* 0x00006000017b7983 */ /* 0x000ea80000100800 */
[----:B------:R-:W3:Y:S04]  /*4620*/  LDL R122, [R1+0x5c] ;  /* 0x00005c00017a7983 */ /* 0x000ee80000100800 */
[----:B------:R-:W4:Y:S04]  /*4630*/  LDL R165, [R1+0x50] ;  /* 0x0000500001a57983 */ /* 0x000f280000100800 */
[----:B--2---:R-:W0:Y:S04]  /*4640*/  LDS.64 R120, [R123] ;  /* 0x000000007b787984 */ /* 0x004e280000000a00 */
[----:B---3--:R-:W1:Y:S01]  /*4650*/  LDS.64 R122, [R122] ;  /* 0x000000007a7a7984 */ /* 0x008e620000000a00 */
[----:B0-----:R-:W-:Y:S01]  /*4660*/  FADD.FTZ R120, RZ, R120 ;  /* 0x00000078ff787221 */ /* 0x001fe20000010000 */
[----:B------:R-:W-:-:S03]  /*4670*/  FADD.FTZ R121, RZ, R121 ;  /* 0x00000079ff797221 */ /* 0x000fc60000010000 */
[----:B-1----:R-:W-:Y:S02]  /*4680*/  FADD.FTZ R122, R120, R122 ;  /* 0x0000007a787a7221 */ /* 0x002fe40000010000 */
[----:B------:R-:W2:Y:S01]  /*4690*/  LDL R120, [R1+0x58] ;  /* 0x0000580001787983 */ /* 0x000ea20000100800 */
[----:B------:R-:W-:-:S03]  /*46a0*/  FADD.FTZ R123, R121, R123 ;  /* 0x0000007b797b7221 */ /* 0x000fc60000010000 */
[----:B--2---:R-:W0:Y:S02]  /*46b0*/  LDS.64 R120, [R120] ;  /* 0x0000000078787984 */ /* 0x004e240000000a00 */
[----:B0-----:R-:W-:Y:S02]  /*46c0*/  FADD.FTZ R122, R122, R120 ;  /* 0x000000787a7a7221 */ /* 0x001fe40000010000 */
[----:B------:R-:W2:Y:S01]  /*46d0*/  LDL R120, [R1+0x54] ;  /* 0x0000540001787983 */ /* 0x000ea20000100800 */
[----:B------:R-:W-:-:S03]  /*46e0*/  FADD.FTZ R123, R123, R121 ;  /* 0x000000797b7b7221 */ /* 0x000fc60000010000 */
[----:B--2---:R-:W0:Y:S02]  /*46f0*/  LDS.64 R120, [R120] ;  /* 0x0000000078787984 */ /* 0x004e240000000a00 */
[----:B0-----:R-:W-:Y:S01]  /*4700*/  FADD.FTZ R122, R122, R120 ;  /* 0x000000787a7a7221 */ /* 0x001fe20000010000 */
[----:B------:R-:W-:Y:S02]  /*4710*/  FADD.FTZ R123, R123, R121 ;  /* 0x000000797b7b7221 */ /* 0x000fe40000010000 */
[----:B----4-:R-:W0:Y:S02]  /*4720*/  LDS.64 R120, [R165] ;  /* 0x00000000a5787984 */ /* 0x010e240000000a00 */
[----:B0-----:R-:W-:Y:S01]  /*4730*/  FADD.FTZ R120, R122, R120 ;  /* 0x000000787a787221 */ /* 0x001fe20000010000 */
[----:B------:R-:W-:-:S07]  /*4740*/  FADD.FTZ R121, R123, R121 ;  /* 0x000000797b797221 */ /* 0x000fce0000010000 */
.L_x_612:
[----:B------:R-:W-:Y:S05]  /*4750*/  BSYNC B0 ;  /* 0x0000000000007941 */ /* 0x000fea0003800000 */
.L_x_611:
[----:B------:R-:W0:Y:S01]  /*4760*/  S2R R122, SR_TID.X ;  /* 0x00000000007a7919 */ /* 0x000e220000002100 */
[----:B------:R-:W1:Y:S04]  /*4770*/  SHFL.BFLY PT, R123, R121, 0x2, 0x1f ;  /* 0x0c401f00797b7f89 */ /* 0x000e6800000e0000 */
[----:B------:R-:W-:Y:S04]  /*4780*/  STL.64 [R1+0x88], R2 ;  /* 0x0000880201007387 */ /* 0x000fe80000100a00 */
[----:B-----5:R-:W-:Y:S04]  /*4790*/  STL [R1+0x80], R0 ;  /* 0x0000800001007387 */ /* 0x020fe80000100800 */
[----:B------:R-:W2:Y:S01]  /*47a0*/  SHFL.BFLY PT, R165, R120, 0x2, 0x1f ;  /* 0x0c401f0078a57f89 */ /* 0x000ea200000e0000 */
[----:B-1----:R-:W-:Y:S01]  /*47b0*/  FADD.FTZ R121, R123, R121 ;  /* 0x000000797b797221 */ /* 0x002fe20000010000 */
[----:B------:R-:W-:-:S02]  /*47c0*/  MOV R123, UR4 ;  /* 0x00000004007b7c02 */ /* 0x000fc40008000f00 */
[----:B0-----:R-:W-:Y:S02]  /*47d0*/  LOP3.LUT P1, RZ, R122, 0xffffff83, RZ, 0xc0, !PT ;  /* 0xffffff837aff7812 */ /* 0x001fe4000782c0ff */
[----:B------:R-:W0:Y:S01]  /*47e0*/  SHFL.BFLY PT, R0, R121, 0x1, 0x1f ;  /* 0x0c201f0079007f89 */ /* 0x000e2200000e0000 */
[----:B--2---:R-:W-:-:S10]  /*47f0*/  FADD.FTZ R120, R165, R120 ;  /* 0x00000078a5787221 */ /* 0x004fd40000010000 */
[----:B------:R-:W1:Y:S01]  /*4800*/  @!P1 LDC R122, c[0x0][0x10] ;  /* 0x00000400ff7a9b82 */ /* 0x000e620000000800 */
[----:B------:R-:W2:Y:S07]  /*4810*/  SHFL.BFLY PT, R165, R120, 0x1, 0x1f ;  /* 0x0c201f0078a57f89 */ /* 0x000eae00000e0000 */
[----:B------:R-:W3:Y:S01]  /*4820*/  @!P1 LDC.64 R2, c[0x0][0x260] ;  /* 0x00009800ff029b82 */ /* 0x000ee20000000a00 */
[----:B-1----:R-:W-:Y:S02]  /*4830*/  @!P1 IMAD R122, R122, R123, UR8 ;  /* 0x000000087a7a9e24 */ /* 0x002fe4000f8e027b */
[----:B------:R-:W4:Y:S01]  /*4840*/  LDL R123, [R1+0x7c] ;  /* 0x00007c00017b7983 */ /* 0x000f220000100800 */
[----:B0-----:R-:W-:Y:S01]  /*4850*/  FADD.FTZ R121, R121, R0 ;  /* 0x0000000079797221 */ /* 0x001fe20000010000 */
[----:B------:R-:W-:Y:S01]  /*4860*/  UISETP.GE.U32.AND UP0, UPT, UR10, UR16, UPT ;  /* 0x000000100a00728c */ /* 0x000fe2000bf06070 */
[----:B--2---:R-:W-:-:S03]  /*4870*/  FADD.FTZ R120, R120, R165 ;  /* 0x000000a578787221 */ /* 0x004fc60000010000 */
[----:B------:R-:W-:Y:S01]  /*4880*/  UISETP.GE.AND.EX UP0, UPT, UR11, UR17, UPT, UP0 ;  /* 0x000000110b00728c */ /* 0x000fe2000bf06300 */
[----:B----4-:R-:W-:-:S04]  /*4890*/  @!P1 LEA R122, R122, R123, 0x9 ;  /* 0x0000007b7a7a9211 */ /* 0x010fc800078e48ff */
[----:B------:R-:W-:-:S05]  /*48a0*/  @!P1 SHF.L.U32 R122, R122, 0x1, RZ ;  /* 0x000000017a7a9819 */ /* 0x000fca00000006ff */
[----:B---3--:R-:W-:Y:S02]  /*48b0*/  @!P1 IMAD.WIDE.U32 R122, R122, 0x4, R2 ;  /* 0x000000047a7a9825 */ /* 0x008fe400078e0002 */
[----:B------:R0:W5:Y:S04]  /*48c0*/  LDL.LU.64 R2, [R1+0x88] ;  /* 0x0000880001027983 */ /* 0x0001680000300a00 */
[----:B------:R0:W5:Y:S01]  /*48d0*/  LDL.LU R0, [R1+0x80] ;  /* 0x0000800001007983 */ /* 0x0001620000300800 */
[----:B------:R-:W-:Y:S02]  /*48e0*/  PRMT R58, R54, 0x7632, R58 ;  /* 0x00007632363a7816 */ /* 0x000fe4000000003a */
[----:B------:R-:W-:Y:S01]  /*48f0*/  PRMT R59, R55, 0x7632, R59 ;  /* 0x00007632373b7816 */ /* 0x000fe2000000003b */
[----:B------:R1:W-:Y:S01]  /*4900*/  @!P1 STG.E.64 desc[UR14][R122.64], R120 ;  /* 0x000000787a009986 */ /* 0x0003e2000c101b0e */
[----:B------:R-:W-:-:S02]  /*4910*/  PLOP3.LUT P1, PT, PT, PT, UP0, 0x80, 0x0 ;  /* 0x000000000000781c */ /* 0x000fc40003f2f008 */
[----:B------:R-:W-:Y:S02]  /*4920*/  PRMT R60, R58, 0x7632, R60 ;  /* 0x000076323a3c7816 */ /* 0x000fe4000000003c */
[----:B------:R-:W-:Y:S02]  /*4930*/  PRMT R61, R59, 0x7632, R61 ;  /* 0x000076323b3d7816 */ /* 0x000fe4000000003d */
[----:B------:R-:W-:Y:S02]  /*4940*/  PRMT R62, R62, 0x7632, R62 ;  /* 0x000076323e3e7816 */ /* 0x000fe4000000003e */
[----:B------:R-:W-:Y:S02]  /*4950*/  PRMT R63, R63, 0x7632, R63 ;  /* 0x000076323f3f7816 */ /* 0x000fe4000000003f */
[----:B------:R-:W-:Y:S02]  /*4960*/  PRMT R64, R64, 0x7632, R64 ;  /* 0x0000763240407816 */ /* 0x000fe40000000040 */
[----:B------:R-:W-:-:S02]  /*4970*/  PRMT R65, R65, 0x7632, R65 ;  /* 0x0000763241417816 */ /* 0x000fc40000000041 */
[----:B-1----:R-:W-:Y:S02]  /*4980*/  PRMT R123, R56, 0x7632, R123 ;  /* 0x00007632387b7816 */ /* 0x002fe4000000007b */
        /* <DEDUP_REMOVED lines=55> */
[----:B0-----:R-:W-:Y:S06]  /*4d00*/  @P1 BRA `(.L_x_613) ;  /* 0x0000000000601947 */ /* 0x001fec0003800000 */
[----:B------:R-:W0:Y:S01]  /*4d10*/  S2R R165, SR_TID.X ;  /* 0x0000000000a57919 */ /* 0x000e220000002100 */
[----:B------:R-:W-:Y:S01]  /*4d20*/  BAR.SYNC.DEFER_BLOCKING 0x0 ;  /* 0x0000000000007b1d */ /* 0x000fe20000010000 */
[----:B0-----:R-:W-:-:S13]  /*4d30*/  ISETP.NE.AND P1, PT, R165, RZ, PT ;  /* 0x000000ffa500720c */ /* 0x001fda0003f25270 */
[----:B------:R-:W-:Y:S05]  /*4d40*/  @P1 BRA `(.L_x_614) ;  /* 0x0000000000441947 */ /* 0x000fea0003800000 */
[----:B------:R-:W-:Y:S01]  /*4d50*/  ISETP.NE.AND P1, PT, RZ, UR20, PT ;  /* 0x00000014ff007c0c */ /* 0x000fe2000bf25270 */
[----:B------:R-:W-:Y:S01]  /*4d60*/  IMAD.U32 R55, RZ, RZ, UR7 ;  /* 0x00000007ff377e24 */ /* 0x000fe2000f8e00ff */
[----:B------:R-:W-:Y:S02]  /*4d70*/  MOV R56, 0x7ffffff1 ;  /* 0x7ffffff100387802 */ /* 0x000fe40000000f00 */
[----:B------:R-:W-:Y:S02]  /*4d80*/  MOV R54, UR6 ;  /* 0x0000000600367c02 */ /* 0x000fe40008000f00 */
[----:B------:R-:W-:Y:S01]  /*4d90*/  SEL R56, R56, 0x1, !P1 ;  /* 0x0000000138387807 */ /* 0x000fe20004800000 */
[----:B------:R-:W-:Y:S06]  /*4da0*/  MEMBAR.ALL.GPU ;  /* 0x0000000000007992 */ /* 0x000fec000000a000 */
[----:B------:R-:W-:-:S00]  /*4db0*/  ERRBAR ;  /* 0x00000000000079ab */ /* 0x000fc00000000000 */
[----:B------:R-:W-:Y:S06]  /*4dc0*/  CGAERRBAR ;  /* 0x00000000000075ab */ /* 0x000fec0000000000 */
[----:B------:R0:W5:Y:S02]  /*4dd0*/  ATOM.E.ADD.STRONG.GPU PT, R56, desc[UR14][R54.64], R56 ;  /* 0x000000383638798a */ /* 0x00016400081ee1ce */
.L_x_615:
[----:B0-----:R-:W-:Y:S02]  /*4de0*/  MOV R54, UR6 ;  /* 0x0000000600367c02 */ /* 0x001fe40008000f00 */
[----:B------:R-:W-:-:S05]  /*4df0*/  MOV R55, UR7 ;  /* 0x0000000700377c02 */ /* 0x000fca0008000f00 */
[----:B------:R-:W2:Y:S04]  /*4e00*/  LD.E.STRONG.GPU R54, desc[UR14][R54.64] ;  /* 0x0000000e36367980 */ /* 0x000ea8000c10f900 */
[----:B--2---:R-:W-:Y:S01]  /*4e10*/  CCTL.IVALL ;  /* 0x00000000ff00798f */ /* 0x004fe20002000000 */
[----:B------:R-:W-:Y:S05]  /*4e20*/  YIELD ;  /* 0x0000000000007946 */ /* 0x000fea0003800000 */
[----:B-----5:R-:W-:-:S04]  /*4e30*/  LOP3.LUT R54, R54, R56, RZ, 0x3c, !PT ;  /* 0x0000003836367212 */ /* 0x020fc800078e3cff */
[----:B------:R-:W-:-:S13]  /*4e40*/  ISETP.GT.AND P1, PT, R54, -0x1, PT ;  /* 0xffffffff3600780c */ /* 0x000fda0003f24270 */
[----:B------:R-:W-:Y:S05]  /*4e50*/  @P1 BRA `(.L_x_615) ;  /* 0xfffffffc00e01947 */ /* 0x000fea000383ffff */
.L_x_614:
[----:B------:R-:W-:Y:S05]  /*4e60*/  WARPSYNC.ALL ;  /* 0x0000000000007948 */ /* 0x000fea0003800000 */
[----:B------:R-:W-:Y:S06]  /*4e70*/  BAR.SYNC.DEFER_BLOCKING 0x0 ;  /* 0x0000000000007b1d */ /* 0x000fec0000010000 */
[----:B------:R-:W-:Y:S05]  /*4e80*/  BRA `(.L_x_616) ;  /* 0x0000000000547947 */ /* 0x000fea0003800000 */
.L_x_613:
[----:B------:R-:W0:Y:S01]  /*4e90*/  S2R R54, SR_TID.X ;  /* 0x0000000000367919 */ /* 0x000e220000002100 */
[----:B------:R-:W-:Y:S01]  /*4ea0*/  BAR.SYNC.DEFER_BLOCKING 0x0 ;  /* 0x0000000000007b1d */ /* 0x000fe20000010000 */
[----:B0-----:R-:W-:-:S13]  /*4eb0*/  ISETP.NE.AND P1, PT, R54, RZ, PT ;  /* 0x000000ff3600720c */ /* 0x001fda0003f25270 */
[----:B------:R-:W-:Y:S05]  /*4ec0*/  @P1 BRA `(.L_x_617) ;  /* 0x00000000003c1947 */ /* 0x000fea0003800000 */
[----:B------:R-:W-:Y:S02]  /*4ed0*/  MOV R56, UR12 ;  /* 0x0000000c00387c02 */ /* 0x000fe40008000f00 */
[----:B------:R-:W-:Y:S02]  /*4ee0*/  MOV R54, UR18 ;  /* 0x0000001200367c02 */ /* 0x000fe40008000f00 */
[----:B------:R-:W-:Y:S01]  /*4ef0*/  MOV R55, UR19 ;  /* 0x0000001300377c02 */ /* 0x000fe20008000f00 */
[----:B------:R-:W-:Y:S06]  /*4f00*/  MEMBAR.ALL.GPU ;  /* 0x0000000000007992 */ /* 0x000fec000000a000 */
[----:B------:R-:W-:-:S00]  /*4f10*/  ERRBAR ;  /* 0x00000000000079ab */ /* 0x000fc00000000000 */
[----:B------:R-:W-:Y:S06]  /*4f20*/  CGAERRBAR ;  /* 0x00000000000075ab */ /* 0x000fec0000000000 */
[----:B------:R0:W5:Y:S02]  /*4f30*/  ATOM.E.ADD.STRONG.GPU PT, R56, desc[UR14][R54.64], R56 ;  /* 0x000000383638798a */ /* 0x00016400081ee1ce */
.L_x_618:
        /* <DEDUP_REMOVED lines=8> */
.L_x_617:
[----:B------:R-:W-:Y:S05]  /*4fc0*/  WARPSYNC.ALL ;  /* 0x0000000000007948 */ /* 0x000fea0003800000 */
[----:B------:R-:W-:Y:S06]  /*4fd0*/  BAR.SYNC.DEFER_BLOCKING 0x0 ;  /* 0x0000000000007b1d */ /* 0x000fec0000010000 */
.L_x_616:
[----:B------:R-:W0:Y:S01]  /*4fe0*/  S2R R56, SR_TID.X ;  /* 0x0000000000387919 */ /* 0x000e220000002100 */
[----:B------:R-:W1:Y:S01]  /*4ff0*/  S2R R54, SR_TID.X ;  /* 0x0000000000367919 */ /* 0x000e620000002100 */
[----:B------:R2:W-:Y:S01]  /*5000*/  STL.64 [R1+0x80], R44 ;  /* 0x0000802c01007387 */ /* 0x0005e20000100a00 */
[----:B------:R-:W-:Y:S01]  /*5010*/  HFMA2.MMA R165, -RZ, RZ, 0, 0 ;  /* 0x00000000ffa57435 */ /* 0x000fe200000001ff */
[----:B------:R-:W-:Y:S01]  /*5020*/  SHF.L.U32 R58, R58, 0x10, RZ ;  /* 0x000000103a3a7819 */ /* 0x000fe200000006ff */
[----:B------:R-:W-:Y:S01]  /*5030*/  IMAD.U32 R62, R62, 0x10000, RZ ;  /* 0x000100003e3e7824 */ /* 0x000fe200078e00ff */
[----:B------:R-:W-:Y:S01]  /*5040*/  SHF.L.U32 R60, R60, 0x10, RZ ;  /* 0x000000103c3c7819 */ /* 0x000fe200000006ff */
[----:B------:R-:W-:Y:S01]  /*5050*/  IMAD.U32 R86, R86, 0x10000, RZ ;  /* 0x0001000056567824 */ /* 0x000fe200078e00ff */
[----:B------:R-:W-:Y:S01]  /*5060*/  SHF.L.U32 R66, R66, 0x10, RZ ;  /* 0x0000001042427819 */ /* 0x000fe200000006ff */
[----:B------:R-:W-:Y:S01]  /*5070*/  IMAD.U32 R110, R110, 0x10000, RZ ;  /* 0x000100006e6e7824 */ /* 0x000fe200078e00ff */
[----:B------:R-:W-:-:S02]  /*5080*/  SHF.L.U32 R70, R70, 0x10, RZ ;  /* 0x0000001046467819 */ /* 0x000fc400000006ff */
[----:B------:R-:W-:Y:S02]  /*5090*/  SHF.L.U32 R74, R74, 0x10, RZ ;  /* 0x000000104a4a7819 */ /* 0x000fe400000006ff */
[----:B------:R-:W-:Y:S02]  /*50a0*/  SHF.L.U32 R78, R78, 0x10, RZ ;  /* 0x000000104e4e7819 */ /* 0x000fe400000006ff */
[----:B------:R-:W-:Y:S02]  /*50b0*/  SHF.L.U32 R82, R82, 0x10, RZ ;  /* 0x0000001052527819 */ /* 0x000fe400000006ff */
[----:B------:R-:W-:Y:S02]  /*50c0*/  SHF.L.U32 R90, R90, 0x10, RZ ;  /* 0x000000105a5a7819 */ /* 0x000fe400000006ff */
[----:B------:R-:W-:Y:S02]  /*50d0*/  SHF.L.U32 R94, R94, 0x10, RZ ;  /* 0x000000105e5e7819 */ /* 0x000fe400000006ff */
[----:B------:R-:W-:-:S02]  /*50e0*/  SHF.L.U32 R98, R98, 0x10, RZ ;  /* 0x0000001062627819 */ /* 0x000fc400000006ff */
[----:B------:R-:W-:Y:S02]  /*50f0*/  SHF.L.U32 R102, R102, 0x10, RZ ;  /* 0x0000001066667819 */ /* 0x000fe400000006ff */
[----:B------:R-:W-:Y:S02]  /*5100*/  SHF.L.U32 R106, R106, 0x10, RZ ;  /* 0x000000106a6a7819 */ /* 0x000fe400000006ff */
[----:B------:R-:W-:Y:S01]  /*5110*/  SHF.L.U32 R114, R114, 0x10, RZ ;  /* 0x0000001072727819 */ /* 0x000fe200000006ff */
[----:B------:R-:W3:Y:S01]  /*5120*/  S2UR UR13, SR_CgaCtaId ;  /* 0x00000000000d79c3 */ /* 0x000ee20000008800 */
[----:B0-----:R-:W-:Y:S01]  /*5130*/  ISETP.GT.U32.AND P1, PT, R56, 0xff, PT ;  /* 0x000000ff3800780c */ /* 0x001fe20003f24070 */
[----:B------:R-:W-:Y:S01]  /*5140*/  IMAD.U32 R123, R123, 0x10000, RZ ;  /* 0x000100007b7b7824 */ /* 0x000fe200078e00ff */
[----:B-1----:R-:W-:Y:S01]  /*5150*/  SHF.L.U32 R54, R54, 0x1, RZ ;  /* 0x0000000136367819 */ /* 0x002fe200000006ff */
[----:B------:R-:W-:-:S10]  /*5160*/  ULDC.64 UR22, c[0x0][0x210] ;  /* 0x0000840000167ab9 */ /* 0x000fd40000000a00 */
[----:B------:R-:W-:Y:S01]  /*5170*/  VOTEU.ALL UP0, P1 ;  /* 0x00000000003f7886 */ /* 0x000fe20000800000 */
[----:B--2---:R-:W0:Y:S01]  /*5180*/  @!P1 LDC.64 R44, c[0x0][0x260] ;  /* 0x00009800ff2c9b82 */ /* 0x004e220000000a00 */
[----:B------:R-:W-:-:S03]  /*5190*/  @!P1 LOP3.LUT R54, R54, 0x7ffffff0, RZ, 0xc0, !PT ;  /* 0x7ffffff036369812 */ /* 0x000fc600078ec0ff */
[----:B------:R-:W-:Y:S02]  /*51a0*/  @!UP0 ULDC UR5, c[0x0][0x10] ;  /* 0x0000040000058ab9 */ /* 0x000fe40000000800 */
[----:B------:R-:W-:-:S06]  /*51b0*/  @!UP0 UIMAD UR5, UR5, UR4, UR8 ;  /* 0x00000004050582a4 */ /* 0x000fcc000f8e0208 */
[----:B------:R-:W-:-:S04]  /*51c0*/  MOV R55, UR5 ;  /* 0x0000000500377c02 */ /* 0x000fc80008000f00 */
[----:B------:R-:W-:Y:S02]  /*51d0*/  @!P1 LEA R54, R55, R54, 0x9 ;  /* 0x0000003637369211 */ /* 0x000fe400078e48ff */
[----:B------:R-:W-:-:S04]  /*51e0*/  @!P1 LOP3.LUT R55, R56, 0x7, RZ, 0xc0, !PT ;  /* 0x0000000738379812 */ /* 0x000fc800078ec0ff */
[----:B------:R-:W-:-:S05]  /*51f0*/  @!P1 IADD3 R54, R54, R55, RZ ;  /* 0x0000003736369210 */ /* 0x000fca0007ffe0ff */
[----:B------:R-:W-:-:S05]  /*5200*/  @!P1 IMAD.SHL.U32 R56, R54, 0x2, RZ ;  /* 0x0000000236389824 */ /* 0x000fca00078e00ff */
[C---:B------:R-:W-:Y:S01]  /*5210*/  @!P1 IADD3 R54, R56.reuse, 0x10, RZ ;  /* 0x0000001038369810 */ /* 0x040fe20007ffe0ff */
[----:B0-----:R-:W-:-:S04]  /*5220*/  @!P1 IMAD.WIDE.U32 R56, R56, 0x4, R44 ;  /* 0x0000000438389825 */ /* 0x001fc800078e002c */
[----:B------:R-:W-:Y:S02]  /*5230*/  @!P1 IMAD.WIDE.U32 R54, R54, 0x4, R44 ;  /* 0x0000000436369825 */ /* 0x000fe400078e002c */
[----:B------:R-:W2:Y:S04]  /*5240*/  @!P1 LDG.E.64 R56, desc[UR14][R56.64] ;  /* 0x0000000e38389981 */ /* 0x000ea8000c1e1b00 */
[----:B------:R-:W4:Y:S04]  /*5250*/  @!P1 LDG.E.64 R54, desc[UR14][R54.64] ;  /* 0x0000000e36369981 */ /* 0x000f28000c1e1b00 */
[----:B------:R0:W5:Y:S01]  /*5260*/  LDL.LU.64 R44, [R1+0x80] ;  /* 0x00008000012c7983 */ /* 0x0001620000300a00 */
[C---:B------:R-:W-:Y:S01]  /*5270*/  FADD.FTZ R58, -R52.reuse, R58 ;  /* 0x0000003a343a7221 */ /* 0x040fe20000010100 */
        /* <DEDUP_REMOVED lines=14> */
[----:B------:R-:W-:-:S02]  /*5360*/  FADD.FTZ R114, -R52, R114 ;  /* 0x0000007234727221 */ /* 0x000fc40000010100 */
[----:B------:R-:W3:Y:S01]  /*5370*/  LDL R52, [R1+0x44] ;  /* 0x0000440001347983 */ /* 0x000ee20000100800 */
[----:B--2---:R-:W-:Y:S01]  /*5380*/  @!P1 FADD.FTZ R56, RZ, R56 ;  /* 0x00000038ff389221 */ /* 0x004fe20000010000 */
[----:B------:R-:W-:-:S03]  /*5390*/  @!P1 FADD.FTZ R57, RZ, R57 ;  /* 0x00000039ff399221 */ /* 0x000fc60000010000 */
[----:B----4-:R-:W-:Y:S01]  /*53a0*/  @!P1 FADD.FTZ R165, R54, R56 ;  /* 0x0000003836a59221 */ /* 0x010fe20000010000 */
[----:B------:R-:W-:Y:S01]  /*53b0*/  MOV R54, RZ ;  /* 0x000000ff00367202 */ /* 0x000fe20000000f00 */
[----:B------:R-:W-:-:S05]  /*53c0*/  @!P1 FADD.FTZ R54, R55, R57 ;  /* 0x0000003937369221 */ /* 0x000fca0000010000 */
[----:B------:R-:W1:Y:S04]  /*53d0*/  SHFL.BFLY PT, R56, R54, 0x4, 0x1f ;  /* 0x0c801f0036387f89 */ /* 0x000e6800000e0000 */
[----:B------:R-:W2:Y:S01]  /*53e0*/  SHFL.BFLY PT, R55, R165, 0x4, 0x1f ;  /* 0x0c801f00a5377f89 */ /* 0x000ea200000e0000 */
[----:B-1----:R-:W-:Y:S01]  /*53f0*/  FADD.FTZ R56, R56, R54 ;  /* 0x0000003638387221 */ /* 0x002fe20000010000 */
[----:B--2---:R-:W-:-:S04]  /*5400*/  FADD.FTZ R55, R55, R165 ;  /* 0x000000a537377221 */ /* 0x004fc80000010000 */
[----:B------:R-:W1:Y:S04]  /*5410*/  SHFL.BFLY PT, R57, R56, 0x2, 0x1f ;  /* 0x0c401f0038397f89 */ /* 0x000e6800000e0000 */
[----:B------:R-:W2:Y:S01]  /*5420*/  SHFL.BFLY PT, R54, R55, 0x2, 0x1f ;  /* 0x0c401f0037367f89 */ /* 0x000ea200000e0000 */
[----:B-1----:R-:W-:Y:S01]  /*5430*/  FADD.FTZ R57, R56, R57 ;  /* 0x0000003938397221 */ /* 0x002fe20000010000 */
[----:B--2---:R-:W-:-:S04]  /*5440*/  FADD.FTZ R54, R55, R54 ;  /* 0x0000003637367221 */ /* 0x004fc80000010000 */
[----:B------:R-:W1:Y:S02]  /*5450*/  SHFL.BFLY PT, R55, R57, 0x1, 0x1f ;  /* 0x0c201f0039377f89 */ /* 0x000e6400000e0000 */
[----:B-1----:R-:W-:Y:S02]  /*5460*/  FADD.FTZ R55, R57, R55 ;  /* 0x0000003739377221 */ /* 0x002fe40000010000 */
[----:B------:R-:W2:Y:S01]  /*5470*/  LDL R57, [R1+0x40] ;  /* 0x0000400001397983 */ /* 0x000ea20000100800 */
[----:B------:R-:W1:Y:S03]  /*5480*/  S2R R165, SR_TID.X ;  /* 0x0000000000a57919 */ /* 0x000e660000002100 */
[----:B------:R-:W4:Y:S01]  /*5490*/  SHFL.BFLY PT, R56, R54, 0x1, 0x1f ;  /* 0x0c201f0036387f89 */ /* 0x000f2200000e0000 */
[----:B------:R-:W-:Y:S02]  /*54a0*/  UMOV UR5, 0x400 ;  /* 0x0000040000057882 */ /* 0x000fe40000000000 */
[----:B------:R-:W-:-:S04]  /*54b0*/  UIADD3 UR5, UR5, 0x4100, URZ ;  /* 0x0000410005057890 */ /* 0x000fc8000fffe03f */
[----:B---3--:R-:W-:Y:S01]  /*54c0*/  ULEA UR5, UR13, UR5, 0x18 ;  /* 0x000000050d057291 */ /* 0x008fe2000f8ec03f */
[----:B-1----:R-:W-:Y:S01]  /*54d0*/  LOP3.LUT P1, RZ, R165, 0xffffff07, RZ, 0xc0, !PT ;  /* 0xffffff07a5ff7812 */ /* 0x002fe2000782c0ff */
[----:B----4-:R-:W-:-:S12]  /*54e0*/  FADD.FTZ R54, R54, R56 ;  /* 0x0000003836367221 */ /* 0x010fd80000010000 */
[----:B------:R-:W-:Y:S01]  /*54f0*/  @!P1 FMUL.FTZ R55, R55, 9.7656251455191522837e-05 ;  /* 0x38cccccd37379820 */ /* 0x000fe20000410000 */
[----:B------:R-:W-:Y:S01]  /*5500*/  @!P1 FMUL.FTZ R54, R54, 9.7656251455191522837e-05 ;  /* 0x38cccccd36369820 */ /* 0x000fe20000410000 */
[----:B------:R-:W-:-:S05]  /*5510*/  @!P1 LOP3.LUT R56, R165, 0xfffffff8, RZ, 0xc0, !PT ;  /* 0xfffffff8a5389812 */ /* 0x000fca00078ec0ff */
[----:B------:R2:W-:Y:S01]  /*5520*/  @!P1 STS.64 [R56+UR5], R54 ;  /* 0x0000003638009988 */ /* 0x0005e20008000a05 */
[----:B------:R-:W-:Y:S01]  /*5530*/  FMUL.FTZ R58, R35, R58 ;  /* 0x0000003a233a7220 */ /* 0x000fe20000410000 */
[----:B------:R-:W-:Y:S01]  /*5540*/  SHF.L.U32 R92, R92, 0x10, RZ ;  /* 0x000000105c5c7819 */ /* 0x000fe200000006ff */
[----:B------:R-:W-:Y:S01]  /*5550*/  IMAD.U32 R80, R80, 0x10000, RZ ;  /* 0x0001000050507824 */ /* 0x000fe200078e00ff */
[----:B------:R-:W-:Y:S01]  /*5560*/  SHF.L.U32 R121, R121, 0x10, RZ ;  /* 0x0000001079797819 */ /* 0x000fe200000006ff */
[----:B------:R-:W-:Y:S01]  /*5570*/  IMAD.U32 R104, R104, 0x10000, RZ ;  /* 0x0001000068687824 */ /* 0x000fe200078e00ff */
[----:B------:R-:W-:Y:S02]  /*5580*/  SHF.L.U32 R64, R64, 0x10, RZ ;  /* 0x0000001040407819 */ /* 0x000fe400000006ff */
[----:B------:R-:W-:Y:S02]  /*5590*/  SHF.L.U32 R68, R68, 0x10, RZ ;  /* 0x0000001044447819 */ /* 0x000fe400000006ff */
        /* <DEDUP_REMOVED lines=8> */
[----:B------:R-:W-:Y:S01]  /*5620*/  SHF.L.U32 R116, R116, 0x10, RZ ;  /* 0x0000001074747819 */ /* 0x000fe200000006ff */
[----:B------:R-:W-:Y:S01]  /*5630*/  FMUL.FTZ R90, R35, R90 ;  /* 0x0000005a235a7220 */ /* 0x000fe20000410000 */
[----:B------:R-:W-:Y:S02]  /*5640*/  SHF.L.U32 R59, R59, 0x10, RZ ;  /* 0x000000103b3b7819 */ /* 0x000fe400000006ff */
[----:B------:R-:W-:Y:S01]  /*5650*/  SHF.L.U32 R75, R75, 0x10, RZ ;  /* 0x000000104b4b7819 */ /* 0x000fe200000006ff */
[C---:B------:R-:W-:Y:S01]  /*5660*/  FMUL.FTZ R60, R35.reuse, R60 ;  /* 0x0000003c233c7220 */ /* 0x040fe20000410000 */
        /* <DEDUP_REMOVED lines=12> */
[----:B------:R-:W-:Y:S01]  /*5730*/  FMUL.FTZ R114, R35, R114 ;  /* 0x0000007223727220 */ /* 0x000fe20000410000 */
[----:B------:R-:W-:Y:S01]  /*5740*/  SHF.L.U32 R67, R67, 0x10, RZ ;  /* 0x0000001043437819 */ /* 0x000fe200000006ff */
[C---:B------:R-:W-:Y:S01]  /*5750*/  FADD.FTZ R59, -R118.reuse, R59 ;  /* 0x0000003b763b7221 */ /* 0x040fe20000010100 */
[----:B------:R-:W-:Y:S01]  /*5760*/  SHF.L.U32 R77, R77, 0x10, RZ ;  /* 0x000000104d4d7819 */ /* 0x000fe200000006ff */
[----:B------:R-:W-:Y:S01]  /*5770*/  FADD.FTZ R75, -R118, R75 ;  /* 0x0000004b764b7221 */ /* 0x000fe20000010100 */
[----:B------:R-:W-:Y:S01]  /*5780*/  IMAD.U32 R71, R71, 0x10000, RZ ;  /* 0x0001000047477824 */ /* 0x000fe200078e00ff */
[----:B------:R-:W-:Y:S01]  /*5790*/  SHF.L.U32 R69, R69, 0x10, RZ ;  /* 0x0000001045457819 */ /* 0x000fe200000006ff */
[----:B------:R-:W-:-:S02]  /*57a0*/  IMAD.U32 R95, R95, 0x10000, RZ ;  /* 0x000100005f5f7824 */ /* 0x000fc400078e00ff */
[C---:B------:R-:W-:Y:S01]  /*57b0*/  FADD.FTZ R67, -R118.reuse, R67 ;  /* 0x0000004376437221 */ /* 0x040fe20000010100 */
[----:B------:R-:W-:Y:S01]  /*57c0*/  SHF.L.U32 R73, R73, 0x10, RZ ;  /* 0x0000001049497819 */ /* 0x000fe200000006ff */
[C---:B------:R-:W-:Y:S01]  /*57d0*/  FADD.FTZ R71, -R118.reuse, R71 ;  /* 0x0000004776477221 */ /* 0x040fe20000010100 */
[----:B------:R-:W-:Y:S01]  /*57e0*/  SHF.L.U32 R97, R97, 0x10, RZ ;  /* 0x0000001061617819 */ /* 0x000fe200000006ff */
[----:B------:R-:W-:Y:S01]  /*57f0*/  FADD.FTZ R95, -R118, R95 ;  /* 0x0000005f765f7221 */ /* 0x000fe20000010100 */
[----:B------:R-:W-:Y:S01]  /*5800*/  BAR.SYNC.DEFER_BLOCKING 0x0 ;  /* 0x0000000000007b1d */ /* 0x000fe20000010000 */
[----:B--2---:R-:W-:-:S06]  /*5810*/  LEA R54, R57, UR5, 0x3 ;  /* 0x0000000539367c11 */ /* 0x004fcc000f8e18ff */
[----:B------:R-:W1:Y:S02]  /*5820*/  LDS.64 R54, [R54] ;  /* 0x0000000036367984 */ /* 0x000e640000000a00 */
[C-C-:B-1---5:R-:W-:Y:S01]  /*5830*/  FFMA.FTZ R13, R2.reuse, R13, -R54.reuse ;  /* 0x0000000d020d7223 */ /* 0x162fe20000010836 */
[C-C-:B------:R-:W-:Y:S01]  /*5840*/  FFMA.FTZ R15, R2.reuse, R15, -R54.reuse ;  /* 0x0000000f020f7223 */ /* 0x140fe20000010836 */
[----:B------:R-:W-:Y:S02]  /*5850*/  FFMA.FTZ R7, R2, R7, -R54 ;  /* 0x0000000702077223 */ /* 0x000fe40000010836 */
[-C--:B------:R-:W-:Y:S01]  /*5860*/  FFMA.FTZ R13, -R12, R55.reuse, R13 ;  /* 0x000000370c0d7223 */ /* 0x080fe2000001010d */
[----:B------:R-:W-:Y:S01]  /*5870*/  LEA R12, R52, UR5, 0x3 ;  /* 0x00000005340c7c11 */ /* 0x000fe2000f8e18ff */
[-C--:B------:R-:W-:Y:S01]  /*5880*/  FFMA.FTZ R15, -R14, R55.reuse, R15 ;  /* 0x000000370e0f7223 */ /* 0x080fe2000001010f */
[----:B------:R-:W-:-:S03]  /*5890*/  FFMA.FTZ R14, -R6, R55, R7 ;  /* 0x00000037060e7223 */ /* 0x000fc60000010107 */
[----:B------:R1:W2:Y:S01]  /*58a0*/  LDS.64 R6, [R12] ;  /* 0x000000000c067984 */ /* 0x0002a20000000a00 */
[--C-:B------:R-:W-:Y:S01]  /*58b0*/  FFMA.FTZ R34, R2, R34, -R54.reuse ;  /* 0x0000002202227223 */ /* 0x100fe20000010836 */
[----:B------:R-:W-:-:S03]  /*58c0*/  FFMA.FTZ R123, R5, R123, -R54 ;  /* 0x0000007b057b7223 */ /* 0x000fc60000010836 */
[----:B------:R-:W-:Y:S01]  /*58d0*/  FFMA.FTZ R34, -R148, R55, R34 ;  /* 0x0000003794227223 */ /* 0x000fe20000010122 */
[----:B------:R-:W-:Y:S01]  /*58e0*/  FFMA.FTZ R58, R55, -R58, R123 ;  /* 0x8000003a373a7223 */ /* 0x000fe2000001007b */
[C-C-:B------:R-:W-:Y:S01]  /*58f0*/  FFMA.FTZ R11, R2.reuse, R11, -R54.reuse ;  /* 0x0000000b020b7223 */ /* 0x140fe20000010836 */
[--C-:B------:R-:W-:Y:S01]  /*5900*/  FFMA.FTZ R9, R2, R9, -R54.reuse ;  /* 0x0000000902097223 */ /* 0x100fe20000010836 */
[C---:B------:R-:W-:Y:S01]  /*5910*/  FMUL.FTZ R34, R35.reuse, R34 ;  /* 0x0000002223227220 */ /* 0x040fe20000410000 */
[----:B------:R-:W-:Y:S01]  /*5920*/  FMUL.FTZ R58, R35, R58 ;  /* 0x0000003a233a7220 */ /* 0x000fe20000410000 */
[-C--:B------:R-:W-:Y:S01]  /*5930*/  FFMA.FTZ R11, -R10, R55.reuse, R11 ;  /* 0x000000370a0b7223 */ /* 0x080fe2000001010b */
[----:B------:R-:W-:Y:S01]  /*5940*/  FFMA.FTZ R10, -R8, R55, R9 ;  /* 0x00000037080a7223 */ /* 0x000fe20000010109 */
[----:B------:R-:W-:Y:S01]  /*5950*/  IADD3 R8, P1, R163, UR22, RZ ;  /* 0x00000016a3087c10 */ /* 0x000fe2000ff3e0ff */
[C-C-:B------:R-:W-:Y:S01]  /*5960*/  FFMA.FTZ R92, R5.reuse, R92, -R54.reuse ;  /* 0x0000005c055c7223 */ /* 0x140fe20000010836 */
[----:B------:R-:W-:Y:S01]  /*5970*/  F2FP.BF16.F32.PACK_AB R34, R58, R34 ;  /* 0x000000223a22723e */ /* 0x000fe200000010ff */
[C-C-:B------:R-:W-:Y:S01]  /*5980*/  FFMA.FTZ R33, R2.reuse, R33, -R54.reuse ;  /* 0x0000002102217223 */ /* 0x140fe20000010836 */
        /* <DEDUP_REMOVED lines=16> */
[--C-:B------:R-:W-:Y:S01]  /*5a90*/  FFMA.FTZ R17, R2, R17, -R54.reuse ;  /* 0x0000001102117223 */ /* 0x100fe20000010836 */
[C-C-:B------:R-:W-:Y:S01]  /*5aa0*/  FFMA.FTZ R96, R5.reuse, R96, -R54.reuse ;  /* 0x0000006005607223 */ /* 0x140fe20000010836 */
[C-C-:B------:R-:W-:Y:S01]  /*5ab0*/  FFMA.FTZ R100, R5.reuse, R100, -R54.reuse ;  /* 0x0000006405647223 */ /* 0x140fe20000010836 */
[C-C-:B------:R-:W-:Y:S01]  /*5ac0*/  FFMA.FTZ R104, R5.reuse, R104, -R54.reuse ;  /* 0x0000006805687223 */ /* 0x140fe20000010836 */
[C-C-:B------:R-:W-:Y:S01]  /*5ad0*/  FFMA.FTZ R108, R5.reuse, R108, -R54.reuse ;  /* 0x0000006c056c7223 */ /* 0x140fe20000010836 */
[C-C-:B------:R-:W-:Y:S01]  /*5ae0*/  FFMA.FTZ R112, R5.reuse, R112, -R54.reuse ;  /* 0x0000007005707223 */ /* 0x140fe20000010836 */
[----:B------:R-:W-:Y:S01]  /*5af0*/  FFMA.FTZ R116, R5, R116, -R54 ;  /* 0x0000007405747223 */ /* 0x000fe20000010836 */
[----:B------:R-:W-:-:S02]  /*5b00*/  IADD3.X R9, R164, UR23, RZ, P1, !PT ;  /* 0x00000017a4097c10 */ /* 0x000fc40008ffe4ff */
[----:B-1----:R-:W-:Y:S01]  /*5b10*/  PRMT R12, R34, 0x7632, R12 ;  /* 0x00007632220c7816 */ /* 0x002fe2000000000c */
[----:B------:R-:W-:Y:S01]  /*5b20*/  FFMA.FTZ R90, R55, -R90, R92 ;  /* 0x8000005a375a7223 */ /* 0x000fe2000001005c */
[-C--:B------:R-:W-:Y:S01]  /*5b30*/  FFMA.FTZ R33, -R147, R55.reuse, R33 ;  /* 0x0000003793217223 */ /* 0x080fe20000010121 */
[----:B------:R-:W3:Y:S01]  /*5b40*/  LDL.LU R92, [R1+0x38] ;  /* 0x00003800015c7983 */ /* 0x000ee20000300800 */
        /* <DEDUP_REMOVED lines=17> */
[C---:B------:R-:W-:Y:S01]  /*5c60*/  FFMA.FTZ R94, R55.reuse, -R94, R96 ;  /* 0x8000005e375e7223 */ /* 0x040fe20000010060 */
[C---:B------:R-:W-:Y:S01]  /*5c70*/  FFMA.FTZ R98, R55.reuse, -R98, R100 ;  /* 0x8000006237627223 */ /* 0x040fe20000010064 */
[C---:B------:R-:W-:Y:S01]  /*5c80*/  FFMA.FTZ R102, R55.reuse, -R102, R104 ;  /* 0x8000006637667223 */ /* 0x040fe20000010068 */
[C---:B------:R-:W-:Y:S01]  /*5c90*/  FFMA.FTZ R106, R55.reuse, -R106, R108 ;  /* 0x8000006a376a7223 */ /* 0x040fe2000001006c */
[C---:B------:R-:W-:Y:S01]  /*5ca0*/  FFMA.FTZ R110, R55.reuse, -R110, R112 ;  /* 0x8000006e376e7223 */ /* 0x040fe20000010070 */
[----:B------:R-:W-:Y:S01]  /*5cb0*/  FFMA.FTZ R114, R55, -R114, R116 ;  /* 0x8000007237727223 */ /* 0x000fe20000010074 */
[----:B------:R1:W-:Y:S01]  /*5cc0*/  STG.E.U16 desc[UR14][R8.64+0x2], R12 ;  /* 0x0000020c08007986 */ /* 0x0003e2000c10150e */
[----:B------:R-:W-:Y:S01]  /*5cd0*/  SHF.L.U32 R55, R120, 0x10, RZ ;  /* 0x0000001078377819 */ /* 0x000fe200000006ff */
[----:B--2---:R-:W-:-:S02]  /*5ce0*/  FFMA.FTZ R30, R4, R77, -R6 ;  /* 0x0000004d041e7223 */ /* 0x004fc40000010806 */
[----:B------:R-:W2:Y:S01]  /*5cf0*/  LDL.LU R88, [R1+0x3c] ;  /* 0x00003c0001587983 */ /* 0x000ea20000300800 */
[C-C-:B------:R-:W-:Y:S01]  /*5d00*/  FFMA.FTZ R24, R4.reuse, R69, -R6.reuse ;  /* 0x0000004504187223 */ /* 0x140fe20000010806 */
[--C-:B------:R-:W-:Y:S02]  /*5d10*/  FFMA.FTZ R20, R4, R55, -R6.reuse ;  /* 0x0000003704147223 */ /* 0x100fe40000010806 */
[----:B------:R-:W4:Y:S01]  /*5d20*/  LDL.LU R84, [R1+0x30] ;  /* 0x0000300001547983 */ /* 0x000f220000300800 */
[C---:B-1----:R-:W-:Y:S01]  /*5d30*/  FMUL.FTZ R12, R36.reuse, R59 ;  /* 0x0000003b240c7220 */ /* 0x042fe20000410000 */
[C---:B------:R-:W-:Y:S01]  /*5d40*/  FMUL.FTZ R59, R36.reuse, R75 ;  /* 0x0000004b243b7220 */ /* 0x040fe20000410000 */
[----:B------:R-:W-:Y:S01]  /*5d50*/  FMUL.FTZ R55, R36, R67 ;  /* 0x0000004324377220 */ /* 0x000fe20000410000 */
[----:B------:R-:W4:Y:S01]  /*5d60*/  LDL.LU R80, [R1+0x34] ;  /* 0x0000340001507983 */ /* 0x000f220000300800 */
[C---:B------:R-:W-:Y:S01]  /*5d70*/  FFMA.FTZ R28, R4.reuse, R73, -R6 ;  /* 0x00000049041c7223 */ /* 0x040fe20000010806 */
[C---:B------:R-:W-:Y:S01]  /*5d80*/  FFMA.FTZ R59, R7.reuse, -R59, R30 ;  /* 0x8000003b073b7223 */ /* 0x040fe2000001001e */
[----:B------:R-:W-:Y:S01]  /*5d90*/  FFMA.FTZ R58, R4, R97, -R6 ;  /* 0x00000061043a7223 */ /* 0x000fe20000010806 */
[C---:B------:R-:W-:Y:S01]  /*5da0*/  FMUL.FTZ R57, R36.reuse, R71 ;  /* 0x0000004724397220 */ /* 0x040fe20000410000 */
[----:B------:R-:W4:Y:S01]  /*5db0*/  LDL.LU R76, [R1+0x28] ;  /* 0x00002800014c7983 */ /* 0x000f220000300800 */
[----:B------:R-:W-:Y:S01]  /*5dc0*/  FMUL.FTZ R69, R36, R95 ;  /* 0x0000005f24457220 */ /* 0x000fe20000410000 */
[C---:B------:R-:W-:Y:S01]  /*5dd0*/  FFMA.FTZ R55, R7.reuse, -R55, R24 ;  /* 0x8000003707377223 */ /* 0x040fe20000010018 */
[----:B------:R-:W-:Y:S01]  /*5de0*/  FFMA.FTZ R40, R0, R40, -R6 ;  /* 0x0000002800287223 */ /* 0x000fe20000010806 */
[C---:B------:R-:W-:Y:S01]  /*5df0*/  FFMA.FTZ R57, R7.reuse, -R57, R28 ;  /* 0x8000003907397223 */ /* 0x040fe2000001001c */
[----:B------:R-:W-:Y:S01]  /*5e00*/  FMUL.FTZ R24, R36, R59 ;  /* 0x0000003b24187220 */ /* 0x000fe20000410000 */
[----:B------:R-:W-:Y:S01]  /*5e10*/  FFMA.FTZ R69, R7, -R69, R58 ;  /* 0x8000004507457223 */ /* 0x000fe2000001003a */
[----:B------:R-:W4:Y:S01]  /*5e20*/  LDL.LU R59, [R1+0x2c] ;  /* 0x00002c00013b7983 */ /* 0x000f220000300800 */
[----:B------:R-:W-:-:S03]  /*5e30*/  FFMA.FTZ R41, -R41, R7, R40 ;  /* 0x0000000729297223 */ /* 0x000fc60000010128 */
[----:B------:R-:W4:Y:S01]  /*5e40*/  LDL.LU R58, [R1+0x20] ;  /* 0x00002000013a7983 */ /* 0x000f220000300800 */
[----:B------:R-:W-:-:S03]  /*5e50*/  FMUL.FTZ R40, R36, R57 ;  /* 0x0000003924287220 */ /* 0x000fc60000410000 */
[----:B------:R-:W4:Y:S01]  /*5e60*/  LDL.LU R57, [R1+0x24] ;  /* 0x0000240001397983 */ /* 0x000f220000300800 */
        /* <DEDUP_REMOVED lines=30> */
[----:B------:R-:W-:-:S02]  /*6050*/  SHF.L.U32 R35, R122, 0x10, RZ ;  /* 0x000000107a237819 */ /* 0x000fc400000006ff */
[----:B------:R-:W-:Y:S02]  /*6060*/  SHF.L.U32 R61, R61, 0x10, RZ ;  /* 0x000000103d3d7819 */ /* 0x000fe400000006ff */
[----:B------:R-:W-:Y:S01]  /*6070*/  SHF.L.U32 R63, R63, 0x10, RZ ;  /* 0x000000103f3f7819 */ /* 0x000fe200000006ff */
[--C-:B------:R-:W-:Y:S01]  /*6080*/  FFMA.FTZ R16, R0, R37, -R6.reuse ;  /* 0x0000002500107223 */ /* 0x100fe20000010806 */
[----:B------:R-:W-:Y:S01]  /*6090*/  SHF.L.U32 R79, R79, 0x10, RZ ;  /* 0x000000104f4f7819 */ /* 0x000fe200000006ff */
[----:B------:R-:W-:Y:S01]  /*60a0*/  FFMA.FTZ R18, R4, R35, -R6 ;  /* 0x0000002304127223 */ /* 0x000fe20000010806 */
[----:B------:R-:W-:Y:S02]  /*60b0*/  SHF.L.U32 R83, R83, 0x10, RZ ;  /* 0x0000001053537819 */ /* 0x000fe400000006ff */
[----:B------:R-:W-:Y:S02]  /*60c0*/  SHF.L.U32 R87, R87, 0x10, RZ ;  /* 0x0000001057577819 */ /* 0x000fe400000006ff */
[----:B------:R-:W-:-:S02]  /*60d0*/  SHF.L.U32 R91, R91, 0x10, RZ ;  /* 0x000000105b5b7819 */ /* 0x000fc400000006ff */
[----:B------:R-:W-:Y:S02]  /*60e0*/  SHF.L.U32 R99, R99, 0x10, RZ ;  /* 0x0000001063637819 */ /* 0x000fe400000006ff */
[----:B------:R-:W-:Y:S02]  /*60f0*/  SHF.L.U32 R103, R103, 0x10, RZ ;  /* 0x0000001067677819 */ /* 0x000fe400000006ff */
[----:B------:R-:W-:Y:S02]  /*6100*/  SHF.L.U32 R107, R107, 0x10, RZ ;  /* 0x000000106b6b7819 */ /* 0x000fe400000006ff */
[----:B------:R-:W-:Y:S02]  /*6110*/  SHF.L.U32 R111, R111, 0x10, RZ ;  /* 0x000000106f6f7819 */ /* 0x000fe400000006ff */
[----:B------:R-:W-:Y:S01]  /*6120*/  SHF.L.U32 R115, R115, 0x10, RZ ;  /* 0x0000001073737819 */ /* 0x000fe200000006ff */
[C---:B------:R-:W-:Y:S01]  /*6130*/  FADD.FTZ R61, -R118.reuse, R61 ;  /* 0x0000003d763d7221 */ /* 0x040fe20000010100 */
[----:B------:R-:W-:Y:S01]  /*6140*/  SHF.L.U32 R81, R81, 0x10, RZ ;  /* 0x0000001051517819 */ /* 0x000fe200000006ff */
[----:B------:R-:W-:Y:S01]  /*6150*/  FADD.FTZ R63, -R118, R63 ;  /* 0x0000003f763f7221 */ /* 0x000fe20000010100 */
[----:B------:R-:W-:Y:S01]  /*6160*/  SHF.L.U32 R85, R85, 0x10, RZ ;  /* 0x0000001055557819 */ /* 0x000fe200000006ff */
[----:B------:R-:W-:Y:S01]  /*6170*/  IMAD.U32 R65, R65, 0x10000, RZ ;  /* 0x0001000041417824 */ /* 0x000fe200078e00ff */
[----:B------:R-:W-:Y:S01]  /*6180*/  SHF.L.U32 R93, R93, 0x10, RZ ;  /* 0x000000105d5d7819 */ /* 0x000fe200000006ff */
[----:B------:R-:W-:Y:S01]  /*6190*/  IMAD.U32 R89, R89, 0x10000, RZ ;  /* 0x0001000059597824 */ /* 0x000fe200078e00ff */
[----:B------:R-:W-:Y:S01]  /*61a0*/  SHF.L.U32 R101, R101, 0x10, RZ ;  /* 0x0000001065657819 */ /* 0x000fe200000006ff */
[----:B------:R-:W-:Y:S01]  /*61b0*/  IMAD.U32 R113, R113, 0x10000, RZ ;  /* 0x0001000071717824 */ /* 0x000fe200078e00ff */
[----:B------:R-:W-:-:S02]  /*61c0*/  SHF.L.U32 R105, R105, 0x10, RZ ;  /* 0x0000001069697819 */ /* 0x000fc400000006ff */
[----:B------:R-:W-:Y:S01]  /*61d0*/  SHF.L.U32 R109, R109, 0x10, RZ ;  /* 0x000000106d6d7819 */ /* 0x000fe200000006ff */
[C---:B------:R-:W-:Y:S01]  /*61e0*/  FADD.FTZ R79, -R118.reuse, R79 ;  /* 0x0000004f764f7221 */ /* 0x040fe20000010100 */
[----:B------:R-:W-:Y:S01]  /*61f0*/  SHF.L.U32 R117, R117, 0x10, RZ ;  /* 0x0000001075757819 */ /* 0x000fe200000006ff */
[C---:B------:R-:W-:Y:S01]  /*6200*/  FADD.FTZ R83, -R118.reuse, R83 ;  /* 0x0000005376537221 */ /* 0x040fe20000010100 */
[C---:B------:R-:W-:Y:S01]  /*6210*/  FADD.FTZ R87, -R118.reuse, R87 ;  /* 0x0000005776577221 */ /* 0x040fe20000010100 */
[C---:B------:R-:W-:Y:S01]  /*6220*/  FADD.FTZ R91, -R118.reuse, R91 ;  /* 0x0000005b765b7221 */ /* 0x040fe20000010100 */
[C---:B------:R-:W-:Y:S01]  /*6230*/  FADD.FTZ R99, -R118.reuse, R99 ;  /* 0x0000006376637221 */ /* 0x040fe20000010100 */
[C---:B------:R-:W-:Y:S01]  /*6240*/  FADD.FTZ R103, -R118.reuse, R103 ;  /* 0x0000006776677221 */ /* 0x040fe20000010100 */
[C---:B------:R-:W-:Y:S01]  /*6250*/  FADD.FTZ R107, -R118.reuse, R107 ;  /* 0x0000006b766b7221 */ /* 0x040fe20000010100 */
[C---:B------:R-:W-:Y:S01]  /*6260*/  FADD.FTZ R111, -R118.reuse, R111 ;  /* 0x0000006f766f7221 */ /* 0x040fe20000010100 */
[----:B------:R-:W-:Y:S01]  /*6270*/  FADD.FTZ R115, -R118, R115 ;  /* 0x0000007376737221 */ /* 0x000fe20000010100 */
[----:B------:R-:W-:Y:S01]  /*6280*/  FFMA.FTZ R3, -R3, R7, R16 ;  /* 0x0000000703037223 */ /* 0x000fe20000010110 */
[----:B------:R-:W-:Y:S01]  /*6290*/  FFMA.FTZ R35, R7, -R12, R18 ;  /* 0x8000000c07237223 */ /* 0x000fe20000010012 */
[----:B------:R1:W-:Y:S01]  /*62a0*/  STG.E.U16 desc[UR14][R8.64], R34 ;  /* 0x0000002208007986 */ /* 0x0003e2000c10150e */
[C-C-:B------:R-:W-:Y:S01]  /*62b0*/  FFMA.FTZ R26, R0.reuse, R53, -R6.reuse ;  /* 0x00000035001a7223 */ /* 0x140fe20000010806 */
[--C-:B------:R-:W-:Y:S01]  /*62c0*/  FFMA.FTZ R38, R0, R38, -R6.reuse ;  /* 0x0000002600267223 */ /* 0x100fe20000010806 */
[--C-:B------:R-:W-:Y:S01]  /*62d0*/  FFMA.FTZ R22, R4, R65, -R6.reuse ;  /* 0x0000004104167223 */ /* 0x100fe20000010806 */
[C-C-:B------:R-:W-:Y:S01]  /*62e0*/  FFMA.FTZ R42, R0.reuse, R42, -R6.reuse ;  /* 0x0000002a002a7223 */ /* 0x140fe20000010806 */
[C-C-:B------:R-:W-:Y:S01]  /*62f0*/  FFMA.FTZ R124, R0.reuse, R124, -R6.reuse ;  /* 0x0000007c007c7223 */ /* 0x140fe20000010806 */
[C-C-:B------:R-:W-:Y:S01]  /*6300*/  FFMA.FTZ R126, R0.reuse, R126, -R6.reuse ;  /* 0x0000007e007e7223 */ /* 0x140fe20000010806 */
[--C-:B------:R-:W-:Y:S01]  /*6310*/  FFMA.FTZ R128, R0, R128, -R6.reuse ;  /* 0x0000008000807223 */ /* 0x100fe20000010806 */
[--C-:B------:R-:W-:Y:S01]  /*6320*/  FFMA.FTZ R52, R4, R85, -R6.reuse ;  /* 0x0000005504347223 */ /* 0x100fe20000010806 */
[--C-:B------:R-:W-:Y:S01]  /*6330*/  FFMA.FTZ R130, R0, R130, -R6.reuse ;  /* 0x0000008200827223 */ /* 0x100fe20000010806 */
[--C-:B------:R-:W-:Y:S01]  /*6340*/  FFMA.FTZ R54, R4, R89, -R6.reuse ;  /* 0x0000005904367223 */ /* 0x100fe20000010806 */
[--C-:B------:R-:W-:Y:S01]  /*6350*/  FFMA.FTZ R132, R0, R132, -R6.reuse ;  /* 0x0000008400847223 */ /* 0x100fe20000010806 */
[C-C-:B-1----:R-:W-:Y:S01]  /*6360*/  FFMA.FTZ R34, R4.reuse, R81, -R6.reuse ;  /* 0x0000005104227223 */ /* 0x142fe20000010806 */
[--C-:B------:R-:W-:Y:S01]  /*6370*/  FFMA.FTZ R56, R4, R93, -R6.reuse ;  /* 0x0000005d04387223 */ /* 0x100fe20000010806 */
[C-C-:B------:R-:W-:Y:S01]  /*6380*/  FFMA.FTZ R134, R0.reuse, R134, -R6.reuse ;  /* 0x0000008600867223 */ /* 0x140fe20000010806 */
        /* <DEDUP_REMOVED lines=9> */
[C---:B------:R-:W-:Y:S01]  /*6420*/  FMUL.FTZ R37, R36.reuse, R61 ;  /* 0x0000003d24257220 */ /* 0x040fe20000410000 */
[----:B------:R-:W-:Y:S01]  /*6430*/  FMUL.FTZ R53, R36, R63 ;  /* 0x0000003f24357220 */ /* 0x000fe20000410000 */
[----:B------:R-:W-:Y:S01]  /*6440*/  FFMA.FTZ R6, R4, R117, -R6 ;  /* 0x0000007504067223 */ /* 0x000fe20000010806 */
        /* <DEDUP_REMOVED lines=11> */
[----:B------:R-:W-:Y:S01]  /*6500*/  FFMA.FTZ R39, -R39, R7, R38 ;  /* 0x0000000727277223 */ /* 0x000fe20000010126 */
[C---:B------:R-:W-:Y:S01]  /*6510*/  FFMA.FTZ R37, R7.reuse, -R37, R20 ;  /* 0x8000002507257223 */ /* 0x040fe20000010014 */
[----:B------:R-:W-:Y:S01]  /*6520*/  FFMA.FTZ R53, R7, -R53, R22 ;  /* 0x8000003507357223 */ /* 0x000fe20000010016 */
[-C--:B------:R-:W-:Y:S01]  /*6530*/  FFMA.FTZ R43, -R43, R7.reuse, R42 ;  /* 0x000000072b2b7223 */ /* 0x080fe2000001012a */
[-C--:B------:R-:W-:Y:S01]  /*6540*/  FFMA.FTZ R119, -R119, R7.reuse, R26 ;  /* 0x0000000777777223 */ /* 0x080fe2000001011a */
[-C--:B------:R-:W-:Y:S01]  /*6550*/  FFMA.FTZ R125, -R125, R7.reuse, R124 ;  /* 0x000000077d7d7223 */ /* 0x080fe2000001017c */
[----:B------:R-:W-:Y:S01]  /*6560*/  FFMA.FTZ R127, -R127, R7, R126 ;  /* 0x000000077f7f7223 */ /* 0x000fe2000001017e */
[----:B------:R-:W-:Y:S01]  /*6570*/  FFMA.FTZ R61, R7, -R61, R34 ;  /* 0x8000003d073d7223 */ /* 0x000fe20000010022 */
[----:B------:R-:W-:Y:S01]  /*6580*/  FFMA.FTZ R129, -R129, R7, R128 ;  /* 0x0000000781817223 */ /* 0x000fe20000010180 */
[----:B------:R-:W-:Y:S01]  /*6590*/  FFMA.FTZ R63, R7, -R63, R52 ;  /* 0x8000003f073f7223 */ /* 0x000fe20000010034 */
[----:B------:R-:W-:Y:S01]  /*65a0*/  FFMA.FTZ R131, -R131, R7, R130 ;  /* 0x0000000783837223 */ /* 0x000fe20000010182 */
[----:B------:R-:W-:Y:S01]  /*65b0*/  FFMA.FTZ R65, R7, -R65, R54 ;  /* 0x8000004107417223 */ /* 0x000fe20000010036 */
[----:B------:R-:W-:Y:S01]  /*65c0*/  FFMA.FTZ R133, -R133, R7, R132 ;  /* 0x0000000785857223 */ /* 0x000fe20000010184 */
[----:B------:R-:W-:Y:S01]  /*65d0*/  FFMA.FTZ R67, R7, -R67, R56 ;  /* 0x8000004307437223 */ /* 0x000fe20000010038 */
        /* <DEDUP_REMOVED lines=11> */
[----:B------:R-:W-:Y:S01]  /*6690*/  F2FP.BF16.F32.PACK_AB R7, R12, R3 ;  /* 0x000000030c07723e */ /* 0x000fe200000010ff */
[C---:B------:R-:W-:Y:S01]  /*66a0*/  FMUL.FTZ R52, R36.reuse, R39 ;  /* 0x0000002724347220 */ /* 0x040fe20000410000 */
[C---:B------:R-:W-:Y:S01]  /*66b0*/  FMUL.FTZ R77, R36.reuse, R37 ;  /* 0x00000025244d7220 */ /* 0x040fe20000410000 */
[----:B------:R-:W-:Y:S01]  /*66c0*/  FMUL.FTZ R30, R36, R53 ;  /* 0x00000035241e7220 */ /* 0x000fe20000410000 */
[----:B------:R-:W-:-:S02]  /*66d0*/  PRMT R53, R7, 0x7632, R53 ;  /* 0x0000763207357816 */ /* 0x000fc40000000035 */
[----:B------:R-:W-:Y:S01]  /*66e0*/  F2FP.BF16.F32.PACK_AB R33, R121, R33 ;  /* 0x000000217921723e */ /* 0x000fe200000010ff */
[C---:B------:R-:W-:Y:S01]  /*66f0*/  FMUL.FTZ R41, R36.reuse, R41 ;  /* 0x0000002924297220 */ /* 0x040fe20000410000 */
[----:B------:R-:W-:Y:S01]  /*6700*/  F2FP.BF16.F32.PACK_AB R52, R77, R52 ;  /* 0x000000344d34723e */ /* 0x000fe200000010ff */
[----:B------:R2:W-:Y:S01]  /*6710*/  STG.E.U16 desc[UR14][R8.64+0x4], R7 ;  /* 0x0000040708007986 */ /* 0x0005e2000c10150e */
[----:B------:R-:W-:Y:S01]  /*6720*/  PRMT R54, R33, 0x7632, R54 ;  /* 0x0000763221367816 */ /* 0x000fe20000000036 */
[----:B------:R-:W-:Y:S02]  /*6730*/  FMUL.FTZ R42, R36, R55 ;  /* 0x00000037242a7220 */ /* 0x000fe40000410000 */
[----:B------:R4:W-:Y:S01]  /*6740*/  STG.E.U16 desc[UR14][R8.64+0x6], R53 ;  /* 0x0000063508007986 */ /* 0x0009e2000c10150e */
[----:B------:R-:W-:Y:S01]  /*6750*/  PRMT R55, R52, 0x7632, R55 ;  /* 0x0000763234377816 */ /* 0x000fe20000000037 */
[----:B------:R-:W-:Y:S01]  /*6760*/  FMUL.FTZ R43, R36, R43 ;  /* 0x0000002b242b7220 */ /* 0x000fe20000410000 */
[----:B------:R-:W-:-:S02]  /*6770*/  F2FP.BF16.F32.PACK_AB R32, R64, R32 ;  /* 0x000000204020723e */ /* 0x000fc400000010ff */
[----:B------:R-:W-:Y:S02]  /*6780*/  F2FP.BF16.F32.PACK_AB R41, R30, R41 ;  /* 0x000000291e29723e */ /* 0x000fe400000010ff */
[----:B------:R-:W-:Y:S02]  /*6790*/  PRMT R56, R32, 0x7632, R56 ;  /* 0x0000763220387816 */ /* 0x000fe40000000038 */
[----:B------:R-:W-:Y:S02]  /*67a0*/  F2FP.BF16.F32.PACK_AB R68, R68, R31 ;  /* 0x0000001f4444723e */ /* 0x000fe400000010ff */
[----:B------:R-:W-:Y:S02]  /*67b0*/  F2FP.BF16.F32.PACK_AB R42, R42, R43 ;  /* 0x0000002b2a2a723e */ /* 0x000fe400000010ff */
[----:B------:R-:W-:Y:S02]  /*67c0*/  F2FP.BF16.F32.PACK_AB R29, R70, R29 ;  /* 0x0000001d461d723e */ /* 0x000fe400000010ff */
[----:B---3--:R-:W-:-:S04]  /*67d0*/  IADD3 R6, P1, R92, UR22, RZ ;  /* 0x000000165c067c10 */ /* 0x008fc8000ff3e0ff */
[----:B--2---:R-:W-:Y:S02]  /*67e0*/  IADD3.X R7, R88, UR23, RZ, P1, !PT ;  /* 0x0000001758077c10 */ /* 0x004fe40008ffe4ff */
[----:B----4-:R-:W-:-:S03]  /*67f0*/  IADD3 R8, P1, R84, UR22, RZ ;  /* 0x0000001654087c10 */ /* 0x010fc6000ff3e0ff */
[----:B------:R1:W-:Y:S04]  /*6800*/  STG.E.U16 desc[UR14][R6.64+0x2], R54 ;  /* 0x0000023606007986 */ /* 0x0003e8000c10150e */
[----:B------:R2:W-:Y:S01]  /*6810*/  STG.E.U16 desc[UR14][R6.64], R33 ;  /* 0x0000002106007986 */ /* 0x0005e2000c10150e */
[----:B------:R-:W-:-:S03]  /*6820*/  IADD3.X R9, R80, UR23, RZ, P1, !PT ;  /* 0x0000001750097c10 */ /* 0x000fc60008ffe4ff */
[----:B------:R3:W-:Y:S01]  /*6830*/  STG.E.U16 desc[UR14][R6.64+0x4], R52 ;  /* 0x0000043406007986 */ /* 0x0007e2000c10150e */
[----:B------:R-:W-:-:S03]  /*6840*/  IADD3 R30, P1, R76, UR22, RZ ;  /* 0x000000164c1e7c10 */ /* 0x000fc6000ff3e0ff */
[----:B-1----:R-:W4:Y:S04]  /*6850*/  LDL.LU R54, [R1+0x18] ;  /* 0x0000180001367983 */ /* 0x002f280000300800 */
[----:B------:R1:W-:Y:S01]  /*6860*/  STG.E.U16 desc[UR14][R6.64+0x6], R55 ;  /* 0x0000063706007986 */ /* 0x0003e2000c10150e */
[----:B------:R-:W-:-:S03]  /*6870*/  IADD3.X R31, R59, UR23, RZ, P1, !PT ;  /* 0x000000173b1f7c10 */ /* 0x000fc60008ffe4ff */
[----:B------:R-:W4:Y:S01]  /*6880*/  LDL.LU R53, [R1+0x1c] ;  /* 0x00001c0001357983 */ /* 0x000f220000300800 */
[----:B--2---:R-:W-:-:S03]  /*6890*/  PRMT R33, R68, 0x7632, R33 ;  /* 0x0000763244217816 */ /* 0x004fc60000000021 */
[----:B---3--:R-:W2:Y:S01]  /*68a0*/  LDL.LU R52, [R1+0x10] ;  /* 0x0000100001347983 */ /* 0x008ea20000300800 */
[----:B-1----:R-:W-:-:S03]  /*68b0*/  PRMT R7, R41, 0x7632, R7 ;  /* 0x0000763229077816 */ /* 0x002fc60000000007 */
[----:B------:R1:W-:Y:S01]  /*68c0*/  STG.E.U16 desc[UR14][R8.64], R32 ;  /* 0x0000002008007986 */ /* 0x0003e2000c10150e */
[----:B------:R-:W-:-:S03]  /*68d0*/  IADD3 R6, P1, R58, UR22, RZ ;  /* 0x000000163a067c10 */ /* 0x000fc6000ff3e0ff */
[----:B------:R-:W-:Y:S04]  /*68e0*/  STG.E.U16 desc[UR14][R8.64+0x2], R56 ;  /* 0x0000023808007986 */ /* 0x000fe8000c10150e */
[----:B------:R-:W-:Y:S04]  /*68f0*/  STG.E.U16 desc[UR14][R8.64+0x4], R41 ;  /* 0x0000042908007986 */ /* 0x000fe8000c10150e */
[----:B------:R3:W-:Y:S01]  /*6900*/  STG.E.U16 desc[UR14][R8.64+0x6], R7 ;  /* 0x0000060708007986 */ /* 0x0007e2000c10150e */
[----:B-1----:R-:W-:-:S03]  /*6910*/  PRMT R32, R29, 0x7632, R32 ;  /* 0x000076321d207816 */ /* 0x002fc60000000020 */
[----:B------:R1:W-:Y:S04]  /*6920*/  STG.E.U16 desc[UR14][R30.64+0x4], R42 ;  /* 0x0000042a1e007986 */ /* 0x0003e8000c10150e */
[----:B------:R-:W2:Y:S01]  /*6930*/  LDL.LU R43, [R1+0x14] ;  /* 0x00001400012b7983 */ /* 0x000ea20000300800 */
[----:B---3--:R-:W-:Y:S02]  /*6940*/  PRMT R9, R42, 0x7632, R9 ;  /* 0x000076322a097816 */ /* 0x008fe40000000009 */
[----:B------:R-:W-:Y:S01]  /*6950*/  IADD3.X R7, R57, UR23, RZ, P1, !PT ;  /* 0x0000001739077c10 */ /* 0x000fe20008ffe4ff */
[----:B-1----:R-:W3:Y:S04]  /*6960*/  LDL.LU R42, [R1+0x8] ;  /* 0x00000800012a7983 */ /* 0x002ee80000300800 */
[----:B------:R-:W-:Y:S04]  /*6970*/  STG.E.U16 desc[UR14][R30.64], R68 ;  /* 0x000000441e007986 */ /* 0x000fe8000c10150e */
[----:B------:R-:W-:Y:S04]  /*6980*/  STG.E.U16 desc[UR14][R30.64+0x2], R33 ;  /* 0x000002211e007986 */ /* 0x000fe8000c10150e */
[----:B------:R-:W-:Y:S04]  /*6990*/  STG.E.U16 desc[UR14][R30.64+0x6], R9 ;  /* 0x000006091e007986 */ /* 0x000fe8000c10150e */
[----:B------:R-:W3:Y:S04]  /*69a0*/  LDL.LU R41, [R1+0xc] ;  /* 0x00000c0001297983 */ /* 0x000ee80000300800 */
[----:B------:R1:W-:Y:S04]  /*69b0*/  STG.E.U16 desc[UR14][R6.64+0x2], R32 ;  /* 0x0000022006007986 */ /* 0x0003e8000c10150e */
[----:B-1----:R-:W3:Y:S04]  /*69c0*/  LDL.LU R32, [R1] ;  /* 0x0000000001207983 */ /* 0x002ee80000300800 */
[----:B------:R-:W3:Y:S01]  /*69d0*/  LDL.LU R30, [R1+0x4] ;  /* 0x00000400011e7983 */ /* 0x000ee20000300800 */
[C---:B------:R-:W-:Y:S01]  /*69e0*/  FMUL.FTZ R119, R36.reuse, R119 ;  /* 0x0000007724777220 */ /* 0x040fe20000410000 */
[----:B------:R-:W-:-:S04]  /*69f0*/  FMUL.FTZ R125, R36, R125 ;  /* 0x0000007d247d7220 */ /* 0x000fc80000410000 */
[----:B------:R-:W-:Y:S01]  /*6a00*/  F2FP.BF16.F32.PACK_AB R40, R40, R119 ;  /* 0x000000772828723e */ /* 0x000fe200000010ff */
[----:B------:R-:W-:Y:S01]  /*6a10*/  FMUL.FTZ R127, R36, R127 ;  /* 0x0000007f247f7220 */ /* 0x000fe20000410000 */
[----:B------:R-:W-:Y:S02]  /*6a20*/  F2FP.BF16.F32.PACK_AB R27, R74, R27 ;  /* 0x0000001b4a1b723e */ /* 0x000fe400000010ff */
[----:B------:R-:W-:Y:S01]  /*6a30*/  PRMT R31, R40, 0x7632, R31 ;  /* 0x00007632281f7816 */ /* 0x000fe2000000001f */
[----:B------:R-:W-:Y:S01]  /*6a40*/  FMUL.FTZ R38, R36, R61 ;  /* 0x0000003d24267220 */ /* 0x000fe20000410000 */
[----:B------:R-:W-:Y:S01]  /*6a50*/  F2FP.BF16.F32.PACK_AB R125, R24, R125 ;  /* 0x0000007d187d723e */ /* 0x000fe200000010ff */
[----:B------:R1:W-:Y:S01]  /*6a60*/  STG.E.U16 desc[UR14][R6.64], R29 ;  /* 0x0000001d06007986 */ /* 0x0003e2000c10150e */
[----:B------:R-:W-:-:S03]  /*6a70*/  PRMT R33, R27, 0x7632, R33 ;  /* 0x000076321b217816 */ /* 0x000fc60000000021 */
[----:B------:R-:W-:Y:S01]  /*6a80*/  STG.E.U16 desc[UR14][R6.64+0x4], R40 ;  /* 0x0000042806007986 */ /* 0x000fe2000c10150e */
[----:B------:R-:W-:-:S03]  /*6a90*/  F2FP.BF16.F32.PACK_AB R78, R78, R25 ;  /* 0x000000194e4e723e */ /* 0x000fc600000010ff */
[----:B------:R0:W-:Y:S01]  /*6aa0*/  STG.E.U16 desc[UR14][R6.64+0x6], R31 ;  /* 0x0000061f06007986 */ /* 0x0001e2000c10150e */
[----:B------:R-:W-:Y:S01]  /*6ab0*/  F2FP.BF16.F32.PACK_AB R38, R38, R127 ;  /* 0x0000007f2626723e */ /* 0x000fe200000010ff */
[C---:B------:R-:W-:Y:S01]  /*6ac0*/  FMUL.FTZ R129, R36.reuse, R129 ;  /* 0x0000008124817220 */ /* 0x040fe20000410000 */
[----:B------:R-:W-:Y:S01]  /*6ad0*/  FMUL.FTZ R34, R36, R63 ;  /* 0x0000003f24227220 */ /* 0x000fe20000410000 */
[----:B-1----:R-:W-:Y:S02]  /*6ae0*/  PRMT R29, R78, 0x7632, R29 ;  /* 0x000076324e1d7816 */ /* 0x002fe4000000001d */
[----:B0-----:R-:W-:Y:S01]  /*6af0*/  PRMT R7, R125, 0x7632, R7 ;  /* 0x000076327d077816 */ /* 0x001fe20000000007 */
[----:B------:R-:W-:Y:S01]  /*6b00*/  FMUL.FTZ R131, R36, R131 ;  /* 0x0000008324837220 */ /* 0x000fe20000410000 */
[----:B------:R-:W-:Y:S01]  /*6b10*/  F2FP.BF16.F32.PACK_AB R23, R82, R23 ;  /* 0x000000175217723e */ /* 0x000fe200000010ff */
[----:B------:R-:W-:Y:S01]  /*6b20*/  FMUL.FTZ R28, R36, R65 ;  /* 0x00000041241c7220 */ /* 0x000fe20000410000 */
[----:B------:R-:W-:Y:S01]  /*6b30*/  F2FP.BF16.F32.PACK_AB R34, R34, R129 ;  /* 0x000000812222723e */ /* 0x000fe200000010ff */
[----:B------:R-:W-:Y:S01]  /*6b40*/  FMUL.FTZ R133, R36, R133 ;  /* 0x0000008524857220 */ /* 0x000fe20000410000 */
[----:B------:R-:W-:Y:S01]  /*6b50*/  F2FP.BF16.F32.PACK_AB R21, R86, R21 ;  /* 0x000000155615723e */ /* 0x000fe200000010ff */
[----:B------:R-:W-:Y:S01]  /*6b60*/  FMUL.FTZ R26, R36, R67 ;  /* 0x00000043241a7220 */ /* 0x000fe20000410000 */
[----:B------:R-:W-:Y:S01]  /*6b70*/  F2FP.BF16.F32.PACK_AB R28, R28, R131 ;  /* 0x000000831c1c723e */ /* 0x000fe200000010ff */
[C---:B------:R-:W-:Y:S01]  /*6b80*/  FMUL.FTZ R135, R36.reuse, R135 ;  /* 0x0000008724877220 */ /* 0x040fe20000410000 */
[----:B------:R-:W-:Y:S01]  /*6b90*/  FMUL.FTZ R20, R36, R69 ;  /* 0x0000004524147220 */ /* 0x000fe20000410000 */
[----:B------:R-:W-:-:S02]  /*6ba0*/  F2FP.BF16.F32.PACK_AB R19, R90, R19 ;  /* 0x000000135a13723e */ /* 0x000fc400000010ff */
[----:B------:R-:W-:Y:S01]  /*6bb0*/  F2FP.BF16.F32.PACK_AB R26, R26, R133 ;  /* 0x000000851a1a723e */ /* 0x000fe200000010ff */
        /* <DEDUP_REMOVED lines=14> */
[C---:B------:R-:W-:Y:S01]  /*6ca0*/  FMUL.FTZ R12, R36.reuse, R111 ;  /* 0x0000006f240c7220 */ /* 0x040fe20000410000 */
[----:B------:R-:W-:Y:S01]  /*6cb0*/  F2FP.BF16.F32.PACK_AB R16, R37, R16 ;  /* 0x000000102510723e */ /* 0x000fe200000010ff */
[----:B------:R-:W-:Y:S01]  /*6cc0*/  FMUL.FTZ R3, R36, R145 ;  /* 0x0000009124037220 */ /* 0x000fe20000410000 */
[----:B------:R-:W-:Y:S01]  /*6cd0*/  F2FP.BF16.F32.PACK_AB R10, R110, R10 ;  /* 0x0000000a6e0a723e */ /* 0x000fe200000010ff */
[----:B------:R-:W-:Y:S01]  /*6ce0*/  FMUL.FTZ R36, R36, R115 ;  /* 0x0000007324247220 */ /* 0x000fe20000410000 */
[----:B------:R-:W-:Y:S02]  /*6cf0*/  F2FP.BF16.F32.PACK_AB R12, R12, R35 ;  /* 0x000000230c0c723e */ /* 0x000fe400000010ff */
[----:B------:R-:W-:-:S02]  /*6d00*/  F2FP.BF16.F32.PACK_AB R14, R114, R14 ;  /* 0x0000000e720e723e */ /* 0x000fc400000010ff */
[----:B------:R-:W-:Y:S01]  /*6d10*/  F2FP.BF16.F32.PACK_AB R3, R36, R3 ;  /* 0x000000032403723e */ /* 0x000fe200000010ff */
[----:B------:R-:W-:Y:S01]  /*6d20*/  ULOP3.LUT UR4, UR4, 0x1, URZ, 0x3c, !UPT ;  /* 0x0000000104047892 */ /* 0x000fe2000f8e3c3f */
[----:B------:R-:W-:Y:S01]  /*6d30*/  UMOV UR5, UR11 ;  /* 0x0000000b00057c82 */ /* 0x000fe20008000000 */
[----:B----4-:R-:W-:-:S04]  /*6d40*/  IADD3 R8, P1, R54, UR22, RZ ;  /* 0x0000001636087c10 */ /* 0x010fc8000ff3e0ff */
[----:B------:R-:W-:Y:S02]  /*6d50*/  IADD3.X R9, R53, UR23, RZ, P1, !PT ;  /* 0x0000001735097c10 */ /* 0x000fe40008ffe4ff */
[----:B--2---:R-:W-:-:S03]  /*6d60*/  IADD3 R24, P1, R52, UR22, RZ ;  /* 0x0000001634187c10 */ /* 0x004fc6000ff3e0ff */
[----:B------:R0:W-:Y:S04]  /*6d70*/  STG.E.U16 desc[UR14][R8.64], R27 ;  /* 0x0000001b08007986 */ /* 0x0001e8000c10150e */
[----:B------:R-:W-:Y:S04]  /*6d80*/  STG.E.U16 desc[UR14][R8.64+0x2], R33 ;  /* 0x0000022108007986 */ /* 0x000fe8000c10150e */
[----:B------:R-:W-:Y:S04]  /*6d90*/  STG.E.U16 desc[UR14][R8.64+0x4], R125 ;  /* 0x0000047d08007986 */ /* 0x000fe8000c10150e */
[----:B------:R1:W-:Y:S01]  /*6da0*/  STG.E.U16 desc[UR14][R8.64+0x6], R7 ;  /* 0x0000060708007986 */ /* 0x0003e2000c10150e */
[----:B0-----:R-:W-:-:S02]  /*6db0*/  PRMT R27, R23, 0x7632, R27 ;  /* 0x00007632171b7816 */ /* 0x001fc4000000001b */
[----:B------:R-:W-:Y:S02]  /*6dc0*/  IADD3.X R25, R43, UR23, RZ, P1, !PT ;  /* 0x000000172b197c10 */ /* 0x000fe40008ffe4ff */
[----:B-1----:R-:W-:Y:S02]  /*6dd0*/  PRMT R9, R38, 0x7632, R9 ;  /* 0x0000763226097816 */ /* 0x002fe40000000009 */
[----:B---3--:R-:W-:Y:S01]  /*6de0*/  IADD3 R6, P1, R42, UR22, RZ ;  /* 0x000000162a067c10 */ /* 0x008fe2000ff3e0ff */
[----:B------:R-:W-:Y:S04]  /*6df0*/  STG.E.U16 desc[UR14][R24.64], R78 ;  /* 0x0000004e18007986 */ /* 0x000fe8000c10150e */
[----:B------:R0:W-:Y:S04]  /*6e00*/  STG.E.U16 desc[UR14][R24.64+0x2], R29 ;  /* 0x0000021d18007986 */ /* 0x0001e8000c10150e */
[----:B------:R-:W-:Y:S04]  /*6e10*/  STG.E.U16 desc[UR14][R24.64+0x4], R38 ;  /* 0x0000042618007986 */ /* 0x000fe8000c10150e */
[----:B------:R1:W-:Y:S01]  /*6e20*/  STG.E.U16 desc[UR14][R24.64+0x6], R9 ;  /* 0x0000060918007986 */ /* 0x0003e2000c10150e */
[----:B------:R-:W-:-:S02]  /*6e30*/  IADD3.X R7, R41, UR23, RZ, P1, !PT ;  /* 0x0000001729077c10 */ /* 0x000fc40008ffe4ff */
[----:B0-----:R-:W-:Y:S02]  /*6e40*/  PRMT R29, R21, 0x7632, R29 ;  /* 0x00007632151d7816 */ /* 0x001fe4000000001d */
[----:B-1----:R-:W-:Y:S01]  /*6e50*/  PRMT R25, R34, 0x7632, R25 ;  /* 0x0000763222197816 */ /* 0x002fe20000000019 */
[----:B------:R0:W-:Y:S01]  /*6e60*/  STG.E.U16 desc[UR14][R6.64], R23 ;  /* 0x0000001706007986 */ /* 0x0001e2000c10150e */
[----:B------:R-:W-:-:S03]  /*6e70*/  IADD3 R8, P1, R32, UR22, RZ ;  /* 0x0000001620087c10 */ /* 0x000fc6000ff3e0ff */
[----:B------:R-:W-:Y:S01]  /*6e80*/  STG.E.U16 desc[UR14][R6.64+0x2], R27 ;  /* 0x0000021b06007986 */ /* 0x000fe2000c10150e */
[----:B------:R-:W-:-:S03]  /*6e90*/  IADD3.X R9, R30, UR23, RZ, P1, !PT ;  /* 0x000000171e097c10 */ /* 0x000fc60008ffe4ff */
[----:B------:R-:W-:Y:S01]  /*6ea0*/  STG.E.U16 desc[UR14][R6.64+0x4], R34 ;  /* 0x0000042206007986 */ /* 0x000fe2000c10150e */
[----:B------:R-:W-:-:S03]  /*6eb0*/  IADD3 R24, P1, R161, UR22, RZ ;  /* 0x00000016a1187c10 */ /* 0x000fc6000ff3e0ff */
[----:B------:R1:W-:Y:S01]  /*6ec0*/  STG.E.U16 desc[UR14][R6.64+0x6], R25 ;  /* 0x0000061906007986 */ /* 0x0003e2000c10150e */
[----:B0-----:R-:W-:-:S03]  /*6ed0*/  PRMT R23, R19, 0x7632, R23 ;  /* 0x0000763213177816 */ /* 0x001fc60000000017 */
[----:B------:R0:W-:Y:S01]  /*6ee0*/  STG.E.U16 desc[UR14][R8.64], R21 ;  /* 0x0000001508007986 */ /* 0x0001e2000c10150e */
[----:B-1----:R-:W-:Y:S02]  /*6ef0*/  PRMT R7, R28, 0x7632, R7 ;  /* 0x000076321c077816 */ /* 0x002fe40000000007 */
[----:B------:R-:W-:Y:S02]  /*6f00*/  IADD3.X R25, R162, UR23, RZ, P1, !PT ;  /* 0x00000017a2197c10 */ /* 0x000fe40008ffe4ff */
[----:B------:R-:W-:Y:S01]  /*6f10*/  IADD3 R6, P1, R159, UR22, RZ ;  /* 0x000000169f067c10 */ /* 0x000fe2000ff3e0ff */
[----:B------:R-:W-:Y:S04]  /*6f20*/  STG.E.U16 desc[UR14][R8.64+0x2], R29 ;  /* 0x0000021d08007986 */ /* 0x000fe8000c10150e */
[----:B------:R-:W-:Y:S04]  /*6f30*/  STG.E.U16 desc[UR14][R8.64+0x4], R28 ;  /* 0x0000041c08007986 */ /* 0x000fe8000c10150e */
[----:B------:R1:W-:Y:S01]  /*6f40*/  STG.E.U16 desc[UR14][R8.64+0x6], R7 ;  /* 0x0000060708007986 */ /* 0x0003e2000c10150e */
[----:B0-----:R-:W-:-:S03]  /*6f50*/  PRMT R21, R17, 0x7632, R21 ;  /* 0x0000763211157816 */ /* 0x001fc60000000015 */
[----:B------:R0:W-:Y:S01]  /*6f60*/  STG.E.U16 desc[UR14][R24.64], R19 ;  /* 0x0000001318007986 */ /* 0x0001e2000c10150e */
[----:B-1----:R-:W-:Y:S02]  /*6f70*/  PRMT R9, R26, 0x7632, R9 ;  /* 0x000076321a097816 */ /* 0x002fe40000000009 */
[----:B------:R-:W-:Y:S02]  /*6f80*/  IADD3.X R7, R160, UR23, RZ, P1, !PT ;  /* 0x00000017a0077c10 */ /* 0x000fe40008ffe4ff */
[----:B------:R-:W-:Y:S01]  /*6f90*/  IADD3 R8, P1, R157, UR22, RZ ;  /* 0x000000169d087c10 */ /* 0x000fe2000ff3e0ff */
[----:B------:R1:W-:Y:S01]  /*6fa0*/  STG.E.U16 desc[UR14][R24.64+0x2], R23 ;  /* 0x0000021718007986 */ /* 0x0003e2000c10150e */
[----:B0-----:R-:W-:-:S03]  /*6fb0*/  PRMT R19, R20, 0x7632, R19 ;  /* 0x0000763214137816 */ /* 0x001fc60000000013 */
[----:B------:R-:W-:Y:S04]  /*6fc0*/  STG.E.U16 desc[UR14][R24.64+0x4], R26 ;  /* 0x0000041a18007986 */ /* 0x000fe8000c10150e */
[----:B------:R0:W-:Y:S04]  /*6fd0*/  STG.E.U16 desc[UR14][R24.64+0x6], R9 ;  /* 0x0000060918007986 */ /* 0x0001e8000c10150e */
[----:B------:R2:W-:Y:S01]  /*6fe0*/  STG.E.U16 desc[UR14][R6.64+0x4], R20 ;  /* 0x0000041406007986 */ /* 0x0005e2000c10150e */
[----:B-1----:R-:W-:-:S03]  /*6ff0*/  PRMT R23, R15, 0x7632, R23 ;  /* 0x000076320f177816 */ /* 0x002fc60000000017 */
[----:B------:R1:W-:Y:S01]  /*7000*/  STG.E.U16 desc[UR14][R6.64], R17 ;  /* 0x0000001106007986 */ /* 0x0003e2000c10150e */
[----:B0-----:R-:W-:-:S03]  /*7010*/  IADD3.X R9, R158, UR23, RZ, P1, !PT ;  /* 0x000000179e097c10 */ /* 0x001fc60008ffe4ff */
[----:B------:R0:W-:Y:S01]  /*7020*/  STG.E.U16 desc[UR14][R6.64+0x2], R21 ;  /* 0x0000021506007986 */ /* 0x0001e2000c10150e */
[----:B--2---:R-:W-:-:S03]  /*7030*/  IADD3 R20, P1, R155, UR22, RZ ;  /* 0x000000169b147c10 */ /* 0x004fc6000ff3e0ff */
[----:B------:R2:W-:Y:S01]  /*7040*/  STG.E.U16 desc[UR14][R6.64+0x6], R19 ;  /* 0x0000061306007986 */ /* 0x0005e2000c10150e */
[----:B-1----:R-:W-:-:S03]  /*7050*/  PRMT R17, R13, 0x7632, R17 ;  /* 0x000076320d117816 */ /* 0x002fc60000000011 */
[----:B------:R1:W-:Y:S01]  /*7060*/  STG.E.U16 desc[UR14][R8.64], R15 ;  /* 0x0000000f08007986 */ /* 0x0003e2000c10150e */
[----:B0-----:R-:W-:Y:S02]  /*7070*/  IADD3.X R21, R156, UR23, RZ, P1, !PT ;  /* 0x000000179c157c10 */ /* 0x001fe40008ffe4ff */
[----:B--2---:R-:W-:Y:S02]  /*7080*/  PRMT R7, R22, 0x7632, R7 ;  /* 0x0000763216077816 */ /* 0x004fe40000000007 */
[----:B------:R-:W-:Y:S01]  /*7090*/  IADD3 R6, P1, R153, UR22, RZ ;  /* 0x0000001699067c10 */ /* 0x000fe2000ff3e0ff */
[----:B------:R-:W-:Y:S01]  /*70a0*/  STG.E.U16 desc[UR14][R8.64+0x2], R23 ;  /* 0x0000021708007986 */ /* 0x000fe2000c10150e */
[----:B-1----:R-:W-:-:S03]  /*70b0*/  PRMT R15, R11, 0x7632, R15 ;  /* 0x000076320b0f7816 */ /* 0x002fc6000000000f */
[----:B------:R-:W-:Y:S04]  /*70c0*/  STG.E.U16 desc[UR14][R8.64+0x4], R22 ;  /* 0x0000041608007986 */ /* 0x000fe8000c10150e */
[----:B------:R0:W-:Y:S04]  /*70d0*/  STG.E.U16 desc[UR14][R8.64+0x6], R7 ;  /* 0x0000060708007986 */ /* 0x0001e8000c10150e */
[----:B------:R1:W-:Y:S01]  /*70e0*/  STG.E.U16 desc[UR14][R20.64], R13 ;  /* 0x0000000d14007986 */ /* 0x0003e2000c10150e */
[----:B0-----:R-:W-:Y:S02]  /*70f0*/  PRMT R9, R18, 0x7632, R9 ;  /* 0x0000763212097816 */ /* 0x001fe40000000009 */
[----:B------:R-:W-:-:S02]  /*7100*/  IADD3.X R7, R154, UR23, RZ, P1, !PT ;  /* 0x000000179a077c10 */ /* 0x000fc40008ffe4ff */
[----:B-1----:R-:W-:Y:S02]  /*7110*/  PRMT R13, R16, 0x7632, R13 ;  /* 0x00007632100d7816 */ /* 0x002fe4000000000d */
[----:B------:R-:W-:Y:S01]  /*7120*/  IADD3 R8, P1, R151, UR22, RZ ;  /* 0x0000001697087c10 */ /* 0x000fe2000ff3e0ff */
[----:B------:R0:W-:Y:S04]  /*7130*/  STG.E.U16 desc[UR14][R20.64+0x2], R17 ;  /* 0x0000021114007986 */ /* 0x0001e8000c10150e */
[----:B------:R-:W-:Y:S04]  /*7140*/  STG.E.U16 desc[UR14][R20.64+0x4], R18 ;  /* 0x0000041214007986 */ /* 0x000fe8000c10150e */
[----:B------:R1:W-:Y:S04]  /*7150*/  STG.E.U16 desc[UR14][R20.64+0x6], R9 ;  /* 0x0000060914007986 */ /* 0x0003e8000c10150e */
[----:B------:R2:W-:Y:S01]  /*7160*/  STG.E.U16 desc[UR14][R6.64], R11 ;  /* 0x0000000b06007986 */ /* 0x0005e2000c10150e */
[----:B0-----:R-:W-:-:S03]  /*7170*/  PRMT R17, R10, 0x7610, R17 ;  /* 0x000076100a117816 */ /* 0x001fc60000000011 */
[----:B------:R-:W-:Y:S04]  /*7180*/  STG.E.U16 desc[UR14][R6.64+0x2], R15 ;  /* 0x0000020f06007986 */ /* 0x000fe8000c10150e */
[----:B------:R-:W-:Y:S01]  /*7190*/  STG.E.U16 desc[UR14][R6.64+0x4], R16 ;  /* 0x0000041006007986 */ /* 0x000fe2000c10150e */
[----:B-1----:R-:W-:-:S03]  /*71a0*/  IADD3.X R9, R152, UR23, RZ, P1, !PT ;  /* 0x0000001798097c10 */ /* 0x002fc60008ffe4ff */
[----:B------:R0:W-:Y:S01]  /*71b0*/  STG.E.U16 desc[UR14][R6.64+0x6], R13 ;  /* 0x0000060d06007986 */ /* 0x0001e2000c10150e */
[----:B--2---:R-:W-:-:S03]  /*71c0*/  PRMT R11, R12, 0x7632, R11 ;  /* 0x000076320c0b7816 */ /* 0x004fc6000000000b */
[----:B------:R-:W-:Y:S01]  /*71d0*/  STG.E.U16 desc[UR14][R8.64], R17 ;  /* 0x0000001108007986 */ /* 0x000fe2000c10150e */
[----:B0-----:R-:W-:Y:S02]  /*71e0*/  PRMT R7, R10, 0x7632, R7 ;  /* 0x000076320a077816 */ /* 0x001fe40000000007 */
[----:B------:R-:W-:Y:S01]  /*71f0*/  IADD3 R10, P1, R149, UR22, RZ ;  /* 0x00000016950a7c10 */ /* 0x000fe2000ff3e0ff */
[----:B------:R-:W-:Y:S01]  /*7200*/  STG.E.U16 desc[UR14][R8.64+0x4], R12 ;  /* 0x0000040c08007986 */ /* 0x000fe2000c10150e */
[----:B------:R-:W-:-:S03]  /*7210*/  PRMT R6, R14, 0x7632, R6 ;  /* 0x000076320e067816 */ /* 0x000fc60000000006 */
[----:B------:R-:W-:Y:S04]  /*7220*/  STG.E.U16 desc[UR14][R8.64+0x2], R7 ;  /* 0x0000020708007986 */ /* 0x000fe8000c10150e */
[----:B------:R0:W-:Y:S02]  /*7230*/  STG.E.U16 desc[UR14][R8.64+0x6], R11 ;  /* 0x0000060b08007986 */ /* 0x0001e4000c10150e */
[----:B0-----:R-:W-:Y:S02]  /*7240*/  IADD3.X R11, R150, UR23, RZ, P1, !PT ;  /* 0x00000017960b7c10 */ /* 0x001fe40008ffe4ff */
[----:B------:R-:W-:-:S03]  /*7250*/  PRMT R9, R3, 0x7632, R9 ;  /* 0x0000763203097816 */ /* 0x000fc60000000009 */
[----:B------:R0:W-:Y:S04]  /*7260*/  STG.E.U16 desc[UR14][R10.64], R14 ;  /* 0x0000000e0a007986 */ /* 0x0001e8000c10150e */
[----:B------:R0:W-:Y:S04]  /*7270*/  STG.E.U16 desc[UR14][R10.64+0x2], R6 ;  /* 0x000002060a007986 */ /* 0x0001e8000c10150e */
[----:B------:R0:W-:Y:S04]  /*7280*/  STG.E.U16 desc[UR14][R10.64+0x4], R3 ;  /* 0x000004030a007986 */ /* 0x0001e8000c10150e */
[----:B------:R0:W-:Y:S01]  /*7290*/  STG.E.U16 desc[UR14][R10.64+0x6], R9 ;  /* 0x000006090a007986 */ /* 0x0001e2000c10150e */
[----:B------:R-:W-:Y:S05]  /*72a0*/  @!P0 BRA `(.L_x_619) ;  /* 0xffffff9800048947 */ /* 0x000fea000383ffff */
.L_x_609:
[----:B------:R-:W1:Y:S02]  /*72b0*/  S2R R0, SR_CTAID.Y ;  /* 0x0000000000007919 */ /* 0x000e640000002600 */
[----:B-1----:R-:W-:-:S04]  /*72c0*/  LEA R0, R0, UR20, 0x4 ;  /* 0x0000001400007c11 */ /* 0x002fc8000f8e20ff */
[----:B------:R-:W-:-:S04]  /*72d0*/  SHF.L.U32 R20, R0, 0x5, RZ ;  /* 0x0000000500147819 */ /* 0x000fc800000006ff */
[----:B------:R-:W-:-:S13]  /*72e0*/  ISETP.GT.AND P0, PT, R20, 0x13f, PT ;  /* 0x0000013f1400780c */ /* 0x000fda0003f04270 */
[----:B------:R-:W-:Y:S05]  /*72f0*/  @P0 EXIT ;  /* 0x000000000000094d */ /* 0x000fea0003800000 */
[----:B0-----:R-:W0:Y:S01]  /*7300*/  S2R R6, SR_TID.X ;  /* 0x0000000000067919 */ /* 0x001e220000002100 */
[----:B------:R-:W-:Y:S01]  /*7310*/  LOP3.LUT R3, RZ, UR16, RZ, 0x33, !PT ;  /* 0x00000010ff037c12 */ /* 0x000fe2000f8e33ff */
[----:B------:R-:W1:Y:S01]  /*7320*/  S2UR UR5, SR_CgaCtaId ;  /* 0x00000000000579c3 */ /* 0x000e620000008800 */
[----:B------:R-:W-:Y:S01]  /*7330*/  LOP3.LUT R0, RZ, UR17, RZ, 0x33, !PT ;  /* 0x00000011ff007c12 */ /* 0x000fe2000f8e33ff */
[----:B------:R-:W-:Y:S01]  /*7340*/  UMOV UR4, 0x400 ;  /* 0x0000040000047882 */ /* 0x000fe20000000000 */
[----:B------:R-:W-:Y:S01]  /*7350*/  ISETP.GT.U32.AND P0, PT, R3, -0xa, PT ;  /* 0xfffffff60300780c */ /* 0x000fe20003f04070 */
[----:B------:R-:W-:-:S03]  /*7360*/  UISETP.LT.U32.AND UP0, UPT, UR16, 0x9, UPT ;  /* 0x000000091000788c */ /* 0x000fc6000bf01070 */
        /* <DEDUP_REMOVED lines=8> */
[----:B------:R-:W-:Y:S01]  /*73f0*/  USHF.L.U64.HI UR7, UR6, 0x4, UR7 ;  /* 0x0000000406077899 */ /* 0x000fe20008010207 */
[----:B------:R-:W-:Y:S01]  /*7400*/  MOV R0, 0xffffffff ;  /* 0xffffffff00007802 */ /* 0x000fe20000000f00 */
[----:B------:R-:W-:Y:S02]  /*7410*/  USHF.L.U32 UR6, UR6, 0x4, URZ ;  /* 0x0000000406067899 */ /* 0x000fe4000800063f */
[----:B-1----:R-:W-:-:S03]  /*7420*/  ULEA UR8, UR5, UR4, 0x18 ;  /* 0x0000000405087291 */ /* 0x002fc6000f8ec03f */
[----:B------:R-:W-:Y:S02]  /*7430*/  ULDC.64 UR4, c[0x0][0x260] ;  /* 0x0000980000047ab9 */ /* 0x000fe40000000a00 */
[----:B------:R-:W-:Y:S01]  /*7440*/  UIADD3 UR4, UP1, UR4, 0x18400, URZ ;  /* 0x0001840004047890 */ /* 0x000fe2000ff3e03f */
[--C-:B0-----:R-:W-:Y:S02]  /*7450*/  SHF.R.U32.HI R5, RZ, 0x5, R6.reuse ;  /* 0x00000005ff057819 */ /* 0x101fe40000011606 */
[----:B------:R-:W-:Y:S01]  /*7460*/  SHF.R.U32.HI R2, RZ, 0x4, R6 ;  /* 0x00000004ff027819 */ /* 0x000fe20000011606 */
[----:B------:R-:W-:Y:S01]  /*7470*/  UIADD3.X UR5, URZ, UR5, URZ, UP1, !UPT ;  /* 0x000000053f057290 */ /* 0x000fe20008ffe43f */
[----:B------:R-:W-:Y:S02]  /*7480*/  IADD3 R4, P0, P1, -R4, -0x11, -R5 ;  /* 0xffffffef04047810 */ /* 0x000fe4000791e905 */
[----:B------:R-:W-:Y:S02]  /*7490*/  SHF.L.U32 R7, R5, 0x1, RZ ;  /* 0x0000000105077819 */ /* 0x000fe400000006ff */
[----:B------:R-:W-:Y:S01]  /*74a0*/  IADD3.X R3, ~R3, -0x1, R0, P0, P1 ;  /* 0xffffffff03037810 */ /* 0x000fe200007e2500 */
[----:B------:R-:W-:Y:S01]  /*74b0*/  VIADD R0, R2, 0x14 ;  /* 0x0000001402007836 */ /* 0x000fe20000000000 */
[----:B------:R-:W-:-:S02]  /*74c0*/  LEA R12, R5, UR8, 0x7 ;  /* 0x00000008050c7c11 */ /* 0x000fc4000f8e38ff */
[----:B------:R-:W-:Y:S01]  /*74d0*/  LOP3.LUT R7, R7, 0x1f, R6, 0x78, !PT ;  /* 0x0000001f07077812 */ /* 0x000fe200078e7806 */
[----:B------:R-:W-:Y:S01]  /*74e0*/  IMAD.WIDE.U32 R8, R3, -0x33333333, RZ ;  /* 0xcccccccd03087825 */ /* 0x000fe200078e00ff */
[----:B------:R-:W-:Y:S02]  /*74f0*/  LOP3.LUT R14, RZ, R2, RZ, 0x33, !PT ;  /* 0x00000002ff0e7212 */ /* 0x000fe400078e33ff */
[----:B------:R-:W-:Y:S02]  /*7500*/  VIMNMX.U32 R13, R0, 0x20, !PT ;  /* 0x00000020000d7848 */ /* 0x000fe40007fe0000 */
[----:B------:R-:W-:Y:S01]  /*7510*/  LEA R7, R7, R12, 0x2 ;  /* 0x0000000c07077211 */ /* 0x000fe200078e10ff */
[----:B------:R-:W-:Y:S01]  /*7520*/  IMAD.WIDE.U32 R10, P0, R4, -0x33333334, R8 ;  /* 0xcccccccc040a7825 */ /* 0x000fe20007800008 */
[----:B------:R-:W-:Y:S02]  /*7530*/  SHF.L.U32 R12, R6, 0x7, RZ ;  /* 0x00000007060c7819 */ /* 0x000fe400000006ff */
[----:B------:R-:W-:Y:S01]  /*7540*/  IADD3 R37, P2, R5, 0x1e, RZ ;  /* 0x0000001e05257810 */ /* 0x000fe20007f5e0ff */
[----:B------:R-:W-:Y:S01]  /*7550*/  IMAD.WIDE.U32 R8, R4, -0x33333333, RZ ;  /* 0xcccccccd04087825 */ /* 0x000fe200078e00ff */
[----:B------:R-:W-:-:S02]  /*7560*/  IADD3.X R17, RZ, RZ, RZ, P0, !PT ;  /* 0x000000ffff117210 */ /* 0x000fc400007fe4ff */
[----:B------:R-:W-:Y:S01]  /*7570*/  IADD3 R8, R13, R14, RZ ;  /* 0x0000000e0d087210 */ /* 0x000fe20007ffe0ff */
[----:B------:R-:W-:Y:S01]  /*7580*/  IMAD.MOV.U32 R16, RZ, RZ, R11 ;  /* 0x000000ffff107224 */ /* 0x000fe200078e000b */
[----:B------:R-:W-:Y:S02]  /*7590*/  SHF.L.U32 R13, R6, 0x1, RZ ;  /* 0x00000001060d7819 */ /* 0x000fe400000006ff */
[----:B------:R-:W-:Y:S01]  /*75a0*/  IADD3 RZ, P0, R9, R10, RZ ;  /* 0x0000000a09ff7210 */ /* 0x000fe20007f1e0ff */
[----:B------:R-:W-:Y:S01]  /*75b0*/  IMAD.WIDE.U32 R14, R8, -0x33333333, RZ ;  /* 0xcccccccd080e7825 */ /* 0x000fe200078e00ff */
[----:B------:R-:W-:Y:S02]  /*75c0*/  LOP3.LUT R12, R12, 0x780, RZ, 0xc0, !PT ;  /* 0x000007800c0c7812 */ /* 0x000fe400078ec0ff */
[----:B------:R-:W-:Y:S01]  /*75d0*/  LOP3.LUT R11, R13, 0x1e, RZ, 0xc0, !PT ;  /* 0x0000001e0d0b7812 */ /* 0x000fe200078ec0ff */
[----:B------:R-:W-:Y:S01]  /*75e0*/  IMAD.WIDE.U32.X R16, R3, -0x33333334, R16, P0 ;  /* 0xcccccccc03107825 */ /* 0x000fe200000e0410 */
[----:B------:R-:W-:-:S02]  /*75f0*/  IADD3 R9, R2, 0x28, RZ ;  /* 0x0000002802097810 */ /* 0x000fc40007ffe0ff */
[----:B------:R-:W-:Y:S02]  /*7600*/  IADD3 R13, R12, UR8, RZ ;  /* 0x000000080c0d7c10 */ /* 0x000fe4000fffe0ff */
[-C--:B------:R-:W-:Y:S02]  /*7610*/  LOP3.LUT R10, R2, R11.reuse, RZ, 0x3c, !PT ;  /* 0x0000000b020a7212 */ /* 0x080fe400078e3cff */
[-C--:B------:R-:W-:Y:S02]  /*7620*/  LOP3.LUT R12, R0, R11.reuse, RZ, 0x3c, !PT ;  /* 0x0000000b000c7212 */ /* 0x080fe400078e3cff */
[----:B------:R-:W-:Y:S02]  /*7630*/  LOP3.LUT R18, R9, R11, RZ, 0x3c, !PT ;  /* 0x0000000b09127212 */ /* 0x000fe400078e3cff */
[----:B------:R-:W-:Y:S01]  /*7640*/  SHF.R.U64 R21, R16, 0x3, R17 ;  /* 0x0000000310157819 */ /* 0x000fe20000001211 */
[----:B------:R-:W-:Y:S01]  /*7650*/  VIADD R16, R2, 0x3c ;  /* 0x0000003c02107836 */ /* 0x000fe20000000000 */
[----:B------:R-:W-:-:S02]  /*7660*/  LEA R10, R10, R13, 0x2 ;  /* 0x0000000d0a0a7211 */ /* 0x000fc400078e10ff */
[-C--:B------:R-:W-:Y:S02]  /*7670*/  LEA R12, R12, R13.reuse, 0x2 ;  /* 0x0000000d0c0c7211 */ /* 0x080fe400078e10ff */
[----:B------:R-:W-:Y:S02]  /*7680*/  LEA R13, R18, R13, 0x2 ;  /* 0x0000000d120d7211 */ /* 0x000fe400078e10ff */
[----:B------:R-:W-:Y:S02]  /*7690*/  LEA.HI R22, R15, 0x1, RZ, 0x1c ;  /* 0x000000010f167811 */ /* 0x000fe400078fe0ff */
[C---:B------:R-:W-:Y:S02]  /*76a0*/  IADD3 R18, P0, R5.reuse, 0xa, RZ ;  /* 0x0000000a05127810 */ /* 0x040fe40007f1e0ff */
[----:B------:R-:W-:Y:S02]  /*76b0*/  IADD3 R17, P1, R5, 0x14, RZ ;  /* 0x0000001405117810 */ /* 0x000fe40007f3e0ff */
[----:B------:R-:W-:-:S02]  /*76c0*/  IADD3 R21, R21, 0x1, RZ ;  /* 0x0000000115157810 */ /* 0x000fc40007ffe0ff */
[C---:B------:R-:W-:Y:S02]  /*76d0*/  LOP3.LUT R19, R6.reuse, 0x1f, RZ, 0xc0, !PT ;  /* 0x0000001f06137812 */ /* 0x040fe400078ec0ff */
[----:B------:R-:W-:Y:S02]  /*76e0*/  LOP3.LUT R38, R6, 0xf, RZ, 0xc0, !PT ;  /* 0x0000000f06267812 */ /* 0x000fe400078ec0ff */
[----:B------:R-:W-:Y:S02]  /*76f0*/  IADD3.X R15, RZ, RZ, RZ, P0, !PT ;  /* 0x000000ffff0f7210 */ /* 0x000fe400007fe4ff */
[----:B------:R-:W-:Y:S02]  /*7700*/  IADD3.X R14, RZ, RZ, RZ, P1, !PT ;  /* 0x000000ffff0e7210 */ /* 0x000fe40000ffe4ff */
[----:B------:R-:W-:Y:S02]  /*7710*/  IADD3.X R36, RZ, RZ, RZ, P2, !PT ;  /* 0x000000ffff247210 */ /* 0x000fe400017fe4ff */
[----:B------:R-:W-:-:S02]  /*7720*/  LOP3.LUT R22, R22, 0x3, RZ, 0xc0, !PT ;  /* 0x0000000316167812 */ /* 0x000fc400078ec0ff */
[----:B------:R-:W-:-:S07]  /*7730*/  LOP3.LUT R21, R21, 0x3, RZ, 0xc0, !PT ;  /* 0x0000000315157812 */ /* 0x000fce00078ec0ff */
.L_x_636:
[----:B------:R-:W-:Y:S01]  /*7740*/  ISETP.LT.U32.AND P0, PT, R5, UR6, PT ;  /* 0x0000000605007c0c */ /* 0x000fe2000bf01070 */
[----:B------:R-:W-:Y:S01]  /*7750*/  BSSY B0, `(.L_x_620) ;  /* 0x00000aa000007945 */ /* 0x000fe20003800000 */
[----:B0---4-:R-:W-:Y:S01]  /*7760*/  MOV R23, UR7 ;  /* 0x0000000700177c02 */ /* 0x011fe20008000f00 */
[----:B-123--:R-:W-:-:S03]  /*7770*/  HFMA2.MMA R28, -RZ, RZ, 0, 0 ;  /* 0x00000000ff1c7435 */ /* 0x00efc600000001ff */
[----:B------:R-:W-:Y:S01]  /*7780*/  ISETP.GT.AND.EX P0, PT, R23, RZ, PT, P0 ;  /* 0x000000ff1700720c */ /* 0x000fe20003f04300 */
[----:B------:R-:W-:-:S12]  /*7790*/  IMAD.MOV.U32 R23, RZ, RZ, RZ ;  /* 0x000000ffff177224 */ /* 0x000fd800078e00ff */
[----:B------:R-:W-:Y:S05]  /*77a0*/  @!P0 BRA `(.L_x_621) ;  /* 0x0000000800908947 */ /* 0x000fea0003800000 */
[----:B------:R-:W-:Y:S01]  /*77b0*/  ISETP.NE.U32.AND P1, PT, R21, RZ, PT ;  /* 0x000000ff1500720c */ /* 0x000fe20003f25070 */
[----:B------:R-:W-:Y:S01]  /*77c0*/  BSSY B1, `(.L_x_622) ;  /* 0x0000023000017945 */ /* 0x000fe20003800000 */
[----:B------:R-:W-:Y:S02]  /*77d0*/  ISETP.GE.U32.AND P0, PT, R4, 0x1e, PT ;  /* 0x0000001e0400780c */ /* 0x000fe40003f06070 */
[----:B------:R-:W-:Y:S02]  /*77e0*/  ISETP.NE.AND.EX P1, PT, RZ, RZ, PT, P1 ;  /* 0x000000ffff00720c */ /* 0x000fe40003f25310 */
[----:B------:R-:W-:Y:S02]  /*77f0*/  IADD3 R24, P2, R19, R20, RZ ;  /* 0x0000001413187210 */ /* 0x000fe40007f5e0ff */
[----:B------:R-:W-:Y:S02]  /*7800*/  ISETP.GE.U32.AND.EX P0, PT, R3, RZ, PT, P0 ;  /* 0x000000ff0300720c */ /* 0x000fe40003f06100 */
[----:B------:R-:W-:-:S02]  /*7810*/  MOV R28, RZ ;  /* 0x000000ff001c7202 */ /* 0x000fc40000000f00 */
[----:B------:R-:W-:Y:S02]  /*7820*/  MOV R64, R5 ;  /* 0x0000000500407202 */ /* 0x000fe40000000f00 */
[----:B------:R-:W-:Y:S02]  /*7830*/  MOV R66, RZ ;  /* 0x000000ff00427202 */ /* 0x000fe40000000f00 */
        /* <DEDUP_REMOVED lines=19> */
[----:B------:R-:W-:Y:S02]  /*7970*/  MOV R64, R17 ;  /* 0x0000001100407202 */ /* 0x000fe40000000f00 */
[----:B------:R-:W-:Y:S02]  /*7980*/  MOV R66, R14 ;  /* 0x0000000e00427202 */ /* 0x000fe40000000f00 */
[----:B------:R-:W-:Y:S02]  /*7990*/  @P1 MOV R64, R37 ;  /* 0x0000002500401202 */ /* 0x000fe40000000f00 */
[----:B------:R-:W-:Y:S01]  /*79a0*/  @P1 MOV R66, R36 ;  /* 0x0000002400421202 */ /* 0x000fe20000000f00 */
[----:B--2---:R-:W-:Y:S01]  /*79b0*/  FADD.FTZ R23, R23, R30 ;  /* 0x0000001e17177221 */ /* 0x004fe20000010000 */
[----:B------:R-:W-:-:S03]  /*79c0*/  FADD.FTZ R28, R28, R31 ;  /* 0x0000001f1c1c7221 */ /* 0x000fc60000010000 */
[----:B---3--:R-:W-:Y:S01]  /*79d0*/  @P1 FADD.FTZ R23, R23, R32 ;  /* 0x0000002017171221 */ /* 0x008fe20000010000 */
[----:B------:R-:W-:-:S07]  /*79e0*/  @P1 FADD.FTZ R28, R28, R33 ;  /* 0x000000211c1c1221 */ /* 0x000fce0000010000 */
.L_x_623:
[----:B------:R-:W-:Y:S05]  /*79f0*/  BSYNC B1 ;  /* 0x0000000000017941 */ /* 0x000fea0003800000 */
.L_x_622:
[----:B------:R-:W-:Y:S05]  /*7a00*/  @!P0 BRA `(.L_x_621) ;  /* 0x0000000400f88947 */ /* 0x000fea0003800000 */
[C---:B------:R-:W-:Y:S01]  /*7a10*/  SHF.L.U64.HI R27, R24.reuse, 0x1, R25 ;  /* 0x00000001181b7819 */ /* 0x040fe20000010219 */
[----:B------:R-:W-:Y:S01]  /*7a20*/  IMAD.SHL.U32 R26, R24, 0x2, RZ ;  /* 0x00000002181a7824 */ /* 0x000fe200078e00ff */
[----:B------:R-:W-:Y:S01]  /*7a30*/  IADD3 R24, P0, -R64, UR6, RZ ;  /* 0x0000000640187c10 */ /* 0x000fe2000ff1e1ff */
[----:B------:R-:W-:Y:S01]  /*7a40*/  IMAD R25, R66, 0x280, RZ ;  /* 0x0000028042197824 */ /* 0x000fe200078e02ff */
[----:B------:R-:W-:Y:S01]  /*7a50*/  BSSY B1, `(.L_x_624) ;  /* 0x0000046000017945 */ /* 0x000fe20003800000 */
[----:B------:R-:W-:Y:S01]  /*7a60*/  IMAD.WIDE.U32 R26, R64, 0x280, R26 ;  /* 0x00000280401a7825 */ /* 0x000fe200078e001a */
[----:B------:R-:W-:Y:S02]  /*7a70*/  ISETP.GT.U32.AND P1, PT, R24, 0x78, PT ;  /* 0x000000781800780c */ /* 0x000fe40003f24070 */
[----:B------:R-:W-:Y:S02]  /*7a80*/  IADD3.X R29, ~R66, UR7, RZ, P0, !PT ;  /* 0x00000007421d7c10 */ /* 0x000fe400087fe5ff */
[----:B------:R-:W-:-:S02]  /*7a90*/  IADD3 R25, R27, R25, RZ ;  /* 0x000000191b197210 */ /* 0x000fc40007ffe0ff */
[----:B------:R-:W-:Y:S02]  /*7aa0*/  ISETP.GT.AND.EX P1, PT, R29, RZ, PT, P1 ;  /* 0x000000ff1d00720c */ /* 0x000fe40003f24310 */
[----:B------:R-:W-:-:S04]  /*7ab0*/  LEA R24, P0, R26, UR4, 0x2 ;  /* 0x000000041a187c11 */ /* 0x000fc8000f8010ff */
[----:B------:R-:W-:Y:S02]  /*7ac0*/  LEA.HI.X R25, R26, UR5, R25, 0x2, P0 ;  /* 0x000000051a197c11 */ /* 0x000fe400080f1419 */
[----:B------:R-:W-:-:S05]  /*7ad0*/  PLOP3.LUT P0, PT, PT, PT, PT, 0x80, 0x0 ;  /* 0x000000000000781c */ /* 0x000fca0003f0f070 */
[----:B------:R-:W-:Y:S08]  /*7ae0*/  @!P1 BRA `(.L_x_625) ;  /* 0x0000000000f09947 */ /* 0x000ff00003800000 */
[----:B------:R-:W-:Y:S02]  /*7af0*/  MOV R29, UR6 ;  /* 0x00000006001d7c02 */ /* 0x000fe40008000f00 */
[----:B------:R-:W-:Y:S02]  /*7b00*/  MOV R39, UR7 ;  /* 0x0000000700277c02 */ /* 0x000fe40008000f00 */
[----:B------:R-:W-:Y:S02]  /*7b10*/  IADD3 R29, P1, R29, -0x78, RZ ;  /* 0xffffff881d1d7810 */ /* 0x000fe40007f3e0ff */
[----:B------:R-:W-:Y:S02]  /*7b20*/  PLOP3.LUT P0, PT, PT, PT, PT, 0x8, 0x0 ;  /* 0x000000000000781c */ /* 0x000fe40003f0e170 */
[----:B------:R-:W-:-:S11]  /*7b30*/  IADD3.X R39, R39, -0x1, RZ, P1, !PT ;  /* 0xffffffff27277810 */ /* 0x000fd60000ffe4ff */
.L_x_626:
        /* <DEDUP_REMOVED lines=55> */
.L_x_625:
[----:B------:R-:W-:Y:S05]  /*7eb0*/  BSYNC B1 ;  /* 0x0000000000017941 */ /* 0x000fea0003800000 */
.L_x_624:
        /* <DEDUP_REMOVED lines=35> */
.L_x_628:
[----:B------:R-:W-:Y:S05]  /*80f0*/  BSYNC B1 ;  /* 0x0000000000017941 */ /* 0x000fea0003800000 */
.L_x_627:
        /* <DEDUP_REMOVED lines=15> */
.L_x_621:
[----:B------:R-:W-:Y:S05]  /*81f0*/  BSYNC B0 ;  /* 0x0000000000007941 */ /* 0x000fea0003800000 */
.L_x_620:
        /* <DEDUP_REMOVED lines=11> */
[----:B------:R-:W-:Y:S01]  /*82b0*/  MOV R24, RZ ;  /* 0x000000ff00187202 */ /* 0x000fe20000000f00 */
[----:B------:R-:W-:-:S10]  /*82c0*/  UMOV UR9, 0xffff ;  /* 0x0000ffff00097882 */ /* 0x000fd40000000000 */
[----:B------:R0:W1:Y:S04]  /*82d0*/  @!P0 LDS R23, [R10] ;  /* 0x000000000a178984 */ /* 0x0000680000000800 */
[----:B------:R0:W2:Y:S01]  /*82e0*/  @!P0 LDS R24, [R10+0x500] ;  /* 0x000500000a188984 */ /* 0x0000a20000000800 */
[----:B------:R-:W-:Y:S05]  /*82f0*/  BRA.DIV UR9, `(.L_x_632) ;  /* 0x0000001209307947 */ /* 0x000fea000b800000 */
[----:B------:R-:W-:Y:S01]  /*8300*/  MOV R30, 0xffff ;  /* 0x0000ffff001e7802 */ /* 0x000fe20000000f00 */
[----:B------:R-:W-:Y:S01]  /*8310*/  IMAD.MOV.U32 R29, RZ, RZ, 0xffff ;  /* 0x0000ffffff1d7424 */ /* 0x000fe200078e00ff */
[----:B------:R-:W-:Y:S02]  /*8320*/  MOV R31, 0xffff ;  /* 0x0000ffff001f7802 */ /* 0x000fe40000000f00 */
[----:B------:R-:W-:Y:S01]  /*8330*/  MOV R32, 0xffff ;  /* 0x0000ffff00207802 */ /* 0x000fe20000000f00 */
[----:B-1----:R-:W1:Y:S01]  /*8340*/  SHFL.BFLY PT, R26, R23, 0x8, 0x101f ;  /* 0x0d101f00171a7f89 */ /* 0x002e6200000e0000 */
[----:B------:R-:W-:Y:S02]  /*8350*/  MOV R34, 0xffff ;  /* 0x0000ffff00227802 */ /* 0x000fe40000000f00 */
[----:B------:R-:W-:Y:S01]  /*8360*/  MOV R33, 0xffff ;  /* 0x0000ffff00217802 */ /* 0x000fe20000000f00 */
[----:B--2---:R-:W2:Y:S01]  /*8370*/  SHFL.BFLY PT, R25, R24, 0x8, 0x101f ;  /* 0x0d101f0018197f89 */ /* 0x004ea200000e0000 */
[----:B------:R-:W-:Y:S01]  /*8380*/  MOV R35, 0xffff ;  /* 0x0000ffff00237802 */ /* 0x000fe20000000f00 */
[----:B-1----:R-:W-:Y:S01]  /*8390*/  FADD.FTZ R26, R26, R23 ;  /* 0x000000171a1a7221 */ /* 0x002fe20000010000 */
[----:B--2---:R-:W-:-:S04]  /*83a0*/  FADD.FTZ R25, R25, R24 ;  /* 0x0000001819197221 */ /* 0x004fc80000010000 */
[----:B------:R-:W1:Y:S01]  /*83b0*/  SHFL.BFLY PT, R27, R26, 0x4, 0x101f ;  /* 0x0c901f001a1b7f89 */ /* 0x000e6200000e0000 */
[----:B------:R-:W-:-:S03]  /*83c0*/  IMAD.MOV.U32 R24, RZ, RZ, 0xffff ;  /* 0x0000ffffff187424 */ /* 0x000fc600078e00ff */
        /* <DEDUP_REMOVED lines=10> */
.L_x_645:
        /* <DEDUP_REMOVED lines=14> */
[----:B------:R-:W-:Y:S01]  /*8550*/  HFMA2.MMA R23, -RZ, RZ, 0, 0 ;  /* 0x00000000ff177435 */ /* 0x000fe200000001ff */
[----:B-1----:R-:W-:Y:S01]  /*8560*/  MOV R28, RZ ;  /* 0x000000ff001c7202 */ /* 0x002fe20000000f00 */
[----:B------:R-:W-:-:S05]  /*8570*/  UMOV UR9, 0xffff ;  /* 0x0000ffff00097882 */ /* 0x000fca0000000000 */
[----:B------:R1:W2:Y:S04]  /*8580*/  @!P0 LDS R28, [R12+0x500] ;  /* 0x000500000c1c8984 */ /* 0x0002a80000000800 */
[----:B------:R1:W3:Y:S01]  /*8590*/  @!P0 LDS R23, [R12] ;  /* 0x000000000c178984 */ /* 0x0002e20000000800 */
[----:B------:R-:W-:Y:S05]  /*85a0*/  BRA.DIV UR9, `(.L_x_633) ;  /* 0x00000012095c7947 */ /* 0x000fea000b800000 */
[----:B------:R-:W-:Y:S01]  /*85b0*/  MOV R34, 0xffff ;  /* 0x0000ffff00227802 */ /* 0x000fe20000000f00 */
[----:B------:R-:W-:Y:S01]  /*85c0*/  IMAD.MOV.U32 R33, RZ, RZ, 0xffff ;  /* 0x0000ffffff217424 */ /* 0x000fe200078e00ff */
[----:B------:R-:W-:Y:S02]  /*85d0*/  MOV R35, 0xffff ;  /* 0x0000ffff00237802 */ /* 0x000fe40000000f00 */
[----:B------:R-:W-:Y:S01]  /*85e0*/  MOV R40, 0xffff ;  /* 0x0000ffff00287802 */ /* 0x000fe20000000f00 */
[----:B---3--:R-:W3:Y:S01]  /*85f0*/  SHFL.BFLY PT, R30, R23, 0x8, 0x101f ;  /* 0x0d101f00171e7f89 */ /* 0x008ee200000e0000 */
[----:B------:R-:W-:Y:S02]  /*8600*/  MOV R42, 0xffff ;  /* 0x0000ffff002a7802 */ /* 0x000fe40000000f00 */
[----:B------:R-:W-:Y:S01]  /*8610*/  MOV R39, 0xffff ;  /* 0x0000ffff00277802 */ /* 0x000fe20000000f00 */
[----:B--2---:R-:W2:Y:S01]  /*8620*/  SHFL.BFLY PT, R29, R28, 0x8, 0x101f ;  /* 0x0d101f001c1d7f89 */ /* 0x004ea200000e0000 */
[----:B------:R-:W-:Y:S01]  /*8630*/  MOV R41, 0xffff ;  /* 0x0000ffff00297802 */ /* 0x000fe20000000f00 */
[----:B---3--:R-:W-:Y:S01]  /*8640*/  FADD.FTZ R30, R30, R23 ;  /* 0x000000171e1e7221 */ /* 0x008fe20000010000 */
[----:B--2---:R-:W-:-:S04]  /*8650*/  FADD.FTZ R29, R29, R28 ;  /* 0x0000001c1d1d7221 */ /* 0x004fc80000010000 */
        /* <DEDUP_REMOVED lines=12> */
.L_x_655:
        /* <DEDUP_REMOVED lines=10> */
[----:B--2---:R-:W-:Y:S01]  /*87c0*/  MOV R28, RZ ;  /* 0x000000ff001c7202 */ /* 0x004fe20000000f00 */
        /* <DEDUP_REMOVED lines=16> */
[----:B------:R-:W-:-:S03]  /*88d0*/  MOV R28, 0xffff ;  /* 0x0000ffff001c7802 */ /* 0x000fc60000000f00 */
        /* <DEDUP_REMOVED lines=10> */
.L_x_665:
[----:B0-----:R-:W-:Y:S01]  /*8980*/  FADD.FTZ R28, R23, R28 ;  /* 0x0000001c171c7221 */ /* 0x001fe20000010000 */
[----:B------:R-:W-:-:S04]  /*8990*/  @!P1 F2FP.BF16.F32.PACK_AB R23, RZ, R33 ;  /* 0x00000021ff17923e */ /* 0x000fc800000010ff */
[----:B------:R-:W-:Y:S01]  /*89a0*/  PRMT R29, R23, 0x7610, R29 ;  /* 0x00007610171d7816 */ /* 0x000fe2000000001d */
[----:B------:R-:W-:Y:S01]  /*89b0*/  IMAD.MOV.U32 R23, RZ, RZ, R16 ;  /* 0x000000ffff177224 */ /* 0x000fe200078e0010 */
[----:B------:R-:W-:-:S03]  /*89c0*/  @!P1 F2FP.BF16.F32.PACK_AB R28, RZ, R28 ;  /* 0x0000001cff1c923e */ /* 0x000fc600000010ff */
[----:B------:R3:W-:Y:S04]  /*89d0*/  @!P1 STG.E.U16 desc[UR14][R24.64+0x50], R29 ;  /* 0x0000501d18009986 */ /* 0x0007e8000c10150e */
[----:B------:R3:W-:Y:S02]  /*89e0*/  @!P1 STG.E.U16 desc[UR14][R26.64+0x50], R28 ;  /* 0x0000501c1a009986 */ /* 0x0007e4000c10150e */
.L_x_631:
[----:B------:R-:W-:Y:S05]  /*89f0*/  BSYNC B0 ;  /* 0x0000000000007941 */ /* 0x000fea0003800000 */
.L_x_630:
        /* <DEDUP_REMOVED lines=11> */
[C---:B-1----:R-:W-:Y:S01]  /*8ab0*/  @!P0 IADD3 R26, R23.reuse, 0x28, RZ ;  /* 0x00000028171a8810 */ /* 0x042fe20007ffe0ff */
[C---:B------:R-:W-:Y:S01]  /*8ac0*/  @!P0 VIADD R44, R23.reuse, 0x3c ;  /* 0x0000003c172c8836 */ /* 0x040fe20000000000 */
[----:B------:R-:W-:Y:S01]  /*8ad0*/  @!P0 IADD3 R28, R23, 0x14, RZ ;  /* 0x00000014171c8810 */ /* 0x000fe20007ffe0ff */
[----:B------:R-:W-:Y:S01]  /*8ae0*/  HFMA2.MMA R39, -RZ, RZ, 0, 0 ;  /* 0x00000000ff277435 */ /* 0x000fe200000001ff */
[----:B------:R-:W-:Y:S02]  /*8af0*/  @!P0 LEA R27, R38, UR8, 0x7 ;  /* 0x00000008261b8c11 */ /* 0x000fe4000f8e38ff */
[----:B------:R-:W-:Y:S02]  /*8b00*/  CS2R R32, SRZ ;  /* 0x0000000000207805 */ /* 0x000fe4000001ff00 */
[----:B------:R-:W-:Y:S01]  /*8b10*/  @!P0 LOP3.LUT R26, R26, R11, RZ, 0x3c, !PT ;  /* 0x0000000b1a1a8212 */ /* 0x000fe200078e3cff */
[----:B------:R-:W-:Y:S01]  /*8b20*/  IMAD.MOV.U32 R48, RZ, RZ, 0xffff ;  /* 0x0000ffffff307424 */ /* 0x000fe200078e00ff */
[----:B------:R-:W-:-:S02]  /*8b30*/  @!P0 LEA R29, R38, UR8, 0x7 ;  /* 0x00000008261d8c11 */ /* 0x000fc4000f8e38ff */
[----:B------:R-:W-:Y:S02]  /*8b40*/  @!P0 LOP3.LUT R28, R28, R11, RZ, 0x3c, !PT ;  /* 0x0000000b1c1c8212 */ /* 0x000fe400078e3cff */
[----:B------:R-:W-:Y:S02]  /*8b50*/  @!P0 LEA R26, R26, R27, 0x2 ;  /* 0x0000001b1a1a8211 */ /* 0x000fe400078e10ff */
[----:B------:R-:W-:Y:S02]  /*8b60*/  @!P0 LEA R28, R28, R29, 0x2 ;  /* 0x0000001d1c1c8211 */ /* 0x000fe400078e10ff */
[----:B------:R-:W-:Y:S01]  /*8b70*/  @!P0 LEA R43, R38, UR8, 0x7 ;  /* 0x00000008262b8c11 */ /* 0x000fe2000f8e38ff */
[----:B------:R-:W1:Y:S01]  /*8b80*/  @!P0 LDS R27, [R26] ;  /* 0x000000001a1b8984 */ /* 0x000e620000000800 */
[----:B------:R-:W-:Y:S02]  /*8b90*/  @!P0 LOP3.LUT R44, R44, R11, RZ, 0x3c, !PT ;  /* 0x0000000b2c2c8212 */ /* 0x000fe400078e3cff */
[----:B------:R-:W-:Y:S01]  /*8ba0*/  MOV R29, 0xffff ;  /* 0x0000ffff001d7802 */ /* 0x000fe20000000f00 */
[----:B------:R-:W4:Y:S01]  /*8bb0*/  @!P0 LDS R31, [R28+0x500] ;  /* 0x000500001c1f8984 */ /* 0x000f220000000800 */
[----:B------:R-:W-:Y:S01]  /*8bc0*/  @!P0 LEA R44, R44, R43, 0x2 ;  /* 0x0000002b2c2c8211 */ /* 0x000fe200078e10ff */
[----:B------:R-:W-:Y:S01]  /*8bd0*/  HFMA2.MMA R43, -RZ, RZ, 0, 0 ;  /* 0x00000000ff2b7435 */ /* 0x000fe200000001ff */
[----:B------:R-:W-:Y:S01]  /*8be0*/  MOV R40, RZ ;  /* 0x000000ff00287202 */ /* 0x000fe20000000f00 */
[----:B------:R5:W0:Y:S01]  /*8bf0*/  @!P0 LDS R30, [R28] ;  /* 0x000000001c1e8984 */ /* 0x000a220000000800 */
[----:B------:R-:W-:-:S02]  /*8c00*/  MOV R47, 0xffff ;  /* 0x0000ffff002f7802 */ /* 0x000fc40000000f00 */
[----:B------:R-:W-:Y:S01]  /*8c10*/  MOV R50, 0xffff ;  /* 0x0000ffff00327802 */ /* 0x000fe20000000f00 */
[----:B------:R-:W-:Y:S01]  /*8c20*/  @!P0 LDS R41, [R26+0x500] ;  /* 0x000500001a298984 */ /* 0x000fe20000000800 */
[----:B------:R-:W-:Y:S02]  /*8c30*/  MOV R49, 0xffff ;  /* 0x0000ffff00317802 */ /* 0x000fe40000000f00 */
[----:B------:R-:W-:Y:S01]  /*8c40*/  IADD3 R23, R23, R20, RZ ;  /* 0x0000001417177210 */ /* 0x000fe20007ffe0ff */
[----:B------:R-:W-:Y:S01]  /*8c50*/  @!P0 LDS R46, [R44+0x500] ;  /* 0x000500002c2e8984 */ /* 0x000fe20000000800 */
[----:B-----5:R-:W-:-:S03]  /*8c60*/  MOV R28, 0xffff ;  /* 0x0000ffff001c7802 */ /* 0x020fc60000000f00 */
[----:B------:R5:W-:Y:S04]  /*8c70*/  @!P0 LDS R45, [R44] ;  /* 0x000000002c2d8984 */ /* 0x000be80000000800 */
[----:B---3--:R-:W3:Y:S01]  /*8c80*/  SHFL.BFLY PT, R26, R25, 0x8, 0x101f ;  /* 0x0d101f00191a7f89 */ /* 0x008ee200000e0000 */
[----:B-----5:R-:W-:Y:S01]  /*8c90*/  MOV R44, RZ ;  /* 0x000000ff002c7202 */ /* 0x020fe20000000f00 */
[----:B-1----:R-:W-:Y:S02]  /*8ca0*/  @!P0 IMAD.MOV.U32 R39, RZ, RZ, R27 ;  /* 0x000000ffff278224 */ /* 0x002fe400078e001b */
[----:B--2---:R-:W1:Y:S01]  /*8cb0*/  SHFL.BFLY PT, R27, R24, 0x8, 0x101f ;  /* 0x0d101f00181b7f89 */ /* 0x004e6200000e0000 */
[----:B----4-:R-:W-:Y:S02]  /*8cc0*/  @!P0 MOV R33, R31 ;  /* 0x0000001f00218202 */ /* 0x010fe40000000f00 */
[----:B------:R-:W-:Y:S01]  /*8cd0*/  MOV R31, 0xffff ;  /* 0x0000ffff001f7802 */ /* 0x000fe20000000f00 */
[----:B------:R-:W2:Y:S01]  /*8ce0*/  SHFL.BFLY PT, R42, R39, 0x8, 0x101f ;  /* 0x0d101f00272a7f89 */ /* 0x000ea200000e0000 */
[----:B0-----:R-:W-:Y:S01]  /*8cf0*/  @!P0 MOV R32, R30 ;  /* 0x0000001e00208202 */ /* 0x001fe20000000f00 */
[----:B---3--:R-:W-:Y:S01]  /*8d00*/  FADD.FTZ R26, R26, R25 ;  /* 0x000000191a1a7221 */ /* 0x008fe20000010000 */
[----:B------:R-:W-:-:S02]  /*8d10*/  MOV R30, 0xffff ;  /* 0x0000ffff001e7802 */ /* 0x000fc40000000f00 */
[----:B------:R-:W-:Y:S01]  /*8d20*/  @!P0 MOV R40, R41 ;  /* 0x0000002900288202 */ /* 0x000fe20000000f00 */
[----:B------:R-:W0:Y:S01]  /*8d30*/  SHFL.BFLY PT, R35, R32, 0x8, 0x101f ;  /* 0x0d101f0020237f89 */ /* 0x000e2200000e0000 */
[----:B------:R-:W-:-:S03]  /*8d40*/  @!P0 MOV R44, R46 ;  /* 0x0000002e002c8202 */ /* 0x000fc60000000f00 */
[----:B------:R-:W3:Y:S01]  /*8d50*/  SHFL.BFLY PT, R34, R33, 0x8, 0x101f ;  /* 0x0d101f0021227f89 */ /* 0x000ee200000e0000 */
[----:B------:R-:W-:Y:S01]  /*8d60*/  IMAD.MOV.U32 R46, RZ, RZ, 0xffff ;  /* 0x0000ffffff2e7424 */ /* 0x000fe200078e00ff */
[----:B------:R-:W-:Y:S02]  /*8d70*/  @!P0 MOV R43, R45 ;  /* 0x0000002d002b8202 */ /* 0x000fe40000000f00 */
        /* <DEDUP_REMOVED lines=18> */
[----:B------:R-:W-:Y:S02]  /*8ea0*/  IMAD.MOV.U32 R43, RZ, RZ, 0xffff ;  /* 0x0000ffffff2b7424 */ /* 0x000fe400078e00ff */
[----:B--2---:R-:W-:Y:S01]  /*8eb0*/  FADD.FTZ R24, R27, R24 ;  /* 0x000000181b187221 */ /* 0x004fe20000010000 */
[----:B------:R-:W-:Y:S01]  /*8ec0*/  MOV R27, 0xffff ;  /* 0x0000ffff001b7802 */ /* 0x000fe20000000f00 */
        /* <DEDUP_REMOVED lines=11> */
[----:B------:R-:W-:Y:S02]  /*8f80*/  MOV R44, 0xffff ;  /* 0x0000ffff002c7802 */ /* 0x000fe40000000f00 */
        /* <DEDUP_REMOVED lines=19> */
[----:B------:R-:W-:Y:S02]  /*90c0*/  MOV R41, 0xffff ;  /* 0x0000ffff00297802 */ /* 0x000fe40000000f00 */
[----:B------:R-:W2:Y:S01]  /*90d0*/  SHFL.BFLY PT, R39, R42, 0x1, 0x101f ;  /* 0x0c301f002a277f89 */ /* 0x000ea200000e0000 */
[----:B0-----:R-:W-:Y:S01]  /*90e0*/  FADD.FTZ R44, R45, R44 ;  /* 0x0000002c2d2c7221 */ /* 0x001fe20000010000 */
[----:B------:R-:W-:Y:S02]  /*90f0*/  IMAD.MOV.U32 R45, RZ, RZ, 0xffff ;  /* 0x0000ffffff2d7424 */ /* 0x000fe400078e00ff */
        /* <DEDUP_REMOVED lines=24> */
[----:B-1----:R-:W-:Y:S02]  /*9280*/  PRMT R31, R23, 0x7610, R31 ;  /* 0x00007610171f7816 */ /* 0x002fe4000000001f */
[----:B------:R-:W0:Y:S01]  /*9290*/  SHFL.BFLY PT, R32, R43, 0x1, 0x101f ;  /* 0x0c301f002b207f89 */ /* 0x000e2200000e0000 */
[----:B------:R-:W-:-:S03]  /*92a0*/  MOV R23, 0xffff ;  /* 0x0000ffff00177802 */ /* 0x000fc60000000f00 */
[----:B------:R1:W-:Y:S04]  /*92b0*/  @!P0 STG.E.U16 desc[UR14][R24.64+0x28], R31 ;  /* 0x0000281f18008986 */ /* 0x0003e8000c10150e */
[----:B------:R1:W-:Y:S04]  /*92c0*/  @!P0 STG.E.U16 desc[UR14][R26.64+0x28], R28 ;  /* 0x0000281c1a008986 */ /* 0x0003e8000c10150e */
[----:B------:R1:W-:Y:S04]  /*92d0*/  @!P0 STG.E.U16 desc[UR14][R24.64+0x50], R29 ;  /* 0x0000501d18008986 */ /* 0x0003e8000c10150e */
[----:B------:R1:W2:Y:S04]  /*92e0*/  SHFL.BFLY PT, R23, R44, 0x1, 0x101f ;  /* 0x0c301f002c177f89 */ /* 0x0002a800000e0000 */
[----:B------:R1:W-:Y:S01]  /*92f0*/  @!P0 STG.E.U16 desc[UR14][R26.64+0x50], R30 ;  /* 0x0000501e1a008986 */ /* 0x0003e2000c10150e */
[----:B0-----:R-:W-:-:S07]  /*9300*/  FADD.FTZ R32, R43, R32 ;  /* 0x000000202b207221 */ /* 0x001fce0000010000 */
.L_x_699:
[----:B-12---:R-:W-:Y:S01]  /*9310*/  FADD.FTZ R28, R44, R23 ;  /* 0x000000172c1c7221 */ /* 0x006fe20000010000 */
[----:B------:R-:W-:-:S04]  /*9320*/  @!P0 F2FP.BF16.F32.PACK_AB R23, RZ, R32 ;  /* 0x00000020ff17823e */ /* 0x000fc800000010ff */
[----:B------:R-:W-:Y:S01]  /*9330*/  @!P0 F2FP.BF16.F32.PACK_AB R28, RZ, R28 ;  /* 0x0000001cff1c823e */ /* 0x000fe200000010ff */
[----:B------:R4:W-:Y:S04]  /*9340*/  @!P0 STG.E.U16 desc[UR14][R24.64+0x78], R23 ;  /* 0x0000781718008986 */ /* 0x0009e8000c10150e */
[----:B------:R4:W-:Y:S02]  /*9350*/  @!P0 STG.E.U16 desc[UR14][R26.64+0x78], R28 ;  /* 0x0000781c1a008986 */ /* 0x0009e4000c10150e */
.L_x_629:
[----:B------:R-:W-:Y:S05]  /*9360*/  WARPSYNC.ALL ;  /* 0x0000000000007948 */ /* 0x000fea0003800000 */
[----:B------:R-:W-:Y:S01]  /*9370*/  BAR.SYNC.DEFER_BLOCKING 0x0 ;  /* 0x0000000000007b1d */ /* 0x000fe20000010000 */
[C---:B------:R-:W-:Y:S02]  /*9380*/  ISETP.GE.AND P0, PT, R20.reuse, -0x10c0, PT ;  /* 0xffffef401400780c */ /* 0x040fe40003f06270 */
[----:B------:R-:W-:-:S11]  /*9390*/  IADD3 R20, R20, 0x1200, RZ ;  /* 0x0000120014147810 */ /* 0x000fd60007ffe0ff */
[----:B------:R-:W-:Y:S05]  /*93a0*/  @!P0 BRA `(.L_x_636) ;  /* 0xffffffe000e48947 */ /* 0x000fea000383ffff */
[----:B------:R-:W-:Y:S05]  /*93b0*/  EXIT ;  /* 0x000000000000794d */ /* 0x000fea0003800000 */
.L_x_632:
[----:B-1----:R-:W-:Y:S01]  /*93c0*/  MOV R50, R23 ;  /* 0x0000001700327202 */ /* 0x002fe20000000f00 */
[----:B------:R-:W-:Y:S01]  /*93d0*/  IMAD.MOV.U32 R51, RZ, RZ, 0x8 ;  /* 0x00000008ff337424 */ /* 0x000fe200078e00ff */
[----:B------:R-:W-:Y:S02]  /*93e0*/  MOV R52, 0x101f ;  /* 0x0000101f00347802 */ /* 0x000fe40000000f00 */
[----:B------:R-:W-:-:S07]  /*93f0*/  MOV R49, 0xffff ;  /* 0x0000ffff00317802 */ /* 0x000fce0000000f00 */
[----:B0-2---:R-:W-:Y:S05]  /*9400*/  WARPSYNC.COLLECTIVE R49, `(.L_x_637) ;  /* 0x0000000031087348 */ /* 0x005fea0003c00000 */
[----:B------:R1:W3:Y:S02]  /*9410*/  SHFL.BFLY P2, R47, R50, R51, R52 ;  /* 0x0c000033322f7389 */ /* 0x0002e40000040034 */
[----:B0123--:R-:W-:Y:S01]  /*9420*/  ENDCOLLECTIVE ;  /* 0x000000000000791b */ /* 0x00ffe20003800000 */
.L_x_637:
[----:B------:R-:W-:Y:S02]  /*9430*/  MOV R50, R24 ;  /* 0x0000001800327202 */ /* 0x000fe40000000f00 */
[----:B------:R-:W-:-:S07]  /*9440*/  MOV R26, R47 ;  /* 0x0000002f001a7202 */ /* 0x000fce0000000f00 */
[----:B------:R-:W-:Y:S05]  /*9450*/  WARPSYNC.COLLECTIVE R49, `(.L_x_638) ;  /* 0x0000000031087348 */ /* 0x000fea0003c00000 */
[----:B------:R0:W1:Y:S02]  /*9460*/  SHFL.BFLY P2, R47, R50, R51, R52 ;  /* 0x0c000033322f7389 */ /* 0x0000640000040034 */
[----:B01----:R-:W-:Y:S01]  /*9470*/  ENDCOLLECTIVE ;  /* 0x000000000000791b */ /* 0x003fe20003800000 */
.L_x_638:
[----:B------:R-:W-:-:S04]  /*9480*/  FADD.FTZ R26, R26, R23 ;  /* 0x000000171a1a7221 */ /* 0x000fc80000010000 */
[----:B------:R-:W-:Y:S01]  /*9490*/  IMAD.MOV.U32 R50, RZ, RZ, R26 ;  /* 0x000000ffff327224 */ /* 0x000fe200078e001a */
[----:B------:R-:W-:Y:S02]  /*94a0*/  MOV R51, 0x4 ;  /* 0x0000000400337802 */ /* 0x000fe40000000f00 */
[----:B------:R-:W-:-:S07]  /*94b0*/  MOV R25, R47 ;  /* 0x0000002f00197202 */ /* 0x000fce0000000f00 */
[----:B------:R-:W-:Y:S05]  /*94c0*/  WARPSYNC.COLLECTIVE R49, `(.L_x_639) ;  /* 0x0000000031087348 */ /* 0x000fea0003c00000 */
[----:B------:R0:W1:Y:S02]  /*94d0*/  SHFL.BFLY P2, R47, R50, R51, R52 ;  /* 0x0c000033322f7389 */ /* 0x0000640000040034 */
[----:B01----:R-:W-:Y:S01]  /*94e0*/  ENDCOLLECTIVE ;  /* 0x000000000000791b */ /* 0x003fe20003800000 */
.L_x_639:
[----:B------:R-:W-:-:S05]  /*94f0*/  FADD.FTZ R25, R25, R24 ;  /* 0x0000001819197221 */ /* 0x000fca0000010000 */
[----:B------:R-:W-:Y:S02]  /*9500*/  MOV R50, R25 ;  /* 0x0000001900327202 */ /* 0x000fe40000000f00 */
[----:B------:R-:W-:-:S07]  /*9510*/  MOV R27, R47 ;  /* 0x0000002f001b7202 */ /* 0x000fce0000000f00 */
[----:B------:R-:W-:Y:S05]  /*9520*/  WARPSYNC.COLLECTIVE R49, `(.L_x_640) ;  /* 0x0000000031087348 */ /* 0x000fea0003c00000 */
[----:B------:R0:W1:Y:S02]  /*9530*/  SHFL.BFLY P2, R47, R50, R51, R52 ;  /* 0x0c000033322f7389 */ /* 0x0000640000040034 */
[----:B01----:R-:W-:Y:S01]  /*9540*/  ENDCOLLECTIVE ;  /* 0x000000000000791b */ /* 0x003fe20003800000 */
.L_x_640:
[----:B------:R-:W-:-:S05]  /*9550*/  FADD.FTZ R27, R26, R27 ;  /* 0x0000001b1a1b7221 */ /* 0x000fca0000010000 */
[----:B------:R-:W-:Y:S01]  /*9560*/  MOV R50, R27 ;  /* 0x0000001b00327202 */ /* 0x000fe20000000f00 */
[----:B------:R-:W-:Y:S01]  /*9570*/  IMAD.MOV.U32 R51, RZ, RZ, 0x2 ;  /* 0x00000002ff337424 */ /* 0x000fe200078e00ff */
[----:B------:R-:W-:-:S07]  /*9580*/  MOV R28, R47 ;  /* 0x0000002f001c7202 */ /* 0x000fce0000000f00 */
[----:B------:R-:W-:Y:S05]  /*9590*/  WARPSYNC.COLLECTIVE R49, `(.L_x_641) ;  /* 0x0000000031087348 */ /* 0x000fea0003c00000 */
[----:B------:R0:W1:Y:S02]  /*95a0*/  SHFL.BFLY P2, R47, R50, R51, R52 ;  /* 0x0c000033322f7389 */ /* 0x0000640000040034 */
[----:B01----:R-:W-:Y:S01]  /*95b0*/  ENDCOLLECTIVE ;  /* 0x000000000000791b */ /* 0x003fe20003800000 */
.L_x_641:
[----:B------:R-:W-:-:S05]  /*95c0*/  FADD.FTZ R28, R25, R28 ;  /* 0x0000001c191c7221 */ /* 0x000fca0000010000 */
[----:B------:R-:W-:Y:S02]  /*95d0*/  MOV R50, R28 ;  /* 0x0000001c00327202 */ /* 0x000fe40000000f00 */
[----:B------:R-:W-:-:S07]  /*95e0*/  MOV R30, R47 ;  /* 0x0000002f001e7202 */ /* 0x000fce0000000f00 */
[----:B------:R-:W-:Y:S05]  /*95f0*/  WARPSYNC.COLLECTIVE R49, `(.L_x_642) ;  /* 0x0000000031087348 */ /* 0x000fea0003c00000 */
[----:B------:R0:W1:Y:S02]  /*9600*/  SHFL.BFLY P2, R47, R50, R51, R52 ;  /* 0x0c000033322f7389 */ /* 0x0000640000040034 */
[----:B01----:R-:W-:Y:S01]  /*9610*/  ENDCOLLECTIVE ;  /* 0x000000000000791b */ /* 0x003fe20003800000 */
.L_x_642:
[----:B------:R-:W-:-:S05]  /*9620*/  FADD.FTZ R30, R27, R30 ;  /* 0x0000001e1b1e7221 */ /* 0x000fca0000010000 */
[----:B------:R-:W-:Y:S02]  /*9630*/  MOV R50, R30 ;  /* 0x0000001e00327202 */ /* 0x000fe40000000f00 */
[----:B------:R-:W-:Y:S02]  /*9640*/  MOV R51, 0x1 ;  /* 0x0000000100337802 */ /* 0x000fe40000000f00 */
[----:B------:R-:W-:-:S07]  /*9650*/  MOV R23, R47 ;  /* 0x0000002f00177202 */ /* 0x000fce0000000f00 */
[----:B------:R-:W-:Y:S05]  /*9660*/  WARPSYNC.COLLECTIVE R49, `(.L_x_643) ;  /* 0x0000000031087348 */ /* 0x000fea0003c00000 */
[----:B------:R0:W1:Y:S02]  /*9670*/  SHFL.BFLY P2, R47, R50, R51, R52 ;  /* 0x0c000033322f7389 */ /* 0x0000640000040034 */
[----:B01----:R-:W-:Y:S01]  /*9680*/  ENDCOLLECTIVE ;  /* 0x000000000000791b */ /* 0x003fe20003800000 */
.L_x_643:
[----:B------:R-:W-:-:S05]  /*9690*/  FADD.FTZ R23, R28, R23 ;  /* 0x000000171c177221 */ /* 0x000fca0000010000 */
[----:B------:R-:W-:Y:S01]  /*96a0*/  MOV R50, R23 ;  /* 0x0000001700327202 */ /* 0x000fe20000000f00 */
[----:B------:R-:W-:-:S07]  /*96b0*/  IMAD.MOV.U32 R29, RZ, RZ, R47 ;  /* 0x000000ffff1d7224 */ /* 0x000fce00078e002f */
[----:B------:R-:W-:Y:S05]  /*96c0*/  WARPSYNC.COLLECTIVE R49, `(.L_x_644) ;  /* 0x0000000031087348 */ /* 0x000fea0003c00000 */
[----:B------:R0:W1:Y:S02]  /*96d0*/  SHFL.BFLY P2, R47, R50, R51, R52 ;  /* 0x0c000033322f7389 */ /* 0x0000640000040034 */
[----:B01----:R-:W-:Y:S01]  /*96e0*/  ENDCOLLECTIVE ;  /* 0x000000000000791b */ /* 0x003fe20003800000 */
.L_x_644:
[----:B------:R-:W-:Y:S01]  /*96f0*/  FADD.FTZ R29, R30, R29 ;  /* 0x0000001d1e1d7221 */ /* 0x000fe20000010000 */
[----:B------:R-:W-:Y:S01]  /*9700*/  MOV R32, R47 ;  /* 0x0000002f00207202 */ /* 0x000fe20000000f00 */
[----:B------:R-:W-:Y:S06]  /*9710*/  BRA `(.L_x_645) ;  /* 0xffffffec00547947 */ /* 0x000fec000383ffff */
.L_x_633:
[----:B------:R-:W-:Y:S01]  /*9720*/  BSSY B1, `(.L_x_646) ;  /* 0x0000008000017945 */ /* 0x000fe20003800000 */
[----:B---3--:R-:W-:Y:S01]  /*9730*/  MOV R50, R23 ;  /* 0x0000001700327202 */ /* 0x008fe20000000f00 */
[----:B------:R-:W-:Y:S01]  /*9740*/  IMAD.MOV.U32 R49, RZ, RZ, 0xffff ;  /* 0x0000ffffff317424 */ /* 0x000fe200078e00ff */
[----:B------:R-:W-:Y:S02]  /*9750*/  MOV R51, 0x8 ;  /* 0x0000000800337802 */ /* 0x000fe40000000f00 */
[----:B------:R-:W-:-:S07]  /*9760*/  MOV R52, 0x101f ;  /* 0x0000101f00347802 */ /* 0x000fce0000000f00 */
[----:B012---:R-:W-:Y:S05]  /*9770*/  WARPSYNC.COLLECTIVE R49, `(.L_x_647) ;  /* 0x0000000031087348 */ /* 0x007fea0003c00000 */
[----:B------:R3:W4:Y:S02]  /*9780*/  SHFL.BFLY P2, R47, R50, R51, R52 ;  /* 0x0c000033322f7389 */ /* 0x0007240000040034 */
[----:B01234-:R-:W-:Y:S01]  /*9790*/  ENDCOLLECTIVE ;  /* 0x000000000000791b */ /* 0x01ffe20003800000 */
.L_x_647:
[----:B------:R-:W-:Y:S05]  /*97a0*/  BSYNC B1 ;  /* 0x0000000000017941 */ /* 0x000fea0003800000 */
.L_x_646:
[----:B------:R-:W-:Y:S01]  /*97b0*/  HFMA2.MMA R51, -RZ, RZ, 0, 4.76837158203125e-07 ;  /* 0x00000008ff337435 */ /* 0x000fe200000001ff */
[----:B------:R-:W-:Y:S02]  /*97c0*/  MOV R50, R28 ;  /* 0x0000001c00327202 */ /* 0x000fe40000000f00 */
[----:B------:R-:W-:Y:S02]  /*97d0*/  MOV R52, 0x101f ;  /* 0x0000101f00347802 */ /* 0x000fe40000000f00 */
[----:B------:R-:W-:Y:S02]  /*97e0*/  MOV R49, 0xffff ;  /* 0x0000ffff00317802 */ /* 0x000fe40000000f00 */
[----:B------:R-:W-:-:S07]  /*97f0*/  MOV R30, R47 ;  /* 0x0000002f001e7202 */ /* 0x000fce0000000f00 */
[----:B------:R-:W-:Y:S05]  /*9800*/  WARPSYNC.COLLECTIVE R49, `(.L_x_648) ;  /* 0x0000000031087348 */ /* 0x000fea0003c00000 */
[----:B------:R0:W1:Y:S02]  /*9810*/  SHFL.BFLY P2, R47, R50, R51, R52 ;  /* 0x0c000033322f7389 */ /* 0x0000640000040034 */
[----:B01----:R-:W-:Y:S01]  /*9820*/  ENDCOLLECTIVE ;  /* 0x000000000000791b */ /* 0x003fe20003800000 */
.L_x_648:
[----:B------:R-:W-:Y:S01]  /*9830*/  FADD.FTZ R30, R30, R23 ;  /* 0x000000171e1e7221 */ /* 0x000fe20000010000 */
[----:B------:R-:W-:-:S04]  /*9840*/  HFMA2.MMA R51, -RZ, RZ, 0, 2.384185791015625e-07 ;  /* 0x00000004ff337435 */ /* 0x000fc800000001ff */
[----:B------:R-:W-:Y:S01]  /*9850*/  MOV R50, R30 ;  /* 0x0000001e00327202 */ /* 0x000fe20000000f00 */
[----:B------:R-:W-:-:S07]  /*9860*/  IMAD.MOV.U32 R29, RZ, RZ, R47 ;  /* 0x000000ffff1d7224 */ /* 0x000fce00078e002f */
[----:B------:R-:W-:Y:S05]  /*9870*/  WARPSYNC.COLLECTIVE R49, `(.L_x_649) ;  /* 0x0000000031087348 */ /* 0x000fea0003c00000 */
[----:B------:R0:W1:Y:S02]  /*9880*/  SHFL.BFLY P2, R47, R50, R51, R52 ;  /* 0x0c000033322f7389 */ /* 0x0000640000040034 */
[----:B01----:R-:W-:Y:S01]  /*9890*/  ENDCOLLECTIVE ;  /* 0x000000000000791b */ /* 0x003fe20003800000 */
.L_x_649:
[----:B------:R-:W-:-:S05]  /*98a0*/  FADD.FTZ R29, R29, R28 ;  /* 0x0000001c1d1d7221 */ /* 0x000fca0000010000 */
[----:B------:R-:W-:Y:S02]  /*98b0*/  MOV R50, R29 ;  /* 0x0000001d00327202 */ /* 0x000fe40000000f00 */
[----:B------:R-:W-:-:S07]  /*98c0*/  MOV R31, R47 ;  /* 0x0000002f001f7202 */ /* 0x000fce0000000f00 */
[----:B------:R-:W-:Y:S05]  /*98d0*/  WARPSYNC.COLLECTIVE R49, `(.L_x_650) ;  /* 0x0000000031087348 */ /* 0x000fea0003c00000 */
[----:B------:R0:W1:Y:S02]  /*98e0*/  SHFL.BFLY P2, R47, R50, R51, R52 ;  /* 0x0c000033322f7389 */ /* 0x0000640000040034 */
[----:B01----:R-:W-:Y:S01]  /*98f0*/  ENDCOLLECTIVE ;  /* 0x000000000000791b */ /* 0x003fe20003800000 */
.L_x_650:
[----:B------:R-:W-:Y:S01]  /*9900*/  FADD.FTZ R31, R30, R31 ;  /* 0x0000001f1e1f7221 */ /* 0x000fe20000010000 */
[----:B------:R-:W-:-:S03]  /*9910*/  HFMA2.MMA R51, -RZ, RZ, 0, 1.1920928955078125e-07 ;  /* 0x00000002ff337435 */ /* 0x000fc600000001ff */
[----:B------:R-:W-:Y:S01]  /*9920*/  IMAD.MOV.U32 R50, RZ, RZ, R31 ;  /* 0x000000ffff327224 */ /* 0x000fe200078e001f */
[----:B------:R-:W-:-:S07]  /*9930*/  MOV R32, R47 ;  /* 0x0000002f00207202 */ /* 0x000fce0000000f00 */
[----:B------:R-:W-:Y:S05]  /*9940*/  WARPSYNC.COLLECTIVE R49, `(.L_x_651) ;  /* 0x0000000031087348 */ /* 0x000fea0003c00000 */
[----:B------:R0:W1:Y:S02]  /*9950*/  SHFL.BFLY P2, R47, R50, R51, R52 ;  /* 0x0c000033322f7389 */ /* 0x0000640000040034 */
[----:B01----:R-:W-:Y:S01]  /*9960*/  ENDCOLLECTIVE ;  /* 0x000000000000791b */ /* 0x003fe20003800000 */
.L_x_651:
[----:B------:R-:W-:-:S05]  /*9970*/  FADD.FTZ R32, R29, R32 ;  /* 0x000000201d207221 */ /* 0x000fca0000010000 */
[----:B------:R-:W-:Y:S02]  /*9980*/  MOV R50, R32 ;  /* 0x0000002000327202 */ /* 0x000fe40000000f00 */
[----:B------:R-:W-:-:S07]  /*9990*/  MOV R34, R47 ;  /* 0x0000002f00227202 */ /* 0x000fce0000000f00 */
[----:B------:R-:W-:Y:S05]  /*99a0*/  WARPSYNC.COLLECTIVE R49, `(.L_x_652) ;  /* 0x0000000031087348 */ /* 0x000fea0003c00000 */
[----:B------:R0:W1:Y:S02]  /*99b0*/  SHFL.BFLY P2, R47, R50, R51, R52 ;  /* 0x0c000033322f7389 */ /* 0x0000640000040034 */
[----:B01----:R-:W-:Y:S01]  /*99c0*/  ENDCOLLECTIVE ;  /* 0x000000000000791b */ /* 0x003fe20003800000 */
.L_x_652:
[----:B------:R-:W-:-:S05]  /*99d0*/  FADD.FTZ R34, R31, R34 ;  /* 0x000000221f227221 */ /* 0x000fca0000010000 */
[----:B------:R-:W-:Y:S01]  /*99e0*/  MOV R50, R34 ;  /* 0x0000002200327202 */ /* 0x000fe20000000f00 */
[----:B------:R-:W-:Y:S01]  /*99f0*/  IMAD.MOV.U32 R51, RZ, RZ, 0x1 ;  /* 0x00000001ff337424 */ /* 0x000fe200078e00ff */
[----:B------:R-:W-:-:S07]  /*9a00*/  MOV R23, R47 ;  /* 0x0000002f00177202 */ /* 0x000fce0000000f00 */
[----:B------:R-:W-:Y:S05]  /*9a10*/  WARPSYNC.COLLECTIVE R49, `(.L_x_653) ;  /* 0x0000000031087348 */ /* 0x000fea0003c00000 */
[----:B------:R0:W1:Y:S02]  /*9a20*/  SHFL.BFLY P2, R47, R50, R51, R52 ;  /* 0x0c000033322f7389 */ /* 0x0000640000040034 */
[----:B01----:R-:W-:Y:S01]  /*9a30*/  ENDCOLLECTIVE ;  /* 0x000000000000791b */ /* 0x003fe20003800000 */
.L_x_653:
[----:B------:R-:W-:-:S05]  /*9a40*/  FADD.FTZ R23, R32, R23 ;  /* 0x0000001720177221 */ /* 0x000fca0000010000 */
[----:B------:R-:W-:Y:S02]  /*9a50*/  MOV R50, R23 ;  /* 0x0000001700327202 */ /* 0x000fe40000000f00 */
[----:B------:R-:W-:-:S07]  /*9a60*/  MOV R33, R47 ;  /* 0x0000002f00217202 */ /* 0x000fce0000000f00 */
[----:B------:R-:W-:Y:S05]  /*9a70*/  WARPSYNC.COLLECTIVE R49, `(.L_x_654) ;  /* 0x0000000031087348 */ /* 0x000fea0003c00000 */
[----:B------:R0:W1:Y:S02]  /*9a80*/  SHFL.BFLY P2, R47, R50, R51, R52 ;  /* 0x0c000033322f7389 */ /* 0x0000640000040034 */
[----:B01----:R-:W-:Y:S01]  /*9a90*/  ENDCOLLECTIVE ;  /* 0x000000000000791b */ /* 0x003fe20003800000 */
.L_x_654:
[----:B------:R-:W-:Y:S01]  /*9aa0*/  FADD.FTZ R33, R34, R33 ;  /* 0x0000002122217221 */ /* 0x000fe20000010000 */
[----:B------:R-:W-:Y:S01]  /*9ab0*/  MOV R28, R47 ;  /* 0x0000002f001c7202 */ /* 0x000fe20000000f00 */
[----:B------:R-:W-:Y:S06]  /*9ac0*/  BRA `(.L_x_655) ;  /* 0xffffffec00147947 */ /* 0x000fec000383ffff */
.L_x_634:
        /* <DEDUP_REMOVED lines=8> */
.L_x_657:
[----:B------:R-:W-:Y:S05]  /*9b50*/  BSYNC B1 ;  /* 0x0000000000017941 */ /* 0x000fea0003800000 */
.L_x_656:
        /* <DEDUP_REMOVED lines=8> */
.L_x_658:
[----:B------:R-:W-:Y:S01]  /*9be0*/  FADD.FTZ R30, R30, R23 ;  /* 0x000000171e1e7221 */ /* 0x000fe20000010000 */
[----:B------:R-:W-:-:S04]  /*9bf0*/  HFMA2.MMA R51, -RZ, RZ, 0, 2.384185791015625e-07 ;  /* 0x00000004ff337435 */ /* 0x000fc800000001ff */
[----:B------:R-:W-:Y:S02]  /*9c00*/  MOV R50, R30 ;  /* 0x0000001e00327202 */ /* 0x000fe40000000f00 */
[----:B------:R-:W-:-:S07]  /*9c10*/  MOV R29, R47 ;  /* 0x0000002f001d7202 */ /* 0x000fce0000000f00 */
[----:B------:R-:W-:Y:S05]  /*9c20*/  WARPSYNC.COLLECTIVE R49, `(.L_x_659) ;  /* 0x0000000031087348 */ /* 0x000fea0003c00000 */
[----:B------:R0:W1:Y:S02]  /*9c30*/  SHFL.BFLY P2, R47, R50, R51, R52 ;  /* 0x0c000033322f7389 */ /* 0x0000640000040034 */
[----:B01----:R-:W-:Y:S01]  /*9c40*/  ENDCOLLECTIVE ;  /* 0x000000000000791b */ /* 0x003fe20003800000 */
.L_x_659:
[----:B------:R-:W-:-:S05]  /*9c50*/  FADD.FTZ R29, R29, R28 ;  /* 0x0000001c1d1d7221 */ /* 0x000fca0000010000 */
[----:B------:R-:W-:Y:S02]  /*9c60*/  MOV R50, R29 ;  /* 0x0000001d00327202 */ /* 0x000fe40000000f00 */
[----:B------:R-:W-:-:S07]  /*9c70*/  MOV R31, R47 ;  /* 0x0000002f001f7202 */ /* 0x000fce0000000f00 */
[----:B------:R-:W-:Y:S05]  /*9c80*/  WARPSYNC.COLLECTIVE R49, `(.L_x_660) ;  /* 0x0000000031087348 */ /* 0x000fea0003c00000 */
[----:B------:R0:W1:Y:S02]  /*9c90*/  SHFL.BFLY P2, R47, R50, R51, R52 ;  /* 0x0c000033322f7389 */ /* 0x0000640000040034 */
[----:B01----:R-:W-:Y:S01]  /*9ca0*/  ENDCOLLECTIVE ;  /* 0x000000000000791b */ /* 0x003fe20003800000 */
.L_x_660:
[----:B------:R-:W-:Y:S01]  /*9cb0*/  FADD.FTZ R31, R30, R31 ;  /* 0x0000001f1e1f7221 */ /* 0x000fe20000010000 */
[----:B------:R-:W-:-:S03]  /*9cc0*/  HFMA2.MMA R51, -RZ, RZ, 0, 1.1920928955078125e-07 ;  /* 0x00000002ff337435 */ /* 0x000fc600000001ff */
[----:B------:R-:W-:Y:S01]  /*9cd0*/  IMAD.MOV.U32 R50, RZ, RZ, R31 ;  /* 0x000000ffff327224 */ /* 0x000fe200078e001f */
[----:B------:R-:W-:-:S07]  /*9ce0*/  MOV R32, R47 ;  /* 0x0000002f00207202 */ /* 0x000fce0000000f00 */
[----:B------:R-:W-:Y:S05]  /*9cf0*/  WARPSYNC.COLLECTIVE R49, `(.L_x_661) ;  /* 0x0000000031087348 */ /* 0x000fea0003c00000 */
[----:B------:R0:W1:Y:S02]  /*9d00*/  SHFL.BFLY P2, R47, R50, R51, R52 ;  /* 0x0c000033322f7389 */ /* 0x0000640000040034 */
[----:B01----:R-:W-:Y:S01]  /*9d10*/  ENDCOLLECTIVE ;  /* 0x000000000000791b */ /* 0x003fe20003800000 */
.L_x_661:
[----:B------:R-:W-:-:S05]  /*9d20*/  FADD.FTZ R32, R29, R32 ;  /* 0x000000201d207221 */ /* 0x000fca0000010000 */
[----:B------:R-:W-:Y:S02]  /*9d30*/  MOV R50, R32 ;  /* 0x0000002000327202 */ /* 0x000fe40000000f00 */
[----:B------:R-:W-:-:S07]  /*9d40*/  MOV R34, R47 ;  /* 0x0000002f00227202 */ /* 0x000fce0000000f00 */
[----:B------:R-:W-:Y:S05]  /*9d50*/  WARPSYNC.COLLECTIVE R49, `(.L_x_662) ;  /* 0x0000000031087348 */ /* 0x000fea0003c00000 */
[----:B------:R0:W1:Y:S02]  /*9d60*/  SHFL.BFLY P2, R47, R50, R51, R52 ;  /* 0x0c000033322f7389 */ /* 0x0000640000040034 */
[----:B01----:R-:W-:Y:S01]  /*9d70*/  ENDCOLLECTIVE ;  /* 0x000000000000791b */ /* 0x003fe20003800000 */
.L_x_662:
[----:B------:R-:W-:Y:S01]  /*9d80*/  FADD.FTZ R34, R31, R34 ;  /* 0x000000221f227221 */ /* 0x000fe20000010000 */
[----:B------:R-:W-:-:S04]  /*9d90*/  HFMA2.MMA R51, -RZ, RZ, 0, 5.9604644775390625e-08 ;  /* 0x00000001ff337435 */ /* 0x000fc800000001ff */
[----:B------:R-:W-:Y:S02]  /*9da0*/  MOV R50, R34 ;  /* 0x0000002200327202 */ /* 0x000fe40000000f00 */
[----:B------:R-:W-:-:S07]  /*9db0*/  MOV R23, R47 ;  /* 0x0000002f00177202 */ /* 0x000fce0000000f00 */
[----:B------:R-:W-:Y:S05]  /*9dc0*/  WARPSYNC.COLLECTIVE R49, `(.L_x_663) ;  /* 0x0000000031087348 */ /* 0x000fea0003c00000 */
[----:B------:R0:W1:Y:S02]  /*9dd0*/  SHFL.BFLY P2, R47, R50, R51, R52 ;  /* 0x0c000033322f7389 */ /* 0x0000640000040034 */
[----:B01----:R-:W-:Y:S01]  /*9de0*/  ENDCOLLECTIVE ;  /* 0x000000000000791b */ /* 0x003fe20003800000 */
.L_x_663:
[----:B------:R-:W-:-:S05]  /*9df0*/  FADD.FTZ R23, R32, R23 ;  /* 0x0000001720177221 */ /* 0x000fca0000010000 */
[----:B------:R-:W-:Y:S01]  /*9e00*/  MOV R50, R23 ;  /* 0x0000001700327202 */ /* 0x000fe20000000f00 */
[----:B------:R-:W-:-:S07]  /*9e10*/  IMAD.MOV.U32 R33, RZ, RZ, R47 ;  /* 0x000000ffff217224 */ /* 0x000fce00078e002f */
[----:B------:R-:W-:Y:S05]  /*9e20*/  WARPSYNC.COLLECTIVE R49, `(.L_x_664) ;  /* 0x0000000031087348 */ /* 0x000fea0003c00000 */
[----:B------:R0:W1:Y:S02]  /*9e30*/  SHFL.BFLY P2, R47, R50, R51, R52 ;  /* 0x0c000033322f7389 */ /* 0x0000640000040034 */
[----:B01----:R-:W-:Y:S01]  /*9e40*/  ENDCOLLECTIVE ;  /* 0x000000000000791b */ /* 0x003fe20003800000 */
.L_x_664:
[----:B------:R-:W-:Y:S01]  /*9e50*/  FADD.FTZ R33, R34, R33 ;  /* 0x0000002122217221 */ /* 0x000fe20000010000 */
[----:B------:R-:W-:Y:S01]  /*9e60*/  MOV R28, R47 ;  /* 0x0000002f001c7202 */ /* 0x000fe20000000f00 */
[----:B------:R-:W-:Y:S06]  /*9e70*/  BRA `(.L_x_665) ;  /* 0xffffffe800c07947 */ /* 0x000fec000383ffff */
.L_x_635:
[----:B------:R-:W-:Y:S01]  /*9e80*/  HFMA2.MMA R51, -RZ, RZ, 0, 4.76837158203125e-07 ;  /* 0x00000008ff337435 */ /* 0x000fe200000001ff */
[----:B------:R-:W-:Y:S01]  /*9e90*/  BSSY B0, `(.L_x_666) ;  /* 0x0000007000007945 */ /* 0x000fe20003800000 */
[----:B--2---:R-:W-:Y:S02]  /*9ea0*/  MOV R50, R24 ;  /* 0x0000001800327202 */ /* 0x004fe40000000f00 */
[----:B------:R-:W-:Y:S02]  /*9eb0*/  MOV R52, 0x101f ;  /* 0x0000101f00347802 */ /* 0x000fe40000000f00 */
[----:B------:R-:W-:-:S07]  /*9ec0*/  MOV R49, 0xffff ;  /* 0x0000ffff00317802 */ /* 0x000fce0000000f00 */
[----:B01-3--:R-:W-:Y:S05]  /*9ed0*/  WARPSYNC.COLLECTIVE R49, `(.L_x_667) ;  /* 0x0000000031087348 */ /* 0x00bfea0003c00000 */
[----:B------:R2:W4:Y:S02]  /*9ee0*/  SHFL.BFLY P2, R47, R50, R51, R52 ;  /* 0x0c000033322f7389 */ /* 0x0005240000040034 */
[----:B01234-:R-:W-:Y:S01]  /*9ef0*/  ENDCOLLECTIVE ;  /* 0x000000000000791b */ /* 0x01ffe20003800000 */
.L_x_667:
[----:B------:R-:W-:Y:S05]  /*9f00*/  BSYNC B0 ;  /* 0x0000000000007941 */ /* 0x000fea0003800000 */
.L_x_666:
[----:B------:R-:W-:Y:S01]  /*9f10*/  HFMA2.MMA R51, -RZ, RZ, 0, 4.76837158203125e-07 ;  /* 0x00000008ff337435 */ /* 0x000fe200000001ff */
[----:B------:R-:W-:Y:S01]  /*9f20*/  MOV R50, R25 ;  /* 0x0000001900327202 */ /* 0x000fe20000000f00 */
[----:B------:R-:W-:Y:S01]  /*9f30*/  IMAD.MOV.U32 R27, RZ, RZ, R47 ;  /* 0x000000ffff1b7224 */ /* 0x000fe200078e002f */
[----:B------:R-:W-:Y:S02]  /*9f40*/  MOV R52, 0x101f ;  /* 0x0000101f00347802 */ /* 0x000fe40000000f00 */
[----:B------:R-:W-:Y:S02]  /*9f50*/  CS2R R32, SRZ ;  /* 0x0000000000207805 */ /* 0x000fe4000001ff00 */
[----:B------:R-:W-:Y:S01]  /*9f60*/  MOV R49, 0xffff ;  /* 0x0000ffff00317802 */ /* 0x000fe20000000f00 */
[----:B------:R-:W-:Y:S01]  /*9f70*/  FADD.FTZ R27, R27, R24 ;  /* 0x000000181b1b7221 */ /* 0x000fe20000010000 */
[----:B------:R-:W-:Y:S01]  /*9f80*/  @!P0 IADD3 R28, R23, 0x14, RZ ;  /* 0x00000014171c8810 */ /* 0x000fe20007ffe0ff */
[----:B------:R-:W-:Y:S01]  /*9f90*/  IMAD.MOV.U32 R39, RZ, RZ, RZ ;  /* 0x000000ffff277224 */ /* 0x000fe200078e00ff */
[----:B------:R-:W-:-:S07]  /*9fa0*/  @!P0 LEA R29, R38, UR8, 0x7 ;  /* 0x00000008261d8c11 */ /* 0x000fce000f8e38ff */
[----:B------:R-:W-:Y:S05]  /*9fb0*/  WARPSYNC.COLLECTIVE R49, `(.L_x_668) ;  /* 0x0000000031087348 */ /* 0x000fea0003c00000 */
[----:B------:R0:W1:Y:S02]  /*9fc0*/  SHFL.BFLY P2, R47, R50, R51, R52 ;  /* 0x0c000033322f7389 */ /* 0x0000640000040034 */
[----:B01----:R-:W-:Y:S01]  /*9fd0*/  ENDCOLLECTIVE ;  /* 0x000000000000791b */ /* 0x003fe20003800000 */
.L_x_668:
[----:B------:R-:W-:Y:S01]  /*9fe0*/  @!P0 LOP3.LUT R28, R28, R11, RZ, 0x3c, !PT ;  /* 0x0000000b1c1c8212 */ /* 0x000fe200078e3cff */
[----:B------:R-:W-:Y:S01]  /*9ff0*/  HFMA2.MMA R40, -RZ, RZ, 0, 0 ;  /* 0x00000000ff287435 */ /* 0x000fe200000001ff */
[----:B------:R-:W-:Y:S02]  /*a000*/  @!P0 IADD3 R44, R23, 0x3c, RZ ;  /* 0x0000003c172c8810 */ /* 0x000fe40007ffe0ff */
[----:B------:R-:W-:Y:S02]  /*a010*/  @!P0 LEA R28, R28, R29, 0x2 ;  /* 0x0000001d1c1c8211 */ /* 0x000fe400078e10ff */
[----:B------:R-:W-:Y:S02]  /*a020*/  @!P0 LEA R43, R38, UR8, 0x7 ;  /* 0x00000008262b8c11 */ /* 0x000fe4000f8e38ff */
[----:B------:R-:W-:Y:S01]  /*a030*/  @!P0 LOP3.LUT R44, R44, R11, RZ, 0x3c, !PT ;  /* 0x0000000b2c2c8212 */ /* 0x000fe200078e3cff */
[----:B------:R0:W1:Y:S03]  /*a040*/  @!P0 LDS R31, [R28+0x500] ;  /* 0x000500001c1f8984 */ /* 0x0000660000000800 */
[----:B------:R-:W-:Y:S01]  /*a050*/  @!P0 LEA R44, R44, R43, 0x2 ;  /* 0x0000002b2c2c8211 */ /* 0x000fe200078e10ff */
[----:B------:R-:W-:Y:S01]  /*a060*/  IMAD.MOV.U32 R51, RZ, RZ, 0x4 ;  /* 0x00000004ff337424 */ /* 0x000fe200078e00ff */
[----:B------:R-:W-:Y:S01]  /*a070*/  MOV R50, R27 ;  /* 0x0000001b00327202 */ /* 0x000fe20000000f00 */
[----:B------:R0:W2:Y:S01]  /*a080*/  @!P0 LDS R30, [R28] ;  /* 0x000000001c1e8984 */ /* 0x0000a20000000800 */
[----:B------:R-:W-:-:S03]  /*a090*/  HFMA2.MMA R43, -RZ, RZ, 0, 0 ;  /* 0x00000000ff2b7435 */ /* 0x000fc600000001ff */
[----:B------:R0:W3:Y:S01]  /*a0a0*/  @!P0 LDS R45, [R44] ;  /* 0x000000002c2d8984 */ /* 0x0000e20000000800 */
[----:B------:R-:W-:-:S03]  /*a0b0*/  MOV R26, R47 ;  /* 0x0000002f001a7202 */ /* 0x000fc60000000f00 */
[----:B------:R0:W4:Y:S04]  /*a0c0*/  @!P0 LDS R46, [R44+0x500] ;  /* 0x000500002c2e8984 */ /* 0x0001280000000800 */
[----:B01234-:R-:W-:Y:S05]  /*a0d0*/  WARPSYNC.COLLECTIVE R49, `(.L_x_669) ;  /* 0x0000000031087348 */ /* 0x01ffea0003c00000 */
[----:B------:R0:W0:Y:S02]  /*a0e0*/  SHFL.BFLY P2, R47, R50, R51, R52 ;  /* 0x0c000033322f7389 */ /* 0x0000240000040034 */
[----:B01234-:R-:W-:Y:S01]  /*a0f0*/  ENDCOLLECTIVE ;  /* 0x000000000000791b */ /* 0x01ffe20003800000 */
.L_x_669:
[----:B------:R-:W-:Y:S01]  /*a100*/  FADD.FTZ R26, R26, R25 ;  /* 0x000000191a1a7221 */ /* 0x000fe20000010000 */
[----:B------:R-:W-:-:S04]  /*a110*/  MOV R44, RZ ;  /* 0x000000ff002c7202 */ /* 0x000fc80000000f00 */
[----:B------:R-:W-:Y:S02]  /*a120*/  MOV R50, R26 ;  /* 0x0000001a00327202 */ /* 0x000fe40000000f00 */
[----:B------:R-:W-:Y:S02]  /*a130*/  @!P0 MOV R33, R31 ;  /* 0x0000001f00218202 */ /* 0x000fe40000000f00 */
[----:B------:R-:W-:-:S07]  /*a140*/  MOV R24, R47 ;  /* 0x0000002f00187202 */ /* 0x000fce0000000f00 */
[----:B------:R-:W-:Y:S05]  /*a150*/  WARPSYNC.COLLECTIVE R49, `(.L_x_670) ;  /* 0x0000000031087348 */ /* 0x000fea0003c00000 */
[----:B------:R0:W1:Y:S02]  /*a160*/  SHFL.BFLY P2, R47, R50, R51, R52 ;  /* 0x0c000033322f7389 */ /* 0x0000640000040034 */
[----:B01----:R-:W-:Y:S01]  /*a170*/  ENDCOLLECTIVE ;  /* 0x000000000000791b */ /* 0x003fe20003800000 */
.L_x_670:
[----:B------:R-:W-:Y:S01]  /*a180*/  @!P0 MOV R32, R30 ;  /* 0x0000001e00208202 */ /* 0x000fe20000000f00 */
[----:B------:R-:W-:Y:S01]  /*a190*/  FADD.FTZ R24, R27, R24 ;  /* 0x000000181b187221 */ /* 0x000fe20000010000 */
[----:B------:R-:W-:Y:S02]  /*a1a0*/  @!P0 MOV R43, R45 ;  /* 0x0000002d002b8202 */ /* 0x000fe40000000f00 */
[----:B------:R-:W-:Y:S02]  /*a1b0*/  @!P0 MOV R44, R46 ;  /* 0x0000002e002c8202 */ /* 0x000fe40000000f00 */
[----:B------:R-:W-:Y:S01]  /*a1c0*/  MOV R50, R24 ;  /* 0x0000001800327202 */ /* 0x000fe20000000f00 */
[----:B------:R-:W-:Y:S01]  /*a1d0*/  IMAD.MOV.U32 R51, RZ, RZ, 0x2 ;  /* 0x00000002ff337424 */ /* 0x000fe200078e00ff */
[----:B------:R-:W-:-:S07]  /*a1e0*/  MOV R25, R47 ;  /* 0x0000002f00197202 */ /* 0x000fce0000000f00 */
[----:B------:R-:W-:Y:S05]  /*a1f0*/  WARPSYNC.COLLECTIVE R49, `(.L_x_671) ;  /* 0x0000000031087348 */ /* 0x000fea0003c00000 */
[----:B------:R0:W1:Y:S02]  /*a200*/  SHFL.BFLY P2, R47, R50, R51, R52 ;  /* 0x0c000033322f7389 */ /* 0x0000640000040034 */
[----:B01----:R-:W-:Y:S01]  /*a210*/  ENDCOLLECTIVE ;  /* 0x000000000000791b */ /* 0x003fe20003800000 */
.L_x_671:
[----:B------:R-:W-:-:S05]  /*a220*/  FADD.FTZ R25, R26, R25 ;  /* 0x000000191a197221 */ /* 0x000fca0000010000 */
[----:B------:R-:W-:Y:S02]  /*a230*/  MOV R50, R25 ;  /* 0x0000001900327202 */ /* 0x000fe40000000f00 */
[----:B------:R-:W-:-:S07]  /*a240*/  MOV R27, R47 ;  /* 0x0000002f001b7202 */ /* 0x000fce0000000f00 */
[----:B------:R-:W-:Y:S05]  /*a250*/  WARPSYNC.COLLECTIVE R49, `(.L_x_672) ;  /* 0x0000000031087348 */ /* 0x000fea0003c00000 */
[----:B------:R0:W1:Y:S02]  /*a260*/  SHFL.BFLY P2, R47, R50, R51, R52 ;  /* 0x0c000033322f7389 */ /* 0x0000640000040034 */
[----:B01----:R-:W-:Y:S01]  /*a270*/  ENDCOLLECTIVE ;  /* 0x000000000000791b */ /* 0x003fe20003800000 */
.L_x_672:
[----:B------:R-:W-:Y:S01]  /*a280*/  FADD.FTZ R28, R24, R27 ;  /* 0x0000001b181c7221 */ /* 0x000fe20000010000 */
[----:B------:R-:W-:-:S04]  /*a290*/  @!P0 LEA R27, R38, UR8, 0x7 ;  /* 0x00000008261b8c11 */ /* 0x000fc8000f8e38ff */
[----:B------:R-:W-:Y:S01]  /*a2a0*/  MOV R50, R28 ;  /* 0x0000001c00327202 */ /* 0x000fe20000000f00 */
[----:B------:R-:W-:Y:S01]  /*a2b0*/  IMAD.MOV.U32 R51, RZ, RZ, 0x1 ;  /* 0x00000001ff337424 */ /* 0x000fe200078e00ff */
[----:B------:R-:W-:-:S07]  /*a2c0*/  MOV R26, R47 ;  /* 0x0000002f001a7202 */ /* 0x000fce0000000f00 */
[----:B------:R-:W-:Y:S05]  /*a2d0*/  WARPSYNC.COLLECTIVE R49, `(.L_x_673) ;  /* 0x0000000031087348 */ /* 0x000fea0003c00000 */
[----:B------:R0:W1:Y:S02]  /*a2e0*/  SHFL.BFLY P2, R47, R50, R51, R52 ;  /* 0x0c000033322f7389 */ /* 0x0000640000040034 */
[----:B01----:R-:W-:Y:S01]  /*a2f0*/  ENDCOLLECTIVE ;  /* 0x000000000000791b */ /* 0x003fe20003800000 */
.L_x_673:
[----:B------:R-:W-:Y:S01]  /*a300*/  FADD.FTZ R29, R25, R26 ;  /* 0x0000001a191d7221 */ /* 0x000fe20000010000 */
[C---:B------:R-:W-:Y:S01]  /*a310*/  @!P0 VIADD R26, R23.reuse, 0x28 ;  /* 0x00000028171a8836 */ /* 0x040fe20000000000 */
[----:B------:R-:W0:Y:S01]  /*a320*/  LDC.64 R24, c[0x0][0x218] ;  /* 0x00008600ff187b82 */ /* 0x000e220000000a00 */
[----:B------:R-:W-:-:S03]  /*a330*/  IADD3 R23, R23, R20, RZ ;  /* 0x0000001417177210 */ /* 0x000fc60007ffe0ff */
[----:B------:R-:W-:-:S04]  /*a340*/  @!P0 LOP3.LUT R26, R26, R11, RZ, 0x3c, !PT ;  /* 0x0000000b1a1a8212 */ /* 0x000fc800078e3cff */
[----:B------:R-:W-:Y:S02]  /*a350*/  @!P0 LEA R26, R26, R27, 0x2 ;  /* 0x0000001b1a1a8211 */ /* 0x000fe400078e10ff */
[----:B------:R-:W-:-:S03]  /*a360*/  MOV R50, R29 ;  /* 0x0000001d00327202 */ /* 0x000fc60000000f00 */
[----:B------:R1:W2:Y:S04]  /*a370*/  @!P0 LDS R27, [R26] ;  /* 0x000000001a1b8984 */ /* 0x0002a80000000800 */
[----:B------:R1:W3:Y:S01]  /*a380*/  @!P0 LDS R41, [R26+0x500] ;  /* 0x000500001a298984 */ /* 0x0002e20000000800 */
[----:B------:R-:W-:-:S07]  /*a390*/  MOV R31, R47 ;  /* 0x0000002f001f7202 */ /* 0x000fce0000000f00 */
[----:B0123--:R-:W-:Y:S05]  /*a3a0*/  WARPSYNC.COLLECTIVE R49, `(.L_x_674) ;  /* 0x0000000031087348 */ /* 0x00ffea0003c00000 */
[----:B------:R4:W0:Y:S02]  /*a3b0*/  SHFL.BFLY P2, R47, R50, R51, R52 ;  /* 0x0c000033322f7389 */ /* 0x0008240000040034 */
[----:B01234-:R-:W-:Y:S01]  /*a3c0*/  ENDCOLLECTIVE ;  /* 0x000000000000791b */ /* 0x01ffe20003800000 */
.L_x_674:
[----:B------:R-:W-:Y:S01]  /*a3d0*/  FADD.FTZ R28, R28, R31 ;  /* 0x0000001f1c1c7221 */ /* 0x000fe20000010000 */
[----:B------:R-:W-:Y:S01]  /*a3e0*/  IMAD.WIDE R24, R23, 0x2, R24 ;  /* 0x0000000217187825 */ /* 0x000fe200078e0218 */
[----:B------:R-:W-:Y:S01]  /*a3f0*/  HFMA2.MMA R51, -RZ, RZ, 0, 4.76837158203125e-07 ;  /* 0x00000008ff337435 */ /* 0x000fe200000001ff */
[----:B------:R-:W-:Y:S02]  /*a400*/  MOV R50, R32 ;  /* 0x0000002000327202 */ /* 0x000fe40000000f00 */
[----:B------:R-:W-:-:S08]  /*a410*/  MOV R30, R47 ;  /* 0x0000002f001e7202 */ /* 0x000fd00000000f00 */
[----:B------:R-:W-:Y:S05]  /*a420*/  WARPSYNC.COLLECTIVE R49, `(.L_x_675) ;  /* 0x0000000031087348 */ /* 0x000fea0003c00000 */
[----:B------:R0:W1:Y:S02]  /*a430*/  SHFL.BFLY P2, R47, R50, R51, R52 ;  /* 0x0c000033322f7389 */ /* 0x0000640000040034 */
[----:B01----:R-:W-:Y:S01]  /*a440*/  ENDCOLLECTIVE ;  /* 0x000000000000791b */ /* 0x003fe20003800000 */
.L_x_675:
[----:B------:R-:W-:Y:S01]  /*a450*/  FADD.FTZ R29, R29, R30 ;  /* 0x0000001e1d1d7221 */ /* 0x000fe20000010000 */
[----:B------:R-:W-:Y:S02]  /*a460*/  @!P0 MOV R39, R27 ;  /* 0x0000001b00278202 */ /* 0x000fe40000000f00 */
[----:B------:R-:W0:Y:S01]  /*a470*/  LDC.64 R26, c[0x0][0x220] ;  /* 0x00008800ff1a7b82 */ /* 0x000e220000000a00 */
[----:B------:R-:W-:Y:S02]  /*a480*/  @!P0 MOV R40, R41 ;  /* 0x0000002900288202 */ /* 0x000fe40000000f00 */
[----:B------:R-:W-:Y:S01]  /*a490*/  ISETP.NE.AND P0, PT, R38, RZ, PT ;  /* 0x000000ff2600720c */ /* 0x000fe20003f05270 */
[----:B------:R-:W-:Y:S01]  /*a4a0*/  IMAD.MOV.U32 R50, RZ, RZ, R33 ;  /* 0x000000ffff327224 */ /* 0x000fe200078e0021 */
[----:B------:R-:W-:-:S11]  /*a4b0*/  MOV R35, R47 ;  /* 0x0000002f00237202 */ /* 0x000fd60000000f00 */
[----:B0-----:R-:W-:Y:S05]  /*a4c0*/  WARPSYNC.COLLECTIVE R49, `(.L_x_676) ;  /* 0x0000000031087348 */ /* 0x001fea0003c00000 */
[----:B------:R1:W2:Y:S02]  /*a4d0*/  SHFL.BFLY P2, R47, R50, R51, R52 ;  /* 0x0c000033322f7389 */ /* 0x0002a40000040034 */
[----:B012---:R-:W-:Y:S01]  /*a4e0*/  ENDCOLLECTIVE ;  /* 0x000000000000791b */ /* 0x007fe20003800000 */
.L_x_676:
[----:B------:R-:W-:Y:S01]  /*a4f0*/  @!P0 F2FP.BF16.F32.PACK_AB R28, RZ, R28 ;  /* 0x0000001cff1c823e */ /* 0x000fe200000010ff */
[----:B------:R-:W-:Y:S01]  /*a500*/  FADD.FTZ R35, R35, R32 ;  /* 0x0000002023237221 */ /* 0x000fe20000010000 */
[----:B------:R-:W-:Y:S02]  /*a510*/  @!P0 F2FP.BF16.F32.PACK_AB R29, RZ, R29 ;  /* 0x0000001dff1d823e */ /* 0x000fe400000010ff */
[----:B------:R-:W-:Y:S01]  /*a520*/  PRMT R31, R28, 0x7610, R31 ;  /* 0x000076101c1f7816 */ /* 0x000fe2000000001f */
[----:B------:R-:W-:-:S04]  /*a530*/  IMAD.WIDE R26, R23, 0x2, R26 ;  /* 0x00000002171a7825 */ /* 0x000fc800078e021a */
[----:B------:R0:W-:Y:S01]  /*a540*/  @!P0 STG.E.U16 desc[UR14][R24.64], R31 ;  /* 0x0000001f18008986 */ /* 0x0001e2000c10150e */
[----:B------:R-:W-:Y:S01]  /*a550*/  HFMA2.MMA R51, -RZ, RZ, 0, 2.384185791015625e-07 ;  /* 0x00000004ff337435 */ /* 0x000fe200000001ff */
[----:B------:R-:W-:Y:S02]  /*a560*/  MOV R50, R35 ;  /* 0x0000002300327202 */ /* 0x000fe40000000f00 */
[----:B------:R-:W-:-:S08]  /*a570*/  MOV R34, R47 ;  /* 0x0000002f00227202 */ /* 0x000fd00000000f00 */
[----:B0-----:R-:W-:Y:S05]  /*a580*/  WARPSYNC.COLLECTIVE R49, `(.L_x_677) ;  /* 0x0000000031087348 */ /* 0x001fea0003c00000 */
[----:B------:R1:W2:Y:S02]  /*a590*/  SHFL.BFLY P2, R47, R50, R51, R52 ;  /* 0x0c000033322f7389 */ /* 0x0002a40000040034 */
[----:B012---:R-:W-:Y:S01]  /*a5a0*/  ENDCOLLECTIVE ;  /* 0x000000000000791b */ /* 0x007fe20003800000 */
.L_x_677:
[----:B------:R-:W-:-:S05]  /*a5b0*/  FADD.FTZ R34, R34, R33 ;  /* 0x0000002122227221 */ /* 0x000fca0000010000 */
[----:B------:R-:W-:Y:S02]  /*a5c0*/  MOV R50, R34 ;  /* 0x0000002200327202 */ /* 0x000fe40000000f00 */
[----:B------:R-:W-:-:S07]  /*a5d0*/  MOV R32, R47 ;  /* 0x0000002f00207202 */ /* 0x000fce0000000f00 */
[----:B------:R-:W-:Y:S05]  /*a5e0*/  WARPSYNC.COLLECTIVE R49, `(.L_x_678) ;  /* 0x0000000031087348 */ /* 0x000fea0003c00000 */
[----:B------:R0:W1:Y:S02]  /*a5f0*/  SHFL.BFLY P2, R47, R50, R51, R52 ;  /* 0x0c000033322f7389 */ /* 0x0000640000040034 */
[----:B01----:R-:W-:Y:S01]  /*a600*/  ENDCOLLECTIVE ;  /* 0x000000000000791b */ /* 0x003fe20003800000 */
.L_x_678:
[----:B------:R-:W-:Y:S01]  /*a610*/  FADD.FTZ R32, R35, R32 ;  /* 0x0000002023207221 */ /* 0x000fe20000010000 */
[----:B------:R-:W-:-:S04]  /*a620*/  HFMA2.MMA R51, -RZ, RZ, 0, 1.1920928955078125e-07 ;  /* 0x00000002ff337435 */ /* 0x000fc800000001ff */
[----:B------:R-:W-:Y:S02]  /*a630*/  MOV R50, R32 ;  /* 0x0000002000327202 */ /* 0x000fe40000000f00 */
[----:B------:R-:W-:-:S07]  /*a640*/  MOV R33, R47 ;  /* 0x0000002f00217202 */ /* 0x000fce0000000f00 */
[----:B------:R-:W-:Y:S05]  /*a650*/  WARPSYNC.COLLECTIVE R49, `(.L_x_679) ;  /* 0x0000000031087348 */ /* 0x000fea0003c00000 */
[----:B------:R0:W1:Y:S02]  /*a660*/  SHFL.BFLY P2, R47, R50, R51, R52 ;  /* 0x0c000033322f7389 */ /* 0x0000640000040034 */
[----:B01----:R-:W-:Y:S01]  /*a670*/  ENDCOLLECTIVE ;  /* 0x000000000000791b */ /* 0x003fe20003800000 */
.L_x_679:
[----:B------:R-:W-:-:S05]  /*a680*/  FADD.FTZ R33, R34, R33 ;  /* 0x0000002122217221 */ /* 0x000fca0000010000 */
[----:B------:R-:W-:Y:S02]  /*a690*/  MOV R50, R33 ;  /* 0x0000002100327202 */ /* 0x000fe40000000f00 */
[----:B------:R-:W-:-:S07]  /*a6a0*/  MOV R35, R47 ;  /* 0x0000002f00237202 */ /* 0x000fce0000000f00 */
[----:B------:R-:W-:Y:S05]  /*a6b0*/  WARPSYNC.COLLECTIVE R49, `(.L_x_680) ;  /* 0x0000000031087348 */ /* 0x000fea0003c00000 */
[----:B------:R0:W1:Y:S02]  /*a6c0*/  SHFL.BFLY P2, R47, R50, R51, R52 ;  /* 0x0c000033322f7389 */ /* 0x0000640000040034 */
[----:B01----:R-:W-:Y:S01]  /*a6d0*/  ENDCOLLECTIVE ;  /* 0x000000000000791b */ /* 0x003fe20003800000 */
.L_x_680:
[----:B------:R-:W-:Y:S01]  /*a6e0*/  FADD.FTZ R35, R32, R35 ;  /* 0x0000002320237221 */ /* 0x000fe20000010000 */
[----:B------:R-:W-:-:S04]  /*a6f0*/  HFMA2.MMA R51, -RZ, RZ, 0, 5.9604644775390625e-08 ;  /* 0x00000001ff337435 */ /* 0x000fc800000001ff */
[----:B------:R-:W-:Y:S02]  /*a700*/  MOV R50, R35 ;  /* 0x0000002300327202 */ /* 0x000fe40000000f00 */
[----:B------:R-:W-:-:S07]  /*a710*/  MOV R34, R47 ;  /* 0x0000002f00227202 */ /* 0x000fce0000000f00 */
[----:B------:R-:W-:Y:S05]  /*a720*/  WARPSYNC.COLLECTIVE R49, `(.L_x_681) ;  /* 0x0000000031087348 */ /* 0x000fea0003c00000 */
[----:B------:R0:W1:Y:S02]  /*a730*/  SHFL.BFLY P2, R47, R50, R51, R52 ;  /* 0x0c000033322f7389 */ /* 0x0000640000040034 */
[----:B01----:R-:W-:Y:S01]  /*a740*/  ENDCOLLECTIVE ;  /* 0x000000000000791b */ /* 0x003fe20003800000 */
.L_x_681:
[----:B------:R-:W-:-:S04]  /*a750*/  FADD.FTZ R34, R33, R34 ;  /* 0x0000002221227221 */ /* 0x000fc80000010000 */
[----:B------:R-:W-:Y:S01]  /*a760*/  IMAD.MOV.U32 R50, RZ, RZ, R34 ;  /* 0x000000ffff327224 */ /* 0x000fe200078e0022 */
[----:B------:R-:W-:-:S07]  /*a770*/  MOV R32, R47 ;  /* 0x0000002f00207202 */ /* 0x000fce0000000f00 */
[----:B------:R-:W-:Y:S05]  /*a780*/  WARPSYNC.COLLECTIVE R49, `(.L_x_682) ;  /* 0x0000000031087348 */ /* 0x000fea0003c00000 */
[----:B------:R0:W1:Y:S02]  /*a790*/  SHFL.BFLY P2, R47, R50, R51, R52 ;  /* 0x0c000033322f7389 */ /* 0x0000640000040034 */
[----:B01----:R-:W-:Y:S01]  /*a7a0*/  ENDCOLLECTIVE ;  /* 0x000000000000791b */ /* 0x003fe20003800000 */
.L_x_682:
[----:B------:R-:W-:-:S05]  /*a7b0*/  FADD.FTZ R23, R35, R32 ;  /* 0x0000002023177221 */ /* 0x000fca0000010000 */
[----:B------:R-:W-:Y:S01]  /*a7c0*/  @!P0 F2FP.BF16.F32.PACK_AB R23, RZ, R23 ;  /* 0x00000017ff17823e */ /* 0x000fe200000010ff */
[----:B------:R-:W-:Y:S01]  /*a7d0*/  HFMA2.MMA R51, -RZ, RZ, 0, 4.76837158203125e-07 ;  /* 0x00000008ff337435 */ /* 0x000fe200000001ff */
[----:B------:R-:W-:Y:S02]  /*a7e0*/  MOV R50, R39 ;  /* 0x0000002700327202 */ /* 0x000fe40000000f00 */
[----:B------:R-:W-:-:S08]  /*a7f0*/  MOV R33, R47 ;  /* 0x0000002f00217202 */ /* 0x000fd00000000f00 */
[----:B------:R-:W-:Y:S05]  /*a800*/  WARPSYNC.COLLECTIVE R49, `(.L_x_683) ;  /* 0x0000000031087348 */ /* 0x000fea0003c00000 */
[----:B------:R0:W1:Y:S02]  /*a810*/  SHFL.BFLY P2, R47, R50, R51, R52 ;  /* 0x0c000033322f7389 */ /* 0x0000640000040034 */
[----:B01----:R-:W-:Y:S01]  /*a820*/  ENDCOLLECTIVE ;  /* 0x000000000000791b */ /* 0x003fe20003800000 */
.L_x_683:
[--C-:B------:R-:W-:Y:S01]  /*a830*/  FADD.FTZ R28, R34, R33.reuse ;  /* 0x00000021221c7221 */ /* 0x100fe20000010000 */
[----:B------:R-:W-:-:S04]  /*a840*/  PRMT R33, R23, 0x7610, R33 ;  /* 0x0000761017217816 */ /* 0x000fc80000000021 */
[----:B------:R-:W-:Y:S02]  /*a850*/  @!P0 F2FP.BF16.F32.PACK_AB R28, RZ, R28 ;  /* 0x0000001cff1c823e */ /* 0x000fe400000010ff */
[----:B------:R-:W-:Y:S02]  /*a860*/  MOV R50, R40 ;  /* 0x0000002800327202 */ /* 0x000fe40000000f00 */
[----:B------:R-:W-:-:S07]  /*a870*/  MOV R42, R47 ;  /* 0x0000002f002a7202 */ /* 0x000fce0000000f00 */
[----:B------:R-:W-:Y:S05]  /*a880*/  WARPSYNC.COLLECTIVE R49, `(.L_x_684) ;  /* 0x0000000031087348 */ /* 0x000fea0003c00000 */
[----:B------:R0:W1:Y:S02]  /*a890*/  SHFL.BFLY P2, R47, R50, R51, R52 ;  /* 0x0c000033322f7389 */ /* 0x0000640000040034 */
[----:B01----:R-:W-:Y:S01]  /*a8a0*/  ENDCOLLECTIVE ;  /* 0x000000000000791b */ /* 0x003fe20003800000 */
.L_x_684:
[----:B------:R-:W-:Y:S01]  /*a8b0*/  FADD.FTZ R42, R42, R39 ;  /* 0x000000272a2a7221 */ /* 0x000fe20000010000 */
[----:B------:R-:W-:-:S03]  /*a8c0*/  HFMA2.MMA R51, -RZ, RZ, 0, 2.384185791015625e-07 ;  /* 0x00000004ff337435 */ /* 0x000fc600000001ff */
[----:B------:R-:W-:Y:S01]  /*a8d0*/  IMAD.MOV.U32 R50, RZ, RZ, R42 ;  /* 0x000000ffff327224 */ /* 0x000fe200078e002a */
[----:B------:R-:W-:-:S07]  /*a8e0*/  MOV R41, R47 ;  /* 0x0000002f00297202 */ /* 0x000fce0000000f00 */
[----:B------:R-:W-:Y:S05]  /*a8f0*/  WARPSYNC.COLLECTIVE R49, `(.L_x_685) ;  /* 0x0000000031087348 */ /* 0x000fea0003c00000 */
[----:B------:R0:W1:Y:S02]  /*a900*/  SHFL.BFLY P2, R47, R50, R51, R52 ;  /* 0x0c000033322f7389 */ /* 0x0000640000040034 */
[----:B01----:R-:W-:Y:S01]  /*a910*/  ENDCOLLECTIVE ;  /* 0x000000000000791b */ /* 0x003fe20003800000 */
.L_x_685:
[----:B------:R-:W-:-:S05]  /*a920*/  FADD.FTZ R41, R41, R40 ;  /* 0x0000002829297221 */ /* 0x000fca0000010000 */
[----:B------:R-:W-:Y:S02]  /*a930*/  MOV R50, R41 ;  /* 0x0000002900327202 */ /* 0x000fe40000000f00 */
[----:B------:R-:W-:-:S07]  /*a940*/  MOV R39, R47 ;  /* 0x0000002f00277202 */ /* 0x000fce0000000f00 */
[----:B------:R-:W-:Y:S05]  /*a950*/  WARPSYNC.COLLECTIVE R49, `(.L_x_686) ;  /* 0x0000000031087348 */ /* 0x000fea0003c00000 */
[----:B------:R0:W1:Y:S02]  /*a960*/  SHFL.BFLY P2, R47, R50, R51, R52 ;  /* 0x0c000033322f7389 */ /* 0x0000640000040034 */
[----:B01----:R-:W-:Y:S01]  /*a970*/  ENDCOLLECTIVE ;  /* 0x000000000000791b */ /* 0x003fe20003800000 */
.L_x_686:
[----:B------:R-:W-:Y:S01]  /*a980*/  FADD.FTZ R39, R42, R39 ;  /* 0x000000272a277221 */ /* 0x000fe20000010000 */
[----:B------:R-:W-:-:S03]  /*a990*/  HFMA2.MMA R51, -RZ, RZ, 0, 1.1920928955078125e-07 ;  /* 0x00000002ff337435 */ /* 0x000fc600000001ff */
[----:B------:R-:W-:Y:S01]  /*a9a0*/  IMAD.MOV.U32 R50, RZ, RZ, R39 ;  /* 0x000000ffff327224 */ /* 0x000fe200078e0027 */
[----:B------:R-:W-:-:S07]  /*a9b0*/  MOV R40, R47 ;  /* 0x0000002f00287202 */ /* 0x000fce0000000f00 */
[----:B------:R-:W-:Y:S05]  /*a9c0*/  WARPSYNC.COLLECTIVE R49, `(.L_x_687) ;  /* 0x0000000031087348 */ /* 0x000fea0003c00000 */
[----:B------:R0:W1:Y:S02]  /*a9d0*/  SHFL.BFLY P2, R47, R50, R51, R52 ;  /* 0x0c000033322f7389 */ /* 0x0000640000040034 */
[----:B01----:R-:W-:Y:S01]  /*a9e0*/  ENDCOLLECTIVE ;  /* 0x000000000000791b */ /* 0x003fe20003800000 */
.L_x_687:
[----:B------:R-:W-:-:S05]  /*a9f0*/  FADD.FTZ R40, R41, R40 ;  /* 0x0000002829287221 */ /* 0x000fca0000010000 */
[----:B------:R-:W-:Y:S02]  /*aa00*/  MOV R50, R40 ;  /* 0x0000002800327202 */ /* 0x000fe40000000f00 */
[----:B------:R-:W-:-:S07]  /*aa10*/  MOV R42, R47 ;  /* 0x0000002f002a7202 */ /* 0x000fce0000000f00 */
[----:B------:R-:W-:Y:S05]  /*aa20*/  WARPSYNC.COLLECTIVE R49, `(.L_x_688) ;  /* 0x0000000031087348 */ /* 0x000fea0003c00000 */
[----:B------:R0:W1:Y:S02]  /*aa30*/  SHFL.BFLY P2, R47, R50, R51, R52 ;  /* 0x0c000033322f7389 */ /* 0x0000640000040034 */
[----:B01----:R-:W-:Y:S01]  /*aa40*/  ENDCOLLECTIVE ;  /* 0x000000000000791b */ /* 0x003fe20003800000 */
.L_x_688:
[----:B------:R-:W-:Y:S01]  /*aa50*/  FADD.FTZ R42, R39, R42 ;  /* 0x0000002a272a7221 */ /* 0x000fe20000010000 */
[----:B------:R-:W-:-:S03]  /*aa60*/  HFMA2.MMA R51, -RZ, RZ, 0, 5.9604644775390625e-08 ;  /* 0x00000001ff337435 */ /* 0x000fc600000001ff */
[----:B------:R-:W-:Y:S01]  /*aa70*/  IMAD.MOV.U32 R50, RZ, RZ, R42 ;  /* 0x000000ffff327224 */ /* 0x000fe200078e002a */
[----:B------:R-:W-:-:S07]  /*aa80*/  MOV R41, R47 ;  /* 0x0000002f00297202 */ /* 0x000fce0000000f00 */
[----:B------:R-:W-:Y:S05]  /*aa90*/  WARPSYNC.COLLECTIVE R49, `(.L_x_689) ;  /* 0x0000000031087348 */ /* 0x000fea0003c00000 */
[----:B------:R0:W1:Y:S02]  /*aaa0*/  SHFL.BFLY P2, R47, R50, R51, R52 ;  /* 0x0c000033322f7389 */ /* 0x0000640000040034 */
[----:B01----:R-:W-:Y:S01]  /*aab0*/  ENDCOLLECTIVE ;  /* 0x000000000000791b */ /* 0x003fe20003800000 */
.L_x_689:
[----:B------:R-:W-:-:S05]  /*aac0*/  FADD.FTZ R40, R40, R41 ;  /* 0x0000002928287221 */ /* 0x000fca0000010000 */
[----:B------:R-:W-:Y:S02]  /*aad0*/  MOV R50, R40 ;  /* 0x0000002800327202 */ /* 0x000fe40000000f00 */
[----:B------:R-:W-:-:S07]  /*aae0*/  MOV R39, R47 ;  /* 0x0000002f00277202 */ /* 0x000fce0000000f00 */
[----:B------:R-:W-:Y:S05]  /*aaf0*/  WARPSYNC.COLLECTIVE R49, `(.L_x_690) ;  /* 0x0000000031087348 */ /* 0x000fea0003c00000 */
[----:B------:R0:W1:Y:S02]  /*ab00*/  SHFL.BFLY P2, R47, R50, R51, R52 ;  /* 0x0c000033322f7389 */ /* 0x0000640000040034 */
[----:B01----:R-:W-:Y:S01]  /*ab10*/  ENDCOLLECTIVE ;  /* 0x000000000000791b */ /* 0x003fe20003800000 */
.L_x_690:
[----:B------:R-:W-:Y:S01]  /*ab20*/  HFMA2.MMA R51, -RZ, RZ, 0, 4.76837158203125e-07 ;  /* 0x00000008ff337435 */ /* 0x000fe200000001ff */
[----:B------:R-:W-:Y:S02]  /*ab30*/  MOV R50, R43 ;  /* 0x0000002b00327202 */ /* 0x000fe40000000f00 */
[----:B------:R-:W-:-:S08]  /*ab40*/  MOV R41, R47 ;  /* 0x0000002f00297202 */ /* 0x000fd00000000f00 */
[----:B------:R-:W-:Y:S05]  /*ab50*/  WARPSYNC.COLLECTIVE R49, `(.L_x_691) ;  /* 0x0000000031087348 */ /* 0x000fea0003c00000 */
[----:B------:R0:W1:Y:S02]  /*ab60*/  SHFL.BFLY P2, R47, R50, R51, R52 ;  /* 0x0c000033322f7389 */ /* 0x0000640000040034 */
[----:B01----:R-:W-:Y:S01]  /*ab70*/  ENDCOLLECTIVE ;  /* 0x000000000000791b */ /* 0x003fe20003800000 */
.L_x_691:
[----:B------:R-:W-:-:S05]  /*ab80*/  FADD.FTZ R30, R40, R41 ;  /* 0x00000029281e7221 */ /* 0x000fca0000010000 */
[----:B------:R-:W-:Y:S02]  /*ab90*/  @!P0 F2FP.BF16.F32.PACK_AB R30, RZ, R30 ;  /* 0x0000001eff1e823e */ /* 0x000fe400000010ff */
[----:B------:R-:W-:Y:S01]  /*aba0*/  MOV R50, R44 ;  /* 0x0000002c00327202 */ /* 0x000fe20000000f00 */
[----:B------:R-:W-:-:S07]  /*abb0*/  IMAD.MOV.U32 R48, RZ, RZ, R47 ;  /* 0x000000ffff307224 */ /* 0x000fce00078e002f */
[----:B------:R-:W-:Y:S05]  /*abc0*/  WARPSYNC.COLLECTIVE R49, `(.L_x_692) ;  /* 0x0000000031087348 */ /* 0x000fea0003c00000 */
[----:B------:R0:W1:Y:S02]  /*abd0*/  SHFL.BFLY P2, R47, R50, R51, R52 ;  /* 0x0c000033322f7389 */ /* 0x0000640000040034 */
[----:B01----:R-:W-:Y:S01]  /*abe0*/  ENDCOLLECTIVE ;  /* 0x000000000000791b */ /* 0x003fe20003800000 */
.L_x_692:
[----:B------:R-:W-:Y:S01]  /*abf0*/  FADD.FTZ R48, R48, R43 ;  /* 0x0000002b30307221 */ /* 0x000fe20000010000 */
[----:B------:R-:W-:-:S04]  /*ac00*/  HFMA2.MMA R51, -RZ, RZ, 0, 2.384185791015625e-07 ;  /* 0x00000004ff337435 */ /* 0x000fc800000001ff */
[----:B------:R-:W-:Y:S02]  /*ac10*/  MOV R50, R48 ;  /* 0x0000003000327202 */ /* 0x000fe40000000f00 */
[----:B------:R-:W-:-:S07]  /*ac20*/  MOV R45, R47 ;  /* 0x0000002f002d7202 */ /* 0x000fce0000000f00 */
[----:B------:R-:W-:Y:S05]  /*ac30*/  WARPSYNC.COLLECTIVE R49, `(.L_x_693) ;  /* 0x0000000031087348 */ /* 0x000fea0003c00000 */
[----:B------:R0:W1:Y:S02]  /*ac40*/  SHFL.BFLY P2, R47, R50, R51, R52 ;  /* 0x0c000033322f7389 */ /* 0x0000640000040034 */
[----:B01----:R-:W-:Y:S01]  /*ac50*/  ENDCOLLECTIVE ;  /* 0x000000000000791b */ /* 0x003fe20003800000 */
.L_x_693:
[----:B------:R-:W-:-:S05]  /*ac60*/  FADD.FTZ R45, R45, R44 ;  /* 0x0000002c2d2d7221 */ /* 0x000fca0000010000 */
[----:B------:R-:W-:Y:S01]  /*ac70*/  MOV R50, R45 ;  /* 0x0000002d00327202 */ /* 0x000fe20000000f00 */
[----:B------:R-:W-:-:S07]  /*ac80*/  IMAD.MOV.U32 R43, RZ, RZ, R47 ;  /* 0x000000ffff2b7224 */ /* 0x000fce00078e002f */
[----:B------:R-:W-:Y:S05]  /*ac90*/  WARPSYNC.COLLECTIVE R49, `(.L_x_694) ;  /* 0x0000000031087348 */ /* 0x000fea0003c00000 */
[----:B------:R0:W1:Y:S02]  /*aca0*/  SHFL.BFLY P2, R47, R50, R51, R52 ;  /* 0x0c000033322f7389 */ /* 0x0000640000040034 */
[----:B01----:R-:W-:Y:S01]  /*acb0*/  ENDCOLLECTIVE ;  /* 0x000000000000791b */ /* 0x003fe20003800000 */
.L_x_694:
[----:B------:R-:W-:Y:S01]  /*acc0*/  FADD.FTZ R43, R48, R43 ;  /* 0x0000002b302b7221 */ /* 0x000fe20000010000 */
[----:B------:R-:W-:-:S04]  /*acd0*/  HFMA2.MMA R51, -RZ, RZ, 0, 1.1920928955078125e-07 ;  /* 0x00000002ff337435 */ /* 0x000fc800000001ff */
[----:B------:R-:W-:Y:S02]  /*ace0*/  MOV R50, R43 ;  /* 0x0000002b00327202 */ /* 0x000fe40000000f00 */
[----:B------:R-:W-:-:S07]  /*acf0*/  MOV R44, R47 ;  /* 0x0000002f002c7202 */ /* 0x000fce0000000f00 */
[----:B------:R-:W-:Y:S05]  /*ad00*/  WARPSYNC.COLLECTIVE R49, `(.L_x_695) ;  /* 0x0000000031087348 */ /* 0x000fea0003c00000 */
[----:B------:R0:W1:Y:S02]  /*ad10*/  SHFL.BFLY P2, R47, R50, R51, R52 ;  /* 0x0c000033322f7389 */ /* 0x0000640000040034 */
[----:B01----:R-:W-:Y:S01]  /*ad20*/  ENDCOLLECTIVE ;  /* 0x000000000000791b */ /* 0x003fe20003800000 */
.L_x_695:
[----:B------:R-:W-:-:S04]  /*ad30*/  FADD.FTZ R44, R45, R44 ;  /* 0x0000002c2d2c7221 */ /* 0x000fc80000010000 */
[----:B------:R-:W-:Y:S01]  /*ad40*/  IMAD.MOV.U32 R50, RZ, RZ, R44 ;  /* 0x000000ffff327224 */ /* 0x000fe200078e002c */
[----:B------:R-:W-:-:S07]  /*ad50*/  MOV R46, R47 ;  /* 0x0000002f002e7202 */ /* 0x000fce0000000f00 */
[----:B------:R-:W-:Y:S05]  /*ad60*/  WARPSYNC.COLLECTIVE R49, `(.L_x_696) ;  /* 0x0000000031087348 */ /* 0x000fea0003c00000 */
[----:B------:R0:W1:Y:S02]  /*ad70*/  SHFL.BFLY P2, R47, R50, R51, R52 ;  /* 0x0c000033322f7389 */ /* 0x0000640000040034 */
[----:B01----:R-:W-:Y:S01]  /*ad80*/  ENDCOLLECTIVE ;  /* 0x000000000000791b */ /* 0x003fe20003800000 */
.L_x_696:
[----:B------:R-:W-:Y:S01]  /*ad90*/  FADD.FTZ R43, R43, R46 ;  /* 0x0000002e2b2b7221 */ /* 0x000fe20000010000 */
[----:B------:R-:W-:-:S04]  /*ada0*/  HFMA2.MMA R51, -RZ, RZ, 0, 5.9604644775390625e-08 ;  /* 0x00000001ff337435 */ /* 0x000fc800000001ff */
[----:B------:R-:W-:Y:S02]  /*adb0*/  MOV R50, R43 ;  /* 0x0000002b00327202 */ /* 0x000fe40000000f00 */
        /* <DEDUP_REMOVED lines=9> */
.L_x_697:
        /* <DEDUP_REMOVED lines=9> */
.L_x_698:
[----:B------:R-:W-:Y:S01]  /*aee0*/  FADD.FTZ R32, R43, R32 ;  /* 0x000000202b207221 */ /* 0x000fe20000010000 */
[----:B------:R-:W-:Y:S01]  /*aef0*/  MOV R23, R47 ;  /* 0x0000002f00177202 */ /* 0x000fe20000000f00 */
[----:B------:R-:W-:Y:S06]  /*af00*/  BRA `(.L_x_699) ;  /* 0xffffffe400007947 */ /* 0x000fec000383ffff */
.L_x_700:
        /* <DEDUP_REMOVED lines=15> */
.L_x_3836:


//--------------------- .text._ZN13group_norm_v218gn_bwd_cuda_kernelI13__nv_bfloat16Li320ELi3ELi32ELi10ELi1024ELb0ELb1ELi32ELi320ELi320ELi4ELb1ELi10ELb0ELb0ELNS_15WgradSyncMethodE3ENS_16CompileConditionILi900EEEEEvPT_S6_S6_PKS5_S8_S8_S8_PKfflPfPj --------------------------
	.section	.text._ZN13group_norm_v218gn_bwd_cuda_kernelI13__nv_bfloat16Li320ELi3ELi32ELi10ELi1024ELb0ELb1ELi32ELi320ELi320ELi4ELb1ELi10ELb0ELb0ELNS_15WgradSyncMethodE3ENS_16CompileConditionILi900EEEEEvPT_S6_S6_PKS5_S8_S8_S8_PKfflPfPj,"ax",@progbits
	.align	128
        .global         _ZN13group_norm_v218gn_bwd_cuda_kernelI13__nv_bfloat16Li320ELi3ELi32ELi10ELi1024ELb0ELb1ELi32ELi320ELi320ELi4ELb1ELi10ELb0ELb0ELNS_15WgradSyncMethodE3ENS_16CompileConditionILi900EEEEEvPT_S6_S6_PKS5_S8_S8_S8_PKfflPfPj
        .type           _ZN13group_norm_v218gn_bwd_cuda_kernelI13__nv_bfloat16Li320ELi3ELi32ELi10ELi1024ELb0ELb1ELi32ELi320ELi320ELi4ELb1ELi10ELb0ELb0ELNS_15WgradSyncMethodE3ENS_16CompileConditionILi900EEEEEvPT_S6_S6_PKS5_S8_S8_S8_PKfflPfPj,@function
        .size           _ZN13group_norm_v218gn_bwd_cuda_kernelI13__nv_bfloat16Li320ELi3ELi32ELi10ELi1024ELb0ELb1ELi32ELi320ELi320ELi4ELb1ELi10ELb0ELb0ELNS_15WgradSyncMethodE3ENS_16CompileConditionILi900EEEEEvPT_S6_S6_PKS5_S8_S8_S8_PKfflPfPj,(.L_x_3837 - _ZN13group_norm_v218gn_bwd_cuda_kernelI13__nv_bfloat16Li320ELi3ELi32ELi10ELi1024ELb0ELb1ELi32ELi320ELi320ELi4ELb1ELi10ELb0ELb0ELNS_15WgradSyncMethodE3ENS_16CompileConditionILi900EEEEEvPT_S6_S6_PKS5_S8_S8_S8_PKfflPfPj)
        .other          _ZN13group_norm_v218gn_bwd_cuda_kernelI13__nv_bfloat16Li320ELi3ELi32ELi10ELi1024ELb0ELb1ELi32ELi320ELi320ELi4ELb1ELi10ELb0ELb0ELNS_15WgradSyncMethodE3ENS_16CompileConditionILi900EEEEEvPT_S6_S6_PKS5_S8_S8_S8_PKfflPfPj,@"STO_CUDA_ENTRY STV_DEFAULT"
_ZN13group_norm_v218gn_bwd_cuda_kernelI13__nv_bfloat16Li320ELi3ELi32ELi10ELi1024ELb0ELb1ELi32ELi320ELi320ELi4ELb1ELi10ELb0ELb0ELNS_15WgradSyncMethodE3ENS_16CompileConditionILi900EEEEEvPT_S6_S6_PKS5_S8_S8_S8_PKfflPfPj:
.text._ZN13group_norm_v218gn_bwd_cuda_kernelI13__nv_bfloat16Li320ELi3ELi32ELi10ELi1024ELb0ELb1ELi32ELi320ELi320ELi4ELb1ELi10ELb0ELb0ELNS_15WgradSyncMethodE3ENS_16CompileConditionILi900EEEEEvPT_S6_S6_PKS5_S8_S8_S8_PKfflPfPj:
        /* <DEDUP_REMOVED lines=29> */
.L_x_703:
[----:B------:R-:W2:Y:S04]  /*01d0*/  LD.E.STRONG.GPU R0, desc[UR10][R2.64] ;  /* 0x0000000a02007980 */ /* 0x000ea8000c10f900 */
[----:B--2---:R-:W-:Y:S01]  /*01e0*/  CCTL.IVALL ;  /* 0x00000000ff00798f */ /* 0x004fe20002000000 */
[----:B------:R-:W-:Y:S05]  /*01f0*/  YIELD ;  /* 0x0000000000007946 */ /* 0x000fea0003800000 */
[----:B-----5:R-:W-:-:S04]  /*0200*/  LOP3.LUT R0, R0, R5, RZ, 0x3c, !PT ;  /* 0x0000000500007212 */ /* 0x020fc800078e3cff */
[----:B------:R-:W-:-:S13]  /*0210*/  ISETP.GT.AND P0, PT, R0, -0x1, PT ;  /* 0xffffffff0000780c */ /* 0x000fda0003f04270 */
[----:B------:R-:W-:Y:S05]  /*0220*/  @P0 BRA `(.L_x_703) ;  /* 0xfffffffc00e80947 */ /* 0x000fea000383ffff */
.L_x_702:
[----:B------:R-:W-:Y:S05]  /*0230*/  WARPSYNC.ALL ;  /* 0x0000000000007948 */ /* 0x000fea0003800000 */
[----:B------:R-:W-:Y:S06]  /*0240*/  BAR.SYNC.DEFER_BLOCKING 0x0 ;  /* 0x0000000000007b1d */ /* 0x000fec0000010000 */
[----:B------:R-:W-:Y:S05]  /*0250*/  BRA `(.L_x_704) ;  /* 0x0000004c00487947 */ /* 0x000fea0003800000 */
.L_x_701:
        /* <DEDUP_REMOVED lines=10> */
[----:B------:R-:W-:Y:S02]  /*0300*/  UMOV UR4, 0x400 ;  /* 0x0000040000047882 */ /* 0x000fe40000000000 */
[CC--:B------:R-:W-:Y:S01]  /*0310*/  LEA.HI R8, R0.reuse, R14.reuse, RZ, 0x2 ;  /* 0x0000000e00087211 */ /* 0x0c0fe200078f10ff */
[----:B------:R-:W-:Y:S01]  /*0320*/  UIADD3 UR4, UR4, 0x2800, URZ ;  /* 0x0000280004047890 */ /* 0x000fe2000fffe03f */
[----:B------:R-:W-:Y:S02]  /*0330*/  LEA.HI R0, R0, R14, RZ, 0x4 ;  /* 0x0000000e00007211 */ /* 0x000fe400078f20ff */
[----:B------:R-:W-:Y:S02]  /*0340*/  SHF.R.S32.HI R6, RZ, 0x2, R8 ;  /* 0x00000002ff067819 */ /* 0x000fe40000011408 */
[----:B------:R-:W-:-:S02]  /*0350*/  LOP3.LUT R8, R8, 0xfffffffc, RZ, 0xc0, !PT ;  /* 0xfffffffc08087812 */ /* 0x000fc400078ec0ff */
[C---:B------:R-:W-:Y:S01]  /*0360*/  IADD3 R4, R6.reuse, 0x50, RZ ;  /* 0x0000005006047810 */ /* 0x040fe20007ffe0ff */
[C---:B------:R-:W-:Y:S01]  /*0370*/  VIADD R12, R6.reuse, 0xf0 ;  /* 0x000000f0060c7836 */ /* 0x040fe20000000000 */
[----:B------:R-:W-:Y:S02]  /*0380*/  IADD3 R10, R6, 0xa0, RZ ;  /* 0x000000a0060a7810 */ /* 0x000fe40007ffe0ff */
[----:B------:R-:W-:Y:S02]  /*0390*/  SHF.R.S32.HI R5, RZ, 0x1f, R4 ;  /* 0x0000001fff057819 */ /* 0x000fe40000011404 */
[----:B------:R-:W-:Y:S02]  /*03a0*/  IADD3 R6, R7, 0x2, RZ ;  /* 0x0000000207067810 */ /* 0x000fe40007ffe0ff */
[----:B------:R-:W-:Y:S01]  /*03b0*/  LEA.HI R9, R5, R4, RZ, 0x2 ;  /* 0x0000000405097211 */ /* 0x000fe200078f10ff */
[----:B------:R-:W-:Y:S01]  /*03c0*/  IMAD.WIDE.U32 R4, R7, -0x33333333, RZ ;  /* 0xcccccccd07047825 */ /* 0x000fe200078e00ff */
[----:B------:R-:W-:-:S02]  /*03d0*/  SHF.R.S32.HI R11, RZ, 0x1f, R10 ;  /* 0x0000001fff0b7819 */ /* 0x000fc4000001140a */
[----:B------:R-:W-:Y:S01]  /*03e0*/  SHF.R.S32.HI R13, RZ, 0x1f, R12 ;  /* 0x0000001fff0d7819 */ /* 0x000fe2000001140c */
[----:B------:R-:W-:Y:S01]  /*03f0*/  IMAD.WIDE.U32 R6, R6, -0x33333333, RZ ;  /* 0xcccccccd06067825 */ /* 0x000fe200078e00ff */
[----:B------:R-:W-:Y:S01]  /*0400*/  LEA.HI R11, R11, R10, RZ, 0x2 ;  /* 0x0000000a0b0b7211 */ /* 0x000fe200078f10ff */
[----:B0-----:R-:W-:Y:S01]  /*0410*/  ULEA UR6, UR6, UR4, 0x18 ;  /* 0x0000000406067291 */ /* 0x001fe2000f8ec03f */
[----:B------:R-:W-:Y:S02]  /*0420*/  SHF.R.U32.HI R10, RZ, 0x3, R5 ;  /* 0x00000003ff0a7819 */ /* 0x000fe40000011605 */
[----:B------:R-:W-:Y:S01]  /*0430*/  SHF.R.U32.HI R6, RZ, 0x3, R7 ;  /* 0x00000003ff067819 */ /* 0x000fe20000011607 */
[----:B------:R-:W-:Y:S01]  /*0440*/  UMOV UR4, URZ ;  /* 0x0000003f00047c82 */ /* 0x000fe20008000000 */
[----:B------:R-:W-:Y:S01]  /*0450*/  SHF.R.U32.HI R5, RZ, 0x4, R0 ;  /* 0x00000004ff057819 */ /* 0x000fe20000011600 */
[----:B------:R0:W-:Y:S01]  /*0460*/  STL [R1+0xb0], R10 ;  /* 0x0000b00a01007387 */ /* 0x0001e20000100800 */
[----:B------:R-:W-:-:S02]  /*0470*/  IADD3 R8, -R8, R14, RZ ;  /* 0x0000000e08087210 */ /* 0x000fc40007ffe1ff */
[----:B------:R-:W-:Y:S01]  /*0480*/  LEA.HI R13, R13, R12, RZ, 0x2 ;  /* 0x0000000c0d0d7211 */ /* 0x000fe200078f10ff */
[----:B------:R1:W-:Y:S01]  /*0490*/  STL [R1+0xb4], R6 ;  /* 0x0000b40601007387 */ /* 0x0003e20000100800 */
[----:B------:R-:W-:Y:S02]  /*04a0*/  SHF.R.U32.HI R9, RZ, 0x2, R9 ;  /* 0x00000002ff097819 */ /* 0x000fe40000011609 */
[----:B------:R-:W-:Y:S02]  /*04b0*/  SHF.R.U32.HI R11, RZ, 0x2, R11 ;  /* 0x00000002ff0b7819 */ /* 0x000fe4000001160b */
[----:B------:R-:W-:Y:S02]  /*04c0*/  SHF.R.U32.HI R13, RZ, 0x2, R13 ;  /* 0x00000002ff0d7819 */ /* 0x000fe4000001160d */
[C---:B------:R-:W-:Y:S02]  /*04d0*/  LOP3.LUT R7, R8.reuse, 0x3, R9, 0x78, !PT ;  /* 0x0000000308077812 */ /* 0x040fe400078e7809 */
[----:B------:R-:W-:-:S02]  /*04e0*/  LOP3.LUT R0, R8, 0x3, R11, 0x78, !PT ;  /* 0x0000000308007812 */ /* 0x000fc400078e780b */
[----:B0-----:R-:W-:Y:S02]  /*04f0*/  CS2R R10, SRZ ;  /* 0x00000000000a7805 */ /* 0x001fe4000001ff00 */
[----:B-1----:R-:W-:-:S05]  /*0500*/  LOP3.LUT R6, R8, 0x3, R5, 0x78, !PT ;  /* 0x0000000308067812 */ /* 0x002fca00078e7805 */
[----:B------:R0:W-:Y:S04]  /*0510*/  STL [R1+0xc4], R6 ;  /* 0x0000c40601007387 */ /* 0x0001e80000100800 */
[----:B------:R-:W-:Y:S04]  /*0520*/  STL [R1+0xc0], R7 ;  /* 0x0000c00701007387 */ /* 0x000fe80000100800 */
[----:B------:R1:W-:Y:S01]  /*0530*/  STL [R1+0xbc], R0 ;  /* 0x0000bc0001007387 */ /* 0x0003e20000100800 */
[----:B0-----:R-:W-:Y:S02]  /*0540*/  LOP3.LUT R6, R8, 0x3, R13, 0x78, !PT ;  /* 0x0000000308067812 */ /* 0x001fe400078e780d */
[----:B------:R-:W-:-:S03]  /*0550*/  CS2R R12, SRZ ;  /* 0x00000000000c7805 */ /* 0x000fc6000001ff00 */
[----:B------:R0:W-:Y:S04]  /*0560*/  STL [R1+0xb8], R6 ;  /* 0x0000b80601007387 */ /* 0x0001e80000100800 */
[----:B------:R0:W-:Y:S04]  /*0570*/  STL [R1+0x30], RZ ;  /* 0x000030ff01007387 */ /* 0x0001e80000100800 */
[----:B------:R0:W-:Y:S04]  /*0580*/  STL [R1+0x40], RZ ;  /* 0x000040ff01007387 */ /* 0x0001e80000100800 */
[----:B------:R0:W-:Y:S04]  /*0590*/  STL [R1+0x2c], RZ ;  /* 0x00002cff01007387 */ /* 0x0001e80000100800 */
[----:B------:R0:W-:Y:S01]  /*05a0*/  STL [R1+0x3c], RZ ;  /* 0x00003cff01007387 */ /* 0x0001e20000100800 */
[C---:B--2---:R-:W-:Y:S01]  /*05b0*/  PRMT R4, R2.reuse, 0x7632, R4 ;  /* 0x0000763202047816 */ /* 0x044fe20000000004 */
[----:B-1----:R-:W-:Y:S01]  /*05c0*/  IMAD.U32 R0, R2, 0x10000, RZ ;  /* 0x0001000002007824 */ /* 0x002fe200078e00ff */
[----:B------:R-:W-:-:S02]  /*05d0*/  PRMT R5, R3, 0x7632, R5 ;  /* 0x0000763203057816 */ /* 0x000fc40000000005 */
[----:B------:R-:W-:Y:S02]  /*05e0*/  SHF.L.U32 R2, R3, 0x10, RZ ;  /* 0x0000001003027819 */ /* 0x000fe400000006ff */
[----:B------:R-:W-:Y:S01]  /*05f0*/  SHF.L.U32 R3, R4, 0x10, RZ ;  /* 0x0000001004037819 */ /* 0x000fe200000006ff */
[----:B0-----:R-:W-:-:S07]  /*0600*/  IMAD.U32 R4, R5, 0x10000, RZ ;  /* 0x0001000005047824 */ /* 0x001fce00078e00ff */
.L_x_720:
[----:B-1----:R-:W2:Y:S04]  /*0610*/  LDL R14, [R1+0xb0] ;  /* 0x0000b000010e7983 */ /* 0x002ea80000100800 */
[----:B------:R-:W3:Y:S01]  /*0620*/  LDL R21, [R1+0xb4] ;  /* 0x0000b40001157983 */ /* 0x000ee20000100800 */
        /* <DEDUP_REMOVED lines=19> */
[----:B------:R-:W-:Y:S01]  /*0760*/  IADD3 R9, P1, R46, R8, RZ ;  /* 0x000000082e097210 */ /* 0x000fe20007f3e0ff */
[----:B------:R-:W-:-:S03]  /*0770*/  ULDC UR7, c[0x0][0x250] ;  /* 0x0000940000077ab9 */ /* 0x000fc60000000800 */
[----:B------:R-:W-:Y:S02]  /*0780*/  IADD3.X R16, RZ, R5, RZ, P1, !PT ;  /* 0x00000005ff107210 */ /* 0x000fe40000ffe4ff */
[C---:B------:R-:W-:Y:S02]  /*0790*/  SHF.L.U32 R19, R9.reuse, 0x1, RZ ;  /* 0x0000000109137819 */ /* 0x040fe400000006ff */
[----:B------:R-:W-:Y:S01]  /*07a0*/  SHF.L.U64.HI R20, R9, 0x1, R16 ;  /* 0x0000000109147819 */ /* 0x000fe20000010210 */
[----:B------:R-:W-:-:S04]  /*07b0*/  VIADD R9, R46, 0x500 ;  /* 0x000005002e097836 */ /* 0x000fc80000000000 */
[----:B------:R-:W-:Y:S01]  /*07c0*/  STL [R1+0x74], R20 ;  /* 0x0000741401007387 */ /* 0x000fe20000100800 */
[----:B------:R-:W-:-:S03]  /*07d0*/  IADD3 R9, P2, R9, R8, RZ ;  /* 0x0000000809097210 */ /* 0x000fc60007f5e0ff */
[----:B------:R0:W-:Y:S01]  /*07e0*/  STL [R1+0x70], R19 ;  /* 0x0000701301007387 */ /* 0x0001e20000100800 */
[----:B------:R-:W-:-:S05]  /*07f0*/  SHF.L.U32 R22, R9, 0x1, RZ ;  /* 0x0000000109167819 */ /* 0x000fca00000006ff */
[----:B------:R1:W-:Y:S01]  /*0800*/  STL [R1+0x90], R22 ;  /* 0x0000901601007387 */ /* 0x0003e20000100800 */
[----:B--2---:R-:W-:-:S04]  /*0810*/  IADD3 R15, P0, R14, UR12, RZ ;  /* 0x0000000c0e0f7c10 */ /* 0x004fc8000ff1e0ff */
[----:B------:R-:W-:Y:S02]  /*0820*/  IADD3.X R18, RZ, UR13, RZ, P0, !PT ;  /* 0x0000000dff127c10 */ /* 0x000fe400087fe4ff */
[----:B------:R-:W-:-:S04]  /*0830*/  LEA R14, P0, R15, UR14, 0x3 ;  /* 0x0000000e0f0e7c11 */ /* 0x000fc8000f8018ff */
[----:B------:R-:W-:Y:S02]  /*0840*/  LEA.HI.X R15, R15, UR15, R18, 0x3, P0 ;  /* 0x0000000f0f0f7c11 */ /* 0x000fe400080f1c12 */
[----:B------:R-:W-:-:S04]  /*0850*/  IADD3 R16, P0, R19, UR18, RZ ;  /* 0x0000001213107c10 */ /* 0x000fc8000ff1e0ff */
[----:B------:R-:W2:Y:S01]  /*0860*/  LDG.E.64.CONSTANT R14, desc[UR10][R14.64] ;  /* 0x0000000a0e0e7981 */ /* 0x000ea2000c1e9b00 */
[C---:B------:R-:W-:Y:S02]  /*0870*/  IADD3.X R17, R20.reuse, UR19, RZ, P0, !PT ;  /* 0x0000001314117c10 */ /* 0x040fe400087fe4ff */
[----:B------:R-:W-:Y:S02]  /*0880*/  IADD3 R18, P1, R19, UR20, RZ ;  /* 0x0000001413127c10 */ /* 0x000fe4000ff3e0ff */
[----:B---3--:R-:W-:Y:S02]  /*0890*/  IADD3 R25, P0, R21, UR12, RZ ;  /* 0x0000000c15197c10 */ /* 0x008fe4000ff1e0ff */
[----:B0-----:R-:W-:Y:S01]  /*08a0*/  IADD3.X R19, R20, UR21, RZ, P1, !PT ;  /* 0x0000001514137c10 */ /* 0x001fe20008ffe4ff */
[----:B------:R-:W3:Y:S01]  /*08b0*/  LDG.E.64.CONSTANT R16, desc[UR10][R16.64] ;  /* 0x0000000a10107981 */ /* 0x000ee2000c1e9b00 */
[----:B------:R-:W-:Y:S01]  /*08c0*/  IADD3.X R20, RZ, R5, RZ, P2, !PT ;  /* 0x00000005ff147210 */ /* 0x000fe200017fe4ff */
[----:B------:R-:W-:Y:S01]  /*08d0*/  IMAD.X R26, RZ, RZ, UR13, P0 ;  /* 0x0000000dff1a7e24 */ /* 0x000fe200080e06ff */
[----:B------:R-:W-:Y:S01]  /*08e0*/  LEA R24, P0, R25, UR14, 0x3 ;  /* 0x0000000e19187c11 */ /* 0x000fe2000f8018ff */
[----:B------:R-:W-:Y:S01]  /*08f0*/  ULDC.64 UR12, c[0x0][0x258] ;  /* 0x00009600000c7ab9 */ /* 0x000fe20000000a00 */
[----:B------:R-:W4:Y:S01]  /*0900*/  LDG.E.64.CONSTANT R18, desc[UR10][R18.64] ;  /* 0x0000000a12127981 */ /* 0x000f22000c1e9b00 */
[----:B------:R-:W-:-:S02]  /*0910*/  SHF.L.U64.HI R27, R9, 0x1, R20 ;  /* 0x00000001091b7819 */ /* 0x000fc40000010214 */
[C---:B------:R-:W-:Y:S02]  /*0920*/  IADD3 R20, P1, R22.reuse, UR18, RZ ;  /* 0x0000001216147c10 */ /* 0x040fe4000ff3e0ff */
[----:B------:R-:W-:Y:S02]  /*0930*/  LEA.HI.X R25, R25, UR15, R26, 0x3, P0 ;  /* 0x0000000f19197c11 */ /* 0x000fe400080f1c1a */
[----:B-1----:R-:W-:Y:S02]  /*0940*/  IADD3 R22, P2, R22, UR20, RZ ;  /* 0x0000001416167c10 */ /* 0x002fe4000ff5e0ff */
[C---:B------:R-:W-:Y:S02]  /*0950*/  IADD3.X R21, R27.reuse, UR19, RZ, P1, !PT ;  /* 0x000000131b157c10 */ /* 0x040fe40008ffe4ff */
[----:B------:R-:W4:Y:S01]  /*0960*/  LDG.E.64.CONSTANT R24, desc[UR10][R24.64] ;  /* 0x0000000a18187981 */ /* 0x000f22000c1e9b00 */
[----:B------:R-:W-:-:S03]  /*0970*/  IADD3.X R23, R27, UR21, RZ, P2, !PT ;  /* 0x000000151b177c10 */ /* 0x000fc600097fe4ff */
[----:B------:R-:W4:Y:S04]  /*0980*/  LDG.E.64.CONSTANT R20, desc[UR10][R20.64] ;  /* 0x0000000a14147981 */ /* 0x000f28000c1e9b00 */
[----:B------:R-:W4:Y:S01]  /*0990*/  LDG.E.64.CONSTANT R22, desc[UR10][R22.64] ;  /* 0x0000000a16167981 */ /* 0x000f22000c1e9b00 */
[----:B------:R-:W-:-:S04]  /*09a0*/  IADD3 R9, R46, 0xa00, RZ ;  /* 0x00000a002e097810 */ /* 0x000fc80007ffe0ff */
[----:B------:R-:W-:-:S04]  /*09b0*/  IADD3 R9, P0, R9, R8, RZ ;  /* 0x0000000809097210 */ /* 0x000fc80007f1e0ff */
[----:B------:R-:W-:Y:S01]  /*09c0*/  IADD3.X R26, RZ, R5, RZ, P0, !PT ;  /* 0x00000005ff1a7210 */ /* 0x000fe200007fe4ff */
[----:B------:R-:W-:-:S03]  /*09d0*/  IMAD.SHL.U32 R28, R9, 0x2, RZ ;  /* 0x00000002091c7824 */ /* 0x000fc600078e00ff */
[----:B------:R-:W-:Y:S02]  /*09e0*/  SHF.L.U64.HI R30, R9, 0x1, R26 ;  /* 0x00000001091e7819 */ /* 0x000fe4000001021a */
[----:B------:R-:W-:Y:S01]  /*09f0*/  IADD3 R26, P0, R28, UR18, RZ ;  /* 0x000000121c1a7c10 */ /* 0x000fe2000ff1e0ff */
[----:B------:R0:W-:Y:S01]  /*0a00*/  STL [R1+0x98], R27 ;  /* 0x0000981b01007387 */ /* 0x0001e20000100800 */
[----:B------:R-:W-:-:S03]  /*0a10*/  IADD3 R9, R46, 0xf00, RZ ;  /* 0x00000f002e097810 */ /* 0x000fc60007ffe0ff */
[----:B------:R1:W-:Y:S01]  /*0a20*/  STL [R1+0x94], R28 ;  /* 0x0000941c01007387 */ /* 0x0003e20000100800 */
[----:B0-----:R-:W-:Y:S02]  /*0a30*/  IADD3.X R27, R30, UR19, RZ, P0, !PT ;  /* 0x000000131e1b7c10 */ /* 0x001fe400087fe4ff */
[----:B-1----:R-:W-:-:S04]  /*0a40*/  IADD3 R28, P0, R28, UR20, RZ ;  /* 0x000000141c1c7c10 */ /* 0x002fc8000ff1e0ff */
[----:B------:R-:W4:Y:S01]  /*0a50*/  LDG.E.64.CONSTANT R26, desc[UR10][R26.64] ;  /* 0x0000000a1a1a7981 */ /* 0x000f22000c1e9b00 */
[----:B------:R-:W-:Y:S02]  /*0a60*/  IADD3.X R29, R30, UR21, RZ, P0, !PT ;  /* 0x000000151e1d7c10 */ /* 0x000fe400087fe4ff */
[----:B------:R-:W-:Y:S01]  /*0a70*/  IADD3 R9, P0, R9, R8, RZ ;  /* 0x0000000809097210 */ /* 0x000fe20007f1e0ff */
[----:B------:R0:W-:Y:S04]  /*0a80*/  STL [R1+0xa0], R30 ;  /* 0x0000a01e01007387 */ /* 0x0001e80000100800 */
[----:B------:R-:W-:Y:S01]  /*0a90*/  IMAD.SHL.U32 R32, R9, 0x2, RZ ;  /* 0x0000000209207824 */ /* 0x000fe200078e00ff */
[----:B------:R-:W4:Y:S01]  /*0aa0*/  LDG.E.64.CONSTANT R28, desc[UR10][R28.64] ;  /* 0x0000000a1c1c7981 */ /* 0x000f22000c1e9b00 */
[----:B0-----:R-:W-:-:S04]  /*0ab0*/  IADD3.X R30, RZ, R5, RZ, P0, !PT ;  /* 0x00000005ff1e7210 */ /* 0x001fc800007fe4ff */
[----:B------:R-:W-:Y:S02]  /*0ac0*/  SHF.L.U64.HI R34, R9, 0x1, R30 ;  /* 0x0000000109227819 */ /* 0x000fe4000001021e */
[----:B------:R-:W-:Y:S02]  /*0ad0*/  IADD3 R30, P0, R32, UR18, RZ ;  /* 0x00000012201e7c10 */ /* 0x000fe4000ff1e0ff */
[----:B------:R-:W-:Y:S01]  /*0ae0*/  IADD3 R9, R46, 0x1400, RZ ;  /* 0x000014002e097810 */ /* 0x000fe20007ffe0ff */
[----:B------:R0:W-:Y:S01]  /*0af0*/  STL [R1+0x9c], R32 ;  /* 0x00009c2001007387 */ /* 0x0001e20000100800 */
[----:B------:R-:W-:Y:S02]  /*0b00*/  IADD3.X R31, R34, UR19, RZ, P0, !PT ;  /* 0x00000013221f7c10 */ /* 0x000fe400087fe4ff */
[----:B------:R-:W-:Y:S01]  /*0b10*/  IADD3 R9, P0, R9, R8, RZ ;  /* 0x0000000809097210 */ /* 0x000fe20007f1e0ff */
[----:B------:R1:W-:Y:S01]  /*0b20*/  STL [R1+0xac], R34 ;  /* 0x0000ac2201007387 */ /* 0x0003e20000100800 */
[----:B0-----:R-:W-:-:S03]  /*0b30*/  IADD3 R32, P1, R32, UR20, RZ ;  /* 0x0000001420207c10 */ /* 0x001fc6000ff3e0ff */
[----:B------:R-:W-:Y:S01]  /*0b40*/  IMAD.SHL.U32 R36, R9, 0x2, RZ ;  /* 0x0000000209247824 */ /* 0x000fe200078e00ff */
[----:B------:R-:W4:Y:S01]  /*0b50*/  LDG.E.64.CONSTANT R30, desc[UR10][R30.64] ;  /* 0x0000000a1e1e7981 */ /* 0x000f22000c1e9b00 */
[----:B------:R-:W-:Y:S02]  /*0b60*/  IADD3.X R33, R34, UR21, RZ, P1, !PT ;  /* 0x0000001522217c10 */ /* 0x000fe40008ffe4ff */
[----:B-1----:R-:W-:-:S04]  /*0b70*/  IADD3.X R34, RZ, R5, RZ, P0, !PT ;  /* 0x00000005ff227210 */ /* 0x002fc800007fe4ff */
[----:B------:R-:W-:Y:S01]  /*0b80*/  SHF.L.U64.HI R38, R9, 0x1, R34 ;  /* 0x0000000109267819 */ /* 0x000fe20000010222 */
[----:B------:R-:W4:Y:S01]  /*0b90*/  LDG.E.64.CONSTANT R32, desc[UR10][R32.64] ;  /* 0x0000000a20207981 */ /* 0x000f22000c1e9b00 */
[----:B------:R-:W-:-:S04]  /*0ba0*/  IADD3 R34, P0, R36, UR18, RZ ;  /* 0x0000001224227c10 */ /* 0x000fc8000ff1e0ff */
[----:B------:R-:W-:-:S06]  /*0bb0*/  IADD3.X R35, R38, UR19, RZ, P0, !PT ;  /* 0x0000001326237c10 */ /* 0x000fcc00087fe4ff */
[----:B------:R-:W4:Y:S04]  /*0bc0*/  LDG.E.64.CONSTANT R34, desc[UR10][R34.64] ;  /* 0x0000000a22227981 */ /* 0x000f28000c1e9b00 */
[----:B------:R0:W-:Y:S02]  /*0bd0*/  STL [R1+0xa4], R36 ;  /* 0x0000a42401007387 */ /* 0x0001e40000100800 */
[----:B0-----:R-:W-:-:S04]  /*0be0*/  IADD3 R36, P1, R36, UR20, RZ ;  /* 0x0000001424247c10 */ /* 0x001fc8000ff3e0ff */
[----:B------:R-:W-:-:S06]  /*0bf0*/  IADD3.X R37, R38, UR21, RZ, P1, !PT ;  /* 0x0000001526257c10 */ /* 0x000fcc0008ffe4ff */
[----:B------:R-:W4:Y:S01]  /*0c00*/  LDG.E.64.CONSTANT R36, desc[UR10][R36.64] ;  /* 0x0000000a24247981 */ /* 0x000f22000c1e9b00 */
[----:B------:R-:W-:-:S04]  /*0c10*/  IADD3 R9, R46, 0x1900, RZ ;  /* 0x000019002e097810 */ /* 0x000fc80007ffe0ff */
[----:B------:R-:W-:Y:S01]  /*0c20*/  IADD3 R9, P0, R9, R8, RZ ;  /* 0x0000000809097210 */ /* 0x000fe20007f1e0ff */
[----:B------:R0:W-:Y:S04]  /*0c30*/  STL [R1+0xa8], R38 ;  /* 0x0000a82601007387 */ /* 0x0001e80000100800 */
[----:B------:R-:W-:Y:S01]  /*0c40*/  IMAD.SHL.U32 R40, R9, 0x2, RZ ;  /* 0x0000000209287824 */ /* 0x000fe200078e00ff */
        /* <DEDUP_REMOVED lines=10> */
[----:B------:R-:W-:Y:S01]  /*0cf0*/  IADD3 R46, R46, 0x2300, RZ ;  /* 0x000023002e2e7810 */ /* 0x000fe20007ffe0ff */
[----:B------:R-:W4:Y:S01]  /*0d00*/  LDG.E.64.CONSTANT R38, desc[UR10][R38.64] ;  /* 0x0000000a26267981 */ /* 0x000f22000c1e9b00 */
[----:B------:R-:W-:Y:S02]  /*0d10*/  IADD3.X R41, R42, UR21, RZ, P1, !PT ;  /* 0x000000152a297c10 */ /* 0x000fe40008ffe4ff */
[----:B-1----:R-:W-:-:S04]  /*0d20*/  IADD3.X R42, RZ, R5, RZ, P0, !PT ;  /* 0x00000005ff2a7210 */ /* 0x002fc800007fe4ff */
[----:B------:R-:W-:Y:S01]  /*0d30*/  SHF.L.U64.HI R47, R9, 0x1, R42 ;  /* 0x00000001092f7819 */ /* 0x000fe2000001022a */
[----:B------:R0:W-:Y:S01]  /*0d40*/  STL [R1+0x80], R44 ;  /* 0x0000802c01007387 */ /* 0x0001e20000100800 */
[----:B------:R-:W-:Y:S02]  /*0d50*/  IADD3 R42, P0, R44, UR18, RZ ;  /* 0x000000122c2a7c10 */ /* 0x000fe4000ff1e0ff */
[----:B------:R-:W-:Y:S01]  /*0d60*/  MOV R51, 0x28 ;  /* 0x0000002800337802 */ /* 0x000fe20000000f00 */
[----:B------:R-:W4:Y:S01]  /*0d70*/  LDG.E.64.CONSTANT R40, desc[UR10][R40.64] ;  /* 0x0000000a28287981 */ /* 0x000f22000c1e9b00 */
[----:B------:R-:W-:Y:S02]  /*0d80*/  IADD3.X R43, R47, UR19, RZ, P0, !PT ;  /* 0x000000132f2b7c10 */ /* 0x000fe400087fe4ff */
[----:B------:R-:W-:-:S04]  /*0d90*/  IADD3 R46, P0, R46, R8, RZ ;  /* 0x000000082e2e7210 */ /* 0x000fc80007f1e0ff */
[----:B------:R-:W-:Y:S02]  /*0da0*/  IADD3.X R5, RZ, R5, RZ, P0, !PT ;  /* 0x00000005ff057210 */ /* 0x000fe400007fe4ff */
[----:B0-----:R-:W-:Y:S01]  /*0db0*/  IADD3 R44, P1, R44, UR20, RZ ;  /* 0x000000142c2c7c10 */ /* 0x001fe2000ff3e0ff */
[----:B------:R0:W-:Y:S01]  /*0dc0*/  STL [R1+0x84], R47 ;  /* 0x0000842f01007387 */ /* 0x0001e20000100800 */
[C---:B------:R-:W-:Y:S01]  /*0dd0*/  SHF.L.U64.HI R50, R46.reuse, 0x1, R5 ;  /* 0x000000012e327819 */ /* 0x040fe20000010205 */
[----:B------:R-:W-:Y:S01]  /*0de0*/  IMAD.SHL.U32 R48, R46, 0x2, RZ ;  /* 0x000000022e307824 */ /* 0x000fe200078e00ff */
[----:B------:R-:W-:Y:S01]  /*0df0*/  IADD3.X R45, R47, UR21, RZ, P1, !PT ;  /* 0x000000152f2d7c10 */ /* 0x000fe20008ffe4ff */
[----:B------:R-:W-:Y:S01]  /*0e00*/  IMAD R51, R6, R51, UR6 ;  /* 0x0000000606337e24 */ /* 0x000fe2000f8e0233 */
[----:B------:R-:W4:Y:S02]  /*0e10*/  LDG.E.64.CONSTANT R42, desc[UR10][R42.64] ;  /* 0x0000000a2a2a7981 */ /* 0x000f24000c1e9b00 */
[----:B------:R-:W-:-:S02]  /*0e20*/  IADD3 R46, P0, R48, UR18, RZ ;  /* 0x00000012302e7c10 */ /* 0x000fc4000ff1e0ff */
[----:B------:R1:W-:Y:S02]  /*0e30*/  STL [R1+0x78], R48 ;  /* 0x0000783001007387 */ /* 0x0003e40000100800 */
[----:B0-----:R-:W-:Y:S02]  /*0e40*/  IADD3.X R47, R50, UR19, RZ, P0, !PT ;  /* 0x00000013322f7c10 */ /* 0x001fe400087fe4ff */
[----:B------:R0:W-:Y:S01]  /*0e50*/  STL [R1+0x7c], R50 ;  /* 0x00007c3201007387 */ /* 0x0001e20000100800 */
[----:B------:R-:W-:-:S03]  /*0e60*/  LEA R7, R7, R51, 0x3 ;  /* 0x0000003307077211 */ /* 0x000fc600078e18ff */
[----:B------:R-:W4:Y:S01]  /*0e70*/  LDG.E.64.CONSTANT R44, desc[UR10][R44.64] ;  /* 0x0000000a2c2c7981 */ /* 0x000f22000c1e9b00 */
[----:B-1----:R-:W-:-:S03]  /*0e80*/  IADD3 R48, P1, R48, UR20, RZ ;  /* 0x0000001430307c10 */ /* 0x002fc6000ff3e0ff */
[----:B------:R-:W4:Y:S01]  /*0e90*/  LDG.E.64.CONSTANT R46, desc[UR10][R46.64] ;  /* 0x0000000a2e2e7981 */ /* 0x000f22000c1e9b00 */
[----:B------:R-:W-:-:S06]  /*0ea0*/  IADD3.X R49, R50, UR21, RZ, P1, !PT ;  /* 0x0000001532317c10 */ /* 0x000fcc0008ffe4ff */
[----:B------:R-:W4:Y:S01]  /*0eb0*/  LDG.E.64.CONSTANT R48, desc[UR10][R48.64] ;  /* 0x0000000a30307981 */ /* 0x000f22000c1e9b00 */
[----:B--2---:R-:W-:-:S06]  /*0ec0*/  FADD.FTZ R5, R15, UR7 ;  /* 0x000000070f057e21 */ /* 0x004fcc0008010000 */
[----:B------:R-:W1:Y:S01]  /*0ed0*/  MUFU.RSQ R5, R5 ;  /* 0x0000000500057308 */ /* 0x000e620000001400 */
[C---:B---3--:R-:W-:Y:S02]  /*0ee0*/  PRMT R9, R16.reuse, 0x7632, R9 ;  /* 0x0000763210097816 */ /* 0x048fe40000000009 */
[----:B------:R-:W-:Y:S02]  /*0ef0*/  SHF.L.U32 R8, R16, 0x10, RZ ;  /* 0x0000001010087819 */ /* 0x000fe400000006ff */
[C---:B----4-:R-:W-:Y:S01]  /*0f00*/  SHF.L.U32 R57, R18.reuse, 0x10, RZ ;  /* 0x0000001012397819 */ /* 0x050fe200000006ff */
[----:B------:R-:W-:Y:S01]  /*0f10*/  IMAD.U32 R9, R9, 0x10000, RZ ;  /* 0x0001000009097824 */ /* 0x000fe200078e00ff */
[----:B------:R-:W-:Y:S01]  /*0f20*/  PRMT R15, R18, 0x7632, R15 ;  /* 0x00007632120f7816 */ /* 0x000fe2000000000f */
[C---:B------:R-:W-:Y:S02]  /*0f30*/  FADD.FTZ R8, -R14.reuse, R8 ;  /* 0x000000080e087221 */ /* 0x040fe40000010100 */
[----:B------:R-:W-:Y:S01]  /*0f40*/  FADD.FTZ R9, -R14, R9 ;  /* 0x000000090e097221 */ /* 0x000fe20000010100 */
[----:B------:R-:W-:Y:S01]  /*0f50*/  SHF.L.U32 R15, R15, 0x10, RZ ;  /* 0x000000100f0f7819 */ /* 0x000fe200000006ff */
[C---:B0-----:R-:W-:Y:S01]  /*0f60*/  FMUL.FTZ R50, R0.reuse, R57 ;  /* 0x0000003900327220 */ /* 0x041fe20000410000 */
[C---:B-1----:R-:W-:Y:S01]  /*0f70*/  FMUL.FTZ R54, R5.reuse, R8 ;  /* 0x0000000805367220 */ /* 0x042fe20000410000 */
[----:B------:R-:W-:Y:S01]  /*0f80*/  FMUL.FTZ R6, R5, R9 ;  /* 0x0000000905067220 */ /* 0x000fe20000410000 */
[----:B------:R-:W-:Y:S01]  /*0f90*/  FFMA.FTZ R51, R0, R57, RZ ;  /* 0x0000003900337223 */ /* 0x000fe200000100ff */
[----:B------:R-:W-:Y:S01]  /*0fa0*/  STL [R1+0xc8], R16 ;  /* 0x0000c81001007387 */ /* 0x000fe20000100800 */
[-C--:B------:R-:W-:Y:S01]  /*0fb0*/  FMUL.FTZ R8, R3, R15.reuse ;  /* 0x0000000f03087220 */ /* 0x080fe20000410000 */
[----:B------:R-:W-:Y:S01]  /*0fc0*/  FFMA.FTZ R50, R54, R50, RZ ;  /* 0x0000003236327223 */ /* 0x000fe200000100ff */
[----:B------:R-:W-:Y:S01]  /*0fd0*/  FADD.FTZ R25, R25, UR7 ;  /* 0x0000000719197e21 */ /* 0x000fe20008010000 */
[----:B------:R-:W-:Y:S01]  /*0fe0*/  STL [R1+0xd0], R18 ;  /* 0x0000d01201007387 */ /* 0x000fe20000100800 */
[----:B------:R-:W-:Y:S01]  /*0ff0*/  FFMA.FTZ R51, R3, R15, R51 ;  /* 0x0000000f03337223 */ /* 0x000fe20000010033 */
[----:B------:R-:W-:-:S02]  /*1000*/  FFMA.FTZ R8, R6, R8, R50 ;  /* 0x0000000806087223 */ /* 0x000fc40000010032 */
[----:B------:R0:W-:Y:S01]  /*1010*/  STL [R1+0x50], R54 ;  /* 0x0000503601007387 */ /* 0x0001e20000100800 */
[----:B------:R-:W-:Y:S02]  /*1020*/  IMAD.U32 R9, R20, 0x10000, RZ ;  /* 0x0001000014097824 */ /* 0x000fe400078e00ff */
[----:B0-----:R-:W-:Y:S01]  /*1030*/  FADD.FTZ R54, R15, R11 ;  /* 0x0000000b0f367221 */ /* 0x001fe20000010000 */
[----:B-----5:R-:W-:Y:S02]  /*1040*/  FFMA.FTZ R15, R6, R15, R10 ;  /* 0x0000000f060f7223 */ /* 0x020fe4000001000a */
[----:B------:R0:W1:Y:S01]  /*1050*/  MUFU.RSQ R6, R25 ;  /* 0x0000001900067308 */ /* 0x0000620000001400 */
[----:B------:R-:W-:Y:S01]  /*1060*/  SHF.L.U32 R18, R22, 0x10, RZ ;  /* 0x0000001016127819 */ /* 0x000fe200000006ff */
[----:B------:R-:W-:Y:S01]  /*1070*/  FADD.FTZ R9, -R14, R9 ;  /* 0x000000090e097221 */ /* 0x000fe20000010100 */
[----:B------:R2:W-:Y:S01]  /*1080*/  STL [R1+0x1c], R7 ;  /* 0x00001c0701007387 */ /* 0x0005e20000100800 */
[----:B------:R-:W-:-:S02]  /*1090*/  IMAD.U32 R55, R17, 0x10000, RZ ;  /* 0x0001000011377824 */ /* 0x000fc400078e00ff */
[----:B------:R-:W-:Y:S01]  /*10a0*/  FMUL.FTZ R16, R5, R9 ;  /* 0x0000000905107220 */ /* 0x000fe20000410000 */
[----:B0-----:R-:W-:Y:S01]  /*10b0*/  PRMT R25, R20, 0x7632, R25 ;  /* 0x0000763214197816 */ /* 0x001fe20000000019 */
[----:B--2---:R-:W-:Y:S01]  /*10c0*/  FMUL.FTZ R7, R0, R18 ;  /* 0x0000001200077220 */ /* 0x004fe20000410000 */
[----:B------:R-:W-:Y:S02]  /*10d0*/  PRMT R53, R17, 0x7632, R53 ;  /* 0x0000763211357816 */ /* 0x000fe40000000035 */
[----:B------:R-:W-:Y:S01]  /*10e0*/  PRMT R50, R22, 0x7632, R50 ;  /* 0x0000763216327816 */ /* 0x000fe20000000032 */
[----:B------:R-:W-:Y:S01]  /*10f0*/  FFMA.FTZ R8, R16, R7, R8 ;  /* 0x0000000710087223 */ /* 0x000fe20000010008 */
[----:B------:R-:W-:Y:S01]  /*1100*/  SHF.L.U32 R25, R25, 0x10, RZ ;  /* 0x0000001019197819 */ /* 0x000fe200000006ff */
[----:B------:R-:W-:Y:S01]  /*1110*/  FADD.FTZ R55, -R24, R55 ;  /* 0x0000003718377221 */ /* 0x000fe20000010100 */
[C---:B------:R-:W-:Y:S01]  /*1120*/  SHF.L.U32 R7, R19.reuse, 0x10, RZ ;  /* 0x0000001013077819 */ /* 0x040fe200000006ff */
[----:B------:R-:W-:Y:S01]  /*1130*/  STL [R1+0x124], R57 ;  /* 0x0001243901007387 */ /* 0x000fe20000100800 */
[----:B------:R-:W-:Y:S01]  /*1140*/  PRMT R52, R19, 0x7632, R52 ;  /* 0x0000763213347816 */ /* 0x000fe20000000034 */
[----:B------:R-:W-:Y:S01]  /*1150*/  FADD.FTZ R25, -R14, R25 ;  /* 0x000000190e197221 */ /* 0x000fe20000010100 */
[----:B------:R-:W-:Y:S01]  /*1160*/  SHF.L.U32 R53, R53, 0x10, RZ ;  /* 0x0000001035357819 */ /* 0x000fe200000006ff */
[----:B------:R-:W-:Y:S01]  /*1170*/  STL [R1+0x18], R18 ;  /* 0x0000181201007387 */ /* 0x000fe20000100800 */
[----:B------:R-:W-:Y:S01]  /*1180*/  SHF.L.U32 R50, R50, 0x10, RZ ;  /* 0x0000001032327819 */ /* 0x000fe200000006ff */
[----:B------:R-:W-:-:S02]  /*1190*/  FMUL.FTZ R9, R2, R7 ;  /* 0x0000000702097220 */ /* 0x000fc40000410000 */
[----:B------:R1:W-:Y:S01]  /*11a0*/  STL [R1+0x68], R16 ;  /* 0x0000681001007387 */ /* 0x0003e20000100800 */
[----:B------:R-:W-:Y:S02]  /*11b0*/  IMAD.U32 R52, R52, 0x10000, RZ ;  /* 0x0001000034347824 */ /* 0x000fe400078e00ff */
[----:B------:R-:W-:Y:S01]  /*11c0*/  FMUL.FTZ R11, R3, R50 ;  /* 0x00000032030b7220 */ /* 0x000fe20000410000 */
[----:B------:R-:W-:Y:S01]  /*11d0*/  STL [R1+0xd4], R17 ;  /* 0x0000d41101007387 */ /* 0x000fe20000100800 */
[----:B------:R-:W-:Y:S01]  /*11e0*/  FADD.FTZ R53, -R24, R53 ;  /* 0x0000003518357221 */ /* 0x000fe20000010100 */
[----:B------:R-:W-:Y:S02]  /*11f0*/  FMUL.FTZ R25, R5, R25 ;  /* 0x0000001905197220 */ /* 0x000fe40000410000 */
[----:B------:R-:W-:Y:S01]  /*1200*/  STL [R1+0xd8], R19 ;  /* 0x0000d81301007387 */ /* 0x000fe20000100800 */
[----:B-1----:R-:W-:Y:S01]  /*1210*/  FMUL.FTZ R16, R6, R55 ;  /* 0x0000003706107220 */ /* 0x002fe20000410000 */
[----:B------:R-:W-:-:S02]  /*1220*/  IMAD.U32 R55, R21, 0x10000, RZ ;  /* 0x0001000015377824 */ /* 0x000fc400078e00ff */
[----:B------:R-:W-:Y:S01]  /*1230*/  STL [R1+0xdc], R20 ;  /* 0x0000dc1401007387 */ /* 0x000fe20000100800 */
[----:B------:R-:W-:Y:S01]  /*1240*/  FFMA.FTZ R51, R0, R18, R51 ;  /* 0x0000001200337223 */ /* 0x000fe20000010033 */
[----:B------:R-:W-:Y:S02]  /*1250*/  FFMA.FTZ R9, R16, R9, RZ ;  /* 0x0000000910097223 */ /* 0x000fe400000100ff */
[----:B------:R-:W-:Y:S01]  /*1260*/  STL [R1+0xe0], R22 ;  /* 0x0000e01601007387 */ /* 0x000fe20000100800 */
[----:B------:R-:W-:Y:S01]  /*1270*/  FMUL.FTZ R10, R4, R52 ;  /* 0x00000034040a7220 */ /* 0x000fe20000410000 */
[----:B------:R-:W-:Y:S02]  /*1280*/  FMUL.FTZ R53, R6, R53 ;  /* 0x0000003506357220 */ /* 0x000fe40000410000 */
[----:B------:R0:W-:Y:S01]  /*1290*/  STL [R1+0x54], R16 ;  /* 0x0000541001007387 */ /* 0x0001e20000100800 */
[CC--:B------:R-:W-:Y:S01]  /*12a0*/  FFMA.FTZ R15, R25.reuse, R50.reuse, R15 ;  /* 0x00000032190f7223 */ /* 0x0c0fe2000001000f */
[----:B------:R-:W-:Y:S01]  /*12b0*/  FFMA.FTZ R8, R25, R11, R8 ;  /* 0x0000000b19087223 */ /* 0x000fe20000010008 */
[----:B------:R-:W-:Y:S01]  /*12c0*/  FADD.FTZ R55, -R24, R55 ;  /* 0x0000003718377221 */ /* 0x000fe20000010100 */
[----:B------:R-:W-:Y:S01]  /*12d0*/  PRMT R25, R21, 0x7632, R25 ;  /* 0x0000763215197816 */ /* 0x000fe20000000019 */
[--C-:B------:R-:W-:Y:S01]  /*12e0*/  FADD.FTZ R54, R54, R50.reuse ;  /* 0x0000003236367221 */ /* 0x100fe20000010000 */
[----:B------:R-:W-:Y:S01]  /*12f0*/  FFMA.FTZ R51, R3, R50, R51 ;  /* 0x0000003203337223 */ /* 0x000fe20000010033 */
[----:B0-----:R-:W-:Y:S01]  /*1300*/  SHF.L.U32 R16, R23, 0x10, RZ ;  /* 0x0000001017107819 */ /* 0x001fe200000006ff */
[----:B------:R-:W-:Y:S01]  /*1310*/  FFMA.FTZ R10, R53, R10, R9 ;  /* 0x0000000a350a7223 */ /* 0x000fe20000010009 */
[----:B------:R-:W-:Y:S01]  /*1320*/  PRMT R50, R23, 0x7632, R50 ;  /* 0x0000763217327816 */ /* 0x000fe20000000032 */
[----:B------:R-:W-:Y:S01]  /*1330*/  FMUL.FTZ R17, R6, R55 ;  /* 0x0000003706117220 */ /* 0x000fe20000410000 */
[C---:B------:R-:W-:Y:S01]  /*1340*/  FFMA.FTZ R9, R2.reuse, R7, RZ ;  /* 0x0000000702097223 */ /* 0x040fe200000100ff */
[----:B------:R-:W-:Y:S01]  /*1350*/  FMUL.FTZ R11, R2, R16 ;  /* 0x00000010020b7220 */ /* 0x000fe20000410000 */
[----:B------:R-:W-:Y:S01]  /*1360*/  SHF.L.U32 R25, R25, 0x10, RZ ;  /* 0x0000001019197819 */ /* 0x000fe200000006ff */
[-C--:B------:R-:W-:Y:S01]  /*1370*/  FFMA.FTZ R60, R53, R52.reuse, R12 ;  /* 0x00000034353c7223 */ /* 0x080fe2000001000c */
[----:B------:R-:W-:Y:S01]  /*1380*/  FFMA.FTZ R9, R4, R52, R9 ;  /* 0x0000003404097223 */ /* 0x000fe20000010009 */
[----:B------:R-:W-:Y:S01]  /*1390*/  FFMA.FTZ R12, R17, R11, R10 ;  /* 0x0000000b110c7223 */ /* 0x000fe2000001000a */
[----:B------:R-:W-:Y:S01]  /*13a0*/  FADD.FTZ R13, R52, R13 ;  /* 0x0000000d340d7221 */ /* 0x000fe20000010000 */
[----:B------:R-:W-:Y:S01]  /*13b0*/  IMAD.U32 R50, R50, 0x10000, RZ ;  /* 0x0001000032327824 */ /* 0x000fe200078e00ff */
[----:B------:R-:W-:Y:S01]  /*13c0*/  SHF.L.U32 R11, R26, 0x10, RZ ;  /* 0x000000101a0b7819 */ /* 0x000fe200000006ff */
[----:B------:R-:W-:Y:S01]  /*13d0*/  FADD.FTZ R25, -R24, R25 ;  /* 0x0000001918197221 */ /* 0x000fe20000010100 */
[----:B------:R-:W-:Y:S01]  /*13e0*/  STL [R1+0xe4], R21 ;  /* 0x0000e41501007387 */ /* 0x000fe20000100800 */
[----:B------:R-:W-:Y:S01]  /*13f0*/  FFMA.FTZ R9, R2, R16, R9 ;  /* 0x0000001002097223 */ /* 0x000fe20000010009 */
[----:B------:R-:W-:-:S02]  /*1400*/  FADD.FTZ R10, R13, R50 ;  /* 0x000000320d0a7221 */ /* 0x000fc40000010000 */
[----:B------:R-:W-:Y:S01]  /*1410*/  STL [R1+0xe8], R23 ;  /* 0x0000e81701007387 */ /* 0x000fe20000100800 */
[----:B------:R-:W-:Y:S01]  /*1420*/  FMUL.FTZ R25, R6, R25 ;  /* 0x0000001906197220 */ /* 0x000fe20000410000 */
[-C--:B------:R-:W-:Y:S01]  /*1430*/  FMUL.FTZ R52, R4, R50.reuse ;  /* 0x0000003204347220 */ /* 0x080fe20000410000 */
[----:B------:R-:W-:Y:S01]  /*1440*/  FADD.FTZ R13, -R14, R11 ;  /* 0x0000000b0e0d7221 */ /* 0x000fe20000010100 */
[----:B------:R0:W-:Y:S01]  /*1450*/  STL [R1+0x20], R16 ;  /* 0x0000201001007387 */ /* 0x0001e20000100800 */
[----:B------:R-:W-:Y:S02]  /*1460*/  IMAD.U32 R11, R27, 0x10000, RZ ;  /* 0x000100001b0b7824 */ /* 0x000fe400078e00ff */
[C---:B------:R-:W-:Y:S01]  /*1470*/  FFMA.FTZ R60, R25.reuse, R50, R60 ;  /* 0x00000032193c7223 */ /* 0x040fe2000001003c */
[----:B------:R-:W-:Y:S01]  /*1480*/  FFMA.FTZ R12, R25, R52, R12 ;  /* 0x00000034190c7223 */ /* 0x000fe2000001000c */
[----:B------:R1:W-:Y:S01]  /*1490*/  STL [R1+0x11c], R7 ;  /* 0x00011c0701007387 */ /* 0x0003e20000100800 */
[----:B------:R-:W-:-:S02]  /*14a0*/  SHF.L.U32 R53, R29, 0x10, RZ ;  /* 0x000000101d357819 */ /* 0x000fc400000006ff */
[----:B0-----:R-:W-:Y:S01]  /*14b0*/  SHF.L.U32 R16, R28, 0x10, RZ ;  /* 0x000000101c107819 */ /* 0x001fe200000006ff */
[----:B------:R-:W-:Y:S01]  /*14c0*/  STL [R1+0x6c], R17 ;  /* 0x00006c1101007387 */ /* 0x000fe20000100800 */
[----:B------:R-:W-:Y:S01]  /*14d0*/  FFMA.FTZ R9, R4, R50, R9 ;  /* 0x0000003204097223 */ /* 0x000fe20000010009 */
[----:B-1----:R-:W-:Y:S02]  /*14e0*/  FMUL.FTZ R7, R5, R13 ;  /* 0x0000000d05077220 */ /* 0x002fe40000410000 */
[----:B------:R-:W-:Y:S01]  /*14f0*/  FMUL.FTZ R25, R0, R16 ;  /* 0x0000001000197220 */ /* 0x000fe20000410000 */
[----:B------:R-:W-:Y:S01]  /*1500*/  STL [R1+0x10], R16 ;  /* 0x0000101001007387 */ /* 0x000fe20000100800 */
[----:B------:R-:W-:Y:S01]  /*1510*/  FADD.FTZ R11, -R24, R11 ;  /* 0x0000000b180b7221 */ /* 0x000fe20000010100 */
[----:B------:R-:W-:Y:S02]  /*1520*/  PRMT R50, R26, 0x7632, R50 ;  /* 0x000076321a327816 */ /* 0x000fe40000000032 */
[----:B------:R-:W-:Y:S01]  /*1530*/  STL [R1+0xec], R26 ;  /* 0x0000ec1a01007387 */ /* 0x000fe20000100800 */
[----:B------:R-:W-:Y:S01]  /*1540*/  PRMT R52, R27, 0x7632, R52 ;  /* 0x000076321b347816 */ /* 0x000fe20000000034 */
[----:B------:R-:W-:-:S02]  /*1550*/  FFMA.FTZ R8, R7, R25, R8 ;  /* 0x0000001907087223 */ /* 0x000fc40000010008 */
[----:B------:R-:W-:Y:S01]  /*1560*/  STL [R1+0xf0], R28 ;  /* 0x0000f01c01007387 */ /* 0x000fe20000100800 */
[----:B------:R-:W-:Y:S01]  /*1570*/  FMUL.FTZ R25, R2, R53 ;  /* 0x0000003502197220 */ /* 0x000fe20000410000 */
[----:B------:R-:W-:Y:S02]  /*1580*/  SHF.L.U32 R13, R50, 0x10, RZ ;  /* 0x00000010320d7819 */ /* 0x000fe400000006ff */
[----:B------:R0:W-:Y:S01]  /*1590*/  STL [R1+0x60], R7 ;  /* 0x0000600701007387 */ /* 0x0001e20000100800 */
[----:B------:R-:W-:Y:S02]  /*15a0*/  SHF.L.U32 R52, R52, 0x10, RZ ;  /* 0x0000001034347819 */ /* 0x000fe400000006ff */
[----:B------:R-:W-:Y:S01]  /*15b0*/  PRMT R50, R28, 0x7632, R50 ;  /* 0x000076321c327816 */ /* 0x000fe20000000032 */
[----:B------:R-:W-:Y:S01]  /*15c0*/  FADD.FTZ R13, -R14, R13 ;  /* 0x0000000d0e0d7221 */ /* 0x000fe20000010100 */
[----:B------:R-:W-:Y:S01]  /*15d0*/  PRMT R55, R29, 0x7632, R55 ;  /* 0x000076321d377816 */ /* 0x000fe20000000037 */
[----:B0-----:R-:W-:Y:S01]  /*15e0*/  FMUL.FTZ R7, R6, R11 ;  /* 0x0000000b06077220 */ /* 0x001fe20000410000 */
[----:B------:R-:W-:Y:S01]  /*15f0*/  SHF.L.U32 R50, R50, 0x10, RZ ;  /* 0x0000001032327819 */ /* 0x000fe200000006ff */
[----:B------:R-:W-:-:S02]  /*1600*/  FADD.FTZ R52, -R24, R52 ;  /* 0x0000003418347221 */ /* 0x000fc40000010100 */
[----:B------:R-:W-:Y:S01]  /*1610*/  FFMA.FTZ R12, R7, R25, R12 ;  /* 0x00000019070c7223 */ /* 0x000fe2000001000c */
[----:B------:R-:W-:Y:S01]  /*1620*/  IMAD.U32 R25, R30, 0x10000, RZ ;  /* 0x000100001e197824 */ /* 0x000fe200078e00ff */
[----:B------:R-:W-:Y:S01]  /*1630*/  SHF.L.U32 R55, R55, 0x10, RZ ;  /* 0x0000001037377819 */ /* 0x000fe200000006ff */
[----:B------:R-:W-:Y:S01]  /*1640*/  FMUL.FTZ R11, R5, R13 ;  /* 0x0000000d050b7220 */ /* 0x000fe20000410000 */
[----:B------:R-:W-:Y:S01]  /*1650*/  FFMA.FTZ R9, R2, R53, R9 ;  /* 0x0000003502097223 */ /* 0x000fe20000010009 */
[----:B------:R-:W-:Y:S01]  /*1660*/  FADD.FTZ R25, -R14, R25 ;  /* 0x000000190e197221 */ /* 0x000fe20000010100 */
[----:B------:R-:W-:Y:S01]  /*1670*/  FMUL.FTZ R52, R6, R52 ;  /* 0x0000003406347220 */ /* 0x000fe20000410000 */
[----:B------:R-:W-:Y:S01]  /*1680*/  FMUL.FTZ R13, R3, R50 ;  /* 0x00000032030d7220 */ /* 0x000fe20000410000 */
[----:B------:R-:W-:Y:S01]  /*1690*/  FADD.FTZ R10, R10, R55 ;  /* 0x000000370a0a7221 */ /* 0x000fe20000010000 */
[----:B------:R-:W-:Y:S01]  /*16a0*/  FMUL.FTZ R28, R5, R25 ;  /* 0x00000019051c7220 */ /* 0x000fe20000410000 */
[CC--:B------:R-:W-:Y:S01]  /*16b0*/  FMUL.FTZ R25, R4.reuse, R55.reuse ;  /* 0x0000003704197220 */ /* 0x0c0fe20000410000 */
[-C--:B------:R-:W-:Y:S01]  /*16c0*/  FFMA.FTZ R9, R4, R55.reuse, R9 ;  /* 0x0000003704097223 */ /* 0x080fe20000010009 */
[----:B------:R-:W-:Y:S01]  /*16d0*/  FFMA.FTZ R60, R52, R55, R60 ;  /* 0x00000037343c7223 */ /* 0x000fe2000001003c */
[----:B------:R-:W-:Y:S01]  /*16e0*/  FFMA.FTZ R8, R11, R13, R8 ;  /* 0x0000000d0b087223 */ /* 0x000fe20000010008 */
[----:B------:R-:W-:Y:S01]  /*16f0*/  SHF.L.U32 R55, R31, 0x10, RZ ;  /* 0x000000101f377819 */ /* 0x000fe200000006ff */
[----:B------:R-:W-:Y:S01]  /*1700*/  STL [R1+0x64], R7 ;  /* 0x0000640701007387 */ /* 0x000fe20000100800 */
[----:B------:R-:W-:Y:S01]  /*1710*/  PRMT R13, R30, 0x7632, R13 ;  /* 0x000076321e0d7816 */ /* 0x000fe2000000000d */
[----:B------:R-:W-:-:S02]  /*1720*/  IMAD.U32 R56, R34, 0x10000, RZ ;  /* 0x0001000022387824 */ /* 0x000fc400078e00ff */
[----:B------:R0:W-:Y:S01]  /*1730*/  STL [R1+0xf4], R27 ;  /* 0x0000f41b01007387 */ /* 0x0001e20000100800 */
[----:B------:R-:W-:Y:S01]  /*1740*/  FFMA.FTZ R51, R0, R16, R51 ;  /* 0x0000001000337223 */ /* 0x000fe20000010033 */
[----:B------:R-:W-:Y:S01]  /*1750*/  FADD.FTZ R55, -R24, R55 ;  /* 0x0000003718377221 */ /* 0x000fe20000010100 */
[----:B------:R-:W-:Y:S01]  /*1760*/  IMAD.U32 R13, R13, 0x10000, RZ ;  /* 0x000100000d0d7824 */ /* 0x000fe200078e00ff */
[----:B------:R-:W-:Y:S01]  /*1770*/  STL [R1+0xf8], R29 ;  /* 0x0000f81d01007387 */ /* 0x000fe20000100800 */
[----:B------:R-:W-:Y:S01]  /*1780*/  FADD.FTZ R54, R54, R50 ;  /* 0x0000003236367221 */ /* 0x000fe20000010000 */
[-C--:B------:R-:W-:Y:S01]  /*1790*/  FFMA.FTZ R15, R11, R50.reuse, R15 ;  /* 0x000000320b0f7223 */ /* 0x080fe2000001000f */
[----:B0-----:R-:W-:Y:S01]  /*17a0*/  SHF.L.U32 R27, R32, 0x10, RZ ;  /* 0x00000010201b7819 */ /* 0x001fe200000006ff */
[----:B------:R-:W-:Y:S01]  /*17b0*/  STL [R1+0xfc], R30 ;  /* 0x0000fc1e01007387 */ /* 0x000fe20000100800 */
[----:B------:R-:W-:Y:S01]  /*17c0*/  FADD.FTZ R56, -R14, R56 ;  /* 0x000000380e387221 */ /* 0x000fe20000010100 */
[----:B------:R-:W-:-:S02]  /*17d0*/  FFMA.FTZ R50, R3, R50, R51 ;  /* 0x0000003203327223 */ /* 0x000fc40000010033 */
[----:B------:R-:W-:Y:S01]  /*17e0*/  STL [R1+0x100], R32 ;  /* 0x0001002001007387 */ /* 0x000fe20000100800 */
[----:B------:R-:W-:Y:S01]  /*17f0*/  PRMT R51, R32, 0x7632, R51 ;  /* 0x0000763220337816 */ /* 0x000fe20000000033 */
[----:B------:R-:W-:Y:S02]  /*1800*/  FMUL.FTZ R26, R6, R55 ;  /* 0x00000037061a7220 */ /* 0x000fe40000410000 */
[----:B------:R-:W-:Y:S01]  /*1810*/  STL [R1], R27 ;  /* 0x0000001b01007387 */ /* 0x000fe20000100800 */
[----:B------:R-:W-:Y:S01]  /*1820*/  FADD.FTZ R13, -R14, R13 ;  /* 0x0000000d0e0d7221 */ /* 0x000fe20000010100 */
[----:B------:R-:W-:Y:S02]  /*1830*/  FMUL.FTZ R23, R5, R56 ;  /* 0x0000003805177220 */ /* 0x000fe40000410000 */
[----:B------:R-:W-:Y:S01]  /*1840*/  STL [R1+0x58], R28 ;  /* 0x0000581c01007387 */ /* 0x000fe20000100800 */
[----:B------:R-:W-:-:S03]  /*1850*/  FMUL.FTZ R11, R0, R27 ;  /* 0x0000001b000b7220 */ /* 0x000fc60000410000 */
[----:B------:R-:W-:Y:S01]  /*1860*/  STL [R1+0x104], R28 ;  /* 0x0001041c01007387 */ /* 0x000fe20000100800 */
[----:B------:R-:W-:-:S03]  /*1870*/  SHF.L.U32 R51, R51, 0x10, RZ ;  /* 0x0000001033337819 */ /* 0x000fc600000006ff */
[----:B------:R-:W-:Y:S01]  /*1880*/  STL [R1+0x108], R53 ;  /* 0x0001083501007387 */ /* 0x000fe20000100800 */
[----:B------:R-:W-:-:S03]  /*1890*/  FMUL.FTZ R13, R5, R13 ;  /* 0x0000000d050d7220 */ /* 0x000fc60000410000 */
[----:B------:R-:W-:Y:S01]  /*18a0*/  STL [R1+0x10c], R31 ;  /* 0x00010c1f01007387 */ /* 0x000fe20000100800 */
[----:B------:R-:W-:-:S03]  /*18b0*/  FFMA.FTZ R50, R0, R27, R50 ;  /* 0x0000001b00327223 */ /* 0x000fc60000010032 */
[----:B------:R-:W-:Y:S01]  /*18c0*/  STL [R1+0x110], R27 ;  /* 0x0001101b01007387 */ /* 0x000fe20000100800 */
[----:B------:R-:W-:-:S03]  /*18d0*/  FFMA.FTZ R8, R28, R11, R8 ;  /* 0x0000000b1c087223 */ /* 0x000fc60000010008 */
[----:B------:R-:W-:Y:S01]  /*18e0*/  STL [R1+0x5c], R26 ;  /* 0x00005c1a01007387 */ /* 0x000fe20000100800 */
[----:B------:R-:W-:-:S03]  /*18f0*/  FMUL.FTZ R11, R3, R51 ;  /* 0x00000033030b7220 */ /* 0x000fc60000410000 */
[----:B------:R-:W-:Y:S01]  /*1900*/  STL [R1+0x114], R26 ;  /* 0x0001141a01007387 */ /* 0x000fe20000100800 */
[-C--:B------:R-:W-:Y:S01]  /*1910*/  FFMA.FTZ R15, R13, R51.reuse, R15 ;  /* 0x000000330d0f7223 */ /* 0x080fe2000001000f */
[----:B------:R-:W-:Y:S02]  /*1920*/  FADD.FTZ R54, R54, R51 ;  /* 0x0000003336367221 */ /* 0x000fe40000010000 */
[----:B------:R-:W-:Y:S01]  /*1930*/  STL [R1+0x4c], R23 ;  /* 0x00004c1701007387 */ /* 0x000fe20000100800 */
[----:B------:R-:W-:-:S03]  /*1940*/  FFMA.FTZ R51, R3, R51, R50 ;  /* 0x0000003303337223 */ /* 0x000fc60000010032 */
[----:B------:R-:W-:Y:S01]  /*1950*/  STL [R1+0x118], R23 ;  /* 0x0001181701007387 */ /* 0x000fe20000100800 */
[----:B------:R-:W-:-:S03]  /*1960*/  SHF.L.U32 R58, R36, 0x10, RZ ;  /* 0x00000010243a7819 */ /* 0x000fc600000006ff */
[----:B------:R-:W-:Y:S01]  /*1970*/  STL [R1+0x120], R34 ;  /* 0x0001202201007387 */ /* 0x000fe20000100800 */
[----:B------:R-:W-:-:S03]  /*1980*/  PRMT R50, R36, 0x7632, R50 ;  /* 0x0000763224327816 */ /* 0x000fc60000000032 */
[----:B------:R-:W-:Y:S04]  /*1990*/  STL [R1+0x128], R33 ;  /* 0x0001282101007387 */ /* 0x000fe80000100800 */
[----:B------:R0:W-:Y:S04]  /*19a0*/  STL [R1+0x12c], R36 ;  /* 0x00012c2401007387 */ /* 0x0001e80000100800 */
[----:B0-----:R-:W2:Y:S01]  /*19b0*/  LDL.LU R36, [R1+0x1c] ;  /* 0x00001c0001247983 */ /* 0x001ea20000300800 */
[----:B------:R-:W-:Y:S01]  /*19c0*/  FFMA.FTZ R12, R52, R25, R12 ;  /* 0x00000019340c7223 */ /* 0x000fe2000001000c */
[----:B------:R-:W-:Y:S01]  /*19d0*/  FFMA.FTZ R8, R13, R11, R8 ;  /* 0x0000000b0d087223 */ /* 0x000fe20000010008 */
[----:B------:R-:W-:Y:S01]  /*19e0*/  SHF.L.U32 R52, R33, 0x10, RZ ;  /* 0x0000001021347819 */ /* 0x000fe200000006ff */
[----:B------:R-:W-:Y:S01]  /*19f0*/  FMUL.FTZ R13, R0, R58 ;  /* 0x0000003a000d7220 */ /* 0x000fe20000410000 */
[----:B------:R-:W-:-:S03]  /*1a00*/  PRMT R11, R31, 0x7632, R11 ;  /* 0x000076321f0b7816 */ /* 0x000fc6000000000b */
[-C--:B------:R-:W-:Y:S01]  /*1a10*/  FMUL.FTZ R25, R2, R52.reuse ;  /* 0x0000003402197220 */ /* 0x080fe20000410000 */
[----:B------:R-:W-:Y:S01]  /*1a20*/  SHF.L.U32 R11, R11, 0x10, RZ ;  /* 0x000000100b0b7819 */ /* 0x000fe200000006ff */
[----:B------:R-:W-:Y:S01]  /*1a30*/  FFMA.FTZ R8, R23, R13, R8 ;  /* 0x0000000d17087223 */ /* 0x000fe20000010008 */
[----:B------:R-:W-:Y:S01]  /*1a40*/  PRMT R13, R34, 0x7632, R13 ;  /* 0x00007632220d7816 */ /* 0x000fe2000000000d */
[----:B------:R-:W-:Y:S01]  /*1a50*/  FFMA.FTZ R12, R26, R25, R12 ;  /* 0x000000191a0c7223 */ /* 0x000fe2000001000c */
[----:B------:R-:W-:Y:S01]  /*1a60*/  PRMT R55, R33, 0x7632, R55 ;  /* 0x0000763221377816 */ /* 0x000fe20000000037 */
[----:B------:R-:W-:Y:S01]  /*1a70*/  FADD.FTZ R25, -R24, R11 ;  /* 0x0000000b18197221 */ /* 0x000fe20000010100 */
[----:B------:R-:W-:Y:S01]  /*1a80*/  SHF.L.U32 R11, R13, 0x10, RZ ;  /* 0x000000100d0b7819 */ /* 0x000fe200000006ff */
[----:B------:R-:W-:Y:S01]  /*1a90*/  FFMA.FTZ R9, R2, R52, R9 ;  /* 0x0000003402097223 */ /* 0x000fe20000010009 */
[----:B------:R-:W-:Y:S01]  /*1aa0*/  SHF.L.U32 R50, R50, 0x10, RZ ;  /* 0x0000001032327819 */ /* 0x000fe200000006ff */
[----:B------:R-:W-:-:S02]  /*1ab0*/  IMAD.U32 R55, R55, 0x10000, RZ ;  /* 0x0001000037377824 */ /* 0x000fc400078e00ff */
[----:B------:R-:W-:Y:S01]  /*1ac0*/  FADD.FTZ R11, -R14, R11 ;  /* 0x0000000b0e0b7221 */ /* 0x000fe20000010100 */
[----:B------:R-:W-:Y:S01]  /*1ad0*/  FMUL.FTZ R25, R6, R25 ;  /* 0x0000001906197220 */ /* 0x000fe20000410000 */
[----:B------:R-:W-:Y:S01]  /*1ae0*/  FFMA.FTZ R59, R4, R55, R9 ;  /* 0x00000037043b7223 */ /* 0x000fe20000010009 */
[----:B------:R-:W-:Y:S01]  /*1af0*/  SHF.L.U32 R9, R38, 0x10, RZ ;  /* 0x0000001026097819 */ /* 0x000fe200000006ff */
[----:B------:R-:W-:Y:S01]  /*1b00*/  FMUL.FTZ R11, R5, R11 ;  /* 0x0000000b050b7220 */ /* 0x000fe20000410000 */
[-C--:B------:R-:W-:Y:S01]  /*1b10*/  FMUL.FTZ R13, R3, R50.reuse ;  /* 0x00000032030d7220 */ /* 0x080fe20000410000 */
[----:B------:R-:W-:Y:S01]  /*1b20*/  FADD.FTZ R10, R10, R55 ;  /* 0x000000370a0a7221 */ /* 0x000fe20000010000 */
[----:B------:R-:W-:Y:S01]  /*1b30*/  FFMA.FTZ R60, R25, R55, R60 ;  /* 0x00000037193c7223 */ /* 0x000fe2000001003c */
[C---:B------:R-:W-:Y:S01]  /*1b40*/  FFMA.FTZ R16, R11.reuse, R50, R15 ;  /* 0x000000320b107223 */ /* 0x040fe2000001000f */
[----:B------:R-:W-:Y:S01]  /*1b50*/  FFMA.FTZ R8, R11, R13, R8 ;  /* 0x0000000d0b087223 */ /* 0x000fe20000010008 */
[----:B------:R-:W-:Y:S01]  /*1b60*/  FMUL.FTZ R55, R4, R55 ;  /* 0x0000003704377220 */ /* 0x000fe20000410000 */
[----:B------:R-:W-:Y:S01]  /*1b70*/  SHF.L.U32 R56, R40, 0x10, RZ ;  /* 0x0000001028387819 */ /* 0x000fe200000006ff */
[----:B------:R-:W-:Y:S01]  /*1b80*/  FADD.FTZ R11, -R14, R9 ;  /* 0x000000090e0b7221 */ /* 0x000fe20000010100 */
[----:B------:R-:W-:Y:S01]  /*1b90*/  PRMT R15, R38, 0x7632, R15 ;  /* 0x00007632260f7816 */ /* 0x000fe2000000000f */
[----:B------:R-:W-:-:S02]  /*1ba0*/  IMAD.U32 R9, R35, 0x10000, RZ ;  /* 0x0001000023097824 */ /* 0x000fc400078e00ff */
[----:B------:R-:W-:Y:S01]  /*1bb0*/  FFMA.FTZ R12, R25, R55, R12 ;  /* 0x00000037190c7223 */ /* 0x000fe2000001000c */
        /* <DEDUP_REMOVED lines=11> */
[----:B------:R-:W-:Y:S01]  /*1c70*/  FADD.FTZ R15, -R14, R15 ;  /* 0x0000000f0e0f7221 */ /* 0x000fe20000010100 */
[----:B------:R-:W-:Y:S01]  /*1c80*/  FADD.FTZ R17, R54, R50 ;  /* 0x0000003236117221 */ /* 0x000fe20000010000 */
[----:B------:R-:W-:Y:S01]  /*1c90*/  FFMA.FTZ R18, R3, R50, R51 ;  /* 0x0000003203127223 */ /* 0x000fe20000010033 */
[----:B------:R-:W-:Y:S01]  /*1ca0*/  IMAD.U32 R50, R42, 0x10000, RZ ;  /* 0x000100002a327824 */ /* 0x000fe200078e00ff */
[----:B------:R-:W-:-:S02]  /*1cb0*/  PRMT R54, R35, 0x7632, R54 ;  /* 0x0000763223367816 */ /* 0x000fc40000000036 */
[----:B------:R-:W-:Y:S01]  /*1cc0*/  PRMT R61, R42, 0x7632, R61 ;  /* 0x000076322a3d7816 */ /* 0x000fe2000000003d */
[----:B------:R-:W-:Y:S01]  /*1cd0*/  FMUL.FTZ R9, R3, R11 ;  /* 0x0000000b03097220 */ /* 0x000fe20000410000 */
[----:B------:R-:W-:Y:S01]  /*1ce0*/  FMUL.FTZ R15, R5, R15 ;  /* 0x0000000f050f7220 */ /* 0x000fe20000410000 */
[----:B------:R-:W-:Y:S01]  /*1cf0*/  FFMA.FTZ R12, R21, R13, R12 ;  /* 0x0000000d150c7223 */ /* 0x000fe2000001000c */
[----:B------:R-:W-:Y:S01]  /*1d00*/  SHF.L.U32 R55, R44, 0x10, RZ ;  /* 0x000000102c377819 */ /* 0x000fe200000006ff */
[----:B------:R-:W-:Y:S01]  /*1d10*/  FADD.FTZ R50, -R14, R50 ;  /* 0x000000320e327221 */ /* 0x000fe20000010100 */
[----:B------:R-:W-:Y:S01]  /*1d20*/  PRMT R51, R37, 0x7632, R51 ;  /* 0x0000763225337816 */ /* 0x000fe20000000033 */
[----:B------:R-:W-:Y:S01]  /*1d30*/  IMAD.U32 R61, R61, 0x10000, RZ ;  /* 0x000100003d3d7824 */ /* 0x000fe200078e00ff */
[----:B------:R-:W-:Y:S02]  /*1d40*/  PRMT R13, R44, 0x7632, R13 ;  /* 0x000076322c0d7816 */ /* 0x000fe4000000000d */
[----:B------:R-:W-:Y:S01]  /*1d50*/  SHF.L.U32 R54, R54, 0x10, RZ ;  /* 0x0000001036367819 */ /* 0x000fe200000006ff */
[----:B------:R-:W-:Y:S01]  /*1d60*/  FFMA.FTZ R8, R15, R9, R8 ;  /* 0x000000090f087223 */ /* 0x000fe20000010008 */
[----:B------:R-:W-:Y:S01]  /*1d70*/  FMUL.FTZ R9, R0, R55 ;  /* 0x0000003700097220 */ /* 0x000fe20000410000 */
[----:B------:R-:W-:Y:S01]  /*1d80*/  FMUL.FTZ R19, R5, R50 ;  /* 0x0000003205137220 */ /* 0x000fe20000410000 */
[----:B------:R-:W-:Y:S01]  /*1d90*/  SHF.L.U32 R51, R51, 0x10, RZ ;  /* 0x0000001033337819 */ /* 0x000fe200000006ff */
[----:B------:R-:W-:Y:S01]  /*1da0*/  FADD.FTZ R54, -R24, R54 ;  /* 0x0000003618367221 */ /* 0x000fe20000010100 */
[----:B------:R-:W-:Y:S01]  /*1db0*/  SHF.L.U32 R13, R13, 0x10, RZ ;  /* 0x000000100d0d7819 */ /* 0x000fe200000006ff */
[----:B------:R-:W-:Y:S01]  /*1dc0*/  FADD.FTZ R61, -R14, R61 ;  /* 0x0000003d0e3d7221 */ /* 0x000fe20000010100 */
[----:B------:R-:W-:Y:S01]  /*1dd0*/  FFMA.FTZ R8, R19, R9, R8 ;  /* 0x0000000913087223 */ /* 0x000fe20000010008 */
[----:B------:R-:W-:Y:S01]  /*1de0*/  FMUL.FTZ R50, R4, R51 ;  /* 0x0000003304327220 */ /* 0x000fe20000410000 */
[----:B------:R-:W-:Y:S01]  /*1df0*/  FMUL.FTZ R54, R6, R54 ;  /* 0x0000003606367220 */ /* 0x000fe20000410000 */
[----:B------:R-:W-:Y:S01]  /*1e00*/  FMUL.FTZ R9, R3, R13 ;  /* 0x0000000d03097220 */ /* 0x000fe20000410000 */
[----:B------:R-:W-:Y:S01]  /*1e10*/  FMUL.FTZ R61, R5, R61 ;  /* 0x0000003d053d7220 */ /* 0x000fe20000410000 */
[----:B------:R-:W-:Y:S01]  /*1e20*/  FADD.FTZ R33, R10, R51 ;  /* 0x000000330a217221 */ /* 0x000fe20000010000 */
[----:B------:R-:W-:Y:S01]  /*1e30*/  FFMA.FTZ R10, R54, R50, R12 ;  /* 0x00000032360a7223 */ /* 0x000fe2000001000c */
[----:B------:R-:W-:Y:S01]  /*1e40*/  FFMA.FTZ R50, R0, R56, R18 ;  /* 0x0000003800327223 */ /* 0x000fe20000010012 */
[----:B------:R-:W-:Y:S01]  /*1e50*/  FFMA.FTZ R8, R61, R9, R8 ;  /* 0x000000093d087223 */ /* 0x000fe20000010008 */
[----:B------:R-:W-:Y:S01]  /*1e60*/  SHF.L.U32 R9, R46, 0x10, RZ ;  /* 0x000000102e097819 */ /* 0x000fe200000006ff */
[----:B------:R-:W-:Y:S01]  /*1e70*/  FFMA.FTZ R59, R2, R25, R59 ;  /* 0x00000019023b7223 */ /* 0x000fe2000001003b */
[----:B------:R-:W-:Y:S01]  /*1e80*/  PRMT R12, R46, 0x7632, R12 ;  /* 0x000076322e0c7816 */ /* 0x000fe2000000000c */
[----:B------:R-:W-:Y:S01]  /*1e90*/  FFMA.FTZ R60, R54, R51, R60 ;  /* 0x00000033363c7223 */ /* 0x000fe2000001003c */
[----:B------:R-:W-:Y:S01]  /*1ea0*/  FFMA.FTZ R50, R3, R11, R50 ;  /* 0x0000000b03327223 */ /* 0x000fe20000010032 */
[----:B------:R-:W-:Y:S01]  /*1eb0*/  FFMA.FTZ R7, R4, R51, R59 ;  /* 0x0000003304077223 */ /* 0x000fe2000001003b */
[----:B------:R-:W-:Y:S01]  /*1ec0*/  SHF.L.U32 R54, R48, 0x10, RZ ;  /* 0x0000001030367819 */ /* 0x000fe200000006ff */
        /* <DEDUP_REMOVED lines=14> */
[----:B------:R-:W-:Y:S01]  /*1fb0*/  FFMA.FTZ R8, R3, R12, R50 ;  /* 0x0000000c03087223 */ /* 0x000fe20000010032 */
[----:B------:R-:W-:Y:S01]  /*1fc0*/  FADD.FTZ R34, R17, R11 ;  /* 0x0000000b11227221 */ /* 0x000fe20000010000 */
[----:B------:R-:W-:Y:S01]  /*1fd0*/  FFMA.FTZ R57, R15, R11, R16 ;  /* 0x0000000b0f397223 */ /* 0x000fe20000010010 */
[----:B------:R-:W-:Y:S02]  /*1fe0*/  SHF.L.U32 R11, R39, 0x10, RZ ;  /* 0x00000010270b7819 */ /* 0x000fe400000006ff */
[C---:B------:R-:W-:Y:S02]  /*1ff0*/  SHF.L.U32 R15, R41.reuse, 0x10, RZ ;  /* 0x00000010290f7819 */ /* 0x040fe400000006ff */
[----:B------:R-:W-:Y:S01]  /*2000*/  PRMT R51, R41, 0x7632, R51 ;  /* 0x0000763229337816 */ /* 0x000fe20000000033 */
[----:B------:R-:W-:-:S03]  /*2010*/  FADD.FTZ R11, -R24, R11 ;  /* 0x0000000b180b7221 */ /* 0x000fc60000010100 */
[----:B------:R-:W-:Y:S01]  /*2020*/  SHF.L.U32 R51, R51, 0x10, RZ ;  /* 0x0000001033337819 */ /* 0x000fe200000006ff */
[----:B------:R-:W-:Y:S01]  /*2030*/  FMUL.FTZ R20, R6, R11 ;  /* 0x0000000b06147220 */ /* 0x000fe20000410000 */
[----:B------:R-:W-:Y:S02]  /*2040*/  PRMT R11, R43, 0x7632, R11 ;  /* 0x000076322b0b7816 */ /* 0x000fe4000000000b */
[----:B------:R-:W-:Y:S02]  /*2050*/  PRMT R59, R45, 0x7632, R59 ;  /* 0x000076322d3b7816 */ /* 0x000fe4000000003b */
[----:B------:R-:W-:Y:S02]  /*2060*/  SHF.L.U32 R11, R11, 0x10, RZ ;  /* 0x000000100b0b7819 */ /* 0x000fe400000006ff */
[----:B------:R-:W-:-:S03]  /*2070*/  SHF.L.U32 R59, R59, 0x10, RZ ;  /* 0x000000103b3b7819 */ /* 0x000fc600000006ff */
[----:B------:R-:W-:Y:S01]  /*2080*/  FADD.FTZ R11, -R24, R11 ;  /* 0x0000000b180b7221 */ /* 0x000fe20000010100 */
[----:B------:R-:W-:Y:S01]  /*2090*/  PRMT R50, R49, 0x7632, R50 ;  /* 0x0000763231327816 */ /* 0x000fe20000000032 */
[----:B------:R-:W-:Y:S04]  /*20a0*/  STL [R1+0x130], R52 ;  /* 0x0001303401007387 */ /* 0x000fe80000100800 */
[----:B------:R-:W-:Y:S01]  /*20b0*/  IMAD.U32 R50, R50, 0x10000, RZ ;  /* 0x0001000032327824 */ /* 0x000fe200078e00ff */
[----:B------:R-:W-:Y:S04]  /*20c0*/  STL [R1+0x44], R22 ;  /* 0x0000441601007387 */ /* 0x000fe80000100800 */
[----:B------:R-:W-:Y:S04]  /*20d0*/  STL [R1+0x48], R21 ;  /* 0x0000481501007387 */ /* 0x000fe80000100800 */
[----:B------:R-:W-:Y:S04]  /*20e0*/  STL [R1+0x38], R19 ;  /* 0x0000381301007387 */ /* 0x000fe80000100800 */
[----:B------:R-:W-:Y:S04]  /*20f0*/  STL [R1+0x34], R18 ;  /* 0x0000341201007387 */ /* 0x000fe80000100800 */
[----:B------:R-:W-:Y:S04]  /*2100*/  STL [R1+0x28], R20 ;  /* 0x0000281401007387 */ /* 0x000fe80000100800 */
[----:B--2---:R0:W-:Y:S02]  /*2110*/  STS.64 [R36], R8 ;  /* 0x0000000824007388 */ /* 0x0041e40000000a00 */
[----:B0-----:R-:W-:Y:S01]  /*2120*/  PRMT R8, R39, 0x7632, R8 ;  /* 0x0000763227087816 */ /* 0x001fe20000000008 */
[----:B------:R-:W-:-:S04]  /*2130*/  FMUL.FTZ R9, R2, R15 ;  /* 0x0000000f02097220 */ /* 0x000fc80000410000 */
[----:B------:R-:W-:Y:S02]  /*2140*/  IMAD.U32 R8, R8, 0x10000, RZ ;  /* 0x0001000008087824 */ /* 0x000fe400078e00ff */
[----:B------:R-:W-:Y:S02]  /*2150*/  FFMA.FTZ R9, R20, R9, R10 ;  /* 0x0000000914097223 */ /* 0x000fe4000001000a */
[----:B------:R-:W-:Y:S01]  /*2160*/  FADD.FTZ R8, -R24, R8 ;  /* 0x0000000818087221 */ /* 0x000fe20000010100 */
[----:B------:R-:W-:-:S03]  /*2170*/  FMUL.FTZ R10, R4, R51 ;  /* 0x00000033040a7220 */ /* 0x000fc60000410000 */
[----:B------:R-:W-:-:S04]  /*2180*/  FMUL.FTZ R8, R6, R8 ;  /* 0x0000000806087220 */ /* 0x000fc80000410000 */
[C---:B------:R-:W-:Y:S01]  /*2190*/  FFMA.FTZ R9, R8.reuse, R10, R9 ;  /* 0x0000000a08097223 */ /* 0x040fe20000010009 */
[----:B------:R-:W-:Y:S01]  /*21a0*/  SHF.L.U32 R10, R43, 0x10, RZ ;  /* 0x000000102b0a7819 */ /* 0x000fe200000006ff */
[----:B------:R-:W-:Y:S01]  /*21b0*/  FFMA.FTZ R23, R8, R51, R60 ;  /* 0x0000003308177223 */ /* 0x000fe2000001003c */
[----:B------:R-:W-:-:S03]  /*21c0*/  IMAD.U32 R8, R45, 0x10000, RZ ;  /* 0x000100002d087824 */ /* 0x000fc600078e00ff */
[----:B------:R-:W-:-:S04]  /*21d0*/  FADD.FTZ R10, -R24, R10 ;  /* 0x0000000a180a7221 */ /* 0x000fc80000010100 */
[----:B------:R-:W-:Y:S01]  /*21e0*/  FMUL.FTZ R17, R6, R10 ;  /* 0x0000000a06117220 */ /* 0x000fe20000410000 */
[----:B------:R-:W-:Y:S01]  /*21f0*/  FMUL.FTZ R10, R2, R8 ;  /* 0x00000008020a7220 */ /* 0x000fe20000410000 */
[----:B------:R-:W-:-:S03]  /*2200*/  FMUL.FTZ R60, R6, R11 ;  /* 0x0000000b063c7220 */ /* 0x000fc60000410000 */
[----:B------:R-:W-:Y:S01]  /*2210*/  FFMA.FTZ R9, R17, R10, R9 ;  /* 0x0000000a11097223 */ /* 0x000fe20000010009 */
[----:B------:R-:W-:Y:S01]  /*2220*/  FMUL.FTZ R10, R4, R59 ;  /* 0x0000003b040a7220 */ /* 0x000fe20000410000 */
[----:B------:R-:W-:-:S03]  /*2230*/  FFMA.FTZ R11, R2, R15, R7 ;  /* 0x0000000f020b7223 */ /* 0x000fc60000010007 */
[----:B------:R-:W-:Y:S01]  /*2240*/  FFMA.FTZ R26, R60, R10, R9 ;  /* 0x0000000a3c1a7223 */ /* 0x000fe20000010009 */
[C---:B------:R-:W-:Y:S02]  /*2250*/  SHF.L.U32 R9, R47.reuse, 0x10, RZ ;  /* 0x000000102f097819 */ /* 0x040fe400000006ff */
[----:B------:R-:W-:-:S03]  /*2260*/  PRMT R10, R47, 0x7632, R10 ;  /* 0x000076322f0a7816 */ /* 0x000fc6000000000a */
[----:B------:R-:W-:Y:S01]  /*2270*/  FADD.FTZ R7, -R24, R9 ;  /* 0x0000000918077221 */ /* 0x000fe20000010100 */
[----:B------:R-:W-:Y:S01]  /*2280*/  SHF.L.U32 R28, R10, 0x10, RZ ;  /* 0x000000100a1c7819 */ /* 0x000fe200000006ff */
[----:B------:R-:W-:Y:S01]  /*2290*/  FFMA.FTZ R10, R4, R51, R11 ;  /* 0x00000033040a7223 */ /* 0x000fe2000001000b */
[----:B------:R-:W-:Y:S01]  /*22a0*/  SHF.L.U32 R9, R49, 0x10, RZ ;  /* 0x0000001031097819 */ /* 0x000fe200000006ff */
[----:B------:R-:W-:Y:S02]  /*22b0*/  FMUL.FTZ R16, R6, R7 ;  /* 0x0000000706107220 */ /* 0x000fe40000410000 */
[----:B------:R-:W-:Y:S01]  /*22c0*/  FFMA.FTZ R7, R2, R8, R10 ;  /* 0x0000000802077223 */ /* 0x000fe2000001000a */
[----:B------:R-:W-:Y:S01]  /*22d0*/  FADD.FTZ R10, -R24, R28 ;  /* 0x0000001c180a7221 */ /* 0x000fe20000010100 */
[----:B------:R-:W-:Y:S02]  /*22e0*/  FMUL.FTZ R11, R2, R9 ;  /* 0x00000009020b7220 */ /* 0x000fe40000410000 */
[----:B------:R-:W-:-:S02]  /*22f0*/  FFMA.FTZ R7, R4, R59, R7 ;  /* 0x0000003b04077223 */ /* 0x000fc40000010007 */
[----:B------:R-:W-:Y:S01]  /*2300*/  FFMA.FTZ R52, R16, R11, R26 ;  /* 0x0000000b10347223 */ /* 0x000fe2000001001a */
[----:B------:R-:W-:Y:S01]  /*2310*/  FMUL.FTZ R26, R6, R10 ;  /* 0x0000000a061a7220 */ /* 0x000fe20000410000 */
[----:B------:R-:W-:Y:S01]  /*2320*/  FFMA.FTZ R10, R2, R9, R7 ;  /* 0x00000009020a7223 */ /* 0x000fe20000010007 */
[CC--:B------:R-:W-:Y:S01]  /*2330*/  FMUL.FTZ R11, R4.reuse, R50.reuse ;  /* 0x00000032040b7220 */ /* 0x0c0fe20000410000 */
[----:B------:R-:W-:Y:S02]  /*2340*/  STL [R1+0x24], R17 ;  /* 0x0000241101007387 */ /* 0x000fe40000100800 */
[----:B------:R-:W-:Y:S01]  /*2350*/  FFMA.FTZ R10, R4, R50, R10 ;  /* 0x00000032040a7223 */ /* 0x000fe2000001000a */
[----:B------:R-:W-:Y:S01]  /*2360*/  FFMA.FTZ R11, R26, R11, R52 ;  /* 0x0000000b1a0b7223 */ /* 0x000fe20000010034 */
[----:B------:R-:W2:Y:S04]  /*2370*/  LDL R31, [R1+0x50] ;  /* 0x00005000011f7983 */ /* 0x000ea80000100800 */
[----:B------:R-:W-:Y:S04]  /*2380*/  STL [R1+0x14], R16 ;  /* 0x0000141001007387 */ /* 0x000fe80000100800 */
[----:B------:R-:W3:Y:S04]  /*2390*/  LDL R53, [R1+0x18] ;  /* 0x0000180001357983 */ /* 0x000ee80000100800 */
[----:B------:R-:W4:Y:S01]  /*23a0*/  LDL R28, [R1+0x20] ;  /* 0x00002000011c7983 */ /* 0x000f220000100800 */
[----:B------:R-:W-:-:S03]  /*23b0*/  FADD.FTZ R51, R33, R51 ;  /* 0x0000003321337221 */ /* 0x000fc60000010000 */
[----:B------:R-:W2:Y:S04]  /*23c0*/  LDL.LU R7, [R1+0x2c] ;  /* 0x00002c0001077983 */ /* 0x000ea80000300800 */
[----:B------:R-:W4:Y:S04]  /*23d0*/  LDL R32, [R1+0x6c] ;  /* 0x00006c0001207983 */ /* 0x000f280000100800 */
[----:B------:R-:W4:Y:S04]  /*23e0*/  LDL R30, [R1+0x10] ;  /* 0x00001000011e7983 */ /* 0x000f280000100800 */
[----:B------:R-:W4:Y:S04]  /*23f0*/  LDL R29, [R1+0x60] ;  /* 0x00006000011d7983 */ /* 0x000f280000100800 */
[----:B------:R-:W4:Y:S04]  /*2400*/  LDL.LU R52, [R1+0x130] ;  /* 0x0001300001347983 */ /* 0x000f280000300800 */
[----:B------:R0:W-:Y:S04]  /*2410*/  STS.64 [R36+0xc80], R10 ;  /* 0x000c800a24007388 */ /* 0x0001e80000000a00 */
[----:B0-----:R0:W5:Y:S01]  /*2420*/  LDL.LU R36, [R1+0x12c] ;  /* 0x00012c0001247983 */ /* 0x0011620000300800 */
[----:B------:R-:W-:-:S03]  /*2430*/  FFMA.FTZ R10, R61, R13, R57 ;  /* 0x0000000d3d0a7223 */ /* 0x000fc60000010039 */
[----:B------:R0:W5:Y:S04]  /*2440*/  LDL.LU R33, [R1+0x128] ;  /* 0x0001280001217983 */ /* 0x0001680000300800 */
[----:B------:R-:W2:Y:S01]  /*2450*/  LDL.LU R57, [R1+0x124] ;  /* 0x0001240001397983 */ /* 0x000ea20000300800 */
[----:B------:R-:W-:Y:S01]  /*2460*/  FADD.FTZ R11, R34, R13 ;  /* 0x0000000d220b7221 */ /* 0x000fe20000010000 */
[----:B------:R-:W-:Y:S02]  /*2470*/  FFMA.FTZ R23, R60, R59, R23 ;  /* 0x0000003b3c177223 */ /* 0x000fe40000010017 */
[----:B------:R-:W3:Y:S01]  /*2480*/  LDL.LU R61, [R1+0x30] ;  /* 0x00003000013d7983 */ /* 0x000ee20000300800 */
[----:B------:R-:W-:-:S03]  /*2490*/  FADD.FTZ R51, R51, R59 ;  /* 0x0000003b33337221 */ /* 0x000fc60000010000 */
[----:B------:R0:W5:Y:S04]  /*24a0*/  LDL.LU R34, [R1+0x120] ;  /* 0x0001200001227983 */ /* 0x0001680000300800 */
[----:B------:R-:W4:Y:S04]  /*24b0*/  LDL R13, [R1+0x54] ;  /* 0x00005400010d7983 */ /* 0x000f280000100800 */
[----:B------:R-:W4:Y:S04]  /*24c0*/  LDL.LU R60, [R1+0x3c] ;  /* 0x00003c00013c7983 */ /* 0x000f280000300800 */
[----:B------:R-:W3:Y:S01]  /*24d0*/  LDL.LU R59, [R1+0x40] ;  /* 0x00004000013b7983 */ /* 0x000ee20000300800 */
[----:B------:R-:W-:Y:S01]  /*24e0*/  UIADD3 UR7, UP0, UR9, 0xa, URZ ;  /* 0x0000000a09077890 */ /* 0x000fe2000ff1e03f */
[----:B------:R-:W-:Y:S01]  /*24f0*/  BAR.SYNC.DEFER_BLOCKING 0x0 ;  /* 0x0000000000007b1d */ /* 0x000fe20000010000 */
[----:B--2---:R-:W-:-:S05]  /*2500*/  FFMA.FTZ R31, R31, R57, R7 ;  /* 0x000000391f1f7223 */ /* 0x004fca0000010007 */
[----:B------:R-:W4:Y:S01]  /*2510*/  LDL.LU R7, [R1+0x11c] ;  /* 0x00011c0001077983 */ /* 0x000f220000300800 */
[----:B------:R-:W-:Y:S01]  /*2520*/  FADD.FTZ R11, R11, R12 ;  /* 0x0000000c0b0b7221 */ /* 0x000fe20000010000 */
[----:B------:R-:W-:Y:S01]  /*2530*/  FFMA.FTZ R10, R27, R12, R10 ;  /* 0x0000000c1b0a7223 */ /* 0x000fe2000001000a */
[----:B------:R-:W-:Y:S01]  /*2540*/  FFMA.FTZ R12, R26, R50, R23 ;  /* 0x000000321a0c7223 */ /* 0x000fe20000010017 */
[----:B------:R-:W1:Y:S01]  /*2550*/  S2R R27, SR_TID.X ;  /* 0x00000000001b7919 */ /* 0x000e620000002100 */
[----:B----4-:R-:W-:Y:S01]  /*2560*/  FFMA.FTZ R60, R13, R7, R60 ;  /* 0x000000070d3c7223 */ /* 0x010fe2000001003c */
[----:B------:R-:W-:Y:S02]  /*2570*/  FADD.FTZ R13, R51, R50 ;  /* 0x00000032330d7221 */ /* 0x000fe40000010000 */
[----:B------:R-:W2:Y:S04]  /*2580*/  LDL R51, [R1+0x64] ;  /* 0x0000640001337983 */ /* 0x000ea80000100800 */
[----:B------:R-:W4:Y:S04]  /*2590*/  LDL.LU R23, [R1+0x118] ;  /* 0x0001180001177983 */ /* 0x000f280000300800 */
[----:B------:R-:W4:Y:S04]  /*25a0*/  LDL.LU R26, [R1+0x114] ;  /* 0x00011400011a7983 */ /* 0x000f280000300800 */
[----:B------:R-:W2:Y:S01]  /*25b0*/  LDL R50, [R1+0x68] ;  /* 0x0000680001327983 */ /* 0x000ea20000100800 */
[----:B---3--:R-:W-:Y:S01]  /*25c0*/  FADD.FTZ R61, R57, R61 ;  /* 0x0000003d393d7221 */ /* 0x008fe20000010000 */
[----:B-1----:R-:W-:Y:S01]  /*25d0*/  ISETP.GT.U32.AND P1, PT, R27, 0x7f, PT ;  /* 0x0000007f1b00780c */ /* 0x002fe20003f24070 */
[----:B------:R-:W-:Y:S01]  /*25e0*/  FADD.FTZ R59, R7, R59 ;  /* 0x0000003b073b7221 */ /* 0x000fe20000010000 */
[----:B------:R-:W3:Y:S01]  /*25f0*/  LDL.LU R27, [R1+0x110] ;  /* 0x00011000011b7983 */ /* 0x000ee20000300800 */
[----:B------:R-:W-:Y:S01]  /*2600*/  FADD.FTZ R61, R61, R53 ;  /* 0x000000353d3d7221 */ /* 0x000fe20000010000 */
[----:B------:R-:W-:Y:S01]  /*2610*/  FFMA.FTZ R60, R32, R28, R60 ;  /* 0x0000001c203c7223 */ /* 0x000fe2000001003c */
[----:B------:R-:W-:Y:S01]  /*2620*/  FADD.FTZ R59, R59, R28 ;  /* 0x0000001c3b3b7221 */ /* 0x000fe20000010000 */
[----:B--2---:R-:W-:-:S02]  /*2630*/  FFMA.FTZ R50, R50, R53, R31 ;  /* 0x0000003532327223 */ /* 0x004fc4000001001f */
[----:B------:R0:W5:Y:S04]  /*2640*/  LDL.LU R31, [R1+0x10c] ;  /* 0x00010c00011f7983 */ /* 0x0001680000300800 */
[----:B------:R-:W2:Y:S04]  /*2650*/  LDL.LU R53, [R1+0x108] ;  /* 0x0001080001357983 */ /* 0x000ea80000300800 */
[----:B------:R-:W4:Y:S01]  /*2660*/  LDL.LU R28, [R1+0x104] ;  /* 0x00010400011c7983 */ /* 0x000f220000300800 */
[----:B------:R-:W-:Y:S01]  /*2670*/  FADD.FTZ R61, R61, R30 ;  /* 0x0000001e3d3d7221 */ /* 0x000fe20000010000 */
[----:B------:R-:W-:-:S02]  /*2680*/  FFMA.FTZ R50, R29, R30, R50 ;  /* 0x0000001e1d327223 */ /* 0x000fc40000010032 */
[----:B------:R0:W5:Y:S01]  /*2690*/  LDL.LU R32, [R1+0x100] ;  /* 0x0001000001207983 */ /* 0x0001620000300800 */
[----:B---3--:R-:W-:-:S03]  /*26a0*/  FADD.FTZ R61, R61, R27 ;  /* 0x0000001b3d3d7221 */ /* 0x008fc60000010000 */
[----:B------:R0:W5:Y:S01]  /*26b0*/  LDL.LU R30, [R1+0xfc] ;  /* 0x0000fc00011e7983 */ /* 0x0001620000300800 */
[----:B------:R-:W-:-:S03]  /*26c0*/  FADD.FTZ R61, R61, R58 ;  /* 0x0000003a3d3d7221 */ /* 0x000fc60000010000 */
[----:B------:R0:W5:Y:S01]  /*26d0*/  LDL.LU R29, [R1+0xf8] ;  /* 0x0000f800011d7983 */ /* 0x0001620000300800 */
[----:B------:R-:W-:-:S04]  /*26e0*/  FADD.FTZ R61, R61, R56 ;  /* 0x000000383d3d7221 */ /* 0x000fc80000010000 */
[----:B------:R-:W-:Y:S01]  /*26f0*/  FADD.FTZ R61, R61, R55 ;  /* 0x000000373d3d7221 */ /* 0x000fe20000010000 */
[----:B------:R-:W-:-:S03]  /*2700*/  UIADD3.X UR9, URZ, UR5, URZ, UP0, !UPT ;  /* 0x000000053f097290 */ /* 0x000fc600087fe43f */
[----:B------:R-:W-:Y:S01]  /*2710*/  FADD.FTZ R61, R61, R54 ;  /* 0x000000363d3d7221 */ /* 0x000fe20000010000 */
[----:B------:R-:W-:-:S04]  /*2720*/  UISETP.GE.U32.AND UP0, UPT, UR7, UR12, UPT ;  /* 0x0000000c0700728c */ /* 0x000fc8000bf06070 */
[----:B------:R-:W-:-:S06]  /*2730*/  UISETP.GE.AND.EX UP0, UPT, UR9, UR13, UPT, UP0 ;  /* 0x0000000d0900728c */ /* 0x000fcc000bf06300 */
[----:B------:R-:W-:Y:S01]  /*2740*/  PLOP3.LUT P0, PT, PT, PT, UP0, 0x80, 0x0 ;  /* 0x000000000000781c */ /* 0x000fe20003f0f008 */
[----:B--2---:R-:W-:Y:S01]  /*2750*/  FADD.FTZ R59, R59, R53 ;  /* 0x000000353b3b7221 */ /* 0x004fe20000010000 */
[----:B------:R-:W-:Y:S01]  /*2760*/  FFMA.FTZ R60, R51, R53, R60 ;  /* 0x00000035333c7223 */ /* 0x000fe2000001003c */
[----:B----4-:R-:W-:Y:S02]  /*2770*/  FFMA.FTZ R50, R28, R27, R50 ;  /* 0x0000001b1c327223 */ /* 0x010fe40000010032 */
[----:B------:R-:W-:Y:S01]  /*2780*/  FADD.FTZ R59, R59, R52 ;  /* 0x000000343b3b7221 */ /* 0x000fe20000010000 */
[----:B------:R-:W-:Y:S01]  /*2790*/  FFMA.FTZ R60, R26, R52, R60 ;  /* 0x000000341a3c7223 */ /* 0x000fe2000001003c */
[----:B------:R0:W5:Y:S01]  /*27a0*/  LDL.LU R27, [R1+0xf4] ;  /* 0x0000f400011b7983 */ /* 0x0001620000300800 */
[----:B------:R-:W-:Y:S01]  /*27b0*/  FFMA.FTZ R50, R23, R58, R50 ;  /* 0x0000003a17327223 */ /* 0x000fe20000010032 */
        /* <DEDUP_REMOVED lines=8> */
[----:B------:R-:W-:-:S02]  /*2840*/  FADD.FTZ R59, R59, R8 ;  /* 0x000000083b3b7221 */ /* 0x000fc40000010000 */
[----:B------:R0:W5:Y:S01]  /*2850*/  LDL.LU R23, [R1+0xe8] ;  /* 0x0000e80001177983 */ /* 0x0001620000300800 */
[----:B------:R-:W-:-:S03]  /*2860*/  FFMA.FTZ R60, R17, R8, R60 ;  /* 0x00000008113c7223 */ /* 0x000fc6000001003c */
[----:B------:R0:W5:Y:S01]  /*2870*/  LDL.LU R21, [R1+0xe4] ;  /* 0x0000e40001157983 */ /* 0x0001620000300800 */
[----:B------:R-:W-:-:S03]  /*2880*/  FFMA.FTZ R50, R18, R54, R50 ;  /* 0x0000003612327223 */ /* 0x000fc60000010032 */
[----:B------:R0:W5:Y:S01]  /*2890*/  LDL.LU R22, [R1+0xe0] ;  /* 0x0000e00001167983 */ /* 0x0001620000300800 */
[----:B------:R-:W-:-:S03]  /*28a0*/  FADD.FTZ R51, R59, R9 ;  /* 0x000000093b337221 */ /* 0x000fc60000010000 */
[----:B------:R0:W5:Y:S01]  /*28b0*/  LDL.LU R20, [R1+0xdc] ;  /* 0x0000dc0001147983 */ /* 0x0001620000300800 */
[----:B------:R-:W-:-:S03]  /*28c0*/  FFMA.FTZ R59, R16, R9, R60 ;  /* 0x00000009103b7223 */ /* 0x000fc6000001003c */
[----:B------:R0:W5:Y:S04]  /*28d0*/  LDL.LU R19, [R1+0xd8] ;  /* 0x0000d80001137983 */ /* 0x0001680000300800 */
[----:B------:R0:W5:Y:S04]  /*28e0*/  LDL.LU R17, [R1+0xd4] ;  /* 0x0000d40001117983 */ /* 0x0001680000300800 */
[----:B------:R0:W5:Y:S04]  /*28f0*/  LDL.LU R18, [R1+0xd0] ;  /* 0x0000d00001127983 */ /* 0x0001680000300800 */
[----:B------:R0:W5:Y:S04]  /*2900*/  LDL.LU R16, [R1+0xc8] ;  /* 0x0000c80001107983 */ /* 0x0001680000300800 */
[----:B------:R0:W-:Y:S04]  /*2910*/  STL [R1+0x30], R61 ;  /* 0x0000303d01007387 */ /* 0x0001e80000100800 */
[----:B------:R0:W-:Y:S04]  /*2920*/  STL [R1+0x2c], R50 ;  /* 0x00002c3201007387 */ /* 0x0001e80000100800 */
[----:B------:R0:W-:Y:S04]  /*2930*/  STL [R1+0x40], R51 ;  /* 0x0000403301007387 */ /* 0x0001e80000100800 */
[----:B------:R0:W-:Y:S01]  /*2940*/  STL [R1+0x3c], R59 ;  /* 0x00003c3b01007387 */ /* 0x0001e20000100800 */
[----:B------:R-:W-:Y:S05]  /*2950*/  @!P0 BRA `(.L_x_705) ;  /* 0x0000000400008947 */ /* 0x000fea0003800000 */
[----:B------:R1:W-:Y:S04]  /*2960*/  STL.64 [R1+0xe0], R6 ;  /* 0x0000e00601007387 */ /* 0x0003e80000100a00 */
[----:B------:R2:W-:Y:S04]  /*2970*/  STL.64 [R1+0xd8], R4 ;  /* 0x0000d80401007387 */ /* 0x0005e80000100a00 */
[----:B------:R-:W-:Y:S04]  /*2980*/  STL [R1+0xd0], R2 ;  /* 0x0000d00201007387 */ /* 0x000fe80000100800 */
[----:B------:R-:W3:Y:S01]  /*2990*/  LDL R60, [R1+0xc4] ;  /* 0x0000c400013c7983 */ /* 0x000ee20000100800 */
[----:B-1----:R-:W-:Y:S01]  /*29a0*/  MOV R7, R61 ;  /* 0x0000003d00077202 */ /* 0x002fe20000000f00 */
[----:B------:R-:W1:Y:S01]  /*29b0*/  S2UR UR14, SR_CgaCtaId ;  /* 0x00000000000e79c3 */ /* 0x000e620000008800 */
[----:B------:R-:W-:Y:S01]  /*29c0*/  UMOV UR5, 0x400 ;  /* 0x0000040000057882 */ /* 0x000fe20000000000 */
[----:B0-----:R-:W4:Y:S01]  /*29d0*/  LDL R61, [R1+0xc0] ;  /* 0x0000c000013d7983 */ /* 0x001f220000100800 */
[----:B--2---:R-:W-:Y:S01]  /*29e0*/  IMAD.MOV.U32 R4, RZ, RZ, R59 ;  /* 0x000000ffff047224 */ /* 0x004fe200078e003b */
[----:B------:R-:W-:-:S02]  /*29f0*/  MOV R6, R50 ;  /* 0x0000003200067202 */ /* 0x000fc40000000f00 */
[----:B------:R0:W-:Y:S01]  /*2a00*/  STL [R1+0xc8], R0 ;  /* 0x0000c80001007387 */ /* 0x0001e20000100800 */
[----:B------:R-:W-:Y:S01]  /*2a10*/  MOV R5, R51 ;  /* 0x0000003300057202 */ /* 0x000fe20000000f00 */
[----:B0-----:R-:W0:Y:S01]  /*2a20*/  S2R R0, SR_TID.X ;  /* 0x0000000000007919 */ /* 0x001e220000002100 */
[----:B-1----:R-:W-:Y:S01]  /*2a30*/  ULEA UR5, UR14, UR5, 0x18 ;  /* 0x000000050e057291 */ /* 0x002fe2000f8ec03f */
[----:B------:R-:W1:Y:S01]  /*2a40*/  S2R R2, SR_TID.X ;  /* 0x0000000000027919 */ /* 0x000e620000002100 */
[----:B0-----:R-:W-:-:S04]  /*2a50*/  SHF.L.U32 R59, R0, 0x1, RZ ;  /* 0x00000001003b7819 */ /* 0x001fc800000006ff */
[----:B------:R-:W-:Y:S02]  /*2a60*/  LEA R50, R0, UR5, 0x5 ;  /* 0x0000000500327c11 */ /* 0x000fe4000f8e28ff */
[----:B------:R-:W-:-:S04]  /*2a70*/  LOP3.LUT R59, R59, 0x18, RZ, 0xc0, !PT ;  /* 0x000000183b3b7812 */ /* 0x000fc800078ec0ff */
[----:B------:R-:W-:-:S05]  /*2a80*/  IADD3 R51, R50, R59, RZ ;  /* 0x0000003b32337210 */ /* 0x000fca0007ffe0ff */
[----:B------:R0:W-:Y:S02]  /*2a90*/  STS.64 [R51], R6 ;  /* 0x0000000633007388 */ /* 0x0001e40000000a00 */
[----:B0-----:R-:W-:Y:S02]  /*2aa0*/  LOP3.LUT R51, R59, 0x8, RZ, 0x3c, !PT ;  /* 0x000000083b337812 */ /* 0x001fe400078e3cff */
[----:B------:R2:W5:Y:S03]  /*2ab0*/  LDL.LU.64 R6, [R1+0xe0] ;  /* 0x0000e00001067983 */ /* 0x0005660000300a00 */
[----:B------:R-:W-:-:S05]  /*2ac0*/  IMAD.IADD R51, R50, 0x1, R51 ;  /* 0x0000000132337824 */ /* 0x000fca00078e0233 */
[----:B------:R0:W-:Y:S02]  /*2ad0*/  STS.64 [R51], R10 ;  /* 0x0000000a33007388 */ /* 0x0001e40000000a00 */
[C---:B0-----:R-:W-:Y:S02]  /*2ae0*/  LOP3.LUT R51, R59.reuse, 0x10, RZ, 0x3c, !PT ;  /* 0x000000103b337812 */ /* 0x041fe400078e3cff */
[----:B------:R-:W-:Y:S02]  /*2af0*/  LOP3.LUT R59, R59, 0x18, RZ, 0x3c, !PT ;  /* 0x000000183b3b7812 */ /* 0x000fe400078e3cff */
[C---:B------:R-:W-:Y:S02]  /*2b00*/  IADD3 R51, R50.reuse, R51, RZ ;  /* 0x0000003332337210 */ /* 0x040fe40007ffe0ff */
[----:B------:R-:W-:-:S03]  /*2b10*/  IADD3 R59, R50, R59, RZ ;  /* 0x0000003b323b7210 */ /* 0x000fc60007ffe0ff */
[----:B------:R1:W-:Y:S04]  /*2b20*/  STS.64 [R51], R4 ;  /* 0x0000000433007388 */ /* 0x0003e80000000a00 */
[----:B------:R0:W-:Y:S01]  /*2b30*/  STS.64 [R59], R12 ;  /* 0x0000000c3b007388 */ /* 0x0001e20000000a00 */
[----:B-1----:R-:W-:-:S03]  /*2b40*/  SHF.R.S32.HI R51, RZ, 0x1f, R2 ;  /* 0x0000001fff337819 */ /* 0x002fc60000011402 */
[----:B------:R2:W5:Y:S01]  /*2b50*/  LDL.LU.64 R4, [R1+0xd8] ;  /* 0x0000d80001047983 */ /* 0x0005620000300a00 */
[----:B------:R-:W-:-:S03]  /*2b60*/  LEA.HI R51, R51, R2, RZ, 0x2 ;  /* 0x0000000233337211 */ /* 0x000fc600078f10ff */
[----:B------:R2:W5:Y:S01]  /*2b70*/  LDL.LU R2, [R1+0xd0] ;  /* 0x0000d00001027983 */ /* 0x0005620000300800 */
[----:B------:R-:W-:-:S04]  /*2b80*/  SHF.R.S32.HI R51, RZ, 0x2, R51 ;  /* 0x00000002ff337819 */ /* 0x000fc80000011433 */
[----:B0-----:R-:W-:-:S04]  /*2b90*/  LEA R59, R51, UR5, 0x5 ;  /* 0x00000005333b7c11 */ /* 0x001fc8000f8e28ff */
[----:B---3--:R-:W-:Y:S01]  /*2ba0*/  LEA R60, R60, R59, 0x3 ;  /* 0x0000003b3c3c7211 */ /* 0x008fe200078e18ff */
[----:B----4-:R-:W-:Y:S01]  /*2bb0*/  IMAD R50, R61, 0x8, R59 ;  /* 0x000000083d327824 */ /* 0x010fe200078e023b */
[----:B------:R-:W-:Y:S06]  /*2bc0*/  BAR.SYNC.DEFER_BLOCKING 0x0 ;  /* 0x0000000000007b1d */ /* 0x000fec0000010000 */
[----:B------:R-:W0:Y:S04]  /*2bd0*/  LDS.64 R60, [R60] ;  /* 0x000000003c3c7984 */ /* 0x000e280000000a00 */
[----:B------:R-:W1:Y:S01]  /*2be0*/  LDS.64 R50, [R50+0xa00] ;  /* 0x000a000032327984 */ /* 0x000e620000000a00 */
[----:B0-----:R-:W-:-:S04]  /*2bf0*/  FADD.FTZ R60, RZ, R60 ;  /* 0x0000003cff3c7221 */ /* 0x001fc80000010000 */
[----:B-1----:R-:W-:Y:S02]  /*2c00*/  FADD.FTZ R60, R60, R50 ;  /* 0x000000323c3c7221 */ /* 0x002fe40000010000 */
[----:B------:R-:W3:Y:S01]  /*2c10*/  LDL R50, [R1+0xbc] ;  /* 0x0000bc0001327983 */ /* 0x000ee20000100800 */
[----:B------:R-:W-:-:S04]  /*2c20*/  FADD.FTZ R61, RZ, R61 ;  /* 0x0000003dff3d7221 */ /* 0x000fc80000010000 */
[----:B------:R-:W-:Y:S01]  /*2c30*/  FADD.FTZ R61, R61, R51 ;  /* 0x000000333d3d7221 */ /* 0x000fe20000010000 */
[----:B---3--:R-:W-:-:S06]  /*2c40*/  LEA R50, R50, R59, 0x3 ;  /* 0x0000003b32327211 */ /* 0x008fcc00078e18ff */
[----:B------:R-:W0:Y:S02]  /*2c50*/  LDS.64 R50, [R50+0x1400] ;  /* 0x0014000032327984 */ /* 0x000e240000000a00 */
[----:B0-----:R-:W-:Y:S02]  /*2c60*/  FADD.FTZ R60, R60, R50 ;  /* 0x000000323c3c7221 */ /* 0x001fe40000010000 */
[----:B------:R-:W3:Y:S01]  /*2c70*/  LDL R50, [R1+0xb8] ;  /* 0x0000b80001327983 */ /* 0x000ee20000100800 */
[----:B------:R-:W-:-:S04]  /*2c80*/  USHF.L.U32 UR5, UR8, 0x5, URZ ;  /* 0x0000000508057899 */ /* 0x000fc8000800063f */
[----:B------:R-:W-:Y:S01]  /*2c90*/  ULOP3.LUT UR5, UR5, 0xffffffe0, UR16, 0xe2, !UPT ;  /* 0xffffffe005057892 */ /* 0x000fe2000f8ee210 */
[----:B------:R-:W-:Y:S01]  /*2ca0*/  FADD.FTZ R61, R61, R51 ;  /* 0x000000333d3d7221 */ /* 0x000fe20000010000 */
[----:B---3--:R-:W-:-:S04]  /*2cb0*/  LEA R50, R50, R59, 0x3 ;  /* 0x0000003b32327211 */ /* 0x008fc800078e18ff */
[----:B------:R-:W-:Y:S02]  /*2cc0*/  MOV R59, UR5 ;  /* 0x00000005003b7c02 */ /* 0x000fe40008000f00 */
[----:B------:R-:W0:Y:S03]  /*2cd0*/  LDS.64 R50, [R50+0x1e00] ;  /* 0x001e000032327984 */ /* 0x000e260000000a00 */
[----:B------:R-:W-:Y:S02]  /*2ce0*/  IMAD R59, R59, 0x140, R0 ;  /* 0x000001403b3b7824 */ /* 0x000fe400078e0200 */
[----:B------:R2:W5:Y:S02]  /*2cf0*/  LDL.LU R0, [R1+0xc8] ;  /* 0x0000c80001007983 */ /* 0x0005640000300800 */
[----:B------:R-:W-:Y:S02]  /*2d00*/  IMAD.SHL.U32 R59, R59, 0x2, RZ ;  /* 0x000000023b3b7824 */ /* 0x000fe400078e00ff */
[----:B0-----:R-:W-:Y:S01]  /*2d10*/  FADD.FTZ R51, R61, R51 ;  /* 0x000000333d337221 */ /* 0x001fe20000010000 */
[----:B------:R-:W-:-:S02]  /*2d20*/  FADD.FTZ R50, R60, R50 ;  /* 0x000000323c327221 */ /* 0x000fc40000010000 */
[----:B------:R-:W0:Y:S02]  /*2d30*/  LDC.64 R60, c[0x0][0x260] ;  /* 0x00009800ff3c7b82 */ /* 0x000e240000000a00 */
[----:B0-----:R-:W-:-:S05]  /*2d40*/  IMAD.WIDE.U32 R60, R59, 0x4, R60 ;  /* 0x000000043b3c7825 */ /* 0x001fca00078e003c */
[----:B------:R2:W-:Y:S02]  /*2d50*/  STG.E.64 desc[UR10][R60.64+0x28000], R50 ;  /* 0x028000323c007986 */ /* 0x0005e4000c101b0a */
.L_x_705:
[----:B------:R-:W-:Y:S01]  /*2d60*/  BSSY B0, `(.L_x_706) ;  /* 0x000004a000007945 */ /* 0x000fe20003800000 */
[----:B0-2---:R-:W-:-:S03]  /*2d70*/  CS2R R50, SRZ ;  /* 0x0000000000327805 */ /* 0x005fc6000001ff00 */
[----:B------:R-:W-:Y:S05]  /*2d80*/  @P1 BRA `(.L_x_707) ;  /* 0x00000004001c1947 */ /* 0x000fea0003800000 */
[----:B------:R-:W0:Y:S02]  /*2d90*/  S2R R60, SR_TID.X ;  /* 0x00000000003c7919 */ /* 0x000e240000002100 */
[----:B0-----:R-:W-:-:S05]  /*2da0*/  SHF.R.U32.HI R50, RZ, 0x2, R60 ;  /* 0x00000002ff327819 */ /* 0x001fca000001163c */
[----:B------:R-:W-:-:S05]  /*2db0*/  IMAD R59, R50, 0xa, RZ ;  /* 0x0000000a323b7824 */ /* 0x000fca00078e02ff */
[--C-:B------:R-:W-:Y:S02]  /*2dc0*/  SHF.R.U32.HI R50, RZ, 0x1, R59.reuse ;  /* 0x00000001ff327819 */ /* 0x100fe4000001163b */
[----:B------:R-:W-:Y:S02]  /*2dd0*/  SHF.R.U32.HI R51, RZ, 0x2, R59 ;  /* 0x00000002ff337819 */ /* 0x000fe4000001163b */
[----:B------:R-:W-:-:S05]  /*2de0*/  LOP3.LUT R50, R50, 0x1, RZ, 0xc0, !PT ;  /* 0x0000000132327812 */ /* 0x000fca00078ec0ff */
[----:B------:R-:W-:Y:S01]  /*2df0*/  IMAD R50, R50, 0x50, R51 ;  /* 0x0000005032327824 */ /* 0x000fe200078e0233 */
[----:B------:R-:W-:-:S10]  /*2e00*/  HFMA2.MMA R51, -RZ, RZ, 0, 2.384185791015625e-06 ;  /* 0x00000028ff337435 */ /* 0x000fd400000001ff */
[----:B------:R-:W-:Y:S01]  /*2e10*/  IMAD R50, R50, R51, UR6 ;  /* 0x0000000632327e24 */ /* 0x000fe2000f8e0233 */
[----:B------:R-:W-:-:S04]  /*2e20*/  IADD3 R51, R59, 0x2, RZ ;  /* 0x000000023b337810 */ /* 0x000fc80007ffe0ff */
[--C-:B------:R-:W-:Y:S02]  /*2e30*/  SHF.R.U32.HI R59, RZ, 0x1, R51.reuse ;  /* 0x00000001ff3b7819 */ /* 0x100fe40000011633 */
[----:B------:R-:W-:Y:S02]  /*2e40*/  SHF.R.U32.HI R51, RZ, 0x2, R51 ;  /* 0x00000002ff337819 */ /* 0x000fe40000011633 */
[----:B------:R-:W-:-:S05]  /*2e50*/  LOP3.LUT R59, R59, 0x1, RZ, 0xc0, !PT ;  /* 0x000000013b3b7812 */ /* 0x000fca00078ec0ff */
[----:B------:R-:W-:Y:S01]  /*2e60*/  IMAD R51, R59, 0x50, R51 ;  /* 0x000000503b337824 */ /* 0x000fe200078e0233 */
[----:B------:R-:W-:-:S05]  /*2e70*/  MOV R59, 0x28 ;  /* 0x00000028003b7802 */ /* 0x000fca0000000f00 */
[----:B------:R-:W-:Y:S02]  /*2e80*/  IMAD R51, R51, R59, UR6 ;  /* 0x0000000633337e24 */ /* 0x000fe4000f8e023b */
[----:B------:R-:W-:-:S05]  /*2e90*/  IMAD.SHL.U32 R59, R60, 0x8, RZ ;  /* 0x000000083c3b7824 */ /* 0x000fca00078e00ff */
[----:B------:R-:W-:-:S04]  /*2ea0*/  LOP3.LUT R61, R59, 0x18, RZ, 0xc0, !PT ;  /* 0x000000183b3d7812 */ /* 0x000fc800078ec0ff */
[----:B------:R-:W-:Y:S02]  /*2eb0*/  IADD3 R60, R50, R61, RZ ;  /* 0x0000003d323c7210 */ /* 0x000fe40007ffe0ff */
[----:B------:R-:W-:-:S04]  /*2ec0*/  IADD3 R50, R61, R51, RZ ;  /* 0x000000333d327210 */ /* 0x000fc80007ffe0ff */
[----:B------:R-:W0:Y:S04]  /*2ed0*/  LDS.64 R60, [R60] ;  /* 0x000000003c3c7984 */ /* 0x000e280000000a00 */
[----:B------:R-:W1:Y:S01]  /*2ee0*/  LDS.64 R50, [R50] ;  /* 0x0000000032327984 */ /* 0x000e620000000a00 */
[----:B0-----:R-:W-:Y:S01]  /*2ef0*/  FADD.FTZ R60, RZ, R60 ;  /* 0x0000003cff3c7221 */ /* 0x001fe20000010000 */
[----:B------:R-:W-:-:S03]  /*2f00*/  FADD.FTZ R61, RZ, R61 ;  /* 0x0000003dff3d7221 */ /* 0x000fc60000010000 */
[----:B-1----:R-:W-:Y:S01]  /*2f10*/  FADD.FTZ R59, R60, R50 ;  /* 0x000000323c3b7221 */ /* 0x002fe20000010000 */
[----:B------:R-:W-:Y:S01]  /*2f20*/  FADD.FTZ R60, R61, R51 ;  /* 0x000000333d3c7221 */ /* 0x000fe20000010000 */
[----:B------:R-:W0:Y:S01]  /*2f30*/  S2R R50, SR_TID.X ;  /* 0x0000000000327919 */ /* 0x000e220000002100 */
[----:B------:R-:W1:Y:S01]  /*2f40*/  S2R R61, SR_TID.X ;  /* 0x00000000003d7919 */ /* 0x000e620000002100 */
[----:B0-----:R-:W-:Y:S01]  /*2f50*/  SHF.R.U32.HI R50, RZ, 0x2, R50 ;  /* 0x00000002ff327819 */ /* 0x001fe20000011632 */
[----:B-1----:R-:W-:-:S04]  /*2f60*/  IMAD.SHL.U32 R61, R61, 0x8, RZ ;  /* 0x000000083d3d7824 */ /* 0x002fc800078e00ff */
[----:B------:R-:W-:Y:S01]  /*2f70*/  IMAD R50, R50, 0xa, RZ ;  /* 0x0000000a32327824 */ /* 0x000fe200078e02ff */
[----:B------:R-:W-:-:S04]  /*2f80*/  LOP3.LUT R61, R61, 0x18, RZ, 0xc0, !PT ;  /* 0x000000183d3d7812 */ /* 0x000fc800078ec0ff */
[----:B------:R-:W-:-:S04]  /*2f90*/  IADD3 R50, R50, 0x4, RZ ;  /* 0x0000000432327810 */ /* 0x000fc80007ffe0ff */
[--C-:B------:R-:W-:Y:S02]  /*2fa0*/  SHF.R.U32.HI R51, RZ, 0x1, R50.reuse ;  /* 0x00000001ff337819 */ /* 0x100fe40000011632 */
[----:B------:R-:W-:Y:S02]  /*2fb0*/  SHF.R.U32.HI R50, RZ, 0x2, R50 ;  /* 0x00000002ff327819 */ /* 0x000fe40000011632 */
[----:B------:R-:W-:-:S05]  /*2fc0*/  LOP3.LUT R51, R51, 0x1, RZ, 0xc0, !PT ;  /* 0x0000000133337812 */ /* 0x000fca00078ec0ff */
[----:B------:R-:W-:Y:S01]  /*2fd0*/  IMAD R50, R51, 0x50, R50 ;  /* 0x0000005033327824 */ /* 0x000fe200078e0232 */
[----:B------:R-:W-:-:S10]  /*2fe0*/  HFMA2.MMA R51, -RZ, RZ, 0, 2.384185791015625e-06 ;  /* 0x00000028ff337435 */ /* 0x000fd400000001ff */
[----:B------:R-:W-:-:S05]  /*2ff0*/  IMAD R50, R50, R51, UR6 ;  /* 0x0000000632327e24 */ /* 0x000fca000f8e0233 */
[----:B------:R-:W-:-:S06]  /*3000*/  IADD3 R50, R61, R50, RZ ;  /* 0x000000323d327210 */ /* 0x000fcc0007ffe0ff */
[----:B------:R-:W0:Y:S02]  /*3010*/  LDS.64 R50, [R50] ;  /* 0x0000000032327984 */ /* 0x000e240000000a00 */
[----:B0-----:R-:W-:Y:S01]  /*3020*/  FADD.FTZ R59, R59, R50 ;  /* 0x000000323b3b7221 */ /* 0x001fe20000010000 */
[----:B------:R-:W-:Y:S01]  /*3030*/  FADD.FTZ R60, R60, R51 ;  /* 0x000000333c3c7221 */ /* 0x000fe20000010000 */
[----:B------:R-:W0:Y:S02]  /*3040*/  S2R R50, SR_TID.X ;  /* 0x0000000000327919 */ /* 0x000e240000002100 */
[----:B0-----:R-:W-:-:S05]  /*3050*/  SHF.R.U32.HI R50, RZ, 0x2, R50 ;  /* 0x00000002ff327819 */ /* 0x001fca0000011632 */
[----:B------:R-:W-:-:S05]  /*3060*/  IMAD R50, R50, 0xa, RZ ;  /* 0x0000000a32327824 */ /* 0x000fca00078e02ff */
[----:B------:R-:W-:-:S04]  /*3070*/  IADD3 R50, R50, 0x6, RZ ;  /* 0x0000000632327810 */ /* 0x000fc80007ffe0ff */
        /* <DEDUP_REMOVED lines=17> */
[----:B------:R-:W-:Y:S01]  /*3190*/  IMAD R50, R50, 0x50, R51 ;  /* 0x0000005032327824 */ /* 0x000fe200078e0233 */
[----:B------:R-:W-:-:S05]  /*31a0*/  MOV R51, 0x28 ;  /* 0x0000002800337802 */ /* 0x000fca0000000f00 */
[----:B------:R-:W-:-:S04]  /*31b0*/  IMAD R50, R50, R51, UR6 ;  /* 0x0000000632327e24 */ /* 0x000fc8000f8e0233 */
[----:B------:R-:W-:-:S06]  /*31c0*/  IMAD.IADD R50, R61, 0x1, R50 ;  /* 0x000000013d327824 */ /* 0x000fcc00078e0232 */
[----:B------:R-:W0:Y:S02]  /*31d0*/  LDS.64 R50, [R50] ;  /* 0x0000000032327984 */ /* 0x000e240000000a00 */
[----:B0-----:R-:W-:Y:S01]  /*31e0*/  FADD.FTZ R50, R59, R50 ;  /* 0x000000323b327221 */ /* 0x001fe20000010000 */
[----:B------:R-:W-:-:S07]  /*31f0*/  FADD.FTZ R51, R60, R51 ;  /* 0x000000333c337221 */ /* 0x000fce0000010000 */
.L_x_707:
[----:B------:R-:W-:Y:S05]  /*3200*/  BSYNC B0 ;  /* 0x0000000000007941 */ /* 0x000fea0003800000 */
.L_x_706:
[----:B------:R-:W0:Y:S01]  /*3210*/  SHFL.BFLY PT, R60, R50, 0x2, 0x1f ;  /* 0x0c401f00323c7f89 */ /* 0x000e2200000e0000 */
[----:B-----5:R-:W-:Y:S01]  /*3220*/  PRMT R16, R16, 0x7632, R16 ;  /* 0x0000763210107816 */ /* 0x020fe20000000010 */
[----:B------:R-:W-:Y:S01]  /*3230*/  BSSY B0, `(.L_x_708) ;  /* 0x000001a000007945 */ /* 0x000fe20003800000 */
[----:B------:R-:W-:Y:S01]  /*3240*/  PRMT R17, R17, 0x7632, R17 ;  /* 0x0000763211117816 */ /* 0x000fe20000000011 */
[----:B------:R-:W1:Y:S01]  /*3250*/  SHFL.BFLY PT, R59, R51, 0x2, 0x1f ;  /* 0x0c401f00333b7f89 */ /* 0x000e6200000e0000 */
[----:B------:R-:W2:Y:S03]  /*3260*/  S2R R61, SR_TID.X ;  /* 0x00000000003d7919 */ /* 0x000ea60000002100 */
[----:B------:R-:W-:Y:S04]  /*3270*/  STL.S16 [R1+0x8], R16 ;  /* 0x0000081001007387 */ /* 0x000fe80000100600 */
[----:B------:R-:W-:Y:S01]  /*3280*/  STL.S16 [R1+0xc], R17 ;  /* 0x00000c1101007387 */ /* 0x000fe20000100600 */
[----:B0-----:R-:W-:Y:S01]  /*3290*/  FADD.FTZ R50, R60, R50 ;  /* 0x000000323c327221 */ /* 0x001fe20000010000 */
[----:B-1----:R-:W-:-:S04]  /*32a0*/  FADD.FTZ R59, R59, R51 ;  /* 0x000000333b3b7221 */ /* 0x002fc80000010000 */
[----:B------:R-:W0:Y:S04]  /*32b0*/  SHFL.BFLY PT, R60, R50, 0x1, 0x1f ;  /* 0x0c201f00323c7f89 */ /* 0x000e2800000e0000 */
[----:B------:R-:W1:Y:S01]  /*32c0*/  SHFL.BFLY PT, R51, R59, 0x1, 0x1f ;  /* 0x0c201f003b337f89 */ /* 0x000e6200000e0000 */
[----:B--2---:R-:W-:Y:S01]  /*32d0*/  LOP3.LUT P1, RZ, R61, 0xffffff83, RZ, 0xc0, !PT ;  /* 0xffffff833dff7812 */ /* 0x004fe2000782c0ff */
[----:B0-----:R-:W-:Y:S01]  /*32e0*/  FADD.FTZ R16, R50, R60 ;  /* 0x0000003c32107221 */ /* 0x001fe20000010000 */
[----:B-1----:R-:W-:-:S11]  /*32f0*/  FADD.FTZ R17, R59, R51 ;  /* 0x000000333b117221 */ /* 0x002fd60000010000 */
[----:B------:R-:W-:Y:S05]  /*3300*/  @P1 BRA `(.L_x_709) ;  /* 0x0000000000301947 */ /* 0x000fea0003800000 */
[----:B------:R-:W-:Y:S01]  /*3310*/  SHF.R.U32.HI R51, RZ, 0x2, R61 ;  /* 0x00000002ff337819 */ /* 0x000fe2000001163d */
[----:B------:R-:W-:Y:S01]  /*3320*/  ULDC UR5, c[0x0][0x10] ;  /* 0x0000040000057ab9 */ /* 0x000fe20000000800 */
[----:B------:R-:W0:Y:S01]  /*3330*/  LDC.64 R60, c[0x0][0x260] ;  /* 0x00009800ff3c7b82 */ /* 0x000e220000000a00 */
[----:B------:R-:W-:Y:S01]  /*3340*/  UIMAD UR5, UR5, UR4, UR8 ;  /* 0x00000004050572a4 */ /* 0x000fe2000f8e0208 */
[----:B------:R-:W-:Y:S02]  /*3350*/  SHF.L.U32 R51, R51, 0x5, RZ ;  /* 0x0000000533337819 */ /* 0x000fe400000006ff */
[----:B------:R-:W-:-:S04]  /*3360*/  MOV R50, UR16 ;  /* 0x0000001000327c02 */ /* 0x000fc80008000f00 */
[----:B------:R-:W-:Y:S02]  /*3370*/  LOP3.LUT R50, R51, 0xffffffe0, R50, 0xe2, !PT ;  /* 0xffffffe033327812 */ /* 0x000fe400078ee232 */
[----:B------:R-:W-:-:S05]  /*3380*/  MOV R51, UR5 ;  /* 0x0000000500337c02 */ /* 0x000fca0008000f00 */
[----:B------:R-:W-:-:S05]  /*3390*/  IMAD R50, R51, 0x400, R50 ;  /* 0x0000040033327824 */ /* 0x000fca00078e0232 */
[----:B------:R-:W-:-:S05]  /*33a0*/  SHF.L.U32 R50, R50, 0x1, RZ ;  /* 0x0000000132327819 */ /* 0x000fca00000006ff */
[----:B0-----:R-:W-:-:S05]  /*33b0*/  IMAD.WIDE.U32 R50, R50, 0x4, R60 ;  /* 0x0000000432327825 */ /* 0x001fca00078e003c */
[----:B------:R0:W-:Y:S02]  /*33c0*/  STG.E.64 desc[UR10][R50.64], R16 ;  /* 0x0000001032007986 */ /* 0x0001e4000c101b0a */
.L_x_709:
[----:B------:R-:W-:Y:S05]  /*33d0*/  BSYNC B0 ;  /* 0x0000000000007941 */ /* 0x000fea0003800000 */
.L_x_708:
[----:B0-----:R-:W-:Y:S01]  /*33e0*/  PRMT R16, R19, 0x7632, R16 ;  /* 0x0000763213107816 */ /* 0x001fe20000000010 */
[----:B------:R-:W-:Y:S01]  /*33f0*/  UISETP.GE.U32.AND UP0, UPT, UR7, UR12, UPT ;  /* 0x0000000c0700728c */ /* 0x000fe2000bf06070 */
[----:B------:R-:W-:Y:S02]  /*3400*/  PRMT R26, R18, 0x7632, R26 ;  /* 0x00007632121a7816 */ /* 0x000fe4000000001a */
[----:B------:R-:W-:Y:S01]  /*3410*/  PRMT R61, R20, 0x7632, R61 ;  /* 0x00007632143d7816 */ /* 0x000fe2000000003d */
[----:B------:R-:W-:Y:S01]  /*3420*/  UISETP.GE.AND.EX UP0, UPT, UR9, UR13, UPT, UP0 ;  /* 0x0000000d0900728c */ /* 0x000fe2000bf06300 */
        /* <DEDUP_REMOVED lines=44> */
.L_x_712:
[----:B------:R-:W2:Y:S04]  /*36f0*/  LD.E.STRONG.GPU R19, desc[UR10][R16.64] ;  /* 0x0000000a10137980 */ /* 0x000ea8000c10f900 */
[----:B--2---:R-:W-:Y:S01]  /*3700*/  CCTL.IVALL ;  /* 0x00000000ff00798f */ /* 0x004fe20002000000 */
[----:B------:R-:W-:Y:S05]  /*3710*/  YIELD ;  /* 0x0000000000007946 */ /* 0x000fea0003800000 */
[----:B-----5:R-:W-:-:S04]  /*3720*/  LOP3.LUT R19, R19, R18, RZ, 0x3c, !PT ;  /* 0x0000001213137212 */ /* 0x020fc800078e3cff */
[----:B------:R-:W-:-:S13]  /*3730*/  ISETP.GT.AND P1, PT, R19, -0x1, PT ;  /* 0xffffffff1300780c */ /* 0x000fda0003f24270 */
[----:B------:R-:W-:Y:S05]  /*3740*/  @P1 BRA `(.L_x_712) ;  /* 0xfffffffc00e81947 */ /* 0x000fea000383ffff */
.L_x_711:
[----:B------:R-:W-:Y:S05]  /*3750*/  WARPSYNC.ALL ;  /* 0x0000000000007948 */ /* 0x000fea0003800000 */
[----:B------:R-:W-:Y:S06]  /*3760*/  BAR.SYNC.DEFER_BLOCKING 0x0 ;  /* 0x0000000000007b1d */ /* 0x000fec0000010000 */
[----:B------:R-:W-:Y:S05]  /*3770*/  BRA `(.L_x_713) ;  /* 0x0000000000647947 */ /* 0x000fea0003800000 */
.L_x_710:
        /* <DEDUP_REMOVED lines=17> */
.L_x_715:
[----:B------:R-:W2:Y:S04]  /*3890*/  LD.E.STRONG.GPU R19, desc[UR10][R16.64] ;  /* 0x0000000a10137980 */ /* 0x000ea8000c10f900 */
[----:B--2---:R-:W-:Y:S01]  /*38a0*/  CCTL.IVALL ;  /* 0x00000000ff00798f */ /* 0x004fe20002000000 */
[----:B------:R-:W-:Y:S05]  /*38b0*/  YIELD ;  /* 0x0000000000007946 */ /* 0x000fea0003800000 */
[----:B-----5:R-:W-:-:S04]  /*38c0*/  LOP3.LUT R19, R19, R18, RZ, 0x3c, !PT ;  /* 0x0000001213137212 */ /* 0x020fc800078e3cff */
[----:B------:R-:W-:-:S13]  /*38d0*/  ISETP.GT.AND P1, PT, R19, -0x1, PT ;  /* 0xffffffff1300780c */ /* 0x000fda0003f24270 */
[----:B------:R-:W-:Y:S05]  /*38e0*/  @P1 BRA `(.L_x_715) ;  /* 0xfffffffc00e81947 */ /* 0x000fea000383ffff */
.L_x_714:
[----:B------:R-:W-:Y:S05]  /*38f0*/  WARPSYNC.ALL ;  /* 0x0000000000007948 */ /* 0x000fea0003800000 */
[----:B------:R-:W-:Y:S06]  /*3900*/  BAR.SYNC.DEFER_BLOCKING 0x0 ;  /* 0x0000000000007b1d */ /* 0x000fec0000010000 */
.L_x_713:
        /* <DEDUP_REMOVED lines=8> */
[----:B------:R-:W-:-:S05]  /*3990*/  IMAD.SHL.U32 R17, R18, 0x4, RZ ;  /* 0x0000000412117824 */ /* 0x000fca00078e00ff */
[----:B------:R-:W-:Y:S02]  /*39a0*/  LOP3.LUT R17, R17, 0x7fffffe0, RZ, 0xc0, !PT ;  /* 0x7fffffe011117812 */ /* 0x000fe400078ec0ff */
[----:B------:R-:W-:Y:S01]  /*39b0*/  MOV R16, UR5 ;  /* 0x0000000500107c02 */ /* 0x000fe20008000f00 */
[----:B0-----:R-:W0:Y:S03]  /*39c0*/  LDC.64 R2, c[0x0][0x260] ;  /* 0x00009800ff027b82 */ /* 0x001e260000000a00 */
[----:B------:R-:W-:Y:S02]  /*39d0*/  LEA R16, R16, R17, 0xa ;  /* 0x0000001110107211 */ /* 0x000fe400078e50ff */
[----:B------:R-:W-:-:S04]  /*39e0*/  LOP3.LUT R17, R18, 0x7, RZ, 0xc0, !PT ;  /* 0x0000000712117812 */ /* 0x000fc800078ec0ff */
[----:B------:R-:W-:-:S05]  /*39f0*/  IADD3 R16, R16, R17, RZ ;  /* 0x0000001110107210 */ /* 0x000fca0007ffe0ff */
[----:B------:R-:W-:-:S05]  /*3a00*/  IMAD.SHL.U32 R20, R16, 0x2, RZ ;  /* 0x0000000210147824 */ /* 0x000fca00078e00ff */
[C---:B------:R-:W-:Y:S02]  /*3a10*/  IADD3 R16, R20.reuse, 0x10, RZ ;  /* 0x0000001014107810 */ /* 0x040fe40007ffe0ff */
[C---:B------:R-:W-:Y:S01]  /*3a20*/  IADD3 R22, R20.reuse, 0x20, RZ ;  /* 0x0000002014167810 */ /* 0x040fe20007ffe0ff */
[C---:B0-----:R-:W-:Y:S01]  /*3a30*/  IMAD.WIDE.U32 R18, R20.reuse, 0x4, R2 ;  /* 0x0000000414127825 */ /* 0x041fe200078e0002 */
[----:B------:R-:W-:-:S03]  /*3a40*/  IADD3 R20, R20, 0x30, RZ ;  /* 0x0000003014147810 */ /* 0x000fc60007ffe0ff */
[--C-:B------:R-:W-:Y:S02]  /*3a50*/  IMAD.WIDE.U32 R16, R16, 0x4, R2.reuse ;  /* 0x0000000410107825 */ /* 0x100fe400078e0002 */
[----:B------:R-:W2:Y:S02]  /*3a60*/  LDG.E.64 R18, desc[UR10][R18.64] ;  /* 0x0000000a12127981 */ /* 0x000ea4000c1e1b00 */
[--C-:B------:R-:W-:Y:S02]  /*3a70*/  IMAD.WIDE.U32 R22, R22, 0x4, R2.reuse ;  /* 0x0000000416167825 */ /* 0x100fe400078e0002 */
[----:B------:R-:W3:Y:S02]  /*3a80*/  LDG.E.64 R16, desc[UR10][R16.64] ;  /* 0x0000000a10107981 */ /* 0x000ee4000c1e1b00 */
[----:B------:R-:W-:Y:S02]  /*3a90*/  IMAD.WIDE.U32 R20, R20, 0x4, R2 ;  /* 0x0000000414147825 */ /* 0x000fe400078e0002 */
[----:B------:R-:W4:Y:S04]  /*3aa0*/  LDG.E.64 R22, desc[UR10][R22.64] ;  /* 0x0000000a16167981 */ /* 0x000f28000c1e1b00 */
[----:B------:R-:W4:Y:S04]  /*3ab0*/  LDG.E.64 R20, desc[UR10][R20.64] ;  /* 0x0000000a14147981 */ /* 0x000f28000c1e1b00 */
[----:B------:R0:W5:Y:S01]  /*3ac0*/  LDL.LU.64 R2, [R1+0xd0] ;  /* 0x0000d00001027983 */ /* 0x0001620000300a00 */
[----:B--2---:R-:W-:Y:S01]  /*3ad0*/  FADD.FTZ R18, RZ, R18 ;  /* 0x00000012ff127221 */ /* 0x004fe20000010000 */
[----:B------:R-:W-:-:S03]  /*3ae0*/  FADD.FTZ R19, RZ, R19 ;  /* 0x00000013ff137221 */ /* 0x000fc60000010000 */
[----:B---3--:R-:W-:Y:S01]  /*3af0*/  FADD.FTZ R16, R16, R18 ;  /* 0x0000001210107221 */ /* 0x008fe20000010000 */
[----:B------:R-:W-:-:S03]  /*3b00*/  FADD.FTZ R17, R17, R19 ;  /* 0x0000001311117221 */ /* 0x000fc60000010000 */
[----:B----4-:R-:W-:Y:S01]  /*3b10*/  FADD.FTZ R16, R22, R16 ;  /* 0x0000001016107221 */ /* 0x010fe20000010000 */
[----:B------:R-:W-:-:S03]  /*3b20*/  FADD.FTZ R17, R23, R17 ;  /* 0x0000001117117221 */ /* 0x000fc60000010000 */
[----:B------:R-:W-:Y:S01]  /*3b30*/  FADD.FTZ R16, R20, R16 ;  /* 0x0000001014107221 */ /* 0x000fe20000010000 */
[----:B0-----:R-:W-:-:S07]  /*3b40*/  FADD.FTZ R17, R21, R17 ;  /* 0x0000001115117221 */ /* 0x001fce0000010000 */
.L_x_717:
[----:B------:R-:W-:Y:S05]  /*3b50*/  BSYNC B0 ;  /* 0x0000000000007941 */ /* 0x000fea0003800000 */
.L_x_716:
        /* <DEDUP_REMOVED lines=24> */
.L_x_719:
[----:B------:R-:W-:Y:S05]  /*3ce0*/  BSYNC B0 ;  /* 0x0000000000007941 */ /* 0x000fea0003800000 */
.L_x_718:
[----:B0-----:R-:W2:Y:S04]  /*3cf0*/  LDL R16, [R1+0xb0] ;  /* 0x0000b00001107983 */ /* 0x001ea80000100800 */
[----:B------:R-:W3:Y:S04]  /*3d00*/  LDL.LU R18, [R1+0x8] ;  /* 0x0000080001127983 */ /* 0x000ee80000300800 */
[----:B------:R-:W4:Y:S01]  /*3d10*/  LDL.LU R20, [R1+0x50] ;  /* 0x0000500001147983 */ /* 0x000f220000300800 */
[----:B------:R-:W0:Y:S01]  /*3d20*/  S2UR UR14, SR_CgaCtaId ;  /* 0x00000000000e79c3 */ /* 0x000e220000008800 */
[----:B------:R-:W-:-:S02]  /*3d30*/  UMOV UR5, 0x400 ;  /* 0x0000040000057882 */ /* 0x000fc40000000000 */
[----:B------:R1:W-:Y:S01]  /*3d40*/  STL [R1+0xc8], R10 ;  /* 0x0000c80a01007387 */ /* 0x0003e20000100800 */
[----:B------:R-:W-:-:S03]  /*3d50*/  UIADD3 UR5, UR5, 0x4100, URZ ;  /* 0x0000410005057890 */ /* 0x000fc6000fffe03f */
[----:B------:R-:W4:Y:S04]  /*3d60*/  LDL R19, [R1+0xb4] ;  /* 0x0000b40001137983 */ /* 0x000f280000100800 */
[----:B------:R-:W4:Y:S04]  /*3d70*/  LDL.LU R21, [R1+0xc] ;  /* 0x00000c0001157983 */ /* 0x000f280000300800 */
[----:B------:R-:W4:Y:S04]  /*3d80*/  LDL.LU R22, [R1+0x4] ;  /* 0x0000040001167983 */ /* 0x000f280000300800 */
[----:B-1----:R-:W4:Y:S01]  /*3d90*/  LDL.LU R10, [R1+0x54] ;  /* 0x00005400010a7983 */ /* 0x002f220000300800 */
[----:B0-----:R-:W-:Y:S01]  /*3da0*/  ULEA UR5, UR14, UR5, 0x18 ;  /* 0x000000050e057291 */ /* 0x001fe2000f8ec03f */
[----:B------:R-:W-:Y:S01]  /*3db0*/  SHF.L.U32 R26, R26, 0x10, RZ ;  /* 0x000000101a1a7819 */ /* 0x000fe200000006ff */
[----:B------:R-:W-:Y:S01]  /*3dc0*/  BAR.SYNC.DEFER_BLOCKING 0x0 ;  /* 0x0000000000007b1d */ /* 0x000fe20000010000 */
        /* <DEDUP_REMOVED lines=8> */
[----:B------:R-:W-:Y:S01]  /*3e50*/  SHF.L.U32 R28, R28, 0x10, RZ ;  /* 0x000000101c1c7819 */ /* 0x000fe200000006ff */
[----:B------:R-:W-:Y:S01]  /*3e60*/  IMAD.U32 R32, R32, 0x10000, RZ ;  /* 0x0001000020207824 */ /* 0x000fe200078e00ff */
[----:B------:R-:W-:Y:S01]  /*3e70*/  SHF.L.U32 R36, R36, 0x10, RZ ;  /* 0x0000001024247819 */ /* 0x000fe200000006ff */
[----:B------:R-:W-:Y:S01]  /*3e80*/  IMAD.U32 R48, R48, 0x10000, RZ ;  /* 0x0001000030307824 */ /* 0x000fe200078e00ff */
[----:B------:R-:W-:Y:S01]  /*3e90*/  SHF.L.U32 R40, R40, 0x10, RZ ;  /* 0x0000001028287819 */ /* 0x000fe200000006ff */
[----:B------:R-:W-:Y:S01]  /*3ea0*/  ULDC.64 UR14, c[0x0][0x210] ;  /* 0x00008400000e7ab9 */ /* 0x000fe20000000a00 */
[----:B--2---:R-:W-:-:S06]  /*3eb0*/  LEA R16, R16, UR5, 0x3 ;  /* 0x0000000510107c11 */ /* 0x004fcc000f8e18ff */
[----:B------:R-:W0:Y:S01]  /*3ec0*/  LDS.64 R16, [R16] ;  /* 0x0000000010107984 */ /* 0x000e220000000a00 */
[----:B---3--:R-:W-:-:S04]  /*3ed0*/  IMAD.U32 R18, R18, 0x10000, RZ ;  /* 0x0001000012127824 */ /* 0x008fc800078e00ff */
[----:B------:R-:W-:-:S04]  /*3ee0*/  FADD.FTZ R18, -R14, R18 ;  /* 0x000000120e127221 */ /* 0x000fc80000010100 */
[----:B------:R-:W-:Y:S01]  /*3ef0*/  FMUL.FTZ R18, R5, R18 ;  /* 0x0000001205127220 */ /* 0x000fe20000410000 */
[--C-:B0-----:R-:W-:Y:S01]  /*3f00*/  FFMA.FTZ R57, R0, R57, -R16.reuse ;  /* 0x0000003900397223 */ /* 0x101fe20000010810 */
[----:B-----5:R-:W-:-:S03]  /*3f10*/  FFMA.FTZ R26, R3, R26, -R16 ;  /* 0x0000001a031a7223 */ /* 0x020fc60000010810 */
[----:B----4-:R-:W-:Y:S01]  /*3f20*/  FFMA.FTZ R57, -R20, R17, R57 ;  /* 0x0000001114397223 */ /* 0x010fe20000010139 */
[----:B------:R-:W-:Y:S02]  /*3f30*/  FFMA.FTZ R18, R17, -R18, R26 ;  /* 0x8000001211127223 */ /* 0x000fe4000001001a */
[----:B------:R-:W2:Y:S01]  /*3f40*/  LDL.LU R26, [R1+0x18] ;  /* 0x00001800011a7983 */ /* 0x000ea20000300800 */
[C---:B------:R-:W-:Y:S01]  /*3f50*/  FMUL.FTZ R20, R5.reuse, R57 ;  /* 0x0000003905147220 */ /* 0x040fe20000410000 */
[----:B------:R-:W-:Y:S02]  /*3f60*/  FMUL.FTZ R18, R5, R18 ;  /* 0x0000001205127220 */ /* 0x000fe40000410000 */
[----:B------:R-:W3:Y:S03]  /*3f70*/  LDL.LU R23, [R1+0x10] ;  /* 0x0000100001177983 */ /* 0x000ee60000300800 */
[----:B------:R-:W-:-:S02]  /*3f80*/  F2FP.BF16.F32.PACK_AB R20, R18, R20 ;  /* 0x000000141214723e */ /* 0x000fc400000010ff */
[----:B------:R-:W-:-:S06]  /*3f90*/  LEA R18, R19, UR5, 0x3 ;  /* 0x0000000513127c11 */ /* 0x000fcc000f8e18ff */
[----:B------:R-:W0:Y:S02]  /*3fa0*/  LDS.64 R18, [R18] ;  /* 0x0000000012127984 */ /* 0x000e240000000a00 */
[----:B0-----:R-:W-:-:S04]  /*3fb0*/  FFMA.FTZ R7, R2, R7, -R18 ;  /* 0x0000000702077223 */ /* 0x001fc80000010812 */
[----:B------:R-:W-:Y:S02]  /*3fc0*/  FFMA.FTZ R7, -R10, R19, R7 ;  /* 0x000000130a077223 */ /* 0x000fe40000010107 */
[----:B------:R-:W4:Y:S01]  /*3fd0*/  LDL.LU R10, [R1] ;  /* 0x00000000010a7983 */ /* 0x000f220000300800 */
[----:B------:R-:W-:Y:S02]  /*3fe0*/  SHF.L.U32 R21, R21, 0x10, RZ ;  /* 0x0000001015157819 */ /* 0x000fe400000006ff */
[----:B------:R-:W-:Y:S01]  /*3ff0*/  SHF.L.U32 R22, R22, 0x10, RZ ;  /* 0x0000001016167819 */ /* 0x000fe200000006ff */
[C---:B------:R-:W-:Y:S01]  /*4000*/  FADD.FTZ R61, -R14.reuse, R61 ;  /* 0x0000003d0e3d7221 */ /* 0x040fe20000010100 */
[----:B------:R-:W-:Y:S01]  /*4010*/  FADD.FTZ R50, -R14, R50 ;  /* 0x000000320e327221 */ /* 0x000fe20000010100 */
[----:B------:R-:W-:Y:S01]  /*4020*/  FADD.FTZ R21, -R24, R21 ;  /* 0x0000001518157221 */ /* 0x000fe20000010100 */
[----:B------:R-:W-:Y:S01]  /*4030*/  FADD.FTZ R30, -R14, R30 ;  /* 0x0000001e0e1e7221 */ /* 0x000fe20000010100 */
[----:B------:R-:W-:Y:S01]  /*4040*/  FFMA.FTZ R22, R4, R22, -R18 ;  /* 0x0000001604167223 */ /* 0x000fe20000010812 */
[----:B------:R-:W-:Y:S01]  /*4050*/  FADD.FTZ R34, -R14, R34 ;  /* 0x000000220e227221 */ /* 0x000fe20000010100 */
[----:B------:R-:W-:Y:S01]  /*4060*/  FMUL.FTZ R21, R6, R21 ;  /* 0x0000001506157220 */ /* 0x000fe20000410000 */
[C---:B------:R-:W-:Y:S01]  /*4070*/  FADD.FTZ R38, -R14.reuse, R38 ;  /* 0x000000260e267221 */ /* 0x040fe20000010100 */
[C---:B------:R-:W-:Y:S01]  /*4080*/  FADD.FTZ R42, -R14.reuse, R42 ;  /* 0x0000002a0e2a7221 */ /* 0x040fe20000010100 */
[----:B------:R-:W-:Y:S01]  /*4090*/  FADD.FTZ R46, -R14, R46 ;  /* 0x0000002e0e2e7221 */ /* 0x000fe20000010100 */
[----:B------:R-:W-:Y:S01]  /*40a0*/  FFMA.FTZ R21, R19, -R21, R22 ;  /* 0x8000001513157223 */ /* 0x000fe20000010016 */
[----:B------:R-:W4:Y:S01]  /*40b0*/  LDL.LU R57, [R1+0x68] ;  /* 0x0000680001397983 */ /* 0x000f220000300800 */
[----:B--2---:R-:W-:-:S03]  /*40c0*/  FFMA.FTZ R14, R0, R26, -R16 ;  /* 0x0000001a000e7223 */ /* 0x004fc60000010810 */
[----:B------:R-:W2:Y:S01]  /*40d0*/  LDL.LU R26, [R1+0x60] ;  /* 0x00006000011a7983 */ /* 0x000ea20000300800 */
[C-C-:B---3--:R-:W-:Y:S01]  /*40e0*/  FFMA.FTZ R22, R0.reuse, R23, -R16.reuse ;  /* 0x0000001700167223 */ /* 0x148fe20000010810 */
[--C-:B----4-:R-:W-:Y:S02]  /*40f0*/  FFMA.FTZ R23, R0, R10, -R16.reuse ;  /* 0x0000000a00177223 */ /* 0x110fe40000010810 */
[----:B------:R-:W3:Y:S01]  /*4100*/  LDL.LU R10, [R1+0x58] ;  /* 0x00005800010a7983 */ /* 0x000ee20000300800 */
[----:B------:R-:W-:Y:S01]  /*4110*/  FMUL.FTZ R61, R5, R61 ;  /* 0x0000003d053d7220 */ /* 0x000fe20000410000 */
[----:B------:R-:W-:Y:S01]  /*4120*/  SHF.L.U32 R44, R44, 0x10, RZ ;  /* 0x000000102c2c7819 */ /* 0x000fe200000006ff */
[--C-:B------:R-:W-:Y:S01]  /*4130*/  FFMA.FTZ R59, R3, R59, -R16.reuse ;  /* 0x0000003b033b7223 */ /* 0x100fe20000010810 */
[----:B------:R-:W-:Y:S01]  /*4140*/  FMUL.FTZ R50, R5, R50 ;  /* 0x0000003205327220 */ /* 0x000fe20000410000 */
[C-C-:B------:R-:W-:Y:S01]  /*4150*/  FFMA.FTZ R28, R3.reuse, R28, -R16.reuse ;  /* 0x0000001c031c7223 */ /* 0x140fe20000010810 */
[--C-:B------:R-:W-:Y:S01]  /*4160*/  FFMA.FTZ R32, R3, R32, -R16.reuse ;  /* 0x0000002003207223 */ /* 0x100fe20000010810 */
[----:B------:R-:W-:Y:S01]  /*4170*/  FFMA.FTZ R59, R17, -R61, R59 ;  /* 0x8000003d113b7223 */ /* 0x000fe2000001003b */
[C-C-:B------:R-:W-:Y:S01]  /*4180*/  FFMA.FTZ R58, R0.reuse, R58, -R16.reuse ;  /* 0x0000003a003a7223 */ /* 0x140fe20000010810 */
[C-C-:B------:R-:W-:Y:S01]  /*4190*/  FFMA.FTZ R36, R3.reuse, R36, -R16.reuse ;  /* 0x0000002403247223 */ /* 0x140fe20000010810 */
[C-C-:B------:R-:W-:Y:S01]  /*41a0*/  FFMA.FTZ R56, R0.reuse, R56, -R16.reuse ;  /* 0x0000003800387223 */ /* 0x140fe20000010810 */
[C-C-:B------:R-:W-:Y:S01]  /*41b0*/  FFMA.FTZ R40, R3.reuse, R40, -R16.reuse ;  /* 0x0000002803287223 */ /* 0x140fe20000010810 */
[C-C-:B------:R-:W-:Y:S01]  /*41c0*/  FFMA.FTZ R55, R0.reuse, R55, -R16.reuse ;  /* 0x0000003700377223 */ /* 0x140fe20000010810 */
[C-C-:B------:R-:W-:Y:S01]  /*41d0*/  FFMA.FTZ R44, R3.reuse, R44, -R16.reuse ;  /* 0x0000002c032c7223 */ /* 0x140fe20000010810 */
[--C-:B------:R-:W-:Y:S01]  /*41e0*/  FFMA.FTZ R54, R0, R54, -R16.reuse ;  /* 0x0000003600367223 */ /* 0x100fe20000010810 */
[----:B------:R-:W-:Y:S01]  /*41f0*/  FFMA.FTZ R48, R3, R48, -R16 ;  /* 0x0000003003307223 */ /* 0x000fe20000010810 */
[----:B------:R-:W4:Y:S01]  /*4200*/  LDL.LU R61, [R1+0x38] ;  /* 0x00003800013d7983 */ /* 0x000f220000300800 */
[----:B------:R-:W-:Y:S01]  /*4210*/  FFMA.FTZ R14, -R57, R17, R14 ;  /* 0x00000011390e7223 */ /* 0x000fe2000001010e */
[----:B------:R-:W-:-:S02]  /*4220*/  FMUL.FTZ R30, R5, R30 ;  /* 0x0000001e051e7220 */ /* 0x000fc40000410000 */
[----:B------:R-:W4:Y:S01]  /*4230*/  LDL.LU R16, [R1+0x70] ;  /* 0x0000700001107983 */ /* 0x000f220000300800 */
[----:B------:R-:W-:-:S03]  /*4240*/  FFMA.FTZ R28, R17, -R50, R28 ;  /* 0x80000032111c7223 */ /* 0x000fc6000001001c */
[----:B------:R-:W4:Y:S01]  /*4250*/  LDL.LU R57, [R1+0x34] ;  /* 0x0000340001397983 */ /* 0x000f220000300800 */
[----:B------:R-:W-:Y:S01]  /*4260*/  FFMA.FTZ R30, R17, -R30, R32 ;  /* 0x8000001e111e7223 */ /* 0x000fe20000010020 */
[-C--:B--2---:R-:W-:Y:S02]  /*4270*/  FFMA.FTZ R22, -R26, R17.reuse, R22 ;  /* 0x000000111a167223 */ /* 0x084fe40000010116 */
[----:B------:R-:W2:Y:S04]  /*4280*/  LDL.LU R26, [R1+0x74] ;  /* 0x00007400011a7983 */ /* 0x000ea80000300800 */
[----:B------:R-:W2:Y:S01]  /*4290*/  LDL.LU R50, [R1+0x44] ;  /* 0x0000440001327983 */ /* 0x000ea20000300800 */
[----:B---3--:R-:W-:-:S03]  /*42a0*/  FFMA.FTZ R23, -R10, R17, R23 ;  /* 0x000000110a177223 */ /* 0x008fc60000010117 */
[----:B------:R1:W5:Y:S04]  /*42b0*/  LDL.LU R10, [R1+0xc8] ;  /* 0x0000c800010a7983 */ /* 0x0003680000300800 */
[----:B------:R-:W3:Y:S01]  /*42c0*/  LDL.LU R32, [R1+0x4c] ;  /* 0x00004c0001207983 */ /* 0x000ee20000300800 */
[C---:B------:R-:W-:Y:S01]  /*42d0*/  FMUL.FTZ R34, R5.reuse, R34 ;  /* 0x0000002205227220 */ /* 0x040fe20000410000 */
[C---:B------:R-:W-:Y:S01]  /*42e0*/  FMUL.FTZ R38, R5.reuse, R38 ;  /* 0x0000002605267220 */ /* 0x040fe20000410000 */
[C---:B------:R-:W-:Y:S01]  /*42f0*/  FMUL.FTZ R42, R5.reuse, R42 ;  /* 0x0000002a052a7220 */ /* 0x040fe20000410000 */
[----:B------:R-:W-:Y:S01]  /*4300*/  FMUL.FTZ R46, R5, R46 ;  /* 0x0000002e052e7220 */ /* 0x000fe20000410000 */
[C---:B------:R-:W-:Y:S01]  /*4310*/  FFMA.FTZ R34, R17.reuse, -R34, R36 ;  /* 0x8000002211227223 */ /* 0x040fe20000010024 */
[C---:B------:R-:W-:Y:S01]  /*4320*/  FFMA.FTZ R38, R17.reuse, -R38, R40 ;  /* 0x8000002611267223 */ /* 0x040fe20000010028 */
[C---:B------:R-:W-:Y:S01]  /*4330*/  FFMA.FTZ R42, R17.reuse, -R42, R44 ;  /* 0x8000002a112a7223 */ /* 0x040fe2000001002c */
[----:B------:R-:W-:Y:S01]  /*4340*/  FFMA.FTZ R46, R17, -R46, R48 ;  /* 0x8000002e112e7223 */ /* 0x000fe20000010030 */
[-C--:B----4-:R-:W-:Y:S01]  /*4350*/  FFMA.FTZ R55, -R61, R17.reuse, R55 ;  /* 0x000000113d377223 */ /* 0x090fe20000010137 */
[----:B------:R-:W-:Y:S01]  /*4360*/  IADD3 R16, P1, R16, UR14, RZ ;  /* 0x0000000e10107c10 */ /* 0x000fe2000ff3e0ff */
[-C--:B------:R-:W-:Y:S01]  /*4370*/  FFMA.FTZ R54, -R57, R17.reuse, R54 ;  /* 0x0000001139367223 */ /* 0x080fe20000010136 */
[-C--:B--2---:R-:W-:Y:S01]  /*4380*/  FFMA.FTZ R56, -R50, R17.reuse, R56 ;  /* 0x0000001132387223 */ /* 0x084fe20000010138 */
[----:B---3--:R-:W-:Y:S01]  /*4390*/  FFMA.FTZ R58, -R32, R17, R58 ;  /* 0x00000011203a7223 */ /* 0x008fe2000001013a */
[----:B------:R-:W-:-:S02]  /*43a0*/  IADD3.X R17, R26, UR15, RZ, P1, !PT ;  /* 0x0000000f1a117c10 */ /* 0x000fc40008ffe4ff */
[----:B------:R-:W2:Y:S01]  /*43b0*/  LDL.LU R26, [R1+0x20] ;  /* 0x00002000011a7983 */ /* 0x000ea20000300800 */
[----:B------:R-:W-:Y:S01]  /*43c0*/  SHF.L.U32 R60, R60, 0x10, RZ ;  /* 0x000000103c3c7819 */ /* 0x000fe200000006ff */
[----:B------:R-:W-:Y:S01]  /*43d0*/  IMAD.U32 R27, R27, 0x10000, RZ ;  /* 0x000100001b1b7824 */ /* 0x000fe200078e00ff */
[----:B------:R-:W-:Y:S01]  /*43e0*/  SHF.L.U32 R31, R31, 0x10, RZ ;  /* 0x000000101f1f7819 */ /* 0x000fe200000006ff */
[----:B------:R-:W-:Y:S01]  /*43f0*/  IMAD.U32 R43, R43, 0x10000, RZ ;  /* 0x000100002b2b7824 */ /* 0x000fe200078e00ff */
[----:B------:R-:W-:Y:S01]  /*4400*/  SHF.L.U32 R35, R35, 0x10, RZ ;  /* 0x0000001023237819 */ /* 0x000fe200000006ff */
[----:B------:R-:W3:Y:S01]  /*4410*/  LDL.LU R50, [R1+0x6c] ;  /* 0x00006c0001327983 */ /* 0x000ee20000300800 */
[----:B------:R-:W-:Y:S02]  /*4420*/  SHF.L.U32 R39, R39, 0x10, RZ ;  /* 0x0000001027277819 */ /* 0x000fe400000006ff */
[----:B------:R-:W-:Y:S01]  /*4430*/  SHF.L.U32 R47, R47, 0x10, RZ ;  /* 0x000000102f2f7819 */ /* 0x000fe200000006ff */
[----:B------:R-:W4:Y:S01]  /*4440*/  LDL.LU R48, [R1+0x64] ;  /* 0x0000640001307983 */ /* 0x000f220000300800 */
[C---:B------:R-:W-:Y:S01]  /*4450*/  FADD.FTZ R60, -R24.reuse, R60 ;  /* 0x0000003c183c7221 */ /* 0x040fe20000010100 */
[----:B------:R-:W-:-:S02]  /*4460*/  FADD.FTZ R27, -R24, R27 ;  /* 0x0000001b181b7221 */ /* 0x000fc40000010100 */
[----:B------:R-:W4:Y:S01]  /*4470*/  LDL.LU R44, [R1+0x5c] ;  /* 0x00005c00012c7983 */ /* 0x000f220000300800 */
[C---:B------:R-:W-:Y:S01]  /*4480*/  FADD.FTZ R31, -R24.reuse, R31 ;  /* 0x0000001f181f7221 */ /* 0x040fe20000010100 */
[C---:B------:R-:W-:Y:S01]  /*4490*/  FADD.FTZ R35, -R24.reuse, R35 ;  /* 0x0000002318237221 */ /* 0x040fe20000010100 */
[C---:B------:R-:W-:Y:S01]  /*44a0*/  FADD.FTZ R39, -R24.reuse, R39 ;  /* 0x0000002718277221 */ /* 0x040fe20000010100 */
[----:B------:R-:W4:Y:S01]  /*44b0*/  LDL.LU R40, [R1+0x48] ;  /* 0x0000480001287983 */ /* 0x000f220000300800 */
[C---:B------:R-:W-:Y:S01]  /*44c0*/  FADD.FTZ R43, -R24.reuse, R43 ;  /* 0x0000002b182b7221 */ /* 0x040fe20000010100 */
[----:B------:R-:W-:Y:S01]  /*44d0*/  FADD.FTZ R47, -R24, R47 ;  /* 0x0000002f182f7221 */ /* 0x000fe20000010100 */
[C---:B------:R-:W-:Y:S01]  /*44e0*/  FMUL.FTZ R14, R5.reuse, R14 ;  /* 0x0000000e050e7220 */ /* 0x040fe20000410000 */
        /* <DEDUP_REMOVED lines=15> */
[----:B------:R-:W4:Y:S01]  /*45e0*/  LDL.LU R32, [R1+0x24] ;  /* 0x0000240001207983 */ /* 0x000f220000300800 */
[----:B------:R-:W-:Y:S01]  /*45f0*/  PRMT R24, R20, 0x7632, R24 ;  /* 0x0000763214187816 */ /* 0x000fe20000000018 */
[----:B------:R-:W-:-:S02]  /*4600*/  FMUL.FTZ R27, R6, R27 ;  /* 0x0000001b061b7220 */ /* 0x000fc40000410000 */
[--C-:B------:R-:W-:Y:S02]  /*4610*/  FFMA.FTZ R29, R4, R29, -R18.reuse ;  /* 0x0000001d041d7223 */ /* 0x100fe40000010812 */
[----:B------:R0:W-:Y:S02]  /*4620*/  STG.E.U16 desc[UR10][R16.64+0x2], R24 ;  /* 0x0000021810007986 */ /* 0x0001e4000c10150a */
[----:B------:R-:W-:Y:S01]  /*4630*/  FFMA.FTZ R27, R19, -R27, R29 ;  /* 0x8000001b131b7223 */ /* 0x000fe2000001001d */
[----:B--2---:R-:W-:Y:S02]  /*4640*/  FFMA.FTZ R5, R2, R26, -R18 ;  /* 0x0000001a02057223 */ /* 0x004fe40000010812 */
[----:B------:R-:W2:Y:S04]  /*4650*/  LDL.LU R26, [R1+0x14] ;  /* 0x00001400011a7983 */ /* 0x000ea80000300800 */
[----:B0-----:R-:W2:Y:S04]  /*4660*/  LDL.LU R24, [R1+0x90] ;  /* 0x0000900001187983 */ /* 0x001ea80000300800 */
[----:B------:R-:W2:Y:S01]  /*4670*/  LDL.LU R29, [R1+0x98] ;  /* 0x00009800011d7983 */ /* 0x000ea20000300800 */
[----:B------:R-:W-:Y:S01]  /*4680*/  SHF.L.U32 R33, R33, 0x10, RZ ;  /* 0x0000001021217819 */ /* 0x000fe200000006ff */
[----:B------:R-:W-:Y:S01]  /*4690*/  IMAD.U32 R37, R37, 0x10000, RZ ;  /* 0x0001000025257824 */ /* 0x000fe200078e00ff */
[----:B------:R-:W-:-:S02]  /*46a0*/  SHF.L.U32 R51, R51, 0x10, RZ ;  /* 0x0000001033337819 */ /* 0x000fc400000006ff */
[----:B------:R-:W-:Y:S02]  /*46b0*/  SHF.L.U32 R41, R41, 0x10, RZ ;  /* 0x0000001029297819 */ /* 0x000fe400000006ff */
[----:B------:R-:W-:Y:S02]  /*46c0*/  SHF.L.U32 R45, R45, 0x10, RZ ;  /* 0x000000102d2d7819 */ /* 0x000fe400000006ff */
[----:B------:R-:W-:Y:S01]  /*46d0*/  SHF.L.U32 R49, R49, 0x10, RZ ;  /* 0x0000001031317819 */ /* 0x000fe200000006ff */
[--C-:B------:R-:W-:Y:S01]  /*46e0*/  FFMA.FTZ R33, R4, R33, -R18.reuse ;  /* 0x0000002104217223 */ /* 0x100fe20000010812 */
[C---:B------:R-:W-:Y:S01]  /*46f0*/  FMUL.FTZ R31, R6.reuse, R31 ;  /* 0x0000001f061f7220 */ /* 0x040fe20000410000 */
[----:B------:R-:W-:Y:S01]  /*4700*/  FMUL.FTZ R60, R6, R60 ;  /* 0x0000003c063c7220 */ /* 0x000fe20000410000 */
[--C-:B------:R-:W-:Y:S01]  /*4710*/  FFMA.FTZ R51, R4, R51, -R18.reuse ;  /* 0x0000003304337223 */ /* 0x100fe20000010812 */
[C-C-:B------:R-:W-:Y:S01]  /*4720*/  FFMA.FTZ R53, R2.reuse, R53, -R18.reuse ;  /* 0x0000003502357223 */ /* 0x140fe20000010812 */
        /* <DEDUP_REMOVED lines=8> */
[----:B------:R-:W-:Y:S01]  /*47b0*/  FFMA.FTZ R49, R4, R49, -R18 ;  /* 0x0000003104317223 */ /* 0x000fe20000010812 */
[C---:B------:R-:W-:Y:S01]  /*47c0*/  FMUL.FTZ R35, R6.reuse, R35 ;  /* 0x0000002306237220 */ /* 0x040fe20000410000 */
[C---:B------:R-:W-:Y:S01]  /*47d0*/  FMUL.FTZ R39, R6.reuse, R39 ;  /* 0x0000002706277220 */ /* 0x040fe20000410000 */
[C---:B------:R-:W-:Y:S01]  /*47e0*/  FMUL.FTZ R43, R6.reuse, R43 ;  /* 0x0000002b062b7220 */ /* 0x040fe20000410000 */
[C---:B------:R-:W-:Y:S01]  /*47f0*/  FMUL.FTZ R47, R6.reuse, R47 ;  /* 0x0000002f062f7220 */ /* 0x040fe20000410000 */
[C---:B------:R-:W-:Y:S01]  /*4800*/  FFMA.FTZ R31, R19.reuse, -R31, R33 ;  /* 0x8000001f131f7223 */ /* 0x040fe20000010021 */
[C---:B------:R-:W-:Y:S01]  /*4810*/  FMUL.FTZ R7, R6.reuse, R7 ;  /* 0x0000000706077220 */ /* 0x040fe20000410000 */
[----:B------:R-:W-:Y:S01]  /*4820*/  FMUL.FTZ R21, R6, R21 ;  /* 0x0000001506157220 */ /* 0x000fe20000410000 */
[----:B------:R-:W2:Y:S01]  /*4830*/  LDL.LU R33, [R1+0x94] ;  /* 0x0000940001217983 */ /* 0x000ea20000300800 */
[-C--:B---3--:R-:W-:Y:S01]  /*4840*/  FFMA.FTZ R5, -R50, R19.reuse, R5 ;  /* 0x0000001332057223 */ /* 0x088fe20000010105 */
[C---:B------:R-:W-:Y:S01]  /*4850*/  FFMA.FTZ R51, R19.reuse, -R60, R51 ;  /* 0x8000003c13337223 */ /* 0x040fe20000010033 */
[-C--:B----4-:R-:W-:Y:S01]  /*4860*/  FFMA.FTZ R53, -R48, R19.reuse, R53 ;  /* 0x0000001330357223 */ /* 0x090fe20000010135 */
[-C--:B------:R-:W-:Y:S01]  /*4870*/  FFMA.FTZ R52, -R44, R19.reuse, R52 ;  /* 0x000000132c347223 */ /* 0x080fe20000010134 */
[----:B------:R-:W-:Y:S01]  /*4880*/  FFMA.FTZ R25, -R40, R19, R25 ;  /* 0x0000001328197223 */ /* 0x000fe20000010119 */
[C---:B------:R-:W-:Y:S01]  /*4890*/  FFMA.FTZ R35, R19.reuse, -R35, R37 ;  /* 0x8000002313237223 */ /* 0x040fe20000010025 */
[----:B------:R-:W-:Y:S01]  /*48a0*/  FFMA.FTZ R15, -R36, R19, R15 ;  /* 0x00000013240f7223 */ /* 0x000fe2000001010f */
[C---:B------:R-:W-:Y:S01]  /*48b0*/  FFMA.FTZ R39, R19.reuse, -R39, R41 ;  /* 0x8000002713277223 */ /* 0x040fe20000010029 */
[----:B------:R-:W-:Y:S01]  /*48c0*/  FFMA.FTZ R8, -R32, R19, R8 ;  /* 0x0000001320087223 */ /* 0x000fe20000010108 */
[C---:B------:R-:W-:Y:S01]  /*48d0*/  FFMA.FTZ R43, R19.reuse, -R43, R45 ;  /* 0x8000002b132b7223 */ /* 0x040fe2000001002d */
[----:B------:R-:W-:Y:S01]  /*48e0*/  FFMA.FTZ R47, R19, -R47, R49 ;  /* 0x8000002f132f7223 */ /* 0x000fe20000010031 */
[----:B------:R-:W3:Y:S01]  /*48f0*/  LDL.LU R32, [R1+0xa0] ;  /* 0x0000a00001207983 */ /* 0x000ee20000300800 */
[----:B------:R-:W-:Y:S01]  /*4900*/  F2FP.BF16.F32.PACK_AB R7, R21, R7 ;  /* 0x000000071507723e */ /* 0x000fe200000010ff */
        /* <DEDUP_REMOVED lines=13> */
[----:B------:R0:W-:Y:S01]  /*49e0*/  STG.E.U16 desc[UR10][R16.64+0x4], R7 ;  /* 0x0000040710007986 */ /* 0x0001e2000c10150a */
[----:B------:R-:W-:Y:S01]  /*49f0*/  PRMT R8, R7, 0x7632, R8 ;  /* 0x0000763207087816 */ /* 0x000fe20000000008 */
[----:B--2---:R-:W-:-:S02]  /*4a00*/  FFMA.FTZ R9, -R26, R19, R9 ;  /* 0x000000131a097223 */ /* 0x004fc40000010109 */
[----:B------:R-:W2:Y:S02]  /*4a10*/  LDL.LU R26, [R1+0x9c] ;  /* 0x00009c00011a7983 */ /* 0x000ea40000300800 */
[----:B------:R-:W-:Y:S01]  /*4a20*/  FMUL.FTZ R19, R6, R9 ;  /* 0x0000000906137220 */ /* 0x000fe20000410000 */
[----:B------:R-:W-:Y:S02]  /*4a30*/  IADD3 R6, P1, R24, UR14, RZ ;  /* 0x0000000e18067c10 */ /* 0x000fe4000ff3e0ff */
[----:B------:R-:W4:Y:S02]  /*4a40*/  LDL.LU R24, [R1+0xac] ;  /* 0x0000ac0001187983 */ /* 0x000f240000300800 */
[----:B0-----:R-:W-:Y:S02]  /*4a50*/  IADD3.X R7, R29, UR15, RZ, P1, !PT ;  /* 0x0000000f1d077c10 */ /* 0x001fe40008ffe4ff */
[----:B------:R-:W4:Y:S04]  /*4a60*/  LDL.LU R29, [R1+0xa4] ;  /* 0x0000a400011d7983 */ /* 0x000f280000300800 */
[----:B------:R-:W4:Y:S01]  /*4a70*/  LDL.LU R21, [R1+0xa8] ;  /* 0x0000a80001157983 */ /* 0x000f220000300800 */
[----:B------:R-:W-:-:S02]  /*4a80*/  F2FP.BF16.F32.PACK_AB R14, R59, R14 ;  /* 0x0000000e3b0e723e */ /* 0x000fc400000010ff */
[----:B------:R-:W-:Y:S01]  /*4a90*/  F2FP.BF16.F32.PACK_AB R5, R51, R5 ;  /* 0x000000053305723e */ /* 0x000fe200000010ff */
[----:B------:R-:W-:Y:S01]  /*4aa0*/  STG.E.U16 desc[UR10][R16.64], R20 ;  /* 0x0000001410007986 */ /* 0x000fe2000c10150a */
[----:B------:R-:W-:-:S03]  /*4ab0*/  PRMT R9, R14, 0x7632, R9 ;  /* 0x000076320e097816 */ /* 0x000fc60000000009 */
[----:B------:R0:W-:Y:S01]  /*4ac0*/  STG.E.U16 desc[UR10][R16.64+0x6], R8 ;  /* 0x0000060810007986 */ /* 0x0001e2000c10150a */
[----:B------:R-:W-:Y:S02]  /*4ad0*/  F2FP.BF16.F32.PACK_AB R22, R28, R22 ;  /* 0x000000161c16723e */ /* 0x000fe400000010ff */
[----:B------:R-:W-:Y:S01]  /*4ae0*/  F2FP.BF16.F32.PACK_AB R27, R27, R53 ;  /* 0x000000351b1b723e */ /* 0x000fe200000010ff */
[----:B------:R3:W-:Y:S01]  /*4af0*/  STG.E.U16 desc[UR10][R6.64+0x2], R9 ;  /* 0x0000020906007986 */ /* 0x0007e2000c10150a */
[----:B0-----:R-:W-:Y:S02]  /*4b00*/  PRMT R17, R5, 0x7632, R17 ;  /* 0x0000763205117816 */ /* 0x001fe40000000011 */
[----:B------:R-:W-:Y:S01]  /*4b10*/  IADD3 R8, P1, R33, UR14, RZ ;  /* 0x0000000e21087c10 */ /* 0x000fe2000ff3e0ff */
[----:B------:R-:W-:Y:S01]  /*4b20*/  STG.E.U16 desc[UR10][R6.64], R14 ;  /* 0x0000000e06007986 */ /* 0x000fe2000c10150a */
[----:B------:R-:W-:-:S03]  /*4b30*/  PRMT R20, R22, 0x7632, R20 ;  /* 0x0000763216147816 */ /* 0x000fc60000000014 */
[----:B------:R0:W-:Y:S04]  /*4b40*/  STG.E.U16 desc[UR10][R6.64+0x4], R5 ;  /* 0x0000040506007986 */ /* 0x0001e8000c10150a */
[----:B------:R-:W4:Y:S01]  /*4b50*/  LDL.LU R28, [R1+0x88] ;  /* 0x00008800011c7983 */ /* 0x000f220000300800 */
[----:B---3--:R-:W-:-:S03]  /*4b60*/  IADD3.X R9, R32, UR15, RZ, P1, !PT ;  /* 0x0000000f20097c10 */ /* 0x008fc60008ffe4ff */
[----:B------:R2:W-:Y:S01]  /*4b70*/  STG.E.U16 desc[UR10][R6.64+0x6], R17 ;  /* 0x0000061106007986 */ /* 0x0005e2000c10150a */
[----:B0-----:R-:W-:-:S03]  /*4b80*/  PRMT R5, R27, 0x7632, R5 ;  /* 0x000076321b057816 */ /* 0x001fc60000000005 */
[----:B------:R-:W-:Y:S04]  /*4b90*/  STG.E.U16 desc[UR10][R8.64], R22 ;  /* 0x0000001608007986 */ /* 0x000fe8000c10150a */
[----:B------:R-:W-:Y:S04]  /*4ba0*/  STG.E.U16 desc[UR10][R8.64+0x2], R20 ;  /* 0x0000021408007986 */ /* 0x000fe8000c10150a */
[----:B------:R-:W-:Y:S04]  /*4bb0*/  STG.E.U16 desc[UR10][R8.64+0x4], R27 ;  /* 0x0000041b08007986 */ /* 0x000fe8000c10150a */
[----:B------:R0:W-:Y:S01]  /*4bc0*/  STG.E.U16 desc[UR10][R8.64+0x6], R5 ;  /* 0x0000060508007986 */ /* 0x0001e2000c10150a */
[----:B--2---:R-:W-:-:S03]  /*4bd0*/  IADD3 R6, P1, R26, UR14, RZ ;  /* 0x0000000e1a067c10 */ /* 0x004fc6000ff3e0ff */
[----:B------:R-:W2:Y:S01]  /*4be0*/  LDL.LU R26, [R1+0x8c] ;  /* 0x00008c00011a7983 */ /* 0x000ea20000300800 */
[----:B----4-:R-:W-:-:S03]  /*4bf0*/  IADD3.X R7, R24, UR15, RZ, P1, !PT ;  /* 0x0000000f18077c10 */ /* 0x010fc60008ffe4ff */
[----:B------:R-:W3:Y:S01]  /*4c00*/  LDL.LU R24, [R1+0x80] ;  /* 0x0000800001187983 */ /* 0x000ee20000300800 */
[----:B0-----:R-:W-:-:S03]  /*4c10*/  IADD3 R8, P1, R29, UR14, RZ ;  /* 0x0000000e1d087c10 */ /* 0x001fc6000ff3e0ff */
[----:B------:R-:W4:Y:S01]  /*4c20*/  LDL.LU R22, [R1+0x84] ;  /* 0x0000840001167983 */ /* 0x000f220000300800 */
[----:B------:R-:W-:-:S03]  /*4c30*/  IADD3.X R9, R21, UR15, RZ, P1, !PT ;  /* 0x0000000f15097c10 */ /* 0x000fc60008ffe4ff */
[----:B------:R-:W4:Y:S04]  /*4c40*/  LDL.LU R21, [R1+0x78] ;  /* 0x0000780001157983 */ /* 0x000f280000300800 */
[----:B------:R-:W4:Y:S01]  /*4c50*/  LDL.LU R20, [R1+0x7c] ;  /* 0x00007c0001147983 */ /* 0x000f220000300800 */
[----:B------:R-:W-:Y:S02]  /*4c60*/  F2FP.BF16.F32.PACK_AB R23, R30, R23 ;  /* 0x000000171e17723e */ /* 0x000fe400000010ff */
[----:B------:R-:W-:Y:S02]  /*4c70*/  F2FP.BF16.F32.PACK_AB R31, R31, R52 ;  /* 0x000000341f1f723e */ /* 0x000fe400000010ff */
[----:B------:R-:W-:Y:S02]  /*4c80*/  PRMT R14, R23, 0x7632, R14 ;  /* 0x00007632170e7816 */ /* 0x000fe4000000000e */
[----:B------:R-:W-:Y:S01]  /*4c90*/  PRMT R16, R31, 0x7632, R16 ;  /* 0x000076321f107816 */ /* 0x000fe20000000010 */
[----:B------:R-:W-:Y:S01]  /*4ca0*/  STG.E.U16 desc[UR10][R6.64], R23 ;  /* 0x0000001706007986 */ /* 0x000fe2000c10150a */
[----:B------:R-:W-:-:S02]  /*4cb0*/  F2FP.BF16.F32.PACK_AB R34, R34, R58 ;  /* 0x0000003a2222723e */ /* 0x000fc400000010ff */
[----:B------:R-:W-:Y:S01]  /*4cc0*/  F2FP.BF16.F32.PACK_AB R25, R35, R25 ;  /* 0x000000192319723e */ /* 0x000fe200000010ff */
[----:B------:R-:W-:Y:S04]  /*4cd0*/  STG.E.U16 desc[UR10][R6.64+0x2], R14 ;  /* 0x0000020e06007986 */ /* 0x000fe8000c10150a */
[----:B------:R-:W-:Y:S04]  /*4ce0*/  STG.E.U16 desc[UR10][R6.64+0x4], R31 ;  /* 0x0000041f06007986 */ /* 0x000fe8000c10150a */
[----:B------:R0:W-:Y:S01]  /*4cf0*/  STG.E.U16 desc[UR10][R6.64+0x6], R16 ;  /* 0x0000061006007986 */ /* 0x0001e2000c10150a */
[----:B------:R-:W-:-:S02]  /*4d00*/  PRMT R5, R34, 0x7632, R5 ;  /* 0x0000763222057816 */ /* 0x000fc40000000005 */
[----:B------:R-:W-:Y:S02]  /*4d10*/  PRMT R17, R25, 0x7632, R17 ;  /* 0x0000763219117816 */ /* 0x000fe40000000011 */
[----:B------:R-:W-:Y:S02]  /*4d20*/  F2FP.BF16.F32.PACK_AB R15, R39, R15 ;  /* 0x0000000f270f723e */ /* 0x000fe400000010ff */
[----:B------:R-:W-:Y:S02]  /*4d30*/  F2FP.BF16.F32.PACK_AB R38, R38, R56 ;  /* 0x000000382626723e */ /* 0x000fe400000010ff */
[----:B0-----:R-:W-:Y:S02]  /*4d40*/  IADD3 R6, P1, R28, UR14, RZ ;  /* 0x0000000e1c067c10 */ /* 0x001fe4000ff3e0ff */
[----:B------:R-:W-:Y:S01]  /*4d50*/  F2FP.BF16.F32.PACK_AB R18, R43, R18 ;  /* 0x000000122b12723e */ /* 0x000fe200000010ff */
[----:B------:R-:W-:Y:S01]  /*4d60*/  STG.E.U16 desc[UR10][R8.64], R34 ;  /* 0x0000002208007986 */ /* 0x000fe2000c10150a */
[----:B------:R-:W-:-:S03]  /*4d70*/  PRMT R16, R38, 0x7632, R16 ;  /* 0x0000763226107816 */ /* 0x000fc60000000010 */
[----:B------:R0:W-:Y:S01]  /*4d80*/  STG.E.U16 desc[UR10][R8.64+0x2], R5 ;  /* 0x0000020508007986 */ /* 0x0001e2000c10150a */
[----:B------:R-:W-:-:S03]  /*4d90*/  F2FP.BF16.F32.PACK_AB R42, R42, R55 ;  /* 0x000000372a2a723e */ /* 0x000fc600000010ff */
[----:B------:R-:W-:Y:S04]  /*4da0*/  STG.E.U16 desc[UR10][R8.64+0x4], R25 ;  /* 0x0000041908007986 */ /* 0x000fe8000c10150a */
[----:B------:R1:W-:Y:S01]  /*4db0*/  STG.E.U16 desc[UR10][R8.64+0x6], R17 ;  /* 0x0000061108007986 */ /* 0x0003e2000c10150a */
[----:B------:R-:W-:Y:S02]  /*4dc0*/  F2FP.BF16.F32.PACK_AB R46, R46, R54 ;  /* 0x000000362e2e723e */ /* 0x000fe400000010ff */
[----:B0-----:R-:W-:Y:S02]  /*4dd0*/  PRMT R5, R15, 0x7632, R5 ;  /* 0x000076320f057816 */ /* 0x001fe40000000005 */
[----:B------:R-:W-:Y:S02]  /*4de0*/  F2FP.BF16.F32.PACK_AB R19, R47, R19 ;  /* 0x000000132f13723e */ /* 0x000fe400000010ff */
[----:B-1----:R-:W-:Y:S01]  /*4df0*/  PRMT R9, R18, 0x7632, R9 ;  /* 0x0000763212097816 */ /* 0x002fe20000000009 */
[----:B------:R-:W-:Y:S01]  /*4e00*/  UMOV UR5, UR9 ;  /* 0x0000000900057c82 */ /* 0x000fe20008000000 */
[----:B------:R-:W-:Y:S01]  /*4e10*/  ULOP3.LUT UR4, UR4, 0x1, URZ, 0x3c, !UPT ;  /* 0x0000000104047892 */ /* 0x000fe2000f8e3c3f */
[----:B------:R-:W-:Y:S01]  /*4e20*/  UMOV UR9, UR7 ;  /* 0x0000000700097c82 */ /* 0x000fe20008000000 */
[----:B--2---:R-:W-:-:S02]  /*4e30*/  IADD3.X R7, R26, UR15, RZ, P1, !PT ;  /* 0x0000000f1a077c10 */ /* 0x004fc40008ffe4ff */
[----:B---3--:R-:W-:-:S03]  /*4e40*/  IADD3 R14, P1, R24, UR14, RZ ;  /* 0x0000000e180e7c10 */ /* 0x008fc6000ff3e0ff */
[----:B------:R4:W-:Y:S04]  /*4e50*/  STG.E.U16 desc[UR10][R6.64+0x4], R15 ;  /* 0x0000040f06007986 */ /* 0x0009e8000c10150a */
[----:B------:R-:W-:Y:S04]  /*4e60*/  STG.E.U16 desc[UR10][R6.64], R38 ;  /* 0x0000002606007986 */ /* 0x000fe8000c10150a */
[----:B------:R-:W-:Y:S01]  /*4e70*/  STG.E.U16 desc[UR10][R6.64+0x2], R16 ;  /* 0x0000021006007986 */ /* 0x000fe2000c10150a */
[----:B----4-:R-:W-:Y:S02]  /*4e80*/  IADD3.X R15, R22, UR15, RZ, P1, !PT ;  /* 0x0000000f160f7c10 */ /* 0x010fe40008ffe4ff */
[----:B------:R-:W-:Y:S01]  /*4e90*/  IADD3 R8, P1, R21, UR14, RZ ;  /* 0x0000000e15087c10 */ /* 0x000fe2000ff3e0ff */
[----:B------:R0:W-:Y:S04]  /*4ea0*/  STG.E.U16 desc[UR10][R6.64+0x6], R5 ;  /* 0x0000060506007986 */ /* 0x0001e8000c10150a */
[----:B------:R1:W-:Y:S01]  /*4eb0*/  STG.E.U16 desc[UR10][R14.64+0x6], R9 ;  /* 0x000006090e007986 */ /* 0x0003e2000c10150a */
[----:B0-----:R-:W-:-:S02]  /*4ec0*/  PRMT R7, R42, 0x7632, R7 ;  /* 0x000076322a077816 */ /* 0x001fc40000000007 */
[----:B------:R-:W-:Y:S02]  /*4ed0*/  PRMT R5, R46, 0x7632, R5 ;  /* 0x000076322e057816 */ /* 0x000fe40000000005 */
[----:B-1----:R-:W-:Y:S02]  /*4ee0*/  IADD3.X R9, R20, UR15, RZ, P1, !PT ;  /* 0x0000000f14097c10 */ /* 0x002fe40008ffe4ff */
[----:B------:R-:W-:Y:S01]  /*4ef0*/  PRMT R6, R19, 0x7632, R6 ;  /* 0x0000763213067816 */ /* 0x000fe20000000006 */
[----:B------:R1:W-:Y:S04]  /*4f00*/  STG.E.U16 desc[UR10][R14.64], R42 ;  /* 0x0000002a0e007986 */ /* 0x0003e8000c10150a */
[----:B------:R1:W-:Y:S04]  /*4f10*/  STG.E.U16 desc[UR10][R14.64+0x2], R7 ;  /* 0x000002070e007986 */ /* 0x0003e8000c10150a */
[----:B------:R1:W-:Y:S04]  /*4f20*/  STG.E.U16 desc[UR10][R14.64+0x4], R18 ;  /* 0x000004120e007986 */ /* 0x0003e8000c10150a */
[----:B------:R1:W-:Y:S04]  /*4f30*/  STG.E.U16 desc[UR10][R8.64], R46 ;  /* 0x0000002e08007986 */ /* 0x0003e8000c10150a */
[----:B------:R1:W-:Y:S04]  /*4f40*/  STG.E.U16 desc[UR10][R8.64+0x2], R5 ;  /* 0x0000020508007986 */ /* 0x0003e8000c10150a */
[----:B------:R1:W-:Y:S04]  /*4f50*/  STG.E.U16 desc[UR10][R8.64+0x4], R19 ;  /* 0x0000041308007986 */ /* 0x0003e8000c10150a */
[----:B------:R1:W-:Y:S01]  /*4f60*/  STG.E.U16 desc[UR10][R8.64+0x6], R6 ;  /* 0x0000060608007986 */ /* 0x0003e2000c10150a */
[----:B------:R-:W-:Y:S05]  /*4f70*/  @!P0 BRA `(.L_x_720) ;  /* 0xffffffb400a48947 */ /* 0x000fea000383ffff */
.L_x_704:
[----:B------:R-:W-:-:S04]  /*4f80*/  ULEA UR7, UR8, UR16, 0x5 ;  /* 0x0000001008077291 */ /* 0x000fc8000f8e283f */
[----:B------:R-:W-:-:S04]  /*4f90*/  USHF.L.U32 UR7, UR7, 0x5, URZ ;  /* 0x0000000507077899 */ /* 0x000fc8000800063f */
[----:B------:R-:W-:-:S06]  /*4fa0*/  UISETP.GT.AND UP0, UPT, UR7, 0x13f, UPT ;  /* 0x0000013f0700788c */ /* 0x000fcc000bf04270 */
[----:B------:R-:W-:-:S13]  /*4fb0*/  PLOP3.LUT P0, PT, PT, PT, UP0, 0x80, 0x0 ;  /* 0x000000000000781c */ /* 0x000fda0003f0f008 */
[----:B------:R-:W-:Y:S05]  /*4fc0*/  @P0 EXIT ;  /* 0x000000000000094d */ /* 0x000fea0003800000 */
[----:B------:R-:W2:Y:S01]  /*4fd0*/  S2R R56, SR_TID.X ;  /* 0x0000000000387919 */ /* 0x000ea20000002100 */
[----:B0-----:R-:W-:Y:S01]  /*4fe0*/  LOP3.LUT R2, RZ, UR12, RZ, 0x33, !PT ;  /* 0x0000000cff027c12 */ /* 0x001fe2000f8e33ff */
[----:B------:R-:W0:Y:S01]  /*4ff0*/  S2UR UR5, SR_CgaCtaId ;  /* 0x00000000000579c3 */ /* 0x000e220000008800 */
        /* <DEDUP_REMOVED lines=8> */
[----:B------:R-:W-:-:S03]  /*5080*/  SEL R3, R3, 0xffffffff, P0 ;  /* 0xffffffff03037807 */ /* 0x000fc60000000000 */
[C---:B------:R-:W-:Y:S01]  /*5090*/  IMAD.SHL.U32 R0, R2.reuse, 0x20, RZ ;  /* 0x0000002002007824 */ /* 0x040fe200078e00ff */
[----:B------:R-:W-:Y:S02]  /*50a0*/  SHF.L.U64.HI R2, R2, 0x5, R3 ;  /* 0x0000000502027819 */ /* 0x000fe40000010203 */
[----:B------:R-:W-:Y:S01]  /*50b0*/  MOV R3, 0xffffffff ;  /* 0xffffffff00037802 */ /* 0x000fe20000000f00 */
[----:B0-----:R-:W-:-:S03]  /*50c0*/  ULEA UR8, UR5, UR4, 0x18 ;  /* 0x0000000405087291 */ /* 0x001fc6000f8ec03f */
[----:B------:R-:W-:Y:S02]  /*50d0*/  ULDC.64 UR4, c[0x0][0x260] ;  /* 0x0000980000047ab9 */ /* 0x000fe40000000a00 */
[----:B------:R-:W-:Y:S01]  /*50e0*/  UIADD3 UR4, UP1, UR4, 0x28000, URZ ;  /* 0x0002800004047890 */ /* 0x000fe2000ff3e03f */
[--C-:B--2---:R-:W-:Y:S01]  /*50f0*/  SHF.R.U32.HI R49, RZ, 0x5, R56.reuse ;  /* 0x00000005ff317819 */ /* 0x104fe20000011638 */
[----:B------:R-:W-:Y:S01]  /*5100*/  IMAD.SHL.U32 R48, R56, 0x2, RZ ;  /* 0x0000000238307824 */ /* 0x000fe200078e00ff */
[----:B------:R-:W-:Y:S01]  /*5110*/  SHF.R.U32.HI R50, RZ, 0x4, R56 ;  /* 0x00000004ff327819 */ /* 0x000fe20000011638 */
[----:B------:R-:W-:Y:S01]  /*5120*/  UIADD3.X UR5, URZ, UR5, URZ, UP1, !UPT ;  /* 0x000000053f057290 */ /* 0x000fe20008ffe43f */
[----:B------:R-:W-:Y:S02]  /*5130*/  IADD3 R0, P0, P1, -R0, -0x21, -R49 ;  /* 0xffffffdf00007810 */ /* 0x000fe4000791e931 */
[C---:B------:R-:W-:Y:S01]  /*5140*/  IADD3 R51, R50.reuse, 0x14, RZ ;  /* 0x0000001432337810 */ /* 0x040fe20007ffe0ff */
[----:B------:R-:W-:Y:S01]  /*5150*/  VIADD R55, R50, 0x3c ;  /* 0x0000003c32377836 */ /* 0x000fe20000000000 */
[----:B------:R-:W-:-:S02]  /*5160*/  IADD3.X R2, ~R2, -0x1, R3, P0, P1 ;  /* 0xffffffff02027810 */ /* 0x000fc400007e2503 */
[C---:B------:R-:W-:Y:S02]  /*5170*/  SHF.L.U32 R3, R49.reuse, 0x1, RZ ;  /* 0x0000000131037819 */ /* 0x040fe400000006ff */
[----:B-1----:R-:W-:Y:S01]  /*5180*/  LEA R8, R49, UR8, 0x7 ;  /* 0x0000000831087c11 */ /* 0x002fe2000f8e38ff */
[----:B------:R-:W-:Y:S01]  /*5190*/  IMAD.WIDE.U32 R4, R2, -0x33333333, RZ ;  /* 0xcccccccd02047825 */ /* 0x000fe200078e00ff */
[----:B------:R-:W-:Y:S02]  /*51a0*/  LOP3.LUT R3, R3, 0x1f, R56, 0x78, !PT ;  /* 0x0000001f03037812 */ /* 0x000fe400078e7838 */
[----:B-----5:R-:W-:Y:S02]  /*51b0*/  LOP3.LUT R10, RZ, R50, RZ, 0x33, !PT ;  /* 0x00000032ff0a7212 */ /* 0x020fe400078e33ff */
[----:B------:R-:W-:Y:S01]  /*51c0*/  VIMNMX.U32 R9, R51, 0x20, !PT ;  /* 0x0000002033097848 */ /* 0x000fe20007fe0000 */
[----:B------:R-:W-:Y:S01]  /*51d0*/  IMAD.WIDE.U32 R6, P0, R0, -0x33333334, R4 ;  /* 0xcccccccc00067825 */ /* 0x000fe20007800004 */
[----:B------:R-:W-:-:S02]  /*51e0*/  LOP3.LUT R48, R48, 0x1e, RZ, 0xc0, !PT ;  /* 0x0000001e30307812 */ /* 0x000fc400078ec0ff */
[----:B------:R-:W-:Y:S01]  /*51f0*/  IADD3 R54, R50, 0x28, RZ ;  /* 0x0000002832367810 */ /* 0x000fe20007ffe0ff */
[----:B------:R-:W-:Y:S01]  /*5200*/  IMAD.WIDE.U32 R4, R0, -0x33333333, RZ ;  /* 0xcccccccd00047825 */ /* 0x000fe200078e00ff */
[----:B------:R-:W-:Y:S02]  /*5210*/  IADD3.X R11, RZ, RZ, RZ, P0, !PT ;  /* 0x000000ffff0b7210 */ /* 0x000fe400007fe4ff */
[----:B------:R-:W-:Y:S01]  /*5220*/  IADD3 R4, R9, R10, RZ ;  /* 0x0000000a09047210 */ /* 0x000fe20007ffe0ff */
[----:B------:R-:W-:Y:S01]  /*5230*/  IMAD R3, R3, 0x4, R8 ;  /* 0x0000000403037824 */ /* 0x000fe200078e0208 */
[----:B------:R-:W-:Y:S02]  /*5240*/  SHF.L.U32 R8, R56, 0x7, RZ ;  /* 0x0000000738087819 */ /* 0x000fe400000006ff */
[----:B------:R-:W-:Y:S02]  /*5250*/  IADD3 RZ, P0, R5, R6, RZ ;  /* 0x0000000605ff7210 */ /* 0x000fe40007f1e0ff */
[----:B------:R-:W-:-:S02]  /*5260*/  MOV R10, R7 ;  /* 0x00000007000a7202 */ /* 0x000fc40000000f00 */
[----:B------:R-:W-:Y:S02]  /*5270*/  LOP3.LUT R8, R8, 0x780, RZ, 0xc0, !PT ;  /* 0x0000078008087812 */ /* 0x000fe400078ec0ff */
[-C--:B------:R-:W-:Y:S01]  /*5280*/  LOP3.LUT R5, R50, R48.reuse, RZ, 0x3c, !PT ;  /* 0x0000003032057212 */ /* 0x080fe200078e3cff */
[----:B------:R-:W-:Y:S01]  /*5290*/  IMAD.WIDE.U32.X R10, R2, -0x33333334, R10, P0 ;  /* 0xcccccccc020a7825 */ /* 0x000fe200000e040a */
[----:B------:R-:W-:Y:S02]  /*52a0*/  IADD3 R12, R8, UR8, RZ ;  /* 0x00000008080c7c10 */ /* 0x000fe4000fffe0ff */
[-C--:B------:R-:W-:Y:S01]  /*52b0*/  LOP3.LUT R7, R51, R48.reuse, RZ, 0x3c, !PT ;  /* 0x0000003033077212 */ /* 0x080fe200078e3cff */
[----:B------:R-:W-:Y:S01]  /*52c0*/  IMAD.WIDE.U32 R8, R4, -0x33333333, RZ ;  /* 0xcccccccd04087825 */ /* 0x000fe200078e00ff */
[----:B------:R-:W-:Y:S02]  /*52d0*/  LOP3.LUT R13, R54, R48, RZ, 0x3c, !PT ;  /* 0x00000030360d7212 */ /* 0x000fe400078e3cff */
[----:B------:R-:W-:Y:S01]  /*52e0*/  SHF.R.U64 R17, R10, 0x3, R11 ;  /* 0x000000030a117819 */ /* 0x000fe2000000120b */
[----:B------:R-:W-:Y:S01]  /*52f0*/  IMAD R5, R5, 0x4, R12 ;  /* 0x0000000405057824 */ /* 0x000fe200078e020c */
[----:B------:R-:W-:-:S02]  /*5300*/  LEA R6, R7, R12, 0x2 ;  /* 0x0000000c07067211 */ /* 0x000fc400078e10ff */
[----:B------:R-:W-:Y:S02]  /*5310*/  LEA R7, R13, R12, 0x2 ;  /* 0x0000000c0d077211 */ /* 0x000fe400078e10ff */
[----:B------:R-:W-:Y:S02]  /*5320*/  IADD3 R12, P2, R49, 0x1e, RZ ;  /* 0x0000001e310c7810 */ /* 0x000fe40007f5e0ff */
[----:B------:R-:W-:Y:S02]  /*5330*/  LEA.HI R16, R9, 0x1, RZ, 0x1c ;  /* 0x0000000109107811 */ /* 0x000fe400078fe0ff */
[C---:B------:R-:W-:Y:S01]  /*5340*/  IADD3 R10, P0, R49.reuse, 0xa, RZ ;  /* 0x0000000a310a7810 */ /* 0x040fe20007f1e0ff */
[----:B------:R-:W-:Y:S01]  /*5350*/  IMAD.X R15, RZ, RZ, RZ, P2 ;  /* 0x000000ffff0f7224 */ /* 0x000fe200010e06ff */
[----:B------:R-:W-:Y:S02]  /*5360*/  IADD3 R11, P1, R49, 0x14, RZ ;  /* 0x00000014310b7810 */ /* 0x000fe40007f3e0ff */
[----:B------:R-:W-:-:S02]  /*5370*/  IADD3 R17, R17, 0x1, RZ ;  /* 0x0000000111117810 */ /* 0x000fc40007ffe0ff */
[----:B------:R-:W-:Y:S01]  /*5380*/  MOV R8, UR7 ;  /* 0x0000000700087c02 */ /* 0x000fe20008000f00 */
[----:B------:R-:W-:Y:S01]  /*5390*/  USEL UR7, UR13, URZ, UP0 ;  /* 0x0000003f0d077287 */ /* 0x000fe20008000000 */
[C---:B------:R-:W-:Y:S02]  /*53a0*/  LOP3.LUT R57, R56.reuse, 0x1f, RZ, 0xc0, !PT ;  /* 0x0000001f38397812 */ /* 0x040fe400078ec0ff */
[----:B------:R-:W-:Y:S01]  /*53b0*/  LOP3.LUT R9, R56, 0xf, RZ, 0xc0, !PT ;  /* 0x0000000f38097812 */ /* 0x000fe200078ec0ff */
[----:B------:R-:W-:Y:S01]  /*53c0*/  USHF.L.U64.HI UR7, UR6, 0x5, UR7 ;  /* 0x0000000506077899 */ /* 0x000fe20008010207 */
[----:B------:R-:W-:Y:S01]  /*53d0*/  IADD3.X R13, RZ, RZ, RZ, P0, !PT ;  /* 0x000000ffff0d7210 */ /* 0x000fe200007fe4ff */
[----:B------:R-:W-:Y:S01]  /*53e0*/  USHF.L.U32 UR6, UR6, 0x5, URZ ;  /* 0x0000000506067899 */ /* 0x000fe2000800063f */
[----:B------:R-:W-:Y:S02]  /*53f0*/  IADD3.X R14, RZ, RZ, RZ, P1, !PT ;  /* 0x000000ffff0e7210 */ /* 0x000fe40000ffe4ff */
[----:B------:R-:W-:-:S02]  /*5400*/  LOP3.LUT R16, R16, 0x3, RZ, 0xc0, !PT ;  /* 0x0000000310107812 */ /* 0x000fc400078ec0ff */
[----:B------:R-:W-:-:S07]  /*5410*/  LOP3.LUT R17, R17, 0x3, RZ, 0xc0, !PT ;  /* 0x0000000311117812 */ /* 0x000fce00078ec0ff */
.L_x_737:
[----:B------:R-:W-:Y:S01]  /*5420*/  ISETP.LT.U32.AND P0, PT, R49, UR6, PT ;  /* 0x0000000631007c0c */ /* 0x000fe2000bf01070 */
[----:B------:R-:W-:Y:S01]  /*5430*/  BSSY B0, `(.L_x_721) ;  /* 0x00000a9000007945 */ /* 0x000fe20003800000 */
[----:B01234-:R-:W-:Y:S02]  /*5440*/  MOV R18, UR7 ;  /* 0x0000000700127c02 */ /* 0x01ffe40008000f00 */
[----:B------:R-:W-:Y:S02]  /*5450*/  CS2R R44, SRZ ;  /* 0x00000000002c7805 */ /* 0x000fe4000001ff00 */
[----:B------:R-:W-:-:S13]  /*5460*/  ISETP.GT.AND.EX P0, PT, R18, RZ, PT, P0 ;  /* 0x000000ff1200720c */ /* 0x000fda0003f04300 */
[----:B------:R-:W-:Y:S05]  /*5470*/  @!P0 BRA `(.L_x_722) ;  /* 0x0000000800908947 */ /* 0x000fea0003800000 */
[----:B------:R-:W-:Y:S01]  /*5480*/  ISETP.NE.U32.AND P1, PT, R17, RZ, PT ;  /* 0x000000ff1100720c */ /* 0x000fe20003f25070 */
[----:B------:R-:W-:Y:S01]  /*5490*/  BSSY B1, `(.L_x_723) ;  /* 0x0000023000017945 */ /* 0x000fe20003800000 */
[----:B------:R-:W-:Y:S01]  /*54a0*/  ISETP.GE.U32.AND P0, PT, R0, 0x1e, PT ;  /* 0x0000001e0000780c */ /* 0x000fe20003f06070 */
[----:B------:R-:W-:Y:S01]  /*54b0*/  HFMA2.MMA R46, -RZ, RZ, 0, 0 ;  /* 0x00000000ff2e7435 */ /* 0x000fe200000001ff */
[----:B------:R-:W-:Y:S02]  /*54c0*/  ISETP.NE.AND.EX P1, PT, RZ, RZ, PT, P1 ;  /* 0x000000ffff00720c */ /* 0x000fe40003f25310 */
[----:B------:R-:W-:Y:S02]  /*54d0*/  CS2R R44, SRZ ;  /* 0x00000000002c7805 */ /* 0x000fe4000001ff00 */
[----:B------:R-:W-:Y:S02]  /*54e0*/  ISETP.GE.U32.AND.EX P0, PT, R2, RZ, PT, P0 ;  /* 0x000000ff0200720c */ /* 0x000fe40003f06100 */
[----:B------:R-:W-:-:S02]  /*54f0*/  SHF.R.S32.HI R25, RZ, 0x1f, R8 ;  /* 0x0000001fff197819 */ /* 0x000fc40000011408 */
[----:B------:R-:W-:-:S05]  /*5500*/  MOV R47, R49 ;  /* 0x00000031002f7202 */ /* 0x000fca0000000f00 */
[----:B------:R-:W-:Y:S05]  /*5510*/  @!P1 BRA `(.L_x_724) ;  /* 0x0000000000689947 */ /* 0x000fea0003800000 */
[----:B------:R-:W-:Y:S01]  /*5520*/  IADD3 R20, P1, R57, R8, RZ ;  /* 0x0000000839147210 */ /* 0x000fe20007f3e0ff */
[----:B------:R-:W-:-:S04]  /*5530*/  ULDC.64 UR12, c[0x0][0x260] ;  /* 0x00009800000c7ab9 */ /* 0x000fc80000000a00 */
        /* <DEDUP_REMOVED lines=24> */
.L_x_724:
[----:B------:R-:W-:Y:S05]  /*56c0*/  BSYNC B1 ;  /* 0x0000000000017941 */ /* 0x000fea0003800000 */
.L_x_723:
[----:B------:R-:W-:Y:S05]  /*56d0*/  @!P0 BRA `(.L_x_722) ;  /* 0x0000000400f88947 */ /* 0x000fea0003800000 */
[C---:B------:R-:W-:Y:S01]  /*56e0*/  IMAD.WIDE.U32 R18, R47.reuse, 0x140, RZ ;  /* 0x000001402f127825 */ /* 0x040fe200078e00ff */
[----:B------:R-:W-:Y:S01]  /*56f0*/  IADD3 R22, P2, -R47, UR6, RZ ;  /* 0x000000062f167c10 */ /* 0x000fe2000ff5e1ff */
[----:B------:R-:W-:Y:S01]  /*5700*/  BSSY B1, `(.L_x_725) ;  /* 0x0000048000017945 */ /* 0x000fe20003800000 */
[----:B------:R-:W-:Y:S01]  /*5710*/  LOP3.LUT R21, R18, 0x1f, R56, 0xf8, !PT ;  /* 0x0000001f12157812 */ /* 0x000fe200078ef838 */
[----:B------:R-:W-:Y:S01]  /*5720*/  IMAD R18, R46, 0x140, RZ ;  /* 0x000001402e127824 */ /* 0x000fe200078e02ff */
[----:B------:R-:W-:Y:S02]  /*5730*/  ISETP.GT.U32.AND P0, PT, R22, 0x78, PT ;  /* 0x000000781600780c */ /* 0x000fe40003f04070 */
[----:B------:R-:W-:Y:S02]  /*5740*/  IADD3 R20, P1, R8, R21, RZ ;  /* 0x0000001508147210 */ /* 0x000fe40007f3e0ff */
[----:B------:R-:W-:Y:S02]  /*5750*/  IADD3.X R21, ~R46, UR7, RZ, P2, !PT ;  /* 0x000000072e157c10 */ /* 0x000fe400097fe5ff */
[----:B------:R-:W-:-:S02]  /*5760*/  IADD3.X R19, R25, R19, R18, P1, !PT ;  /* 0x0000001319137210 */ /* 0x000fc40000ffe412 */
[----:B------:R-:W-:Y:S02]  /*5770*/  ISETP.GT.AND.EX P1, PT, R21, RZ, PT, P0 ;  /* 0x000000ff1500720c */ /* 0x000fe40003f24300 */
[C---:B------:R-:W-:Y:S02]  /*5780*/  LEA R18, P2, R20.reuse, UR4, 0x3 ;  /* 0x0000000414127c11 */ /* 0x040fe4000f8418ff */
[----:B------:R-:W-:Y:S02]  /*5790*/  PLOP3.LUT P0, PT, PT, PT, PT, 0x80, 0x0 ;  /* 0x000000000000781c */ /* 0x000fe40003f0f070 */
[----:B------:R-:W-:-:S07]  /*57a0*/  LEA.HI.X R19, R20, UR5, R19, 0x3, P2 ;  /* 0x0000000514137c11 */ /* 0x000fce00090f1c13 */
[----:B------:R-:W-:Y:S05]  /*57b0*/  @!P1 BRA `(.L_x_726) ;  /* 0x0000000000f09947 */ /* 0x000fea0003800000 */
[----:B------:R-:W-:Y:S01]  /*57c0*/  MOV R52, UR6 ;  /* 0x0000000600347c02 */ /* 0x000fe20008000f00 */
[----:B------:R-:W-:Y:S01]  /*57d0*/  IMAD.U32 R53, RZ, RZ, UR7 ;  /* 0x00000007ff357e24 */ /* 0x000fe2000f8e00ff */
[----:B------:R-:W-:Y:S02]  /*57e0*/  PLOP3.LUT P0, PT, PT, PT, PT, 0x8, 0x0 ;  /* 0x000000000000781c */ /* 0x000fe40003f0e170 */
[----:B------:R-:W-:-:S04]  /*57f0*/  IADD3 R52, P1, R52, -0x78, RZ ;  /* 0xffffff8834347810 */ /* 0x000fc80007f3e0ff */
[----:B------:R-:W-:-:S09]  /*5800*/  IADD3.X R53, R53, -0x1, RZ, P1, !PT ;  /* 0xffffffff35357810 */ /* 0x000fd20000ffe4ff */
.L_x_727:
        /* <DEDUP_REMOVED lines=10> */
[----:B------:R-:W5:Y:S01]  /*58b0*/  LDG.E.64 R34, desc[UR10][R18.64+0x3e800] ;  /* 0x03e8000a12227981 */ /* 0x000f62000c1e1b00 */
[----:B--2---:R-:W-:Y:S01]  /*58c0*/  FADD.FTZ R43, R36, R44 ;  /* 0x0000002c242b7221 */ /* 0x004fe20000010000 */
[----:B------:R-:W-:-:S02]  /*58d0*/  FADD.FTZ R42, R37, R45 ;  /* 0x0000002d252a7221 */ /* 0x000fc40000010000 */
[----:B------:R-:W2:Y:S01]  /*58e0*/  LDG.E.64 R36, desc[UR10][R18.64+0x44c00] ;  /* 0x044c000a12247981 */ /* 0x000ea2000c1e1b00 */
[----:B---3--:R-:W-:Y:S01]  /*58f0*/  FADD.FTZ R43, R43, R38 ;  /* 0x000000262b2b7221 */ /* 0x008fe20000010000 */
[----:B------:R-:W-:Y:S02]  /*5900*/  FADD.FTZ R42, R42, R39 ;  /* 0x000000272a2a7221 */ /* 0x000fe40000010000 */
[----:B------:R-:W3:Y:S01]  /*5910*/  LDG.E.64 R38, desc[UR10][R18.64+0x4b000] ;  /* 0x04b0000a12267981 */ /* 0x000ee2000c1e1b00 */
[----:B----4-:R-:W-:Y:S01]  /*5920*/  FADD.FTZ R43, R43, R40 ;  /* 0x000000282b2b7221 */ /* 0x010fe20000010000 */
[----:B------:R-:W-:Y:S02]  /*5930*/  FADD.FTZ R58, R42, R41 ;  /* 0x000000292a3a7221 */ /* 0x000fe40000010000 */
[----:B------:R-:W4:Y:S01]  /*5940*/  LDG.E.64 R40, desc[UR10][R18.64+0x51400] ;  /* 0x0514000a12287981 */ /* 0x000f22000c1e1b00 */
[----:B-----5:R-:W-:-:S03]  /*5950*/  FADD.FTZ R59, R43, R20 ;  /* 0x000000142b3b7221 */ /* 0x020fc60000010000 */
[----:B------:R-:W5:Y:S04]  /*5960*/  LDG.E.64 R42, desc[UR10][R18.64+0x57800] ;  /* 0x0578000a122a7981 */ /* 0x000f68000c1e1b00 */
[----:B------:R0:W5:Y:S01]  /*5970*/  LDG.E.64 R44, desc[UR10][R18.64+0x5dc00] ;  /* 0x05dc000a122c7981 */ /* 0x000162000c1e1b00 */
[----:B------:R-:W-:Y:S01]  /*5980*/  FADD.FTZ R58, R58, R21 ;  /* 0x000000153a3a7221 */ /* 0x000fe20000010000 */
[----:B------:R-:W-:Y:S01]  /*5990*/  FADD.FTZ R59, R59, R22 ;  /* 0x000000163b3b7221 */ /* 0x000fe20000010000 */
[----:B------:R-:W-:Y:S02]  /*59a0*/  IADD3 R47, P1, R47, 0xa0, RZ ;  /* 0x000000a02f2f7810 */ /* 0x000fe40007f3e0ff */
[----:B------:R-:W-:Y:S01]  /*59b0*/  FADD.FTZ R58, R58, R23 ;  /* 0x000000173a3a7221 */ /* 0x000fe20000010000 */
[----:B------:R-:W-:Y:S01]  /*59c0*/  FADD.FTZ R59, R59, R24 ;  /* 0x000000183b3b7221 */ /* 0x000fe20000010000 */
[----:B------:R-:W-:-:S02]  /*59d0*/  IADD3.X R46, RZ, R46, RZ, P1, !PT ;  /* 0x0000002eff2e7210 */ /* 0x000fc40000ffe4ff */
[----:B------:R-:W-:Y:S01]  /*59e0*/  FADD.FTZ R58, R58, R25 ;  /* 0x000000193a3a7221 */ /* 0x000fe20000010000 */
[----:B------:R-:W-:Y:S01]  /*59f0*/  FADD.FTZ R59, R59, R26 ;  /* 0x0000001a3b3b7221 */ /* 0x000fe20000010000 */
[----:B------:R-:W-:Y:S02]  /*5a00*/  ISETP.GE.U32.AND P1, PT, R47, R52, PT ;  /* 0x000000342f00720c */ /* 0x000fe40003f26070 */
[----:B------:R-:W-:Y:S01]  /*5a10*/  FADD.FTZ R58, R58, R27 ;  /* 0x0000001b3a3a7221 */ /* 0x000fe20000010000 */
[----:B------:R-:W-:Y:S01]  /*5a20*/  FADD.FTZ R59, R59, R28 ;  /* 0x0000001c3b3b7221 */ /* 0x000fe20000010000 */
[----:B------:R-:W-:Y:S02]  /*5a30*/  ISETP.GE.AND.EX P1, PT, R46, R53, PT, P1 ;  /* 0x000000352e00720c */ /* 0x000fe40003f26310 */
[----:B------:R-:W-:Y:S01]  /*5a40*/  FADD.FTZ R58, R58, R29 ;  /* 0x0000001d3a3a7221 */ /* 0x000fe20000010000 */
[----:B------:R-:W-:Y:S01]  /*5a50*/  FADD.FTZ R59, R59, R30 ;  /* 0x0000001e3b3b7221 */ /* 0x000fe20000010000 */
[----:B0-----:R-:W-:-:S02]  /*5a60*/  IADD3 R18, P2, R18, 0x64000, RZ ;  /* 0x0006400012127810 */ /* 0x001fc40007f5e0ff */
[----:B------:R-:W-:Y:S01]  /*5a70*/  FADD.FTZ R58, R58, R31 ;  /* 0x0000001f3a3a7221 */ /* 0x000fe20000010000 */
[----:B------:R-:W-:Y:S01]  /*5a80*/  FADD.FTZ R59, R59, R32 ;  /* 0x000000203b3b7221 */ /* 0x000fe20000010000 */
[----:B------:R-:W-:Y:S02]  /*5a90*/  IADD3.X R19, RZ, R19, RZ, P2, !PT ;  /* 0x00000013ff137210 */ /* 0x000fe400017fe4ff */
[----:B------:R-:W-:Y:S01]  /*5aa0*/  FADD.FTZ R58, R58, R33 ;  /* 0x000000213a3a7221 */ /* 0x000fe20000010000 */
[----:B------:R-:W-:-:S03]  /*5ab0*/  FADD.FTZ R59, R59, R34 ;  /* 0x000000223b3b7221 */ /* 0x000fc60000010000 */
[----:B------:R-:W-:Y:S01]  /*5ac0*/  FADD.FTZ R58, R58, R35 ;  /* 0x000000233a3a7221 */ /* 0x000fe20000010000 */
[----:B--2---:R-:W-:-:S03]  /*5ad0*/  FADD.FTZ R59, R59, R36 ;  /* 0x000000243b3b7221 */ /* 0x004fc60000010000 */
[----:B------:R-:W-:Y:S01]  /*5ae0*/  FADD.FTZ R58, R58, R37 ;  /* 0x000000253a3a7221 */ /* 0x000fe20000010000 */
[----:B---3--:R-:W-:-:S03]  /*5af0*/  FADD.FTZ R59, R59, R38 ;  /* 0x000000263b3b7221 */ /* 0x008fc60000010000 */
[----:B------:R-:W-:Y:S01]  /*5b00*/  FADD.FTZ R58, R58, R39 ;  /* 0x000000273a3a7221 */ /* 0x000fe20000010000 */
[----:B----4-:R-:W-:-:S03]  /*5b10*/  FADD.FTZ R59, R59, R40 ;  /* 0x000000283b3b7221 */ /* 0x010fc60000010000 */
[----:B------:R-:W-:Y:S01]  /*5b20*/  FADD.FTZ R58, R58, R41 ;  /* 0x000000293a3a7221 */ /* 0x000fe20000010000 */
[----:B-----5:R-:W-:-:S03]  /*5b30*/  FADD.FTZ R59, R59, R42 ;  /* 0x0000002a3b3b7221 */ /* 0x020fc60000010000 */
[----:B------:R-:W-:Y:S01]  /*5b40*/  FADD.FTZ R58, R58, R43 ;  /* 0x0000002b3a3a7221 */ /* 0x000fe20000010000 */
[----:B------:R-:W-:-:S03]  /*5b50*/  FADD.FTZ R44, R59, R44 ;  /* 0x0000002c3b2c7221 */ /* 0x000fc60000010000 */
[----:B------:R-:W-:Y:S01]  /*5b60*/  FADD.FTZ R45, R58, R45 ;  /* 0x0000002d3a2d7221 */ /* 0x000fe20000010000 */
[----:B------:R-:W-:Y:S06]  /*5b70*/  @!P1 BRA `(.L_x_727) ;  /* 0xfffffffc00249947 */ /* 0x000fec000383ffff */
.L_x_726:
[----:B------:R-:W-:Y:S05]  /*5b80*/  BSYNC B1 ;  /* 0x0000000000017941 */ /* 0x000fea0003800000 */
.L_x_725:
        /* <DEDUP_REMOVED lines=15> */
[----:B------:R-:W-:-:S03]  /*5c80*/  PLOP3.LUT P0, PT, PT, PT, PT, 0x8, 0x0 ;  /* 0x000000000000781c */ /* 0x000fc60003f0e170 */
[----:B------:R-:W-:Y:S01]  /*5c90*/  IMAD.X R46, RZ, RZ, R46, P2 ;  /* 0x000000ffff2e7224 */ /* 0x000fe200010e062e */
        /* <DEDUP_REMOVED lines=18> */
.L_x_729:
[----:B------:R-:W-:Y:S05]  /*5dc0*/  BSYNC B1 ;  /* 0x0000000000017941 */ /* 0x000fea0003800000 */
.L_x_728:
        /* <DEDUP_REMOVED lines=15> */
.L_x_722:
[----:B------:R-:W-:Y:S05]  /*5ec0*/  BSYNC B0 ;  /* 0x0000000000007941 */ /* 0x000fea0003800000 */
.L_x_721:
        /* <DEDUP_REMOVED lines=38> */
.L_x_746:
[----:B------:R-:W2:Y:S01]  /*6130*/  LDC.64 R18, c[0x0][0x218] ;  /* 0x00008600ff127b82 */ /* 0x000ea20000000a00 */
[----:B------:R-:W-:Y:S01]  /*6140*/  ISETP.NE.AND P1, PT, R9, RZ, PT ;  /* 0x000000ff0900720c */ /* 0x000fe20003f25270 */
[----:B----4-:R-:W-:Y:S01]  /*6150*/  FADD.FTZ R24, R24, R38 ;  /* 0x0000002618187221 */ /* 0x010fe20000010000 */
[----:B------:R-:W-:Y:S02]  /*6160*/  IADD3 R23, R50, R8, RZ ;  /* 0x0000000832177210 */ /* 0x000fe40007ffe0ff */
[----:B------:R-:W-:Y:S02]  /*6170*/  ISETP.NE.AND P2, PT, R16, 0x1, PT ;  /* 0x000000011000780c */ /* 0x000fe40003f45270 */
[----:B------:R-:W-:Y:S01]  /*6180*/  MOV R29, R51 ;  /* 0x00000033001d7202 */ /* 0x000fe20000000f00 */
        /* <DEDUP_REMOVED lines=8> */
[----:B--2---:R-:W-:Y:S01]  /*6210*/  CS2R R22, SRZ ;  /* 0x0000000000167805 */ /* 0x004fe2000001ff00 */
[----:B------:R-:W-:-:S05]  /*6220*/  UMOV UR9, 0xffff ;  /* 0x0000ffff00097882 */ /* 0x000fca0000000000 */
[----:B------:R2:W3:Y:S04]  /*6230*/  @!P0 LDS R22, [R6] ;  /* 0x0000000006168984 */ /* 0x0004e80000000800 */
[----:B------:R2:W4:Y:S01]  /*6240*/  @!P0 LDS R23, [R6+0x500] ;  /* 0x0005000006178984 */ /* 0x0005220000000800 */
[----:B------:R-:W-:Y:S05]  /*6250*/  BRA.DIV UR9, `(.L_x_734) ;  /* 0x0000001209647947 */ /* 0x000fea000b800000 */
[----:B------:R-:W-:Y:S01]  /*6260*/  IMAD.MOV.U32 R29, RZ, RZ, 0xffff ;  /* 0x0000ffffff1d7424 */ /* 0x000fe200078e00ff */
[----:B------:R-:W-:Y:S01]  /*6270*/  MOV R28, 0xffff ;  /* 0x0000ffff001c7802 */ /* 0x000fe20000000f00 */
[----:B------:R-:W-:Y:S01]  /*6280*/  IMAD.MOV.U32 R33, RZ, RZ, 0xffff ;  /* 0x0000ffffff217424 */ /* 0x000fe200078e00ff */
[----:B------:R-:W-:Y:S01]  /*6290*/  MOV R30, 0xffff ;  /* 0x0000ffff001e7802 */ /* 0x000fe20000000f00 */
[----:B---3--:R-:W3:Y:S01]  /*62a0*/  SHFL.BFLY PT, R25, R22, 0x8, 0x101f ;  /* 0x0d101f0016197f89 */ /* 0x008ee200000e0000 */
[----:B------:R-:W-:Y:S02]  /*62b0*/  MOV R31, 0xffff ;  /* 0x0000ffff001f7802 */ /* 0x000fe40000000f00 */
[----:B------:R-:W-:Y:S01]  /*62c0*/  MOV R32, 0xffff ;  /* 0x0000ffff00207802 */ /* 0x000fe20000000f00 */
[----:B----4-:R-:W4:Y:S01]  /*62d0*/  SHFL.BFLY PT, R24, R23, 0x8, 0x101f ;  /* 0x0d101f0017187f89 */ /* 0x010f2200000e0000 */
[----:B------:R-:W-:Y:S01]  /*62e0*/  MOV R34, 0xffff ;  /* 0x0000ffff00227802 */ /* 0x000fe20000000f00 */
[----:B---3--:R-:W-:Y:S01]  /*62f0*/  FADD.FTZ R25, R25, R22 ;  /* 0x0000001619197221 */ /* 0x008fe20000010000 */
[----:B----4-:R-:W-:-:S04]  /*6300*/  FADD.FTZ R24, R24, R23 ;  /* 0x0000001718187221 */ /* 0x010fc80000010000 */
        /* <DEDUP_REMOVED lines=12> */
.L_x_756:
[----:B0-----:R-:W-:Y:S01]  /*63d0*/  FADD.FTZ R23, R22, R38 ;  /* 0x0000002616177221 */ /* 0x001fe20000010000 */
[----:B------:R-:W-:Y:S01]  /*63e0*/  @!P1 F2FP.BF16.F32.PACK_AB R22, RZ, R28 ;  /* 0x0000001cff16923e */ /* 0x000fe200000010ff */
[----:B------:R-:W-:Y:S01]  /*63f0*/  IMAD.MOV.U32 R29, RZ, RZ, R54 ;  /* 0x000000ffff1d7224 */ /* 0x000fe200078e0036 */
[----:B------:R-:W-:Y:S02]  /*6400*/  ISETP.NE.AND P2, PT, R16, 0x2, PT ;  /* 0x000000021000780c */ /* 0x000fe40003f45270 */
[----:B------:R-:W-:Y:S01]  /*6410*/  @!P1 F2FP.BF16.F32.PACK_AB R23, RZ, R23 ;  /* 0x00000017ff17923e */ /* 0x000fe200000010ff */
[----:B------:R3:W-:Y:S04]  /*6420*/  @!P1 STG.E.U16 desc[UR10][R18.64+0x28], R22 ;  /* 0x0000281612009986 */ /* 0x0007e8000c10150a */
[----:B------:R3:W-:Y:S06]  /*6430*/  @!P1 STG.E.U16 desc[UR10][R20.64+0x28], R23 ;  /* 0x0000281714009986 */ /* 0x0007ec000c10150a */
[----:B------:R-:W-:Y:S05]  /*6440*/  @!P2 BRA `(.L_x_732) ;  /* 0x000000000088a947 */ /* 0x000fea0003800000 */
[----:B---3--:R-:W-:Y:S01]  /*6450*/  CS2R R22, SRZ ;  /* 0x0000000000167805 */ /* 0x008fe2000001ff00 */
[----:B------:R-:W-:-:S05]  /*6460*/  UMOV UR9, 0xffff ;  /* 0x0000ffff00097882 */ /* 0x000fca0000000000 */
[----:B------:R0:W3:Y:S04]  /*6470*/  @!P0 LDS R22, [R7] ;  /* 0x0000000007168984 */ /* 0x0000e80000000800 */
[----:B------:R0:W4:Y:S01]  /*6480*/  @!P0 LDS R23, [R7+0x500] ;  /* 0x0005000007178984 */ /* 0x0001220000000800 */
        /* <DEDUP_REMOVED lines=24> */
.L_x_766:
[----:B0-----:R-:W-:Y:S01]  /*6610*/  FADD.FTZ R23, R22, R38 ;  /* 0x0000002616177221 */ /* 0x001fe20000010000 */
[----:B------:R-:W-:Y:S02]  /*6620*/  @!P1 F2FP.BF16.F32.PACK_AB R22, RZ, R28 ;  /* 0x0000001cff16923e */ /* 0x000fe400000010ff */
[----:B------:R-:W-:Y:S02]  /*6630*/  MOV R29, R55 ;  /* 0x00000037001d7202 */ /* 0x000fe40000000f00 */
[----:B------:R-:W-:Y:S01]  /*6640*/  @!P1 F2FP.BF16.F32.PACK_AB R23, RZ, R23 ;  /* 0x00000017ff17923e */ /* 0x000fe200000010ff */
[----:B------:R4:W-:Y:S04]  /*6650*/  @!P1 STG.E.U16 desc[UR10][R18.64+0x50], R22 ;  /* 0x0000501612009986 */ /* 0x0009e8000c10150a */
[----:B------:R4:W-:Y:S02]  /*6660*/  @!P1 STG.E.U16 desc[UR10][R20.64+0x50], R23 ;  /* 0x0000501714009986 */ /* 0x0009e4000c10150a */
.L_x_732:
[----:B------:R-:W-:Y:S05]  /*6670*/  BSYNC B0 ;  /* 0x0000000000007941 */ /* 0x000fea0003800000 */
.L_x_731:
[----:B------:R-:W-:-:S13]  /*6680*/  ISETP.GE.U32.AND P0, PT, R4, 0x3c, PT ;  /* 0x0000003c0400780c */ /* 0x000fda0003f06070 */
[----:B------:R-:W-:Y:S05]  /*6690*/  @!P0 BRA `(.L_x_730) ;  /* 0x0000000800688947 */ /* 0x000fea0003800000 */
[----:B------:R-:W-:Y:S01]  /*66a0*/  ISETP.GT.U32.AND P0, PT, R9, 0x9, PT ;  /* 0x000000090900780c */ /* 0x000fe20003f04070 */
[----:B--234-:R-:W-:Y:S01]  /*66b0*/  HFMA2.MMA R19, -RZ, RZ, 0, 0 ;  /* 0x00000000ff137435 */ /* 0x01cfe200000001ff */
[----:B------:R-:W-:Y:S01]  /*66c0*/  IMAD.MOV.U32 R25, RZ, RZ, RZ ;  /* 0x000000ffff197224 */ /* 0x000fe200078e00ff */
[----:B------:R-:W-:-:S10]  /*66d0*/  UMOV UR9, 0xffff ;  /* 0x0000ffff00097882 */ /* 0x000fd40000000000 */
[----:B------:R-:W-:Y:S02]  /*66e0*/  @!P0 LOP3.LUT R18, R29, R48, RZ, 0x3c, !PT ;  /* 0x000000301d128212 */ /* 0x000fe400078e3cff */
[----:B------:R-:W-:-:S04]  /*66f0*/  @!P0 LEA R21, R9, UR8, 0x7 ;  /* 0x0000000809158c11 */ /* 0x000fc8000f8e38ff */
[----:B------:R-:W-:-:S05]  /*6700*/  @!P0 LEA R18, R18, R21, 0x2 ;  /* 0x0000001512128211 */ /* 0x000fca00078e10ff */
[----:B------:R2:W3:Y:S04]  /*6710*/  @!P0 LDS R19, [R18] ;  /* 0x0000000012138984 */ /* 0x0004e80000000800 */
[----:B------:R2:W4:Y:S01]  /*6720*/  @!P0 LDS R25, [R18+0x500] ;  /* 0x0005000012198984 */ /* 0x0005220000000800 */
[----:B------:R-:W-:Y:S05]  /*6730*/  BRA.DIV UR9, `(.L_x_736) ;  /* 0x0000001209fc7947 */ /* 0x000fea000b800000 */
[----:B------:R-:W-:Y:S01]  /*6740*/  @!P0 IADD3 R21, R29, 0x14, RZ ;  /* 0x000000141d158810 */ /* 0x000fe20007ffe0ff */
[----:B------:R-:W-:Y:S01]  /*6750*/  IMAD.MOV.U32 R40, RZ, RZ, RZ ;  /* 0x000000ffff287224 */ /* 0x000fe200078e00ff */
[----:B--2---:R-:W-:Y:S01]  /*6760*/  @!P0 LEA R18, R9, UR8, 0x7 ;  /* 0x0000000809128c11 */ /* 0x004fe2000f8e38ff */
[----:B------:R-:W-:Y:S01]  /*6770*/  IMAD.MOV.U32 R33, RZ, RZ, 0xffff ;  /* 0x0000ffffff217424 */ /* 0x000fe200078e00ff */
[----:B------:R-:W-:Y:S02]  /*6780*/  @!P0 LOP3.LUT R21, R21, R48, RZ, 0x3c, !PT ;  /* 0x0000003015158212 */ /* 0x000fe400078e3cff */
[----:B------:R-:W-:Y:S02]  /*6790*/  @!P0 IADD3 R23, R29, 0x28, RZ ;  /* 0x000000281d178810 */ /* 0x000fe40007ffe0ff */
[----:B------:R-:W-:Y:S02]  /*67a0*/  @!P0 LEA R21, R21, R18, 0x2 ;  /* 0x0000001215158211 */ /* 0x000fe400078e10ff */
[----:B------:R-:W-:-:S02]  /*67b0*/  @!P0 LEA R28, R9, UR8, 0x7 ;  /* 0x00000008091c8c11 */ /* 0x000fc4000f8e38ff */
[-C--:B------:R-:W-:Y:S01]  /*67c0*/  @!P0 LOP3.LUT R23, R23, R48.reuse, RZ, 0x3c, !PT ;  /* 0x0000003017178212 */ /* 0x080fe200078e3cff */
[----:B------:R-:W2:Y:S01]  /*67d0*/  @!P0 LDS R20, [R21+0x500] ;  /* 0x0005000015148984 */ /* 0x000ea20000000800 */
[----:B0-----:R-:W-:Y:S02]  /*67e0*/  @!P0 LEA R44, R9, UR8, 0x7 ;  /* 0x00000008092c8c11 */ /* 0x001fe4000f8e38ff */
[----:B------:R-:W-:Y:S01]  /*67f0*/  MOV R30, 0xffff ;  /* 0x0000ffff001e7802 */ /* 0x000fe20000000f00 */
[----:B------:R-:W-:Y:S01]  /*6800*/  @!P0 IMAD R28, R23, 0x4, R28 ;  /* 0x00000004171c8824 */ /* 0x000fe200078e021c */
[----:B------:R-:W-:Y:S01]  /*6810*/  @!P0 LDS R18, [R21] ;  /* 0x0000000015128984 */ /* 0x000fe20000000800 */
[----:B------:R-:W-:Y:S02]  /*6820*/  @!P0 IADD3 R23, R29, 0x3c, RZ ;  /* 0x0000003c1d178810 */ /* 0x000fe40007ffe0ff */
[----:B------:R-:W-:Y:S01]  /*6830*/  MOV R31, RZ ;  /* 0x000000ff001f7202 */ /* 0x000fe20000000f00 */
[----:B------:R-:W-:Y:S01]  /*6840*/  @!P0 LDS R41, [R28] ;  /* 0x000000001c298984 */ /* 0x000fe20000000800 */
[----:B------:R-:W-:-:S02]  /*6850*/  @!P0 LOP3.LUT R23, R23, R48, RZ, 0x3c, !PT ;  /* 0x0000003017178212 */ /* 0x000fc400078e3cff */
[----:B------:R-:W-:Y:S01]  /*6860*/  MOV R38, 0xffff ;  /* 0x0000ffff00267802 */ /* 0x000fe20000000f00 */
[----:B------:R-:W-:Y:S01]  /*6870*/  @!P0 LDS R42, [R28+0x500] ;  /* 0x000500001c2a8984 */ /* 0x000fe20000000800 */
[----:B------:R-:W-:Y:S02]  /*6880*/  @!P0 LEA R44, R23, R44, 0x2 ;  /* 0x0000002c172c8211 */ /* 0x000fe400078e10ff */
[----:B------:R-:W-:Y:S02]  /*6890*/  CS2R R22, SRZ ;  /* 0x0000000000167805 */ /* 0x000fe4000001ff00 */
[----:B------:R-:W-:Y:S01]  /*68a0*/  MOV R32, 0xffff ;  /* 0x0000ffff00207802 */ /* 0x000fe20000000f00 */
[----:B---3--:R-:W0:Y:S01]  /*68b0*/  SHFL.BFLY PT, R24, R19, 0x8, 0x101f ;  /* 0x0d101f0013187f89 */ /* 0x008e2200000e0000 */
[----:B------:R-:W-:Y:S02]  /*68c0*/  MOV R36, 0xffff ;  /* 0x0000ffff00247802 */ /* 0x000fe40000000f00 */
[----:B------:R-:W-:Y:S01]  /*68d0*/  MOV R35, 0xffff ;  /* 0x0000ffff00237802 */ /* 0x000fe20000000f00 */
[----:B------:R-:W-:Y:S01]  /*68e0*/  @!P0 LDS R21, [R44] ;  /* 0x000000002c158984 */ /* 0x000fe20000000800 */
[----:B------:R-:W-:-:S02]  /*68f0*/  MOV R37, 0xffff ;  /* 0x0000ffff00257802 */ /* 0x000fc40000000f00 */
[----:B------:R-:W-:Y:S01]  /*6900*/  MOV R39, 0xffff ;  /* 0x0000ffff00277802 */ /* 0x000fe20000000f00 */
[----:B----4-:R-:W3:Y:S01]  /*6910*/  SHFL.BFLY PT, R38, R25, 0x8, 0x101f ;  /* 0x0d101f0019267f89 */ /* 0x010ee200000e0000 */
[----:B------:R-:W-:Y:S02]  /*6920*/  IADD3 R29, R29, R8, RZ ;  /* 0x000000081d1d7210 */ /* 0x000fe40007ffe0ff */
[----:B--2---:R-:W-:Y:S01]  /*6930*/  @!P0 MOV R40, R20 ;  /* 0x0000001400288202 */ /* 0x004fe20000000f00 */
[----:B0-----:R-:W-:Y:S01]  /*6940*/  FADD.FTZ R24, R24, R19 ;  /* 0x0000001318187221 */ /* 0x001fe20000010000 */
[----:B------:R-:W-:Y:S01]  /*6950*/  @!P0 LDS R20, [R44+0x500] ;  /* 0x000500002c148984 */ /* 0x000fe20000000800 */
[----:B------:R-:W-:-:S03]  /*6960*/  @!P0 MOV R31, R18 ;  /* 0x00000012001f8202 */ /* 0x000fc60000000f00 */
[----:B------:R-:W0:Y:S01]  /*6970*/  SHFL.BFLY PT, R27, R40, 0x8, 0x101f ;  /* 0x0d101f00281b7f89 */ /* 0x000e2200000e0000 */
[----:B------:R-:W-:Y:S02]  /*6980*/  CS2R R18, SRZ ;  /* 0x0000000000127805 */ /* 0x000fe4000001ff00 */
[----:B------:R-:W-:Y:S01]  /*6990*/  @!P0 MOV R23, R41 ;  /* 0x0000002900178202 */ /* 0x000fe20000000f00 */
[----:B------:R-:W2:Y:S01]  /*69a0*/  SHFL.BFLY PT, R26, R31, 0x8, 0x101f ;  /* 0x0d101f001f1a7f89 */ /* 0x000ea200000e0000 */
[----:B------:R-:W-:Y:S01]  /*69b0*/  MOV R41, 0xffff ;  /* 0x0000ffff00297802 */ /* 0x000fe20000000f00 */
[----:B---3--:R-:W-:Y:S01]  /*69c0*/  FADD.FTZ R34, R38, R25 ;  /* 0x0000001926227221 */ /* 0x008fe20000010000 */
[----:B------:R-:W-:Y:S01]  /*69d0*/  @!P0 IMAD.MOV.U32 R22, RZ, RZ, R42 ;  /* 0x000000ffff168224 */ /* 0x000fe200078e002a */
[----:B------:R-:W3:Y:S01]  /*69e0*/  SHFL.BFLY PT, R28, R23, 0x8, 0x101f ;  /* 0x0d101f00171c7f89 */ /* 0x000ee200000e0000 */
[----:B------:R-:W-:-:S03]  /*69f0*/  MOV R38, 0xffff ;  /* 0x0000ffff00267802 */ /* 0x000fc60000000f00 */
[----:B------:R-:W4:Y:S01]  /*6a00*/  SHFL.BFLY PT, R41, R22, 0x8, 0x101f ;  /* 0x0d101f0016297f89 */ /* 0x000f2200000e0000 */
[----:B------:R-:W-:-:S03]  /*6a10*/  @!P0 MOV R18, R21 ;  /* 0x0000001500128202 */ /* 0x000fc60000000f00 */
[----:B------:R-:W-:Y:S04]  /*6a20*/  SHFL.BFLY PT, R37, R34, 0x4, 0x101f ;  /* 0x0c901f0022257f89 */ /* 0x000fe800000e0000 */
[----:B------:R-:W5:Y:S01]  /*6a30*/  SHFL.BFLY PT, R21, R18, 0x8, 0x101f ;  /* 0x0d101f0012157f89 */ /* 0x000f6200000e0000 */
[----:B0-----:R-:W-:Y:S01]  /*6a40*/  FADD.FTZ R27, R27, R40 ;  /* 0x000000281b1b7221 */ /* 0x001fe20000010000 */
[----:B------:R-:W-:Y:S01]  /*6a50*/  MOV R40, 0xffff ;  /* 0x0000ffff00287802 */ /* 0x000fe20000000f00 */
[----:B--2---:R-:W-:-:S05]  /*6a60*/  FADD.FTZ R26, R26, R31 ;  /* 0x0000001f1a1a7221 */ /* 0x004fca0000010000 */
[----:B------:R-:W-:Y:S01]  /*6a70*/  SHFL.BFLY PT, R40, R27, 0x4, 0x101f ;  /* 0x0c901f001b287f89 */ /* 0x000fe200000e0000 */
[----:B---3--:R-:W-:-:S03]  /*6a80*/  FADD.FTZ R28, R28, R23 ;  /* 0x000000171c1c7221 */ /* 0x008fc60000010000 */
[----:B------:R-:W0:Y:S01]  /*6a90*/  SHFL.BFLY PT, R23, R24, 0x4, 0x101f ;  /* 0x0c901f0018177f89 */ /* 0x000e2200000e0000 */
[----:B------:R-:W-:Y:S01]  /*6aa0*/  @!P0 IMAD.MOV.U32 R19, RZ, RZ, R20 ;  /* 0x000000ffff138224 */ /* 0x000fe200078e0014 */
[----:B------:R-:W-:Y:S01]  /*6ab0*/  MOV R20, 0xffff ;  /* 0x0000ffff00147802 */ /* 0x000fe20000000f00 */
[----:B----4-:R-:W-:Y:S01]  /*6ac0*/  FADD.FTZ R31, R41, R22 ;  /* 0x00000016291f7221 */ /* 0x010fe20000010000 */
[----:B------:R-:W-:Y:S01]  /*6ad0*/  IMAD.MOV.U32 R41, RZ, RZ, 0xffff ;  /* 0x0000ffffff297424 */ /* 0x000fe200078e00ff */
[----:B------:R-:W2:Y:S01]  /*6ae0*/  SHFL.BFLY PT, R25, R26, 0x4, 0x101f ;  /* 0x0c901f001a197f89 */ /* 0x000ea200000e0000 */
[----:B------:R-:W-:-:S03]  /*6af0*/  ISETP.NE.AND P0, PT, R9, RZ, PT ;  /* 0x000000ff0900720c */ /* 0x000fc60003f05270 */
[----:B------:R-:W3:Y:S01]  /*6b00*/  SHFL.BFLY PT, R20, R19, 0x8, 0x101f ;  /* 0x0d101f0013147f89 */ /* 0x000ee200000e0000 */
[----:B-----5:R-:W-:Y:S01]  /*6b10*/  FADD.FTZ R21, R21, R18 ;  /* 0x0000001215157221 */ /* 0x020fe20000010000 */
[----:B------:R-:W-:Y:S02]  /*6b20*/  MOV R18, 0xffff ;  /* 0x0000ffff00127802 */ /* 0x000fe40000000f00 */
[----:B------:R-:W4:Y:S04]  /*6b30*/  SHFL.BFLY PT, R41, R28, 0x4, 0x101f ;  /* 0x0c901f001c297f89 */ /* 0x000f2800000e0000 */
[----:B------:R-:W5:Y:S04]  /*6b40*/  SHFL.BFLY PT, R38, R31, 0x4, 0x101f ;  /* 0x0c901f001f267f89 */ /* 0x000f6800000e0000 */
[----:B------:R-:W-:Y:S01]  /*6b50*/  SHFL.BFLY PT, R18, R21, 0x4, 0x101f ;  /* 0x0c901f0015127f89 */ /* 0x000fe200000e0000 */
[----:B0-----:R-:W-:Y:S01]  /*6b60*/  FADD.FTZ R22, R24, R23 ;  /* 0x0000001718167221 */ /* 0x001fe20000010000 */
[----:B------:R-:W-:Y:S01]  /*6b70*/  FADD.FTZ R24, R27, R40 ;  /* 0x000000281b187221 */ /* 0x000fe20000010000 */
[----:B------:R-:W-:Y:S01]  /*6b80*/  FADD.FTZ R23, R34, R37 ;  /* 0x0000002522177221 */ /* 0x000fe20000010000 */
[----:B------:R-:W-:Y:S01]  /*6b90*/  MOV R34, 0xffff ;  /* 0x0000ffff00227802 */ /* 0x000fe20000000f00 */
[----:B--2---:R-:W-:-:S02]  /*6ba0*/  FADD.FTZ R25, R26, R25 ;  /* 0x000000191a197221 */ /* 0x004fc40000010000 */
[----:B------:R-:W0:Y:S01]  /*6bb0*/  SHFL.BFLY PT, R27, R24, 0x2, 0x101f ;  /* 0x0c501f00181b7f89 */ /* 0x000e2200000e0000 */
[----:B---3--:R-:W-:Y:S01]  /*6bc0*/  FADD.FTZ R40, R20, R19 ;  /* 0x0000001314287221 */ /* 0x008fe20000010000 */
[----:B------:R-:W-:Y:S02]  /*6bd0*/  MOV R20, 0xffff ;  /* 0x0000ffff00147802 */ /* 0x000fe40000000f00 */
[----:B------:R-:W-:Y:S01]  /*6be0*/  MOV R19, 0xffff ;  /* 0x0000ffff00137802 */ /* 0x000fe20000000f00 */
[----:B----4-:R-:W-:Y:S01]  /*6bf0*/  FADD.FTZ R42, R28, R41 ;  /* 0x000000291c2a7221 */ /* 0x010fe20000010000 */
[----:B------:R-:W-:Y:S01]  /*6c00*/  IMAD.MOV.U32 R28, RZ, RZ, 0xffff ;  /* 0x0000ffffff1c7424 */ /* 0x000fe200078e00ff */
[----:B------:R-:W2:Y:S01]  /*6c10*/  SHFL.BFLY PT, R26, R25, 0x2, 0x101f ;  /* 0x0c501f00191a7f89 */ /* 0x000ea200000e0000 */
[----:B------:R-:W-:Y:S01]  /*6c20*/  MOV R41, 0xffff ;  /* 0x0000ffff00297802 */ /* 0x000fe20000000f00 */
[----:B-----5:R-:W-:Y:S01]  /*6c30*/  FADD.FTZ R43, R31, R38 ;  /* 0x000000261f2b7221 */ /* 0x020fe20000010000 */
[----:B------:R-:W-:Y:S01]  /*6c40*/  IMAD.MOV.U32 R31, RZ, RZ, 0xffff ;  /* 0x0000ffffff1f7424 */ /* 0x000fe200078e00ff */
[----:B------:R-:W-:Y:S01]  /*6c50*/  MOV R38, 0xffff ;  /* 0x0000ffff00267802 */ /* 0x000fe20000000f00 */
[----:B------:R-:W-:Y:S04]  /*6c60*/  SHFL.BFLY PT, R19, R42, 0x2, 0x101f ;  /* 0x0c501f002a137f89 */ /* 0x000fe800000e0000 */
[----:B------:R-:W3:Y:S04]  /*6c70*/  SHFL.BFLY PT, R39, R22, 0x2, 0x101f ;  /* 0x0c501f0016277f89 */ /* 0x000ee800000e0000 */
[----:B------:R-:W4:Y:S01]  /*6c80*/  SHFL.BFLY PT, R28, R43, 0x2, 0x101f ;  /* 0x0c501f002b1c7f89 */ /* 0x000f2200000e0000 */
[----:B0-----:R-:W-:Y:S01]  /*6c90*/  FADD.FTZ R27, R24, R27 ;  /* 0x0000001b181b7221 */ /* 0x001fe20000010000 */
[----:B------:R-:W-:-:S02]  /*6ca0*/  MOV R24, 0xffff ;  /* 0x0000ffff00187802 */ /* 0x000fc40000000f00 */
[----:B------:R-:W0:Y:S04]  /*6cb0*/  SHFL.BFLY PT, R38, R23, 0x2, 0x101f ;  /* 0x0c501f0017267f89 */ /* 0x000e2800000e0000 */
[----:B------:R-:W5:Y:S01]  /*6cc0*/  SHFL.BFLY PT, R41, R40, 0x4, 0x101f ;  /* 0x0c901f0028297f89 */ /* 0x000f6200000e0000 */
[----:B--2---:R-:W-:Y:S01]  /*6cd0*/  FADD.FTZ R26, R25, R26 ;  /* 0x0000001a191a7221 */ /* 0x004fe20000010000 */
[----:B------:R-:W-:Y:S02]  /*6ce0*/  IMAD.MOV.U32 R25, RZ, RZ, 0xffff ;  /* 0x0000ffffff197424 */ /* 0x000fe400078e00ff */
[----:B------:R-:W2:Y:S04]  /*6cf0*/  SHFL.BFLY PT, R24, R27, 0x1, 0x101f ;  /* 0x0c301f001b187f89 */ /* 0x000ea800000e0000 */
[----:B------:R-:W1:Y:S01]  /*6d00*/  SHFL.BFLY PT, R25, R26, 0x1, 0x101f ;  /* 0x0c301f001a197f89 */ /* 0x000e6200000e0000 */
[----:B---3--:R-:W-:Y:S01]  /*6d10*/  FADD.FTZ R39, R22, R39 ;  /* 0x0000002716277221 */ /* 0x008fe20000010000 */
[----:B----4-:R-:W-:Y:S01]  /*6d20*/  FADD.FTZ R22, R43, R28 ;  /* 0x0000001c2b167221 */ /* 0x010fe20000010000 */
[----:B------:R-:W-:-:S03]  /*6d30*/  MOV R28, 0xffff ;  /* 0x0000ffff001c7802 */ /* 0x000fc60000000f00 */
[----:B------:R-:W3:Y:S01]  /*6d40*/  SHFL.BFLY PT, R36, R39, 0x1, 0x101f ;  /* 0x0c301f0027247f89 */ /* 0x000ee200000e0000 */
[----:B------:R-:W-:Y:S01]  /*6d50*/  FADD.FTZ R43, R21, R18 ;  /* 0x00000012152b7221 */ /* 0x000fe20000010000 */
[----:B0-----:R-:W-:Y:S01]  /*6d60*/  FADD.FTZ R37, R23, R38 ;  /* 0x0000002617257221 */ /* 0x001fe20000010000 */
[----:B------:R-:W-:Y:S01]  /*6d70*/  FADD.FTZ R23, R42, R19 ;  /* 0x000000132a177221 */ /* 0x000fe20000010000 */
[----:B------:R-:W-:Y:S01]  /*6d80*/  MOV R42, 0xffff ;  /* 0x0000ffff002a7802 */ /* 0x000fe20000000f00 */
[----:B------:R-:W0:Y:S01]  /*6d90*/  SHFL.BFLY PT, R31, R22, 0x1, 0x101f ;  /* 0x0c301f00161f7f89 */ /* 0x000e2200000e0000 */
[----:B-----5:R-:W-:Y:S01]  /*6da0*/  FADD.FTZ R41, R40, R41 ;  /* 0x0000002928297221 */ /* 0x020fe20000010000 */
[----:B------:R-:W-:Y:S01]  /*6db0*/  IMAD.MOV.U32 R40, RZ, RZ, 0xffff ;  /* 0x0000ffffff287424 */ /* 0x000fe200078e00ff */
[----:B------:R-:W4:Y:S01]  /*6dc0*/  LDC.64 R18, c[0x0][0x218] ;  /* 0x00008600ff127b82 */ /* 0x000f220000000a00 */
[----:B------:R-:W5:Y:S01]  /*6dd0*/  SHFL.BFLY PT, R34, R37, 0x1, 0x101f ;  /* 0x0c301f0025227f89 */ /* 0x000f6200000e0000 */
[----:B--2---:R-:W-:Y:S01]  /*6de0*/  FADD.FTZ R24, R27, R24 ;  /* 0x000000181b187221 */ /* 0x004fe20000010000 */
[----:B------:R-:W-:-:S02]  /*6df0*/  MOV R27, 0xffff ;  /* 0x0000ffff001b7802 */ /* 0x000fc40000000f00 */
[----:B------:R-:W2:Y:S03]  /*6e00*/  SHFL.BFLY PT, R28, R23, 0x1, 0x101f ;  /* 0x0c301f00171c7f89 */ /* 0x000ea600000e0000 */
[----:B------:R-:W2:Y:S01]  /*6e10*/  LDC.64 R20, c[0x0][0x220] ;  /* 0x00008800ff147b82 */ /* 0x000ea20000000a00 */
[----:B------:R-:W2:Y:S01]  /*6e20*/  SHFL.BFLY PT, R42, R43, 0x2, 0x101f ;  /* 0x0c501f002b2a7f89 */ /* 0x000ea200000e0000 */
[----:B-1----:R-:W-:-:S03]  /*6e30*/  FADD.FTZ R25, R26, R25 ;  /* 0x000000191a197221 */ /* 0x002fc60000010000 */
[----:B------:R-:W1:Y:S01]  /*6e40*/  SHFL.BFLY PT, R40, R41, 0x2, 0x101f ;  /* 0x0c501f0029287f89 */ /* 0x000e6200000e0000 */
[----:B---3--:R-:W-:Y:S01]  /*6e50*/  FADD.FTZ R36, R39, R36 ;  /* 0x0000002427247221 */ /* 0x008fe20000010000 */
[----:B0-----:R-:W-:Y:S01]  /*6e60*/  FADD.FTZ R31, R22, R31 ;  /* 0x0000001f161f7221 */ /* 0x001fe20000010000 */
[----:B------:R-:W-:Y:S01]  /*6e70*/  @!P0 F2FP.BF16.F32.PACK_AB R22, RZ, R25 ;  /* 0x00000019ff16823e */ /* 0x000fe200000010ff */
[----:B----4-:R-:W-:-:S04]  /*6e80*/  IMAD.WIDE R18, R29, 0x2, R18 ;  /* 0x000000021d127825 */ /* 0x010fc800078e0212 */
[----:B-----5:R-:W-:Y:S01]  /*6e90*/  FADD.FTZ R37, R37, R34 ;  /* 0x0000002225257221 */ /* 0x020fe20000010000 */
[----:B------:R-:W-:Y:S02]  /*6ea0*/  @!P0 F2FP.BF16.F32.PACK_AB R34, RZ, R36 ;  /* 0x00000024ff22823e */ /* 0x000fe400000010ff */
[----:B------:R-:W-:Y:S01]  /*6eb0*/  PRMT R26, R22, 0x7610, R26 ;  /* 0x00007610161a7816 */ /* 0x000fe2000000001a */
[----:B--2---:R-:W-:Y:S01]  /*6ec0*/  FADD.FTZ R28, R23, R28 ;  /* 0x0000001c171c7221 */ /* 0x004fe20000010000 */
[----:B------:R-:W-:Y:S01]  /*6ed0*/  @!P0 F2FP.BF16.F32.PACK_AB R23, RZ, R24 ;  /* 0x00000018ff17823e */ /* 0x000fe200000010ff */
[----:B------:R-:W-:Y:S01]  /*6ee0*/  @!P0 STG.E.U16 desc[UR10][R18.64], R34 ;  /* 0x0000002212008986 */ /* 0x000fe2000c10150a */
[----:B------:R-:W-:Y:S01]  /*6ef0*/  @!P0 F2FP.BF16.F32.PACK_AB R36, RZ, R37 ;  /* 0x00000025ff24823e */ /* 0x000fe200000010ff */
[----:B------:R-:W-:-:S04]  /*6f00*/  IMAD.WIDE R20, R29, 0x2, R20 ;  /* 0x000000021d147825 */ /* 0x000fc800078e0214 */
[----:B------:R-:W-:Y:S01]  /*6f10*/  FADD.FTZ R42, R43, R42 ;  /* 0x0000002a2b2a7221 */ /* 0x000fe20000010000 */
[----:B------:R-:W-:Y:S02]  /*6f20*/  @!P0 F2FP.BF16.F32.PACK_AB R24, RZ, R28 ;  /* 0x0000001cff18823e */ /* 0x000fe400000010ff */
[----:B------:R-:W-:Y:S01]  /*6f30*/  PRMT R28, R23, 0x7610, R28 ;  /* 0x00007610171c7816 */ /* 0x000fe2000000001c */
[----:B-1----:R-:W-:Y:S01]  /*6f40*/  FADD.FTZ R40, R41, R40 ;  /* 0x0000002829287221 */ /* 0x002fe20000010000 */
[----:B------:R-:W-:Y:S01]  /*6f50*/  @!P0 F2FP.BF16.F32.PACK_AB R25, RZ, R31 ;  /* 0x0000001fff19823e */ /* 0x000fe200000010ff */
[----:B------:R-:W-:Y:S01]  /*6f60*/  @!P0 STG.E.U16 desc[UR10][R20.64], R36 ;  /* 0x0000002414008986 */ /* 0x000fe2000c10150a */
[----:B------:R-:W-:-:S03]  /*6f70*/  MOV R23, 0xffff ;  /* 0x0000ffff00177802 */ /* 0x000fc60000000f00 */
[----:B------:R-:W0:Y:S04]  /*6f80*/  SHFL.BFLY PT, R27, R42, 0x1, 0x101f ;  /* 0x0c301f002a1b7f89 */ /* 0x000e2800000e0000 */
[----:B------:R1:W-:Y:S04]  /*6f90*/  @!P0 STG.E.U16 desc[UR10][R18.64+0x28], R26 ;  /* 0x0000281a12008986 */ /* 0x0003e8000c10150a */
[----:B------:R1:W-:Y:S04]  /*6fa0*/  @!P0 STG.E.U16 desc[UR10][R20.64+0x28], R28 ;  /* 0x0000281c14008986 */ /* 0x0003e8000c10150a */
[----:B------:R1:W-:Y:S04]  /*6fb0*/  @!P0 STG.E.U16 desc[UR10][R18.64+0x50], R24 ;  /* 0x0000501812008986 */ /* 0x0003e8000c10150a */
[----:B------:R1:W2:Y:S04]  /*6fc0*/  SHFL.BFLY PT, R38, R40, 0x1, 0x101f ;  /* 0x0c301f0028267f89 */ /* 0x0002a800000e0000 */
[----:B------:R1:W-:Y:S01]  /*6fd0*/  @!P0 STG.E.U16 desc[UR10][R20.64+0x50], R25 ;  /* 0x0000501914008986 */ /* 0x0003e2000c10150a */
[----:B0-----:R-:W-:-:S07]  /*6fe0*/  FADD.FTZ R22, R42, R27 ;  /* 0x0000001b2a167221 */ /* 0x001fce0000010000 */
.L_x_800:
[----:B--2---:R-:W-:Y:S01]  /*6ff0*/  FADD.FTZ R23, R40, R38 ;  /* 0x0000002628177221 */ /* 0x004fe20000010000 */
[----:B------:R-:W-:-:S04]  /*7000*/  @!P0 F2FP.BF16.F32.PACK_AB R22, RZ, R22 ;  /* 0x00000016ff16823e */ /* 0x000fc800000010ff */
[----:B------:R-:W-:Y:S01]  /*7010*/  @!P0 F2FP.BF16.F32.PACK_AB R23, RZ, R23 ;  /* 0x00000017ff17823e */ /* 0x000fe200000010ff */
[----:B------:R0:W-:Y:S04]  /*7020*/  @!P0 STG.E.U16 desc[UR10][R18.64+0x78], R22 ;  /* 0x0000781612008986 */ /* 0x0001e8000c10150a */
[----:B------:R0:W-:Y:S02]  /*7030*/  @!P0 STG.E.U16 desc[UR10][R20.64+0x78], R23 ;  /* 0x0000781714008986 */ /* 0x0001e4000c10150a */
.L_x_730:
[----:B------:R-:W-:Y:S05]  /*7040*/  WARPSYNC.ALL ;  /* 0x0000000000007948 */ /* 0x000fea0003800000 */
[----:B------:R-:W-:Y:S01]  /*7050*/  BAR.SYNC.DEFER_BLOCKING 0x0 ;  /* 0x0000000000007b1d */ /* 0x000fe20000010000 */
[C---:B------:R-:W-:Y:S01]  /*7060*/  ISETP.GE.AND P0, PT, R8.reuse, -0x26c0, PT ;  /* 0xffffd9400800780c */ /* 0x040fe20003f06270 */
[----:B------:R-:W-:-:S12]  /*7070*/  VIADD R8, R8, 0x2800 ;  /* 0x0000280008087836 */ /* 0x000fd80000000000 */
[----:B------:R-:W-:Y:S05]  /*7080*/  @!P0 BRA `(.L_x_737) ;  /* 0xffffffe000e48947 */ /* 0x000fea000383ffff */
[----:B------:R-:W-:Y:S05]  /*7090*/  EXIT ;  /* 0x000000000000794d */ /* 0x000fea0003800000 */
.L_x_733:
[----:B------:R-:W-:Y:S01]  /*70a0*/  HFMA2.MMA R32, -RZ, RZ, 0, 4.76837158203125e-07 ;  /* 0x00000008ff207435 */ /* 0x000fe200000001ff */
[----:B--2---:R-:W-:Y:S01]  /*70b0*/  MOV R35, R18 ;  /* 0x0000001200237202 */ /* 0x004fe20000000f00 */
[----:B------:R-:W-:Y:S01]  /*70c0*/  IMAD.MOV.U32 R30, RZ, RZ, 0xffff ;  /* 0x0000ffffff1e7424 */ /* 0x000fe200078e00ff */
[----:B------:R-:W-:-:S08]  /*70d0*/  MOV R33, 0x101f ;  /* 0x0000101f00217802 */ /* 0x000fd00000000f00 */
[----:B01-3--:R-:W-:Y:S05]  /*70e0*/  WARPSYNC.COLLECTIVE R30, `(.L_x_738) ;  /* 0x000000001e087348 */ /* 0x00bfea0003c00000 */
[----:B------:R2:W4:Y:S02]  /*70f0*/  SHFL.BFLY P2, R38, R35, R32, R33 ;  /* 0x0c00002023267389 */ /* 0x0005240000040021 */
[----:B01234-:R-:W-:Y:S01]  /*7100*/  ENDCOLLECTIVE ;  /* 0x000000000000791b */ /* 0x01ffe20003800000 */
.L_x_738:
[----:B------:R-:W-:Y:S02]  /*7110*/  MOV R35, R19 ;  /* 0x0000001300237202 */ /* 0x000fe40000000f00 */
[----:B------:R-:W-:-:S07]  /*7120*/  MOV R21, R38 ;  /* 0x0000002600157202 */ /* 0x000fce0000000f00 */
[----:B------:R-:W-:Y:S05]  /*7130*/  WARPSYNC.COLLECTIVE R30, `(.L_x_739) ;  /* 0x000000001e087348 */ /* 0x000fea0003c00000 */
[----:B------:R0:W1:Y:S02]  /*7140*/  SHFL.BFLY P2, R38, R35, R32, R33 ;  /* 0x0c00002023267389 */ /* 0x0000640000040021 */
[----:B01----:R-:W-:Y:S01]  /*7150*/  ENDCOLLECTIVE ;  /* 0x000000000000791b */ /* 0x003fe20003800000 */
.L_x_739:
[----:B------:R-:W-:Y:S01]  /*7160*/  FADD.FTZ R21, R21, R18 ;  /* 0x0000001215157221 */ /* 0x000fe20000010000 */
[----:B------:R-:W-:-:S03]  /*7170*/  HFMA2.MMA R32, -RZ, RZ, 0, 2.384185791015625e-07 ;  /* 0x00000004ff207435 */ /* 0x000fc600000001ff */
[----:B------:R-:W-:Y:S01]  /*7180*/  IMAD.MOV.U32 R35, RZ, RZ, R21 ;  /* 0x000000ffff237224 */ /* 0x000fe200078e0015 */
[----:B------:R-:W-:-:S07]  /*7190*/  MOV R20, R38 ;  /* 0x0000002600147202 */ /* 0x000fce0000000f00 */
[----:B------:R-:W-:Y:S05]  /*71a0*/  WARPSYNC.COLLECTIVE R30, `(.L_x_740) ;  /* 0x000000001e087348 */ /* 0x000fea0003c00000 */
[----:B------:R0:W1:Y:S02]  /*71b0*/  SHFL.BFLY P2, R38, R35, R32, R33 ;  /* 0x0c00002023267389 */ /* 0x0000640000040021 */
[----:B01----:R-:W-:Y:S01]  /*71c0*/  ENDCOLLECTIVE ;  /* 0x000000000000791b */ /* 0x003fe20003800000 */
.L_x_740:
[----:B------:R-:W-:-:S05]  /*71d0*/  FADD.FTZ R20, R20, R19 ;  /* 0x0000001314147221 */ /* 0x000fca0000010000 */
[----:B------:R-:W-:Y:S02]  /*71e0*/  MOV R35, R20 ;  /* 0x0000001400237202 */ /* 0x000fe40000000f00 */
[----:B------:R-:W-:-:S07]  /*71f0*/  MOV R22, R38 ;  /* 0x0000002600167202 */ /* 0x000fce0000000f00 */
[----:B------:R-:W-:Y:S05]  /*7200*/  WARPSYNC.COLLECTIVE R30, `(.L_x_741) ;  /* 0x000000001e087348 */ /* 0x000fea0003c00000 */
[----:B------:R0:W1:Y:S02]  /*7210*/  SHFL.BFLY P2, R38, R35, R32, R33 ;  /* 0x0c00002023267389 */ /* 0x0000640000040021 */
[----:B01----:R-:W-:Y:S01]  /*7220*/  ENDCOLLECTIVE ;  /* 0x000000000000791b */ /* 0x003fe20003800000 */
.L_x_741:
[----:B------:R-:W-:Y:S01]  /*7230*/  FADD.FTZ R22, R21, R22 ;  /* 0x0000001615167221 */ /* 0x000fe20000010000 */
[----:B------:R-:W-:-:S04]  /*7240*/  HFMA2.MMA R32, -RZ, RZ, 0, 1.1920928955078125e-07 ;  /* 0x00000002ff207435 */ /* 0x000fc800000001ff */
[----:B------:R-:W-:Y:S01]  /*7250*/  MOV R35, R22 ;  /* 0x0000001600237202 */ /* 0x000fe20000000f00 */
[----:B------:R-:W-:-:S07]  /*7260*/  IMAD.MOV.U32 R23, RZ, RZ, R38 ;  /* 0x000000ffff177224 */ /* 0x000fce00078e0026 */
[----:B------:R-:W-:Y:S05]  /*7270*/  WARPSYNC.COLLECTIVE R30, `(.L_x_742) ;  /* 0x000000001e087348 */ /* 0x000fea0003c00000 */
[----:B------:R0:W1:Y:S02]  /*7280*/  SHFL.BFLY P2, R38, R35, R32, R33 ;  /* 0x0c00002023267389 */ /* 0x0000640000040021 */
[----:B01----:R-:W-:Y:S01]  /*7290*/  ENDCOLLECTIVE ;  /* 0x000000000000791b */ /* 0x003fe20003800000 */
.L_x_742:
[----:B------:R-:W-:-:S04]  /*72a0*/  FADD.FTZ R23, R20, R23 ;  /* 0x0000001714177221 */ /* 0x000fc80000010000 */
[----:B------:R-:W-:Y:S01]  /*72b0*/  IMAD.MOV.U32 R35, RZ, RZ, R23 ;  /* 0x000000ffff237224 */ /* 0x000fe200078e0017 */
[----:B------:R-:W-:-:S07]  /*72c0*/  MOV R25, R38 ;  /* 0x0000002600197202 */ /* 0x000fce0000000f00 */
[----:B------:R-:W-:Y:S05]  /*72d0*/  WARPSYNC.COLLECTIVE R30, `(.L_x_743) ;  /* 0x000000001e087348 */ /* 0x000fea0003c00000 */
[----:B------:R0:W1:Y:S02]  /*72e0*/  SHFL.BFLY P2, R38, R35, R32, R33 ;  /* 0x0c00002023267389 */ /* 0x0000640000040021 */
[----:B01----:R-:W-:Y:S01]  /*72f0*/  ENDCOLLECTIVE ;  /* 0x000000000000791b */ /* 0x003fe20003800000 */
.L_x_743:
[----:B------:R-:W-:Y:S01]  /*7300*/  FADD.FTZ R25, R22, R25 ;  /* 0x0000001916197221 */ /* 0x000fe20000010000 */
[----:B------:R-:W-:-:S04]  /*7310*/  HFMA2.MMA R32, -RZ, RZ, 0, 5.9604644775390625e-08 ;  /* 0x00000001ff207435 */ /* 0x000fc800000001ff */
[----:B------:R-:W-:Y:S02]  /*7320*/  MOV R35, R25 ;  /* 0x0000001900237202 */ /* 0x000fe40000000f00 */
[----:B------:R-:W-:-:S07]  /*7330*/  MOV R18, R38 ;  /* 0x0000002600127202 */ /* 0x000fce0000000f00 */
[----:B------:R-:W-:Y:S05]  /*7340*/  WARPSYNC.COLLECTIVE R30, `(.L_x_744) ;  /* 0x000000001e087348 */ /* 0x000fea0003c00000 */
[----:B------:R0:W1:Y:S02]  /*7350*/  SHFL.BFLY P2, R38, R35, R32, R33 ;  /* 0x0c00002023267389 */ /* 0x0000640000040021 */
[----:B01----:R-:W-:Y:S01]  /*7360*/  ENDCOLLECTIVE ;  /* 0x000000000000791b */ /* 0x003fe20003800000 */
.L_x_744:
[----:B------:R-:W-:-:S05]  /*7370*/  FADD.FTZ R24, R23, R18 ;  /* 0x0000001217187221 */ /* 0x000fca0000010000 */
[----:B------:R-:W-:Y:S01]  /*7380*/  MOV R35, R24 ;  /* 0x0000001800237202 */ /* 0x000fe20000000f00 */
[----:B------:R-:W-:-:S07]  /*7390*/  IMAD.MOV.U32 R26, RZ, RZ, R38 ;  /* 0x000000ffff1a7224 */ /* 0x000fce00078e0026 */
[----:B------:R-:W-:Y:S05]  /*73a0*/  WARPSYNC.COLLECTIVE R30, `(.L_x_745) ;  /* 0x000000001e087348 */ /* 0x000fea0003c00000 */
[----:B------:R0:W1:Y:S02]  /*73b0*/  SHFL.BFLY P2, R38, R35, R32, R33 ;  /* 0x0c00002023267389 */ /* 0x0000640000040021 */
[----:B01----:R-:W-:Y:S01]  /*73c0*/  ENDCOLLECTIVE ;  /* 0x000000000000791b */ /* 0x003fe20003800000 */
.L_x_745:
[----:B------:R-:W-:Y:S01]  /*73d0*/  FADD.FTZ R26, R25, R26 ;  /* 0x0000001a191a7221 */ /* 0x000fe20000010000 */
[----:B------:R-:W-:Y:S06]  /*73e0*/  BRA `(.L_x_746) ;  /* 0xffffffec00507947 */ /* 0x000fec000383ffff */
.L_x_734:
[----:B------:R-:W-:Y:S01]  /*73f0*/  HFMA2.MMA R32, -RZ, RZ, 0, 4.76837158203125e-07 ;  /* 0x00000008ff207435 */ /* 0x000fe200000001ff */
[----:B------:R-:W-:Y:S01]  /*7400*/  BSSY B1, `(.L_x_747) ;  /* 0x0000007000017945 */ /* 0x000fe20003800000 */
[----:B---3--:R-:W-:Y:S01]  /*7410*/  MOV R35, R22 ;  /* 0x0000001600237202 */ /* 0x008fe20000000f00 */
[----:B------:R-:W-:Y:S01]  /*7420*/  IMAD.MOV.U32 R33, RZ, RZ, 0x101f ;  /* 0x0000101fff217424 */ /* 0x000fe200078e00ff */
[----:B------:R-:W-:-:S07]  /*7430*/  MOV R30, 0xffff ;  /* 0x0000ffff001e7802 */ /* 0x000fce0000000f00 */
[----:B012-4-:R-:W-:Y:S05]  /*7440*/  WARPSYNC.COLLECTIVE R30, `(.L_x_748) ;  /* 0x000000001e087348 */ /* 0x017fea0003c00000 */
[----:B------:R3:W0:Y:S02]  /*7450*/  SHFL.BFLY P2, R38, R35, R32, R33 ;  /* 0x0c00002023267389 */ /* 0x0006240000040021 */
[----:B01234-:R-:W-:Y:S01]  /*7460*/  ENDCOLLECTIVE ;  /* 0x000000000000791b */ /* 0x01ffe20003800000 */
.L_x_748:
[----:B------:R-:W-:Y:S05]  /*7470*/  BSYNC B1 ;  /* 0x0000000000017941 */ /* 0x000fea0003800000 */
.L_x_747:
        /* <DEDUP_REMOVED lines=8> */
.L_x_749:
[----:B------:R-:W-:Y:S01]  /*7500*/  FADD.FTZ R25, R25, R22 ;  /* 0x0000001619197221 */ /* 0x000fe20000010000 */
[----:B------:R-:W-:-:S03]  /*7510*/  HFMA2.MMA R32, -RZ, RZ, 0, 2.384185791015625e-07 ;  /* 0x00000004ff207435 */ /* 0x000fc600000001ff */
[----:B------:R-:W-:Y:S01]  /*7520*/  IMAD.MOV.U32 R35, RZ, RZ, R25 ;  /* 0x000000ffff237224 */ /* 0x000fe200078e0019 */
[----:B------:R-:W-:-:S07]  /*7530*/  MOV R24, R38 ;  /* 0x0000002600187202 */ /* 0x000fce0000000f00 */
[----:B------:R-:W-:Y:S05]  /*7540*/  WARPSYNC.COLLECTIVE R30, `(.L_x_750) ;  /* 0x000000001e087348 */ /* 0x000fea0003c00000 */
[----:B------:R0:W1:Y:S02]  /*7550*/  SHFL.BFLY P2, R38, R35, R32, R33 ;  /* 0x0c00002023267389 */ /* 0x0000640000040021 */
[----:B01----:R-:W-:Y:S01]  /*7560*/  ENDCOLLECTIVE ;  /* 0x000000000000791b */ /* 0x003fe20003800000 */
.L_x_750:
[----:B------:R-:W-:-:S05]  /*7570*/  FADD.FTZ R24, R24, R23 ;  /* 0x0000001718187221 */ /* 0x000fca0000010000 */
[----:B------:R-:W-:Y:S02]  /*7580*/  MOV R35, R24 ;  /* 0x0000001800237202 */ /* 0x000fe40000000f00 */
[----:B------:R-:W-:-:S07]  /*7590*/  MOV R26, R38 ;  /* 0x00000026001a7202 */ /* 0x000fce0000000f00 */
[----:B------:R-:W-:Y:S05]  /*75a0*/  WARPSYNC.COLLECTIVE R30, `(.L_x_751) ;  /* 0x000000001e087348 */ /* 0x000fea0003c00000 */
[----:B------:R0:W1:Y:S02]  /*75b0*/  SHFL.BFLY P2, R38, R35, R32, R33 ;  /* 0x0c00002023267389 */ /* 0x0000640000040021 */
[----:B01----:R-:W-:Y:S01]  /*75c0*/  ENDCOLLECTIVE ;  /* 0x000000000000791b */ /* 0x003fe20003800000 */
.L_x_751:
[----:B------:R-:W-:Y:S01]  /*75d0*/  FADD.FTZ R26, R25, R26 ;  /* 0x0000001a191a7221 */ /* 0x000fe20000010000 */
[----:B------:R-:W-:-:S04]  /*75e0*/  HFMA2.MMA R32, -RZ, RZ, 0, 1.1920928955078125e-07 ;  /* 0x00000002ff207435 */ /* 0x000fc800000001ff */
[----:B------:R-:W-:Y:S01]  /*75f0*/  MOV R35, R26 ;  /* 0x0000001a00237202 */ /* 0x000fe20000000f00 */
[----:B------:R-:W-:-:S07]  /*7600*/  IMAD.MOV.U32 R27, RZ, RZ, R38 ;  /* 0x000000ffff1b7224 */ /* 0x000fce00078e0026 */
[----:B------:R-:W-:Y:S05]  /*7610*/  WARPSYNC.COLLECTIVE R30, `(.L_x_752) ;  /* 0x000000001e087348 */ /* 0x000fea0003c00000 */
[----:B------:R0:W1:Y:S02]  /*7620*/  SHFL.BFLY P2, R38, R35, R32, R33 ;  /* 0x0c00002023267389 */ /* 0x0000640000040021 */
[----:B01----:R-:W-:Y:S01]  /*7630*/  ENDCOLLECTIVE ;  /* 0x000000000000791b */ /* 0x003fe20003800000 */
.L_x_752:
[----:B------:R-:W-:-:S04]  /*7640*/  FADD.FTZ R27, R24, R27 ;  /* 0x0000001b181b7221 */ /* 0x000fc80000010000 */
[----:B------:R-:W-:Y:S01]  /*7650*/  IMAD.MOV.U32 R35, RZ, RZ, R27 ;  /* 0x000000ffff237224 */ /* 0x000fe200078e001b */
[----:B------:R-:W-:-:S07]  /*7660*/  MOV R29, R38 ;  /* 0x00000026001d7202 */ /* 0x000fce0000000f00 */
[----:B------:R-:W-:Y:S05]  /*7670*/  WARPSYNC.COLLECTIVE R30, `(.L_x_753) ;  /* 0x000000001e087348 */ /* 0x000fea0003c00000 */
[----:B------:R0:W1:Y:S02]  /*7680*/  SHFL.BFLY P2, R38, R35, R32, R33 ;  /* 0x0c00002023267389 */ /* 0x0000640000040021 */
[----:B01----:R-:W-:Y:S01]  /*7690*/  ENDCOLLECTIVE ;  /* 0x000000000000791b */ /* 0x003fe20003800000 */
.L_x_753:
[----:B------:R-:W-:Y:S01]  /*76a0*/  FADD.FTZ R29, R26, R29 ;  /* 0x0000001d1a1d7221 */ /* 0x000fe20000010000 */
[----:B------:R-:W-:-:S04]  /*76b0*/  HFMA2.MMA R32, -RZ, RZ, 0, 5.9604644775390625e-08 ;  /* 0x00000001ff207435 */ /* 0x000fc800000001ff */
[----:B------:R-:W-:Y:S02]  /*76c0*/  MOV R35, R29 ;  /* 0x0000001d00237202 */ /* 0x000fe40000000f00 */
[----:B------:R-:W-:-:S07]  /*76d0*/  MOV R22, R38 ;  /* 0x0000002600167202 */ /* 0x000fce0000000f00 */
[----:B------:R-:W-:Y:S05]  /*76e0*/  WARPSYNC.COLLECTIVE R30, `(.L_x_754) ;  /* 0x000000001e087348 */ /* 0x000fea0003c00000 */
[----:B------:R0:W1:Y:S02]  /*76f0*/  SHFL.BFLY P2, R38, R35, R32, R33 ;  /* 0x0c00002023267389 */ /* 0x0000640000040021 */
[----:B01----:R-:W-:Y:S01]  /*7700*/  ENDCOLLECTIVE ;  /* 0x000000000000791b */ /* 0x003fe20003800000 */
.L_x_754:
[----:B------:R-:W-:-:S05]  /*7710*/  FADD.FTZ R22, R27, R22 ;  /* 0x000000161b167221 */ /* 0x000fca0000010000 */
[----:B------:R-:W-:Y:S01]  /*7720*/  MOV R35, R22 ;  /* 0x0000001600237202 */ /* 0x000fe20000000f00 */
[----:B------:R-:W-:-:S07]  /*7730*/  IMAD.MOV.U32 R28, RZ, RZ, R38 ;  /* 0x000000ffff1c7224 */ /* 0x000fce00078e0026 */
[----:B------:R-:W-:Y:S05]  /*7740*/  WARPSYNC.COLLECTIVE R30, `(.L_x_755) ;  /* 0x000000001e087348 */ /* 0x000fea0003c00000 */
[----:B------:R0:W1:Y:S02]  /*7750*/  SHFL.BFLY P2, R38, R35, R32, R33 ;  /* 0x0c00002023267389 */ /* 0x0000640000040021 */
[----:B01----:R-:W-:Y:S01]  /*7760*/  ENDCOLLECTIVE ;  /* 0x000000000000791b */ /* 0x003fe20003800000 */
.L_x_755:
[----:B------:R-:W-:Y:S01]  /*7770*/  FADD.FTZ R28, R29, R28 ;  /* 0x0000001c1d1c7221 */ /* 0x000fe20000010000 */
[----:B------:R-:W-:Y:S06]  /*7780*/  BRA `(.L_x_756) ;  /* 0xffffffec00107947 */ /* 0x000fec000383ffff */
.L_x_735:
        /* <DEDUP_REMOVED lines=8> */
.L_x_758:
[----:B------:R-:W-:Y:S05]  /*7810*/  BSYNC B1 ;  /* 0x0000000000017941 */ /* 0x000fea0003800000 */
.L_x_757:
        /* <DEDUP_REMOVED lines=8> */
.L_x_759:
[----:B------:R-:W-:Y:S01]  /*78a0*/  FADD.FTZ R25, R25, R22 ;  /* 0x0000001619197221 */ /* 0x000fe20000010000 */
[----:B------:R-:W-:-:S03]  /*78b0*/  HFMA2.MMA R32, -RZ, RZ, 0, 2.384185791015625e-07 ;  /* 0x00000004ff207435 */ /* 0x000fc600000001ff */
[----:B------:R-:W-:Y:S01]  /*78c0*/  IMAD.MOV.U32 R35, RZ, RZ, R25 ;  /* 0x000000ffff237224 */ /* 0x000fe200078e0019 */
[----:B------:R-:W-:-:S07]  /*78d0*/  MOV R24, R38 ;  /* 0x0000002600187202 */ /* 0x000fce0000000f00 */
[----:B------:R-:W-:Y:S05]  /*78e0*/  WARPSYNC.COLLECTIVE R30, `(.L_x_760) ;  /* 0x000000001e087348 */ /* 0x000fea0003c00000 */
[----:B------:R0:W1:Y:S02]  /*78f0*/  SHFL.BFLY P2, R38, R35, R32, R33 ;  /* 0x0c00002023267389 */ /* 0x0000640000040021 */
[----:B01----:R-:W-:Y:S01]  /*7900*/  ENDCOLLECTIVE ;  /* 0x000000000000791b */ /* 0x003fe20003800000 */
.L_x_760:
[----:B------:R-:W-:-:S05]  /*7910*/  FADD.FTZ R24, R24, R23 ;  /* 0x0000001718187221 */ /* 0x000fca0000010000 */
[----:B------:R-:W-:Y:S02]  /*7920*/  MOV R35, R24 ;  /* 0x0000001800237202 */ /* 0x000fe40000000f00 */
[----:B------:R-:W-:-:S07]  /*7930*/  MOV R26, R38 ;  /* 0x00000026001a7202 */ /* 0x000fce0000000f00 */
[----:B------:R-:W-:Y:S05]  /*7940*/  WARPSYNC.COLLECTIVE R30, `(.L_x_761) ;  /* 0x000000001e087348 */ /* 0x000fea0003c00000 */
[----:B------:R0:W1:Y:S02]  /*7950*/  SHFL.BFLY P2, R38, R35, R32, R33 ;  /* 0x0c00002023267389 */ /* 0x0000640000040021 */
[----:B01----:R-:W-:Y:S01]  /*7960*/  ENDCOLLECTIVE ;  /* 0x000000000000791b */ /* 0x003fe20003800000 */
.L_x_761:
[----:B------:R-:W-:Y:S01]  /*7970*/  FADD.FTZ R26, R25, R26 ;  /* 0x0000001a191a7221 */ /* 0x000fe20000010000 */
[----:B------:R-:W-:-:S04]  /*7980*/  HFMA2.MMA R32, -RZ, RZ, 0, 1.1920928955078125e-07 ;  /* 0x00000002ff207435 */ /* 0x000fc800000001ff */
[----:B------:R-:W-:Y:S01]  /*7990*/  MOV R35, R26 ;  /* 0x0000001a00237202 */ /* 0x000fe20000000f00 */
[----:B------:R-:W-:-:S07]  /*79a0*/  IMAD.MOV.U32 R27, RZ, RZ, R38 ;  /* 0x000000ffff1b7224 */ /* 0x000fce00078e0026 */
[----:B------:R-:W-:Y:S05]  /*79b0*/  WARPSYNC.COLLECTIVE R30, `(.L_x_762) ;  /* 0x000000001e087348 */ /* 0x000fea0003c00000 */
[----:B------:R0:W1:Y:S02]  /*79c0*/  SHFL.BFLY P2, R38, R35, R32, R33 ;  /* 0x0c00002023267389 */ /* 0x0000640000040021 */
[----:B01----:R-:W-:Y:S01]  /*79d0*/  ENDCOLLECTIVE ;  /* 0x000000000000791b */ /* 0x003fe20003800000 */
.L_x_762:
[----:B------:R-:W-:-:S04]  /*79e0*/  FADD.FTZ R27, R24, R27 ;  /* 0x0000001b181b7221 */ /* 0x000fc80000010000 */
[----:B------:R-:W-:Y:S01]  /*79f0*/  IMAD.MOV.U32 R35, RZ, RZ, R27 ;  /* 0x000000ffff237224 */ /* 0x000fe200078e001b */
[----:B------:R-:W-:-:S07]  /*7a00*/  MOV R29, R38 ;  /* 0x00000026001d7202 */ /* 0x000fce0000000f00 */
[----:B------:R-:W-:Y:S05]  /*7a10*/  WARPSYNC.COLLECTIVE R30, `(.L_x_763) ;  /* 0x000000001e087348 */ /* 0x000fea0003c00000 */
[----:B------:R0:W1:Y:S02]  /*7a20*/  SHFL.BFLY P2, R38, R35, R32, R33 ;  /* 0x0c00002023267389 */ /* 0x0000640000040021 */
[----:B01----:R-:W-:Y:S01]  /*7a30*/  ENDCOLLECTIVE ;  /* 0x000000000000791b */ /* 0x003fe20003800000 */
.L_x_763:
[----:B------:R-:W-:Y:S01]  /*7a40*/  FADD.FTZ R29, R26, R29 ;  /* 0x0000001d1a1d7221 */ /* 0x000fe20000010000 */
[----:B------:R-:W-:-:S04]  /*7a50*/  HFMA2.MMA R32, -RZ, RZ, 0, 5.9604644775390625e-08 ;  /* 0x00000001ff207435 */ /* 0x000fc800000001ff */
[----:B------:R-:W-:Y:S02]  /*7a60*/  MOV R35, R29 ;  /* 0x0000001d00237202 */ /* 0x000fe40000000f00 */
[----:B------:R-:W-:-:S07]  /*7a70*/  MOV R22, R38 ;  /* 0x0000002600167202 */ /* 0x000fce0000000f00 */
[----:B------:R-:W-:Y:S05]  /*7a80*/  WARPSYNC.COLLECTIVE R30, `(.L_x_764) ;  /* 0x000000001e087348 */ /* 0x000fea0003c00000 */
[----:B------:R0:W1:Y:S02]  /*7a90*/  SHFL.BFLY P2, R38, R35, R32, R33 ;  /* 0x0c00002023267389 */ /* 0x0000640000040021 */
[----:B01----:R-:W-:Y:S01]  /*7aa0*/  ENDCOLLECTIVE ;  /* 0x000000000000791b */ /* 0x003fe20003800000 */
.L_x_764:
[----:B------:R-:W-:-:S05]  /*7ab0*/  FADD.FTZ R22, R27, R22 ;  /* 0x000000161b167221 */ /* 0x000fca0000010000 */
[----:B------:R-:W-:Y:S01]  /*7ac0*/  MOV R35, R22 ;  /* 0x0000001600237202 */ /* 0x000fe20000000f00 */
[----:B------:R-:W-:-:S07]  /*7ad0*/  IMAD.MOV.U32 R28, RZ, RZ, R38 ;  /* 0x000000ffff1c7224 */ /* 0x000fce00078e0026 */
[----:B------:R-:W-:Y:S05]  /*7ae0*/  WARPSYNC.COLLECTIVE R30, `(.L_x_765) ;  /* 0x000000001e087348 */ /* 0x000fea0003c00000 */
[----:B------:R0:W1:Y:S02]  /*7af0*/  SHFL.BFLY P2, R38, R35, R32, R33 ;  /* 0x0c00002023267389 */ /* 0x0000640000040021 */
[----:B01----:R-:W-:Y:S01]  /*7b00*/  ENDCOLLECTIVE ;  /* 0x000000000000791b */ /* 0x003fe20003800000 */
.L_x_765:
[----:B------:R-:W-:Y:S01]  /*7b10*/  FADD.FTZ R28, R29, R28 ;  /* 0x0000001c1d1c7221 */ /* 0x000fe20000010000 */
[----:B------:R-:W-:Y:S06]  /*7b20*/  BRA `(.L_x_766) ;  /* 0xffffffe800b87947 */ /* 0x000fec000383ffff */
.L_x_736:
[----:B------:R-:W-:Y:S01]  /*7b30*/  BSSY B0, `(.L_x_767) ;  /* 0x0000008000007945 */ /* 0x000fe20003800000 */
[----:B---3--:R-:W-:Y:S01]  /*7b40*/  MOV R35, R19 ;  /* 0x0000001300237202 */ /* 0x008fe20000000f00 */
[----:B------:R-:W-:Y:S01]  /*7b50*/  IMAD.MOV.U32 R33, RZ, RZ, 0x101f ;  /* 0x0000101fff217424 */ /* 0x000fe200078e00ff */
[----:B------:R-:W-:Y:S02]  /*7b60*/  MOV R32, 0x8 ;  /* 0x0000000800207802 */ /* 0x000fe40000000f00 */
[----:B------:R-:W-:-:S07]  /*7b70*/  MOV R30, 0xffff ;  /* 0x0000ffff001e7802 */ /* 0x000fce0000000f00 */
[----:B012-4-:R-:W-:Y:S05]  /*7b80*/  WARPSYNC.COLLECTIVE R30, `(.L_x_768) ;  /* 0x000000001e087348 */ /* 0x017fea0003c00000 */
[----:B------:R3:W0:Y:S02]  /*7b90*/  SHFL.BFLY P2, R38, R35, R32, R33 ;  /* 0x0c00002023267389 */ /* 0x0006240000040021 */
[----:B01234-:R-:W-:Y:S01]  /*7ba0*/  ENDCOLLECTIVE ;  /* 0x000000000000791b */ /* 0x01ffe20003800000 */
.L_x_768:
[----:B------:R-:W-:Y:S05]  /*7bb0*/  BSYNC B0 ;  /* 0x0000000000007941 */ /* 0x000fea0003800000 */
.L_x_767:
[----:B------:R-:W-:Y:S01]  /*7bc0*/  HFMA2.MMA R33, -RZ, RZ, 0, 0.000503063201904296875 ;  /* 0x0000101fff217435 */ /* 0x000fe200000001ff */
[----:B------:R-:W-:Y:S01]  /*7bd0*/  MOV R35, R25 ;  /* 0x0000001900237202 */ /* 0x000fe20000000f00 */
[----:B------:R-:W-:Y:S01]  /*7be0*/  IMAD.MOV.U32 R32, RZ, RZ, 0x8 ;  /* 0x00000008ff207424 */ /* 0x000fe200078e00ff */
[----:B------:R-:W-:Y:S01]  /*7bf0*/  MOV R30, 0xffff ;  /* 0x0000ffff001e7802 */ /* 0x000fe20000000f00 */
[----:B------:R-:W-:Y:S01]  /*7c00*/  @!P0 VIADD R21, R29, 0x14 ;  /* 0x000000141d158836 */ /* 0x000fe20000000000 */
[----:B------:R-:W-:Y:S01]  /*7c10*/  MOV R24, R38 ;  /* 0x0000002600187202 */ /* 0x000fe20000000f00 */
[----:B------:R-:W-:Y:S01]  /*7c20*/  HFMA2.MMA R31, -RZ, RZ, 0, 0 ;  /* 0x00000000ff1f7435 */ /* 0x000fe200000001ff */
[----:B------:R-:W-:-:S10]  /*7c30*/  @!P0 LEA R18, R9, UR8, 0x7 ;  /* 0x0000000809128c11 */ /* 0x000fd4000f8e38ff */
[----:B------:R-:W-:Y:S05]  /*7c40*/  WARPSYNC.COLLECTIVE R30, `(.L_x_769) ;  /* 0x000000001e087348 */ /* 0x000fea0003c00000 */
[----:B------:R0:W1:Y:S02]  /*7c50*/  SHFL.BFLY P2, R38, R35, R32, R33 ;  /* 0x0c00002023267389 */ /* 0x0000640000040021 */
[----:B01----:R-:W-:Y:S01]  /*7c60*/  ENDCOLLECTIVE ;  /* 0x000000000000791b */ /* 0x003fe20003800000 */
.L_x_769:
[----:B------:R-:W-:Y:S01]  /*7c70*/  @!P0 LOP3.LUT R21, R21, R48, RZ, 0x3c, !PT ;  /* 0x0000003015158212 */ /* 0x000fe200078e3cff */
[----:B------:R-:W-:Y:S01]  /*7c80*/  FADD.FTZ R24, R24, R19 ;  /* 0x0000001318187221 */ /* 0x000fe20000010000 */
[----:B------:R-:W-:Y:S02]  /*7c90*/  MOV R40, RZ ;  /* 0x000000ff00287202 */ /* 0x000fe40000000f00 */
[----:B------:R-:W-:Y:S02]  /*7ca0*/  @!P0 LEA R21, R21, R18, 0x2 ;  /* 0x0000001215158211 */ /* 0x000fe400078e10ff */
[C---:B------:R-:W-:Y:S02]  /*7cb0*/  @!P0 LEA R28, R9.reuse, UR8, 0x7 ;  /* 0x00000008091c8c11 */ /* 0x040fe4000f8e38ff */
[----:B------:R-:W-:Y:S01]  /*7cc0*/  @!P0 LEA R44, R9, UR8, 0x7 ;  /* 0x00000008092c8c11 */ /* 0x000fe2000f8e38ff */
[----:B------:R0:W1:Y:S01]  /*7cd0*/  @!P0 LDS R18, [R21] ;  /* 0x0000000015128984 */ /* 0x0000620000000800 */
[----:B------:R-:W-:Y:S01]  /*7ce0*/  MOV R35, R24 ;  /* 0x0000001800237202 */ /* 0x000fe20000000f00 */
[----:B------:R-:W-:-:S02]  /*7cf0*/  IMAD.MOV.U32 R32, RZ, RZ, 0x4 ;  /* 0x00000004ff207424 */ /* 0x000fc400078e00ff */
[----:B------:R0:W2:Y:S01]  /*7d00*/  @!P0 LDS R20, [R21+0x500] ;  /* 0x0005000015148984 */ /* 0x0000a20000000800 */
[----:B------:R-:W-:-:S07]  /*7d10*/  FADD.FTZ R34, R38, R25 ;  /* 0x0000001926227221 */ /* 0x000fce0000010000 */
[----:B012---:R-:W-:Y:S05]  /*7d20*/  WARPSYNC.COLLECTIVE R30, `(.L_x_770) ;  /* 0x000000001e087348 */ /* 0x007fea0003c00000 */
[----:B------:R3:W4:Y:S02]  /*7d30*/  SHFL.BFLY P2, R38, R35, R32, R33 ;  /* 0x0c00002023267389 */ /* 0x0007240000040021 */
[----:B01234-:R-:W-:Y:S01]  /*7d40*/  ENDCOLLECTIVE ;  /* 0x000000000000791b */ /* 0x01ffe20003800000 */
.L_x_770:
[----:B------:R-:W-:Y:S02]  /*7d50*/  MOV R35, R34 ;  /* 0x0000002200237202 */ /* 0x000fe40000000f00 */
[----:B------:R-:W-:Y:S01]  /*7d60*/  MOV R23, R38 ;  /* 0x0000002600177202 */ /* 0x000fe20000000f00 */
[----:B------:R-:W-:-:S07]  /*7d70*/  @!P0 IMAD.MOV.U32 R31, RZ, RZ, R18 ;  /* 0x000000ffff1f8224 */ /* 0x000fce00078e0012 */
[----:B------:R-:W-:Y:S05]  /*7d80*/  WARPSYNC.COLLECTIVE R30, `(.L_x_771) ;  /* 0x000000001e087348 */ /* 0x000fea0003c00000 */
[----:B------:R0:W1:Y:S02]  /*7d90*/  SHFL.BFLY P2, R38, R35, R32, R33 ;  /* 0x0c00002023267389 */ /* 0x0000640000040021 */
[----:B01----:R-:W-:Y:S01]  /*7da0*/  ENDCOLLECTIVE ;  /* 0x000000000000791b */ /* 0x003fe20003800000 */
.L_x_771:
[----:B------:R-:W-:Y:S01]  /*7db0*/  HFMA2.MMA R18, -RZ, RZ, 0, 0 ;  /* 0x00000000ff127435 */ /* 0x000fe200000001ff */
[----:B------:R-:W-:Y:S01]  /*7dc0*/  FADD.FTZ R22, R24, R23 ;  /* 0x0000001718167221 */ /* 0x000fe20000010000 */
[----:B------:R-:W-:Y:S01]  /*7dd0*/  @!P0 MOV R40, R20 ;  /* 0x0000001400288202 */ /* 0x000fe20000000f00 */
[----:B------:R-:W-:-:S03]  /*7de0*/  HFMA2.MMA R32, -RZ, RZ, 0, 1.1920928955078125e-07 ;  /* 0x00000002ff207435 */ /* 0x000fc600000001ff */
[----:B------:R-:W-:Y:S02]  /*7df0*/  MOV R35, R22 ;  /* 0x0000001600237202 */ /* 0x000fe40000000f00 */
[----:B------:R-:W-:-:S07]  /*7e00*/  MOV R37, R38 ;  /* 0x0000002600257202 */ /* 0x000fce0000000f00 */
[----:B------:R-:W-:Y:S05]  /*7e10*/  WARPSYNC.COLLECTIVE R30, `(.L_x_772) ;  /* 0x000000001e087348 */ /* 0x000fea0003c00000 */
[----:B------:R0:W1:Y:S02]  /*7e20*/  SHFL.BFLY P2, R38, R35, R32, R33 ;  /* 0x0c00002023267389 */ /* 0x0000640000040021 */
[----:B01----:R-:W-:Y:S01]  /*7e30*/  ENDCOLLECTIVE ;  /* 0x000000000000791b */ /* 0x003fe20003800000 */
.L_x_772:
[----:B------:R-:W-:-:S05]  /*7e40*/  FADD.FTZ R23, R34, R37 ;  /* 0x0000002522177221 */ /* 0x000fca0000010000 */
[----:B------:R-:W-:Y:S01]  /*7e50*/  MOV R35, R23 ;  /* 0x0000001700237202 */ /* 0x000fe20000000f00 */
[----:B------:R-:W-:-:S07]  /*7e60*/  IMAD.MOV.U32 R39, RZ, RZ, R38 ;  /* 0x000000ffff277224 */ /* 0x000fce00078e0026 */
[----:B------:R-:W-:Y:S05]  /*7e70*/  WARPSYNC.COLLECTIVE R30, `(.L_x_773) ;  /* 0x000000001e087348 */ /* 0x000fea0003c00000 */
[----:B------:R0:W1:Y:S02]  /*7e80*/  SHFL.BFLY P2, R38, R35, R32, R33 ;  /* 0x0c00002023267389 */ /* 0x0000640000040021 */
[----:B01----:R-:W-:Y:S01]  /*7e90*/  ENDCOLLECTIVE ;  /* 0x000000000000791b */ /* 0x003fe20003800000 */
.L_x_773:
[----:B------:R-:W-:Y:S01]  /*7ea0*/  FADD.FTZ R39, R22, R39 ;  /* 0x0000002716277221 */ /* 0x000fe20000010000 */
[----:B------:R-:W-:-:S04]  /*7eb0*/  HFMA2.MMA R32, -RZ, RZ, 0, 5.9604644775390625e-08 ;  /* 0x00000001ff207435 */ /* 0x000fc800000001ff */
[----:B------:R-:W-:Y:S01]  /*7ec0*/  MOV R35, R39 ;  /* 0x0000002700237202 */ /* 0x000fe20000000f00 */
[----:B------:R-:W-:Y:S01]  /*7ed0*/  FADD.FTZ R37, R23, R38 ;  /* 0x0000002617257221 */ /* 0x000fe20000010000 */
[----:B------:R-:W-:-:S07]  /*7ee0*/  @!P0 IADD3 R23, R29, 0x28, RZ ;  /* 0x000000281d178810 */ /* 0x000fce0007ffe0ff */
[----:B------:R-:W-:Y:S05]  /*7ef0*/  WARPSYNC.COLLECTIVE R30, `(.L_x_774) ;  /* 0x000000001e087348 */ /* 0x000fea0003c00000 */
[----:B------:R0:W1:Y:S02]  /*7f00*/  SHFL.BFLY P2, R38, R35, R32, R33 ;  /* 0x0c00002023267389 */ /* 0x0000640000040021 */
[----:B01----:R-:W-:Y:S01]  /*7f10*/  ENDCOLLECTIVE ;  /* 0x000000000000791b */ /* 0x003fe20003800000 */
.L_x_774:
[----:B------:R-:W-:-:S04]  /*7f20*/  @!P0 LOP3.LUT R23, R23, R48, RZ, 0x3c, !PT ;  /* 0x0000003017178212 */ /* 0x000fc800078e3cff */
[----:B------:R-:W-:Y:S02]  /*7f30*/  @!P0 LEA R28, R23, R28, 0x2 ;  /* 0x0000001c171c8211 */ /* 0x000fe400078e10ff */
[----:B------:R-:W-:-:S03]  /*7f40*/  CS2R R22, SRZ ;  /* 0x0000000000167805 */ /* 0x000fc6000001ff00 */
[----:B------:R0:W1:Y:S01]  /*7f50*/  @!P0 LDS R41, [R28] ;  /* 0x000000001c298984 */ /* 0x0000620000000800 */
[----:B------:R-:W-:-:S03]  /*7f60*/  MOV R35, R37 ;  /* 0x0000002500237202 */ /* 0x000fc60000000f00 */
[----:B------:R0:W2:Y:S01]  /*7f70*/  @!P0 LDS R42, [R28+0x500] ;  /* 0x000500001c2a8984 */ /* 0x0000a20000000800 */
[----:B------:R-:W-:-:S07]  /*7f80*/  IMAD.MOV.U32 R36, RZ, RZ, R38 ;  /* 0x000000ffff247224 */ /* 0x000fce00078e0026 */
[----:B012---:R-:W-:Y:S05]  /*7f90*/  WARPSYNC.COLLECTIVE R30, `(.L_x_775) ;  /* 0x000000001e087348 */ /* 0x007fea0003c00000 */
[----:B------:R3:W4:Y:S02]  /*7fa0*/  SHFL.BFLY P2, R38, R35, R32, R33 ;  /* 0x0c00002023267389 */ /* 0x0007240000040021 */
[----:B01234-:R-:W-:Y:S01]  /*7fb0*/  ENDCOLLECTIVE ;  /* 0x000000000000791b */ /* 0x01ffe20003800000 */
.L_x_775:
[----:B------:R-:W-:Y:S01]  /*7fc0*/  FADD.FTZ R36, R39, R36 ;  /* 0x0000002427247221 */ /* 0x000fe20000010000 */
[----:B------:R-:W-:Y:S01]  /*7fd0*/  MOV R35, R31 ;  /* 0x0000001f00237202 */ /* 0x000fe20000000f00 */
[----:B------:R-:W-:Y:S01]  /*7fe0*/  IMAD.MOV.U32 R32, RZ, RZ, 0x8 ;  /* 0x00000008ff207424 */ /* 0x000fe200078e00ff */
[----:B------:R-:W-:-:S07]  /*7ff0*/  MOV R34, R38 ;  /* 0x0000002600227202 */ /* 0x000fce0000000f00 */
[----:B------:R-:W-:Y:S05]  /*8000*/  WARPSYNC.COLLECTIVE R30, `(.L_x_776) ;  /* 0x000000001e087348 */ /* 0x000fea0003c00000 */
[----:B------:R0:W1:Y:S02]  /*8010*/  SHFL.BFLY P2, R38, R35, R32, R33 ;  /* 0x0c00002023267389 */ /* 0x0000640000040021 */
[----:B01----:R-:W-:Y:S01]  /*8020*/  ENDCOLLECTIVE ;  /* 0x000000000000791b */ /* 0x003fe20003800000 */
.L_x_776:
[----:B------:R-:W-:Y:S02]  /*8030*/  @!P0 IMAD.MOV.U32 R23, RZ, RZ, R41 ;  /* 0x000000ffff178224 */ /* 0x000fe400078e0029 */
[----:B------:R-:W-:Y:S01]  /*8040*/  FADD.FTZ R37, R37, R34 ;  /* 0x0000002225257221 */ /* 0x000fe20000010000 */
[----:B------:R-:W-:Y:S02]  /*8050*/  @!P0 MOV R22, R42 ;  /* 0x0000002a00168202 */ /* 0x000fe40000000f00 */
[----:B------:R-:W-:Y:S02]  /*8060*/  MOV R35, R40 ;  /* 0x0000002800237202 */ /* 0x000fe40000000f00 */
[----:B------:R-:W-:-:S07]  /*8070*/  MOV R26, R38 ;  /* 0x00000026001a7202 */ /* 0x000fce0000000f00 */
[----:B------:R-:W-:Y:S05]  /*8080*/  WARPSYNC.COLLECTIVE R30, `(.L_x_777) ;  /* 0x000000001e087348 */ /* 0x000fea0003c00000 */
[----:B------:R0:W1:Y:S02]  /*8090*/  SHFL.BFLY P2, R38, R35, R32, R33 ;  /* 0x0c00002023267389 */ /* 0x0000640000040021 */
[----:B01----:R-:W-:Y:S01]  /*80a0*/  ENDCOLLECTIVE ;  /* 0x000000000000791b */ /* 0x003fe20003800000 */
.L_x_777:
[----:B------:R-:W-:Y:S01]  /*80b0*/  FADD.FTZ R26, R26, R31 ;  /* 0x0000001f1a1a7221 */ /* 0x000fe20000010000 */
[----:B------:R-:W-:-:S03]  /*80c0*/  HFMA2.MMA R32, -RZ, RZ, 0, 2.384185791015625e-07 ;  /* 0x00000004ff207435 */ /* 0x000fc600000001ff */
[----:B------:R-:W-:Y:S01]  /*80d0*/  IMAD.MOV.U32 R35, RZ, RZ, R26 ;  /* 0x000000ffff237224 */ /* 0x000fe200078e001a */
[----:B------:R-:W-:-:S07]  /*80e0*/  MOV R27, R38 ;  /* 0x00000026001b7202 */ /* 0x000fce0000000f00 */
[----:B------:R-:W-:Y:S05]  /*80f0*/  WARPSYNC.COLLECTIVE R30, `(.L_x_778) ;  /* 0x000000001e087348 */ /* 0x000fea0003c00000 */
[----:B------:R0:W1:Y:S02]  /*8100*/  SHFL.BFLY P2, R38, R35, R32, R33 ;  /* 0x0c00002023267389 */ /* 0x0000640000040021 */
[----:B01----:R-:W-:Y:S01]  /*8110*/  ENDCOLLECTIVE ;  /* 0x000000000000791b */ /* 0x003fe20003800000 */
.L_x_778:
[----:B------:R-:W-:-:S05]  /*8120*/  FADD.FTZ R27, R27, R40 ;  /* 0x000000281b1b7221 */ /* 0x000fca0000010000 */
[----:B------:R-:W-:Y:S02]  /*8130*/  MOV R35, R27 ;  /* 0x0000001b00237202 */ /* 0x000fe40000000f00 */
[----:B------:R-:W-:-:S07]  /*8140*/  MOV R25, R38 ;  /* 0x0000002600197202 */ /* 0x000fce0000000f00 */
[----:B------:R-:W-:Y:S05]  /*8150*/  WARPSYNC.COLLECTIVE R30, `(.L_x_779) ;  /* 0x000000001e087348 */ /* 0x000fea0003c00000 */
[----:B------:R0:W1:Y:S02]  /*8160*/  SHFL.BFLY P2, R38, R35, R32, R33 ;  /* 0x0c00002023267389 */ /* 0x0000640000040021 */
[----:B01----:R-:W-:Y:S01]  /*8170*/  ENDCOLLECTIVE ;  /* 0x000000000000791b */ /* 0x003fe20003800000 */
.L_x_779:
[----:B------:R-:W-:-:S05]  /*8180*/  FADD.FTZ R25, R26, R25 ;  /* 0x000000191a197221 */ /* 0x000fca0000010000 */
[----:B------:R-:W-:Y:S01]  /*8190*/  MOV R35, R25 ;  /* 0x0000001900237202 */ /* 0x000fe20000000f00 */
[----:B------:R-:W-:Y:S02]  /*81a0*/  IMAD.MOV.U32 R32, RZ, RZ, 0x2 ;  /* 0x00000002ff207424 */ /* 0x000fe400078e00ff */
[----:B------:R-:W-:-:S07]  /*81b0*/  IMAD.MOV.U32 R40, RZ, RZ, R38 ;  /* 0x000000ffff287224 */ /* 0x000fce00078e0026 */
[----:B------:R-:W-:Y:S05]  /*81c0*/  WARPSYNC.COLLECTIVE R30, `(.L_x_780) ;  /* 0x000000001e087348 */ /* 0x000fea0003c00000 */
[----:B------:R0:W1:Y:S02]  /*81d0*/  SHFL.BFLY P2, R38, R35, R32, R33 ;  /* 0x0c00002023267389 */ /* 0x0000640000040021 */
[----:B01----:R-:W-:Y:S01]  /*81e0*/  ENDCOLLECTIVE ;  /* 0x000000000000791b */ /* 0x003fe20003800000 */
.L_x_780:
[----:B------:R-:W-:-:S05]  /*81f0*/  FADD.FTZ R24, R27, R40 ;  /* 0x000000281b187221 */ /* 0x000fca0000010000 */
[----:B------:R-:W-:Y:S02]  /*8200*/  MOV R35, R24 ;  /* 0x0000001800237202 */ /* 0x000fe40000000f00 */
[----:B------:R-:W-:-:S07]  /*8210*/  MOV R26, R38 ;  /* 0x00000026001a7202 */ /* 0x000fce0000000f00 */
[----:B------:R-:W-:Y:S05]  /*8220*/  WARPSYNC.COLLECTIVE R30, `(.L_x_781) ;  /* 0x000000001e087348 */ /* 0x000fea0003c00000 */
[----:B------:R0:W1:Y:S02]  /*8230*/  SHFL.BFLY P2, R38, R35, R32, R33 ;  /* 0x0c00002023267389 */ /* 0x0000640000040021 */
[----:B01----:R-:W-:Y:S01]  /*8240*/  ENDCOLLECTIVE ;  /* 0x000000000000791b */ /* 0x003fe20003800000 */
.L_x_781:
[----:B------:R-:W-:Y:S01]  /*8250*/  FADD.FTZ R26, R25, R26 ;  /* 0x0000001a191a7221 */ /* 0x000fe20000010000 */
[----:B------:R-:W-:-:S04]  /*8260*/  HFMA2.MMA R32, -RZ, RZ, 0, 5.9604644775390625e-08 ;  /* 0x00000001ff207435 */ /* 0x000fc800000001ff */
[----:B------:R-:W-:Y:S02]  /*8270*/  MOV R35, R26 ;  /* 0x0000001a00237202 */ /* 0x000fe40000000f00 */
[----:B------:R-:W-:-:S07]  /*8280*/  MOV R27, R38 ;  /* 0x00000026001b7202 */ /* 0x000fce0000000f00 */
[----:B------:R-:W-:Y:S05]  /*8290*/  WARPSYNC.COLLECTIVE R30, `(.L_x_782) ;  /* 0x000000001e087348 */ /* 0x000fea0003c00000 */
[----:B------:R0:W1:Y:S02]  /*82a0*/  SHFL.BFLY P2, R38, R35, R32, R33 ;  /* 0x0c00002023267389 */ /* 0x0000640000040021 */
[----:B01----:R-:W-:Y:S01]  /*82b0*/  ENDCOLLECTIVE ;  /* 0x000000000000791b */ /* 0x003fe20003800000 */
.L_x_782:
[----:B------:R-:W-:-:S05]  /*82c0*/  FADD.FTZ R27, R24, R27 ;  /* 0x0000001b181b7221 */ /* 0x000fca0000010000 */
[----:B------:R-:W-:Y:S01]  /*82d0*/  MOV R35, R27 ;  /* 0x0000001b00237202 */ /* 0x000fe20000000f00 */
[----:B------:R-:W-:-:S07]  /*82e0*/  IMAD.MOV.U32 R25, RZ, RZ, R38 ;  /* 0x000000ffff197224 */ /* 0x000fce00078e0026 */
[----:B------:R-:W-:Y:S05]  /*82f0*/  WARPSYNC.COLLECTIVE R30, `(.L_x_783) ;  /* 0x000000001e087348 */ /* 0x000fea0003c00000 */
[----:B------:R0:W1:Y:S02]  /*8300*/  SHFL.BFLY P2, R38, R35, R32, R33 ;  /* 0x0c00002023267389 */ /* 0x0000640000040021 */
[----:B01----:R-:W-:Y:S01]  /*8310*/  ENDCOLLECTIVE ;  /* 0x000000000000791b */ /* 0x003fe20003800000 */
.L_x_783:
[----:B------:R-:W-:Y:S01]  /*8320*/  FADD.FTZ R25, R26, R25 ;  /* 0x000000191a197221 */ /* 0x000fe20000010000 */
[----:B------:R-:W-:Y:S01]  /*8330*/  MOV R35, R23 ;  /* 0x0000001700237202 */ /* 0x000fe20000000f00 */
[----:B------:R-:W-:Y:S01]  /*8340*/  IMAD.MOV.U32 R32, RZ, RZ, 0x8 ;  /* 0x00000008ff207424 */ /* 0x000fe200078e00ff */
[----:B------:R-:W-:-:S07]  /*8350*/  MOV R24, R38 ;  /* 0x0000002600187202 */ /* 0x000fce0000000f00 */
[----:B------:R-:W-:Y:S05]  /*8360*/  WARPSYNC.COLLECTIVE R30, `(.L_x_784) ;  /* 0x000000001e087348 */ /* 0x000fea0003c00000 */
[----:B------:R0:W1:Y:S02]  /*8370*/  SHFL.BFLY P2, R38, R35, R32, R33 ;  /* 0x0c00002023267389 */ /* 0x0000640000040021 */
[----:B01----:R-:W-:Y:S01]  /*8380*/  ENDCOLLECTIVE ;  /* 0x000000000000791b */ /* 0x003fe20003800000 */
.L_x_784:
[----:B------:R-:W-:Y:S01]  /*8390*/  FADD.FTZ R24, R27, R24 ;  /* 0x000000181b187221 */ /* 0x000fe20000010000 */
[----:B------:R-:W-:Y:S02]  /*83a0*/  MOV R35, R22 ;  /* 0x0000001600237202 */ /* 0x000fe40000000f00 */
[----:B------:R-:W-:-:S07]  /*83b0*/  MOV R28, R38 ;  /* 0x00000026001c7202 */ /* 0x000fce0000000f00 */
[----:B------:R-:W-:Y:S05]  /*83c0*/  WARPSYNC.COLLECTIVE R30, `(.L_x_785) ;  /* 0x000000001e087348 */ /* 0x000fea0003c00000 */
[----:B------:R0:W1:Y:S02]  /*83d0*/  SHFL.BFLY P2, R38, R35, R32, R33 ;  /* 0x0c00002023267389 */ /* 0x0000640000040021 */
[----:B01----:R-:W-:Y:S01]  /*83e0*/  ENDCOLLECTIVE ;  /* 0x000000000000791b */ /* 0x003fe20003800000 */
.L_x_785:
[----:B------:R-:W-:Y:S01]  /*83f0*/  FADD.FTZ R28, R28, R23 ;  /* 0x000000171c1c7221 */ /* 0x000fe20000010000 */
[C---:B------:R-:W-:Y:S01]  /*8400*/  @!P0 VIADD R23, R29.reuse, 0x3c ;  /* 0x0000003c1d178836 */ /* 0x040fe20000000000 */
[----:B------:R-:W-:-:S04]  /*8410*/  IADD3 R29, R29, R8, RZ ;  /* 0x000000081d1d7210 */ /* 0x000fc80007ffe0ff */
[----:B------:R-:W-:-:S04]  /*8420*/  @!P0 LOP3.LUT R23, R23, R48, RZ, 0x3c, !PT ;  /* 0x0000003017178212 */ /* 0x000fc800078e3cff */
[----:B------:R-:W-:Y:S01]  /*8430*/  @!P0 LEA R44, R23, R44, 0x2 ;  /* 0x0000002c172c8211 */ /* 0x000fe200078e10ff */
[----:B------:R-:W-:Y:S01]  /*8440*/  HFMA2.MMA R32, -RZ, RZ, 0, 2.384185791015625e-07 ;  /* 0x00000004ff207435 */ /* 0x000fe200000001ff */
[----:B------:R-:W-:-:S03]  /*8450*/  IMAD.MOV.U32 R35, RZ, RZ, R28 ;  /* 0x000000ffff237224 */ /* 0x000fc600078e001c */
[----:B------:R0:W1:Y:S04]  /*8460*/  @!P0 LDS R21, [R44] ;  /* 0x000000002c158984 */ /* 0x0000680000000800 */
[----:B------:R0:W2:Y:S01]  /*8470*/  @!P0 LDS R20, [R44+0x500] ;  /* 0x000500002c148984 */ /* 0x0000a20000000800 */
[----:B------:R-:W-:-:S07]  /*8480*/  MOV R41, R38 ;  /* 0x0000002600297202 */ /* 0x000fce0000000f00 */
[----:B012---:R-:W-:Y:S05]  /*8490*/  WARPSYNC.COLLECTIVE R30, `(.L_x_786) ;  /* 0x000000001e087348 */ /* 0x007fea0003c00000 */
[----:B------:R3:W4:Y:S02]  /*84a0*/  SHFL.BFLY P2, R38, R35, R32, R33 ;  /* 0x0c00002023267389 */ /* 0x0007240000040021 */
[----:B01234-:R-:W-:Y:S01]  /*84b0*/  ENDCOLLECTIVE ;  /* 0x000000000000791b */ /* 0x01ffe20003800000 */
.L_x_786:
[----:B------:R-:W-:-:S05]  /*84c0*/  FADD.FTZ R31, R41, R22 ;  /* 0x00000016291f7221 */ /* 0x000fca0000010000 */
[----:B------:R-:W-:Y:S02]  /*84d0*/  MOV R35, R31 ;  /* 0x0000001f00237202 */ /* 0x000fe40000000f00 */
[----:B------:R-:W-:-:S07]  /*84e0*/  MOV R41, R38 ;  /* 0x0000002600297202 */ /* 0x000fce0000000f00 */
[----:B------:R-:W-:Y:S05]  /*84f0*/  WARPSYNC.COLLECTIVE R30, `(.L_x_787) ;  /* 0x000000001e087348 */ /* 0x000fea0003c00000 */
[----:B------:R0:W1:Y:S02]  /*8500*/  SHFL.BFLY P2, R38, R35, R32, R33 ;  /* 0x0c00002023267389 */ /* 0x0000640000040021 */
[----:B01----:R-:W-:Y:S01]  /*8510*/  ENDCOLLECTIVE ;  /* 0x000000000000791b */ /* 0x003fe20003800000 */
.L_x_787:
[----:B------:R-:W-:Y:S01]  /*8520*/  FADD.FTZ R42, R28, R41 ;  /* 0x000000291c2a7221 */ /* 0x000fe20000010000 */
[----:B------:R-:W-:Y:S01]  /*8530*/  @!P0 IMAD.MOV.U32 R18, RZ, RZ, R21 ;  /* 0x000000ffff128224 */ /* 0x000fe200078e0015 */
[----:B------:R-:W-:-:S03]  /*8540*/  HFMA2.MMA R32, -RZ, RZ, 0, 1.1920928955078125e-07 ;  /* 0x00000002ff207435 */ /* 0x000fc600000001ff */
[----:B------:R-:W-:Y:S01]  /*8550*/  MOV R35, R42 ;  /* 0x0000002a00237202 */ /* 0x000fe20000000f00 */
[----:B------:R-:W-:-:S07]  /*8560*/  FADD.FTZ R43, R31, R38 ;  /* 0x000000261f2b7221 */ /* 0x000fce0000010000 */
[----:B------:R-:W-:Y:S05]  /*8570*/  WARPSYNC.COLLECTIVE R30, `(.L_x_788) ;  /* 0x000000001e087348 */ /* 0x000fea0003c00000 */
[----:B------:R0:W1:Y:S02]  /*8580*/  SHFL.BFLY P2, R38, R35, R32, R33 ;  /* 0x0c00002023267389 */ /* 0x0000640000040021 */
[----:B01----:R-:W-:Y:S01]  /*8590*/  ENDCOLLECTIVE ;  /* 0x000000000000791b */ /* 0x003fe20003800000 */
.L_x_788:
[----:B------:R-:W-:Y:S01]  /*85a0*/  MOV R35, R43 ;  /* 0x0000002b00237202 */ /* 0x000fe20000000f00 */
[----:B------:R-:W-:-:S07]  /*85b0*/  IMAD.MOV.U32 R19, RZ, RZ, R38 ;  /* 0x000000ffff137224 */ /* 0x000fce00078e0026 */
[----:B------:R-:W-:Y:S05]  /*85c0*/  WARPSYNC.COLLECTIVE R30, `(.L_x_789) ;  /* 0x000000001e087348 */ /* 0x000fea0003c00000 */
[----:B------:R0:W1:Y:S02]  /*85d0*/  SHFL.BFLY P2, R38, R35, R32, R33 ;  /* 0x0c00002023267389 */ /* 0x0000640000040021 */
[----:B01----:R-:W-:Y:S01]  /*85e0*/  ENDCOLLECTIVE ;  /* 0x000000000000791b */ /* 0x003fe20003800000 */
.L_x_789:
[----:B------:R-:W-:Y:S01]  /*85f0*/  FADD.FTZ R23, R42, R19 ;  /* 0x000000132a177221 */ /* 0x000fe20000010000 */
[----:B------:R-:W-:Y:S02]  /*8600*/  MOV R19, RZ ;  /* 0x000000ff00137202 */ /* 0x000fe40000000f00 */
[----:B------:R-:W-:Y:S02]  /*8610*/  @!P0 MOV R19, R20 ;  /* 0x0000001400138202 */ /* 0x000fe40000000f00 */
[----:B------:R-:W-:Y:S01]  /*8620*/  ISETP.NE.AND P0, PT, R9, RZ, PT ;  /* 0x000000ff0900720c */ /* 0x000fe20003f05270 */
[----:B------:R-:W-:Y:S01]  /*8630*/  HFMA2.MMA R32, -RZ, RZ, 0, 5.9604644775390625e-08 ;  /* 0x00000001ff207435 */ /* 0x000fe200000001ff */
[----:B------:R-:W-:-:S11]  /*8640*/  MOV R35, R23 ;  /* 0x0000001700237202 */ /* 0x000fd60000000f00 */
[----:B------:R-:W-:Y:S02]  /*8650*/  @!P0 F2FP.BF16.F32.PACK_AB R34, RZ, R36 ;  /* 0x00000024ff22823e */ /* 0x000fe400000010ff */
[----:B------:R-:W-:Y:S02]  /*8660*/  @!P0 F2FP.BF16.F32.PACK_AB R36, RZ, R37 ;  /* 0x00000025ff24823e */ /* 0x000fe400000010ff */
[----:B------:R-:W-:-:S07]  /*8670*/  MOV R28, R38 ;  /* 0x00000026001c7202 */ /* 0x000fce0000000f00 */
[----:B------:R-:W-:Y:S05]  /*8680*/  WARPSYNC.COLLECTIVE R30, `(.L_x_790) ;  /* 0x000000001e087348 */ /* 0x000fea0003c00000 */
[----:B------:R0:W1:Y:S02]  /*8690*/  SHFL.BFLY P2, R38, R35, R32, R33 ;  /* 0x0c00002023267389 */ /* 0x0000640000040021 */
[----:B01----:R-:W-:Y:S01]  /*86a0*/  ENDCOLLECTIVE ;  /* 0x000000000000791b */ /* 0x003fe20003800000 */
.L_x_790:
[----:B------:R-:W-:-:S04]  /*86b0*/  FADD.FTZ R22, R43, R28 ;  /* 0x0000001c2b167221 */ /* 0x000fc80000010000 */
[----:B------:R-:W-:Y:S01]  /*86c0*/  IMAD.MOV.U32 R35, RZ, RZ, R22 ;  /* 0x000000ffff237224 */ /* 0x000fe200078e0016 */
[----:B------:R-:W-:-:S07]  /*86d0*/  MOV R28, R38 ;  /* 0x00000026001c7202 */ /* 0x000fce0000000f00 */
[----:B------:R-:W-:Y:S05]  /*86e0*/  WARPSYNC.COLLECTIVE R30, `(.L_x_791) ;  /* 0x000000001e087348 */ /* 0x000fea0003c00000 */
[----:B------:R0:W1:Y:S02]  /*86f0*/  SHFL.BFLY P2, R38, R35, R32, R33 ;  /* 0x0c00002023267389 */ /* 0x0000640000040021 */
[----:B01----:R-:W-:Y:S01]  /*8700*/  ENDCOLLECTIVE ;  /* 0x000000000000791b */ /* 0x003fe20003800000 */
.L_x_791:
[----:B------:R-:W-:Y:S01]  /*8710*/  FADD.FTZ R28, R23, R28 ;  /* 0x0000001c171c7221 */ /* 0x000fe20000010000 */
[----:B------:R-:W-:-:S04]  /*8720*/  @!P0 F2FP.BF16.F32.PACK_AB R23, RZ, R24 ;  /* 0x00000018ff17823e */ /* 0x000fc800000010ff */
[----:B------:R-:W-:Y:S01]  /*8730*/  @!P0 F2FP.BF16.F32.PACK_AB R24, RZ, R28 ;  /* 0x0000001cff18823e */ /* 0x000fe200000010ff */
[----:B------:R-:W-:Y:S01]  /*8740*/  HFMA2.MMA R32, -RZ, RZ, 0, 4.76837158203125e-07 ;  /* 0x00000008ff207435 */ /* 0x000fe200000001ff */
[----:B------:R-:W-:Y:S02]  /*8750*/  MOV R35, R18 ;  /* 0x0000001200237202 */ /* 0x000fe40000000f00 */
[----:B------:R-:W-:-:S08]  /*8760*/  MOV R31, R38 ;  /* 0x00000026001f7202 */ /* 0x000fd00000000f00 */
[----:B------:R-:W-:Y:S05]  /*8770*/  WARPSYNC.COLLECTIVE R30, `(.L_x_792) ;  /* 0x000000001e087348 */ /* 0x000fea0003c00000 */
[----:B------:R0:W1:Y:S02]  /*8780*/  SHFL.BFLY P2, R38, R35, R32, R33 ;  /* 0x0c00002023267389 */ /* 0x0000640000040021 */
[----:B01----:R-:W-:Y:S01]  /*8790*/  ENDCOLLECTIVE ;  /* 0x000000000000791b */ /* 0x003fe20003800000 */
.L_x_792:
[----:B------:R-:W-:Y:S01]  /*87a0*/  FADD.FTZ R31, R22, R31 ;  /* 0x0000001f161f7221 */ /* 0x000fe20000010000 */
[----:B------:R-:W-:-:S04]  /*87b0*/  @!P0 F2FP.BF16.F32.PACK_AB R22, RZ, R25 ;  /* 0x00000019ff16823e */ /* 0x000fc800000010ff */
[----:B------:R-:W-:Y:S02]  /*87c0*/  PRMT R26, R22, 0x7610, R26 ;  /* 0x00007610161a7816 */ /* 0x000fe4000000001a */
[----:B------:R-:W-:Y:S02]  /*87d0*/  @!P0 F2FP.BF16.F32.PACK_AB R25, RZ, R31 ;  /* 0x0000001fff19823e */ /* 0x000fe400000010ff */
[----:B------:R-:W-:Y:S01]  /*87e0*/  MOV R35, R19 ;  /* 0x0000001300237202 */ /* 0x000fe20000000f00 */
[----:B------:R-:W-:-:S07]  /*87f0*/  IMAD.MOV.U32 R21, RZ, RZ, R38 ;  /* 0x000000ffff157224 */ /* 0x000fce00078e0026 */
[----:B------:R-:W-:Y:S05]  /*8800*/  WARPSYNC.COLLECTIVE R30, `(.L_x_793) ;  /* 0x000000001e087348 */ /* 0x000fea0003c00000 */
[----:B------:R0:W1:Y:S02]  /*8810*/  SHFL.BFLY P2, R38, R35, R32, R33 ;  /* 0x0c00002023267389 */ /* 0x0000640000040021 */
[----:B01----:R-:W-:Y:S01]  /*8820*/  ENDCOLLECTIVE ;  /* 0x000000000000791b */ /* 0x003fe20003800000 */
.L_x_793:
[----:B------:R-:W-:Y:S01]  /*8830*/  FADD.FTZ R21, R21, R18 ;  /* 0x0000001215157221 */ /* 0x000fe20000010000 */
[----:B------:R-:W-:-:S04]  /*8840*/  HFMA2.MMA R32, -RZ, RZ, 0, 2.384185791015625e-07 ;  /* 0x00000004ff207435 */ /* 0x000fc800000001ff */
[----:B------:R-:W-:Y:S01]  /*8850*/  MOV R35, R21 ;  /* 0x0000001500237202 */ /* 0x000fe20000000f00 */
[----:B------:R-:W-:-:S07]  /*8860*/  IMAD.MOV.U32 R20, RZ, RZ, R38 ;  /* 0x000000ffff147224 */ /* 0x000fce00078e0026 */
[----:B------:R-:W-:Y:S05]  /*8870*/  WARPSYNC.COLLECTIVE R30, `(.L_x_794) ;  /* 0x000000001e087348 */ /* 0x000fea0003c00000 */
[----:B------:R0:W1:Y:S02]  /*8880*/  SHFL.BFLY P2, R38, R35, R32, R33 ;  /* 0x0c00002023267389 */ /* 0x0000640000040021 */
[----:B01----:R-:W-:Y:S01]  /*8890*/  ENDCOLLECTIVE ;  /* 0x000000000000791b */ /* 0x003fe20003800000 */
.L_x_794:
[----:B------:R-:W-:-:S04]  /*88a0*/  FADD.FTZ R40, R20, R19 ;  /* 0x0000001314287221 */ /* 0x000fc80000010000 */
[----:B------:R-:W-:Y:S01]  /*88b0*/  IMAD.MOV.U32 R35, RZ, RZ, R40 ;  /* 0x000000ffff237224 */ /* 0x000fe200078e0028 */
[----:B------:R-:W-:-:S07]  /*88c0*/  MOV R18, R38 ;  /* 0x0000002600127202 */ /* 0x000fce0000000f00 */
[----:B------:R-:W-:Y:S05]  /*88d0*/  WARPSYNC.COLLECTIVE R30, `(.L_x_795) ;  /* 0x000000001e087348 */ /* 0x000fea0003c00000 */
[----:B------:R0:W1:Y:S02]  /*88e0*/  SHFL.BFLY P2, R38, R35, R32, R33 ;  /* 0x0c00002023267389 */ /* 0x0000640000040021 */
[----:B01----:R-:W-:Y:S01]  /*88f0*/  ENDCOLLECTIVE ;  /* 0x000000000000791b */ /* 0x003fe20003800000 */
.L_x_795:
[----:B------:R-:W-:Y:S02]  /*8900*/  FADD.FTZ R43, R21, R18 ;  /* 0x00000012152b7221 */ /* 0x000fe40000010000 */
[----:B------:R-:W0:Y:S08]  /*8910*/  LDC.64 R18, c[0x0][0x218] ;  /* 0x00008600ff127b82 */ /* 0x000e300000000a00 */
[----:B------:R-:W1:Y:S01]  /*8920*/  LDC.64 R20, c[0x0][0x220] ;  /* 0x00008800ff147b82 */ /* 0x000e620000000a00 */
[----:B------:R-:W-:Y:S01]  /*8930*/  HFMA2.MMA R32, -RZ, RZ, 0, 1.1920928955078125e-07 ;  /* 0x00000002ff207435 */ /* 0x000fe200000001ff */
[----:B------:R-:W-:-:S02]  /*8940*/  MOV R35, R43 ;  /* 0x0000002b00237202 */ /* 0x000fc40000000f00 */
[----:B------:R-:W-:-:S08]  /*8950*/  MOV R41, R38 ;  /* 0x0000002600297202 */ /* 0x000fd00000000f00 */
[----:B01----:R-:W-:Y:S05]  /*8960*/  WARPSYNC.COLLECTIVE R30, `(.L_x_796) ;  /* 0x000000001e087348 */ /* 0x003fea0003c00000 */
[----:B------:R2:W3:Y:S02]  /*8970*/  SHFL.BFLY P2, R38, R35, R32, R33 ;  /* 0x0c00002023267389 */ /* 0x0004e40000040021 */
[----:B0123--:R-:W-:Y:S01]  /*8980*/  ENDCOLLECTIVE ;  /* 0x000000000000791b */ /* 0x00ffe20003800000 */
.L_x_796:
[----:B------:R-:W-:Y:S01]  /*8990*/  FADD.FTZ R41, R40, R41 ;  /* 0x0000002928297221 */ /* 0x000fe20000010000 */
[----:B------:R-:W-:-:S05]  /*89a0*/  IMAD.WIDE R18, R29, 0x2, R18 ;  /* 0x000000021d127825 */ /* 0x000fca00078e0212 */
[----:B------:R0:W-:Y:S01]  /*89b0*/  @!P0 STG.E.U16 desc[UR10][R18.64], R34 ;  /* 0x0000002212008986 */ /* 0x0001e2000c10150a */
[----:B------:R-:W-:Y:S01]  /*89c0*/  IMAD.WIDE R20, R29, 0x2, R20 ;  /* 0x000000021d147825 */ /* 0x000fe200078e0214 */
[----:B------:R-:W-:-:S04]  /*89d0*/  MOV R35, R41 ;  /* 0x0000002900237202 */ /* 0x000fc80000000f00 */
[----:B------:R0:W-:Y:S04]  /*89e0*/  @!P0 STG.E.U16 desc[UR10][R20.64], R36 ;  /* 0x0000002414008986 */ /* 0x0001e8000c10150a */
[----:B------:R0:W-:Y:S01]  /*89f0*/  @!P0 STG.E.U16 desc[UR10][R18.64+0x28], R26 ;  /* 0x0000281a12008986 */ /* 0x0001e2000c10150a */
[----:B------:R-:W-:-:S03]  /*8a00*/  IMAD.MOV.U32 R42, RZ, RZ, R38 ;  /* 0x000000ffff2a7224 */ /* 0x000fc600078e0026 */
[----:B------:R0:W-:Y:S01]  /*8a10*/  @!P0 STG.E.U16 desc[UR10][R20.64+0x28], R23 ;  /* 0x0000281714008986 */ /* 0x0001e2000c10150a */
[----:B------:R-:W-:-:S07]  /*8a20*/  FADD.FTZ R42, R43, R42 ;  /* 0x0000002a2b2a7221 */ /* 0x000fce0000010000 */
[----:B0-----:R-:W-:Y:S05]  /*8a30*/  WARPSYNC.COLLECTIVE R30, `(.L_x_797) ;  /* 0x000000001e087348 */ /* 0x001fea0003c00000 */
[----:B------:R1:W2:Y:S02]  /*8a40*/  SHFL.BFLY P2, R38, R35, R32, R33 ;  /* 0x0c00002023267389 */ /* 0x0002a40000040021 */
[----:B012---:R-:W-:Y:S01]  /*8a50*/  ENDCOLLECTIVE ;  /* 0x000000000000791b */ /* 0x007fe20003800000 */
.L_x_797:
[----:B------:R0:W-:Y:S04]  /*8a60*/  @!P0 STG.E.U16 desc[UR10][R18.64+0x50], R24 ;  /* 0x0000501812008986 */ /* 0x0001e8000c10150a */
[----:B------:R0:W-:Y:S01]  /*8a70*/  @!P0 STG.E.U16 desc[UR10][R20.64+0x50], R25 ;  /* 0x0000501914008986 */ /* 0x0001e2000c10150a */
[----:B------:R-:W-:Y:S01]  /*8a80*/  HFMA2.MMA R32, -RZ, RZ, 0, 5.9604644775390625e-08 ;  /* 0x00000001ff207435 */ /* 0x000fe200000001ff */
[----:B------:R-:W-:Y:S01]  /*8a90*/  IMAD.MOV.U32 R35, RZ, RZ, R42 ;  /* 0x000000ffff237224 */ /* 0x000fe200078e002a */
[----:B------:R-:W-:-:S09]  /*8aa0*/  MOV R40, R38 ;  /* 0x0000002600287202 */ /* 0x000fd20000000f00 */
[----:B0-----:R-:W-:Y:S05]  /*8ab0*/  WARPSYNC.COLLECTIVE R30, `(.L_x_798) ;  /* 0x000000001e087348 */ /* 0x001fea0003c00000 */
[----:B------:R1:W2:Y:S02]  /*8ac0*/  SHFL.BFLY P2, R38, R35, R32, R33 ;  /* 0x0c00002023267389 */ /* 0x0002a40000040021 */
[----:B012---:R-:W-:Y:S01]  /*8ad0*/  ENDCOLLECTIVE ;  /* 0x000000000000791b */ /* 0x007fe20003800000 */
.L_x_798:
[----:B------:R-:W-:-:S05]  /*8ae0*/  FADD.FTZ R40, R41, R40 ;  /* 0x0000002829287221 */ /* 0x000fca0000010000 */
[----:B------:R-:W-:Y:S02]  /*8af0*/  MOV R35, R40 ;  /* 0x0000002800237202 */ /* 0x000fe40000000f00 */
[----:B------:R-:W-:-:S07]  /*8b00*/  MOV R27, R38 ;  /* 0x00000026001b7202 */ /* 0x000fce0000000f00 */
[----:B------:R-:W-:Y:S05]  /*8b10*/  WARPSYNC.COLLECTIVE R30, `(.L_x_799) ;  /* 0x000000001e087348 */ /* 0x000fea0003c00000 */
[----:B------:R0:W1:Y:S02]  /*8b20*/  SHFL.BFLY P2, R38, R35, R32, R33 ;  /* 0x0c00002023267389 */ /* 0x0000640000040021 */
[----:B01----:R-:W-:Y:S01]  /*8b30*/  ENDCOLLECTIVE ;  /* 0x000000000000791b */ /* 0x003fe20003800000 */
.L_x_799:
[----:B------:R-:W-:Y:S01]  /*8b40*/  FADD.FTZ R22, R42, R27 ;  /* 0x0000001b2a167221 */ /* 0x000fe20000010000 */
[----:B------:R-:W-:Y:S06]  /*8b50*/  BRA `(.L_x_800) ;  /* 0xffffffe400247947 */ /* 0x000fec000383ffff */
.L_x_801:
        /* <DEDUP_REMOVED lines=10> */
.L_x_3837:


//--------------------- .text._ZN13group_norm_v218gn_bwd_cuda_kernelI13__nv_bfloat16Li320ELi2ELi32ELi10ELi1024ELb0ELb1ELi32ELi320ELi320ELi4ELb1ELi9ELb0ELb0ELNS_15WgradSyncMethodE3ENS_16CompileConditionILi900EEEEEvPT_S6_S6_PKS5_S8_S8_S8_PKfflPfPj --------------------------
	.section	.text._ZN13group_norm_v218gn_bwd_cuda_kernelI13__nv_bfloat16Li320ELi2ELi32ELi10ELi1024ELb0ELb1ELi32ELi320ELi320ELi4ELb1ELi9ELb0ELb0ELNS_15WgradSyncMethodE3ENS_16CompileConditionILi900EEEEEvPT_S6_S6_PKS5_S8_S8_S8_PKfflPfPj,"ax",@progbits
	.align	128
        .global         _ZN13group_norm_v218gn_bwd_cuda_kernelI13__nv_bfloat16Li320ELi2ELi32ELi10ELi1024ELb0ELb1ELi32ELi320ELi320ELi4ELb1ELi9ELb0ELb0ELNS_15WgradSyncMethodE3ENS_16CompileConditionILi900EEEEEvPT_S6_S6_PKS5_S8_S8_S8_PKfflPfPj
        .type           _ZN13group_norm_v218gn_bwd_cuda_kernelI13__nv_bfloat16Li320ELi2ELi32ELi10ELi1024ELb0ELb1ELi32ELi320ELi320ELi4ELb1ELi9ELb0ELb0ELNS_15WgradSyncMethodE3ENS_16CompileConditionILi900EEEEEvPT_S6_S6_PKS5_S8_S8_S8_PKfflPfPj,@function
        .size           _ZN13group_norm_v218gn_bwd_cuda_kernelI13__nv_bfloat16Li320ELi2ELi32ELi10ELi1024ELb0ELb1ELi32ELi320ELi320ELi4ELb1ELi9ELb0ELb0ELNS_15WgradSyncMethodE3ENS_16CompileConditionILi900EEEEEvPT_S6_S6_PKS5_S8_S8_S8_PKfflPfPj,(.L_x_3838 - _ZN13group_norm_v218gn_bwd_cuda_kernelI13__nv_bfloat16Li320ELi2ELi32ELi10ELi1024ELb0ELb1ELi32ELi320ELi320ELi4ELb1ELi9ELb0ELb0ELNS_15WgradSyncMethodE3ENS_16CompileConditionILi900EEEEEvPT_S6_S6_PKS5_S8_S8_S8_PKfflPfPj)
        .other          _ZN13group_norm_v218gn_bwd_cuda_kernelI13__nv_bfloat16Li320ELi2ELi32ELi10ELi1024ELb0ELb1ELi32ELi320ELi320ELi4ELb1ELi9ELb0ELb0ELNS_15WgradSyncMethodE3ENS_16CompileConditionILi900EEEEEvPT_S6_S6_PKS5_S8_S8_S8_PKfflPfPj,@"STO_CUDA_ENTRY STV_DEFAULT"
_ZN13group_norm_v218gn_bwd_cuda_kernelI13__nv_bfloat16Li320ELi2ELi32ELi10ELi1024ELb0ELb1ELi32ELi320ELi320ELi4ELb1ELi9ELb0ELb0ELNS_15WgradSyncMethodE3ENS_16CompileConditionILi900EEEEEvPT_S6_S6_PKS5_S8_S8_S8_PKfflPfPj:
.text._ZN13group_norm_v218gn_bwd_cuda_kernelI13__nv_bfloat16Li320ELi2ELi32ELi10ELi1024ELb0ELb1ELi32ELi320ELi320ELi4ELb1ELi9ELb0ELb0ELNS_15WgradSyncMethodE3ENS_16CompileConditionILi900EEEEEvPT_S6_S6_PKS5_S8_S8_S8_PKfflPfPj:
        /* <DEDUP_REMOVED lines=29> */
.L_x_804:
[----:B------:R-:W2:Y:S04]  /*01d0*/  LD.E.STRONG.GPU R0, desc[UR10][R2.64] ;  /* 0x0000000a02007980 */ /* 0x000ea8000c10f900 */
[----:B--2---:R-:W-:Y:S01]  /*01e0*/  CCTL.IVALL ;  /* 0x00000000ff00798f */ /* 0x004fe20002000000 */
[----:B------:R-:W-:Y:S05]  /*01f0*/  YIELD ;  /* 0x0000000000007946 */ /* 0x000fea0003800000 */
[----:B-----5:R-:W-:-:S04]  /*0200*/  LOP3.LUT R0, R0, R5, RZ, 0x3c, !PT ;  /* 0x0000000500007212 */ /* 0x020fc800078e3cff */
[----:B------:R-:W-:-:S13]  /*0210*/  ISETP.GT.AND P0, PT, R0, -0x1, PT ;  /* 0xffffffff0000780c */ /* 0x000fda0003f04270 */
[----:B------:R-:W-:Y:S05]  /*0220*/  @P0 BRA `(.L_x_804) ;  /* 0xfffffffc00e80947 */ /* 0x000fea000383ffff */
.L_x_803:
[----:B------:R-:W-:Y:S05]  /*0230*/  WARPSYNC.ALL ;  /* 0x0000000000007948 */ /* 0x000fea0003800000 */
[----:B------:R-:W-:Y:S06]  /*0240*/  BAR.SYNC.DEFER_BLOCKING 0x0 ;  /* 0x0000000000007b1d */ /* 0x000fec0000010000 */
[----:B------:R-:W-:Y:S05]  /*0250*/  BRA `(.L_x_805) ;  /* 0x0000004400107947 */ /* 0x000fea0003800000 */
.L_x_802:
        /* <DEDUP_REMOVED lines=8> */
[----:B------:R-:W-:Y:S01]  /*02e0*/  SHF.R.S32.HI R0, RZ, 0x1f, R13 ;  /* 0x0000001fff007819 */ /* 0x000fe2000001140d */
[----:B------:R-:W1:Y:S01]  /*02f0*/  S2UR UR6, SR_CgaCtaId ;  /* 0x00000000000679c3 */ /* 0x000e620000008800 */
[C---:B------:R-:W-:Y:S01]  /*0300*/  IADD3 R4, R7.reuse, 0x2, RZ ;  /* 0x0000000207047810 */ /* 0x040fe20007ffe0ff */
[----:B------:R-:W-:Y:S01]  /*0310*/  UMOV UR4, 0x400 ;  /* 0x0000040000047882 */ /* 0x000fe20000000000 */
[CC--:B------:R-:W-:Y:S01]  /*0320*/  LEA.HI R6, R0.reuse, R13.reuse, RZ, 0x2 ;  /* 0x0000000d00067211 */ /* 0x0c0fe200078f10ff */
[----:B------:R-:W-:Y:S01]  /*0330*/  UIADD3 UR4, UR4, 0x2800, URZ ;  /* 0x0000280004047890 */ /* 0x000fe2000fffe03f */
[----:B------:R-:W-:Y:S02]  /*0340*/  LEA.HI R0, R0, R13, RZ, 0x4 ;  /* 0x0000000d00007211 */ /* 0x000fe400078f20ff */
[----:B------:R-:W-:Y:S02]  /*0350*/  CS2R R24, SRZ ;  /* 0x0000000000187805 */ /* 0x000fe4000001ff00 */
[----:B------:R-:W-:Y:S01]  /*0360*/  SHF.R.S32.HI R8, RZ, 0x2, R6 ;  /* 0x00000002ff087819 */ /* 0x000fe20000011406 */
[----:B0-----:R-:W-:Y:S01]  /*0370*/  IMAD.WIDE.U32 R2, R7, -0x33333333, RZ ;  /* 0xcccccccd07027825 */ /* 0x001fe200078e00ff */
[----:B------:R-:W-:-:S02]  /*0380*/  LOP3.LUT R6, R6, 0xfffffffc, RZ, 0xc0, !PT ;  /* 0xfffffffc06067812 */ /* 0x000fc400078ec0ff */
[----:B------:R-:W-:Y:S02]  /*0390*/  CS2R R26, SRZ ;  /* 0x00000000001a7805 */ /* 0x000fe4000001ff00 */
[C---:B------:R-:W-:Y:S01]  /*03a0*/  IADD3 R5, R8.reuse, 0x50, RZ ;  /* 0x0000005008057810 */ /* 0x040fe20007ffe0ff */
[C---:B------:R-:W-:Y:S01]  /*03b0*/  VIADD R11, R8.reuse, 0xf0 ;  /* 0x000000f0080b7836 */ /* 0x040fe20000000000 */
[----:B------:R-:W-:Y:S02]  /*03c0*/  IADD3 R9, R8, 0xa0, RZ ;  /* 0x000000a008097810 */ /* 0x000fe40007ffe0ff */
[----:B------:R-:W-:Y:S02]  /*03d0*/  CS2R R28, SRZ ;  /* 0x00000000001c7805 */ /* 0x000fe4000001ff00 */
[----:B------:R-:W-:Y:S02]  /*03e0*/  SHF.R.S32.HI R8, RZ, 0x1f, R5 ;  /* 0x0000001fff087819 */ /* 0x000fe40000011405 */
[----:B------:R-:W-:-:S02]  /*03f0*/  CS2R R30, SRZ ;  /* 0x00000000001e7805 */ /* 0x000fc4000001ff00 */
[----:B------:R-:W-:Y:S02]  /*0400*/  SHF.R.S32.HI R10, RZ, 0x1f, R9 ;  /* 0x0000001fff0a7819 */ /* 0x000fe40000011409 */
[----:B------:R-:W-:Y:S01]  /*0410*/  LEA.HI R8, R8, R5, RZ, 0x2 ;  /* 0x0000000508087211 */ /* 0x000fe200078f10ff */
[----:B------:R-:W-:Y:S01]  /*0420*/  IMAD.WIDE.U32 R4, R4, -0x33333333, RZ ;  /* 0xcccccccd04047825 */ /* 0x000fe200078e00ff */
[----:B------:R-:W-:Y:S02]  /*0430*/  SHF.R.S32.HI R12, RZ, 0x1f, R11 ;  /* 0x0000001fff0c7819 */ /* 0x000fe4000001140b */
[----:B------:R-:W-:Y:S01]  /*0440*/  SHF.R.U32.HI R7, RZ, 0x3, R3 ;  /* 0x00000003ff077819 */ /* 0x000fe20000011603 */
[----:B-1----:R-:W-:Y:S01]  /*0450*/  ULEA UR6, UR6, UR4, 0x18 ;  /* 0x0000000406067291 */ /* 0x002fe2000f8ec03f */
[----:B------:R-:W-:Y:S02]  /*0460*/  SHF.R.U32.HI R3, RZ, 0x4, R0 ;  /* 0x00000004ff037819 */ /* 0x000fe40000011600 */
[----:B------:R-:W-:Y:S01]  /*0470*/  IADD3 R6, -R6, R13, RZ ;  /* 0x0000000d06067210 */ /* 0x000fe20007ffe1ff */
[----:B------:R0:W-:Y:S01]  /*0480*/  STL [R1+0x2c], R7 ;  /* 0x00002c0701007387 */ /* 0x0001e20000100800 */
[----:B------:R-:W-:Y:S01]  /*0490*/  LEA.HI R10, R10, R9, RZ, 0x2 ;  /* 0x000000090a0a7211 */ /* 0x000fe200078f10ff */
[----:B------:R-:W-:Y:S01]  /*04a0*/  UMOV UR4, URZ ;  /* 0x0000003f00047c82 */ /* 0x000fe20008000000 */
[----:B------:R-:W-:-:S02]  /*04b0*/  LEA.HI R12, R12, R11, RZ, 0x2 ;  /* 0x0000000b0c0c7211 */ /* 0x000fc400078f10ff */
[----:B------:R-:W-:Y:S02]  /*04c0*/  SHF.R.U32.HI R2, RZ, 0x3, R5 ;  /* 0x00000003ff027819 */ /* 0x000fe40000011605 */
[----:B------:R-:W-:Y:S02]  /*04d0*/  SHF.R.U32.HI R5, RZ, 0x2, R8 ;  /* 0x00000002ff057819 */ /* 0x000fe40000011608 */
[C---:B------:R-:W-:Y:S01]  /*04e0*/  LOP3.LUT R0, R6.reuse, 0x3, R3, 0x78, !PT ;  /* 0x0000000306007812 */ /* 0x040fe200078e7803 */
[----:B------:R1:W-:Y:S01]  /*04f0*/  STL [R1+0x30], R2 ;  /* 0x0000300201007387 */ /* 0x0003e20000100800 */
[----:B0-----:R-:W-:Y:S02]  /*0500*/  SHF.R.U32.HI R7, RZ, 0x2, R10 ;  /* 0x00000002ff077819 */ /* 0x001fe4000001160a */
[----:B------:R-:W-:Y:S01]  /*0510*/  SHF.R.U32.HI R9, RZ, 0x2, R12 ;  /* 0x00000002ff097819 */ /* 0x000fe2000001160c */
[----:B------:R0:W-:Y:S01]  /*0520*/  STL [R1+0x40], R0 ;  /* 0x0000400001007387 */ /* 0x0001e20000100800 */
[----:B------:R-:W-:-:S02]  /*0530*/  LOP3.LUT R5, R6, 0x3, R5, 0x78, !PT ;  /* 0x0000000306057812 */ /* 0x000fc400078e7805 */
[----:B-1----:R-:W-:-:S03]  /*0540*/  LOP3.LUT R2, R6, 0x3, R7, 0x78, !PT ;  /* 0x0000000306027812 */ /* 0x002fc600078e7807 */
[----:B------:R-:W-:Y:S01]  /*0550*/  STL [R1+0x3c], R5 ;  /* 0x00003c0501007387 */ /* 0x000fe20000100800 */
[----:B0-----:R-:W-:-:S03]  /*0560*/  LOP3.LUT R0, R6, 0x3, R9, 0x78, !PT ;  /* 0x0000000306007812 */ /* 0x001fc600078e7809 */
[----:B------:R0:W-:Y:S04]  /*0570*/  STL [R1+0x38], R2 ;  /* 0x0000380201007387 */ /* 0x0001e80000100800 */
[----:B------:R1:W-:Y:S01]  /*0580*/  STL [R1+0x34], R0 ;  /* 0x0000340001007387 */ /* 0x0003e20000100800 */
[C---:B--2---:R-:W-:Y:S01]  /*0590*/  PRMT R3, R15.reuse, 0x7632, R3 ;  /* 0x000076320f037816 */ /* 0x044fe20000000003 */
[C---:B0-----:R-:W-:Y:S01]  /*05a0*/  IMAD.U32 R2, R14.reuse, 0x10000, RZ ;  /* 0x000100000e027824 */ /* 0x041fe200078e00ff */
[----:B------:R-:W-:Y:S02]  /*05b0*/  PRMT R4, R14, 0x7632, R4 ;  /* 0x000076320e047816 */ /* 0x000fe40000000004 */
[----:B-1----:R-:W-:Y:S01]  /*05c0*/  SHF.L.U32 R0, R15, 0x10, RZ ;  /* 0x000000100f007819 */ /* 0x002fe200000006ff */
[----:B------:R-:W-:Y:S01]  /*05d0*/  IMAD.U32 R3, R3, 0x10000, RZ ;  /* 0x0001000003037824 */ /* 0x000fe200078e00ff */
[----:B------:R-:W-:-:S07]  /*05e0*/  SHF.L.U32 R4, R4, 0x10, RZ ;  /* 0x0000001004047819 */ /* 0x000fce00000006ff */
.L_x_821:
[----:B-1----:R-:W2:Y:S04]  /*05f0*/  LDL R8, [R1+0x2c] ;  /* 0x00002c0001087983 */ /* 0x002ea80000100800 */
[----:B------:R-:W3:Y:S01]  /*0600*/  LDL R14, [R1+0x30] ;  /* 0x00003000010e7983 */ /* 0x000ee20000100800 */
[----:B------:R-:W-:Y:S01]  /*0610*/  USHF.L.U32 UR7, UR16, 0x5, URZ ;  /* 0x0000000510077899 */ /* 0x000fe2000800063f */
[----:B------:R-:W-:Y:S01]  /*0620*/  HFMA2.MMA R7, -RZ, RZ, 0, 0 ;  /* 0x00000000ff077435 */ /* 0x000fe200000001ff */
[----:B------:R-:W-:Y:S01]  /*0630*/  MOV R11, UR9 ;  /* 0x00000009000b7c02 */ /* 0x000fe20008000f00 */
[----:B------:R-:W0:Y:S01]  /*0640*/  S2R R5, SR_TID.X ;  /* 0x0000000000057919 */ /* 0x000e220000002100 */
[----:B------:R-:W-:Y:S02]  /*0650*/  ULOP3.LUT UR7, UR7, 0x3e0, URZ, 0xc0, !UPT ;  /* 0x000003e007077892 */ /* 0x000fe4000f8ec03f */
[----:B------:R-:W-:Y:S01]  /*0660*/  USHF.L.U32 UR12, UR9, 0x5, URZ ;  /* 0x00000005090c7899 */ /* 0x000fe2000800063f */
[----:B------:R-:W-:Y:S01]  /*0670*/  STL [R1+0x58], R25 ;  /* 0x0000581901007387 */ /* 0x000fe20000100800 */
[----:B------:R-:W-:Y:S01]  /*0680*/  USHF.L.U64.HI UR13, UR9, 0x5, UR5 ;  /* 0x00000005090d7899 */ /* 0x000fe20008010205 */
[----:B------:R-:W-:Y:S01]  /*0690*/  ULDC.64 UR14, c[0x0][0x248] ;  /* 0x00009200000e7ab9 */ /* 0x000fe20000000a00 */
[----:B------:R-:W-:Y:S01]  /*06a0*/  ULDC.64 UR18, c[0x0][0x230] ;  /* 0x00008c0000127ab9 */ /* 0x000fe20000000a00 */
[----:B------:R-:W-:Y:S01]  /*06b0*/  ULDC.64 UR20, c[0x0][0x228] ;  /* 0x00008a0000147ab9 */ /* 0x000fe20000000a00 */
[----:B------:R-:W-:Y:S04]  /*06c0*/  STL [R1+0x54], R24 ;  /* 0x0000541801007387 */ /* 0x000fe80000100800 */
[----:B------:R-:W-:Y:S04]  /*06d0*/  STL [R1+0x50], R29 ;  /* 0x0000501d01007387 */ /* 0x000fe80000100800 */
[----:B------:R-:W-:Y:S01]  /*06e0*/  STL [R1+0x4c], R28 ;  /* 0x00004c1c01007387 */ /* 0x000fe20000100800 */
[----:B0-----:R-:W-:-:S05]  /*06f0*/  IMAD.WIDE.U32 R68, R5, -0x33333333, RZ ;  /* 0xcccccccd05447825 */ /* 0x001fca00078e00ff */
[----:B------:R-:W-:-:S05]  /*0700*/  SHF.R.U32.HI R68, RZ, 0x6, R69 ;  /* 0x00000006ff447819 */ /* 0x000fca0000011645 */
[C---:B------:R-:W-:Y:S02]  /*0710*/  IMAD R5, R68.reuse, -0x50, R5 ;  /* 0xffffffb044057824 */ /* 0x040fe400078e0205 */
[----:B------:R-:W-:Y:S01]  /*0720*/  VIADD R9, R68, UR7 ;  /* 0x0000000744097c36 */ /* 0x000fe20008000000 */
[----:B------:R-:W-:Y:S02]  /*0730*/  UIMAD UR7, UR5, 0x50000, URZ ;  /* 0x00050000050778a4 */ /* 0x000fe4000f8e023f */
[----:B------:R-:W-:Y:S01]  /*0740*/  SHF.L.U32 R6, R5, 0x2, RZ ;  /* 0x0000000205067819 */ /* 0x000fe200000006ff */
[----:B------:R-:W-:-:S04]  /*0750*/  IMAD R9, R9, 0x140, RZ ;  /* 0x0000014009097824 */ /* 0x000fc800078e02ff */
[----:B------:R-:W-:-:S04]  /*0760*/  IMAD.WIDE.U32 R6, R11, 0x50000, R6 ;  /* 0x000500000b067825 */ /* 0x000fc800078e0006 */
[----:B------:R-:W-:Y:S01]  /*0770*/  VIADD R7, R7, UR7 ;  /* 0x0000000707077c36 */ /* 0x000fe20008000000 */
[----:B------:R-:W-:Y:S01]  /*0780*/  ULDC UR7, c[0x0][0x250] ;  /* 0x0000940000077ab9 */ /* 0x000fe20000000800 */
[----:B--2---:R-:W-:Y:S02]  /*0790*/  IADD3 R10, P0, R8, UR12, RZ ;  /* 0x0000000c080a7c10 */ /* 0x004fe4000ff1e0ff */
[----:B------:R-:W-:Y:S02]  /*07a0*/  IADD3 R8, P1, R9, R6, RZ ;  /* 0x0000000609087210 */ /* 0x000fe40007f3e0ff */
[----:B------:R-:W-:Y:S02]  /*07b0*/  IADD3.X R13, RZ, UR13, RZ, P0, !PT ;  /* 0x0000000dff0d7c10 */ /* 0x000fe400087fe4ff */
[----:B------:R-:W-:Y:S02]  /*07c0*/  LEA R32, P0, R10, UR14, 0x3 ;  /* 0x0000000e0a207c11 */ /* 0x000fe4000f8018ff */
[----:B------:R-:W-:-:S02]  /*07d0*/  IADD3.X R11, RZ, R7, RZ, P1, !PT ;  /* 0x00000007ff0b7210 */ /* 0x000fc40000ffe4ff */
[----:B------:R-:W-:Y:S02]  /*07e0*/  LEA.HI.X R33, R10, UR15, R13, 0x3, P0 ;  /* 0x0000000f0a217c11 */ /* 0x000fe400080f1c0d */
[C---:B------:R-:W-:Y:S01]  /*07f0*/  SHF.L.U64.HI R12, R8.reuse, 0x1, R11 ;  /* 0x00000001080c7819 */ /* 0x040fe2000001020b */
[----:B------:R-:W-:Y:S01]  /*0800*/  VIADD R11, R9, 0x500 ;  /* 0x00000500090b7836 */ /* 0x000fe20000000000 */
[----:B------:R-:W-:Y:S02]  /*0810*/  SHF.L.U32 R15, R8, 0x1, RZ ;  /* 0x00000001080f7819 */ /* 0x000fe400000006ff */
[----:B------:R-:W2:Y:S02]  /*0820*/  LDG.E.64.CONSTANT R32, desc[UR10][R32.64] ;  /* 0x0000000a20207981 */ /* 0x000ea4000c1e9b00 */
[----:B------:R-:W-:Y:S02]  /*0830*/  IADD3 R34, P0, R15, UR18, RZ ;  /* 0x000000120f227c10 */ /* 0x000fe4000ff1e0ff */
[----:B------:R-:W-:Y:S01]  /*0840*/  IADD3 R11, P2, R11, R6, RZ ;  /* 0x000000060b0b7210 */ /* 0x000fe20007f5e0ff */
[----:B------:R0:W-:Y:S01]  /*0850*/  STL [R1+0x28], R12 ;  /* 0x0000280c01007387 */ /* 0x0001e20000100800 */
[----:B------:R-:W-:-:S02]  /*0860*/  IADD3.X R35, R12, UR19, RZ, P0, !PT ;  /* 0x000000130c237c10 */ /* 0x000fc400087fe4ff */
[----:B------:R-:W-:Y:S01]  /*0870*/  IADD3 R36, P1, R15, UR20, RZ ;  /* 0x000000140f247c10 */ /* 0x000fe2000ff3e0ff */
[----:B------:R-:W-:Y:S01]  /*0880*/  STL [R1+0x14], R15 ;  /* 0x0000140f01007387 */ /* 0x000fe20000100800 */
[----:B------:R-:W-:Y:S02]  /*0890*/  IADD3.X R8, RZ, R7, RZ, P2, !PT ;  /* 0x00000007ff087210 */ /* 0x000fe400017fe4ff */
[C---:B------:R-:W-:Y:S01]  /*08a0*/  SHF.L.U32 R13, R11.reuse, 0x1, RZ ;  /* 0x000000010b0d7819 */ /* 0x040fe200000006ff */
[----:B------:R-:W4:Y:S01]  /*08b0*/  LDG.E.64.CONSTANT R34, desc[UR10][R34.64] ;  /* 0x0000000a22227981 */ /* 0x000f22000c1e9b00 */
[----:B------:R-:W-:Y:S02]  /*08c0*/  IADD3.X R37, R12, UR21, RZ, P1, !PT ;  /* 0x000000150c257c10 */ /* 0x000fe40008ffe4ff */
[----:B---3--:R-:W-:Y:S02]  /*08d0*/  IADD3 R10, P0, R14, UR12, RZ ;  /* 0x0000000c0e0a7c10 */ /* 0x008fe4000ff1e0ff */
[----:B0-----:R-:W-:-:S02]  /*08e0*/  SHF.L.U64.HI R12, R11, 0x1, R8 ;  /* 0x000000010b0c7819 */ /* 0x001fc40000010208 */
[C---:B------:R-:W-:Y:S01]  /*08f0*/  IADD3 R38, P1, R13.reuse, UR18, RZ ;  /* 0x000000120d267c10 */ /* 0x040fe2000ff3e0ff */
[----:B------:R-:W-:Y:S01]  /*0900*/  IMAD.X R11, RZ, RZ, UR13, P0 ;  /* 0x0000000dff0b7e24 */ /* 0x000fe200080e06ff */
[----:B------:R-:W-:Y:S01]  /*0910*/  IADD3 R40, P2, R13, UR20, RZ ;  /* 0x000000140d287c10 */ /* 0x000fe2000ff5e0ff */
[----:B------:R-:W3:Y:S01]  /*0920*/  LDG.E.64.CONSTANT R36, desc[UR10][R36.64] ;  /* 0x0000000a24247981 */ /* 0x000ee2000c1e9b00 */
[----:B------:R-:W-:Y:S01]  /*0930*/  IADD3.X R39, R12, UR19, RZ, P1, !PT ;  /* 0x000000130c277c10 */ /* 0x000fe20008ffe4ff */
[----:B------:R-:W-:Y:S01]  /*0940*/  ULDC.64 UR12, c[0x0][0x258] ;  /* 0x00009600000c7ab9 */ /* 0x000fe20000000a00 */
[----:B------:R-:W-:Y:S02]  /*0950*/  LEA R42, P0, R10, UR14, 0x3 ;  /* 0x0000000e0a2a7c11 */ /* 0x000fe4000f8018ff */
[----:B------:R-:W-:Y:S02]  /*0960*/  IADD3.X R41, R12, UR21, RZ, P2, !PT ;  /* 0x000000150c297c10 */ /* 0x000fe400097fe4ff */
[----:B------:R-:W-:Y:S01]  /*0970*/  LEA.HI.X R43, R10, UR15, R11, 0x3, P0 ;  /* 0x0000000f0a2b7c11 */ /* 0x000fe200080f1c0b */
[----:B------:R-:W3:Y:S04]  /*0980*/  LDG.E.64.CONSTANT R38, desc[UR10][R38.64] ;  /* 0x0000000a26267981 */ /* 0x000ee8000c1e9b00 */
[----:B------:R-:W3:Y:S04]  /*0990*/  LDG.E.64.CONSTANT R40, desc[UR10][R40.64] ;  /* 0x0000000a28287981 */ /* 0x000ee8000c1e9b00 */
[----:B------:R-:W3:Y:S01]  /*09a0*/  LDG.E.64.CONSTANT R42, desc[UR10][R42.64] ;  /* 0x0000000a2a2a7981 */ /* 0x000ee2000c1e9b00 */
[----:B------:R-:W-:-:S04]  /*09b0*/  IADD3 R11, R9, 0xa00, RZ ;  /* 0x00000a00090b7810 */ /* 0x000fc80007ffe0ff */
[----:B------:R-:W-:Y:S01]  /*09c0*/  IADD3 R11, P0, R11, R6, RZ ;  /* 0x000000060b0b7210 */ /* 0x000fe20007f1e0ff */
[----:B------:R0:W-:Y:S03]  /*09d0*/  STL [R1+0x20], R13 ;  /* 0x0000200d01007387 */ /* 0x0001e60000100800 */
[----:B------:R-:W-:Y:S01]  /*09e0*/  IADD3.X R8, RZ, R7, RZ, P0, !PT ;  /* 0x00000007ff087210 */ /* 0x000fe200007fe4ff */
[----:B------:R1:W-:Y:S01]  /*09f0*/  STL [R1+0x24], R12 ;  /* 0x0000240c01007387 */ /* 0x0003e20000100800 */
[C---:B0-----:R-:W-:Y:S02]  /*0a00*/  IMAD.SHL.U32 R13, R11.reuse, 0x2, RZ ;  /* 0x000000020b0d7824 */ /* 0x041fe400078e00ff */
[----:B-1----:R-:W-:-:S03]  /*0a10*/  SHF.L.U64.HI R12, R11, 0x1, R8 ;  /* 0x000000010b0c7819 */ /* 0x002fc60000010208 */
[----:B------:R-:W-:-:S04]  /*0a20*/  IADD3 R44, P0, R13, UR18, RZ ;  /* 0x000000120d2c7c10 */ /* 0x000fc8000ff1e0ff */
[C---:B------:R-:W-:Y:S02]  /*0a30*/  IADD3.X R45, R12.reuse, UR19, RZ, P0, !PT ;  /* 0x000000130c2d7c10 */ /* 0x040fe400087fe4ff */
[----:B------:R-:W-:Y:S02]  /*0a40*/  IADD3 R46, P0, R13, UR20, RZ ;  /* 0x000000140d2e7c10 */ /* 0x000fe4000ff1e0ff */
[----:B------:R-:W-:Y:S02]  /*0a50*/  IADD3 R11, R9, 0xf00, RZ ;  /* 0x00000f00090b7810 */ /* 0x000fe40007ffe0ff */
[----:B------:R-:W-:Y:S01]  /*0a60*/  IADD3.X R47, R12, UR21, RZ, P0, !PT ;  /* 0x000000150c2f7c10 */ /* 0x000fe200087fe4ff */
[----:B------:R-:W3:Y:S01]  /*0a70*/  LDG.E.64.CONSTANT R44, desc[UR10][R44.64] ;  /* 0x0000000a2c2c7981 */ /* 0x000ee2000c1e9b00 */
[----:B------:R-:W-:-:S03]  /*0a80*/  IADD3 R11, P0, R11, R6, RZ ;  /* 0x000000060b0b7210 */ /* 0x000fc60007f1e0ff */
[----:B------:R-:W-:Y:S01]  /*0a90*/  STL [R1+0x18], R13 ;  /* 0x0000180d01007387 */ /* 0x000fe20000100800 */
[----:B------:R-:W-:-:S03]  /*0aa0*/  IADD3.X R8, RZ, R7, RZ, P0, !PT ;  /* 0x00000007ff087210 */ /* 0x000fc600007fe4ff */
[----:B------:R0:W-:Y:S04]  /*0ab0*/  STL [R1+0x1c], R12 ;  /* 0x00001c0c01007387 */ /* 0x0001e80000100800 */
[----:B------:R-:W3:Y:S01]  /*0ac0*/  LDG.E.64.CONSTANT R46, desc[UR10][R46.64] ;  /* 0x0000000a2e2e7981 */ /* 0x000ee2000c1e9b00 */
[C---:B------:R-:W-:Y:S01]  /*0ad0*/  SHF.L.U64.HI R10, R11.reuse, 0x1, R8 ;  /* 0x000000010b0a7819 */ /* 0x040fe20000010208 */
[----:B0-----:R-:W-:-:S05]  /*0ae0*/  IMAD.SHL.U32 R12, R11, 0x2, RZ ;  /* 0x000000020b0c7824 */ /* 0x001fca00078e00ff */
[C---:B------:R-:W-:Y:S02]  /*0af0*/  IADD3 R48, P0, R12.reuse, UR18, RZ ;  /* 0x000000120c307c10 */ /* 0x040fe4000ff1e0ff */
[----:B------:R-:W-:Y:S02]  /*0b00*/  IADD3 R50, P1, R12, UR20, RZ ;  /* 0x000000140c327c10 */ /* 0x000fe4000ff3e0ff */
[C---:B------:R-:W-:Y:S02]  /*0b10*/  IADD3.X R49, R10.reuse, UR19, RZ, P0, !PT ;  /* 0x000000130a317c10 */ /* 0x040fe400087fe4ff */
[----:B------:R-:W-:Y:S02]  /*0b20*/  IADD3.X R51, R10, UR21, RZ, P1, !PT ;  /* 0x000000150a337c10 */ /* 0x000fe40008ffe4ff */
[----:B------:R-:W-:Y:S02]  /*0b30*/  IADD3 R11, R9, 0x1400, RZ ;  /* 0x00001400090b7810 */ /* 0x000fe40007ffe0ff */
[----:B------:R-:W3:Y:S02]  /*0b40*/  LDG.E.64.CONSTANT R48, desc[UR10][R48.64] ;  /* 0x0000000a30307981 */ /* 0x000ee4000c1e9b00 */
[----:B------:R-:W-:-:S02]  /*0b50*/  IADD3 R11, P0, R11, R6, RZ ;  /* 0x000000060b0b7210 */ /* 0x000fc40007f1e0ff */
[----:B------:R-:W3:Y:S02]  /*0b60*/  LDG.E.64.CONSTANT R50, desc[UR10][R50.64] ;  /* 0x0000000a32327981 */ /* 0x000ee4000c1e9b00 */
[----:B------:R-:W-:Y:S02]  /*0b70*/  IADD3.X R8, RZ, R7, RZ, P0, !PT ;  /* 0x00000007ff087210 */ /* 0x000fe400007fe4ff */
[----:B------:R0:W-:Y:S04]  /*0b80*/  STL [R1+0xc], R12 ;  /* 0x00000c0c01007387 */ /* 0x0001e80000100800 */
[----:B------:R1:W-:Y:S01]  /*0b90*/  STL [R1+0x10], R10 ;  /* 0x0000100a01007387 */ /* 0x0003e20000100800 */
[C---:B0-----:R-:W-:Y:S01]  /*0ba0*/  IMAD.SHL.U32 R12, R11.reuse, 0x2, RZ ;  /* 0x000000020b0c7824 */ /* 0x041fe200078e00ff */
[----:B-1----:R-:W-:-:S04]  /*0bb0*/  SHF.L.U64.HI R10, R11, 0x1, R8 ;  /* 0x000000010b0a7819 */ /* 0x002fc80000010208 */
[----:B------:R-:W-:Y:S02]  /*0bc0*/  IADD3 R52, P0, R12, UR18, RZ ;  /* 0x000000120c347c10 */ /* 0x000fe4000ff1e0ff */
[----:B------:R-:W-:Y:S02]  /*0bd0*/  IADD3 R11, R9, 0x1900, RZ ;  /* 0x00001900090b7810 */ /* 0x000fe40007ffe0ff */
[----:B------:R-:W-:Y:S02]  /*0be0*/  IADD3.X R53, R10, UR19, RZ, P0, !PT ;  /* 0x000000130a357c10 */ /* 0x000fe400087fe4ff */
[----:B------:R-:W-:Y:S02]  /*0bf0*/  IADD3 R11, P0, R11, R6, RZ ;  /* 0x000000060b0b7210 */ /* 0x000fe40007f1e0ff */
[----:B------:R-:W-:Y:S02]  /*0c00*/  IADD3 R54, P1, R12, UR20, RZ ;  /* 0x000000140c367c10 */ /* 0x000fe4000ff3e0ff */
[----:B------:R-:W-:Y:S01]  /*0c10*/  IADD3.X R8, RZ, R7, RZ, P0, !PT ;  /* 0x00000007ff087210 */ /* 0x000fe200007fe4ff */
[----:B------:R-:W-:Y:S01]  /*0c20*/  IMAD.SHL.U32 R89, R11, 0x2, RZ ;  /* 0x000000020b597824 */ /* 0x000fe200078e00ff */
[----:B------:R-:W-:Y:S01]  /*0c30*/  IADD3.X R55, R10, UR21, RZ, P1, !PT ;  /* 0x000000150a377c10 */ /* 0x000fe20008ffe4ff */
[----:B------:R-:W3:Y:S04]  /*0c40*/  LDG.E.64.CONSTANT R52, desc[UR10][R52.64] ;  /* 0x0000000a34347981 */ /* 0x000ee8000c1e9b00 */
[----:B------:R-:W-:Y:S01]  /*0c50*/  STL [R1+0x4], R12 ;  /* 0x0000040c01007387 */ /* 0x000fe20000100800 */
[----:B------:R-:W-:-:S03]  /*0c60*/  IADD3 R56, P0, R89, UR18, RZ ;  /* 0x0000001259387c10 */ /* 0x000fc6000ff1e0ff */
[----:B------:R0:W-:Y:S01]  /*0c70*/  STL [R1+0x8], R10 ;  /* 0x0000080a01007387 */ /* 0x0001e20000100800 */
[----:B------:R-:W-:-:S03]  /*0c80*/  IADD3 R58, P1, R89, UR20, RZ ;  /* 0x00000014593a7c10 */ /* 0x000fc6000ff3e0ff */
[----:B------:R-:W3:Y:S01]  /*0c90*/  LDG.E.64.CONSTANT R54, desc[UR10][R54.64] ;  /* 0x0000000a36367981 */ /* 0x000ee2000c1e9b00 */
[----:B0-----:R-:W-:Y:S02]  /*0ca0*/  SHF.L.U64.HI R10, R11, 0x1, R8 ;  /* 0x000000010b0a7819 */ /* 0x001fe40000010208 */
[----:B------:R-:W-:Y:S02]  /*0cb0*/  IADD3 R11, R9, 0x1e00, RZ ;  /* 0x00001e00090b7810 */ /* 0x000fe40007ffe0ff */
[C---:B------:R-:W-:Y:S02]  /*0cc0*/  IADD3.X R57, R10.reuse, UR19, RZ, P0, !PT ;  /* 0x000000130a397c10 */ /* 0x040fe400087fe4ff */
[----:B------:R-:W-:Y:S02]  /*0cd0*/  IADD3 R11, P0, R11, R6, RZ ;  /* 0x000000060b0b7210 */ /* 0x000fe40007f1e0ff */
[----:B------:R-:W-:Y:S02]  /*0ce0*/  IADD3.X R59, R10, UR21, RZ, P1, !PT ;  /* 0x000000150a3b7c10 */ /* 0x000fe40008ffe4ff */
[----:B------:R-:W3:Y:S01]  /*0cf0*/  LDG.E.64.CONSTANT R56, desc[UR10][R56.64] ;  /* 0x0000000a38387981 */ /* 0x000ee2000c1e9b00 */
[----:B------:R-:W-:Y:S01]  /*0d00*/  IMAD.SHL.U32 R87, R11, 0x2, RZ ;  /* 0x000000020b577824 */ /* 0x000fe200078e00ff */
[----:B------:R-:W-:-:S02]  /*0d10*/  IADD3.X R88, RZ, R7, RZ, P0, !PT ;  /* 0x00000007ff587210 */ /* 0x000fc400007fe4ff */
[----:B------:R-:W3:Y:S02]  /*0d20*/  LDG.E.64.CONSTANT R58, desc[UR10][R58.64] ;  /* 0x0000000a3a3a7981 */ /* 0x000ee4000c1e9b00 */
[----:B------:R-:W-:Y:S02]  /*0d30*/  SHF.L.U64.HI R88, R11, 0x1, R88 ;  /* 0x000000010b587819 */ /* 0x000fe40000010258 */
[C---:B------:R-:W-:Y:S02]  /*0d40*/  IADD3 R60, P0, R87.reuse, UR18, RZ ;  /* 0x00000012573c7c10 */ /* 0x040fe4000ff1e0ff */
[----:B------:R-:W-:Y:S02]  /*0d50*/  IADD3 R62, P1, R87, UR20, RZ ;  /* 0x00000014573e7c10 */ /* 0x000fe4000ff3e0ff */
[C---:B------:R-:W-:Y:S02]  /*0d60*/  IADD3.X R61, R88.reuse, UR19, RZ, P0, !PT ;  /* 0x00000013583d7c10 */ /* 0x040fe400087fe4ff */
[----:B------:R-:W-:-:S02]  /*0d70*/  IADD3.X R63, R88, UR21, RZ, P1, !PT ;  /* 0x00000015583f7c10 */ /* 0x000fc40008ffe4ff */
[----:B------:R-:W-:Y:S02]  /*0d80*/  IADD3 R9, R9, 0x2300, RZ ;  /* 0x0000230009097810 */ /* 0x000fe40007ffe0ff */
[----:B------:R-:W3:Y:S02]  /*0d90*/  LDG.E.64.CONSTANT R60, desc[UR10][R60.64] ;  /* 0x0000000a3c3c7981 */ /* 0x000ee4000c1e9b00 */
[----:B------:R-:W-:Y:S02]  /*0da0*/  IADD3 R9, P0, R9, R6, RZ ;  /* 0x0000000609097210 */ /* 0x000fe40007f1e0ff */
[----:B------:R-:W3:Y:S02]  /*0db0*/  LDG.E.64.CONSTANT R62, desc[UR10][R62.64] ;  /* 0x0000000a3e3e7981 */ /* 0x000ee4000c1e9b00 */
[----:B------:R-:W-:Y:S01]  /*0dc0*/  IADD3.X R86, RZ, R7, RZ, P0, !PT ;  /* 0x00000007ff567210 */ /* 0x000fe200007fe4ff */
[----:B------:R-:W-:-:S03]  /*0dd0*/  IMAD.SHL.U32 R85, R9, 0x2, RZ ;  /* 0x0000000209557824 */ /* 0x000fc600078e00ff */
[----:B------:R-:W-:Y:S02]  /*0de0*/  SHF.L.U64.HI R86, R9, 0x1, R86 ;  /* 0x0000000109567819 */ /* 0x000fe40000010256 */
[C---:B------:R-:W-:Y:S02]  /*0df0*/  IADD3 R64, P0, R85.reuse, UR18, RZ ;  /* 0x0000001255407c10 */ /* 0x040fe4000ff1e0ff */
[----:B------:R-:W-:Y:S02]  /*0e00*/  IADD3 R66, P1, R85, UR20, RZ ;  /* 0x0000001455427c10 */ /* 0x000fe4000ff3e0ff */
[C---:B------:R-:W-:Y:S02]  /*0e10*/  IADD3.X R65, R86.reuse, UR19, RZ, P0, !PT ;  /* 0x0000001356417c10 */ /* 0x040fe400087fe4ff */
[----:B------:R-:W-:-:S04]  /*0e20*/  IADD3.X R67, R86, UR21, RZ, P1, !PT ;  /* 0x0000001556437c10 */ /* 0x000fc80008ffe4ff */
[----:B------:R-:W3:Y:S04]  /*0e30*/  LDG.E.64.CONSTANT R64, desc[UR10][R64.64] ;  /* 0x0000000a40407981 */ /* 0x000ee8000c1e9b00 */
[----:B------:R-:W3:Y:S04]  /*0e40*/  LDG.E.64.CONSTANT R66, desc[UR10][R66.64] ;  /* 0x0000000a42427981 */ /* 0x000ee8000c1e9b00 */
[----:B------:R-:W-:Y:S04]  /*0e50*/  STL [R1+0x48], R89 ;  /* 0x0000485901007387 */ /* 0x000fe80000100800 */
[----:B------:R0:W-:Y:S02]  /*0e60*/  STL [R1], R10 ;  /* 0x0000000a01007387 */ /* 0x0001e40000100800 */
[----:B0-----:R-:W-:-:S05]  /*0e70*/  MOV R10, 0x28 ;  /* 0x00000028000a7802 */ /* 0x001fca0000000f00 */
[----:B------:R-:W-:-:S05]  /*0e80*/  IMAD R5, R5, R10, UR6 ;  /* 0x0000000605057e24 */ /* 0x000fca000f8e020a */
[----:B------:R-:W-:Y:S01]  /*0e90*/  LEA R68, R68, R5, 0x3 ;  /* 0x0000000544447211 */ /* 0x000fe200078e18ff */
[----:B--2---:R-:W-:-:S06]  /*0ea0*/  FADD.FTZ R7, R33, UR7 ;  /* 0x0000000721077e21 */ /* 0x004fcc0008010000 */
[----:B------:R-:W0:Y:S01]  /*0eb0*/  MUFU.RSQ R7, R7 ;  /* 0x0000000700077308 */ /* 0x000e220000001400 */
[C---:B----4-:R-:W-:Y:S02]  /*0ec0*/  PRMT R8, R34.reuse, 0x7632, R8 ;  /* 0x0000763222087816 */ /* 0x050fe40000000008 */
[----:B------:R-:W-:-:S03]  /*0ed0*/  SHF.L.U32 R9, R34, 0x10, RZ ;  /* 0x0000001022097819 */ /* 0x000fc600000006ff */
[----:B------:R-:W-:Y:S02]  /*0ee0*/  IMAD.U32 R13, R8, 0x10000, RZ ;  /* 0x00010000080d7824 */ /* 0x000fe400078e00ff */
[C---:B------:R-:W-:Y:S02]  /*0ef0*/  FADD.FTZ R84, -R32.reuse, R9 ;  /* 0x0000000920547221 */ /* 0x040fe40000010100 */
[----:B------:R-:W-:Y:S01]  /*0f00*/  FADD.FTZ R8, -R32, R13 ;  /* 0x0000000d20087221 */ /* 0x000fe20000010100 */
[C---:B---3--:R-:W-:Y:S02]  /*0f10*/  SHF.L.U32 R6, R36.reuse, 0x10, RZ ;  /* 0x0000001024067819 */ /* 0x048fe400000006ff */
[----:B------:R-:W-:Y:S01]  /*0f20*/  PRMT R11, R36, 0x7632, R11 ;  /* 0x00007632240b7816 */ /* 0x000fe2000000000b */
[----:B0-----:R-:W-:Y:S02]  /*0f30*/  FMUL.FTZ R84, R7, R84 ;  /* 0x0000005407547220 */ /* 0x001fe40000410000 */
[----:B------:R-:W-:Y:S01]  /*0f40*/  FMUL.FTZ R9, R2, R6 ;  /* 0x0000000602097220 */ /* 0x000fe20000410000 */
[----:B------:R-:W-:Y:S01]  /*0f50*/  SHF.L.U32 R11, R11, 0x10, RZ ;  /* 0x000000100b0b7819 */ /* 0x000fe200000006ff */
[----:B------:R-:W-:-:S02]  /*0f60*/  IMAD.U32 R13, R38, 0x10000, RZ ;  /* 0x00010000260d7824 */ /* 0x000fc400078e00ff */
[----:B------:R-:W-:Y:S02]  /*0f70*/  FMUL.FTZ R8, R7, R8 ;  /* 0x0000000807087220 */ /* 0x000fe40000410000 */
[----:B------:R-:W-:Y:S01]  /*0f80*/  FADD.FTZ R12, -R32, R13 ;  /* 0x0000000d200c7221 */ /* 0x000fe20000010100 */
[----:B------:R-:W-:Y:S01]  /*0f90*/  SHF.L.U32 R5, R40, 0x10, RZ ;  /* 0x0000001028057819 */ /* 0x000fe200000006ff */
[----:B------:R-:W-:Y:S01]  /*0fa0*/  FMUL.FTZ R10, R4, R11 ;  /* 0x0000000b040a7220 */ /* 0x000fe20000410000 */
[----:B------:R-:W-:Y:S01]  /*0fb0*/  FFMA.FTZ R9, R84, R9, RZ ;  /* 0x0000000954097223 */ /* 0x000fe200000100ff */
[----:B------:R-:W-:Y:S01]  /*0fc0*/  FADD.FTZ R14, R43, UR7 ;  /* 0x000000072b0e7e21 */ /* 0x000fe20008010000 */
[----:B------:R-:W-:Y:S01]  /*0fd0*/  FMUL.FTZ R83, R7, R12 ;  /* 0x0000000c07537220 */ /* 0x000fe20000410000 */
[----:B------:R-:W-:Y:S01]  /*0fe0*/  FMUL.FTZ R23, R2, R5 ;  /* 0x0000000502177220 */ /* 0x000fe20000410000 */
[----:B------:R-:W-:Y:S01]  /*0ff0*/  FFMA.FTZ R10, R8, R10, R9 ;  /* 0x0000000a080a7223 */ /* 0x000fe20000010009 */
[----:B------:R-:W0:Y:S01]  /*1000*/  MUFU.RSQ R12, R14 ;  /* 0x0000000e000c7308 */ /* 0x000e220000001400 */
[----:B------:R-:W-:-:S02]  /*1010*/  FFMA.FTZ R9, R2, R6, RZ ;  /* 0x0000000602097223 */ /* 0x000fc400000100ff */
[--C-:B------:R-:W-:Y:S01]  /*1020*/  FFMA.FTZ R23, R83, R23, R10.reuse ;  /* 0x0000001753177223 */ /* 0x100fe2000001000a */
[----:B------:R-:W-:Y:S01]  /*1030*/  PRMT R10, R38, 0x7632, R10 ;  /* 0x00007632260a7816 */ /* 0x000fe2000000000a */
[C---:B------:R-:W-:Y:S01]  /*1040*/  IMAD.U32 R21, R35.reuse, 0x10000, RZ ;  /* 0x0001000023157824 */ /* 0x040fe200078e00ff */
[----:B------:R-:W-:Y:S01]  /*1050*/  PRMT R17, R35, 0x7632, R17 ;  /* 0x0000763223117816 */ /* 0x000fe20000000011 */
[-C--:B------:R-:W-:Y:S01]  /*1060*/  FFMA.FTZ R9, R4, R11.reuse, R9 ;  /* 0x0000000b04097223 */ /* 0x080fe20000010009 */
[----:B------:R-:W-:Y:S01]  /*1070*/  SHF.L.U32 R19, R10, 0x10, RZ ;  /* 0x000000100a137819 */ /* 0x000fe200000006ff */
[----:B------:R-:W-:Y:S01]  /*1080*/  FADD.FTZ R72, R11, R27 ;  /* 0x0000001b0b487221 */ /* 0x000fe20000010000 */
[----:B------:R-:W-:Y:S01]  /*1090*/  FFMA.FTZ R43, R8, R11, R26 ;  /* 0x0000000b082b7223 */ /* 0x000fe2000001001a */
[C---:B------:R-:W-:Y:S01]  /*10a0*/  SHF.L.U32 R11, R37.reuse, 0x10, RZ ;  /* 0x00000010250b7819 */ /* 0x040fe200000006ff */
[----:B------:R-:W-:Y:S01]  /*10b0*/  FADD.FTZ R21, -R42, R21 ;  /* 0x000000152a157221 */ /* 0x000fe20000010100 */
[----:B------:R-:W-:-:S02]  /*10c0*/  PRMT R8, R37, 0x7632, R8 ;  /* 0x0000763225087816 */ /* 0x000fc40000000008 */
[----:B------:R-:W-:Y:S02]  /*10d0*/  SHF.L.U32 R17, R17, 0x10, RZ ;  /* 0x0000001011117819 */ /* 0x000fe400000006ff */
[----:B------:R-:W-:Y:S01]  /*10e0*/  PRMT R13, R40, 0x7632, R13 ;  /* 0x00007632280d7816 */ /* 0x000fe2000000000d */
[----:B------:R-:W-:Y:S01]  /*10f0*/  FADD.FTZ R18, -R32, R19 ;  /* 0x0000001320127221 */ /* 0x000fe20000010100 */
[----:B------:R-:W-:Y:S02]  /*1100*/  IMAD.U32 R8, R8, 0x10000, RZ ;  /* 0x0001000008087824 */ /* 0x000fe400078e00ff */
[----:B------:R-:W-:Y:S01]  /*1110*/  FMUL.FTZ R15, R0, R11 ;  /* 0x0000000b000f7220 */ /* 0x000fe20000410000 */
[----:B------:R-:W-:Y:S01]  /*1120*/  SHF.L.U32 R13, R13, 0x10, RZ ;  /* 0x000000100d0d7819 */ /* 0x000fe200000006ff */
[----:B0-----:R-:W-:Y:S01]  /*1130*/  FMUL.FTZ R76, R12, R21 ;  /* 0x000000150c4c7220 */ /* 0x001fe20000410000 */
[----:B------:R-:W-:Y:S01]  /*1140*/  FADD.FTZ R19, -R42, R17 ;  /* 0x000000112a137221 */ /* 0x000fe20000010100 */
[----:B------:R-:W-:Y:S01]  /*1150*/  FFMA.FTZ R17, R2, R5, R9 ;  /* 0x0000000502117223 */ /* 0x000fe20000010009 */
[----:B------:R-:W-:Y:S01]  /*1160*/  FMUL.FTZ R18, R7, R18 ;  /* 0x0000001207127220 */ /* 0x000fe20000410000 */
[----:B------:R-:W-:Y:S01]  /*1170*/  FMUL.FTZ R14, R3, R8 ;  /* 0x00000008030e7220 */ /* 0x000fe20000410000 */
[----:B------:R-:W-:Y:S01]  /*1180*/  FMUL.FTZ R9, R12, R19 ;  /* 0x000000130c097220 */ /* 0x000fe20000410000 */
[----:B------:R-:W-:Y:S01]  /*1190*/  FFMA.FTZ R20, R76, R15, RZ ;  /* 0x0000000f4c147223 */ /* 0x000fe200000100ff */
[CC--:B------:R-:W-:Y:S01]  /*11a0*/  FMUL.FTZ R10, R4.reuse, R13.reuse ;  /* 0x0000000d040a7220 */ /* 0x0c0fe20000410000 */
[-C--:B------:R-:W-:Y:S01]  /*11b0*/  FFMA.FTZ R16, R4, R13.reuse, R17 ;  /* 0x0000000d04107223 */ /* 0x080fe20000010011 */
[----:B------:R-:W-:Y:S01]  /*11c0*/  FADD.FTZ R72, R72, R13 ;  /* 0x0000000d48487221 */ /* 0x000fe20000010000 */
[----:B------:R-:W-:Y:S01]  /*11d0*/  FFMA.FTZ R43, R18, R13, R43 ;  /* 0x0000000d122b7223 */ /* 0x000fe2000001002b */
[C---:B------:R-:W-:Y:S01]  /*11e0*/  PRMT R17, R39.reuse, 0x7632, R17 ;  /* 0x0000763227117816 */ /* 0x040fe20000000011 */
[----:B------:R-:W-:-:S02]  /*11f0*/  IMAD.U32 R13, R39, 0x10000, RZ ;  /* 0x00010000270d7824 */ /* 0x000fc400078e00ff */
[----:B------:R-:W-:Y:S01]  /*1200*/  FFMA.FTZ R14, R9, R14, R20 ;  /* 0x0000000e090e7223 */ /* 0x000fe20000010014 */
[----:B------:R-:W-:Y:S01]  /*1210*/  FFMA.FTZ R23, R18, R10, R23 ;  /* 0x0000000a12177223 */ /* 0x000fe20000010017 */
[----:B------:R-:W-:Y:S01]  /*1220*/  FFMA.FTZ R20, R0, R11, RZ ;  /* 0x0000000b00147223 */ /* 0x000fe200000100ff */
[C---:B------:R-:W-:Y:S01]  /*1230*/  SHF.L.U32 R10, R41.reuse, 0x10, RZ ;  /* 0x00000010290a7819 */ /* 0x040fe200000006ff */
[----:B------:R-:W-:Y:S01]  /*1240*/  FADD.FTZ R75, -R42, R13 ;  /* 0x0000000d2a4b7221 */ /* 0x000fe20000010100 */
[----:B------:R-:W-:Y:S02]  /*1250*/  PRMT R15, R41, 0x7632, R15 ;  /* 0x00007632290f7816 */ /* 0x000fe4000000000f */
[----:B------:R-:W-:Y:S01]  /*1260*/  SHF.L.U32 R17, R17, 0x10, RZ ;  /* 0x0000001011117819 */ /* 0x000fe200000006ff */
[-C--:B------:R-:W-:Y:S01]  /*1270*/  FFMA.FTZ R13, R3, R8.reuse, R20 ;  /* 0x00000008030d7223 */ /* 0x080fe20000010014 */
[----:B------:R-:W-:Y:S01]  /*1280*/  FADD.FTZ R77, R8, R31 ;  /* 0x0000001f084d7221 */ /* 0x000fe20000010000 */
[----:B------:R-:W-:Y:S01]  /*1290*/  FFMA.FTZ R33, R9, R8, R30 ;  /* 0x0000000809217223 */ /* 0x000fe2000001001e */
[----:B------:R-:W-:Y:S01]  /*12a0*/  SHF.L.U32 R8, R15, 0x10, RZ ;  /* 0x000000100f087819 */ /* 0x000fe200000006ff */
[----:B------:R-:W-:Y:S01]  /*12b0*/  FMUL.FTZ R18, R0, R10 ;  /* 0x0000000a00127220 */ /* 0x000fe20000410000 */
[----:B------:R-:W-:Y:S01]  /*12c0*/  FMUL.FTZ R75, R12, R75 ;  /* 0x0000004b0c4b7220 */ /* 0x000fe20000410000 */
[----:B------:R-:W-:Y:S01]  /*12d0*/  FADD.FTZ R17, -R42, R17 ;  /* 0x000000112a117221 */ /* 0x000fe20000010100 */
[----:B------:R-:W-:-:S02]  /*12e0*/  IMAD.U32 R15, R44, 0x10000, RZ ;  /* 0x000100002c0f7824 */ /* 0x000fc400078e00ff */
[----:B------:R-:W-:Y:S01]  /*12f0*/  FMUL.FTZ R27, R3, R8 ;  /* 0x00000008031b7220 */ /* 0x000fe20000410000 */
[----:B------:R-:W-:Y:S01]  /*1300*/  FFMA.FTZ R14, R75, R18, R14 ;  /* 0x000000124b0e7223 */ /* 0x000fe2000001000e */
[----:B------:R-:W-:Y:S01]  /*1310*/  FMUL.FTZ R20, R12, R17 ;  /* 0x000000110c147220 */ /* 0x000fe20000410000 */
[----:B------:R-:W-:Y:S01]  /*1320*/  SHF.L.U32 R9, R46, 0x10, RZ ;  /* 0x000000102e097819 */ /* 0x000fe200000006ff */
[--C-:B------:R-:W-:Y:S01]  /*1330*/  FADD.FTZ R82, -R32, R15.reuse ;  /* 0x0000000f20527221 */ /* 0x100fe20000010100 */
[----:B------:R-:W-:Y:S01]  /*1340*/  PRMT R15, R44, 0x7632, R15 ;  /* 0x000076322c0f7816 */ /* 0x000fe2000000000f */
[----:B------:R-:W-:Y:S01]  /*1350*/  FFMA.FTZ R18, R0, R10, R13 ;  /* 0x0000000a00127223 */ /* 0x000fe2000001000d */
[----:B------:R-:W-:Y:S01]  /*1360*/  SHF.L.U32 R13, R45, 0x10, RZ ;  /* 0x000000102d0d7819 */ /* 0x000fe200000006ff */
[C---:B------:R-:W-:Y:S01]  /*1370*/  FFMA.FTZ R27, R20.reuse, R27, R14 ;  /* 0x0000001b141b7223 */ /* 0x040fe2000001000e */
[----:B------:R-:W-:Y:S01]  /*1380*/  FFMA.FTZ R33, R20, R8, R33 ;  /* 0x0000000814217223 */ /* 0x000fe20000010021 */
[----:B------:R-:W-:Y:S01]  /*1390*/  FMUL.FTZ R14, R2, R9 ;  /* 0x00000009020e7220 */ /* 0x000fe20000410000 */
[----:B------:R-:W-:Y:S01]  /*13a0*/  FMUL.FTZ R82, R7, R82 ;  /* 0x0000005207527220 */ /* 0x000fe20000410000 */
[----:B------:R-:W-:Y:S01]  /*13b0*/  SHF.L.U32 R15, R15, 0x10, RZ ;  /* 0x000000100f0f7819 */ /* 0x000fe200000006ff */
[----:B------:R-:W-:Y:S01]  /*13c0*/  FADD.FTZ R77, R77, R8 ;  /* 0x000000084d4d7221 */ /* 0x000fe20000010000 */
[----:B------:R-:W-:Y:S01]  /*13d0*/  PRMT R20, R46, 0x7632, R20 ;  /* 0x000076322e147816 */ /* 0x000fe20000000014 */
[----:B------:R-:W-:Y:S01]  /*13e0*/  FFMA.FTZ R73, R3, R8, R18 ;  /* 0x0000000803497223 */ /* 0x000fe20000010012 */
[----:B------:R-:W-:-:S02]  /*13f0*/  IMAD.U32 R8, R47, 0x10000, RZ ;  /* 0x000100002f087824 */ /* 0x000fc400078e00ff */
[----:B------:R-:W-:Y:S01]  /*1400*/  FADD.FTZ R13, -R42, R13 ;  /* 0x0000000d2a0d7221 */ /* 0x000fe20000010100 */
[----:B------:R-:W-:Y:S01]  /*1410*/  FFMA.FTZ R23, R82, R14, R23 ;  /* 0x0000000e52177223 */ /* 0x000fe20000010017 */
[----:B------:R-:W-:Y:S01]  /*1420*/  FADD.FTZ R14, -R32, R15 ;  /* 0x0000000f200e7221 */ /* 0x000fe20000010100 */
[----:B------:R-:W-:Y:S01]  /*1430*/  SHF.L.U32 R20, R20, 0x10, RZ ;  /* 0x0000001014147819 */ /* 0x000fe200000006ff */
[----:B------:R-:W-:Y:S01]  /*1440*/  FMUL.FTZ R15, R0, R8 ;  /* 0x00000008000f7220 */ /* 0x000fe20000410000 */
[----:B------:R-:W-:Y:S01]  /*1450*/  FMUL.FTZ R74, R12, R13 ;  /* 0x0000000d0c4a7220 */ /* 0x000fe20000410000 */
[----:B------:R-:W-:Y:S01]  /*1460*/  FMUL.FTZ R13, R7, R14 ;  /* 0x0000000e070d7220 */ /* 0x000fe20000410000 */
[----:B------:R-:W-:Y:S01]  /*1470*/  PRMT R17, R45, 0x7632, R17 ;  /* 0x000076322d117816 */ /* 0x000fe20000000011 */
[----:B------:R-:W-:Y:S01]  /*1480*/  FMUL.FTZ R14, R4, R20 ;  /* 0x00000014040e7220 */ /* 0x000fe20000410000 */
[----:B------:R-:W-:Y:S01]  /*1490*/  FFMA.FTZ R27, R74, R15, R27 ;  /* 0x0000000f4a1b7223 */ /* 0x000fe2000001001b */
[----:B------:R-:W-:-:S02]  /*14a0*/  SHF.L.U32 R81, R48, 0x10, RZ ;  /* 0x0000001030517819 */ /* 0x000fc400000006ff */
[----:B------:R-:W-:Y:S01]  /*14b0*/  PRMT R15, R48, 0x7632, R15 ;  /* 0x00007632300f7816 */ /* 0x000fe2000000000f */
[----:B------:R-:W-:Y:S01]  /*14c0*/  FFMA.FTZ R43, R13, R20, R43 ;  /* 0x000000140d2b7223 */ /* 0x000fe2000001002b */
[----:B------:R-:W-:Y:S01]  /*14d0*/  PRMT R18, R47, 0x7632, R18 ;  /* 0x000076322f127816 */ /* 0x000fe20000000012 */
[----:B------:R-:W-:Y:S01]  /*14e0*/  FFMA.FTZ R23, R13, R14, R23 ;  /* 0x0000000e0d177223 */ /* 0x000fe20000010017 */
[----:B------:R-:W-:Y:S01]  /*14f0*/  IMAD.U32 R17, R17, 0x10000, RZ ;  /* 0x0001000011117824 */ /* 0x000fe200078e00ff */
[----:B------:R-:W-:Y:S01]  /*1500*/  SHF.L.U32 R13, R50, 0x10, RZ ;  /* 0x00000010320d7819 */ /* 0x000fe200000006ff */
[----:B------:R-:W-:Y:S01]  /*1510*/  FADD.FTZ R81, -R32, R81 ;  /* 0x0000005120517221 */ /* 0x000fe20000010100 */
[----:B------:R-:W-:Y:S01]  /*1520*/  PRMT R26, R50, 0x7632, R26 ;  /* 0x00007632321a7816 */ /* 0x000fe2000000001a */
[----:B------:R-:W-:Y:S01]  /*1530*/  FFMA.FTZ R16, R2, R9, R16 ;  /* 0x0000000902107223 */ /* 0x000fe20000010010 */
[----:B------:R-:W-:Y:S01]  /*1540*/  SHF.L.U32 R15, R15, 0x10, RZ ;  /* 0x000000100f0f7819 */ /* 0x000fe200000006ff */
[----:B------:R-:W-:Y:S01]  /*1550*/  FADD.FTZ R17, -R42, R17 ;  /* 0x000000112a117221 */ /* 0x000fe20000010100 */
[----:B------:R-:W-:Y:S01]  /*1560*/  SHF.L.U32 R18, R18, 0x10, RZ ;  /* 0x0000001012127819 */ /* 0x000fe200000006ff */
[----:B------:R-:W-:Y:S01]  /*1570*/  FADD.FTZ R72, R72, R20 ;  /* 0x0000001448487221 */ /* 0x000fe20000010000 */
[----:B------:R-:W-:Y:S01]  /*1580*/  FMUL.FTZ R14, R2, R13 ;  /* 0x0000000d020e7220 */ /* 0x000fe20000410000 */
[----:B------:R-:W-:Y:S01]  /*1590*/  FMUL.FTZ R81, R7, R81 ;  /* 0x0000005107517220 */ /* 0x000fe20000410000 */
[----:B------:R-:W-:Y:S01]  /*15a0*/  SHF.L.U32 R26, R26, 0x10, RZ ;  /* 0x000000101a1a7819 */ /* 0x000fe200000006ff */
[----:B------:R-:W-:Y:S01]  /*15b0*/  FFMA.FTZ R20, R4, R20, R16 ;  /* 0x0000001404147223 */ /* 0x000fe20000010010 */
[----:B------:R-:W-:Y:S01]  /*15c0*/  FADD.FTZ R15, -R32, R15 ;  /* 0x0000000f200f7221 */ /* 0x000fe20000010100 */
[----:B------:R-:W-:Y:S01]  /*15d0*/  FMUL.FTZ R16, R3, R18 ;  /* 0x0000001203107220 */ /* 0x000fe20000410000 */
[----:B------:R-:W-:Y:S01]  /*15e0*/  FMUL.FTZ R17, R12, R17 ;  /* 0x000000110c117220 */ /* 0x000fe20000410000 */
[----:B------:R-:W-:Y:S01]  /*15f0*/  FFMA.FTZ R23, R81, R14, R23 ;  /* 0x0000000e51177223 */ /* 0x000fe20000010017 */
[----:B------:R-:W-:Y:S01]  /*1600*/  FMUL.FTZ R14, R4, R26 ;  /* 0x0000001a040e7220 */ /* 0x000fe20000410000 */
[----:B------:R-:W-:Y:S01]  /*1610*/  FMUL.FTZ R15, R7, R15 ;  /* 0x0000000f070f7220 */ /* 0x000fe20000410000 */
[----:B------:R-:W-:Y:S01]  /*1620*/  FFMA.FTZ R27, R17, R16, R27 ;  /* 0x00000010111b7223 */ /* 0x000fe2000001001b */
[----:B------:R-:W-:-:S02]  /*1630*/  IMAD.U32 R16, R49, 0x10000, RZ ;  /* 0x0001000031107824 */ /* 0x000fc400078e00ff */
[----:B------:R-:W-:Y:S01]  /*1640*/  FFMA.FTZ R33, R17, R18, R33 ;  /* 0x0000001211217223 */ /* 0x000fe20000010021 */
[----:B------:R-:W-:Y:S01]  /*1650*/  FFMA.FTZ R23, R15, R14, R23 ;  /* 0x0000000e0f177223 */ /* 0x000fe20000010017 */
[----:B------:R-:W-:Y:S01]  /*1660*/  SHF.L.U32 R14, R51, 0x10, RZ ;  /* 0x00000010330e7819 */ /* 0x000fe200000006ff */
[----:B------:R-:W-:Y:S01]  /*1670*/  FADD.FTZ R16, -R42, R16 ;  /* 0x000000102a107221 */ /* 0x000fe20000010100 */
[----:B------:R-:W-:Y:S01]  /*1680*/  PRMT R17, R49, 0x7632, R17 ;  /* 0x0000763231117816 */ /* 0x000fe20000000011 */
[----:B------:R-:W-:Y:S01]  /*1690*/  FFMA.FTZ R73, R0, R8, R73 ;  /* 0x0000000800497223 */ /* 0x000fe20000010049 */
[----:B------:R-:W-:Y:S01]  /*16a0*/  SHF.L.U32 R80, R52, 0x10, RZ ;  /* 0x0000001034507819 */ /* 0x000fe200000006ff */
[----:B------:R-:W-:Y:S01]  /*16b0*/  FMUL.FTZ R19, R0, R14 ;  /* 0x0000000e00137220 */ /* 0x000fe20000410000 */
[----:B------:R-:W-:Y:S01]  /*16c0*/  FMUL.FTZ R16, R12, R16 ;  /* 0x000000100c107220 */ /* 0x000fe20000410000 */
[----:B------:R-:W-:Y:S01]  /*16d0*/  IMAD.U32 R17, R17, 0x10000, RZ ;  /* 0x0001000011117824 */ /* 0x000fe200078e00ff */
[----:B------:R-:W-:Y:S01]  /*16e0*/  PRMT R22, R51, 0x7632, R22 ;  /* 0x0000763233167816 */ /* 0x000fe20000000016 */
[----:B------:R-:W-:Y:S01]  /*16f0*/  FFMA.FTZ R73, R3, R18, R73 ;  /* 0x0000001203497223 */ /* 0x000fe20000010049 */
[----:B------:R-:W-:Y:S01]  /*1700*/  FFMA.FTZ R43, R15, R26, R43 ;  /* 0x0000001a0f2b7223 */ /* 0x000fe2000001002b */
[----:B------:R-:W-:Y:S01]  /*1710*/  FFMA.FTZ R27, R16, R19, R27 ;  /* 0x00000013101b7223 */ /* 0x000fe2000001001b */
[----:B------:R-:W-:Y:S01]  /*1720*/  FADD.FTZ R17, -R42, R17 ;  /* 0x000000112a117221 */ /* 0x000fe20000010100 */
[----:B------:R-:W-:Y:S01]  /*1730*/  SHF.L.U32 R15, R54, 0x10, RZ ;  /* 0x00000010360f7819 */ /* 0x000fe200000006ff */
[----:B------:R-:W-:Y:S01]  /*1740*/  FADD.FTZ R80, -R32, R80 ;  /* 0x0000005020507221 */ /* 0x000fe20000010100 */
[----:B------:R-:W-:Y:S01]  /*1750*/  PRMT R19, R52, 0x7632, R19 ;  /* 0x0000763234137816 */ /* 0x000fe20000000013 */
[----:B------:R-:W-:Y:S01]  /*1760*/  FADD.FTZ R77, R77, R18 ;  /* 0x000000124d4d7221 */ /* 0x000fe20000010000 */
[----:B------:R-:W-:Y:S01]  /*1770*/  SHF.L.U32 R22, R22, 0x10, RZ ;  /* 0x0000001016167819 */ /* 0x000fe200000006ff */
[----:B------:R-:W-:Y:S01]  /*1780*/  FMUL.FTZ R17, R12, R17 ;  /* 0x000000110c117220 */ /* 0x000fe20000410000 */
[----:B------:R-:W-:Y:S01]  /*1790*/  FFMA.FTZ R73, R0, R14, R73 ;  /* 0x0000000e00497223 */ /* 0x000fe20000010049 */
[----:B------:R-:W-:Y:S01]  /*17a0*/  PRMT R21, R54, 0x7632, R21 ;  /* 0x0000763236157816 */ /* 0x000fe20000000015 */
[C---:B------:R-:W-:Y:S01]  /*17b0*/  FMUL.FTZ R18, R2.reuse, R15 ;  /* 0x0000000f02127220 */ /* 0x040fe20000410000 */
[----:B------:R-:W-:Y:S01]  /*17c0*/  SHF.L.U32 R19, R19, 0x10, RZ ;  /* 0x0000001013137819 */ /* 0x000fe200000006ff */
[----:B------:R-:W-:Y:S01]  /*17d0*/  FMUL.FTZ R80, R7, R80 ;  /* 0x0000005007507220 */ /* 0x000fe20000410000 */
[----:B------:R-:W-:Y:S01]  /*17e0*/  FADD.FTZ R77, R77, R22 ;  /* 0x000000164d4d7221 */ /* 0x000fe20000010000 */
[-C--:B------:R-:W-:Y:S01]  /*17f0*/  FFMA.FTZ R33, R17, R22.reuse, R33 ;  /* 0x0000001611217223 */ /* 0x080fe20000010021 */
[-C--:B------:R-:W-:Y:S01]  /*1800*/  FFMA.FTZ R73, R3, R22.reuse, R73 ;  /* 0x0000001603497223 */ /* 0x080fe20000010049 */
[----:B------:R-:W-:Y:S01]  /*1810*/  FFMA.FTZ R20, R2, R13, R20 ;  /* 0x0000000d02147223 */ /* 0x000fe20000010014 */
[----:B------:R-:W-:Y:S01]  /*1820*/  SHF.L.U32 R21, R21, 0x10, RZ ;  /* 0x0000001015157819 */ /* 0x000fe200000006ff */
[----:B------:R-:W-:Y:S01]  /*1830*/  FMUL.FTZ R22, R3, R22 ;  /* 0x0000001603167220 */ /* 0x000fe20000410000 */
[----:B------:R-:W-:Y:S01]  /*1840*/  FFMA.FTZ R23, R80, R18, R23 ;  /* 0x0000001250177223 */ /* 0x000fe20000010017 */
[----:B------:R-:W-:Y:S01]  /*1850*/  FADD.FTZ R19, -R32, R19 ;  /* 0x0000001320137221 */ /* 0x000fe20000010100 */
[C---:B------:R-:W-:Y:S01]  /*1860*/  IMAD.U32 R18, R56.reuse, 0x10000, RZ ;  /* 0x0001000038127824 */ /* 0x040fe200078e00ff */
[----:B------:R-:W-:Y:S01]  /*1870*/  PRMT R69, R56, 0x7632, R69 ;  /* 0x0000763238457816 */ /* 0x000fe20000000045 */
[----:B------:R-:W-:Y:S01]  /*1880*/  FADD.FTZ R72, R72, R26 ;  /* 0x0000001a48487221 */ /* 0x000fe20000010000 */
[C---:B------:R-:W-:Y:S01]  /*1890*/  FFMA.FTZ R26, R4.reuse, R26, R20 ;  /* 0x0000001a041a7223 */ /* 0x040fe20000010014 */
[----:B------:R-:W-:Y:S01]  /*18a0*/  FFMA.FTZ R27, R17, R22, R27 ;  /* 0x00000016111b7223 */ /* 0x000fe2000001001b */
[----:B------:R-:W-:Y:S01]  /*18b0*/  FMUL.FTZ R19, R7, R19 ;  /* 0x0000001307137220 */ /* 0x000fe20000410000 */
[----:B------:R-:W-:Y:S01]  /*18c0*/  FMUL.FTZ R20, R4, R21 ;  /* 0x0000001504147220 */ /* 0x000fe20000410000 */
[----:B------:R-:W-:Y:S01]  /*18d0*/  SHF.L.U32 R17, R58, 0x10, RZ ;  /* 0x000000103a117819 */ /* 0x000fe200000006ff */
[----:B------:R-:W-:Y:S01]  /*18e0*/  FADD.FTZ R18, -R32, R18 ;  /* 0x0000001220127221 */ /* 0x000fe20000010100 */
[----:B------:R-:W-:Y:S01]  /*18f0*/  PRMT R70, R58, 0x7632, R70 ;  /* 0x000076323a467816 */ /* 0x000fe20000000046 */
[----:B------:R-:W-:-:S02]  /*1900*/  IMAD.U32 R69, R69, 0x10000, RZ ;  /* 0x0001000045457824 */ /* 0x000fc400078e00ff */
[C---:B------:R-:W-:Y:S01]  /*1910*/  FFMA.FTZ R23, R19.reuse, R20, R23 ;  /* 0x0000001413177223 */ /* 0x040fe20000010017 */
[----:B------:R-:W-:Y:S01]  /*1920*/  FFMA.FTZ R43, R19, R21, R43 ;  /* 0x00000015132b7223 */ /* 0x000fe2000001002b */
[----:B------:R-:W-:Y:S01]  /*1930*/  FMUL.FTZ R20, R2, R17 ;  /* 0x0000001102147220 */ /* 0x000fe20000410000 */
[----:B------:R-:W-:Y:S01]  /*1940*/  FMUL.FTZ R79, R7, R18 ;  /* 0x00000012074f7220 */ /* 0x000fe20000410000 */
[----:B------:R-:W-:Y:S01]  /*1950*/  SHF.L.U32 R70, R70, 0x10, RZ ;  /* 0x0000001046467819 */ /* 0x000fe200000006ff */
[----:B------:R-:W-:Y:S01]  /*1960*/  FADD.FTZ R69, -R32, R69 ;  /* 0x0000004520457221 */ /* 0x000fe20000010100 */
[----:B------:R-:W-:Y:S01]  /*1970*/  SHF.L.U32 R19, R53, 0x10, RZ ;  /* 0x0000001035137819 */ /* 0x000fe200000006ff */
[----:B------:R-:W-:Y:S01]  /*1980*/  FFMA.FTZ R23, R79, R20, R23 ;  /* 0x000000144f177223 */ /* 0x000fe20000010017 */
[----:B------:R-:W-:Y:S01]  /*1990*/  SHF.L.U32 R18, R55, 0x10, RZ ;  /* 0x0000001037127819 */ /* 0x000fe200000006ff */
[----:B------:R-:W-:Y:S01]  /*19a0*/  FMUL.FTZ R20, R4, R70 ;  /* 0x0000004604147220 */ /* 0x000fe20000410000 */
[----:B------:R-:W-:Y:S01]  /*19b0*/  FMUL.FTZ R69, R7, R69 ;  /* 0x0000004507457220 */ /* 0x000fe20000410000 */
[----:B------:R-:W-:Y:S01]  /*19c0*/  FADD.FTZ R19, -R42, R19 ;  /* 0x000000132a137221 */ /* 0x000fe20000010100 */
[----:B------:R-:W-:-:S02]  /*19d0*/  SHF.L.U32 R78, R60, 0x10, RZ ;  /* 0x000000103c4e7819 */ /* 0x000fc400000006ff */
[----:B------:R-:W-:Y:S01]  /*19e0*/  PRMT R90, R60, 0x7632, R90 ;  /* 0x000076323c5a7816 */ /* 0x000fe2000000005a */
[----:B------:R-:W-:Y:S01]  /*19f0*/  FFMA.FTZ R26, R2, R15, R26 ;  /* 0x0000000f021a7223 */ /* 0x000fe2000001001a */
[----:B------:R-:W-:Y:S01]  /*1a00*/  FFMA.FTZ R23, R69, R20, R23 ;  /* 0x0000001445177223 */ /* 0x000fe20000010017 */
[----:B------:R-:W-:Y:S01]  /*1a10*/  FMUL.FTZ R22, R0, R18 ;  /* 0x0000001200167220 */ /* 0x000fe20000410000 */
[----:B------:R-:W-:Y:S01]  /*1a20*/  FMUL.FTZ R19, R12, R19 ;  /* 0x000000130c137220 */ /* 0x000fe20000410000 */
[----:B------:R-:W-:Y:S01]  /*1a30*/  PRMT R31, R53, 0x7632, R31 ;  /* 0x00007632351f7816 */ /* 0x000fe2000000001f */
[----:B------:R-:W-:Y:S01]  /*1a40*/  FADD.FTZ R78, -R32, R78 ;  /* 0x0000004e204e7221 */ /* 0x000fe20000010100 */
[----:B------:R-:W-:Y:S01]  /*1a50*/  SHF.L.U32 R20, R62, 0x10, RZ ;  /* 0x000000103e147819 */ /* 0x000fe200000006ff */
[----:B------:R-:W-:Y:S01]  /*1a60*/  FADD.FTZ R72, R72, R21 ;  /* 0x0000001548487221 */ /* 0x000fe20000010000 */
[----:B------:R-:W-:Y:S02]  /*1a70*/  PRMT R71, R62, 0x7632, R71 ;  /* 0x000076323e477816 */ /* 0x000fe40000000047 */
[----:B------:R-:W-:Y:S01]  /*1a80*/  SHF.L.U32 R90, R90, 0x10, RZ ;  /* 0x000000105a5a7819 */ /* 0x000fe200000006ff */
[--C-:B------:R-:W-:Y:S01]  /*1a90*/  FFMA.FTZ R21, R4, R21, R26.reuse ;  /* 0x0000001504157223 */ /* 0x100fe2000001001a */
[----:B------:R-:W-:Y:S01]  /*1aa0*/  FFMA.FTZ R27, R19, R22, R27 ;  /* 0x00000016131b7223 */ /* 0x000fe2000001001b */
[----:B------:R-:W-:Y:S01]  /*1ab0*/  PRMT R26, R55, 0x7632, R26 ;  /* 0x00007632371a7816 */ /* 0x000fe2000000001a */
[----:B------:R-:W-:-:S02]  /*1ac0*/  IMAD.U32 R31, R31, 0x10000, RZ ;  /* 0x000100001f1f7824 */ /* 0x000fc400078e00ff */
[----:B------:R-:W-:Y:S01]  /*1ad0*/  FMUL.FTZ R22, R2, R20 ;  /* 0x0000001402167220 */ /* 0x000fe20000410000 */
[----:B------:R-:W-:Y:S01]  /*1ae0*/  FMUL.FTZ R78, R7, R78 ;  /* 0x0000004e074e7220 */ /* 0x000fe20000410000 */
[----:B------:R-:W-:Y:S01]  /*1af0*/  SHF.L.U32 R71, R71, 0x10, RZ ;  /* 0x0000001047477819 */ /* 0x000fe200000006ff */
[----:B------:R-:W-:Y:S01]  /*1b00*/  FADD.FTZ R90, -R32, R90 ;  /* 0x0000005a205a7221 */ /* 0x000fe20000010100 */
[----:B------:R-:W-:Y:S01]  /*1b10*/  SHF.L.U32 R26, R26, 0x10, RZ ;  /* 0x000000101a1a7819 */ /* 0x000fe200000006ff */
[----:B------:R-:W-:Y:S01]  /*1b20*/  FFMA.FTZ R23, R78, R22, R23 ;  /* 0x000000164e177223 */ /* 0x000fe20000010017 */
[----:B------:R-:W-:Y:S01]  /*1b30*/  FADD.FTZ R31, -R42, R31 ;  /* 0x0000001f2a1f7221 */ /* 0x000fe20000010100 */
[----:B------:R-:W-:Y:S01]  /*1b40*/  FMUL.FTZ R22, R4, R71 ;  /* 0x0000004704167220 */ /* 0x000fe20000410000 */
[----:B------:R-:W-:Y:S01]  /*1b50*/  FMUL.FTZ R90, R7, R90 ;  /* 0x0000005a075a7220 */ /* 0x000fe20000410000 */
[----:B------:R-:W-:Y:S01]  /*1b60*/  FMUL.FTZ R30, R3, R26 ;  /* 0x0000001a031e7220 */ /* 0x000fe20000410000 */
[----:B------:R-:W-:-:S02]  /*1b70*/  FMUL.FTZ R31, R12, R31 ;  /* 0x0000001f0c1f7220 */ /* 0x000fc40000410000 */
[----:B------:R-:W-:Y:S01]  /*1b80*/  FFMA.FTZ R23, R90, R22, R23 ;  /* 0x000000165a177223 */ /* 0x000fe20000010017 */
[----:B------:R-:W-:Y:S01]  /*1b90*/  FFMA.FTZ R22, R2, R17, R21 ;  /* 0x0000001102167223 */ /* 0x000fe20000010015 */
[----:B------:R-:W-:Y:S01]  /*1ba0*/  FADD.FTZ R24, R77, R26 ;  /* 0x0000001a4d187221 */ /* 0x000fe20000010000 */
[C---:B------:R-:W-:Y:S01]  /*1bb0*/  FFMA.FTZ R27, R31.reuse, R30, R27 ;  /* 0x0000001e1f1b7223 */ /* 0x040fe2000001001b */
[C---:B------:R-:W-:Y:S01]  /*1bc0*/  IMAD.U32 R77, R64.reuse, 0x10000, RZ ;  /* 0x00010000404d7824 */ /* 0x040fe200078e00ff */
[----:B------:R-:W-:Y:S01]  /*1bd0*/  PRMT R30, R64, 0x7632, R30 ;  /* 0x00007632401e7816 */ /* 0x000fe2000000001e */
[----:B------:R-:W-:Y:S01]  /*1be0*/  FFMA.FTZ R22, R4, R70, R22 ;  /* 0x0000004604167223 */ /* 0x000fe20000010016 */
[----:B------:R-:W-:Y:S01]  /*1bf0*/  FFMA.FTZ R73, R0, R18, R73 ;  /* 0x0000001200497223 */ /* 0x000fe20000010049 */
[----:B------:R-:W-:Y:S01]  /*1c00*/  FFMA.FTZ R33, R31, R26, R33 ;  /* 0x0000001a1f217223 */ /* 0x000fe20000010021 */
        /* <DEDUP_REMOVED lines=10> */
[----:B------:R-:W-:-:S02]  /*1cb0*/  FFMA.FTZ R22, R4, R71, R22 ;  /* 0x0000004704167223 */ /* 0x000fc40000010016 */
[----:B------:R-:W-:Y:S01]  /*1cc0*/  FFMA.FTZ R23, R77, R73, R23 ;  /* 0x000000494d177223 */ /* 0x000fe20000010017 */
[----:B------:R-:W-:Y:S01]  /*1cd0*/  FMUL.FTZ R30, R7, R30 ;  /* 0x0000001e071e7220 */ /* 0x000fe20000410000 */
[----:B------:R-:W-:Y:S01]  /*1ce0*/  FMUL.FTZ R73, R4, R31 ;  /* 0x0000001f04497220 */ /* 0x000fe20000410000 */
[----:B------:R-:W-:Y:S01]  /*1cf0*/  FFMA.FTZ R22, R2, R21, R22 ;  /* 0x0000001502167223 */ /* 0x000fe20000010016 */
[----:B------:R-:W-:Y:S02]  /*1d00*/  FFMA.FTZ R29, R69, R70, R43 ;  /* 0x00000046451d7223 */ /* 0x000fe4000001002b */
[----:B------:R-:W-:Y:S01]  /*1d10*/  FFMA.FTZ R23, R30, R73, R23 ;  /* 0x000000491e177223 */ /* 0x000fe20000010017 */
[----:B------:R-:W-:Y:S01]  /*1d20*/  FFMA.FTZ R22, R4, R31, R22 ;  /* 0x0000001f04167223 */ /* 0x000fe20000010016 */
[C---:B------:R-:W-:Y:S01]  /*1d30*/  IMAD.U32 R43, R57.reuse, 0x10000, RZ ;  /* 0x00010000392b7824 */ /* 0x040fe200078e00ff */
[----:B------:R-:W-:-:S03]  /*1d40*/  PRMT R69, R57, 0x7632, R69 ;  /* 0x0000763239457816 */ /* 0x000fc60000000045 */
[----:B------:R0:W-:Y:S01]  /*1d50*/  STS.64 [R68], R22 ;  /* 0x0000001644007388 */ /* 0x0001e20000000a00 */
[----:B------:R-:W-:Y:S02]  /*1d60*/  PRMT R91, R59, 0x7632, R91 ;  /* 0x000076323b5b7816 */ /* 0x000fe4000000005b */
[----:B------:R-:W-:Y:S02]  /*1d70*/  SHF.L.U32 R69, R69, 0x10, RZ ;  /* 0x0000001045457819 */ /* 0x000fe400000006ff */
[----:B------:R-:W-:Y:S02]  /*1d80*/  SHF.L.U32 R91, R91, 0x10, RZ ;  /* 0x000000105b5b7819 */ /* 0x000fe400000006ff */
[----:B0-----:R-:W-:Y:S01]  /*1d90*/  SHF.L.U32 R22, R59, 0x10, RZ ;  /* 0x000000103b167819 */ /* 0x001fe200000006ff */
[C---:B------:R-:W-:Y:S01]  /*1da0*/  FADD.FTZ R23, -R42.reuse, R43 ;  /* 0x0000002b2a177221 */ /* 0x040fe20000010100 */
[----:B------:R-:W-:-:S03]  /*1db0*/  FADD.FTZ R69, -R42, R69 ;  /* 0x000000452a457221 */ /* 0x000fc60000010100 */
[----:B------:R-:W-:Y:S01]  /*1dc0*/  FMUL.FTZ R23, R12, R23 ;  /* 0x000000170c177220 */ /* 0x000fe20000410000 */
[----:B------:R-:W-:Y:S01]  /*1dd0*/  FMUL.FTZ R43, R0, R22 ;  /* 0x00000016002b7220 */ /* 0x000fe20000410000 */
[----:B------:R-:W-:-:S03]  /*1de0*/  FMUL.FTZ R69, R12, R69 ;  /* 0x000000450c457220 */ /* 0x000fc60000410000 */
[----:B------:R-:W-:Y:S01]  /*1df0*/  FFMA.FTZ R27, R23, R43, R27 ;  /* 0x0000002b171b7223 */ /* 0x000fe2000001001b */
[----:B------:R-:W-:Y:S01]  /*1e00*/  FMUL.FTZ R43, R3, R91 ;  /* 0x0000005b032b7220 */ /* 0x000fe20000410000 */
[----:B------:R-:W-:-:S03]  /*1e10*/  PRMT R93, R61, 0x7632, R93 ;  /* 0x000076323d5d7816 */ /* 0x000fc6000000005d */
[----:B------:R-:W-:Y:S01]  /*1e20*/  FFMA.FTZ R27, R69, R43, R27 ;  /* 0x0000002b451b7223 */ /* 0x000fe2000001001b */
[----:B------:R-:W-:Y:S02]  /*1e30*/  IMAD.U32 R43, R61, 0x10000, RZ ;  /* 0x000100003d2b7824 */ /* 0x000fe400078e00ff */
[----:B------:R-:W-:Y:S01]  /*1e40*/  FFMA.FTZ R89, R69, R91, R33 ;  /* 0x0000005b45597223 */ /* 0x000fe20000010021 */
[----:B------:R-:W-:Y:S01]  /*1e50*/  SHF.L.U32 R33, R63, 0x10, RZ ;  /* 0x000000103f217819 */ /* 0x000fe200000006ff */
[----:B------:R-:W-:Y:S01]  /*1e60*/  FADD.FTZ R43, -R42, R43 ;  /* 0x0000002b2a2b7221 */ /* 0x000fe20000010100 */
[----:B------:R-:W-:Y:S02]  /*1e70*/  SHF.L.U32 R93, R93, 0x10, RZ ;  /* 0x000000105d5d7819 */ /* 0x000fe400000006ff */
[----:B------:R-:W-:Y:S01]  /*1e80*/  PRMT R92, R63, 0x7632, R92 ;  /* 0x000076323f5c7816 */ /* 0x000fe2000000005c */
[----:B------:R-:W-:Y:S01]  /*1e90*/  FMUL.FTZ R43, R12, R43 ;  /* 0x0000002b0c2b7220 */ /* 0x000fe20000410000 */
[----:B------:R-:W-:Y:S01]  /*1ea0*/  FMUL.FTZ R69, R0, R33 ;  /* 0x0000002100457220 */ /* 0x000fe20000410000 */
[----:B------:R-:W-:Y:S01]  /*1eb0*/  FADD.FTZ R93, -R42, R93 ;  /* 0x0000005d2a5d7221 */ /* 0x000fe20000010100 */
[----:B------:R-:W-:Y:S01]  /*1ec0*/  SHF.L.U32 R92, R92, 0x10, RZ ;  /* 0x000000105c5c7819 */ /* 0x000fe200000006ff */
[----:B------:R-:W-:Y:S01]  /*1ed0*/  FFMA.FTZ R26, R0, R22, R26 ;  /* 0x00000016001a7223 */ /* 0x000fe2000001001a */
[----:B------:R-:W-:Y:S01]  /*1ee0*/  FFMA.FTZ R27, R43, R69, R27 ;  /* 0x000000452b1b7223 */ /* 0x000fe2000001001b */
[--C-:B------:R-:W-:Y:S01]  /*1ef0*/  FADD.FTZ R28, R72, R70.reuse ;  /* 0x00000046481c7221 */ /* 0x100fe20000010000 */
[----:B------:R-:W-:Y:S01]  /*1f00*/  FMUL.FTZ R93, R12, R93 ;  /* 0x0000005d0c5d7220 */ /* 0x000fe20000410000 */
[----:B------:R-:W-:Y:S01]  /*1f10*/  FMUL.FTZ R69, R3, R92 ;  /* 0x0000005c03457220 */ /* 0x000fe20000410000 */
[C---:B------:R-:W-:Y:S01]  /*1f20*/  IMAD.U32 R73, R65.reuse, 0x10000, RZ ;  /* 0x0001000041497824 */ /* 0x040fe200078e00ff */
[----:B------:R-:W-:Y:S01]  /*1f30*/  PRMT R70, R65, 0x7632, R70 ;  /* 0x0000763241467816 */ /* 0x000fe20000000046 */
[----:B------:R-:W-:Y:S01]  /*1f40*/  FFMA.FTZ R26, R3, R91, R26 ;  /* 0x0000005b031a7223 */ /* 0x000fe2000001001a */
[----:B------:R-:W-:Y:S01]  /*1f50*/  SHF.L.U32 R72, R67, 0x10, RZ ;  /* 0x0000001043487819 */ /* 0x000fe200000006ff */
[----:B------:R-:W-:Y:S01]  /*1f60*/  FFMA.FTZ R25, R93, R69, R27 ;  /* 0x000000455d197223 */ /* 0x000fe2000001001b */
[----:B------:R-:W-:Y:S01]  /*1f70*/  FADD.FTZ R73, -R42, R73 ;  /* 0x000000492a497221 */ /* 0x000fe20000010100 */
[----:B------:R-:W-:Y:S01]  /*1f80*/  PRMT R69, R67, 0x7632, R69 ;  /* 0x0000763243457816 */ /* 0x000fe20000000045 */
[----:B------:R-:W-:Y:S01]  /*1f90*/  FFMA.FTZ R27, R0, R33, R26 ;  /* 0x00000021001b7223 */ /* 0x000fe2000001001a */
[----:B------:R-:W-:Y:S01]  /*1fa0*/  SHF.L.U32 R70, R70, 0x10, RZ ;  /* 0x0000001046467819 */ /* 0x000fe200000006ff */
[----:B------:R-:W-:Y:S01]  /*1fb0*/  FMUL.FTZ R73, R12, R73 ;  /* 0x000000490c497220 */ /* 0x000fe20000410000 */
[----:B------:R-:W-:Y:S01]  /*1fc0*/  FMUL.FTZ R26, R0, R72 ;  /* 0x00000048001a7220 */ /* 0x000fe20000410000 */
[----:B------:R-:W-:Y:S01]  /*1fd0*/  SHF.L.U32 R69, R69, 0x10, RZ ;  /* 0x0000001045457819 */ /* 0x000fe200000006ff */
[----:B------:R-:W-:Y:S01]  /*1fe0*/  FFMA.FTZ R27, R3, R92, R27 ;  /* 0x0000005c031b7223 */ /* 0x000fe2000001001b */
[----:B------:R-:W-:Y:S01]  /*1ff0*/  FADD.FTZ R70, -R42, R70 ;  /* 0x000000462a467221 */ /* 0x000fe20000010100 */
[----:B------:R-:W-:-:S02]  /*2000*/  FFMA.FTZ R25, R73, R26, R25 ;  /* 0x0000001a49197223 */ /* 0x000fc40000010019 */
[----:B------:R-:W-:Y:S01]  /*2010*/  FFMA.FTZ R26, R0, R72, R27 ;  /* 0x00000048001a7223 */ /* 0x000fe2000001001b */
[----:B------:R-:W-:Y:S01]  /*2020*/  FMUL.FTZ R70, R12, R70 ;  /* 0x000000460c467220 */ /* 0x000fe20000410000 */
[CC--:B------:R-:W-:Y:S02]  /*2030*/  FMUL.FTZ R27, R3.reuse, R69.reuse ;  /* 0x00000045031b7220 */ /* 0x0c0fe40000410000 */
[----:B------:R-:W-:Y:S02]  /*2040*/  FFMA.FTZ R26, R3, R69, R26 ;  /* 0x00000045031a7223 */ /* 0x000fe4000001001a */
[----:B------:R-:W-:Y:S01]  /*2050*/  FFMA.FTZ R27, R70, R27, R25 ;  /* 0x0000001b461b7223 */ /* 0x000fe20000010019 */
[----:B------:R-:W-:Y:S01]  /*2060*/  FADD.FTZ R91, R24, R91 ;  /* 0x0000005b185b7221 */ /* 0x000fe20000010000 */
[----:B------:R-:W2:Y:S04]  /*2070*/  LDL.LU R25, [R1+0x58] ;  /* 0x0000580001197983 */ /* 0x000ea80000300800 */
[----:B------:R0:W-:Y:S04]  /*2080*/  STS.64 [R68+0xc80], R26 ;  /* 0x000c801a44007388 */ /* 0x0001e80000000a00 */
[----:B------:R-:W3:Y:S01]  /*2090*/  LDL.LU R24, [R1+0x54] ;  /* 0x0000540001187983 */ /* 0x000ee20000300800 */
[----:B0-----:R-:W-:Y:S01]  /*20a0*/  FFMA.FTZ R26, R90, R71, R29 ;  /* 0x000000475a1a7223 */ /* 0x001fe2000001001d */
[----:B------:R-:W-:-:S02]  /*20b0*/  FADD.FTZ R27, R28, R71 ;  /* 0x000000471c1b7221 */ /* 0x000fc40000010000 */
[----:B------:R-:W4:Y:S04]  /*20c0*/  LDL.LU R29, [R1+0x50] ;  /* 0x00005000011d7983 */ /* 0x000f280000300800 */
[----:B------:R-:W4:Y:S01]  /*20d0*/  LDL.LU R28, [R1+0x4c] ;  /* 0x00004c00011c7983 */ /* 0x000f220000300800 */
[----:B------:R-:W-:-:S03]  /*20e0*/  FFMA.FTZ R93, R93, R92, R89 ;  /* 0x0000005c5d5d7223 */ /* 0x000fc60000010059 */
[----:B------:R0:W5:Y:S01]  /*20f0*/  LDL.LU R89, [R1+0x48] ;  /* 0x0000480001597983 */ /* 0x0001620000300800 */
[----:B------:R-:W-:Y:S01]  /*2100*/  FADD.FTZ R92, R91, R92 ;  /* 0x0000005c5b5c7221 */ /* 0x000fe20000010000 */
[----:B------:R-:W-:Y:S01]  /*2110*/  FADD.FTZ R27, R27, R31 ;  /* 0x0000001f1b1b7221 */ /* 0x000fe20000010000 */
[----:B------:R-:W-:Y:S02]  /*2120*/  FFMA.FTZ R26, R30, R31, R26 ;  /* 0x0000001f1e1a7223 */ /* 0x000fe4000001001a */
[----:B------:R-:W-:Y:S02]  /*2130*/  FADD.FTZ R31, R92, R69 ;  /* 0x000000455c1f7221 */ /* 0x000fe40000010000 */
[----:B------:R-:W1:Y:S01]  /*2140*/  S2R R92, SR_TID.X ;  /* 0x00000000005c7919 */ /* 0x000e620000002100 */
[----:B------:R-:W-:-:S04]  /*2150*/  UIADD3 UR7, UP0, UR9, 0x9, URZ ;  /* 0x0000000909077890 */ /* 0x000fc8000ff1e03f */
[----:B------:R-:W-:Y:S02]  /*2160*/  UIADD3.X UR9, URZ, UR5, URZ, UP0, !UPT ;  /* 0x000000053f097290 */ /* 0x000fe400087fe43f */
[----:B------:R-:W-:-:S04]  /*2170*/  UISETP.GE.U32.AND UP0, UPT, UR7, UR12, UPT ;  /* 0x0000000c0700728c */ /* 0x000fc8000bf06070 */
[----:B------:R-:W-:Y:S01]  /*2180*/  UISETP.GE.AND.EX UP0, UPT, UR9, UR13, UPT, UP0 ;  /* 0x0000000d0900728c */ /* 0x000fe2000bf06300 */
[----:B------:R-:W-:Y:S05]  /*2190*/  BAR.SYNC.DEFER_BLOCKING 0x0 ;  /* 0x0000000000007b1d */ /* 0x000fea0000010000 */
[----:B------:R-:W-:Y:S01]  /*21a0*/  PLOP3.LUT P0, PT, PT, PT, UP0, 0x80, 0x0 ;  /* 0x000000000000781c */ /* 0x000fe20003f0f008 */
[----:B------:R-:W-:Y:S01]  /*21b0*/  FFMA.FTZ R30, R70, R69, R93 ;  /* 0x00000045461e7223 */ /* 0x000fe2000001005d */
[----:B-1----:R-:W-:Y:S01]  /*21c0*/  ISETP.GT.U32.AND P1, PT, R92, 0x7f, PT ;  /* 0x0000007f5c00780c */ /* 0x002fe20003f24070 */
[----:B--2---:R-:W-:-:S04]  /*21d0*/  FADD.FTZ R25, R6, R25 ;  /* 0x0000001906197221 */ /* 0x004fc80000010000 */
[----:B------:R-:W-:Y:S01]  /*21e0*/  FADD.FTZ R25, R25, R5 ;  /* 0x0000000519197221 */ /* 0x000fe20000010000 */
[----:B---3--:R-:W-:-:S04]  /*21f0*/  FFMA.FTZ R24, R84, R6, R24 ;  /* 0x0000000654187223 */ /* 0x008fc80000010018 */
[----:B------:R-:W-:Y:S01]  /*2200*/  FFMA.FTZ R24, R83, R5, R24 ;  /* 0x0000000553187223 */ /* 0x000fe20000010018 */
[----:B----4-:R-:W-:Y:S01]  /*2210*/  FADD.FTZ R29, R11, R29 ;  /* 0x0000001d0b1d7221 */ /* 0x010fe20000010000 */
[----:B------:R-:W-:-:S03]  /*2220*/  FFMA.FTZ R28, R76, R11, R28 ;  /* 0x0000000b4c1c7223 */ /* 0x000fc6000001001c */
[----:B------:R-:W-:Y:S01]  /*2230*/  FADD.FTZ R29, R29, R10 ;  /* 0x0000000a1d1d7221 */ /* 0x000fe20000010000 */
[----:B------:R-:W-:Y:S01]  /*2240*/  FFMA.FTZ R28, R75, R10, R28 ;  /* 0x0000000a4b1c7223 */ /* 0x000fe2000001001c */
[----:B------:R-:W-:Y:S02]  /*2250*/  FADD.FTZ R25, R25, R9 ;  /* 0x0000000919197221 */ /* 0x000fe40000010000 */
        /* <DEDUP_REMOVED lines=24> */
[----:B------:R-:W0:Y:S01]  /*23e0*/  S2UR UR14, SR_CgaCtaId ;  /* 0x00000000000e79c3 */ /* 0x000e220000008800 */
[----:B------:R-:W-:Y:S01]  /*23f0*/  UMOV UR5, 0x400 ;  /* 0x0000040000057882 */ /* 0x000fe20000000000 */
[----:B------:R-:W-:Y:S01]  /*2400*/  IMAD.SHL.U32 R69, R92, 0x2, RZ ;  /* 0x000000025c457824 */ /* 0x000fe200078e00ff */
[----:B------:R1:W-:Y:S04]  /*2410*/  STL [R1+0x48], R0 ;  /* 0x0000480001007387 */ /* 0x0003e80000100800 */
[----:B------:R-:W-:Y:S01]  /*2420*/  LOP3.LUT R69, R69, 0x18, RZ, 0xc0, !PT ;  /* 0x0000001845457812 */ /* 0x000fe200078ec0ff */
[----:B------:R-:W2:Y:S04]  /*2430*/  LDL R71, [R1+0x3c] ;  /* 0x00003c0001477983 */ /* 0x000ea80000100800 */
[----:B------:R-:W3:Y:S04]  /*2440*/  LDL R93, [R1+0x38] ;  /* 0x00003800015d7983 */ /* 0x000ee80000100800 */
[----:B------:R-:W4:Y:S01]  /*2450*/  LDL R91, [R1+0x34] ;  /* 0x00003400015b7983 */ /* 0x000f220000100800 */
[----:B-1----:R-:W1:Y:S01]  /*2460*/  S2R R0, SR_TID.X ;  /* 0x0000000000007919 */ /* 0x002e620000002100 */
[----:B0-----:R-:W-:-:S06]  /*2470*/  ULEA UR5, UR14, UR5, 0x18 ;  /* 0x000000050e057291 */ /* 0x001fcc000f8ec03f */
[----:B------:R-:W-:-:S04]  /*2480*/  LEA R68, R92, UR5, 0x5 ;  /* 0x000000055c447c11 */ /* 0x000fc8000f8e28ff */
[----:B------:R-:W-:-:S05]  /*2490*/  IADD3 R70, R68, R69, RZ ;  /* 0x0000004544467210 */ /* 0x000fca0007ffe0ff */
[----:B------:R0:W-:Y:S02]  /*24a0*/  STS.64 [R70], R24 ;  /* 0x0000001846007388 */ /* 0x0001e40000000a00 */
[----:B0-----:R-:W-:-:S04]  /*24b0*/  LOP3.LUT R70, R69, 0x8, RZ, 0x3c, !PT ;  /* 0x0000000845467812 */ /* 0x001fc800078e3cff */
[----:B------:R-:W-:-:S05]  /*24c0*/  IADD3 R70, R68, R70, RZ ;  /* 0x0000004644467210 */ /* 0x000fca0007ffe0ff */
[----:B------:R0:W-:Y:S02]  /*24d0*/  STS.64 [R70], R26 ;  /* 0x0000001a46007388 */ /* 0x0001e40000000a00 */
[----:B0-----:R-:W-:-:S04]  /*24e0*/  LOP3.LUT R70, R69, 0x10, RZ, 0x3c, !PT ;  /* 0x0000001045467812 */ /* 0x001fc800078e3cff */
[----:B------:R-:W-:-:S05]  /*24f0*/  IADD3 R70, R68, R70, RZ ;  /* 0x0000004644467210 */ /* 0x000fca0007ffe0ff */
[----:B------:R0:W-:Y:S04]  /*2500*/  STS.64 [R70], R28 ;  /* 0x0000001c46007388 */ /* 0x0001e80000000a00 */
[----:B0-----:R-:W2:Y:S01]  /*2510*/  LDL R70, [R1+0x40] ;  /* 0x0000400001467983 */ /* 0x001ea20000100800 */
[----:B-1----:R-:W-:-:S04]  /*2520*/  SHF.R.S32.HI R90, RZ, 0x1f, R0 ;  /* 0x0000001fff5a7819 */ /* 0x002fc80000011400 */
[----:B------:R-:W-:Y:S02]  /*2530*/  LEA.HI R90, R90, R0, RZ, 0x2 ;  /* 0x000000005a5a7211 */ /* 0x000fe400078f10ff */
[----:B------:R0:W5:Y:S01]  /*2540*/  LDL.LU R0, [R1+0x48] ;  /* 0x0000480001007983 */ /* 0x0001620000300800 */
[----:B------:R-:W-:Y:S02]  /*2550*/  LOP3.LUT R69, R69, 0x18, RZ, 0x3c, !PT ;  /* 0x0000001845457812 */ /* 0x000fe400078e3cff */
[----:B------:R-:W-:-:S03]  /*2560*/  SHF.R.S32.HI R90, RZ, 0x2, R90 ;  /* 0x00000002ff5a7819 */ /* 0x000fc6000001145a */
[----:B------:R-:W-:Y:S01]  /*2570*/  IMAD.IADD R69, R68, 0x1, R69 ;  /* 0x0000000144457824 */ /* 0x000fe200078e0245 */
[----:B------:R-:W-:Y:S01]  /*2580*/  LEA R90, R90, UR5, 0x5 ;  /* 0x000000055a5a7c11 */ /* 0x000fe2000f8e28ff */
[----:B------:R-:W-:-:S03]  /*2590*/  USHF.L.U32 UR5, UR8, 0x5, URZ ;  /* 0x0000000508057899 */ /* 0x000fc6000800063f */
[----:B------:R-:W-:Y:S01]  /*25a0*/  STS.64 [R69], R30 ;  /* 0x0000001e45007388 */ /* 0x000fe20000000a00 */
[----:B------:R-:W-:Y:S01]  /*25b0*/  ULOP3.LUT UR5, UR5, 0xffffffe0, UR16, 0xe2, !UPT ;  /* 0xffffffe005057892 */ /* 0x000fe2000f8ee210 */
[----:B------:R-:W-:Y:S01]  /*25c0*/  BAR.SYNC.DEFER_BLOCKING 0x0 ;  /* 0x0000000000007b1d */ /* 0x000fe20000010000 */
[-C--:B--2---:R-:W-:Y:S02]  /*25d0*/  LEA R68, R70, R90.reuse, 0x3 ;  /* 0x0000005a46447211 */ /* 0x084fe400078e18ff */
[----:B------:R-:W-:-:S04]  /*25e0*/  LEA R70, R71, R90, 0x3 ;  /* 0x0000005a47467211 */ /* 0x000fc800078e18ff */
[----:B------:R-:W1:Y:S04]  /*25f0*/  LDS.64 R68, [R68] ;  /* 0x0000000044447984 */ /* 0x000e680000000a00 */
[----:B------:R-:W2:Y:S01]  /*2600*/  LDS.64 R70, [R70+0xa00] ;  /* 0x000a000046467984 */ /* 0x000ea20000000a00 */
[----:B-1----:R-:W-:Y:S01]  /*2610*/  FADD.FTZ R68, RZ, R68 ;  /* 0x00000044ff447221 */ /* 0x002fe20000010000 */
[----:B------:R-:W-:-:S03]  /*2620*/  FADD.FTZ R69, RZ, R69 ;  /* 0x00000045ff457221 */ /* 0x000fc60000010000 */
[----:B--2---:R-:W-:Y:S01]  /*2630*/  FADD.FTZ R70, R68, R70 ;  /* 0x0000004644467221 */ /* 0x004fe20000010000 */
[----:B---3--:R-:W-:Y:S01]  /*2640*/  LEA R68, R93, R90, 0x3 ;  /* 0x0000005a5d447211 */ /* 0x008fe200078e18ff */
[----:B------:R-:W-:-:S05]  /*2650*/  FADD.FTZ R71, R69, R71 ;  /* 0x0000004745477221 */ /* 0x000fca0000010000 */
[----:B------:R-:W1:Y:S02]  /*2660*/  LDS.64 R68, [R68+0x1400] ;  /* 0x0014000044447984 */ /* 0x000e640000000a00 */
[----:B-1----:R-:W-:Y:S01]  /*2670*/  FADD.FTZ R70, R70, R68 ;  /* 0x0000004446467221 */ /* 0x002fe20000010000 */
[----:B----4-:R-:W-:Y:S02]  /*2680*/  IMAD R68, R91, 0x8, R90 ;  /* 0x000000085b447824 */ /* 0x010fe400078e025a */
[----:B------:R-:W-:Y:S01]  /*2690*/  FADD.FTZ R71, R71, R69 ;  /* 0x0000004547477221 */ /* 0x000fe20000010000 */
[----:B------:R-:W1:Y:S03]  /*26a0*/  LDC.64 R90, c[0x0][0x260] ;  /* 0x00009800ff5a7b82 */ /* 0x000e660000000a00 */
[----:B------:R-:W2:Y:S02]  /*26b0*/  LDS.64 R68, [R68+0x1e00] ;  /* 0x001e000044447984 */ /* 0x000ea40000000a00 */
[----:B--2---:R-:W-:Y:S01]  /*26c0*/  FADD.FTZ R68, R70, R68 ;  /* 0x0000004446447221 */ /* 0x004fe20000010000 */
[----:B------:R-:W-:Y:S01]  /*26d0*/  MOV R70, UR5 ;  /* 0x0000000500467c02 */ /* 0x000fe20008000f00 */
[----:B------:R-:W-:-:S04]  /*26e0*/  FADD.FTZ R69, R71, R69 ;  /* 0x0000004547457221 */ /* 0x000fc80000010000 */
[----:B------:R-:W-:-:S05]  /*26f0*/  IMAD R70, R70, 0x140, R92 ;  /* 0x0000014046467824 */ /* 0x000fca00078e025c */
[----:B------:R-:W-:-:S05]  /*2700*/  SHF.L.U32 R70, R70, 0x1, RZ ;  /* 0x0000000146467819 */ /* 0x000fca00000006ff */
[----:B-1----:R-:W-:-:S05]  /*2710*/  IMAD.WIDE.U32 R70, R70, 0x4, R90 ;  /* 0x0000000446467825 */ /* 0x002fca00078e005a */
[----:B------:R0:W-:Y:S02]  /*2720*/  STG.E.64 desc[UR10][R70.64+0x24000], R68 ;  /* 0x0240004446007986 */ /* 0x0001e4000c101b0a */
.L_x_806:
[----:B------:R-:W-:Y:S01]  /*2730*/  BSSY B0, `(.L_x_807) ;  /* 0x000003e000007945 */ /* 0x000fe20003800000 */
[----:B0-----:R-:W-:Y:S01]  /*2740*/  MOV R70, RZ ;  /* 0x000000ff00467202 */ /* 0x001fe20000000f00 */
[----:B------:R-:W-:Y:S02]  /*2750*/  IMAD.MOV.U32 R68, RZ, RZ, RZ ;  /* 0x000000ffff447224 */ /* 0x000fe400078e00ff */
[----:B------:R-:W-:Y:S05]  /*2760*/  @P1 BRA `(.L_x_808) ;  /* 0x0000000000e81947 */ /* 0x000fea0003800000 */
[----:B------:R-:W-:Y:S01]  /*2770*/  SHF.R.U32.HI R90, RZ, 0x2, R92 ;  /* 0x00000002ff5a7819 */ /* 0x000fe2000001165c */
[----:B------:R-:W-:-:S04]  /*2780*/  IMAD.SHL.U32 R91, R92, 0x8, RZ ;  /* 0x000000085c5b7824 */ /* 0x000fc800078e00ff */
[----:B------:R-:W-:Y:S01]  /*2790*/  IMAD R90, R90, 0xa, RZ ;  /* 0x0000000a5a5a7824 */ /* 0x000fe200078e02ff */
[----:B------:R-:W-:-:S04]  /*27a0*/  LOP3.LUT R91, R91, 0x18, RZ, 0xc0, !PT ;  /* 0x000000185b5b7812 */ /* 0x000fc800078ec0ff */
        /* <DEDUP_REMOVED lines=9> */
[----:B------:R-:W-:Y:S02]  /*2840*/  LOP3.LUT R70, R70, 0x1, RZ, 0xc0, !PT ;  /* 0x0000000146467812 */ /* 0x000fe400078ec0ff */
[----:B------:R-:W-:-:S03]  /*2850*/  IADD3 R68, R68, R91, RZ ;  /* 0x0000005b44447210 */ /* 0x000fc60007ffe0ff */
        /* <DEDUP_REMOVED lines=25> */
[----:B------:R-:W-:Y:S01]  /*29f0*/  IMAD R68, R69, 0x50, R68 ;  /* 0x0000005045447824 */ /* 0x000fe200078e0244 */
[----:B------:R-:W-:-:S10]  /*2a00*/  HFMA2.MMA R69, -RZ, RZ, 0, 2.384185791015625e-06 ;  /* 0x00000028ff457435 */ /* 0x000fd400000001ff */
[----:B------:R-:W-:-:S04]  /*2a10*/  IMAD R68, R68, R69, UR6 ;  /* 0x0000000644447e24 */ /* 0x000fc8000f8e0245 */
[----:B------:R-:W-:-:S06]  /*2a20*/  IMAD.IADD R68, R91, 0x1, R68 ;  /* 0x000000015b447824 */ /* 0x000fcc00078e0244 */
        /* <DEDUP_REMOVED lines=8> */
[----:B------:R-:W-:-:S05]  /*2ab0*/  MOV R69, 0x28 ;  /* 0x0000002800457802 */ /* 0x000fca0000000f00 */
[----:B------:R-:W-:-:S05]  /*2ac0*/  IMAD R68, R68, R69, UR6 ;  /* 0x0000000644447e24 */ /* 0x000fca000f8e0245 */
[----:B------:R-:W-:-:S06]  /*2ad0*/  IADD3 R68, R91, R68, RZ ;  /* 0x000000445b447210 */ /* 0x000fcc0007ffe0ff */
[----:B------:R-:W0:Y:S02]  /*2ae0*/  LDS.64 R68, [R68] ;  /* 0x0000000044447984 */ /* 0x000e240000000a00 */
[----:B0-----:R-:W-:Y:S01]  /*2af0*/  FADD.FTZ R70, R70, R68 ;  /* 0x0000004446467221 */ /* 0x001fe20000010000 */
[----:B------:R-:W-:-:S07]  /*2b00*/  FADD.FTZ R68, R71, R69 ;  /* 0x0000004547447221 */ /* 0x000fce0000010000 */
.L_x_808:
[----:B------:R-:W-:Y:S05]  /*2b10*/  BSYNC B0 ;  /* 0x0000000000007941 */ /* 0x000fea0003800000 */
.L_x_807:
[----:B------:R-:W0:Y:S01]  /*2b20*/  SHFL.BFLY PT, R71, R70, 0x2, 0x1f ;  /* 0x0c401f0046477f89 */ /* 0x000e2200000e0000 */
[----:B------:R-:W-:Y:S01]  /*2b30*/  BSSY B0, `(.L_x_809) ;  /* 0x0000019000007945 */ /* 0x000fe20003800000 */
[----:B------:R-:W-:Y:S02]  /*2b40*/  PRMT R92, R34, 0x7632, R92 ;  /* 0x00007632225c7816 */ /* 0x000fe4000000005c */
[----:B------:R-:W1:Y:S01]  /*2b50*/  SHFL.BFLY PT, R69, R68, 0x2, 0x1f ;  /* 0x0c401f0044457f89 */ /* 0x000e6200000e0000 */
[----:B------:R-:W-:Y:S01]  /*2b60*/  PRMT R93, R35, 0x7632, R93 ;  /* 0x00007632235d7816 */ /* 0x000fe2000000005d */
[----:B------:R-:W2:Y:S01]  /*2b70*/  S2R R90, SR_TID.X ;  /* 0x00000000005a7919 */ /* 0x000ea20000002100 */
        /* <DEDUP_REMOVED lines=9> */
[----:B------:R-:W0:Y:S01]  /*2c10*/  LDC.64 R70, c[0x0][0x260] ;  /* 0x00009800ff467b82 */ /* 0x000e220000000a00 */
[----:B------:R-:W-:Y:S01]  /*2c20*/  ULDC UR5, c[0x0][0x10] ;  /* 0x0000040000057ab9 */ /* 0x000fe20000000800 */
[----:B------:R-:W-:Y:S01]  /*2c30*/  MOV R68, UR16 ;  /* 0x0000001000447c02 */ /* 0x000fe20008000f00 */
[----:B------:R-:W-:Y:S01]  /*2c40*/  UIMAD UR5, UR5, UR4, UR8 ;  /* 0x00000004050572a4 */ /* 0x000fe2000f8e0208 */
[----:B------:R-:W-:-:S05]  /*2c50*/  IMAD.SHL.U32 R69, R69, 0x20, RZ ;  /* 0x0000002045457824 */ /* 0x000fca00078e00ff */
[----:B------:R-:W-:Y:S02]  /*2c60*/  LOP3.LUT R68, R69, 0xffffffe0, R68, 0xe2, !PT ;  /* 0xffffffe045447812 */ /* 0x000fe400078ee244 */
[----:B------:R-:W-:-:S04]  /*2c70*/  MOV R69, UR5 ;  /* 0x0000000500457c02 */ /* 0x000fc80008000f00 */
[----:B------:R-:W-:-:S05]  /*2c80*/  LEA R68, R69, R68, 0xa ;  /* 0x0000004445447211 */ /* 0x000fca00078e50ff */
[----:B------:R-:W-:-:S04]  /*2c90*/  IMAD.SHL.U32 R68, R68, 0x2, RZ ;  /* 0x0000000244447824 */ /* 0x000fc800078e00ff */
[----:B0-----:R-:W-:-:S05]  /*2ca0*/  IMAD.WIDE.U32 R68, R68, 0x4, R70 ;  /* 0x0000000444447825 */ /* 0x001fca00078e0046 */
[----:B------:R0:W-:Y:S02]  /*2cb0*/  STG.E.64 desc[UR10][R68.64], R34 ;  /* 0x0000002244007986 */ /* 0x0001e4000c101b0a */
.L_x_810:
[----:B------:R-:W-:Y:S05]  /*2cc0*/  BSYNC B0 ;  /* 0x0000000000007941 */ /* 0x000fea0003800000 */
.L_x_809:
        /* <DEDUP_REMOVED lines=8> */
[----:B0-----:R-:W-:Y:S02]  /*2d50*/  PRMT R69, R41, 0x7632, R69 ;  /* 0x0000763229457816 */ /* 0x001fe40000000045 */
        /* <DEDUP_REMOVED lines=24> */
[----:B------:R-:W-:Y:S06]  /*2ee0*/  @P1 BRA `(.L_x_811) ;  /* 0x00000000005c1947 */ /* 0x000fec0003800000 */
        /* <DEDUP_REMOVED lines=14> */
.L_x_813:
[----:B------:R-:W2:Y:S04]  /*2fd0*/  LD.E.STRONG.GPU R37, desc[UR10][R34.64] ;  /* 0x0000000a22257980 */ /* 0x000ea8000c10f900 */
[----:B--2---:R-:W-:Y:S01]  /*2fe0*/  CCTL.IVALL ;  /* 0x00000000ff00798f */ /* 0x004fe20002000000 */
[----:B------:R-:W-:Y:S05]  /*2ff0*/  YIELD ;  /* 0x0000000000007946 */ /* 0x000fea0003800000 */
[----:B-----5:R-:W-:-:S04]  /*3000*/  LOP3.LUT R37, R37, R36, RZ, 0x3c, !PT ;  /* 0x0000002425257212 */ /* 0x020fc800078e3cff */
[----:B------:R-:W-:-:S13]  /*3010*/  ISETP.GT.AND P1, PT, R37, -0x1, PT ;  /* 0xffffffff2500780c */ /* 0x000fda0003f24270 */
[----:B------:R-:W-:Y:S05]  /*3020*/  @P1 BRA `(.L_x_813) ;  /* 0xfffffffc00e81947 */ /* 0x000fea000383ffff */
.L_x_812:
[----:B------:R-:W-:Y:S05]  /*3030*/  WARPSYNC.ALL ;  /* 0x0000000000007948 */ /* 0x000fea0003800000 */
[----:B------:R-:W-:Y:S06]  /*3040*/  BAR.SYNC.DEFER_BLOCKING 0x0 ;  /* 0x0000000000007b1d */ /* 0x000fec0000010000 */
[----:B------:R-:W-:Y:S05]  /*3050*/  BRA `(.L_x_814) ;  /* 0x0000000000647947 */ /* 0x000fea0003800000 */
.L_x_811:
        /* <DEDUP_REMOVED lines=17> */
.L_x_816:
[----:B------:R-:W2:Y:S04]  /*3170*/  LD.E.STRONG.GPU R37, desc[UR10][R34.64] ;  /* 0x0000000a22257980 */ /* 0x000ea8000c10f900 */
[----:B--2---:R-:W-:Y:S01]  /*3180*/  CCTL.IVALL ;  /* 0x00000000ff00798f */ /* 0x004fe20002000000 */
[----:B------:R-:W-:Y:S05]  /*3190*/  YIELD ;  /* 0x0000000000007946 */ /* 0x000fea0003800000 */
[----:B-----5:R-:W-:-:S04]  /*31a0*/  LOP3.LUT R37, R37, R36, RZ, 0x3c, !PT ;  /* 0x0000002425257212 */ /* 0x020fc800078e3cff */
[----:B------:R-:W-:-:S13]  /*31b0*/  ISETP.GT.AND P1, PT, R37, -0x1, PT ;  /* 0xffffffff2500780c */ /* 0x000fda0003f24270 */
[----:B------:R-:W-:Y:S05]  /*31c0*/  @P1 BRA `(.L_x_816) ;  /* 0xfffffffc00e81947 */ /* 0x000fea000383ffff */
.L_x_815:
[----:B------:R-:W-:Y:S05]  /*31d0*/  WARPSYNC.ALL ;  /* 0x0000000000007948 */ /* 0x000fea0003800000 */
[----:B------:R-:W-:Y:S06]  /*31e0*/  BAR.SYNC.DEFER_BLOCKING 0x0 ;  /* 0x0000000000007b1d */ /* 0x000fec0000010000 */
.L_x_814:
[----:B------:R-:W1:Y:S01]  /*31f0*/  S2R R36, SR_TID.X ;  /* 0x0000000000247919 */ /* 0x000e620000002100 */
[----:B------:R-:W-:Y:S01]  /*3200*/  BSSY B0, `(.L_x_817) ;  /* 0x0000024000007945 */ /* 0x000fe20003800000 */
[----:B------:R-:W-:Y:S01]  /*3210*/  HFMA2.MMA R38, -RZ, RZ, 0, 0 ;  /* 0x00000000ff267435 */ /* 0x000fe200000001ff */
[----:B0-----:R-:W-:Y:S01]  /*3220*/  IMAD.MOV.U32 R35, RZ, RZ, RZ ;  /* 0x000000ffff237224 */ /* 0x001fe200078e00ff */
[----:B-1----:R-:W-:-:S13]  /*3230*/  ISETP.GT.U32.AND P1, PT, R36, 0xff, PT ;  /* 0x000000ff2400780c */ /* 0x002fda0003f24070 */
[----:B------:R-:W-:Y:S05]  /*3240*/  @P1 BRA `(.L_x_818) ;  /* 0x00000000007c1947 */ /* 0x000fea0003800000 */
[----:B------:R-:W-:Y:S01]  /*3250*/  ULDC UR5, c[0x0][0x10] ;  /* 0x0000040000057ab9 */ /* 0x000fe20000000800 */
[----:B------:R0:W-:Y:S01]  /*3260*/  STL.64 [R1+0x48], R2 ;  /* 0x0000480201007387 */ /* 0x0001e20000100a00 */
[----:B------:R-:W-:Y:S01]  /*3270*/  UIMAD UR5, UR5, UR4, UR8 ;  /* 0x00000004050572a4 */ /* 0x000fe2000f8e0208 */
[----:B------:R-:W-:-:S04]  /*3280*/  SHF.L.U32 R35, R36, 0x2, RZ ;  /* 0x0000000224237819 */ /* 0x000fc800000006ff */
[----:B------:R-:W-:Y:S02]  /*3290*/  LOP3.LUT R35, R35, 0x7fffffe0, RZ, 0xc0, !PT ;  /* 0x7fffffe023237812 */ /* 0x000fe400078ec0ff */
[----:B------:R-:W-:Y:S01]  /*32a0*/  MOV R34, UR5 ;  /* 0x0000000500227c02 */ /* 0x000fe20008000f00 */
[----:B0-----:R-:W0:Y:S03]  /*32b0*/  LDC.64 R2, c[0x0][0x260] ;  /* 0x00009800ff027b82 */ /* 0x001e260000000a00 */
[----:B------:R-:W-:Y:S02]  /*32c0*/  LEA R34, R34, R35, 0xa ;  /* 0x0000002322227211 */ /* 0x000fe400078e50ff */
[----:B------:R-:W-:-:S05]  /*32d0*/  LOP3.LUT R35, R36, 0x7, RZ, 0xc0, !PT ;  /* 0x0000000724237812 */ /* 0x000fca00078ec0ff */
[----:B------:R-:W-:-:S05]  /*32e0*/  IMAD.IADD R34, R34, 0x1, R35 ;  /* 0x0000000122227824 */ /* 0x000fca00078e0223 */
[----:B------:R-:W-:-:S04]  /*32f0*/  SHF.L.U32 R38, R34, 0x1, RZ ;  /* 0x0000000122267819 */ /* 0x000fc800000006ff */
[C---:B------:R-:W-:Y:S02]  /*3300*/  IADD3 R34, R38.reuse, 0x10, RZ ;  /* 0x0000001026227810 */ /* 0x040fe40007ffe0ff */
[C---:B------:R-:W-:Y:S01]  /*3310*/  IADD3 R40, R38.reuse, 0x20, RZ ;  /* 0x0000002026287810 */ /* 0x040fe20007ffe0ff */
[----:B0-----:R-:W-:-:S04]  /*3320*/  IMAD.WIDE.U32 R36, R38, 0x4, R2 ;  /* 0x0000000426247825 */ /* 0x001fc800078e0002 */
[--C-:B------:R-:W-:Y:S02]  /*3330*/  IMAD.WIDE.U32 R34, R34, 0x4, R2.reuse ;  /* 0x0000000422227825 */ /* 0x100fe400078e0002 */
[----:B------:R-:W2:Y:S02]  /*3340*/  LDG.E.64 R36, desc[UR10][R36.64] ;  /* 0x0000000a24247981 */ /* 0x000ea4000c1e1b00 */
[----:B------:R-:W-:Y:S02]  /*3350*/  VIADD R38, R38, 0x30 ;  /* 0x0000003026267836 */ /* 0x000fe40000000000 */
[--C-:B------:R-:W-:Y:S01]  /*3360*/  IMAD.WIDE.U32 R40, R40, 0x4, R2.reuse ;  /* 0x0000000428287825 */ /* 0x100fe200078e0002 */
[----:B------:R-:W3:Y:S03]  /*3370*/  LDG.E.64 R34, desc[UR10][R34.64] ;  /* 0x0000000a22227981 */ /* 0x000ee6000c1e1b00 */
[----:B------:R-:W-:-:S02]  /*3380*/  IMAD.WIDE.U32 R38, R38, 0x4, R2 ;  /* 0x0000000426267825 */ /* 0x000fc400078e0002 */
        /* <DEDUP_REMOVED lines=11> */
.L_x_818:
[----:B------:R-:W-:Y:S05]  /*3440*/  BSYNC B0 ;  /* 0x0000000000007941 */ /* 0x000fea0003800000 */
.L_x_817:
        /* <DEDUP_REMOVED lines=11> */
[----:B------:R-:W0:Y:S04]  /*3500*/  SHFL.BFLY PT, R34, R38, 0x1, 0x1f ;  /* 0x0c201f0026227f89 */ /* 0x000e2800000e0000 */
[----:B------:R-:W1:Y:S01]  /*3510*/  SHFL.BFLY PT, R36, R35, 0x1, 0x1f ;  /* 0x0c201f0023247f89 */ /* 0x000e6200000e0000 */
[----:B0-----:R-:W-:Y:S01]  /*3520*/  FADD.FTZ R34, R38, R34 ;  /* 0x0000002226227221 */ /* 0x001fe20000010000 */
[----:B-1----:R-:W-:Y:S01]  /*3530*/  FADD.FTZ R35, R35, R36 ;  /* 0x0000002423237221 */ /* 0x002fe20000010000 */
        /* <DEDUP_REMOVED lines=9> */
.L_x_820:
[----:B------:R-:W-:Y:S05]  /*35d0*/  BSYNC B0 ;  /* 0x0000000000007941 */ /* 0x000fea0003800000 */
.L_x_819:
[----:B0-----:R-:W2:Y:S04]  /*35e0*/  LDL R34, [R1+0x2c] ;  /* 0x00002c0001227983 */ /* 0x001ea80000100800 */
[----:B------:R-:W3:Y:S01]  /*35f0*/  LDL R36, [R1+0x30] ;  /* 0x0000300001247983 */ /* 0x000ee20000100800 */
[----:B------:R-:W0:Y:S01]  /*3600*/  S2UR UR14, SR_CgaCtaId ;  /* 0x00000000000e79c3 */ /* 0x000e220000008800 */
[----:B------:R-:W-:Y:S01]  /*3610*/  UMOV UR5, 0x400 ;  /* 0x0000040000057882 */ /* 0x000fe20000000000 */
[----:B------:R-:W-:Y:S01]  /*3620*/  SHF.L.U32 R92, R92, 0x10, RZ ;  /* 0x000000105c5c7819 */ /* 0x000fe200000006ff */
[----:B------:R-:W-:Y:S01]  /*3630*/  UIADD3 UR5, UR5, 0x4100, URZ ;  /* 0x0000410005057890 */ /* 0x000fe2000fffe03f */
[----:B------:R-:W-:-:S03]  /*3640*/  SHF.L.U32 R44, R44, 0x10, RZ ;  /* 0x000000102c2c7819 */ /* 0x000fc600000006ff */
[----:B------:R-:W-:-:S04]  /*3650*/  FADD.FTZ R92, -R32, R92 ;  /* 0x0000005c205c7221 */ /* 0x000fc80000010100 */
[----:B------:R-:W-:Y:S01]  /*3660*/  FMUL.FTZ R92, R7, R92 ;  /* 0x0000005c075c7220 */ /* 0x000fe20000410000 */
[----:B0-----:R-:W-:Y:S01]  /*3670*/  ULEA UR5, UR14, UR5, 0x18 ;  /* 0x000000050e057291 */ /* 0x001fe2000f8ec03f */
[----:B------:R-:W-:Y:S01]  /*3680*/  SHF.L.U32 R68, R68, 0x10, RZ ;  /* 0x0000001044447819 */ /* 0x000fe200000006ff */
[----:B------:R-:W-:Y:S01]  /*3690*/  IMAD.U32 R46, R46, 0x10000, RZ ;  /* 0x000100002e2e7824 */ /* 0x000fe200078e00ff */
[----:B------:R-:W-:Y:S03]  /*36a0*/  BAR.SYNC.DEFER_BLOCKING 0x0 ;  /* 0x0000000000007b1d */ /* 0x000fe60000010000 */
[----:B------:R-:W-:Y:S01]  /*36b0*/  FADD.FTZ R68, -R32, R68 ;  /* 0x0000004420447221 */ /* 0x000fe20000010100 */
[----:B------:R-:W-:Y:S01]  /*36c0*/  SHF.L.U32 R93, R93, 0x10, RZ ;  /* 0x000000105d5d7819 */ /* 0x000fe200000006ff */
[----:B------:R-:W-:Y:S01]  /*36d0*/  IMAD.U32 R62, R62, 0x10000, RZ ;  /* 0x000100003e3e7824 */ /* 0x000fe200078e00ff */
[----:B------:R-:W-:Y:S01]  /*36e0*/  SHF.L.U32 R90, R90, 0x10, RZ ;  /* 0x000000105a5a7819 */ /* 0x000fe200000006ff */
[----:B------:R-:W-:Y:S01]  /*36f0*/  FMUL.FTZ R68, R7, R68 ;  /* 0x0000004407447220 */ /* 0x000fe20000410000 */
[----:B------:R-:W-:Y:S01]  /*3700*/  SHF.L.U32 R70, R70, 0x10, RZ ;  /* 0x0000001046467819 */ /* 0x000fe200000006ff */
[----:B------:R-:W-:Y:S01]  /*3710*/  ULDC.64 UR14, c[0x0][0x210] ;  /* 0x00008400000e7ab9 */ /* 0x000fe20000000a00 */
[----:B--2---:R-:W-:-:S02]  /*3720*/  LEA R34, R34, UR5, 0x3 ;  /* 0x0000000522227c11 */ /* 0x004fc4000f8e18ff */
[----:B---3--:R-:W-:-:S04]  /*3730*/  LEA R36, R36, UR5, 0x3 ;  /* 0x0000000524247c11 */ /* 0x008fc8000f8e18ff */
[----:B------:R-:W0:Y:S04]  /*3740*/  LDS.64 R34, [R34] ;  /* 0x0000000022227984 */ /* 0x000e280000000a00 */
[----:B------:R-:W1:Y:S01]  /*3750*/  LDS.64 R36, [R36] ;  /* 0x0000000024247984 */ /* 0x000e620000000a00 */
[--C-:B0----5:R-:W-:Y:S01]  /*3760*/  FFMA.FTZ R6, R2, R6, -R34.reuse ;  /* 0x0000000602067223 */ /* 0x121fe20000010822 */
[----:B------:R-:W-:-:S03]  /*3770*/  FFMA.FTZ R44, R4, R44, -R34 ;  /* 0x0000002c042c7223 */ /* 0x000fc60000010822 */
[----:B------:R-:W-:Y:S01]  /*3780*/  FFMA.FTZ R6, -R84, R35, R6 ;  /* 0x0000002354067223 */ /* 0x000fe20000010106 */
[----:B------:R-:W-:-:S03]  /*3790*/  FFMA.FTZ R44, R35, -R92, R44 ;  /* 0x8000005c232c7223 */ /* 0x000fc6000001002c */
[C---:B------:R-:W-:Y:S01]  /*37a0*/  FMUL.FTZ R6, R7.reuse, R6 ;  /* 0x0000000607067220 */ /* 0x040fe20000410000 */
[----:B------:R-:W-:-:S05]  /*37b0*/  FMUL.FTZ R44, R7, R44 ;  /* 0x0000002c072c7220 */ /* 0x000fca0000410000 */
[----:B------:R-:W-:Y:S02]  /*37c0*/  F2FP.BF16.F32.PACK_AB R6, R44, R6 ;  /* 0x000000062c06723e */ /* 0x000fe400000010ff */
[----:B------:R-:W2:Y:S04]  /*37d0*/  LDL.LU R44, [R1+0x14] ;  /* 0x00001400012c7983 */ /* 0x000ea80000300800 */
[----:B------:R-:W3:Y:S01]  /*37e0*/  LDL.LU R41, [R1+0x28] ;  /* 0x0000280001297983 */ /* 0x000ee20000300800 */
[----:B-1----:R-:W-:Y:S01]  /*37f0*/  FFMA.FTZ R11, R0, R11, -R36 ;  /* 0x0000000b000b7223 */ /* 0x002fe20000010824 */
[--C-:B------:R-:W-:Y:S01]  /*3800*/  FFMA.FTZ R46, R4, R46, -R34.reuse ;  /* 0x0000002e042e7223 */ /* 0x100fe20000010822 */
[----:B------:R-:W-:Y:S01]  /*3810*/  FFMA.FTZ R20, R2, R20, -R34 ;  /* 0x0000001402147223 */ /* 0x000fe20000010822 */
[----:B------:R-:W-:Y:S01]  /*3820*/  SHF.L.U32 R50, R50, 0x10, RZ ;  /* 0x0000001032327819 */ /* 0x000fe200000006ff */
[----:B------:R-:W-:Y:S01]  /*3830*/  FFMA.FTZ R11, -R76, R37, R11 ;  /* 0x000000254c0b7223 */ /* 0x000fe2000001010b */
[----:B------:R-:W-:Y:S01]  /*3840*/  FFMA.FTZ R46, R35, -R68, R46 ;  /* 0x80000044232e7223 */ /* 0x000fe2000001002e */
[----:B------:R-:W4:Y:S01]  /*3850*/  LDL.LU R76, [R1+0x20] ;  /* 0x00002000014c7983 */ /* 0x000f220000300800 */
[----:B------:R-:W-:Y:S01]  /*3860*/  SHF.L.U32 R54, R54, 0x10, RZ ;  /* 0x0000001036367819 */ /* 0x000fe200000006ff */
[----:B------:R-:W-:Y:S01]  /*3870*/  IMAD.U32 R52, R52, 0x10000, RZ ;  /* 0x0001000034347824 */ /* 0x000fe200078e00ff */
[----:B------:R-:W-:Y:S01]  /*3880*/  SHF.L.U32 R58, R58, 0x10, RZ ;  /* 0x000000103a3a7819 */ /* 0x000fe200000006ff */
[----:B------:R-:W4:Y:S01]  /*3890*/  LDL.LU R68, [R1+0x24] ;  /* 0x0000240001447983 */ /* 0x000f220000300800 */
[----:B------:R-:W-:Y:S01]  /*38a0*/  SHF.L.U32 R66, R66, 0x10, RZ ;  /* 0x0000001042427819 */ /* 0x000fe200000006ff */
[----:B------:R-:W-:Y:S01]  /*38b0*/  FFMA.FTZ R21, R2, R21, -R34 ;  /* 0x0000001502157223 */ /* 0x000fe20000010822 */
[----:B------:R-:W-:Y:S01]  /*38c0*/  SHF.L.U32 R48, R48, 0x10, RZ ;  /* 0x0000001030307819 */ /* 0x000fe200000006ff */
[----:B------:R-:W-:Y:S01]  /*38d0*/  FFMA.FTZ R78, -R78, R35, R20 ;  /* 0x000000234e4e7223 */ /* 0x000fe20000010114 */
[----:B------:R-:W-:Y:S01]  /*38e0*/  SHF.L.U32 R60, R60, 0x10, RZ ;  /* 0x000000103c3c7819 */ /* 0x000fe200000006ff */
[----:B------:R-:W-:Y:S01]  /*38f0*/  IMAD.U32 R91, R91, 0x10000, RZ ;  /* 0x000100005b5b7824 */ /* 0x000fe200078e00ff */
[----:B------:R-:W-:Y:S01]  /*3900*/  SHF.L.U32 R64, R64, 0x10, RZ ;  /* 0x0000001040407819 */ /* 0x000fe200000006ff */
[----:B------:R-:W-:Y:S01]  /*3910*/  FADD.FTZ R93, -R42, R93 ;  /* 0x0000005d2a5d7221 */ /* 0x000fe20000010100 */
[----:B------:R-:W-:Y:S01]  /*3920*/  SHF.L.U32 R56, R56, 0x10, RZ ;  /* 0x0000001038387819 */ /* 0x000fe200000006ff */
[----:B------:R-:W-:Y:S01]  /*3930*/  FADD.FTZ R90, -R32, R90 ;  /* 0x0000005a205a7221 */ /* 0x000fe20000010100 */
[----:B------:R-:W-:Y:S01]  /*3940*/  SHF.L.U32 R45, R45, 0x10, RZ ;  /* 0x000000102d2d7819 */ /* 0x000fe200000006ff */
[--C-:B------:R-:W-:Y:S01]  /*3950*/  FFMA.FTZ R5, R2, R5, -R34.reuse ;  /* 0x0000000502057223 */ /* 0x100fe20000010822 */
[----:B------:R-:W-:Y:S01]  /*3960*/  SHF.L.U32 R49, R49, 0x10, RZ ;  /* 0x0000001031317819 */ /* 0x000fe200000006ff */
[--C-:B------:R-:W-:Y:S01]  /*3970*/  FFMA.FTZ R70, R4, R70, -R34.reuse ;  /* 0x0000004604467223 */ /* 0x100fe20000010822 */
[----:B------:R-:W-:Y:S01]  /*3980*/  SHF.L.U32 R53, R53, 0x10, RZ ;  /* 0x0000001035357819 */ /* 0x000fe200000006ff */
[C-C-:B------:R-:W-:Y:S01]  /*3990*/  FFMA.FTZ R9, R2.reuse, R9, -R34.reuse ;  /* 0x0000000902097223 */ /* 0x140fe20000010822 */
[----:B------:R-:W-:Y:S01]  /*39a0*/  SHF.L.U32 R61, R61, 0x10, RZ ;  /* 0x000000103d3d7819 */ /* 0x000fe200000006ff */
[--C-:B------:R-:W-:Y:S01]  /*39b0*/  FFMA.FTZ R13, R2, R13, -R34.reuse ;  /* 0x0000000d020d7223 */ /* 0x100fe20000010822 */
[----:B------:R-:W-:Y:S01]  /*39c0*/  SHF.L.U32 R65, R65, 0x10, RZ ;  /* 0x0000001041417819 */ /* 0x000fe200000006ff */
[--C-:B------:R-:W-:Y:S01]  /*39d0*/  FFMA.FTZ R50, R4, R50, -R34.reuse ;  /* 0x0000003204327223 */ /* 0x100fe20000010822 */
[--C-:B------:R-:W-:Y:S01]  /*39e0*/  FFMA.FTZ R15, R2, R15, -R34.reuse ;  /* 0x0000000f020f7223 */ /* 0x100fe20000010822 */
[--C-:B------:R-:W-:Y:S01]  /*39f0*/  FFMA.FTZ R54, R4, R54, -R34.reuse ;  /* 0x0000003604367223 */ /* 0x100fe20000010822 */
[--C-:B------:R-:W-:Y:S01]  /*3a00*/  FFMA.FTZ R17, R2, R17, -R34.reuse ;  /* 0x0000001102117223 */ /* 0x100fe20000010822 */
[C-C-:B------:R-:W-:Y:S01]  /*3a10*/  FFMA.FTZ R58, R4.reuse, R58, -R34.reuse ;  /* 0x0000003a043a7223 */ /* 0x140fe20000010822 */
[C-C-:B------:R-:W-:Y:S01]  /*3a20*/  FFMA.FTZ R62, R4.reuse, R62, -R34.reuse ;  /* 0x0000003e043e7223 */ /* 0x140fe20000010822 */
[----:B------:R-:W-:Y:S01]  /*3a30*/  FFMA.FTZ R66, R4, R66, -R34 ;  /* 0x0000004204427223 */ /* 0x000fe20000010822 */
[C---:B------:R-:W-:Y:S01]  /*3a40*/  FADD.FTZ R48, -R32.reuse, R48 ;  /* 0x0000003020307221 */ /* 0x040fe20000010100 */
[C---:B------:R-:W-:Y:S01]  /*3a50*/  FADD.FTZ R52, -R32.reuse, R52 ;  /* 0x0000003420347221 */ /* 0x040fe20000010100 */
[C---:B------:R-:W-:Y:S01]  /*3a60*/  FADD.FTZ R60, -R32.reuse, R60 ;  /* 0x0000003c203c7221 */ /* 0x040fe20000010100 */
[----:B------:R-:W-:Y:S01]  /*3a70*/  FADD.FTZ R64, -R32, R64 ;  /* 0x0000004020407221 */ /* 0x000fe20000010100 */
[----:B------:R-:W-:-:S02]  /*3a80*/  IMAD.U32 R71, R71, 0x10000, RZ ;  /* 0x0001000047477824 */ /* 0x000fc400078e00ff */
[----:B------:R-:W-:Y:S01]  /*3a90*/  FFMA.FTZ R34, -R77, R35, R21 ;  /* 0x000000234d227223 */ /* 0x000fe20000010115 */
[----:B------:R-:W-:Y:S02]  /*3aa0*/  IMAD.U32 R57, R57, 0x10000, RZ ;  /* 0x0001000039397824 */ /* 0x000fe400078e00ff */
[----:B------:R-:W-:Y:S01]  /*3ab0*/  FMUL.FTZ R38, R12, R93 ;  /* 0x0000005d0c267220 */ /* 0x000fe20000410000 */
[----:B------:R-:W-:Y:S01]  /*3ac0*/  FFMA.FTZ R91, R3, R91, -R36 ;  /* 0x0000005b035b7223 */ /* 0x000fe20000010824 */
[----:B------:R-:W-:Y:S01]  /*3ad0*/  PRMT R39, R6, 0x7610, R39 ;  /* 0x0000761006277816 */ /* 0x000fe20000000027 */
[----:B------:R-:W-:Y:S01]  /*3ae0*/  FADD.FTZ R56, -R32, R56 ;  /* 0x0000003820387221 */ /* 0x000fe20000010100 */
[----:B------:R-:W-:Y:S01]  /*3af0*/  FMUL.FTZ R90, R7, R90 ;  /* 0x0000005a075a7220 */ /* 0x000fe20000410000 */
[----:B------:R-:W-:Y:S01]  /*3b00*/  PRMT R40, R6, 0x7632, R40 ;  /* 0x0000763206287816 */ /* 0x000fe20000000028 */
[C---:B------:R-:W-:Y:S01]  /*3b10*/  FADD.FTZ R71, -R42.reuse, R71 ;  /* 0x000000472a477221 */ /* 0x040fe20000010100 */
[----:B------:R-:W-:Y:S01]  /*3b20*/  SHF.L.U32 R47, R47, 0x10, RZ ;  /* 0x000000102f2f7819 */ /* 0x000fe200000006ff */
[C---:B------:R-:W-:Y:S01]  /*3b30*/  FADD.FTZ R45, -R42.reuse, R45 ;  /* 0x0000002d2a2d7221 */ /* 0x040fe20000010100 */
[C---:B------:R-:W-:Y:S01]  /*3b40*/  FADD.FTZ R49, -R42.reuse, R49 ;  /* 0x000000312a317221 */ /* 0x040fe20000010100 */
[C---:B------:R-:W-:Y:S01]  /*3b50*/  FADD.FTZ R53, -R42.reuse, R53 ;  /* 0x000000352a357221 */ /* 0x040fe20000010100 */
[C---:B------:R-:W-:Y:S01]  /*3b60*/  FADD.FTZ R57, -R42.reuse, R57 ;  /* 0x000000392a397221 */ /* 0x040fe20000010100 */
[C---:B------:R-:W-:Y:S01]  /*3b70*/  FADD.FTZ R61, -R42.reuse, R61 ;  /* 0x0000003d2a3d7221 */ /* 0x040fe20000010100 */
[----:B------:R-:W-:Y:S01]  /*3b80*/  FADD.FTZ R65, -R42, R65 ;  /* 0x000000412a417221 */ /* 0x000fe20000010100 */
[C---:B------:R-:W-:Y:S01]  /*3b90*/  FMUL.FTZ R48, R7.reuse, R48 ;  /* 0x0000003007307220 */ /* 0x040fe20000410000 */
[----:B------:R-:W-:Y:S01]  /*3ba0*/  FMUL.FTZ R52, R7, R52 ;  /* 0x0000003407347220 */ /* 0x000fe20000410000 */
[----:B------:R-:W-:Y:S01]  /*3bb0*/  FFMA.FTZ R32, -R79, R35, R17 ;  /* 0x000000234f207223 */ /* 0x000fe20000010111 */
[----:B------:R-:W-:Y:S01]  /*3bc0*/  FMUL.FTZ R60, R7, R60 ;  /* 0x0000003c073c7220 */ /* 0x000fe20000410000 */
[----:B------:R-:W-:Y:S01]  /*3bd0*/  SHF.L.U32 R69, R69, 0x10, RZ ;  /* 0x0000001045457819 */ /* 0x000fe200000006ff */
[----:B------:R-:W-:Y:S01]  /*3be0*/  FFMA.FTZ R38, R37, -R38, R91 ;  /* 0x8000002625267223 */ /* 0x000fe2000001005b */
[----:B------:R-:W-:Y:S01]  /*3bf0*/  SHF.L.U32 R55, R55, 0x10, RZ ;  /* 0x0000001037377819 */ /* 0x000fe200000006ff */
[----:B------:R-:W-:Y:S01]  /*3c00*/  FMUL.FTZ R17, R7, R64 ;  /* 0x0000004007117220 */ /* 0x000fe20000410000 */
[----:B------:R-:W-:Y:S01]  /*3c10*/  SHF.L.U32 R59, R59, 0x10, RZ ;  /* 0x000000103b3b7819 */ /* 0x000fe200000006ff */
[----:B------:R-:W-:Y:S01]  /*3c20*/  IMAD.U32 R51, R51, 0x10000, RZ ;  /* 0x0001000033337824 */ /* 0x000fe200078e00ff */
[----:B------:R-:W-:Y:S01]  /*3c30*/  SHF.L.U32 R63, R63, 0x10, RZ ;  /* 0x000000103f3f7819 */ /* 0x000fe200000006ff */
[----:B------:R-:W-:Y:S01]  /*3c40*/  FFMA.FTZ R42, R0, R33, -R36 ;  /* 0x00000021002a7223 */ /* 0x000fe20000010824 */
[----:B------:R-:W-:Y:S01]  /*3c50*/  FMUL.FTZ R56, R7, R56 ;  /* 0x0000003807387220 */ /* 0x000fe20000410000 */
[----:B------:R-:W4:Y:S01]  /*3c60*/  LDL.LU R64, [R1+0x18] ;  /* 0x0000180001407983 */ /* 0x000f220000300800 */
[----:B------:R-:W-:-:S02]  /*3c70*/  IMAD.U32 R67, R67, 0x10000, RZ ;  /* 0x0001000043437824 */ /* 0x000fc400078e00ff */
[----:B------:R-:W-:Y:S01]  /*3c80*/  FFMA.FTZ R5, -R83, R35, R5 ;  /* 0x0000002353057223 */ /* 0x000fe20000010105 */
[C---:B------:R-:W-:Y:S01]  /*3c90*/  FFMA.FTZ R70, R35.reuse, -R90, R70 ;  /* 0x8000005a23467223 */ /* 0x040fe20000010046 */
[C---:B------:R-:W-:Y:S01]  /*3ca0*/  FFMA.FTZ R48, R35.reuse, -R48, R50 ;  /* 0x8000003023307223 */ /* 0x040fe20000010032 */
[C---:B------:R-:W-:Y:S01]  /*3cb0*/  FFMA.FTZ R52, R35.reuse, -R52, R54 ;  /* 0x8000003423347223 */ /* 0x040fe20000010036 */
[----:B------:R-:W-:Y:S01]  /*3cc0*/  FFMA.FTZ R62, R35, -R60, R62 ;  /* 0x8000003c233e7223 */ /* 0x000fe2000001003e */
[----:B------:R-:W-:Y:S01]  /*3cd0*/  FMUL.FTZ R6, R12, R71 ;  /* 0x000000470c067220 */ /* 0x000fe20000410000 */
[C-C-:B------:R-:W-:Y:S01]  /*3ce0*/  FFMA.FTZ R18, R0.reuse, R18, -R36.reuse ;  /* 0x0000001200127223 */ /* 0x140fe20000010824 */
[C-C-:B------:R-:W-:Y:S01]  /*3cf0*/  FFMA.FTZ R22, R0.reuse, R22, -R36.reuse ;  /* 0x0000001600167223 */ /* 0x140fe20000010824 */
[C-C-:B------:R-:W-:Y:S01]  /*3d00*/  FFMA.FTZ R54, R3.reuse, R59, -R36.reuse ;  /* 0x0000003b03367223 */ /* 0x140fe20000010824 */
[--C-:B------:R-:W-:Y:S01]  /*3d10*/  FFMA.FTZ R50, R3, R63, -R36.reuse ;  /* 0x0000003f03327223 */ /* 0x100fe20000010824 */
[----:B------:R-:W-:Y:S01]  /*3d20*/  FFMA.FTZ R72, R0, R72, -R36 ;  /* 0x0000004800487223 */ /* 0x000fe20000010824 */
[C---:B------:R-:W-:Y:S01]  /*3d30*/  FMUL.FTZ R11, R12.reuse, R11 ;  /* 0x0000000b0c0b7220 */ /* 0x040fe20000410000 */
[C---:B------:R-:W-:Y:S01]  /*3d40*/  FMUL.FTZ R38, R12.reuse, R38 ;  /* 0x000000260c267220 */ /* 0x040fe20000410000 */
[----:B------:R-:W-:Y:S01]  /*3d50*/  FFMA.FTZ R43, -R43, R37, R42 ;  /* 0x000000252b2b7223 */ /* 0x000fe2000001012a */
[----:B------:R-:W-:Y:S01]  /*3d60*/  FFMA.FTZ R56, R35, -R56, R58 ;  /* 0x8000003823387223 */ /* 0x000fe2000001003a */
[----:B------:R-:W4:Y:S01]  /*3d70*/  LDL.LU R60, [R1+0x1c] ;  /* 0x00001c00013c7983 */ /* 0x000f220000300800 */
[C---:B------:R-:W-:Y:S01]  /*3d80*/  FMUL.FTZ R45, R12.reuse, R45 ;  /* 0x0000002d0c2d7220 */ /* 0x040fe20000410000 */
[C---:B------:R-:W-:Y:S01]  /*3d90*/  FMUL.FTZ R53, R12.reuse, R53 ;  /* 0x000000350c357220 */ /* 0x040fe20000410000 */
[C---:B------:R-:W-:Y:S01]  /*3da0*/  FMUL.FTZ R57, R12.reuse, R57 ;  /* 0x000000390c397220 */ /* 0x040fe20000410000 */
[C---:B------:R-:W-:Y:S01]  /*3db0*/  FMUL.FTZ R61, R12.reuse, R61 ;  /* 0x0000003d0c3d7220 */ /* 0x040fe20000410000 */
[----:B------:R-:W-:Y:S01]  /*3dc0*/  FMUL.FTZ R65, R12, R65 ;  /* 0x000000410c417220 */ /* 0x000fe20000410000 */
[----:B------:R-:W4:Y:S01]  /*3dd0*/  LDL.LU R58, [R1+0xc] ;  /* 0x00000c00013a7983 */ /* 0x000f220000300800 */
[C---:B------:R-:W-:Y:S01]  /*3de0*/  FMUL.FTZ R5, R7.reuse, R5 ;  /* 0x0000000507057220 */ /* 0x040fe20000410000 */
[----:B------:R-:W-:Y:S01]  /*3df0*/  FMUL.FTZ R70, R7, R70 ;  /* 0x0000004607467220 */ /* 0x000fe20000410000 */
[-C--:B------:R-:W-:Y:S01]  /*3e00*/  FFMA.FTZ R19, -R19, R37.reuse, R18 ;  /* 0x0000002513137223 */ /* 0x080fe20000010112 */
[----:B------:R-:W-:Y:S01]  /*3e10*/  FFMA.FTZ R23, -R23, R37, R22 ;  /* 0x0000002517177223 */ /* 0x000fe20000010116 */
[C---:B------:R-:W-:Y:S01]  /*3e20*/  FFMA.FTZ R57, R37.reuse, -R57, R54 ;  /* 0x8000003925397223 */ /* 0x040fe20000010036 */
[----:B------:R-:W-:Y:S01]  /*3e30*/  FFMA.FTZ R61, R37, -R61, R50 ;  /* 0x8000003d253d7223 */ /* 0x000fe20000010032 */
[----:B------:R-:W-:Y:S01]  /*3e40*/  FFMA.FTZ R73, -R73, R37, R72 ;  /* 0x0000002549497223 */ /* 0x000fe20000010148 */
[----:B------:R-:W-:Y:S01]  /*3e50*/  F2FP.BF16.F32.PACK_AB R11, R38, R11 ;  /* 0x0000000b260b723e */ /* 0x000fe200000010ff */
[----:B------:R-:W-:Y:S01]  /*3e60*/  FMUL.FTZ R18, R12, R19 ;  /* 0x000000130c127220 */ /* 0x000fe20000410000 */
[----:B------:R-:W-:Y:S01]  /*3e70*/  F2FP.BF16.F32.PACK_AB R5, R70, R5 ;  /* 0x000000054605723e */ /* 0x000fe200000010ff */
[-C--:B------:R-:W-:Y:S01]  /*3e80*/  FFMA.FTZ R9, -R82, R35.reuse, R9 ;  /* 0x0000002352097223 */ /* 0x080fe20000010109 */
[----:B------:R-:W-:Y:S01]  /*3e90*/  FFMA.FTZ R13, -R81, R35, R13 ;  /* 0x00000023510d7223 */ /* 0x000fe2000001010d */
[----:B------:R-:W-:Y:S01]  /*3ea0*/  FMUL.FTZ R46, R7, R46 ;  /* 0x0000002e072e7220 */ /* 0x000fe20000410000 */
[----:B------:R-:W-:-:S02]  /*3eb0*/  PRMT R38, R5, 0x7632, R38 ;  /* 0x0000763205267816 */ /* 0x000fc40000000026 */
[----:B--2---:R-:W-:Y:S01]  /*3ec0*/  IADD3 R20, P1, R44, UR14, RZ ;  /* 0x0000000e2c147c10 */ /* 0x004fe2000ff3e0ff */
[----:B------:R-:W-:Y:S01]  /*3ed0*/  FFMA.FTZ R15, -R80, R35, R15 ;  /* 0x00000023500f7223 */ /* 0x000fe2000001010f */
[----:B------:R-:W-:Y:S02]  /*3ee0*/  FFMA.FTZ R66, R35, -R17, R66 ;  /* 0x8000001123427223 */ /* 0x000fe40000010042 */
[----:B---3--:R-:W-:Y:S01]  /*3ef0*/  IADD3.X R21, R41, UR15, RZ, P1, !PT ;  /* 0x0000000f29157c10 */ /* 0x008fe20008ffe4ff */
[C-C-:B------:R-:W-:Y:S01]  /*3f00*/  FFMA.FTZ R44, R0.reuse, R10, -R36.reuse ;  /* 0x0000000a002c7223 */ /* 0x140fe20000010824 */
[----:B------:R-:W-:-:S03]  /*3f10*/  FFMA.FTZ R41, R0, R14, -R36 ;  /* 0x0000000e00297223 */ /* 0x000fc60000010824 */
[----:B------:R0:W-:Y:S01]  /*3f20*/  STG.E.U16 desc[UR10][R20.64], R39 ;  /* 0x0000002714007986 */ /* 0x0001e2000c10150a */
[C-C-:B------:R-:W-:Y:S01]  /*3f30*/  FFMA.FTZ R10, R3.reuse, R69, -R36.reuse ;  /* 0x00000045030a7223 */ /* 0x140fe20000010824 */
[----:B------:R-:W-:Y:S02]  /*3f40*/  FFMA.FTZ R14, R3, R51, -R36 ;  /* 0x00000033030e7223 */ /* 0x000fe40000010824 */
[----:B------:R1:W-:Y:S01]  /*3f50*/  STG.E.U16 desc[UR10][R20.64+0x2], R40 ;  /* 0x0000022814007986 */ /* 0x0003e2000c10150a */
[----:B------:R-:W-:Y:S01]  /*3f60*/  FFMA.FTZ R33, R37, -R6, R10 ;  /* 0x8000000625217223 */ /* 0x000fe2000001000a */
[--C-:B0-----:R-:W-:Y:S01]  /*3f70*/  FFMA.FTZ R39, R0, R8, -R36.reuse ;  /* 0x0000000800277223 */ /* 0x101fe20000010824 */
[C-C-:B------:R-:W-:Y:S01]  /*3f80*/  FFMA.FTZ R8, R3.reuse, R47, -R36.reuse ;  /* 0x0000002f03087223 */ /* 0x140fe20000010824 */
[----:B------:R-:W-:Y:S01]  /*3f90*/  FMUL.FTZ R47, R12, R49 ;  /* 0x000000310c2f7220 */ /* 0x000fe20000410000 */
[C-C-:B-1----:R-:W-:Y:S01]  /*3fa0*/  FFMA.FTZ R40, R3.reuse, R55, -R36.reuse ;  /* 0x0000003703287223 */ /* 0x142fe20000010824 */
[----:B------:R-:W-:-:S02]  /*3fb0*/  FFMA.FTZ R36, R3, R67, -R36 ;  /* 0x0000004303247223 */ /* 0x000fc40000010824 */
[----:B------:R-:W-:Y:S01]  /*3fc0*/  FFMA.FTZ R47, R37, -R47, R14 ;  /* 0x8000002f252f7223 */ /* 0x000fe2000001000e */
[-C--:B------:R-:W-:Y:S01]  /*3fd0*/  FFMA.FTZ R75, -R75, R37.reuse, R44 ;  /* 0x000000254b4b7223 */ /* 0x080fe2000001012c */
[----:B------:R-:W-:Y:S01]  /*3fe0*/  FFMA.FTZ R39, -R74, R37, R39 ;  /* 0x000000254a277223 */ /* 0x000fe20000010127 */
[C---:B------:R-:W-:Y:S01]  /*3ff0*/  FFMA.FTZ R45, R37.reuse, -R45, R8 ;  /* 0x8000002d252d7223 */ /* 0x040fe20000010008 */
[----:B------:R-:W-:Y:S01]  /*4000*/  FFMA.FTZ R41, -R16, R37, R41 ;  /* 0x0000002510297223 */ /* 0x000fe20000010129 */
[C---:B------:R-:W-:Y:S01]  /*4010*/  FFMA.FTZ R53, R37.reuse, -R53, R40 ;  /* 0x8000003525357223 */ /* 0x040fe20000010028 */
[----:B------:R-:W-:Y:S01]  /*4020*/  FFMA.FTZ R65, R37, -R65, R36 ;  /* 0x8000004125417223 */ /* 0x000fe20000010024 */
[----:B------:R-:W-:Y:S01]  /*4030*/  FMUL.FTZ R14, R12, R43 ;  /* 0x0000002b0c0e7220 */ /* 0x000fe20000410000 */
[----:B----4-:R-:W-:Y:S01]  /*4040*/  IADD3 R10, P1, R76, UR14, RZ ;  /* 0x0000000e4c0a7c10 */ /* 0x010fe2000ff3e0ff */
[----:B------:R-:W2:Y:S01]  /*4050*/  LDL.LU R43, [R1+0x10] ;  /* 0x00001000012b7983 */ /* 0x000ea20000300800 */
[C---:B------:R-:W-:Y:S01]  /*4060*/  FMUL.FTZ R8, R12.reuse, R33 ;  /* 0x000000210c087220 */ /* 0x040fe20000410000 */
[C---:B------:R-:W-:Y:S01]  /*4070*/  FMUL.FTZ R16, R12.reuse, R23 ;  /* 0x000000170c107220 */ /* 0x040fe20000410000 */
[C---:B------:R-:W-:Y:S01]  /*4080*/  FMUL.FTZ R75, R12.reuse, R75 ;  /* 0x0000004b0c4b7220 */ /* 0x040fe20000410000 */
[----:B------:R-:W3:Y:S01]  /*4090*/  LDL.LU R42, [R1+0x4] ;  /* 0x00000400012a7983 */ /* 0x000ee20000300800 */
        /* <DEDUP_REMOVED lines=10> */
[----:B------:R-:W-:-:S03]  /*4140*/  PRMT R12, R11, 0x7632, R12 ;  /* 0x000076320b0c7816 */ /* 0x000fc6000000000c */
[----:B------:R-:W4:Y:S04]  /*4150*/  LDL.LU R40, [R1+0x8] ;  /* 0x0000080001287983 */ /* 0x000f280000300800 */
[----:B------:R-:W-:Y:S01]  /*4160*/  STG.E.U16 desc[UR10][R20.64+0x6], R12 ;  /* 0x0000060c14007986 */ /* 0x000fe2000c10150a */
[----:B0-----:R-:W-:-:S05]  /*4170*/  IADD3.X R11, R68, UR15, RZ, P1, !PT ;  /* 0x0000000f440b7c10 */ /* 0x001fca0008ffe4ff */
[----:B------:R0:W-:Y:S04]  /*4180*/  STG.E.U16 desc[UR10][R10.64+0x2], R38 ;  /* 0x000002260a007986 */ /* 0x0001e8000c10150a */
[----:B0-----:R-:W4:Y:S01]  /*4190*/  LDL.LU R38, [R1] ;  /* 0x0000000001267983 */ /* 0x001f220000300800 */
[C---:B------:R-:W-:Y:S01]  /*41a0*/  FMUL.FTZ R9, R7.reuse, R9 ;  /* 0x0000000907097220 */ /* 0x040fe20000410000 */
[----:B------:R-:W-:Y:S01]  /*41b0*/  F2FP.BF16.F32.PACK_AB R75, R8, R75 ;  /* 0x0000004b084b723e */ /* 0x000fe200000010ff */
[C---:B------:R-:W-:Y:S01]  /*41c0*/  FMUL.FTZ R13, R7.reuse, R13 ;  /* 0x0000000d070d7220 */ /* 0x040fe20000410000 */
[----:B------:R-:W-:Y:S01]  /*41d0*/  FMUL.FTZ R48, R7, R48 ;  /* 0x0000003007307220 */ /* 0x000fe20000410000 */
[----:B------:R-:W-:Y:S02]  /*41e0*/  IADD3 R8, P1, R64, UR14, RZ ;  /* 0x0000000e40087c10 */ /* 0x000fe4000ff3e0ff */
[----:B------:R-:W-:-:S02]  /*41f0*/  F2FP.BF16.F32.PACK_AB R46, R46, R9 ;  /* 0x000000092e2e723e */ /* 0x000fc400000010ff */
[----:B------:R-:W-:Y:S02]  /*4200*/  F2FP.BF16.F32.PACK_AB R39, R36, R39 ;  /* 0x000000272427723e */ /* 0x000fe400000010ff */
[----:B------:R-:W-:Y:S01]  /*4210*/  PRMT R21, R75, 0x7632, R21 ;  /* 0x000076324b157816 */ /* 0x000fe20000000015 */
[----:B------:R0:W-:Y:S01]  /*4220*/  STG.E.U16 desc[UR10][R10.64], R5 ;  /* 0x000000050a007986 */ /* 0x0001e2000c10150a */
[----:B------:R-:W-:Y:S02]  /*4230*/  F2FP.BF16.F32.PACK_AB R48, R48, R13 ;  /* 0x0000000d3030723e */ /* 0x000fe400000010ff */
[----:B------:R-:W-:Y:S01]  /*4240*/  IADD3.X R9, R60, UR15, RZ, P1, !PT ;  /* 0x0000000f3c097c10 */ /* 0x000fe20008ffe4ff */
[----:B------:R-:W-:Y:S01]  /*4250*/  STG.E.U16 desc[UR10][R10.64+0x4], R75 ;  /* 0x0000044b0a007986 */ /* 0x000fe2000c10150a */
[----:B------:R-:W-:Y:S02]  /*4260*/  PRMT R36, R46, 0x7632, R36 ;  /* 0x000076322e247816 */ /* 0x000fe40000000024 */
[----:B------:R-:W-:Y:S01]  /*4270*/  IADD3 R12, P1, R58, UR14, RZ ;  /* 0x0000000e3a0c7c10 */ /* 0x000fe2000ff3e0ff */
[----:B------:R1:W-:Y:S01]  /*4280*/  STG.E.U16 desc[UR10][R10.64+0x6], R21 ;  /* 0x000006150a007986 */ /* 0x0003e2000c10150a */
[----:B------:R-:W-:Y:S01]  /*4290*/  FMUL.FTZ R15, R7, R15 ;  /* 0x0000000f070f7220 */ /* 0x000fe20000410000 */
[----:B0-----:R-:W-:Y:S01]  /*42a0*/  PRMT R5, R39, 0x7632, R5 ;  /* 0x0000763227057816 */ /* 0x001fe20000000005 */
[----:B------:R-:W-:Y:S01]  /*42b0*/  FMUL.FTZ R52, R7, R52 ;  /* 0x0000003407347220 */ /* 0x000fe20000410000 */
[----:B------:R-:W-:Y:S01]  /*42c0*/  F2FP.BF16.F32.PACK_AB R22, R22, R41 ;  /* 0x000000291616723e */ /* 0x000fe200000010ff */
[----:B------:R-:W-:Y:S01]  /*42d0*/  STG.E.U16 desc[UR10][R8.64], R46 ;  /* 0x0000002e08007986 */ /* 0x000fe2000c10150a */
[----:B-1----:R-:W-:-:S03]  /*42e0*/  PRMT R11, R48, 0x7632, R11 ;  /* 0x00007632300b7816 */ /* 0x002fc6000000000b */
[----:B------:R-:W-:Y:S01]  /*42f0*/  STG.E.U16 desc[UR10][R8.64+0x2], R36 ;  /* 0x0000022408007986 */ /* 0x000fe2000c10150a */
[----:B------:R-:W-:-:S03]  /*4300*/  F2FP.BF16.F32.PACK_AB R15, R52, R15 ;  /* 0x0000000f340f723e */ /* 0x000fc600000010ff */
[----:B------:R-:W-:Y:S01]  /*4310*/  STG.E.U16 desc[UR10][R8.64+0x4], R39 ;  /* 0x0000042708007986 */ /* 0x000fe2000c10150a */
[----:B------:R-:W-:-:S03]  /*4320*/  FMUL.FTZ R32, R7, R32 ;  /* 0x0000002007207220 */ /* 0x000fc60000410000 */
[----:B------:R0:W-:Y:S01]  /*4330*/  STG.E.U16 desc[UR10][R8.64+0x6], R5 ;  /* 0x0000060508007986 */ /* 0x0001e2000c10150a */
[----:B------:R-:W-:Y:S01]  /*4340*/  FMUL.FTZ R17, R7, R56 ;  /* 0x0000003807117220 */ /* 0x000fe20000410000 */
[----:B------:R-:W-:Y:S01]  /*4350*/  F2FP.BF16.F32.PACK_AB R18, R37, R18 ;  /* 0x000000122512723e */ /* 0x000fe200000010ff */
[----:B------:R-:W-:Y:S01]  /*4360*/  FMUL.FTZ R78, R7, R78 ;  /* 0x0000004e074e7220 */ /* 0x000fe20000410000 */
[----:B------:R-:W-:Y:S02]  /*4370*/  F2FP.BF16.F32.PACK_AB R16, R33, R16 ;  /* 0x000000102110723e */ /* 0x000fe400000010ff */
[----:B0-----:R-:W-:Y:S02]  /*4380*/  PRMT R9, R22, 0x7632, R9 ;  /* 0x0000763216097816 */ /* 0x001fe40000000009 */
[----:B------:R-:W-:Y:S01]  /*4390*/  PRMT R5, R15, 0x7632, R5 ;  /* 0x000076320f057816 */ /* 0x000fe20000000005 */
[----:B------:R-:W-:Y:S01]  /*43a0*/  FMUL.FTZ R35, R7, R62 ;  /* 0x0000003e07237220 */ /* 0x000fe20000410000 */
[----:B------:R-:W-:Y:S01]  /*43b0*/  F2FP.BF16.F32.PACK_AB R17, R17, R32 ;  /* 0x000000201111723e */ /* 0x000fe200000010ff */
[----:B------:R-:W-:Y:S01]  /*43c0*/  FMUL.FTZ R34, R7, R34 ;  /* 0x0000002207227220 */ /* 0x000fe20000410000 */
[----:B------:R-:W-:Y:S01]  /*43d0*/  F2FP.BF16.F32.PACK_AB R14, R23, R14 ;  /* 0x0000000e170e723e */ /* 0x000fe200000010ff */
[----:B------:R-:W-:Y:S01]  /*43e0*/  FMUL.FTZ R7, R7, R66 ;  /* 0x0000004207077220 */ /* 0x000fe20000410000 */
[----:B------:R-:W-:-:S02]  /*43f0*/  PRMT R20, R17, 0x7632, R20 ;  /* 0x0000763211147816 */ /* 0x000fc40000000014 */
[----:B------:R-:W-:Y:S02]  /*4400*/  F2FP.BF16.F32.PACK_AB R35, R35, R78 ;  /* 0x0000004e2323723e */ /* 0x000fe400000010ff */
[----:B------:R-:W-:Y:S02]  /*4410*/  F2FP.BF16.F32.PACK_AB R7, R7, R34 ;  /* 0x000000220707723e */ /* 0x000fe400000010ff */
[----:B------:R-:W-:Y:S01]  /*4420*/  F2FP.BF16.F32.PACK_AB R6, R19, R6 ;  /* 0x000000061306723e */ /* 0x000fe200000010ff */
[----:B------:R-:W-:Y:S01]  /*4430*/  UMOV UR5, UR9 ;  /* 0x0000000900057c82 */ /* 0x000fe20008000000 */
[----:B------:R-:W-:Y:S01]  /*4440*/  ULOP3.LUT UR4, UR4, 0x1, URZ, 0x3c, !UPT ;  /* 0x0000000104047892 */ /* 0x000fe2000f8e3c3f */
[----:B------:R-:W-:Y:S01]  /*4450*/  UMOV UR9, UR7 ;  /* 0x0000000700097c82 */ /* 0x000fe20008000000 */
[----:B--2---:R-:W-:Y:S02]  /*4460*/  IADD3.X R13, R43, UR15, RZ, P1, !PT ;  /* 0x0000000f2b0d7c10 */ /* 0x004fe40008ffe4ff */
        /* <DEDUP_REMOVED lines=8> */
[----:B0-----:R-:W-:-:S03]  /*44f0*/  PRMT R13, R18, 0x7632, R13 ;  /* 0x00007632120d7816 */ /* 0x001fc6000000000d */
[----:B------:R-:W-:Y:S01]  /*4500*/  STG.E.U16 desc[UR10][R10.64], R15 ;  /* 0x0000000f0a007986 */ /* 0x000fe2000c10150a */
[----:B-1----:R-:W-:-:S03]  /*4510*/  PRMT R5, R16, 0x7632, R5 ;  /* 0x0000763210057816 */ /* 0x002fc60000000005 */
[----:B------:R-:W-:Y:S01]  /*4520*/  STG.E.U16 desc[UR10][R10.64+0x4], R18 ;  /* 0x000004120a007986 */ /* 0x000fe2000c10150a */
[----:B------:R-:W-:Y:S02]  /*4530*/  IADD3.X R9, R38, UR15, RZ, P1, !PT ;  /* 0x0000000f26097c10 */ /* 0x000fe40008ffe4ff */
[----:B------:R-:W-:Y:S01]  /*4540*/  IADD3 R12, P1, R87, UR14, RZ ;  /* 0x0000000e570c7c10 */ /* 0x000fe2000ff3e0ff */
[----:B------:R0:W-:Y:S04]  /*4550*/  STG.E.U16 desc[UR10][R10.64+0x6], R13 ;  /* 0x0000060d0a007986 */ /* 0x0001e8000c10150a */
[----:B------:R-:W-:Y:S04]  /*4560*/  STG.E.U16 desc[UR10][R8.64], R17 ;  /* 0x0000001108007986 */ /* 0x000fe8000c10150a */
[----:B------:R-:W-:Y:S01]  /*4570*/  STG.E.U16 desc[UR10][R8.64+0x2], R20 ;  /* 0x0000021408007986 */ /* 0x000fe2000c10150a */
[----:B0-----:R-:W-:-:S02]  /*4580*/  IADD3.X R13, R88, UR15, RZ, P1, !PT ;  /* 0x0000000f580d7c10 */ /* 0x001fc40008ffe4ff */
[----:B------:R-:W-:Y:S02]  /*4590*/  PRMT R11, R14, 0x7632, R11 ;  /* 0x000076320e0b7816 */ /* 0x000fe4000000000b */
[----:B------:R-:W-:Y:S01]  /*45a0*/  IADD3 R10, P1, R85, UR14, RZ ;  /* 0x0000000e550a7c10 */ /* 0x000fe2000ff3e0ff */
[----:B------:R-:W-:Y:S04]  /*45b0*/  STG.E.U16 desc[UR10][R8.64+0x4], R16 ;  /* 0x0000041008007986 */ /* 0x000fe8000c10150a */
        /* <DEDUP_REMOVED lines=14> */
.L_x_805:
[----:B------:R-:W-:-:S04]  /*46a0*/  ULEA UR7, UR8, UR16, 0x5 ;  /* 0x0000001008077291 */ /* 0x000fc8000f8e283f */
[----:B------:R-:W-:-:S04]  /*46b0*/  USHF.L.U32 UR7, UR7, 0x5, URZ ;  /* 0x0000000507077899 */ /* 0x000fc8000800063f */
[----:B------:R-:W-:-:S06]  /*46c0*/  UISETP.GT.AND UP0, UPT, UR7, 0x13f, UPT ;  /* 0x0000013f0700788c */ /* 0x000fcc000bf04270 */
[----:B------:R-:W-:-:S13]  /*46d0*/  PLOP3.LUT P0, PT, PT, PT, UP0, 0x80, 0x0 ;  /* 0x000000000000781c */ /* 0x000fda0003f0f008 */
[----:B------:R-:W-:Y:S05]  /*46e0*/  @P0 EXIT ;  /* 0x000000000000094d */ /* 0x000fea0003800000 */
[----:B------:R-:W2:Y:S01]  /*46f0*/  S2R R0, SR_TID.X ;  /* 0x0000000000007919 */ /* 0x000ea20000002100 */
[----:B------:R-:W-:Y:S01]  /*4700*/  LOP3.LUT R38, RZ, UR12, RZ, 0x33, !PT ;  /* 0x0000000cff267c12 */ /* 0x000fe2000f8e33ff */
[----:B------:R-:W3:Y:S01]  /*4710*/  S2UR UR5, SR_CgaCtaId ;  /* 0x00000000000579c3 */ /* 0x000ee20000008800 */
[----:B0-----:R-:W-:Y:S01]  /*4720*/  LOP3.LUT R3, RZ, UR13, RZ, 0x33, !PT ;  /* 0x0000000dff037c12 */ /* 0x001fe2000f8e33ff */
[----:B------:R-:W-:Y:S01]  /*4730*/  UMOV UR4, 0x400 ;  /* 0x0000040000047882 */ /* 0x000fe20000000000 */
[----:B------:R-:W-:Y:S01]  /*4740*/  ISETP.GT.U32.AND P0, PT, R38, -0xa, PT ;  /* 0xfffffff62600780c */ /* 0x000fe20003f04070 */
[----:B------:R-:W-:Y:S01]  /*4750*/  UISETP.LT.U32.AND UP0, UPT, UR12, 0x9, UPT ;  /* 0x000000090c00788c */ /* 0x000fe2000bf01070 */
[----:B------:R-:W-:Y:S02]  /*4760*/  IMAD.U32 R48, RZ, RZ, UR7 ;  /* 0x00000007ff307e24 */ /* 0x000fe4000f8e00ff */
        /* <DEDUP_REMOVED lines=11> */
[----:B---3--:R-:W-:-:S03]  /*4820*/  ULEA UR8, UR5, UR4, 0x18 ;  /* 0x0000000405087291 */ /* 0x008fc6000f8ec03f */
[----:B------:R-:W-:Y:S02]  /*4830*/  ULDC.64 UR4, c[0x0][0x260] ;  /* 0x0000980000047ab9 */ /* 0x000fe40000000a00 */
[----:B------:R-:W-:Y:S01]  /*4840*/  UIADD3 UR4, UP1, UR4, 0x24000, URZ ;  /* 0x0002400004047890 */ /* 0x000fe2000ff3e03f */
[--C-:B--2---:R-:W-:Y:S02]  /*4850*/  SHF.R.U32.HI R36, RZ, 0x5, R0.reuse ;  /* 0x00000005ff247819 */ /* 0x104fe40000011600 */
[----:B------:R-:W-:Y:S01]  /*4860*/  SHF.R.U32.HI R39, RZ, 0x4, R0 ;  /* 0x00000004ff277819 */ /* 0x000fe20000011600 */
[----:B------:R-:W-:Y:S01]  /*4870*/  UIADD3.X UR5, URZ, UR5, URZ, UP1, !UPT ;  /* 0x000000053f057290 */ /* 0x000fe20008ffe43f */
[----:B------:R-:W-:Y:S02]  /*4880*/  IADD3 R37, P0, P1, -R37, -0x21, -R36 ;  /* 0xffffffdf25257810 */ /* 0x000fe4000791e924 */
[----:B-1----:R-:W-:Y:S01]  /*4890*/  SHF.L.U32 R5, R36, 0x1, RZ ;  /* 0x0000000124057819 */ /* 0x002fe200000006ff */
[----:B------:R-:W-:Y:S01]  /*48a0*/  VIADD R40, R39, 0x14 ;  /* 0x0000001427287836 */ /* 0x000fe20000000000 */
[----:B------:R-:W-:-:S02]  /*48b0*/  IADD3.X R38, ~R38, -0x1, R3, P0, P1 ;  /* 0xffffffff26267810 */ /* 0x000fc400007e2503 */
[----:B------:R-:W-:Y:S02]  /*48c0*/  LOP3.LUT R41, R5, 0x1f, R0, 0x78, !PT ;  /* 0x0000001f05297812 */ /* 0x000fe400078e7800 */
[----:B------:R-:W-:Y:S01]  /*48d0*/  SHF.L.U32 R43, R0, 0x1, RZ ;  /* 0x00000001002b7819 */ /* 0x000fe200000006ff */
[----:B------:R-:W-:Y:S01]  /*48e0*/  IMAD.WIDE.U32 R2, R38, -0x33333333, RZ ;  /* 0xcccccccd26027825 */ /* 0x000fe200078e00ff */
[----:B------:R-:W-:Y:S02]  /*48f0*/  LEA R6, R36, UR8, 0x7 ;  /* 0x0000000824067c11 */ /* 0x000fe4000f8e38ff */
[----:B------:R-:W-:Y:S02]  /*4900*/  LOP3.LUT R43, R43, 0x1e, RZ, 0xc0, !PT ;  /* 0x0000001e2b2b7812 */ /* 0x000fe400078ec0ff */
[----:B------:R-:W-:Y:S01]  /*4910*/  LEA R41, R41, R6, 0x2 ;  /* 0x0000000629297211 */ /* 0x000fe200078e10ff */
[----:B------:R-:W-:Y:S01]  /*4920*/  IMAD.WIDE.U32 R4, P0, R37, -0x33333334, R2 ;  /* 0xcccccccc25047825 */ /* 0x000fe20007800002 */
[----:B------:R-:W-:-:S02]  /*4930*/  LOP3.LUT R9, RZ, R39, RZ, 0x33, !PT ;  /* 0x00000027ff097212 */ /* 0x000fc400078e33ff */
[----:B------:R-:W-:Y:S01]  /*4940*/  VIMNMX.U32 R42, R40, 0x20, !PT ;  /* 0x00000020282a7848 */ /* 0x000fe20007fe0000 */
[----:B------:R-:W-:Y:S01]  /*4950*/  IMAD.WIDE.U32 R2, R37, -0x33333333, RZ ;  /* 0xcccccccd25027825 */ /* 0x000fe200078e00ff */
[----:B------:R-:W-:Y:S02]  /*4960*/  IADD3.X R7, RZ, RZ, RZ, P0, !PT ;  /* 0x000000ffff077210 */ /* 0x000fe400007fe4ff */
[----:B------:R-:W-:Y:S01]  /*4970*/  MOV R6, R5 ;  /* 0x0000000500067202 */ /* 0x000fe20000000f00 */
[----:B------:R-:W-:Y:S01]  /*4980*/  IMAD.SHL.U32 R2, R0, 0x80, RZ ;  /* 0x0000008000027824 */ /* 0x000fe200078e00ff */
[----:B------:R-:W-:Y:S02]  /*4990*/  IADD3 RZ, P0, R3, R4, RZ ;  /* 0x0000000403ff7210 */ /* 0x000fe40007f1e0ff */
[----:B------:R-:W-:Y:S02]  /*49a0*/  LOP3.LUT R5, R40, R43, RZ, 0x3c, !PT ;  /* 0x0000002b28057212 */ /* 0x000fe400078e3cff */
[----:B------:R-:W-:-:S02]  /*49b0*/  LOP3.LUT R2, R2, 0x780, RZ, 0xc0, !PT ;  /* 0x0000078002027812 */ /* 0x000fc400078ec0ff */
[----:B------:R-:W-:Y:S02]  /*49c0*/  IADD3 R42, R42, R9, RZ ;  /* 0x000000092a2a7210 */ /* 0x000fe40007ffe0ff */
[C---:B------:R-:W-:Y:S01]  /*49d0*/  IADD3 R44, R39.reuse, 0x28, RZ ;  /* 0x00000028272c7810 */ /* 0x040fe20007ffe0ff */
[----:B------:R-:W-:Y:S01]  /*49e0*/  VIADD R8, R2, UR8 ;  /* 0x0000000802087c36 */ /* 0x000fe20008000000 */
[----:B------:R-:W-:Y:S01]  /*49f0*/  IADD3 R51, P1, R36, 0x14, RZ ;  /* 0x0000001424337810 */ /* 0x000fe20007f3e0ff */
[----:B------:R-:W-:Y:S01]  /*4a00*/  IMAD.WIDE.U32 R2, R42, -0x33333333, RZ ;  /* 0xcccccccd2a027825 */ /* 0x000fe200078e00ff */
[-C--:B------:R-:W-:Y:S02]  /*4a10*/  LOP3.LUT R45, R39, R43.reuse, RZ, 0x3c, !PT ;  /* 0x0000002b272d7212 */ /* 0x080fe400078e3cff */
[----:B------:R-:W-:Y:S01]  /*4a20*/  LEA R46, R5, R8, 0x2 ;  /* 0x00000008052e7211 */ /* 0x000fe200078e10ff */
[----:B------:R-:W-:Y:S01]  /*4a30*/  IMAD.WIDE.U32.X R4, R38, -0x33333334, R6, P0 ;  /* 0xcccccccc26047825 */ /* 0x000fe200000e0406 */
[----:B------:R-:W-:-:S02]  /*4a40*/  LOP3.LUT R47, R44, R43, RZ, 0x3c, !PT ;  /* 0x0000002b2c2f7212 */ /* 0x000fc400078e3cff */
[----:B------:R-:W-:Y:S01]  /*4a50*/  LEA.HI R2, R3, 0x1, RZ, 0x1c ;  /* 0x0000000103027811 */ /* 0x000fe200078fe0ff */
[----:B------:R-:W-:Y:S01]  /*4a60*/  IMAD.X R54, RZ, RZ, RZ, P1 ;  /* 0x000000ffff367224 */ /* 0x000fe200008e06ff */
[----:B------:R-:W-:Y:S02]  /*4a70*/  SHF.R.U64 R56, R4, 0x3, R5 ;  /* 0x0000000304387819 */ /* 0x000fe40000001205 */
[C---:B------:R-:W-:Y:S02]  /*4a80*/  IADD3 R50, P0, R36.reuse, 0xa, RZ ;  /* 0x0000000a24327810 */ /* 0x040fe40007f1e0ff */
[----:B------:R-:W-:Y:S02]  /*4a90*/  IADD3 R64, P2, R36, 0x1e, RZ ;  /* 0x0000001e24407810 */ /* 0x000fe40007f5e0ff */
[----:B------:R-:W-:Y:S02]  /*4aa0*/  IADD3 R56, R56, 0x1, RZ ;  /* 0x0000000138387810 */ /* 0x000fe40007ffe0ff */
[----:B------:R-:W-:-:S02]  /*4ab0*/  LEA R45, R45, R8, 0x2 ;  /* 0x000000082d2d7211 */ /* 0x000fc400078e10ff */
[----:B------:R-:W-:Y:S02]  /*4ac0*/  LEA R47, R47, R8, 0x2 ;  /* 0x000000082f2f7211 */ /* 0x000fe400078e10ff */
[C---:B------:R-:W-:Y:S02]  /*4ad0*/  LOP3.LUT R49, R0.reuse, 0x1f, RZ, 0xc0, !PT ;  /* 0x0000001f00317812 */ /* 0x040fe400078ec0ff */
[----:B------:R-:W-:Y:S02]  /*4ae0*/  LOP3.LUT R63, R0, 0xf, RZ, 0xc0, !PT ;  /* 0x0000000f003f7812 */ /* 0x000fe400078ec0ff */
[----:B------:R-:W-:Y:S02]  /*4af0*/  IADD3 R52, R39, 0x3c, RZ ;  /* 0x0000003c27347810 */ /* 0x000fe40007ffe0ff */
[----:B------:R-:W-:Y:S02]  /*4b00*/  IADD3.X R53, RZ, RZ, RZ, P0, !PT ;  /* 0x000000ffff357210 */ /* 0x000fe400007fe4ff */
[----:B------:R-:W-:-:S02]  /*4b10*/  IADD3.X R65, RZ, RZ, RZ, P2, !PT ;  /* 0x000000ffff417210 */ /* 0x000fc400017fe4ff */
[----:B------:R-:W-:Y:S02]  /*4b20*/  LOP3.LUT R55, R2, 0x3, RZ, 0xc0, !PT ;  /* 0x0000000302377812 */ /* 0x000fe400078ec0ff */
[----:B------:R-:W-:-:S07]  /*4b30*/  LOP3.LUT R56, R56, 0x3, RZ, 0xc0, !PT ;  /* 0x0000000338387812 */ /* 0x000fce00078ec0ff */
.L_x_838:
[----:B------:R-:W-:Y:S01]  /*4b40*/  ISETP.LT.U32.AND P0, PT, R36, UR6, PT ;  /* 0x0000000624007c0c */ /* 0x000fe2000bf01070 */
[----:B------:R-:W-:Y:S01]  /*4b50*/  BSSY B0, `(.L_x_822) ;  /* 0x00000ab000007945 */ /* 0x000fe20003800000 */
[----:B0-2-4-:R-:W-:Y:S01]  /*4b60*/  MOV R2, UR7 ;  /* 0x0000000700027c02 */ /* 0x015fe20008000f00 */
[----:B------:R-:W-:Y:S01]  /*4b70*/  HFMA2.MMA R61, -RZ, RZ, 0, 0 ;  /* 0x00000000ff3d7435 */ /* 0x000fe200000001ff */
[----:B------:R-:W-:Y:S02]  /*4b80*/  IMAD.MOV.U32 R62, RZ, RZ, RZ ;  /* 0x000000ffff3e7224 */ /* 0x000fe400078e00ff */
[----:B------:R-:W-:-:S13]  /*4b90*/  ISETP.GT.AND.EX P0, PT, R2, RZ, PT, P0 ;  /* 0x000000ff0200720c */ /* 0x000fda0003f04300 */
[----:B-1-3--:R-:W-:Y:S05]  /*4ba0*/  @!P0 BRA `(.L_x_823) ;  /* 0x0000000800948947 */ /* 0x00afea0003800000 */
[----:B------:R-:W-:Y:S01]  /*4bb0*/  ISETP.NE.U32.AND P1, PT, R56, RZ, PT ;  /* 0x000000ff3800720c */ /* 0x000fe20003f25070 */
[----:B------:R-:W-:Y:S01]  /*4bc0*/  BSSY B1, `(.L_x_824) ;  /* 0x0000024000017945 */ /* 0x000fe20003800000 */
[----:B------:R-:W-:Y:S01]  /*4bd0*/  ISETP.GE.U32.AND P0, PT, R37, 0x1e, PT ;  /* 0x0000001e2500780c */ /* 0x000fe20003f06070 */
[----:B------:R-:W-:Y:S01]  /*4be0*/  IMAD.MOV.U32 R61, RZ, RZ, RZ ;  /* 0x000000ffff3d7224 */ /* 0x000fe200078e00ff */
[----:B------:R-:W-:Y:S02]  /*4bf0*/  ISETP.NE.AND.EX P1, PT, RZ, RZ, PT, P1 ;  /* 0x000000ffff00720c */ /* 0x000fe40003f25310 */
[----:B------:R-:W-:Y:S02]  /*4c00*/  ISETP.GE.U32.AND.EX P0, PT, R38, RZ, PT, P0 ;  /* 0x000000ff2600720c */ /* 0x000fe40003f06100 */
[----:B------:R-:W-:Y:S02]  /*4c10*/  SHF.R.S32.HI R9, RZ, 0x1f, R48 ;  /* 0x0000001fff097819 */ /* 0x000fe40000011430 */
[----:B------:R-:W-:-:S02]  /*4c20*/  MOV R62, RZ ;  /* 0x000000ff003e7202 */ /* 0x000fc40000000f00 */
[----:B------:R-:W-:Y:S02]  /*4c30*/  MOV R58, R36 ;  /* 0x00000024003a7202 */ /* 0x000fe40000000f00 */
[----:B------:R-:W-:-:S03]  /*4c40*/  MOV R57, RZ ;  /* 0x000000ff00397202 */ /* 0x000fc60000000f00 */
[----:B------:R-:W-:Y:S05]  /*4c50*/  @!P1 BRA `(.L_x_825) ;  /* 0x0000000000689947 */ /* 0x000fea0003800000 */
[----:B------:R-:W-:Y:S01]  /*4c60*/  IADD3 R2, P1, R49, R48, RZ ;  /* 0x0000003031027210 */ /* 0x000fe20007f3e0ff */
[----:B------:R-:W-:-:S03]  /*4c70*/  ULDC.64 UR12, c[0x0][0x260] ;  /* 0x00009800000c7ab9 */ /* 0x000fc60000000a00 */
[----:B------:R-:W-:-:S03]  /*4c80*/  IADD3.X R3, RZ, R9, RZ, P1, !PT ;  /* 0x00000009ff037210 */ /* 0x000fc60000ffe4ff */
        /* <DEDUP_REMOVED lines=16> */
[----:B------:R-:W-:Y:S02]  /*4d90*/  MOV R57, R54 ;  /* 0x0000003600397202 */ /* 0x000fe40000000f00 */
[----:B------:R-:W-:Y:S02]  /*4da0*/  @P1 MOV R58, R64 ;  /* 0x00000040003a1202 */ /* 0x000fe40000000f00 */
[----:B------:R-:W-:Y:S01]  /*4db0*/  @P1 MOV R57, R65 ;  /* 0x0000004100391202 */ /* 0x000fe20000000f00 */
[----:B--2---:R-:W-:Y:S01]  /*4dc0*/  FADD.FTZ R61, R61, R2 ;  /* 0x000000023d3d7221 */ /* 0x004fe20000010000 */
[----:B------:R-:W-:-:S03]  /*4dd0*/  FADD.FTZ R62, R62, R3 ;  /* 0x000000033e3e7221 */ /* 0x000fc60000010000 */
[----:B---3--:R-:W-:Y:S01]  /*4de0*/  @P1 FADD.FTZ R61, R61, R6 ;  /* 0x000000063d3d1221 */ /* 0x008fe20000010000 */
[----:B------:R-:W-:-:S07]  /*4df0*/  @P1 FADD.FTZ R62, R62, R7 ;  /* 0x000000073e3e1221 */ /* 0x000fce0000010000 */
.L_x_825:
[----:B------:R-:W-:Y:S05]  /*4e00*/  BSYNC B1 ;  /* 0x0000000000017941 */ /* 0x000fea0003800000 */
.L_x_824:
[----:B------:R-:W-:Y:S05]  /*4e10*/  @!P0 BRA `(.L_x_823) ;  /* 0x0000000400f88947 */ /* 0x000fea0003800000 */
[C---:B------:R-:W-:Y:S01]  /*4e20*/  IMAD.WIDE.U32 R2, R58.reuse, 0x140, RZ ;  /* 0x000001403a027825 */ /* 0x040fe200078e00ff */
[----:B------:R-:W-:Y:S01]  /*4e30*/  IADD3 R6, P2, -R58, UR6, RZ ;  /* 0x000000063a067c10 */ /* 0x000fe2000ff5e1ff */
[----:B------:R-:W-:Y:S01]  /*4e40*/  BSSY B1, `(.L_x_826) ;  /* 0x0000048000017945 */ /* 0x000fe20003800000 */
[----:B------:R-:W-:Y:S01]  /*4e50*/  LOP3.LUT R5, R2, 0x1f, R0, 0xf8, !PT ;  /* 0x0000001f02057812 */ /* 0x000fe200078ef800 */
[C---:B------:R-:W-:Y:S01]  /*4e60*/  IMAD R2, R57.reuse, 0x140, RZ ;  /* 0x0000014039027824 */ /* 0x040fe200078e02ff */
        /* <DEDUP_REMOVED lines=9> */
[----:B------:R-:W-:Y:S01]  /*4f00*/  IMAD.U32 R59, RZ, RZ, UR6 ;  /* 0x00000006ff3b7e24 */ /* 0x000fe2000f8e00ff */
[----:B------:R-:W-:Y:S02]  /*4f10*/  MOV R60, UR7 ;  /* 0x00000007003c7c02 */ /* 0x000fe40008000f00 */
[----:B------:R-:W-:Y:S02]  /*4f20*/  PLOP3.LUT P0, PT, PT, PT, PT, 0x8, 0x0 ;  /* 0x000000000000781c */ /* 0x000fe40003f0e170 */
[----:B------:R-:W-:-:S04]  /*4f30*/  IADD3 R59, P1, R59, -0x78, RZ ;  /* 0xffffff883b3b7810 */ /* 0x000fc80007f3e0ff */
[----:B------:R-:W-:-:S09]  /*4f40*/  IADD3.X R60, R60, -0x1, RZ, P1, !PT ;  /* 0xffffffff3c3c7810 */ /* 0x000fd20000ffe4ff */
.L_x_828:
        /* <DEDUP_REMOVED lines=55> */
.L_x_827:
[----:B------:R-:W-:Y:S05]  /*52c0*/  BSYNC B1 ;  /* 0x0000000000017941 */ /* 0x000fea0003800000 */
.L_x_826:
        /* <DEDUP_REMOVED lines=35> */
.L_x_830:
[----:B------:R-:W-:Y:S05]  /*5500*/  BSYNC B1 ;  /* 0x0000000000017941 */ /* 0x000fea0003800000 */
.L_x_829:
        /* <DEDUP_REMOVED lines=15> */
.L_x_823:
[----:B------:R-:W-:Y:S05]  /*5600*/  BSYNC B0 ;  /* 0x0000000000007941 */ /* 0x000fea0003800000 */
.L_x_822:
        /* <DEDUP_REMOVED lines=17> */
[----:B------:R-:W-:Y:S02]  /*5720*/  MOV R8, 0xffff ;  /* 0x0000ffff00087802 */ /* 0x000fe40000000f00 */
[----:B------:R-:W-:Y:S01]  /*5730*/  MOV R9, 0xffff ;  /* 0x0000ffff00097802 */ /* 0x000fe20000000f00 */
[----:B--2---:R-:W2:Y:S01]  /*5740*/  SHFL.BFLY PT, R5, R2, 0x8, 0x101f ;  /* 0x0d101f0002057f89 */ /* 0x004ea200000e0000 */
[----:B------:R-:W-:-:S03]  /*5750*/  MOV R11, 0xffff ;  /* 0x0000ffff000b7802 */ /* 0x000fc60000000f00 */
[----:B---3--:R-:W3:Y:S01]  /*5760*/  SHFL.BFLY PT, R4, R3, 0x8, 0x101f ;  /* 0x0d101f0003047f89 */ /* 0x008ee200000e0000 */
[----:B--2---:R-:W-:Y:S01]  /*5770*/  FADD.FTZ R5, R5, R2 ;  /* 0x0000000205057221 */ /* 0x004fe20000010000 */
[----:B------:R-:W-:Y:S02]  /*5780*/  IMAD.MOV.U32 R2, RZ, RZ, 0xffff ;  /* 0x0000ffffff027424 */ /* 0x000fe400078e00ff */
[----:B---3--:R-:W-:Y:S02]  /*5790*/  FADD.FTZ R4, R4, R3 ;  /* 0x0000000304047221 */ /* 0x008fe40000010000 */
        /* <DEDUP_REMOVED lines=12> */
.L_x_847:
        /* <DEDUP_REMOVED lines=17> */
[----:B------:R3:W4:Y:S04]  /*5970*/  @!P0 LDS R10, [R46] ;  /* 0x000000002e0a8984 */ /* 0x0007280000000800 */
[----:B------:R3:W0:Y:S01]  /*5980*/  @!P0 LDS R12, [R46+0x500] ;  /* 0x000500002e0c8984 */ /* 0x0006220000000800 */
[----:B------:R-:W-:Y:S05]  /*5990*/  BRA.DIV UR9, `(.L_x_835) ;  /* 0x0000001209507947 */ /* 0x000fea000b800000 */
[----:B------:R-:W-:Y:S01]  /*59a0*/  MOV R7, 0xffff ;  /* 0x0000ffff00077802 */ /* 0x000fe20000000f00 */
[----:B--2---:R-:W-:Y:S01]  /*59b0*/  IMAD.MOV.U32 R6, RZ, RZ, 0xffff ;  /* 0x0000ffffff067424 */ /* 0x004fe200078e00ff */
[----:B------:R-:W-:Y:S02]  /*59c0*/  MOV R9, 0xffff ;  /* 0x0000ffff00097802 */ /* 0x000fe40000000f00 */
[----:B------:R-:W-:Y:S01]  /*59d0*/  MOV R8, 0xffff ;  /* 0x0000ffff00087802 */ /* 0x000fe20000000f00 */
[----:B----4-:R-:W2:Y:S01]  /*59e0*/  SHFL.BFLY PT, R13, R10, 0x8, 0x101f ;  /* 0x0d101f000a0d7f89 */ /* 0x010ea200000e0000 */
[----:B------:R-:W-:-:S03]  /*59f0*/  MOV R11, 0xffff ;  /* 0x0000ffff000b7802 */ /* 0x000fc60000000f00 */
[----:B0-----:R-:W0:Y:S01]  /*5a00*/  SHFL.BFLY PT, R15, R12, 0x8, 0x101f ;  /* 0x0d101f000c0f7f89 */ /* 0x001e2200000e0000 */
[----:B--2---:R-:W-:Y:S01]  /*5a10*/  FADD.FTZ R13, R13, R10 ;  /* 0x0000000a0d0d7221 */ /* 0x004fe20000010000 */
[----:B0-----:R-:W-:-:S04]  /*5a20*/  FADD.FTZ R15, R15, R12 ;  /* 0x0000000c0f0f7221 */ /* 0x001fc80000010000 */
        /* <DEDUP_REMOVED lines=12> */
.L_x_857:
[----:B----4-:R-:W-:Y:S01]  /*5af0*/  FADD.FTZ R7, R19, R9 ;  /* 0x0000000913077221 */ /* 0x010fe20000010000 */
[----:B------:R-:W-:Y:S01]  /*5b00*/  @!P1 F2FP.BF16.F32.PACK_AB R6, RZ, R10 ;  /* 0x0000000aff06923e */ /* 0x000fe200000010ff */
[----:B------:R-:W-:Y:S01]  /*5b10*/  IMAD.MOV.U32 R13, RZ, RZ, R44 ;  /* 0x000000ffff0d7224 */ /* 0x000fe200078e002c */
[----:B------:R-:W-:Y:S02]  /*5b20*/  ISETP.NE.AND P2, PT, R55, 0x2, PT ;  /* 0x000000023700780c */ /* 0x000fe40003f45270 */
[----:B------:R-:W-:Y:S01]  /*5b30*/  @!P1 F2FP.BF16.F32.PACK_AB R7, RZ, R7 ;  /* 0x00000007ff07923e */ /* 0x000fe200000010ff */
[----:B------:R4:W-:Y:S04]  /*5b40*/  @!P1 STG.E.U16 desc[UR10][R2.64+0x28], R6 ;  /* 0x0000280602009986 */ /* 0x0009e8000c10150a */
        /* <DEDUP_REMOVED lines=8> */
[----:B----4-:R-:W-:Y:S01]  /*5bd0*/  MOV R7, 0xffff ;  /* 0x0000ffff00077802 */ /* 0x010fe20000000f00 */
[----:B------:R-:W-:Y:S01]  /*5be0*/  IMAD.MOV.U32 R9, RZ, RZ, 0xffff ;  /* 0x0000ffffff097424 */ /* 0x000fe200078e00ff */
[----:B------:R-:W-:Y:S02]  /*5bf0*/  MOV R6, 0xffff ;  /* 0x0000ffff00067802 */ /* 0x000fe40000000f00 */
[----:B------:R-:W-:Y:S01]  /*5c00*/  MOV R8, 0xffff ;  /* 0x0000ffff00087802 */ /* 0x000fe20000000f00 */
[----:B0-----:R-:W0:Y:S01]  /*5c10*/  SHFL.BFLY PT, R13, R10, 0x8, 0x101f ;  /* 0x0d101f000a0d7f89 */ /* 0x001e2200000e0000 */
[----:B------:R-:W-:-:S03]  /*5c20*/  MOV R11, 0xffff ;  /* 0x0000ffff000b7802 */ /* 0x000fc60000000f00 */
[----:B--2---:R-:W2:Y:S01]  /*5c30*/  SHFL.BFLY PT, R15, R12, 0x8, 0x101f ;  /* 0x0d101f000c0f7f89 */ /* 0x004ea200000e0000 */
        /* <DEDUP_REMOVED lines=14> */
.L_x_867:
[----:B----4-:R-:W-:Y:S01]  /*5d20*/  FADD.FTZ R7, R19, R9 ;  /* 0x0000000913077221 */ /* 0x010fe20000010000 */
[----:B------:R-:W-:Y:S02]  /*5d30*/  @!P1 F2FP.BF16.F32.PACK_AB R6, RZ, R10 ;  /* 0x0000000aff06923e */ /* 0x000fe400000010ff */
[----:B------:R-:W-:Y:S02]  /*5d40*/  MOV R13, R52 ;  /* 0x00000034000d7202 */ /* 0x000fe40000000f00 */
[----:B------:R-:W-:Y:S01]  /*5d50*/  @!P1 F2FP.BF16.F32.PACK_AB R7, RZ, R7 ;  /* 0x00000007ff07923e */ /* 0x000fe200000010ff */
[----:B------:R0:W-:Y:S04]  /*5d60*/  @!P1 STG.E.U16 desc[UR10][R2.64+0x50], R6 ;  /* 0x0000500602009986 */ /* 0x0001e8000c10150a */
[----:B------:R0:W-:Y:S02]  /*5d70*/  @!P1 STG.E.U16 desc[UR10][R4.64+0x50], R7 ;  /* 0x0000500704009986 */ /* 0x0001e4000c10150a */
.L_x_833:
[----:B------:R-:W-:Y:S05]  /*5d80*/  BSYNC B0 ;  /* 0x0000000000007941 */ /* 0x000fea0003800000 */
.L_x_832:
        /* <DEDUP_REMOVED lines=12> */
[----:B0-----:R-:W-:Y:S01]  /*5e50*/  @!P0 VIADD R4, R13, 0x28 ;  /* 0x000000280d048836 */ /* 0x001fe20000000000 */
[C---:B------:R-:W-:Y:S01]  /*5e60*/  @!P0 LEA R15, R63.reuse, UR8, 0x7 ;  /* 0x000000083f0f8c11 */ /* 0x040fe2000f8e38ff */
[----:B------:R-:W-:Y:S01]  /*5e70*/  HFMA2.MMA R14, -RZ, RZ, 0, 0 ;  /* 0x00000000ff0e7435 */ /* 0x000fe200000001ff */
[-C--:B------:R-:W-:Y:S01]  /*5e80*/  @!P0 LOP3.LUT R10, R10, R43.reuse, RZ, 0x3c, !PT ;  /* 0x0000002b0a0a8212 */ /* 0x080fe200078e3cff */
[----:B------:R-:W-:Y:S01]  /*5e90*/  HFMA2.MMA R20, -RZ, RZ, 0, 0 ;  /* 0x00000000ff147435 */ /* 0x000fe200000001ff */
[----:B------:R-:W-:Y:S01]  /*5ea0*/  @!P0 LEA R5, R63, UR8, 0x7 ;  /* 0x000000083f058c11 */ /* 0x000fe2000f8e38ff */
[----:B------:R-:W-:Y:S01]  /*5eb0*/  IMAD.MOV.U32 R22, RZ, RZ, RZ ;  /* 0x000000ffff167224 */ /* 0x000fe200078e00ff */
[----:B------:R-:W-:Y:S01]  /*5ec0*/  @!P0 LOP3.LUT R4, R4, R43, RZ, 0x3c, !PT ;  /* 0x0000002b04048212 */ /* 0x000fe200078e3cff */
[----:B------:R-:W-:Y:S01]  /*5ed0*/  HFMA2.MMA R24, -RZ, RZ, 0, 0 ;  /* 0x00000000ff187435 */ /* 0x000fe200000001ff */
[----:B------:R-:W-:Y:S01]  /*5ee0*/  @!P0 LEA R10, R10, R15, 0x2 ;  /* 0x0000000f0a0a8211 */ /* 0x000fe200078e10ff */
[----:B------:R-:W-:Y:S01]  /*5ef0*/  IMAD.MOV.U32 R26, RZ, RZ, RZ ;  /* 0x000000ffff1a7224 */ /* 0x000fe200078e00ff */
[----:B------:R-:W-:-:S02]  /*5f00*/  @!P0 LEA R4, R4, R5, 0x2 ;  /* 0x0000000504048211 */ /* 0x000fc400078e10ff */
[----:B------:R-:W-:Y:S01]  /*5f10*/  @!P0 IADD3 R18, R13, 0x3c, RZ ;  /* 0x0000003c0d128810 */ /* 0x000fe20007ffe0ff */
[----:B------:R-:W0:Y:S01]  /*5f20*/  @!P0 LDS R15, [R10] ;  /* 0x000000000a0f8984 */ /* 0x000e220000000800 */
[----:B------:R-:W-:Y:S02]  /*5f30*/  @!P0 LEA R9, R63, UR8, 0x7 ;  /* 0x000000083f098c11 */ /* 0x000fe4000f8e38ff */
[----:B------:R-:W-:Y:S01]  /*5f40*/  @!P0 LOP3.LUT R18, R18, R43, RZ, 0x3c, !PT ;  /* 0x0000002b12128212 */ /* 0x000fe200078e3cff */
[----:B------:R-:W5:Y:S01]  /*5f50*/  @!P0 LDS R5, [R4] ;  /* 0x0000000004058984 */ /* 0x000f620000000800 */
[----:B------:R-:W-:Y:S02]  /*5f60*/  MOV R7, 0xffff ;  /* 0x0000ffff00077802 */ /* 0x000fe40000000f00 */
[----:B------:R-:W-:Y:S01]  /*5f70*/  MOV R6, 0xffff ;  /* 0x0000ffff00067802 */ /* 0x000fe20000000f00 */
[----:B------:R1:W3:Y:S01]  /*5f80*/  @!P0 LDS R17, [R10+0x500] ;  /* 0x000500000a118984 */ /* 0x0002e20000000800 */
[----:B------:R-:W-:Y:S01]  /*5f90*/  @!P0 IMAD R18, R18, 0x4, R9 ;  /* 0x0000000412128824 */ /* 0x000fe200078e0209 */
[----:B------:R-:W-:-:S02]  /*5fa0*/  MOV R11, 0xffff ;  /* 0x0000ffff000b7802 */ /* 0x000fc40000000f00 */
[----:B------:R-:W-:Y:S01]  /*5fb0*/  @!P0 LDS R23, [R4+0x500] ;  /* 0x0005000004178984 */ /* 0x000fe20000000800 */
[----:B------:R-:W-:Y:S02]  /*5fc0*/  MOV R16, RZ ;  /* 0x000000ff00107202 */ /* 0x000fe40000000f00 */
[----:B------:R-:W-:Y:S01]  /*5fd0*/  MOV R29, 0xffff ;  /* 0x0000ffff001d7802 */ /* 0x000fe20000000f00 */
[----:B------:R-:W-:Y:S01]  /*5fe0*/  @!P0 LDS R27, [R18] ;  /* 0x00000000121b8984 */ /* 0x000fe20000000800 */
[----:B------:R-:W-:Y:S02]  /*5ff0*/  MOV R8, 0xffff ;  /* 0x0000ffff00087802 */ /* 0x000fe40000000f00 */
[----:B------:R-:W-:Y:S01]  /*6000*/  MOV R12, 0xffff ;  /* 0x0000ffff000c7802 */ /* 0x000fe20000000f00 */
[----:B------:R-:W-:Y:S01]  /*6010*/  @!P0 LDS R28, [R18+0x500] ;  /* 0x00050000121c8984 */ /* 0x000fe20000000800 */
[----:B-1----:R-:W-:-:S03]  /*6020*/  MOV R10, 0xffff ;  /* 0x0000ffff000a7802 */ /* 0x002fc60000000f00 */
[----:B----4-:R-:W1:Y:S01]  /*6030*/  SHFL.BFLY PT, R9, R3, 0x8, 0x101f ;  /* 0x0d101f0003097f89 */ /* 0x010e6200000e0000 */
[----:B0-----:R-:W-:Y:S01]  /*6040*/  @!P0 MOV R14, R15 ;  /* 0x0000000f000e8202 */ /* 0x001fe20000000f00 */
[----:B------:R-:W-:Y:S01]  /*6050*/  IMAD.MOV.U32 R15, RZ, RZ, 0xffff ;  /* 0x0000ffffff0f7424 */ /* 0x000fe200078e00ff */
[----:B-----5:R-:W-:-:S03]  /*6060*/  @!P0 MOV R20, R5 ;  /* 0x0000000500148202 */ /* 0x020fc60000000f00 */
[----:B------:R-:W0:Y:S01]  /*6070*/  SHFL.BFLY PT, R19, R14, 0x8, 0x101f ;  /* 0x0d101f000e137f89 */ /* 0x000e2200000e0000 */
[----:B---3--:R-:W-:-:S03]  /*6080*/  @!P0 MOV R16, R17 ;  /* 0x0000001100108202 */ /* 0x008fc60000000f00 */
[----:B--2---:R-:W2:Y:S01]  /*6090*/  SHFL.BFLY PT, R5, R2, 0x8, 0x101f ;  /* 0x0d101f0002057f89 */ /* 0x004ea200000e0000 */
[----:B------:R-:W-:Y:S01]  /*60a0*/  MOV R17, 0xffff ;  /* 0x0000ffff00117802 */ /* 0x000fe20000000f00 */
[----:B-1----:R-:W-:Y:S01]  /*60b0*/  FADD.FTZ R4, R9, R3 ;  /* 0x0000000309047221 */ /* 0x002fe20000010000 */
[----:B------:R-:W-:Y:S01]  /*60c0*/  @!P0 IMAD.MOV.U32 R22, RZ, RZ, R23 ;  /* 0x000000ffff168224 */ /* 0x000fe200078e0017 */
[----:B------:R-:W1:Y:S01]  /*60d0*/  SHFL.BFLY PT, R21, R16, 0x8, 0x101f ;  /* 0x0d101f0010157f89 */ /* 0x000e6200000e0000 */
[----:B------:R-:W-:Y:S02]  /*60e0*/  MOV R9, 0xffff ;  /* 0x0000ffff00097802 */ /* 0x000fe40000000f00 */
[----:B------:R-:W-:Y:S01]  /*60f0*/  @!P0 MOV R24, R27 ;  /* 0x0000001b00188202 */ /* 0x000fe20000000f00 */
[----:B------:R-:W3:Y:S01]  /*6100*/  SHFL.BFLY PT, R25, R22, 0x8, 0x101f ;  /* 0x0d101f0016197f89 */ /* 0x000ee200000e0000 */
[----:B------:R-:W-:-:S03]  /*6110*/  @!P0 MOV R26, R28 ;  /* 0x0000001c001a8202 */ /* 0x000fc60000000f00 */
[----:B------:R-:W4:Y:S01]  /*6120*/  SHFL.BFLY PT, R23, R20, 0x8, 0x101f ;  /* 0x0d101f0014177f89 */ /* 0x000f2200000e0000 */
[----:B------:R-:W-:-:S03]  /*6130*/  ISETP.NE.AND P0, PT, R63, RZ, PT ;  /* 0x000000ff3f00720c */ /* 0x000fc60003f05270 */
[----:B------:R-:W5:Y:S01]  /*6140*/  SHFL.BFLY PT, R9, R4, 0x4, 0x101f ;  /* 0x0c901f0004097f89 */ /* 0x000f6200000e0000 */
[----:B0-----:R-:W-:Y:S01]  /*6150*/  FADD.FTZ R19, R19, R14 ;  /* 0x0000000e13137221 */ /* 0x001fe20000010000 */
[----:B------:R-:W-:Y:S02]  /*6160*/  IMAD.MOV.U32 R14, RZ, RZ, 0xffff ;  /* 0x0000ffffff0e7424 */ /* 0x000fe400078e00ff */
[----:B------:R-:W0:Y:S01]  /*6170*/  SHFL.BFLY PT, R27, R24, 0x8, 0x101f ;  /* 0x0d101f00181b7f89 */ /* 0x000e2200000e0000 */
[----:B--2---:R-:W-:-:S03]  /*6180*/  FADD.FTZ R5, R5, R2 ;  /* 0x0000000205057221 */ /* 0x004fc60000010000 */
[----:B------:R-:W2:Y:S01]  /*6190*/  SHFL.BFLY PT, R29, R26, 0x8, 0x101f ;  /* 0x0d101f001a1d7f89 */ /* 0x000ea200000e0000 */
[----:B-1----:R-:W-:-:S03]  /*61a0*/  FADD.FTZ R21, R21, R16 ;  /* 0x0000001015157221 */ /* 0x002fc60000010000 */
[----:B------:R-:W1:Y:S01]  /*61b0*/  SHFL.BFLY PT, R2, R5, 0x4, 0x101f ;  /* 0x0c901f0005027f89 */ /* 0x000e6200000e0000 */
[----:B---3--:R-:W-:-:S03]  /*61c0*/  FADD.FTZ R25, R25, R22 ;  /* 0x0000001619197221 */ /* 0x008fc60000010000 */
[----:B------:R-:W3:Y:S01]  /*61d0*/  SHFL.BFLY PT, R14, R19, 0x4, 0x101f ;  /* 0x0c901f00130e7f89 */ /* 0x000ee200000e0000 */
[----:B----4-:R-:W-:-:S03]  /*61e0*/  FADD.FTZ R23, R23, R20 ;  /* 0x0000001417177221 */ /* 0x010fc60000010000 */
[----:B------:R-:W4:Y:S01]  /*61f0*/  SHFL.BFLY PT, R18, R21, 0x4, 0x101f ;  /* 0x0c901f0015127f89 */ /* 0x000f2200000e0000 */
[----:B-----5:R-:W-:Y:S01]  /*6200*/  FADD.FTZ R3, R4, R9 ;  /* 0x0000000904037221 */ /* 0x020fe20000010000 */
[----:B------:R-:W-:Y:S02]  /*6210*/  MOV R4, 0xffff ;  /* 0x0000ffff00047802 */ /* 0x000fe40000000f00 */
[----:B------:R-:W5:Y:S04]  /*6220*/  SHFL.BFLY PT, R22, R25, 0x4, 0x101f ;  /* 0x0c901f0019167f89 */ /* 0x000f6800000e0000 */
[----:B------:R-:W5:Y:S01]  /*6230*/  SHFL.BFLY PT, R20, R23, 0x4, 0x101f ;  /* 0x0c901f0017147f89 */ /* 0x000f6200000e0000 */
[----:B0-----:R-:W-:Y:S01]  /*6240*/  FADD.FTZ R27, R27, R24 ;  /* 0x000000181b1b7221 */ /* 0x001fe20000010000 */
[----:B------:R-:W-:-:S02]  /*6250*/  MOV R24, 0xffff ;  /* 0x0000ffff00187802 */ /* 0x000fc40000000f00 */
[----:B------:R-:W0:Y:S01]  /*6260*/  SHFL.BFLY PT, R9, R3, 0x2, 0x101f ;  /* 0x0c501f0003097f89 */ /* 0x000e2200000e0000 */
[----:B--2---:R-:W-:Y:S01]  /*6270*/  FADD.FTZ R29, R29, R26 ;  /* 0x0000001a1d1d7221 */ /* 0x004fe20000010000 */
[----:B------:R-:W-:Y:S01]  /*6280*/  MOV R26, 0xffff ;  /* 0x0000ffff001a7802 */ /* 0x000fe20000000f00 */
[----:B-1----:R-:W-:Y:S01]  /*6290*/  FADD.FTZ R2, R5, R2 ;  /* 0x0000000205027221 */ /* 0x002fe20000010000 */
[----:B------:R-:W-:Y:S01]  /*62a0*/  IMAD.MOV.U32 R5, RZ, RZ, 0xffff ;  /* 0x0000ffffff057424 */ /* 0x000fe200078e00ff */
[----:B------:R-:W1:Y:S01]  /*62b0*/  SHFL.BFLY PT, R24, R27, 0x4, 0x101f ;  /* 0x0c901f001b187f89 */ /* 0x000e6200000e0000 */
[----:B---3--:R-:W-:Y:S01]  /*62c0*/  FADD.FTZ R16, R19, R14 ;  /* 0x0000000e13107221 */ /* 0x008fe20000010000 */
[----:B------:R-:W-:Y:S02]  /*62d0*/  MOV R19, 0xffff ;  /* 0x0000ffff00137802 */ /* 0x000fe40000000f00 */
[----:B------:R-:W2:Y:S01]  /*62e0*/  SHFL.BFLY PT, R26, R29, 0x4, 0x101f ;  /* 0x0c901f001d1a7f89 */ /* 0x000ea200000e0000 */
[----:B----4-:R-:W-:Y:S01]  /*62f0*/  FADD.FTZ R18, R21, R18 ;  /* 0x0000001215127221 */ /* 0x010fe20000010000 */
[----:B------:R-:W-:-:S02]  /*6300*/  MOV R21, 0xffff ;  /* 0x0000ffff00157802 */ /* 0x000fc40000000f00 */
[----:B------:R-:W3:Y:S01]  /*6310*/  SHFL.BFLY PT, R5, R2, 0x2, 0x101f ;  /* 0x0c501f0002057f89 */ /* 0x000ee200000e0000 */
[----:B-----5:R-:W-:Y:S01]  /*6320*/  FADD.FTZ R22, R25, R22 ;  /* 0x0000001619167221 */ /* 0x020fe20000010000 */
[----:B------:R-:W-:Y:S02]  /*6330*/  IMAD.MOV.U32 R25, RZ, RZ, 0xffff ;  /* 0x0000ffffff197424 */ /* 0x000fe400078e00ff */
[----:B------:R-:W4:Y:S01]  /*6340*/  SHFL.BFLY PT, R19, R16, 0x2, 0x101f ;  /* 0x0c501f0010137f89 */ /* 0x000f2200000e0000 */
[----:B------:R-:W-:-:S03]  /*6350*/  FADD.FTZ R20, R23, R20 ;  /* 0x0000001417147221 */ /* 0x000fc60000010000 */
        /* <DEDUP_REMOVED lines=8> */
[----:B------:R-:W-:-:S02]  /*63e0*/  IMAD.MOV.U32 R29, RZ, RZ, 0xffff ;  /* 0x0000ffffff1d7424 */ /* 0x000fc400078e00ff */
[----:B---3--:R-:W-:Y:S01]  /*63f0*/  FADD.FTZ R10, R2, R5 ;  /* 0x00000005020a7221 */ /* 0x008fe20000010000 */
[----:B------:R-:W2:Y:S01]  /*6400*/  SHFL.BFLY PT, R27, R24, 0x2, 0x101f ;  /* 0x0c501f00181b7f89 */ /* 0x000ea200000e0000 */
[----:B------:R-:W3:Y:S01]  /*6410*/  LDC.64 R4, c[0x0][0x218] ;  /* 0x00008600ff047b82 */ /* 0x000ee20000000a00 */
[----:B------:R-:W-:Y:S01]  /*6420*/  IADD3 R7, R13, R48, RZ ;  /* 0x000000300d077210 */ /* 0x000fe20007ffe0ff */
[----:B----4-:R-:W-:Y:S01]  /*6430*/  FADD.FTZ R14, R16, R19 ;  /* 0x00000013100e7221 */ /* 0x010fe20000010000 */
[----:B------:R-:W4:Y:S01]  /*6440*/  SHFL.BFLY PT, R17, R10, 0x1, 0x101f ;  /* 0x0c301f000a117f89 */ /* 0x000f2200000e0000 */
[----:B------:R-:W-:Y:S01]  /*6450*/  IMAD.MOV.U32 R19, RZ, RZ, 0xffff ;  /* 0x0000ffffff137424 */ /* 0x000fe200078e00ff */
[----:B------:R-:W-:Y:S01]  /*6460*/  MOV R13, 0xffff ;  /* 0x0000ffff000d7802 */ /* 0x000fe20000000f00 */
[----:B-----5:R-:W-:Y:S01]  /*6470*/  FADD.FTZ R16, R18, R21 ;  /* 0x0000001512107221 */ /* 0x020fe20000010000 */
[----:B------:R-:W-:Y:S01]  /*6480*/  MOV R21, 0xffff ;  /* 0x0000ffff00157802 */ /* 0x000fe20000000f00 */
[----:B------:R-:W5:Y:S01]  /*6490*/  LDC.64 R2, c[0x0][0x220] ;  /* 0x00008800ff027b82 */ /* 0x000f620000000a00 */
[----:B------:R-:W-:Y:S01]  /*64a0*/  MOV R18, 0xffff ;  /* 0x0000ffff00127802 */ /* 0x000fe20000000f00 */
[----:B0-----:R-:W-:Y:S01]  /*64b0*/  FADD.FTZ R22, R22, R25 ;  /* 0x0000001916167221 */ /* 0x001fe20000010000 */
[----:B------:R-:W-:Y:S01]  /*64c0*/  MOV R25, 0xffff ;  /* 0x0000ffff00197802 */ /* 0x000fe20000000f00 */
[----:B------:R-:W0:Y:S01]  /*64d0*/  SHFL.BFLY PT, R19, R16, 0x1, 0x101f ;  /* 0x0c301f0010137f89 */ /* 0x000e2200000e0000 */
[----:B------:R-:W-:-:S03]  /*64e0*/  FADD.FTZ R23, R20, R23 ;  /* 0x0000001714177221 */ /* 0x000fc60000010000 */
[----:B------:R-:W0:Y:S01]  /*64f0*/  SHFL.BFLY PT, R21, R14, 0x1, 0x101f ;  /* 0x0c301f000e157f89 */ /* 0x000e2200000e0000 */
[----:B-1----:R-:W-:-:S03]  /*6500*/  FADD.FTZ R12, R12, R15 ;  /* 0x0000000f0c0c7221 */ /* 0x002fc60000010000 */
[----:B------:R-:W1:Y:S01]  /*6510*/  SHFL.BFLY PT, R18, R23, 0x1, 0x101f ;  /* 0x0c301f0017127f89 */ /* 0x000e6200000e0000 */
[----:B--2---:R-:W-:-:S03]  /*6520*/  FADD.FTZ R24, R24, R27 ;  /* 0x0000001b18187221 */ /* 0x004fc60000010000 */
[----:B------:R-:W2:Y:S01]  /*6530*/  SHFL.BFLY PT, R25, R22, 0x1, 0x101f ;  /* 0x0c301f0016197f89 */ /* 0x000ea200000e0000 */
[----:B---3--:R-:W-:-:S04]  /*6540*/  IMAD.WIDE R4, R7, 0x2, R4 ;  /* 0x0000000207047825 */ /* 0x008fc800078e0204 */
[----:B----4-:R-:W-:Y:S01]  /*6550*/  FADD.FTZ R10, R10, R17 ;  /* 0x000000110a0a7221 */ /* 0x010fe20000010000 */
[----:B------:R-:W3:Y:S04]  /*6560*/  SHFL.BFLY PT, R29, R26, 0x2, 0x101f ;  /* 0x0c501f001a1d7f89 */ /* 0x000ee800000e0000 */
[----:B------:R-:W-:Y:S01]  /*6570*/  @!P0 F2FP.BF16.F32.PACK_AB R9, RZ, R10 ;  /* 0x0000000aff09823e */ /* 0x000fe200000010ff */
[----:B-----5:R-:W-:Y:S01]  /*6580*/  IMAD.WIDE R2, R7, 0x2, R2 ;  /* 0x0000000207027825 */ /* 0x020fe200078e0202 */
[----:B------:R-:W-:Y:S01]  /*6590*/  @!P0 F2FP.BF16.F32.PACK_AB R10, RZ, R12 ;  /* 0x0000000cff0a823e */ /* 0x000fe200000010ff */
[----:B------:R-:W4:Y:S02]  /*65a0*/  SHFL.BFLY PT, R13, R24, 0x1, 0x101f ;  /* 0x0c301f00180d7f89 */ /* 0x000f2400000e0000 */
[----:B0-----:R-:W-:Y:S01]  /*65b0*/  FADD.FTZ R7, R16, R19 ;  /* 0x0000001310077221 */ /* 0x001fe20000010000 */
[----:B------:R-:W-:Y:S01]  /*65c0*/  PRMT R11, R10, 0x7610, R11 ;  /* 0x000076100a0b7816 */ /* 0x000fe2000000000b */
[----:B------:R0:W-:Y:S01]  /*65d0*/  @!P0 STG.E.U16 desc[UR10][R4.64], R9 ;  /* 0x0000000904008986 */ /* 0x0001e2000c10150a */
[----:B------:R-:W-:-:S02]  /*65e0*/  FADD.FTZ R14, R14, R21 ;  /* 0x000000150e0e7221 */ /* 0x000fc40000010000 */
[----:B------:R-:W-:Y:S01]  /*65f0*/  @!P0 F2FP.BF16.F32.PACK_AB R7, RZ, R7 ;  /* 0x00000007ff07823e */ /* 0x000fe200000010ff */
[----:B------:R4:W-:Y:S01]  /*6600*/  @!P0 STG.E.U16 desc[UR10][R2.64], R11 ;  /* 0x0000000b02008986 */ /* 0x0009e2000c10150a */
[----:B-1----:R-:W-:Y:S01]  /*6610*/  FADD.FTZ R8, R23, R18 ;  /* 0x0000001217087221 */ /* 0x002fe20000010000 */
[----:B------:R-:W-:Y:S01]  /*6620*/  @!P0 F2FP.BF16.F32.PACK_AB R6, RZ, R14 ;  /* 0x0000000eff06823e */ /* 0x000fe200000010ff */
[----:B--2---:R-:W-:-:S03]  /*6630*/  FADD.FTZ R10, R22, R25 ;  /* 0x00000019160a7221 */ /* 0x004fc60000010000 */
[----:B------:R-:W-:Y:S01]  /*6640*/  @!P0 F2FP.BF16.F32.PACK_AB R8, RZ, R8 ;  /* 0x00000008ff08823e */ /* 0x000fe200000010ff */
[----:B------:R1:W-:Y:S01]  /*6650*/  @!P0 STG.E.U16 desc[UR10][R4.64+0x28], R6 ;  /* 0x0000280604008986 */ /* 0x0003e2000c10150a */
[----:B0-----:R-:W-:Y:S01]  /*6660*/  MOV R9, 0xffff ;  /* 0x0000ffff00097802 */ /* 0x001fe20000000f00 */
[----:B---3--:R-:W-:Y:S01]  /*6670*/  FADD.FTZ R26, R26, R29 ;  /* 0x0000001d1a1a7221 */ /* 0x008fe20000010000 */
[----:B------:R-:W-:Y:S01]  /*6680*/  @!P0 F2FP.BF16.F32.PACK_AB R10, RZ, R10 ;  /* 0x0000000aff0a823e */ /* 0x000fe200000010ff */
[----:B------:R1:W-:Y:S04]  /*6690*/  @!P0 STG.E.U16 desc[UR10][R2.64+0x28], R7 ;  /* 0x0000280702008986 */ /* 0x0003e8000c10150a */
[----:B------:R1:W-:Y:S01]  /*66a0*/  @!P0 STG.E.U16 desc[UR10][R4.64+0x50], R8 ;  /* 0x0000500804008986 */ /* 0x0003e2000c10150a */
[----:B----4-:R-:W-:-:S03]  /*66b0*/  FADD.FTZ R13, R24, R13 ;  /* 0x0000000d180d7221 */ /* 0x010fc60000010000 */
[----:B------:R1:W0:Y:S04]  /*66c0*/  SHFL.BFLY PT, R9, R26, 0x1, 0x101f ;  /* 0x0c301f001a097f89 */ /* 0x00022800000e0000 */
[----:B------:R1:W-:Y:S02]  /*66d0*/  @!P0 STG.E.U16 desc[UR10][R2.64+0x50], R10 ;  /* 0x0000500a02008986 */ /* 0x0003e4000c10150a */
.L_x_901:
[----:B01----:R-:W-:Y:S01]  /*66e0*/  FADD.FTZ R7, R26, R9 ;  /* 0x000000091a077221 */ /* 0x003fe20000010000 */
[----:B------:R-:W-:-:S04]  /*66f0*/  @!P0 F2FP.BF16.F32.PACK_AB R6, RZ, R13 ;  /* 0x0000000dff06823e */ /* 0x000fc800000010ff */
[----:B------:R-:W-:Y:S01]  /*6700*/  @!P0 F2FP.BF16.F32.PACK_AB R7, RZ, R7 ;  /* 0x00000007ff07823e */ /* 0x000fe200000010ff */
[----:B------:R0:W-:Y:S04]  /*6710*/  @!P0 STG.E.U16 desc[UR10][R4.64+0x78], R6 ;  /* 0x0000780604008986 */ /* 0x0001e8000c10150a */
[----:B------:R0:W-:Y:S02]  /*6720*/  @!P0 STG.E.U16 desc[UR10][R2.64+0x78], R7 ;  /* 0x0000780702008986 */ /* 0x0001e4000c10150a */
.L_x_831:
[----:B------:R-:W-:Y:S05]  /*6730*/  WARPSYNC.ALL ;  /* 0x0000000000007948 */ /* 0x000fea0003800000 */
[----:B------:R-:W-:Y:S01]  /*6740*/  BAR.SYNC.DEFER_BLOCKING 0x0 ;  /* 0x0000000000007b1d */ /* 0x000fe20000010000 */
[C---:B------:R-:W-:Y:S01]  /*6750*/  ISETP.GE.AND P0, PT, R48.reuse, -0x22c0, PT ;  /* 0xffffdd403000780c */ /* 0x040fe20003f06270 */
[----:B------:R-:W-:-:S12]  /*6760*/  VIADD R48, R48, 0x2400 ;  /* 0x0000240030307836 */ /* 0x000fd80000000000 */
[----:B------:R-:W-:Y:S05]  /*6770*/  @!P0 BRA `(.L_x_838) ;  /* 0xffffffe000f08947 */ /* 0x000fea000383ffff */
[----:B------:R-:W-:Y:S05]  /*6780*/  EXIT ;  /* 0x000000000000794d */ /* 0x000fea0003800000 */
.L_x_834:
[----:B------:R-:W-:Y:S01]  /*6790*/  HFMA2.MMA R8, -RZ, RZ, 0, 4.76837158203125e-07 ;  /* 0x00000008ff087435 */ /* 0x000fe200000001ff */
[----:B--2---:R-:W-:Y:S01]  /*67a0*/  MOV R11, R2 ;  /* 0x00000002000b7202 */ /* 0x004fe20000000f00 */
[----:B------:R-:W-:Y:S01]  /*67b0*/  IMAD.MOV.U32 R6, RZ, RZ, 0xffff ;  /* 0x0000ffffff067424 */ /* 0x000fe200078e00ff */
[----:B------:R-:W-:-:S08]  /*67c0*/  MOV R7, 0x101f ;  /* 0x0000101f00077802 */ /* 0x000fd00000000f00 */
[----:B01-3--:R-:W-:Y:S05]  /*67d0*/  WARPSYNC.COLLECTIVE R6, `(.L_x_839) ;  /* 0x0000000006087348 */ /* 0x00bfea0003c00000 */
[----:B------:R2:W4:Y:S02]  /*67e0*/  SHFL.BFLY P2, R9, R11, R8, R7 ;  /* 0x0c0000080b097389 */ /* 0x0005240000040007 */
[----:B01234-:R-:W-:Y:S01]  /*67f0*/  ENDCOLLECTIVE ;  /* 0x000000000000791b */ /* 0x01ffe20003800000 */
.L_x_839:
[----:B------:R-:W-:Y:S02]  /*6800*/  MOV R11, R3 ;  /* 0x00000003000b7202 */ /* 0x000fe40000000f00 */
[----:B------:R-:W-:-:S07]  /*6810*/  MOV R5, R9 ;  /* 0x0000000900057202 */ /* 0x000fce0000000f00 */
[----:B------:R-:W-:Y:S05]  /*6820*/  WARPSYNC.COLLECTIVE R6, `(.L_x_840) ;  /* 0x0000000006087348 */ /* 0x000fea0003c00000 */
[----:B------:R0:W1:Y:S02]  /*6830*/  SHFL.BFLY P2, R9, R11, R8, R7 ;  /* 0x0c0000080b097389 */ /* 0x0000640000040007 */
[----:B01----:R-:W-:Y:S01]  /*6840*/  ENDCOLLECTIVE ;  /* 0x000000000000791b */ /* 0x003fe20003800000 */
.L_x_840:
[----:B------:R-:W-:Y:S01]  /*6850*/  FADD.FTZ R5, R5, R2 ;  /* 0x0000000205057221 */ /* 0x000fe20000010000 */
[----:B------:R-:W-:-:S03]  /*6860*/  HFMA2.MMA R8, -RZ, RZ, 0, 2.384185791015625e-07 ;  /* 0x00000004ff087435 */ /* 0x000fc600000001ff */
[----:B------:R-:W-:Y:S01]  /*6870*/  IMAD.MOV.U32 R11, RZ, RZ, R5 ;  /* 0x000000ffff0b7224 */ /* 0x000fe200078e0005 */
[----:B------:R-:W-:-:S07]  /*6880*/  MOV R4, R9 ;  /* 0x0000000900047202 */ /* 0x000fce0000000f00 */
[----:B------:R-:W-:Y:S05]  /*6890*/  WARPSYNC.COLLECTIVE R6, `(.L_x_841) ;  /* 0x0000000006087348 */ /* 0x000fea0003c00000 */
[----:B------:R0:W1:Y:S02]  /*68a0*/  SHFL.BFLY P2, R9, R11, R8, R7 ;  /* 0x0c0000080b097389 */ /* 0x0000640000040007 */
[----:B01----:R-:W-:Y:S01]  /*68b0*/  ENDCOLLECTIVE ;  /* 0x000000000000791b */ /* 0x003fe20003800000 */
.L_x_841:
[----:B------:R-:W-:-:S05]  /*68c0*/  FADD.FTZ R4, R4, R3 ;  /* 0x0000000304047221 */ /* 0x000fca0000010000 */
[----:B------:R-:W-:Y:S02]  /*68d0*/  MOV R11, R4 ;  /* 0x00000004000b7202 */ /* 0x000fe40000000f00 */
[----:B------:R-:W-:-:S07]  /*68e0*/  MOV R10, R9 ;  /* 0x00000009000a7202 */ /* 0x000fce0000000f00 */
[----:B------:R-:W-:Y:S05]  /*68f0*/  WARPSYNC.COLLECTIVE R6, `(.L_x_842) ;  /* 0x0000000006087348 */ /* 0x000fea0003c00000 */
[----:B------:R0:W1:Y:S02]  /*6900*/  SHFL.BFLY P2, R9, R11, R8, R7 ;  /* 0x0c0000080b097389 */ /* 0x0000640000040007 */
[----:B01----:R-:W-:Y:S01]  /*6910*/  ENDCOLLECTIVE ;  /* 0x000000000000791b */ /* 0x003fe20003800000 */
.L_x_842:
[----:B------:R-:W-:Y:S01]  /*6920*/  FADD.FTZ R10, R5, R10 ;  /* 0x0000000a050a7221 */ /* 0x000fe20000010000 */
[----:B------:R-:W-:-:S04]  /*6930*/  HFMA2.MMA R8, -RZ, RZ, 0, 1.1920928955078125e-07 ;  /* 0x00000002ff087435 */ /* 0x000fc800000001ff */
[----:B------:R-:W-:Y:S01]  /*6940*/  MOV R11, R10 ;  /* 0x0000000a000b7202 */ /* 0x000fe20000000f00 */
[----:B------:R-:W-:-:S07]  /*6950*/  IMAD.MOV.U32 R13, RZ, RZ, R9 ;  /* 0x000000ffff0d7224 */ /* 0x000fce00078e0009 */
[----:B------:R-:W-:Y:S05]  /*6960*/  WARPSYNC.COLLECTIVE R6, `(.L_x_843) ;  /* 0x0000000006087348 */ /* 0x000fea0003c00000 */
[----:B------:R0:W1:Y:S02]  /*6970*/  SHFL.BFLY P2, R9, R11, R8, R7 ;  /* 0x0c0000080b097389 */ /* 0x0000640000040007 */
[----:B01----:R-:W-:Y:S01]  /*6980*/  ENDCOLLECTIVE ;  /* 0x000000000000791b */ /* 0x003fe20003800000 */
.L_x_843:
[----:B------:R-:W-:-:S04]  /*6990*/  FADD.FTZ R13, R4, R13 ;  /* 0x0000000d040d7221 */ /* 0x000fc80000010000 */
[----:B------:R-:W-:Y:S01]  /*69a0*/  IMAD.MOV.U32 R11, RZ, RZ, R13 ;  /* 0x000000ffff0b7224 */ /* 0x000fe200078e000d */
[----:B------:R-:W-:-:S07]  /*69b0*/  MOV R15, R9 ;  /* 0x00000009000f7202 */ /* 0x000fce0000000f00 */
[----:B------:R-:W-:Y:S05]  /*69c0*/  WARPSYNC.COLLECTIVE R6, `(.L_x_844) ;  /* 0x0000000006087348 */ /* 0x000fea0003c00000 */
[----:B------:R0:W1:Y:S02]  /*69d0*/  SHFL.BFLY P2, R9, R11, R8, R7 ;  /* 0x0c0000080b097389 */ /* 0x0000640000040007 */
[----:B01----:R-:W-:Y:S01]  /*69e0*/  ENDCOLLECTIVE ;  /* 0x000000000000791b */ /* 0x003fe20003800000 */
.L_x_844:
[----:B------:R-:W-:Y:S01]  /*69f0*/  FADD.FTZ R15, R10, R15 ;  /* 0x0000000f0a0f7221 */ /* 0x000fe20000010000 */
[----:B------:R-:W-:-:S04]  /*6a00*/  HFMA2.MMA R8, -RZ, RZ, 0, 5.9604644775390625e-08 ;  /* 0x00000001ff087435 */ /* 0x000fc800000001ff */
[----:B------:R-:W-:Y:S02]  /*6a10*/  MOV R11, R15 ;  /* 0x0000000f000b7202 */ /* 0x000fe40000000f00 */
[----:B------:R-:W-:-:S07]  /*6a20*/  MOV R2, R9 ;  /* 0x0000000900027202 */ /* 0x000fce0000000f00 */
[----:B------:R-:W-:Y:S05]  /*6a30*/  WARPSYNC.COLLECTIVE R6, `(.L_x_845) ;  /* 0x0000000006087348 */ /* 0x000fea0003c00000 */
[----:B------:R0:W1:Y:S02]  /*6a40*/  SHFL.BFLY P2, R9, R11, R8, R7 ;  /* 0x0c0000080b097389 */ /* 0x0000640000040007 */
[----:B01----:R-:W-:Y:S01]  /*6a50*/  ENDCOLLECTIVE ;  /* 0x000000000000791b */ /* 0x003fe20003800000 */
.L_x_845:
[----:B------:R-:W-:-:S05]  /*6a60*/  FADD.FTZ R12, R13, R2 ;  /* 0x000000020d0c7221 */ /* 0x000fca0000010000 */
[----:B------:R-:W-:Y:S01]  /*6a70*/  MOV R11, R12 ;  /* 0x0000000c000b7202 */ /* 0x000fe20000000f00 */
[----:B------:R-:W-:-:S07]  /*6a80*/  IMAD.MOV.U32 R14, RZ, RZ, R9 ;  /* 0x000000ffff0e7224 */ /* 0x000fce00078e0009 */
[----:B------:R-:W-:Y:S05]  /*6a90*/  WARPSYNC.COLLECTIVE R6, `(.L_x_846) ;  /* 0x0000000006087348 */ /* 0x000fea0003c00000 */
[----:B------:R0:W1:Y:S02]  /*6aa0*/  SHFL.BFLY P2, R9, R11, R8, R7 ;  /* 0x0c0000080b097389 */ /* 0x0000640000040007 */
[----:B01----:R-:W-:Y:S01]  /*6ab0*/  ENDCOLLECTIVE ;  /* 0x000000000000791b */ /* 0x003fe20003800000 */
.L_x_846:
[----:B------:R-:W-:Y:S01]  /*6ac0*/  FADD.FTZ R14, R15, R14 ;  /* 0x0000000e0f0e7221 */ /* 0x000fe20000010000 */
[----:B------:R-:W-:Y:S06]  /*6ad0*/  BRA `(.L_x_847) ;  /* 0xffffffec00607947 */ /* 0x000fec000383ffff */
.L_x_835:
[----:B------:R-:W-:Y:S01]  /*6ae0*/  BSSY B1, `(.L_x_848) ;  /* 0x0000008000017945 */ /* 0x000fe20003800000 */
[----:B----4-:R-:W-:Y:S01]  /*6af0*/  MOV R11, R10 ;  /* 0x0000000a000b7202 */ /* 0x010fe20000000f00 */
[----:B------:R-:W-:Y:S01]  /*6b00*/  IMAD.MOV.U32 R7, RZ, RZ, 0x101f ;  /* 0x0000101fff077424 */ /* 0x000fe200078e00ff */
[----:B--2---:R-:W-:Y:S02]  /*6b10*/  MOV R8, 0x8 ;  /* 0x0000000800087802 */ /* 0x004fe40000000f00 */
[----:B------:R-:W-:-:S07]  /*6b20*/  MOV R6, 0xffff ;  /* 0x0000ffff00067802 */ /* 0x000fce0000000f00 */
[----:B01-3--:R-:W-:Y:S05]  /*6b30*/  WARPSYNC.COLLECTIVE R6, `(.L_x_849) ;  /* 0x0000000006087348 */ /* 0x00bfea0003c00000 */
[----:B------:R2:W4:Y:S02]  /*6b40*/  SHFL.BFLY P2, R9, R11, R8, R7 ;  /* 0x0c0000080b097389 */ /* 0x0005240000040007 */
[----:B01234-:R-:W-:Y:S01]  /*6b50*/  ENDCOLLECTIVE ;  /* 0x000000000000791b */ /* 0x01ffe20003800000 */
.L_x_849:
[----:B------:R-:W-:Y:S05]  /*6b60*/  BSYNC B1 ;  /* 0x0000000000017941 */ /* 0x000fea0003800000 */
.L_x_848:
        /* <DEDUP_REMOVED lines=8> */
.L_x_850:
[----:B------:R-:W-:Y:S01]  /*6bf0*/  FADD.FTZ R13, R13, R10 ;  /* 0x0000000a0d0d7221 */ /* 0x000fe20000010000 */
[----:B------:R-:W-:-:S03]  /*6c00*/  HFMA2.MMA R8, -RZ, RZ, 0, 2.384185791015625e-07 ;  /* 0x00000004ff087435 */ /* 0x000fc600000001ff */
[----:B------:R-:W-:Y:S01]  /*6c10*/  IMAD.MOV.U32 R11, RZ, RZ, R13 ;  /* 0x000000ffff0b7224 */ /* 0x000fe200078e000d */
[----:B------:R-:W-:-:S07]  /*6c20*/  MOV R15, R9 ;  /* 0x00000009000f7202 */ /* 0x000fce0000000f00 */
[----:B------:R-:W-:Y:S05]  /*6c30*/  WARPSYNC.COLLECTIVE R6, `(.L_x_851) ;  /* 0x0000000006087348 */ /* 0x000fea0003c00000 */
[----:B------:R0:W1:Y:S02]  /*6c40*/  SHFL.BFLY P2, R9, R11, R8, R7 ;  /* 0x0c0000080b097389 */ /* 0x0000640000040007 */
[----:B01----:R-:W-:Y:S01]  /*6c50*/  ENDCOLLECTIVE ;  /* 0x000000000000791b */ /* 0x003fe20003800000 */
.L_x_851:
[----:B------:R-:W-:-:S05]  /*6c60*/  FADD.FTZ R15, R15, R12 ;  /* 0x0000000c0f0f7221 */ /* 0x000fca0000010000 */
[----:B------:R-:W-:Y:S02]  /*6c70*/  MOV R11, R15 ;  /* 0x0000000f000b7202 */ /* 0x000fe40000000f00 */
[----:B------:R-:W-:-:S07]  /*6c80*/  MOV R14, R9 ;  /* 0x00000009000e7202 */ /* 0x000fce0000000f00 */
[----:B------:R-:W-:Y:S05]  /*6c90*/  WARPSYNC.COLLECTIVE R6, `(.L_x_852) ;  /* 0x0000000006087348 */ /* 0x000fea0003c00000 */
[----:B------:R0:W1:Y:S02]  /*6ca0*/  SHFL.BFLY P2, R9, R11, R8, R7 ;  /* 0x0c0000080b097389 */ /* 0x0000640000040007 */
[----:B01----:R-:W-:Y:S01]  /*6cb0*/  ENDCOLLECTIVE ;  /* 0x000000000000791b */ /* 0x003fe20003800000 */
.L_x_852:
[----:B------:R-:W-:Y:S01]  /*6cc0*/  FADD.FTZ R14, R13, R14 ;  /* 0x0000000e0d0e7221 */ /* 0x000fe20000010000 */
[----:B------:R-:W-:-:S04]  /*6cd0*/  HFMA2.MMA R8, -RZ, RZ, 0, 1.1920928955078125e-07 ;  /* 0x00000002ff087435 */ /* 0x000fc800000001ff */
[----:B------:R-:W-:Y:S01]  /*6ce0*/  MOV R11, R14 ;  /* 0x0000000e000b7202 */ /* 0x000fe20000000f00 */
[----:B------:R-:W-:-:S07]  /*6cf0*/  IMAD.MOV.U32 R16, RZ, RZ, R9 ;  /* 0x000000ffff107224 */ /* 0x000fce00078e0009 */
[----:B------:R-:W-:Y:S05]  /*6d00*/  WARPSYNC.COLLECTIVE R6, `(.L_x_853) ;  /* 0x0000000006087348 */ /* 0x000fea0003c00000 */
[----:B------:R0:W1:Y:S02]  /*6d10*/  SHFL.BFLY P2, R9, R11, R8, R7 ;  /* 0x0c0000080b097389 */ /* 0x0000640000040007 */
[----:B01----:R-:W-:Y:S01]  /*6d20*/  ENDCOLLECTIVE ;  /* 0x000000000000791b */ /* 0x003fe20003800000 */
.L_x_853:
[----:B------:R-:W-:-:S04]  /*6d30*/  FADD.FTZ R16, R15, R16 ;  /* 0x000000100f107221 */ /* 0x000fc80000010000 */
[----:B------:R-:W-:Y:S01]  /*6d40*/  IMAD.MOV.U32 R11, RZ, RZ, R16 ;  /* 0x000000ffff0b7224 */ /* 0x000fe200078e0010 */
[----:B------:R-:W-:-:S07]  /*6d50*/  MOV R17, R9 ;  /* 0x0000000900117202 */ /* 0x000fce0000000f00 */
[----:B------:R-:W-:Y:S05]  /*6d60*/  WARPSYNC.COLLECTIVE R6, `(.L_x_854) ;  /* 0x0000000006087348 */ /* 0x000fea0003c00000 */
[----:B------:R0:W1:Y:S02]  /*6d70*/  SHFL.BFLY P2, R9, R11, R8, R7 ;  /* 0x0c0000080b097389 */ /* 0x0000640000040007 */
[----:B01----:R-:W-:Y:S01]  /*6d80*/  ENDCOLLECTIVE ;  /* 0x000000000000791b */ /* 0x003fe20003800000 */
.L_x_854:
[----:B------:R-:W-:Y:S01]  /*6d90*/  FADD.FTZ R17, R14, R17 ;  /* 0x000000110e117221 */ /* 0x000fe20000010000 */
[----:B------:R-:W-:-:S04]  /*6da0*/  HFMA2.MMA R8, -RZ, RZ, 0, 5.9604644775390625e-08 ;  /* 0x00000001ff087435 */ /* 0x000fc800000001ff */
[----:B------:R-:W-:Y:S02]  /*6db0*/  MOV R11, R17 ;  /* 0x00000011000b7202 */ /* 0x000fe40000000f00 */
[----:B------:R-:W-:-:S07]  /*6dc0*/  MOV R19, R9 ;  /* 0x0000000900137202 */ /* 0x000fce0000000f00 */
[----:B------:R-:W-:Y:S05]  /*6dd0*/  WARPSYNC.COLLECTIVE R6, `(.L_x_855) ;  /* 0x0000000006087348 */ /* 0x000fea0003c00000 */
[----:B------:R0:W1:Y:S02]  /*6de0*/  SHFL.BFLY P2, R9, R11, R8, R7 ;  /* 0x0c0000080b097389 */ /* 0x0000640000040007 */
[----:B01----:R-:W-:Y:S01]  /*6df0*/  ENDCOLLECTIVE ;  /* 0x000000000000791b */ /* 0x003fe20003800000 */
.L_x_855:
[----:B------:R-:W-:-:S05]  /*6e00*/  FADD.FTZ R19, R16, R19 ;  /* 0x0000001310137221 */ /* 0x000fca0000010000 */
[----:B------:R-:W-:Y:S01]  /*6e10*/  MOV R11, R19 ;  /* 0x00000013000b7202 */ /* 0x000fe20000000f00 */
[----:B------:R-:W-:-:S07]  /*6e20*/  IMAD.MOV.U32 R10, RZ, RZ, R9 ;  /* 0x000000ffff0a7224 */ /* 0x000fce00078e0009 */
[----:B------:R-:W-:Y:S05]  /*6e30*/  WARPSYNC.COLLECTIVE R6, `(.L_x_856) ;  /* 0x0000000006087348 */ /* 0x000fea0003c00000 */
[----:B------:R0:W1:Y:S02]  /*6e40*/  SHFL.BFLY P2, R9, R11, R8, R7 ;  /* 0x0c0000080b097389 */ /* 0x0000640000040007 */
[----:B01----:R-:W-:Y:S01]  /*6e50*/  ENDCOLLECTIVE ;  /* 0x000000000000791b */ /* 0x003fe20003800000 */
.L_x_856:
[----:B------:R-:W-:Y:S01]  /*6e60*/  FADD.FTZ R10, R17, R10 ;  /* 0x0000000a110a7221 */ /* 0x000fe20000010000 */
[----:B------:R-:W-:Y:S06]  /*6e70*/  BRA `(.L_x_857) ;  /* 0xffffffec001c7947 */ /* 0x000fec000383ffff */
.L_x_836:
[----:B------:R-:W-:Y:S01]  /*6e80*/  BSSY B1, `(.L_x_858) ;  /* 0x0000008000017945 */ /* 0x000fe20003800000 */
[----:B0-----:R-:W-:Y:S01]  /*6e90*/  MOV R11, R10 ;  /* 0x0000000a000b7202 */ /* 0x001fe20000000f00 */
[----:B----4-:R-:W-:Y:S01]  /*6ea0*/  IMAD.MOV.U32 R7, RZ, RZ, 0x101f ;  /* 0x0000101fff077424 */ /* 0x010fe200078e00ff */
[----:B------:R-:W-:Y:S02]  /*6eb0*/  MOV R8, 0x8 ;  /* 0x0000000800087802 */ /* 0x000fe40000000f00 */
[----:B------:R-:W-:-:S07]  /*6ec0*/  MOV R6, 0xffff ;  /* 0x0000ffff00067802 */ /* 0x000fce0000000f00 */
[----:B-123--:R-:W-:Y:S05]  /*6ed0*/  WARPSYNC.COLLECTIVE R6, `(.L_x_859) ;  /* 0x0000000006087348 */ /* 0x00efea0003c00000 */
[----:B------:R0:W4:Y:S02]  /*6ee0*/  SHFL.BFLY P2, R9, R11, R8, R7 ;  /* 0x0c0000080b097389 */ /* 0x0001240000040007 */
[----:B01234-:R-:W-:Y:S01]  /*6ef0*/  ENDCOLLECTIVE ;  /* 0x000000000000791b */ /* 0x01ffe20003800000 */
.L_x_859:
[----:B------:R-:W-:Y:S05]  /*6f00*/  BSYNC B1 ;  /* 0x0000000000017941 */ /* 0x000fea0003800000 */
.L_x_858:
        /* <DEDUP_REMOVED lines=8> */
.L_x_860:
[----:B------:R-:W-:Y:S01]  /*6f90*/  FADD.FTZ R13, R13, R10 ;  /* 0x0000000a0d0d7221 */ /* 0x000fe20000010000 */
[----:B------:R-:W-:-:S03]  /*6fa0*/  HFMA2.MMA R8, -RZ, RZ, 0, 2.384185791015625e-07 ;  /* 0x00000004ff087435 */ /* 0x000fc600000001ff */
[----:B------:R-:W-:Y:S01]  /*6fb0*/  IMAD.MOV.U32 R11, RZ, RZ, R13 ;  /* 0x000000ffff0b7224 */ /* 0x000fe200078e000d */
[----:B------:R-:W-:-:S07]  /*6fc0*/  MOV R15, R9 ;  /* 0x00000009000f7202 */ /* 0x000fce0000000f00 */
[----:B------:R-:W-:Y:S05]  /*6fd0*/  WARPSYNC.COLLECTIVE R6, `(.L_x_861) ;  /* 0x0000000006087348 */ /* 0x000fea0003c00000 */
[----:B------:R0:W1:Y:S02]  /*6fe0*/  SHFL.BFLY P2, R9, R11, R8, R7 ;  /* 0x0c0000080b097389 */ /* 0x0000640000040007 */
[----:B01----:R-:W-:Y:S01]  /*6ff0*/  ENDCOLLECTIVE ;  /* 0x000000000000791b */ /* 0x003fe20003800000 */
.L_x_861:
[----:B------:R-:W-:-:S05]  /*7000*/  FADD.FTZ R15, R15, R12 ;  /* 0x0000000c0f0f7221 */ /* 0x000fca0000010000 */
[----:B------:R-:W-:Y:S02]  /*7010*/  MOV R11, R15 ;  /* 0x0000000f000b7202 */ /* 0x000fe40000000f00 */
[----:B------:R-:W-:-:S07]  /*7020*/  MOV R14, R9 ;  /* 0x00000009000e7202 */ /* 0x000fce0000000f00 */
[----:B------:R-:W-:Y:S05]  /*7030*/  WARPSYNC.COLLECTIVE R6, `(.L_x_862) ;  /* 0x0000000006087348 */ /* 0x000fea0003c00000 */
[----:B------:R0:W1:Y:S02]  /*7040*/  SHFL.BFLY P2, R9, R11, R8, R7 ;  /* 0x0c0000080b097389 */ /* 0x0000640000040007 */
[----:B01----:R-:W-:Y:S01]  /*7050*/  ENDCOLLECTIVE ;  /* 0x000000000000791b */ /* 0x003fe20003800000 */
.L_x_862:
[----:B------:R-:W-:Y:S01]  /*7060*/  FADD.FTZ R14, R13, R14 ;  /* 0x0000000e0d0e7221 */ /* 0x000fe20000010000 */
[----:B------:R-:W-:-:S04]  /*7070*/  HFMA2.MMA R8, -RZ, RZ, 0, 1.1920928955078125e-07 ;  /* 0x00000002ff087435 */ /* 0x000fc800000001ff */
[----:B------:R-:W-:Y:S01]  /*7080*/  MOV R11, R14 ;  /* 0x0000000e000b7202 */ /* 0x000fe20000000f00 */
[----:B------:R-:W-:-:S07]  /*7090*/  IMAD.MOV.U32 R16, RZ, RZ, R9 ;  /* 0x000000ffff107224 */ /* 0x000fce00078e0009 */
[----:B------:R-:W-:Y:S05]  /*70a0*/  WARPSYNC.COLLECTIVE R6, `(.L_x_863) ;  /* 0x0000000006087348 */ /* 0x000fea0003c00000 */
[----:B------:R0:W1:Y:S02]  /*70b0*/  SHFL.BFLY P2, R9, R11, R8, R7 ;  /* 0x0c0000080b097389 */ /* 0x0000640000040007 */
[----:B01----:R-:W-:Y:S01]  /*70c0*/  ENDCOLLECTIVE ;  /* 0x000000000000791b */ /* 0x003fe20003800000 */
.L_x_863:
[----:B------:R-:W-:-:S04]  /*70d0*/  FADD.FTZ R16, R15, R16 ;  /* 0x000000100f107221 */ /* 0x000fc80000010000 */
[----:B------:R-:W-:Y:S01]  /*70e0*/  IMAD.MOV.U32 R11, RZ, RZ, R16 ;  /* 0x000000ffff0b7224 */ /* 0x000fe200078e0010 */
[----:B------:R-:W-:-:S07]  /*70f0*/  MOV R17, R9 ;  /* 0x0000000900117202 */ /* 0x000fce0000000f00 */
[----:B------:R-:W-:Y:S05]  /*7100*/  WARPSYNC.COLLECTIVE R6, `(.L_x_864) ;  /* 0x0000000006087348 */ /* 0x000fea0003c00000 */
[----:B------:R0:W1:Y:S02]  /*7110*/  SHFL.BFLY P2, R9, R11, R8, R7 ;  /* 0x0c0000080b097389 */ /* 0x0000640000040007 */
[----:B01----:R-:W-:Y:S01]  /*7120*/  ENDCOLLECTIVE ;  /* 0x000000000000791b */ /* 0x003fe20003800000 */
.L_x_864:
[----:B------:R-:W-:Y:S01]  /*7130*/  FADD.FTZ R17, R14, R17 ;  /* 0x000000110e117221 */ /* 0x000fe20000010000 */
[----:B------:R-:W-:-:S04]  /*7140*/  HFMA2.MMA R8, -RZ, RZ, 0, 5.9604644775390625e-08 ;  /* 0x00000001ff087435 */ /* 0x000fc800000001ff */
[----:B------:R-:W-:Y:S02]  /*7150*/  MOV R11, R17 ;  /* 0x00000011000b7202 */ /* 0x000fe40000000f00 */
[----:B------:R-:W-:-:S07]  /*7160*/  MOV R19, R9 ;  /* 0x0000000900137202 */ /* 0x000fce0000000f00 */
[----:B------:R-:W-:Y:S05]  /*7170*/  WARPSYNC.COLLECTIVE R6, `(.L_x_865) ;  /* 0x0000000006087348 */ /* 0x000fea0003c00000 */
[----:B------:R0:W1:Y:S02]  /*7180*/  SHFL.BFLY P2, R9, R11, R8, R7 ;  /* 0x0c0000080b097389 */ /* 0x0000640000040007 */
[----:B01----:R-:W-:Y:S01]  /*7190*/  ENDCOLLECTIVE ;  /* 0x000000000000791b */ /* 0x003fe20003800000 */
.L_x_865:
[----:B------:R-:W-:-:S05]  /*71a0*/  FADD.FTZ R19, R16, R19 ;  /* 0x0000001310137221 */ /* 0x000fca0000010000 */
[----:B------:R-:W-:Y:S01]  /*71b0*/  MOV R11, R19 ;  /* 0x00000013000b7202 */ /* 0x000fe20000000f00 */
[----:B------:R-:W-:-:S07]  /*71c0*/  IMAD.MOV.U32 R10, RZ, RZ, R9 ;  /* 0x000000ffff0a7224 */ /* 0x000fce00078e0009 */
[----:B------:R-:W-:Y:S05]  /*71d0*/  WARPSYNC.COLLECTIVE R6, `(.L_x_866) ;  /* 0x0000000006087348 */ /* 0x000fea0003c00000 */
[----:B------:R0:W1:Y:S02]  /*71e0*/  SHFL.BFLY P2, R9, R11, R8, R7 ;  /* 0x0c0000080b097389 */ /* 0x0000640000040007 */
[----:B01----:R-:W-:Y:S01]  /*71f0*/  ENDCOLLECTIVE ;  /* 0x000000000000791b */ /* 0x003fe20003800000 */
.L_x_866:
[----:B------:R-:W-:Y:S01]  /*7200*/  FADD.FTZ R10, R17, R10 ;  /* 0x0000000a110a7221 */ /* 0x000fe20000010000 */
[----:B------:R-:W-:Y:S06]  /*7210*/  BRA `(.L_x_867) ;  /* 0xffffffe800c07947 */ /* 0x000fec000383ffff */
.L_x_837:
[----:B------:R-:W-:Y:S01]  /*7220*/  HFMA2.MMA R8, -RZ, RZ, 0, 4.76837158203125e-07 ;  /* 0x00000008ff087435 */ /* 0x000fe200000001ff */
[----:B------:R-:W-:Y:S01]  /*7230*/  BSSY B0, `(.L_x_868) ;  /* 0x0000007000007945 */ /* 0x000fe20003800000 */
[----:B--2---:R-:W-:Y:S01]  /*7240*/  MOV R11, R2 ;  /* 0x00000002000b7202 */ /* 0x004fe20000000f00 */
[----:B------:R-:W-:Y:S01]  /*7250*/  IMAD.MOV.U32 R7, RZ, RZ, 0x101f ;  /* 0x0000101fff077424 */ /* 0x000fe200078e00ff */
[----:B------:R-:W-:-:S07]  /*7260*/  MOV R6, 0xffff ;  /* 0x0000ffff00067802 */ /* 0x000fce0000000f00 */
[----:B01-34-:R-:W-:Y:S05]  /*7270*/  WARPSYNC.COLLECTIVE R6, `(.L_x_869) ;  /* 0x0000000006087348 */ /* 0x01bfea0003c00000 */
[----:B------:R2:W0:Y:S02]  /*7280*/  SHFL.BFLY P2, R9, R11, R8, R7 ;  /* 0x0c0000080b097389 */ /* 0x0004240000040007 */
[----:B01234-:R-:W-:Y:S01]  /*7290*/  ENDCOLLECTIVE ;  /* 0x000000000000791b */ /* 0x01ffe20003800000 */
.L_x_869:
[----:B------:R-:W-:Y:S05]  /*72a0*/  BSYNC B0 ;  /* 0x0000000000007941 */ /* 0x000fea0003800000 */
.L_x_868:
[----:B------:R-:W-:Y:S01]  /*72b0*/  HFMA2.MMA R7, -RZ, RZ, 0, 0.000503063201904296875 ;  /* 0x0000101fff077435 */ /* 0x000fe200000001ff */
[----:B------:R-:W-:Y:S01]  /*72c0*/  MOV R11, R3 ;  /* 0x00000003000b7202 */ /* 0x000fe20000000f00 */
[----:B------:R-:W-:Y:S01]  /*72d0*/  IMAD.MOV.U32 R8, RZ, RZ, 0x8 ;  /* 0x00000008ff087424 */ /* 0x000fe200078e00ff */
[----:B------:R-:W-:Y:S01]  /*72e0*/  MOV R6, 0xffff ;  /* 0x0000ffff00067802 */ /* 0x000fe20000000f00 */
[----:B------:R-:W-:Y:S01]  /*72f0*/  HFMA2.MMA R14, -RZ, RZ, 0, 0 ;  /* 0x00000000ff0e7435 */ /* 0x000fe200000001ff */
[----:B------:R-:W-:Y:S01]  /*7300*/  MOV R5, R9 ;  /* 0x0000000900057202 */ /* 0x000fe20000000f00 */
[----:B------:R-:W-:Y:S01]  /*7310*/  HFMA2.MMA R20, -RZ, RZ, 0, 0 ;  /* 0x00000000ff147435 */ /* 0x000fe200000001ff */
[----:B------:R-:W-:-:S10]  /*7320*/  @!P0 IADD3 R10, R13, 0x14, RZ ;  /* 0x000000140d0a8810 */ /* 0x000fd40007ffe0ff */
[----:B------:R-:W-:Y:S05]  /*7330*/  WARPSYNC.COLLECTIVE R6, `(.L_x_870) ;  /* 0x0000000006087348 */ /* 0x000fea0003c00000 */
[----:B------:R0:W1:Y:S02]  /*7340*/  SHFL.BFLY P2, R9, R11, R8, R7 ;  /* 0x0c0000080b097389 */ /* 0x0000640000040007 */
[----:B01----:R-:W-:Y:S01]  /*7350*/  ENDCOLLECTIVE ;  /* 0x000000000000791b */ /* 0x003fe20003800000 */
.L_x_870:
[----:B------:R-:W-:Y:S01]  /*7360*/  @!P0 LEA R15, R63, UR8, 0x7 ;  /* 0x000000083f0f8c11 */ /* 0x000fe2000f8e38ff */
[----:B------:R-:W-:Y:S01]  /*7370*/  FADD.FTZ R5, R5, R2 ;  /* 0x0000000205057221 */ /* 0x000fe20000010000 */
[----:B------:R-:W-:Y:S01]  /*7380*/  @!P0 LOP3.LUT R10, R10, R43, RZ, 0x3c, !PT ;  /* 0x0000002b0a0a8212 */ /* 0x000fe200078e3cff */
[----:B------:R-:W-:Y:S01]  /*7390*/  IMAD.MOV.U32 R22, RZ, RZ, RZ ;  /* 0x000000ffff167224 */ /* 0x000fe200078e00ff */
[----:B------:R-:W-:Y:S01]  /*73a0*/  MOV R16, RZ ;  /* 0x000000ff00107202 */ /* 0x000fe20000000f00 */
[----:B------:R-:W-:Y:S02]  /*73b0*/  HFMA2.MMA R24, -RZ, RZ, 0, 0 ;  /* 0x00000000ff187435 */ /* 0x000fe400000001ff */
[----:B------:R-:W-:Y:S01]  /*73c0*/  @!P0 IMAD R10, R10, 0x4, R15 ;  /* 0x000000040a0a8824 */ /* 0x000fe200078e020f */
[----:B------:R-:W-:-:S04]  /*73d0*/  HFMA2.MMA R26, -RZ, RZ, 0, 0 ;  /* 0x00000000ff1a7435 */ /* 0x000fc800000001ff */
[----:B------:R0:W1:Y:S01]  /*73e0*/  @!P0 LDS R17, [R10+0x500] ;  /* 0x000500000a118984 */ /* 0x0000620000000800 */
[----:B------:R-:W-:Y:S01]  /*73f0*/  MOV R11, R5 ;  /* 0x00000005000b7202 */ /* 0x000fe20000000f00 */
[----:B------:R-:W-:Y:S02]  /*7400*/  IMAD.MOV.U32 R8, RZ, RZ, 0x4 ;  /* 0x00000004ff087424 */ /* 0x000fe400078e00ff */
[----:B------:R0:W2:Y:S01]  /*7410*/  @!P0 LDS R15, [R10] ;  /* 0x000000000a0f8984 */ /* 0x0000a20000000800 */
[----:B------:R-:W-:-:S07]  /*7420*/  FADD.FTZ R4, R9, R3 ;  /* 0x0000000309047221 */ /* 0x000fce0000010000 */
[----:B012---:R-:W-:Y:S05]  /*7430*/  WARPSYNC.COLLECTIVE R6, `(.L_x_871) ;  /* 0x0000000006087348 */ /* 0x007fea0003c00000 */
[----:B------:R3:W4:Y:S02]  /*7440*/  SHFL.BFLY P2, R9, R11, R8, R7 ;  /* 0x0c0000080b097389 */ /* 0x0007240000040007 */
[----:B01234-:R-:W-:Y:S01]  /*7450*/  ENDCOLLECTIVE ;  /* 0x000000000000791b */ /* 0x01ffe20003800000 */
.L_x_871:
[----:B------:R-:W-:Y:S02]  /*7460*/  MOV R11, R4 ;  /* 0x00000004000b7202 */ /* 0x000fe40000000f00 */
[----:B------:R-:W-:-:S07]  /*7470*/  MOV R2, R9 ;  /* 0x0000000900027202 */ /* 0x000fce0000000f00 */
[----:B------:R-:W-:Y:S05]  /*7480*/  WARPSYNC.COLLECTIVE R6, `(.L_x_872) ;  /* 0x0000000006087348 */ /* 0x000fea0003c00000 */
[----:B------:R0:W1:Y:S02]  /*7490*/  SHFL.BFLY P2, R9, R11, R8, R7 ;  /* 0x0c0000080b097389 */ /* 0x0000640000040007 */
[----:B01----:R-:W-:Y:S01]  /*74a0*/  ENDCOLLECTIVE ;  /* 0x000000000000791b */ /* 0x003fe20003800000 */
.L_x_872:
[----:B------:R-:W-:Y:S02]  /*74b0*/  @!P0 IMAD.MOV.U32 R16, RZ, RZ, R17 ;  /* 0x000000ffff108224 */ /* 0x000fe400078e0011 */
[----:B------:R-:W-:Y:S01]  /*74c0*/  FADD.FTZ R2, R5, R2 ;  /* 0x0000000205027221 */ /* 0x000fe20000010000 */
[----:B------:R-:W-:Y:S01]  /*74d0*/  @!P0 MOV R14, R15 ;  /* 0x0000000f000e8202 */ /* 0x000fe20000000f00 */
[----:B------:R-:W-:-:S03]  /*74e0*/  HFMA2.MMA R8, -RZ, RZ, 0, 1.1920928955078125e-07 ;  /* 0x00000002ff087435 */ /* 0x000fc600000001ff */
[----:B------:R-:W-:Y:S01]  /*74f0*/  MOV R11, R2 ;  /* 0x00000002000b7202 */ /* 0x000fe20000000f00 */
[----:B------:R-:W-:Y:S01]  /*7500*/  FADD.FTZ R3, R4, R9 ;  /* 0x0000000904037221 */ /* 0x000fe20000010000 */
[----:B------:R-:W-:-:S07]  /*7510*/  @!P0 VIADD R4, R13, 0x28 ;  /* 0x000000280d048836 */ /* 0x000fce0000000000 */
[----:B------:R-:W-:Y:S05]  /*7520*/  WARPSYNC.COLLECTIVE R6, `(.L_x_873) ;  /* 0x0000000006087348 */ /* 0x000fea0003c00000 */
[----:B------:R0:W1:Y:S02]  /*7530*/  SHFL.BFLY P2, R9, R11, R8, R7 ;  /* 0x0c0000080b097389 */ /* 0x0000640000040007 */
[----:B01----:R-:W-:Y:S01]  /*7540*/  ENDCOLLECTIVE ;  /* 0x000000000000791b */ /* 0x003fe20003800000 */
.L_x_873:
[----:B------:R-:W-:Y:S01]  /*7550*/  @!P0 LOP3.LUT R4, R4, R43, RZ, 0x3c, !PT ;  /* 0x0000002b04048212 */ /* 0x000fe200078e3cff */
[----:B------:R-:W-:Y:S01]  /*7560*/  IMAD.MOV.U32 R11, RZ, RZ, R3 ;  /* 0x000000ffff0b7224 */ /* 0x000fe200078e0003 */
[----:B------:R-:W-:-:S07]  /*7570*/  MOV R5, R9 ;  /* 0x0000000900057202 */ /* 0x000fce0000000f00 */
[----:B------:R-:W-:Y:S05]  /*7580*/  WARPSYNC.COLLECTIVE R6, `(.L_x_874) ;  /* 0x0000000006087348 */ /* 0x000fea0003c00000 */
[----:B------:R0:W1:Y:S02]  /*7590*/  SHFL.BFLY P2, R9, R11, R8, R7 ;  /* 0x0c0000080b097389 */ /* 0x0000640000040007 */
[----:B01----:R-:W-:Y:S01]  /*75a0*/  ENDCOLLECTIVE ;  /* 0x000000000000791b */ /* 0x003fe20003800000 */
.L_x_874:
[----:B------:R-:W-:Y:S01]  /*75b0*/  FADD.FTZ R10, R2, R5 ;  /* 0x00000005020a7221 */ /* 0x000fe20000010000 */
[----:B------:R-:W-:-:S04]  /*75c0*/  @!P0 LEA R5, R63, UR8, 0x7 ;  /* 0x000000083f058c11 */ /* 0x000fc8000f8e38ff */
[----:B------:R-:W-:-:S05]  /*75d0*/  @!P0 LEA R4, R4, R5, 0x2 ;  /* 0x0000000504048211 */ /* 0x000fca00078e10ff */
[----:B------:R0:W1:Y:S01]  /*75e0*/  @!P0 LDS R5, [R4] ;  /* 0x0000000004058984 */ /* 0x0000620000000800 */
[----:B------:R-:W-:Y:S01]  /*75f0*/  HFMA2.MMA R8, -RZ, RZ, 0, 5.9604644775390625e-08 ;  /* 0x00000001ff087435 */ /* 0x000fe200000001ff */
[----:B------:R-:W-:Y:S02]  /*7600*/  MOV R11, R10 ;  /* 0x0000000a000b7202 */ /* 0x000fe40000000f00 */
[----:B------:R0:W2:Y:S01]  /*7610*/  @!P0 LDS R23, [R4+0x500] ;  /* 0x0005000004178984 */ /* 0x0000a20000000800 */
[----:B------:R-:W-:-:S07]  /*7620*/  FADD.FTZ R12, R3, R9 ;  /* 0x00000009030c7221 */ /* 0x000fce0000010000 */
[----:B012---:R-:W-:Y:S05]  /*7630*/  WARPSYNC.COLLECTIVE R6, `(.L_x_875) ;  /* 0x0000000006087348 */ /* 0x007fea0003c00000 */
[----:B------:R3:W4:Y:S02]  /*7640*/  SHFL.BFLY P2, R9, R11, R8, R7 ;  /* 0x0c0000080b097389 */ /* 0x0007240000040007 */
[----:B01234-:R-:W-:Y:S01]  /*7650*/  ENDCOLLECTIVE ;  /* 0x000000000000791b */ /* 0x01ffe20003800000 */
.L_x_875:
[----:B------:R-:W0:Y:S01]  /*7660*/  LDC.64 R2, c[0x0][0x220] ;  /* 0x00008800ff027b82 */ /* 0x000e220000000a00 */
[----:B------:R-:W-:Y:S01]  /*7670*/  IMAD.MOV.U32 R11, RZ, RZ, R12 ;  /* 0x000000ffff0b7224 */ /* 0x000fe200078e000c */
[----:B------:R-:W-:-:S07]  /*7680*/  MOV R17, R9 ;  /* 0x0000000900117202 */ /* 0x000fce0000000f00 */
[----:B0-----:R-:W-:Y:S05]  /*7690*/  WARPSYNC.COLLECTIVE R6, `(.L_x_876) ;  /* 0x0000000006087348 */ /* 0x001fea0003c00000 */
[----:B------:R1:W2:Y:S02]  /*76a0*/  SHFL.BFLY P2, R9, R11, R8, R7 ;  /* 0x0c0000080b097389 */ /* 0x0002a40000040007 */
[----:B012---:R-:W-:Y:S01]  /*76b0*/  ENDCOLLECTIVE ;  /* 0x000000000000791b */ /* 0x007fe20003800000 */
.L_x_876:
[----:B------:R-:W-:Y:S02]  /*76c0*/  @!P0 MOV R20, R5 ;  /* 0x0000000500148202 */ /* 0x000fe40000000f00 */
[----:B------:R-:W0:Y:S01]  /*76d0*/  LDC.64 R4, c[0x0][0x218] ;  /* 0x00008600ff047b82 */ /* 0x000e220000000a00 */
[----:B------:R-:W-:Y:S01]  /*76e0*/  FADD.FTZ R10, R10, R17 ;  /* 0x000000110a0a7221 */ /* 0x000fe20000010000 */
[----:B------:R-:W-:Y:S01]  /*76f0*/  @!P0 MOV R22, R23 ;  /* 0x0000001700168202 */ /* 0x000fe20000000f00 */
[----:B------:R-:W-:Y:S01]  /*7700*/  HFMA2.MMA R8, -RZ, RZ, 0, 4.76837158203125e-07 ;  /* 0x00000008ff087435 */ /* 0x000fe200000001ff */
[----:B------:R-:W-:Y:S02]  /*7710*/  MOV R11, R14 ;  /* 0x0000000e000b7202 */ /* 0x000fe40000000f00 */
[----:B------:R-:W-:-:S08]  /*7720*/  MOV R15, R9 ;  /* 0x00000009000f7202 */ /* 0x000fd00000000f00 */
[----:B0-----:R-:W-:Y:S05]  /*7730*/  WARPSYNC.COLLECTIVE R6, `(.L_x_877) ;  /* 0x0000000006087348 */ /* 0x001fea0003c00000 */
[----:B------:R1:W2:Y:S02]  /*7740*/  SHFL.BFLY P2, R9, R11, R8, R7 ;  /* 0x0c0000080b097389 */ /* 0x0002a40000040007 */
[----:B012---:R-:W-:Y:S01]  /*7750*/  ENDCOLLECTIVE ;  /* 0x000000000000791b */ /* 0x007fe20003800000 */
.L_x_877:
[----:B------:R-:W-:Y:S01]  /*7760*/  FADD.FTZ R12, R12, R15 ;  /* 0x0000000f0c0c7221 */ /* 0x000fe20000010000 */
[----:B------:R-:W-:Y:S01]  /*7770*/  MOV R11, R16 ;  /* 0x00000010000b7202 */ /* 0x000fe20000000f00 */
[----:B------:R-:W-:-:S07]  /*7780*/  IMAD.MOV.U32 R19, RZ, RZ, R9 ;  /* 0x000000ffff137224 */ /* 0x000fce00078e0009 */
[----:B------:R-:W-:Y:S05]  /*7790*/  WARPSYNC.COLLECTIVE R6, `(.L_x_878) ;  /* 0x0000000006087348 */ /* 0x000fea0003c00000 */
[----:B------:R0:W1:Y:S02]  /*77a0*/  SHFL.BFLY P2, R9, R11, R8, R7 ;  /* 0x0c0000080b097389 */ /* 0x0000640000040007 */
[----:B01----:R-:W-:Y:S01]  /*77b0*/  ENDCOLLECTIVE ;  /* 0x000000000000791b */ /* 0x003fe20003800000 */
.L_x_878:
[----:B------:R-:W-:-:S05]  /*77c0*/  FADD.FTZ R19, R19, R14 ;  /* 0x0000000e13137221 */ /* 0x000fca0000010000 */
[----:B------:R-:W-:Y:S01]  /*77d0*/  MOV R11, R19 ;  /* 0x00000013000b7202 */ /* 0x000fe20000000f00 */
[----:B------:R-:W-:Y:S01]  /*77e0*/  IMAD.MOV.U32 R8, RZ, RZ, 0x4 ;  /* 0x00000004ff087424 */ /* 0x000fe200078e00ff */
[----:B------:R-:W-:-:S07]  /*77f0*/  MOV R21, R9 ;  /* 0x0000000900157202 */ /* 0x000fce0000000f00 */
[----:B------:R-:W-:Y:S05]  /*7800*/  WARPSYNC.COLLECTIVE R6, `(.L_x_879) ;  /* 0x0000000006087348 */ /* 0x000fea0003c00000 */
[----:B------:R0:W1:Y:S02]  /*7810*/  SHFL.BFLY P2, R9, R11, R8, R7 ;  /* 0x0c0000080b097389 */ /* 0x0000640000040007 */
[----:B01----:R-:W-:Y:S01]  /*7820*/  ENDCOLLECTIVE ;  /* 0x000000000000791b */ /* 0x003fe20003800000 */
.L_x_879:
[----:B------:R-:W-:-:S05]  /*7830*/  FADD.FTZ R21, R21, R16 ;  /* 0x0000001015157221 */ /* 0x000fca0000010000 */
[----:B------:R-:W-:Y:S02]  /*7840*/  MOV R11, R21 ;  /* 0x00000015000b7202 */ /* 0x000fe40000000f00 */
[----:B------:R-:W-:-:S07]  /*7850*/  MOV R14, R9 ;  /* 0x00000009000e7202 */ /* 0x000fce0000000f00 */
[----:B------:R-:W-:Y:S05]  /*7860*/  WARPSYNC.COLLECTIVE R6, `(.L_x_880) ;  /* 0x0000000006087348 */ /* 0x000fea0003c00000 */
[----:B------:R0:W1:Y:S02]  /*7870*/  SHFL.BFLY P2, R9, R11, R8, R7 ;  /* 0x0c0000080b097389 */ /* 0x0000640000040007 */
[----:B01----:R-:W-:Y:S01]  /*7880*/  ENDCOLLECTIVE ;  /* 0x000000000000791b */ /* 0x003fe20003800000 */
.L_x_880:
[----:B------:R-:W-:Y:S01]  /*7890*/  FADD.FTZ R16, R19, R14 ;  /* 0x0000000e13107221 */ /* 0x000fe20000010000 */
[----:B------:R-:W-:-:S04]  /*78a0*/  HFMA2.MMA R8, -RZ, RZ, 0, 1.1920928955078125e-07 ;  /* 0x00000002ff087435 */ /* 0x000fc800000001ff */
[----:B------:R-:W-:Y:S02]  /*78b0*/  MOV R11, R16 ;  /* 0x00000010000b7202 */ /* 0x000fe40000000f00 */
[----:B------:R-:W-:-:S07]  /*78c0*/  MOV R18, R9 ;  /* 0x0000000900127202 */ /* 0x000fce0000000f00 */
[----:B------:R-:W-:Y:S05]  /*78d0*/  WARPSYNC.COLLECTIVE R6, `(.L_x_881) ;  /* 0x0000000006087348 */ /* 0x000fea0003c00000 */
[----:B------:R0:W1:Y:S02]  /*78e0*/  SHFL.BFLY P2, R9, R11, R8, R7 ;  /* 0x0c0000080b097389 */ /* 0x0000640000040007 */
[----:B01----:R-:W-:Y:S01]  /*78f0*/  ENDCOLLECTIVE ;  /* 0x000000000000791b */ /* 0x003fe20003800000 */
.L_x_881:
[----:B------:R-:W-:-:S05]  /*7900*/  FADD.FTZ R18, R21, R18 ;  /* 0x0000001215127221 */ /* 0x000fca0000010000 */
[----:B------:R-:W-:Y:S01]  /*7910*/  MOV R11, R18 ;  /* 0x00000012000b7202 */ /* 0x000fe20000000f00 */
[----:B------:R-:W-:-:S07]  /*7920*/  IMAD.MOV.U32 R19, RZ, RZ, R9 ;  /* 0x000000ffff137224 */ /* 0x000fce00078e0009 */
[----:B------:R-:W-:Y:S05]  /*7930*/  WARPSYNC.COLLECTIVE R6, `(.L_x_882) ;  /* 0x0000000006087348 */ /* 0x000fea0003c00000 */
[----:B------:R0:W1:Y:S02]  /*7940*/  SHFL.BFLY P2, R9, R11, R8, R7 ;  /* 0x0c0000080b097389 */ /* 0x0000640000040007 */
[----:B01----:R-:W-:Y:S01]  /*7950*/  ENDCOLLECTIVE ;  /* 0x000000000000791b */ /* 0x003fe20003800000 */
.L_x_882:
[----:B------:R-:W-:-:S05]  /*7960*/  FADD.FTZ R14, R16, R19 ;  /* 0x00000013100e7221 */ /* 0x000fca0000010000 */
[----:B------:R-:W-:Y:S01]  /*7970*/  MOV R11, R14 ;  /* 0x0000000e000b7202 */ /* 0x000fe20000000f00 */
[----:B------:R-:W-:Y:S01]  /*7980*/  IMAD.MOV.U32 R8, RZ, RZ, 0x1 ;  /* 0x00000001ff087424 */ /* 0x000fe200078e00ff */
[----:B------:R-:W-:-:S07]  /*7990*/  MOV R21, R9 ;  /* 0x0000000900157202 */ /* 0x000fce0000000f00 */
[----:B------:R-:W-:Y:S05]  /*79a0*/  WARPSYNC.COLLECTIVE R6, `(.L_x_883) ;  /* 0x0000000006087348 */ /* 0x000fea0003c00000 */
[----:B------:R0:W1:Y:S02]  /*79b0*/  SHFL.BFLY P2, R9, R11, R8, R7 ;  /* 0x0c0000080b097389 */ /* 0x0000640000040007 */
[----:B01----:R-:W-:Y:S01]  /*79c0*/  ENDCOLLECTIVE ;  /* 0x000000000000791b */ /* 0x003fe20003800000 */
.L_x_883:
[----:B------:R-:W-:Y:S01]  /*79d0*/  FADD.FTZ R16, R18, R21 ;  /* 0x0000001512107221 */ /* 0x000fe20000010000 */
[C---:B------:R-:W-:Y:S02]  /*79e0*/  @!P0 IADD3 R18, R13.reuse, 0x3c, RZ ;  /* 0x0000003c0d128810 */ /* 0x040fe40007ffe0ff */
[----:B------:R-:W-:Y:S02]  /*79f0*/  IADD3 R13, R13, R48, RZ ;  /* 0x000000300d0d7210 */ /* 0x000fe40007ffe0ff */
[----:B------:R-:W-:-:S03]  /*7a00*/  @!P0 LOP3.LUT R18, R18, R43, RZ, 0x3c, !PT ;  /* 0x0000002b12128212 */ /* 0x000fc600078e3cff */
[----:B------:R-:W-:Y:S01]  /*7a10*/  IMAD.WIDE R4, R13, 0x2, R4 ;  /* 0x000000020d047825 */ /* 0x000fe200078e0204 */
[----:B------:R-:W-:-:S03]  /*7a20*/  MOV R11, R16 ;  /* 0x00000010000b7202 */ /* 0x000fc60000000f00 */
[----:B------:R-:W-:Y:S01]  /*7a30*/  IMAD.WIDE R2, R13, 0x2, R2 ;  /* 0x000000020d027825 */ /* 0x000fe200078e0202 */
[----:B------:R-:W-:-:S07]  /*7a40*/  MOV R21, R9 ;  /* 0x0000000900157202 */ /* 0x000fce0000000f00 */
[----:B------:R-:W-:Y:S05]  /*7a50*/  WARPSYNC.COLLECTIVE R6, `(.L_x_884) ;  /* 0x0000000006087348 */ /* 0x000fea0003c00000 */
[----:B------:R0:W1:Y:S02]  /*7a60*/  SHFL.BFLY P2, R9, R11, R8, R7 ;  /* 0x0c0000080b097389 */ /* 0x0000640000040007 */
[----:B01----:R-:W-:Y:S01]  /*7a70*/  ENDCOLLECTIVE ;  /* 0x000000000000791b */ /* 0x003fe20003800000 */
.L_x_884:
[----:B------:R-:W-:Y:S01]  /*7a80*/  FADD.FTZ R14, R14, R21 ;  /* 0x000000150e0e7221 */ /* 0x000fe20000010000 */
[----:B------:R-:W-:Y:S01]  /*7a90*/  HFMA2.MMA R8, -RZ, RZ, 0, 4.76837158203125e-07 ;  /* 0x00000008ff087435 */ /* 0x000fe200000001ff */
[----:B------:R-:W-:Y:S01]  /*7aa0*/  IMAD.MOV.U32 R11, RZ, RZ, R20 ;  /* 0x000000ffff0b7224 */ /* 0x000fe200078e0014 */
[----:B------:R-:W-:-:S09]  /*7ab0*/  MOV R19, R9 ;  /* 0x0000000900137202 */ /* 0x000fd20000000f00 */
[----:B------:R-:W-:Y:S05]  /*7ac0*/  WARPSYNC.COLLECTIVE R6, `(.L_x_885) ;  /* 0x0000000006087348 */ /* 0x000fea0003c00000 */
[----:B------:R0:W1:Y:S02]  /*7ad0*/  SHFL.BFLY P2, R9, R11, R8, R7 ;  /* 0x0c0000080b097389 */ /* 0x0000640000040007 */
[----:B01----:R-:W-:Y:S01]  /*7ae0*/  ENDCOLLECTIVE ;  /* 0x000000000000791b */ /* 0x003fe20003800000 */
.L_x_885:
[----:B------:R-:W-:Y:S01]  /*7af0*/  FADD.FTZ R16, R16, R19 ;  /* 0x0000001310107221 */ /* 0x000fe20000010000 */
[----:B------:R-:W-:Y:S02]  /*7b00*/  MOV R11, R22 ;  /* 0x00000016000b7202 */ /* 0x000fe40000000f00 */
[----:B------:R-:W-:-:S07]  /*7b10*/  MOV R23, R9 ;  /* 0x0000000900177202 */ /* 0x000fce0000000f00 */
[----:B------:R-:W-:Y:S05]  /*7b20*/  WARPSYNC.COLLECTIVE R6, `(.L_x_886) ;  /* 0x0000000006087348 */ /* 0x000fea0003c00000 */
[----:B------:R0:W1:Y:S02]  /*7b30*/  SHFL.BFLY P2, R9, R11, R8, R7 ;  /* 0x0c0000080b097389 */ /* 0x0000640000040007 */
[----:B01----:R-:W-:Y:S01]  /*7b40*/  ENDCOLLECTIVE ;  /* 0x000000000000791b */ /* 0x003fe20003800000 */
.L_x_886:
[----:B------:R-:W-:Y:S01]  /*7b50*/  FADD.FTZ R23, R23, R20 ;  /* 0x0000001417177221 */ /* 0x000fe20000010000 */
[----:B------:R-:W-:-:S04]  /*7b60*/  HFMA2.MMA R8, -RZ, RZ, 0, 2.384185791015625e-07 ;  /* 0x00000004ff087435 */ /* 0x000fc800000001ff */
[----:B------:R-:W-:Y:S01]  /*7b70*/  MOV R11, R23 ;  /* 0x00000017000b7202 */ /* 0x000fe20000000f00 */
[----:B------:R-:W-:-:S07]  /*7b80*/  IMAD.MOV.U32 R25, RZ, RZ, R9 ;  /* 0x000000ffff197224 */ /* 0x000fce00078e0009 */
[----:B------:R-:W-:Y:S05]  /*7b90*/  WARPSYNC.COLLECTIVE R6, `(.L_x_887) ;  /* 0x0000000006087348 */ /* 0x000fea0003c00000 */
[----:B------:R0:W1:Y:S02]  /*7ba0*/  SHFL.BFLY P2, R9, R11, R8, R7 ;  /* 0x0c0000080b097389 */ /* 0x0000640000040007 */
[----:B01----:R-:W-:Y:S01]  /*7bb0*/  ENDCOLLECTIVE ;  /* 0x000000000000791b */ /* 0x003fe20003800000 */
.L_x_887:
[----:B------:R-:W-:-:S04]  /*7bc0*/  FADD.FTZ R25, R25, R22 ;  /* 0x0000001619197221 */ /* 0x000fc80000010000 */
[----:B------:R-:W-:Y:S01]  /*7bd0*/  IMAD.MOV.U32 R11, RZ, RZ, R25 ;  /* 0x000000ffff0b7224 */ /* 0x000fe200078e0019 */
[----:B------:R-:W-:-:S07]  /*7be0*/  MOV R20, R9 ;  /* 0x0000000900147202 */ /* 0x000fce0000000f00 */
[----:B------:R-:W-:Y:S05]  /*7bf0*/  WARPSYNC.COLLECTIVE R6, `(.L_x_888) ;  /* 0x0000000006087348 */ /* 0x000fea0003c00000 */
[----:B------:R0:W1:Y:S02]  /*7c00*/  SHFL.BFLY P2, R9, R11, R8, R7 ;  /* 0x0c0000080b097389 */ /* 0x0000640000040007 */
[----:B01----:R-:W-:Y:S01]  /*7c10*/  ENDCOLLECTIVE ;  /* 0x000000000000791b */ /* 0x003fe20003800000 */
.L_x_888:
        /* <DEDUP_REMOVED lines=10> */
.L_x_889:
[----:B------:R0:W1:Y:S04]  /*7cc0*/  @!P0 LDS R27, [R18] ;  /* 0x00000000121b8984 */ /* 0x0000680000000800 */
[----:B------:R0:W2:Y:S01]  /*7cd0*/  @!P0 LDS R28, [R18+0x500] ;  /* 0x00050000121c8984 */ /* 0x0000a20000000800 */
[----:B------:R-:W-:Y:S02]  /*7ce0*/  MOV R11, R22 ;  /* 0x00000016000b7202 */ /* 0x000fe40000000f00 */
[----:B------:R-:W-:-:S07]  /*7cf0*/  MOV R23, R9 ;  /* 0x0000000900177202 */ /* 0x000fce0000000f00 */
[----:B012---:R-:W-:Y:S05]  /*7d00*/  WARPSYNC.COLLECTIVE R6, `(.L_x_890) ;  /* 0x0000000006087348 */ /* 0x007fea0003c00000 */
[----:B------:R3:W4:Y:S02]  /*7d10*/  SHFL.BFLY P2, R9, R11, R8, R7 ;  /* 0x0c0000080b097389 */ /* 0x0007240000040007 */
[----:B01234-:R-:W-:Y:S01]  /*7d20*/  ENDCOLLECTIVE ;  /* 0x000000000000791b */ /* 0x01ffe20003800000 */
.L_x_890:
[----:B------:R-:W-:-:S05]  /*7d30*/  FADD.FTZ R23, R20, R23 ;  /* 0x0000001714177221 */ /* 0x000fca0000010000 */
[----:B------:R-:W-:Y:S01]  /*7d40*/  MOV R11, R23 ;  /* 0x00000017000b7202 */ /* 0x000fe20000000f00 */
[----:B------:R-:W-:Y:S01]  /*7d50*/  IMAD.MOV.U32 R8, RZ, RZ, 0x1 ;  /* 0x00000001ff087424 */ /* 0x000fe200078e00ff */
[----:B------:R-:W-:Y:S01]  /*7d60*/  @!P0 MOV R24, R27 ;  /* 0x0000001b00188202 */ /* 0x000fe20000000f00 */
[----:B------:R-:W-:Y:S01]  /*7d70*/  @!P0 IMAD.MOV.U32 R26, RZ, RZ, R28 ;  /* 0x000000ffff1a8224 */ /* 0x000fe200078e001c */
[----:B------:R-:W-:Y:S01]  /*7d80*/  ISETP.NE.AND P0, PT, R63, RZ, PT ;  /* 0x000000ff3f00720c */ /* 0x000fe20003f05270 */
[----:B------:R-:W-:-:S12]  /*7d90*/  IMAD.MOV.U32 R25, RZ, RZ, R9 ;  /* 0x000000ffff197224 */ /* 0x000fd800078e0009 */
[----:B------:R-:W-:Y:S05]  /*7da0*/  WARPSYNC.COLLECTIVE R6, `(.L_x_891) ;  /* 0x0000000006087348 */ /* 0x000fea0003c00000 */
[----:B------:R0:W1:Y:S02]  /*7db0*/  SHFL.BFLY P2, R9, R11, R8, R7 ;  /* 0x0c0000080b097389 */ /* 0x0000640000040007 */
[----:B01----:R-:W-:Y:S01]  /*7dc0*/  ENDCOLLECTIVE ;  /* 0x000000000000791b */ /* 0x003fe20003800000 */
.L_x_891:
[----:B------:R-:W-:-:S05]  /*7dd0*/  FADD.FTZ R22, R22, R25 ;  /* 0x0000001916167221 */ /* 0x000fca0000010000 */
[----:B------:R-:W-:Y:S02]  /*7de0*/  MOV R11, R22 ;  /* 0x00000016000b7202 */ /* 0x000fe40000000f00 */
[----:B------:R-:W-:-:S07]  /*7df0*/  MOV R18, R9 ;  /* 0x0000000900127202 */ /* 0x000fce0000000f00 */
[----:B------:R-:W-:Y:S05]  /*7e00*/  WARPSYNC.COLLECTIVE R6, `(.L_x_892) ;  /* 0x0000000006087348 */ /* 0x000fea0003c00000 */
[----:B------:R0:W1:Y:S02]  /*7e10*/  SHFL.BFLY P2, R9, R11, R8, R7 ;  /* 0x0c0000080b097389 */ /* 0x0000640000040007 */
[----:B01----:R-:W-:Y:S01]  /*7e20*/  ENDCOLLECTIVE ;  /* 0x000000000000791b */ /* 0x003fe20003800000 */
.L_x_892:
[----:B------:R-:W-:Y:S01]  /*7e30*/  HFMA2.MMA R8, -RZ, RZ, 0, 4.76837158203125e-07 ;  /* 0x00000008ff087435 */ /* 0x000fe200000001ff */
[----:B------:R-:W-:Y:S01]  /*7e40*/  IMAD.MOV.U32 R11, RZ, RZ, R24 ;  /* 0x000000ffff0b7224 */ /* 0x000fe200078e0018 */
[----:B------:R-:W-:-:S09]  /*7e50*/  MOV R25, R9 ;  /* 0x0000000900197202 */ /* 0x000fd20000000f00 */
[----:B------:R-:W-:Y:S05]  /*7e60*/  WARPSYNC.COLLECTIVE R6, `(.L_x_893) ;  /* 0x0000000006087348 */ /* 0x000fea0003c00000 */
[----:B------:R0:W1:Y:S02]  /*7e70*/  SHFL.BFLY P2, R9, R11, R8, R7 ;  /* 0x0c0000080b097389 */ /* 0x0000640000040007 */
[----:B01----:R-:W-:Y:S01]  /*7e80*/  ENDCOLLECTIVE ;  /* 0x000000000000791b */ /* 0x003fe20003800000 */
.L_x_893:
[----:B------:R-:W-:Y:S02]  /*7e90*/  MOV R11, R26 ;  /* 0x0000001a000b7202 */ /* 0x000fe40000000f00 */
[----:B------:R-:W-:-:S07]  /*7ea0*/  MOV R27, R9 ;  /* 0x00000009001b7202 */ /* 0x000fce0000000f00 */
[----:B------:R-:W-:Y:S05]  /*7eb0*/  WARPSYNC.COLLECTIVE R6, `(.L_x_894) ;  /* 0x0000000006087348 */ /* 0x000fea0003c00000 */
[----:B------:R0:W1:Y:S02]  /*7ec0*/  SHFL.BFLY P2, R9, R11, R8, R7 ;  /* 0x0c0000080b097389 */ /* 0x0000640000040007 */
[----:B01----:R-:W-:Y:S01]  /*7ed0*/  ENDCOLLECTIVE ;  /* 0x000000000000791b */ /* 0x003fe20003800000 */
.L_x_894:
[----:B------:R-:W-:-:S05]  /*7ee0*/  FADD.FTZ R27, R27, R24 ;  /* 0x000000181b1b7221 */ /* 0x000fca0000010000 */
[----:B------:R-:W-:Y:S01]  /*7ef0*/  MOV R11, R27 ;  /* 0x0000001b000b7202 */ /* 0x000fe20000000f00 */
[----:B------:R-:W-:Y:S01]  /*7f00*/  IMAD.MOV.U32 R8, RZ, RZ, 0x4 ;  /* 0x00000004ff087424 */ /* 0x000fe200078e00ff */
[----:B------:R-:W-:-:S07]  /*7f10*/  MOV R29, R9 ;  /* 0x00000009001d7202 */ /* 0x000fce0000000f00 */
[----:B------:R-:W-:Y:S05]  /*7f20*/  WARPSYNC.COLLECTIVE R6, `(.L_x_895) ;  /* 0x0000000006087348 */ /* 0x000fea0003c00000 */
[----:B------:R0:W1:Y:S02]  /*7f30*/  SHFL.BFLY P2, R9, R11, R8, R7 ;  /* 0x0c0000080b097389 */ /* 0x0000640000040007 */
[----:B01----:R-:W-:Y:S01]  /*7f40*/  ENDCOLLECTIVE ;  /* 0x000000000000791b */ /* 0x003fe20003800000 */
.L_x_895:
[----:B------:R-:W-:-:S05]  /*7f50*/  FADD.FTZ R29, R29, R26 ;  /* 0x0000001a1d1d7221 */ /* 0x000fca0000010000 */
[----:B------:R-:W-:Y:S02]  /*7f60*/  MOV R11, R29 ;  /* 0x0000001d000b7202 */ /* 0x000fe40000000f00 */
[----:B------:R-:W-:-:S07]  /*7f70*/  MOV R24, R9 ;  /* 0x0000000900187202 */ /* 0x000fce0000000f00 */
[----:B------:R-:W-:Y:S05]  /*7f80*/  WARPSYNC.COLLECTIVE R6, `(.L_x_896) ;  /* 0x0000000006087348 */ /* 0x000fea0003c00000 */
[----:B------:R0:W1:Y:S02]  /*7f90*/  SHFL.BFLY P2, R9, R11, R8, R7 ;  /* 0x0c0000080b097389 */ /* 0x0000640000040007 */
[----:B01----:R-:W-:Y:S01]  /*7fa0*/  ENDCOLLECTIVE ;  /* 0x000000000000791b */ /* 0x003fe20003800000 */
.L_x_896:
[----:B------:R-:W-:Y:S01]  /*7fb0*/  FADD.FTZ R24, R27, R24 ;  /* 0x000000181b187221 */ /* 0x000fe20000010000 */
[----:B------:R-:W-:-:S03]  /*7fc0*/  HFMA2.MMA R8, -RZ, RZ, 0, 1.1920928955078125e-07 ;  /* 0x00000002ff087435 */ /* 0x000fc600000001ff */
[----:B------:R-:W-:Y:S01]  /*7fd0*/  IMAD.MOV.U32 R11, RZ, RZ, R24 ;  /* 0x000000ffff0b7224 */ /* 0x000fe200078e0018 */
[----:B------:R-:W-:-:S07]  /*7fe0*/  MOV R26, R9 ;  /* 0x00000009001a7202 */ /* 0x000fce0000000f00 */
[----:B------:R-:W-:Y:S05]  /*7ff0*/  WARPSYNC.COLLECTIVE R6, `(.L_x_897) ;  /* 0x0000000006087348 */ /* 0x000fea0003c00000 */
[----:B------:R0:W1:Y:S02]  /*8000*/  SHFL.BFLY P2, R9, R11, R8, R7 ;  /* 0x0c0000080b097389 */ /* 0x0000640000040007 */
[----:B01----:R-:W-:Y:S01]  /*8010*/  ENDCOLLECTIVE ;  /* 0x000000000000791b */ /* 0x003fe20003800000 */
.L_x_897:
[----:B------:R-:W-:-:S04]  /*8020*/  FADD.FTZ R26, R29, R26 ;  /* 0x0000001a1d1a7221 */ /* 0x000fc80000010000 */
[----:B------:R-:W-:Y:S01]  /*8030*/  IMAD.MOV.U32 R11, RZ, RZ, R26 ;  /* 0x000000ffff0b7224 */ /* 0x000fe200078e001a */
[----:B------:R-:W-:-:S07]  /*8040*/  MOV R27, R9 ;  /* 0x00000009001b7202 */ /* 0x000fce0000000f00 */
[----:B------:R-:W-:Y:S05]  /*8050*/  WARPSYNC.COLLECTIVE R6, `(.L_x_898) ;  /* 0x0000000006087348 */ /* 0x000fea0003c00000 */
[----:B------:R0:W1:Y:S02]  /*8060*/  SHFL.BFLY P2, R9, R11, R8, R7 ;  /* 0x0c0000080b097389 */ /* 0x0000640000040007 */
[----:B01----:R-:W-:Y:S01]  /*8070*/  ENDCOLLECTIVE ;  /* 0x000000000000791b */ /* 0x003fe20003800000 */
.L_x_898:
[----:B------:R-:W-:Y:S01]  /*8080*/  FADD.FTZ R24, R24, R27 ;  /* 0x0000001b18187221 */ /* 0x000fe20000010000 */
[----:B------:R-:W-:Y:S01]  /*8090*/  FADD.FTZ R8, R23, R18 ;  /* 0x0000001217087221 */ /* 0x000fe20000010000 */
[----:B------:R-:W-:Y:S02]  /*80a0*/  @!P0 F2FP.BF16.F32.PACK_AB R6, RZ, R14 ;  /* 0x0000000eff06823e */ /* 0x000fe400000010ff */
[----:B------:R-:W-:Y:S02]  /*80b0*/  @!P0 F2FP.BF16.F32.PACK_AB R7, RZ, R16 ;  /* 0x00000010ff07823e */ /* 0x000fe400000010ff */
[----:B------:R-:W-:Y:S02]  /*80c0*/  @!P0 F2FP.BF16.F32.PACK_AB R8, RZ, R8 ;  /* 0x00000008ff08823e */ /* 0x000fe400000010ff */
[----:B------:R-:W-:Y:S02]  /*80d0*/  PRMT R14, R6, 0x7610, R14 ;  /* 0x00007610060e7816 */ /* 0x000fe4000000000e */
[----:B------:R-:W-:Y:S01]  /*80e0*/  PRMT R16, R8, 0x7610, R16 ;  /* 0x0000761008107816 */ /* 0x000fe20000000010 */
[----:B------:R-:W-:Y:S01]  /*80f0*/  HFMA2.MMA R8, -RZ, RZ, 0, 5.9604644775390625e-08 ;  /* 0x00000001ff087435 */ /* 0x000fe200000001ff */
[----:B------:R-:W-:-:S02]  /*8100*/  MOV R29, R9 ;  /* 0x00000009001d7202 */ /* 0x000fc40000000f00 */
[----:B------:R-:W-:Y:S02]  /*8110*/  @!P0 F2FP.BF16.F32.PACK_AB R9, RZ, R10 ;  /* 0x0000000aff09823e */ /* 0x000fe400000010ff */
[----:B------:R-:W-:Y:S01]  /*8120*/  PRMT R15, R7, 0x7610, R15 ;  /* 0x00007610070f7816 */ /* 0x000fe2000000000f */
[----:B------:R-:W-:Y:S01]  /*8130*/  IMAD.MOV.U32 R7, RZ, RZ, 0x101f ;  /* 0x0000101fff077424 */ /* 0x000fe200078e00ff */
[----:B------:R-:W-:Y:S01]  /*8140*/  MOV R11, R24 ;  /* 0x00000018000b7202 */ /* 0x000fe20000000f00 */
[----:B------:R0:W-:Y:S01]  /*8150*/  @!P0 STG.E.U16 desc[UR10][R4.64], R9 ;  /* 0x0000000904008986 */ /* 0x0001e2000c10150a */
[----:B------:R-:W-:Y:S01]  /*8160*/  MOV R6, 0xffff ;  /* 0x0000ffff00067802 */ /* 0x000fe20000000f00 */
[----:B------:R-:W-:Y:S01]  /*8170*/  FADD.FTZ R26, R26, R29 ;  /* 0x0000001d1a1a7221 */ /* 0x000fe20000010000 */
[----:B------:R-:W-:-:S07]  /*8180*/  @!P0 F2FP.BF16.F32.PACK_AB R10, RZ, R12 ;  /* 0x0000000cff0a823e */ /* 0x000fce00000010ff */
[----:B0-----:R-:W-:Y:S05]  /*8190*/  WARPSYNC.COLLECTIVE R6, `(.L_x_899) ;  /* 0x0000000006087348 */ /* 0x001fea0003c00000 */
[----:B0-----:R0:W1:Y:S02]  /*81a0*/  SHFL.BFLY P2, R9, R11, R8, R7 ;  /* 0x0c0000080b097389 */ /* 0x0010640000040007 */
[----:B01----:R-:W-:Y:S01]  /*81b0*/  ENDCOLLECTIVE ;  /* 0x000000000000791b */ /* 0x003fe20003800000 */
.L_x_899:
        /* <DEDUP_REMOVED lines=13> */
.L_x_900:
[----:B------:R-:W-:Y:S01]  /*8290*/  FADD.FTZ R13, R24, R13 ;  /* 0x0000000d180d7221 */ /* 0x000fe20000010000 */
[----:B------:R-:W-:Y:S06]  /*82a0*/  BRA `(.L_x_901) ;  /* 0xffffffe4000c7947 */ /* 0x000fec000383ffff */
.L_x_902:
        /* <DEDUP_REMOVED lines=13> */
.L_x_3838:


//--------------------- .text._ZN13group_norm_v218gn_bwd_cuda_kernelI13__nv_bfloat16Li320ELi3ELi16ELi20ELi1024ELb1ELb1ELi4ELi320ELi320ELi4ELb1ELi1ELb0ELb0ELNS_15WgradSyncMethodE3ENS_16CompileConditionILi900EEEEEvPT_S6_S6_PKS5_S8_S8_S8_PKfflPfPj --------------------------
	.section	.text._ZN13group_norm_v218gn_bwd_cuda_kernelI13__nv_bfloat16Li320ELi3ELi16ELi20ELi1024ELb1ELb1ELi4ELi320ELi320ELi4ELb1ELi1ELb0ELb0ELNS_15WgradSyncMethodE3ENS_16CompileConditionILi900EEEEEvPT_S6_S6_PKS5_S8_S8_S8_PKfflPfPj,"ax",@progbits
	.align	128
        .global         _ZN13group_norm_v218gn_bwd_cuda_kernelI13__nv_bfloat16Li320ELi3ELi16ELi20ELi1024ELb1ELb1ELi4ELi320ELi320ELi4ELb1ELi1ELb0ELb0ELNS_15WgradSyncMethodE3ENS_16CompileConditionILi900EEEEEvPT_S6_S6_PKS5_S8_S8_S8_PKfflPfPj
        .type           _ZN13group_norm_v218gn_bwd_cuda_kernelI13__nv_bfloat16Li320ELi3ELi16ELi20ELi1024ELb1ELb1ELi4ELi320ELi320ELi4ELb1ELi1ELb0ELb0ELNS_15WgradSyncMethodE3ENS_16CompileConditionILi900EEEEEvPT_S6_S6_PKS5_S8_S8_S8_PKfflPfPj,@function
        .size           _ZN13group_norm_v218gn_bwd_cuda_kernelI13__nv_bfloat16Li320ELi3ELi16ELi20ELi1024ELb1ELb1ELi4ELi320ELi320ELi4ELb1ELi1ELb0ELb0ELNS_15WgradSyncMethodE3ENS_16CompileConditionILi900EEEEEvPT_S6_S6_PKS5_S8_S8_S8_PKfflPfPj,(.L_x_3839 - _ZN13group_norm_v218gn_bwd_cuda_kernelI13__nv_bfloat16Li320ELi3ELi16ELi20ELi1024ELb1ELb1ELi4ELi320ELi320ELi4ELb1ELi1ELb0ELb0ELNS_15WgradSyncMethodE3ENS_16CompileConditionILi900EEEEEvPT_S6_S6_PKS5_S8_S8_S8_PKfflPfPj)
        .other          _ZN13group_norm_v218gn_bwd_cuda_kernelI13__nv_bfloat16Li320ELi3ELi16ELi20ELi1024ELb1ELb1ELi4ELi320ELi320ELi4ELb1ELi1ELb0ELb0ELNS_15WgradSyncMethodE3ENS_16CompileConditionILi900EEEEEvPT_S6_S6_PKS5_S8_S8_S8_PKfflPfPj,@"STO_CUDA_ENTRY STV_DEFAULT"
_ZN13group_norm_v218gn_bwd_cuda_kernelI13__nv_bfloat16Li320ELi3ELi16ELi20ELi1024ELb1ELb1ELi4ELi320ELi320ELi4ELb1ELi1ELb0ELb0ELNS_15WgradSyncMethodE3ENS_16CompileConditionILi900EEEEEvPT_S6_S6_PKS5_S8_S8_S8_PKfflPfPj:
.text._ZN13group_norm_v218gn_bwd_cuda_kernelI13__nv_bfloat16Li320ELi3ELi16ELi20ELi1024ELb1ELb1ELi4ELi320ELi320ELi4ELb1ELi1ELb0ELb0ELNS_15WgradSyncMethodE3ENS_16CompileConditionILi900EEEEEvPT_S6_S6_PKS5_S8_S8_S8_PKfflPfPj:
        /* <DEDUP_REMOVED lines=28> */
.L_x_905:
[----:B------:R-:W2:Y:S04]  /*01c0*/  LD.E.STRONG.GPU R0, desc[UR14][R2.64] ;  /* 0x0000000e02007980 */ /* 0x000ea8000c10f900 */
[----:B--2---:R-:W-:Y:S01]  /*01d0*/  CCTL.IVALL ;  /* 0x00000000ff00798f */ /* 0x004fe20002000000 */
[----:B------:R-:W-:Y:S05]  /*01e0*/  YIELD ;  /* 0x0000000000007946 */ /* 0x000fea0003800000 */
[----:B-----5:R-:W-:-:S04]  /*01f0*/  LOP3.LUT R0, R0, R5, RZ, 0x3c, !PT ;  /* 0x0000000500007212 */ /* 0x020fc800078e3cff */
[----:B------:R-:W-:-:S13]  /*0200*/  ISETP.GT.AND P0, PT, R0, -0x1, PT ;  /* 0xffffffff0000780c */ /* 0x000fda0003f04270 */
[----:B------:R-:W-:Y:S05]  /*0210*/  @P0 BRA `(.L_x_905) ;  /* 0xfffffffc00e80947 */ /* 0x000fea000383ffff */
.L_x_904:
[----:B------:R-:W-:Y:S05]  /*0220*/  WARPSYNC.ALL ;  /* 0x0000000000007948 */ /* 0x000fea0003800000 */
[----:B------:R-:W-:Y:S06]  /*0230*/  BAR.SYNC.DEFER_BLOCKING 0x0 ;  /* 0x0000000000007b1d */ /* 0x000fec0000010000 */
[----:B------:R-:W-:Y:S05]  /*0240*/  BRA `(.L_x_906) ;  /* 0x0000002000507947 */ /* 0x000fea0003800000 */
.L_x_903:
[----:B------:R-:W0:Y:S01]  /*0250*/  S2R R7, SR_TID.X ;  /* 0x0000000000077919 */ /* 0x000e220000002100 */
[----:B------:R-:W1:Y:S08]  /*0260*/  LDC.64 R4, c[0x0][0x238] ;  /* 0x00008e00ff047b82 */ /* 0x000e700000000a00 */
[----:B------:R-:W2:Y:S01]  /*0270*/  LDC.64 R8, c[0x0][0x240] ;  /* 0x00009000ff087b82 */ /* 0x000ea20000000a00 */
[----:B0-----:R-:W-:-:S05]  /*0280*/  IMAD.WIDE.U32 R2, R7, -0x33333333, RZ ;  /* 0xcccccccd07027825 */ /* 0x001fca00078e00ff */
[----:B------:R-:W-:-:S05]  /*0290*/  SHF.R.U32.HI R0, RZ, 0x6, R3 ;  /* 0x00000006ff007819 */ /* 0x000fca0000011603 */
[----:B------:R-:W-:-:S05]  /*02a0*/  IMAD R0, R0, -0x50, R7 ;  /* 0xffffffb000007824 */ /* 0x000fca00078e0207 */
[----:B------:R-:W-:-:S05]  /*02b0*/  SHF.L.U32 R3, R0, 0x2, RZ ;  /* 0x0000000200037819 */ /* 0x000fca00000006ff */
[----:B-1----:R-:W-:-:S04]  /*02c0*/  IMAD.WIDE R4, R3, 0x2, R4 ;  /* 0x0000000203047825 */ /* 0x002fc800078e0204 */
[----:B--2---:R-:W-:Y:S02]  /*02d0*/  IMAD.WIDE R8, R3, 0x2, R8 ;  /* 0x0000000203087825 */ /* 0x004fe400078e0208 */
[----:B------:R-:W2:Y:S04]  /*02e0*/  LDG.E.64.CONSTANT R4, desc[UR14][R4.64] ;  /* 0x0000000e04047981 */ /* 0x000ea8000c1e9b00 */
[----:B------:R-:W3:Y:S01]  /*02f0*/  LDG.E.64.CONSTANT R8, desc[UR14][R8.64] ;  /* 0x0000000e08087981 */ /* 0x000ee2000c1e9b00 */
[----:B------:R-:W-:Y:S02]  /*0300*/  CS2R R20, SRZ ;  /* 0x0000000000147805 */ /* 0x000fe4000001ff00 */
[----:B------:R-:W-:Y:S02]  /*0310*/  CS2R R18, SRZ ;  /* 0x0000000000127805 */ /* 0x000fe4000001ff00 */
[----:B------:R-:W-:-:S02]  /*0320*/  CS2R R16, SRZ ;  /* 0x0000000000107805 */ /* 0x000fc4000001ff00 */
[----:B------:R-:W-:Y:S01]  /*0330*/  CS2R R14, SRZ ;  /* 0x00000000000e7805 */ /* 0x000fe2000001ff00 */
[----:B------:R-:W-:Y:S01]  /*0340*/  UMOV UR4, URZ ;  /* 0x0000003f00047c82 */ /* 0x000fe20008000000 */
[C---:B--2---:R-:W-:Y:S01]  /*0350*/  PRMT R6, R4.reuse, 0x7632, R6 ;  /* 0x0000763204067816 */ /* 0x044fe20000000006 */
[----:B------:R-:W-:Y:S01]  /*0360*/  IMAD.U32 R3, R4, 0x10000, RZ ;  /* 0x0001000004037824 */ /* 0x000fe200078e00ff */
[----:B------:R-:W-:Y:S02]  /*0370*/  PRMT R11, R5, 0x7632, R11 ;  /* 0x00007632050b7816 */ /* 0x000fe4000000000b */
[----:B---3--:R-:W-:Y:S01]  /*0380*/  PRMT R10, R8, 0x7632, R10 ;  /* 0x00007632080a7816 */ /* 0x008fe2000000000a */
[C---:B------:R-:W-:Y:S01]  /*0390*/  IMAD.U32 R2, R9.reuse, 0x10000, RZ ;  /* 0x0001000009027824 */ /* 0x040fe200078e00ff */
[----:B------:R-:W-:Y:S02]  /*03a0*/  PRMT R12, R9, 0x7632, R12 ;  /* 0x00007632090c7816 */ /* 0x000fe4000000000c */
[----:B------:R-:W-:Y:S01]  /*03b0*/  SHF.L.U32 R9, R6, 0x10, RZ ;  /* 0x0000001006097819 */ /* 0x000fe200000006ff */
[----:B------:R-:W-:Y:S01]  /*03c0*/  IMAD.U32 R4, R10, 0x10000, RZ ;  /* 0x000100000a047824 */ /* 0x000fe200078e00ff */
[----:B------:R-:W-:-:S02]  /*03d0*/  SHF.L.U32 R7, R5, 0x10, RZ ;  /* 0x0000001005077819 */ /* 0x000fc400000006ff */
[----:B------:R-:W-:Y:S02]  /*03e0*/  SHF.L.U32 R0, R8, 0x10, RZ ;  /* 0x0000001008007819 */ /* 0x000fe400000006ff */
[----:B------:R-:W-:Y:S02]  /*03f0*/  SHF.L.U32 R11, R11, 0x10, RZ ;  /* 0x000000100b0b7819 */ /* 0x000fe400000006ff */
[----:B------:R-:W-:-:S07]  /*0400*/  SHF.L.U32 R6, R12, 0x10, RZ ;  /* 0x000000100c067819 */ /* 0x000fce00000006ff */
.L_x_922:
[----:B------:R-:W0:Y:S01]  /*0410*/  S2R R36, SR_TID.X ;  /* 0x0000000000247919 */ /* 0x000e220000002100 */
[----:B------:R-:W-:Y:S01]  /*0420*/  USHF.L.U32 UR6, UR16, 0x2, URZ ;  /* 0x0000000210067899 */ /* 0x000fe2000800063f */
[----:B-1----:R-:W-:Y:S01]  /*0430*/  MOV R8, UR8 ;  /* 0x0000000800087c02 */ /* 0x002fe20008000f00 */
[----:B------:R-:W-:Y:S01]  /*0440*/  ULDC.64 UR10, c[0x0][0x248] ;  /* 0x00009200000a7ab9 */ /* 0x000fe20000000a00 */
[----:B------:R-:W-:Y:S01]  /*0450*/  MOV R10, UR8 ;  /* 0x00000008000a7c02 */ /* 0x000fe20008000f00 */
[----:B------:R-:W-:Y:S01]  /*0460*/  ULOP3.LUT UR6, UR6, 0x3fc, URZ, 0xc0, !UPT ;  /* 0x000003fc06067892 */ /* 0x000fe2000f8ec03f */
[----:B------:R-:W-:Y:S01]  /*0470*/  MOV R25, UR8 ;  /* 0x0000000800197c02 */ /* 0x000fe20008000f00 */
[----:B------:R-:W1:Y:S01]  /*0480*/  S2R R41, SR_CgaCtaId ;  /* 0x0000000000297919 */ /* 0x000e620000008800 */
[----:B------:R-:W-:Y:S01]  /*0490*/  ULDC.64 UR12, c[0x0][0x258] ;  /* 0x00009600000c7ab9 */ /* 0x000fe20000000a00 */
[----:B0-----:R-:W-:-:S05]  /*04a0*/  IMAD.WIDE.U32 R12, R36, -0x33333333, RZ ;  /* 0xcccccccd240c7825 */ /* 0x001fca00078e00ff */
[----:B------:R-:W-:-:S04]  /*04b0*/  SHF.R.U32.HI R27, RZ, 0x6, R13 ;  /* 0x00000006ff1b7819 */ /* 0x000fc8000001160d */
[C---:B------:R-:W-:Y:S01]  /*04c0*/  IADD3 R5, R27.reuse, UR6, RZ ;  /* 0x000000061b057c10 */ /* 0x040fe2000fffe0ff */
[----:B------:R-:W-:Y:S01]  /*04d0*/  IMAD R26, R27, -0x50, R36 ;  /* 0xffffffb01b1a7824 */ /* 0x000fe200078e0224 */
[----:B------:R-:W-:-:S03]  /*04e0*/  UIMAD UR6, UR5, 0x50000, URZ ;  /* 0x00050000050678a4 */ /* 0x000fc6000f8e023f */
[----:B------:R-:W-:-:S04]  /*04f0*/  IMAD.WIDE.U32 R12, R26, -0x33333333, RZ ;  /* 0xcccccccd1a0c7825 */ /* 0x000fc800078e00ff */
[----:B------:R-:W-:Y:S01]  /*0500*/  IMAD R23, R5, 0x140, RZ ;  /* 0x0000014005177824 */ /* 0x000fe200078e02ff */
[----:B------:R-:W-:Y:S01]  /*0510*/  SHF.R.U32.HI R5, RZ, 0x2, R13 ;  /* 0x00000002ff057819 */ /* 0x000fe2000001160d */
[----:B------:R-:W-:Y:S02]  /*0520*/  IMAD.SHL.U32 R22, R26, 0x4, RZ ;  /* 0x000000041a167824 */ /* 0x000fe400078e00ff */
[----:B------:R-:W-:Y:S01]  /*0530*/  IMAD.U32 R13, RZ, RZ, UR5 ;  /* 0x00000005ff0d7e24 */ /* 0x000fe2000f8e00ff */
[----:B------:R-:W-:Y:S02]  /*0540*/  LEA R5, P0, R8, R5, 0x4 ;  /* 0x0000000508057211 */ /* 0x000fe400078020ff */
[----:B------:R-:W-:Y:S02]  /*0550*/  IADD3 R22, P1, R23, R22, RZ ;  /* 0x0000001617167210 */ /* 0x000fe40007f3e0ff */
[----:B------:R-:W-:Y:S02]  /*0560*/  LEA.HI.X R8, R10, RZ, R13, 0x4, P0 ;  /* 0x000000ff0a087211 */ /* 0x000fe400000f240d */
[----:B------:R-:W-:-:S02]  /*0570*/  IADD3.X R23, RZ, RZ, RZ, P1, !PT ;  /* 0x000000ffff177210 */ /* 0x000fc40000ffe4ff */
[----:B------:R-:W-:Y:S01]  /*0580*/  LEA R12, P0, R5, UR10, 0x3 ;  /* 0x0000000a050c7c11 */ /* 0x000fe2000f8018ff */
[----:B------:R-:W-:-:S03]  /*0590*/  IMAD.WIDE.U32 R22, R25, 0x50000, R22 ;  /* 0x0005000019167825 */ /* 0x000fc600078e0016 */
[----:B------:R-:W-:Y:S01]  /*05a0*/  LEA.HI.X R13, R5, UR11, R8, 0x3, P0 ;  /* 0x0000000b050d7c11 */ /* 0x000fe200080f1c08 */
[----:B------:R-:W-:Y:S01]  /*05b0*/  ULDC.64 UR10, c[0x0][0x230] ;  /* 0x00008c00000a7ab9 */ /* 0x000fe20000000a00 */
[----:B------:R-:W-:Y:S01]  /*05c0*/  VIADD R5, R23, UR6 ;  /* 0x0000000617057c36 */ /* 0x000fe20008000000 */
[C---:B------:R-:W-:Y:S01]  /*05d0*/  SHF.L.U32 R8, R22.reuse, 0x1, RZ ;  /* 0x0000000116087819 */ /* 0x040fe200000006ff */
[----:B------:R-:W-:Y:S02]  /*05e0*/  ULDC UR6, c[0x0][0x250] ;  /* 0x0000940000067ab9 */ /* 0x000fe40000000800 */
[----:B------:R-:W2:Y:S01]  /*05f0*/  LDG.E.64.CONSTANT R12, desc[UR14][R12.64] ;  /* 0x0000000e0c0c7981 */ /* 0x000ea2000c1e9b00 */
[----:B------:R-:W-:Y:S02]  /*0600*/  SHF.L.U64.HI R10, R22, 0x1, R5 ;  /* 0x00000001160a7819 */ /* 0x000fe40000010205 */
[----:B------:R-:W-:-:S04]  /*0610*/  IADD3 R24, P0, R8, UR10, RZ ;  /* 0x0000000a08187c10 */ /* 0x000fc8000ff1e0ff */
[----:B------:R-:W-:Y:S01]  /*0620*/  IADD3.X R25, R10, UR11, RZ, P0, !PT ;  /* 0x0000000b0a197c10 */ /* 0x000fe200087fe4ff */
[----:B------:R-:W-:-:S05]  /*0630*/  ULDC.64 UR10, c[0x0][0x228] ;  /* 0x00008a00000a7ab9 */ /* 0x000fca0000000a00 */
[----:B------:R-:W3:Y:S01]  /*0640*/  LDG.E.64.CONSTANT R24, desc[UR14][R24.64] ;  /* 0x0000000e18187981 */ /* 0x000ee2000c1e9b00 */
[----:B------:R-:W-:-:S04]  /*0650*/  IADD3 R22, P0, R8, UR10, RZ ;  /* 0x0000000a08167c10 */ /* 0x000fc8000ff1e0ff */
[----:B------:R-:W-:-:S06]  /*0660*/  IADD3.X R23, R10, UR11, RZ, P0, !PT ;  /* 0x0000000b0a177c10 */ /* 0x000fcc00087fe4ff */
[----:B------:R-:W4:Y:S01]  /*0670*/  LDG.E.64.CONSTANT R22, desc[UR14][R22.64] ;  /* 0x0000000e16167981 */ /* 0x000f22000c1e9b00 */
[----:B------:R-:W-:Y:S01]  /*0680*/  UIADD3 UR8, UP0, UR8, 0x1, URZ ;  /* 0x0000000108087890 */ /* 0x000fe2000ff1e03f */
[----:B------:R-:W-:-:S03]  /*0690*/  ISETP.GT.U32.AND P1, PT, R36, 0x3f, PT ;  /* 0x0000003f2400780c */ /* 0x000fc60003f24070 */
[----:B------:R-:W-:Y:S02]  /*06a0*/  UIADD3.X UR5, URZ, UR5, URZ, UP0, !UPT ;  /* 0x000000053f057290 */ /* 0x000fe400087fe43f */
[----:B------:R-:W-:-:S04]  /*06b0*/  UISETP.GE.U32.AND UP0, UPT, UR8, UR12, UPT ;  /* 0x0000000c0800728c */ /* 0x000fc8000bf06070 */
[----:B------:R-:W-:-:S06]  /*06c0*/  UISETP.GE.AND.EX UP0, UPT, UR5, UR13, UPT, UP0 ;  /* 0x0000000d0500728c */ /* 0x000fcc000bf06300 */
[----:B------:R-:W-:Y:S01]  /*06d0*/  PLOP3.LUT P0, PT, PT, PT, UP0, 0x80, 0x0 ;  /* 0x000000000000781c */ /* 0x000fe20003f0f008 */
[----:B--2---:R-:W-:-:S04]  /*06e0*/  FADD.FTZ R31, R13, UR6 ;  /* 0x000000060d1f7e21 */ /* 0x004fc80008010000 */
[----:B------:R-:W0:Y:S01]  /*06f0*/  MUFU.RSQ R13, R31 ;  /* 0x0000001f000d7308 */ /* 0x000e220000001400 */
[C---:B---3--:R-:W-:Y:S01]  /*0700*/  PRMT R28, R24.reuse, 0x7632, R28 ;  /* 0x00007632181c7816 */ /* 0x048fe2000000001c */
[C---:B------:R-:W-:Y:S01]  /*0710*/  IMAD.U32 R33, R25.reuse, 0x10000, RZ ;  /* 0x0001000019217824 */ /* 0x040fe200078e00ff */
[----:B------:R-:W-:Y:S02]  /*0720*/  SHF.L.U32 R5, R24, 0x10, RZ ;  /* 0x0000001018057819 */ /* 0x000fe400000006ff */
[----:B------:R-:W-:Y:S01]  /*0730*/  SHF.L.U32 R35, R28, 0x10, RZ ;  /* 0x000000101c237819 */ /* 0x000fe200000006ff */
[C---:B------:R-:W-:Y:S01]  /*0740*/  FADD.FTZ R32, -R12.reuse, R33 ;  /* 0x000000210c207221 */ /* 0x040fe20000010100 */
[----:B------:R-:W-:Y:S01]  /*0750*/  PRMT R29, R25, 0x7632, R29 ;  /* 0x00007632191d7816 */ /* 0x000fe2000000001d */
[C---:B------:R-:W-:Y:S02]  /*0760*/  FADD.FTZ R30, -R12.reuse, R5 ;  /* 0x000000050c1e7221 */ /* 0x040fe40000010100 */
[----:B------:R-:W-:Y:S01]  /*0770*/  FADD.FTZ R28, -R12, R35 ;  /* 0x000000230c1c7221 */ /* 0x000fe20000010100 */
[----:B------:R-:W-:Y:S01]  /*0780*/  SHF.L.U32 R29, R29, 0x10, RZ ;  /* 0x000000101d1d7819 */ /* 0x000fe200000006ff */
[C---:B0-----:R-:W-:Y:S01]  /*0790*/  FMUL.FTZ R5, R13.reuse, R30 ;  /* 0x0000001e0d057220 */ /* 0x041fe20000410000 */
[C---:B------:R-:W-:Y:S01]  /*07a0*/  FMUL.FTZ R51, R13.reuse, R32 ;  /* 0x000000200d337220 */ /* 0x040fe20000410000 */
[----:B------:R-:W-:Y:S01]  /*07b0*/  FMUL.FTZ R31, R13, R28 ;  /* 0x0000001c0d1f7220 */ /* 0x000fe20000410000 */
[----:B----4-:R-:W-:Y:S01]  /*07c0*/  SHF.L.U32 R50, R22, 0x10, RZ ;  /* 0x0000001016327819 */ /* 0x010fe200000006ff */
[----:B------:R-:W-:Y:S01]  /*07d0*/  FFMA.FTZ R30, R3, R5, R0 ;  /* 0x00000005031e7223 */ /* 0x000fe20000010000 */
[----:B------:R-:W-:Y:S01]  /*07e0*/  FADD.FTZ R28, -R12, R29 ;  /* 0x0000001d0c1c7221 */ /* 0x000fe20000010100 */
[----:B------:R-:W-:Y:S01]  /*07f0*/  FFMA.FTZ R38, R9, R31, R4 ;  /* 0x0000001f09267223 */ /* 0x000fe20000010004 */
[----:B------:R-:W-:Y:S01]  /*0800*/  FFMA.FTZ R32, R7, R51, R2 ;  /* 0x0000003307207223 */ /* 0x000fe20000010002 */
[----:B------:R-:W-:Y:S01]  /*0810*/  FMUL.FTZ R33, R30, -1.4426950216293334961 ;  /* 0xbfb8aa3b1e217820 */ /* 0x000fe20000410000 */
[----:B------:R-:W-:Y:S01]  /*0820*/  FMUL.FTZ R29, R13, R28 ;  /* 0x0000001c0d1d7220 */ /* 0x000fe20000410000 */
[----:B------:R-:W-:Y:S01]  /*0830*/  FMUL.FTZ R34, R38, -1.4426950216293334961 ;  /* 0xbfb8aa3b26227820 */ /* 0x000fe20000410000 */
[----:B------:R-:W-:Y:S01]  /*0840*/  FMUL.FTZ R35, R32, -1.4426950216293334961 ;  /* 0xbfb8aa3b20237820 */ /* 0x000fe20000410000 */
[----:B------:R-:W-:-:S02]  /*0850*/  IMAD.U32 R52, R23, 0x10000, RZ ;  /* 0x0001000017347824 */ /* 0x000fc400078e00ff */
[----:B------:R-:W-:Y:S01]  /*0860*/  FFMA.FTZ R28, R11, R29, R6 ;  /* 0x0000001d0b1c7223 */ /* 0x000fe20000010006 */
[----:B------:R-:W0:Y:S03]  /*0870*/  MUFU.EX2 R33, R33 ;  /* 0x0000002100217308 */ /* 0x000e260000000800 */
[----:B------:R-:W-:-:S05]  /*0880*/  FMUL.FTZ R37, R28, -1.4426950216293334961 ;  /* 0xbfb8aa3b1c257820 */ /* 0x000fca0000410000 */
[----:B------:R-:W2:Y:S08]  /*0890*/  MUFU.EX2 R34, R34 ;  /* 0x0000002200227308 */ /* 0x000eb00000000800 */
[----:B------:R-:W3:Y:S01]  /*08a0*/  MUFU.EX2 R35, R35 ;  /* 0x0000002300237308 */ /* 0x000ee20000000800 */
[----:B0-----:R-:W-:-:S07]  /*08b0*/  FADD.FTZ R33, R33, 1 ;  /* 0x3f80000021217421 */ /* 0x001fce0000010000 */
[----:B------:R-:W0:Y:S01]  /*08c0*/  MUFU.EX2 R37, R37 ;  /* 0x0000002500257308 */ /* 0x000e220000000800 */
[----:B--2---:R-:W-:Y:S01]  /*08d0*/  FADD.FTZ R39, R34, 1 ;  /* 0x3f80000022277421 */ /* 0x004fe20000010000 */
[----:B------:R-:W-:-:S05]  /*08e0*/  MOV R34, 0x400 ;  /* 0x0000040000227802 */ /* 0x000fca0000000f00 */
[----:B------:R-:W-:Y:S01]  /*08f0*/  VIADD R34, R34, 0x2800 ;  /* 0x0000280022227836 */ /* 0x000fe20000000000 */
[----:B------:R-:W2:Y:S01]  /*0900*/  MUFU.RCP R33, R33 ;  /* 0x0000002100217308 */ /* 0x000ea20000001000 */
[----:B---3--:R-:W-:-:S07]  /*0910*/  FADD.FTZ R40, R35, 1 ;  /* 0x3f80000023287421 */ /* 0x008fce0000010000 */
[----:B------:R-:W3:Y:S01]  /*0920*/  MUFU.RCP R39, R39 ;  /* 0x0000002700277308 */ /* 0x000ee20000001000 */
[----:B0-----:R-:W-:Y:S01]  /*0930*/  FADD.FTZ R42, R37, 1 ;  /* 0x3f800000252a7421 */ /* 0x001fe20000010000 */
[----:B-1----:R-:W-:-:S06]  /*0940*/  LEA R37, R41, R34, 0x18 ;  /* 0x0000002229257211 */ /* 0x002fcc00078ec0ff */
[----:B------:R-:W0:Y:S01]  /*0950*/  MUFU.RCP R40, R40 ;  /* 0x0000002800287308 */ /* 0x000e220000001000 */
[----:B--2---:R-:W-:-:S04]  /*0960*/  FADD.FTZ R35, -R33, 1 ;  /* 0x3f80000021237421 */ /* 0x004fc80000010100 */
[----:B------:R-:W-:Y:S01]  /*0970*/  FFMA.FTZ R34, R30, R35, 1 ;  /* 0x3f8000001e227423 */ /* 0x000fe20000010023 */
[----:B------:R-:W-:Y:S02]  /*0980*/  PRMT R30, R22, 0x7632, R30 ;  /* 0x00007632161e7816 */ /* 0x000fe4000000001e */
[----:B------:R-:W1:Y:S01]  /*0990*/  MUFU.RCP R42, R42 ;  /* 0x0000002a002a7308 */ /* 0x000e620000001000 */
[----:B---3--:R-:W-:Y:S01]  /*09a0*/  FADD.FTZ R41, -R39, 1 ;  /* 0x3f80000027297421 */ /* 0x008fe20000010100 */
[----:B------:R-:W-:Y:S01]  /*09b0*/  FMUL.FTZ R33, R33, R34 ;  /* 0x0000002221217220 */ /* 0x000fe20000410000 */
[----:B------:R-:W-:Y:S02]  /*09c0*/  SHF.L.U32 R30, R30, 0x10, RZ ;  /* 0x000000101e1e7819 */ /* 0x000fe400000006ff */
[----:B------:R-:W-:Y:S01]  /*09d0*/  FFMA.FTZ R38, R38, R41, 1 ;  /* 0x3f80000026267423 */ /* 0x000fe20000010029 */
[----:B------:R-:W-:Y:S01]  /*09e0*/  FMUL.FTZ R50, R50, R33 ;  /* 0x0000002132327220 */ /* 0x000fe20000410000 */
[----:B0-----:R-:W-:-:S02]  /*09f0*/  FADD.FTZ R43, -R40, 1 ;  /* 0x3f800000282b7421 */ /* 0x001fc40000010100 */
[----:B------:R-:W-:Y:S01]  /*0a00*/  FMUL.FTZ R39, R39, R38 ;  /* 0x0000002627277220 */ /* 0x000fe20000410000 */
[----:B------:R-:W-:Y:S02]  /*0a10*/  IMAD R38, R26, 0x28, R37 ;  /* 0x000000281a267824 */ /* 0x000fe400078e0225 */
[CC--:B------:R-:W-:Y:S01]  /*0a20*/  FFMA.FTZ R26, R3.reuse, R50.reuse, RZ ;  /* 0x00000032031a7223 */ /* 0x0c0fe200000100ff */
[----:B------:R-:W-:Y:S01]  /*0a30*/  FFMA.FTZ R43, R32, R43, 1 ;  /* 0x3f800000202b7423 */ /* 0x000fe2000001002b */
[----:B------:R-:W-:Y:S01]  /*0a40*/  FMUL.FTZ R32, R30, R39 ;  /* 0x000000271e207220 */ /* 0x000fe20000410000 */
[-C--:B------:R-:W-:Y:S01]  /*0a50*/  FMUL.FTZ R30, R3, R50.reuse ;  /* 0x00000032031e7220 */ /* 0x080fe20000410000 */
[C---:B------:R-:W-:Y:S01]  /*0a60*/  FFMA.FTZ R20, R5.reuse, R50, R20 ;  /* 0x0000003205147223 */ /* 0x040fe20000010014 */
[----:B-1----:R-:W-:Y:S01]  /*0a70*/  FADD.FTZ R35, -R42, 1 ;  /* 0x3f8000002a237421 */ /* 0x002fe20000010100 */
[----:B------:R-:W-:Y:S01]  /*0a80*/  FMUL.FTZ R43, R40, R43 ;  /* 0x0000002b282b7220 */ /* 0x000fe20000410000 */
[----:B------:R-:W-:Y:S01]  /*0a90*/  FFMA.FTZ R30, R5, R30, RZ ;  /* 0x0000001e051e7223 */ /* 0x000fe200000100ff */
[----:B------:R-:W-:Y:S01]  /*0aa0*/  FMUL.FTZ R33, R9, R32 ;  /* 0x0000002009217220 */ /* 0x000fe20000410000 */
[----:B------:R-:W-:Y:S01]  /*0ab0*/  FFMA.FTZ R35, R28, R35, 1 ;  /* 0x3f8000001c237423 */ /* 0x000fe20000010023 */
[----:B------:R-:W-:Y:S01]  /*0ac0*/  PRMT R28, R23, 0x7632, R28 ;  /* 0x00007632171c7816 */ /* 0x000fe2000000001c */
[----:B------:R-:W-:Y:S01]  /*0ad0*/  FMUL.FTZ R52, R52, R43 ;  /* 0x0000002b34347220 */ /* 0x000fe20000410000 */
[----:B------:R-:W-:Y:S01]  /*0ae0*/  FFMA.FTZ R30, R31, R33, R30 ;  /* 0x000000211f1e7223 */ /* 0x000fe2000001001e */
[----:B------:R-:W-:Y:S01]  /*0af0*/  FMUL.FTZ R35, R42, R35 ;  /* 0x000000232a237220 */ /* 0x000fe20000410000 */
[----:B------:R-:W-:Y:S01]  /*0b00*/  SHF.L.U32 R34, R28, 0x10, RZ ;  /* 0x000000101c227819 */ /* 0x000fe200000006ff */
[----:B------:R-:W-:Y:S01]  /*0b10*/  FMUL.FTZ R28, R7, R52 ;  /* 0x00000034071c7220 */ /* 0x000fe20000410000 */
[----:B------:R-:W-:Y:S01]  /*0b20*/  FFMA.FTZ R26, R9, R32, R26 ;  /* 0x00000020091a7223 */ /* 0x000fe2000001001a */
[----:B------:R-:W-:Y:S01]  /*0b30*/  LEA R33, R27, R38, 0x3 ;  /* 0x000000261b217211 */ /* 0x000fe200078e18ff */
[----:B------:R-:W-:Y:S01]  /*0b40*/  FFMA.FTZ R18, R31, R32, R18 ;  /* 0x000000201f127223 */ /* 0x000fe20000010012 */
[----:B------:R-:W-:Y:S01]  /*0b50*/  FMUL.FTZ R34, R34, R35 ;  /* 0x0000002322227220 */ /* 0x000fe20000410000 */
[----:B------:R-:W-:Y:S01]  /*0b60*/  FFMA.FTZ R28, R51, R28, R30 ;  /* 0x0000001c331c7223 */ /* 0x000fe2000001001e */
[----:B------:R-:W-:Y:S01]  /*0b70*/  FFMA.FTZ R26, R7, R52, R26 ;  /* 0x00000034071a7223 */ /* 0x000fe2000001001a */
[----:B------:R-:W-:Y:S01]  /*0b80*/  FADD.FTZ R19, R32, R19 ;  /* 0x0000001320137221 */ /* 0x000fe20000010000 */
[-C--:B------:R-:W-:Y:S01]  /*0b90*/  FMUL.FTZ R27, R11, R34.reuse ;  /* 0x000000220b1b7220 */ /* 0x080fe20000410000 */
[-C--:B------:R-:W-:Y:S01]  /*0ba0*/  FFMA.FTZ R14, R29, R34.reuse, R14 ;  /* 0x000000221d0e7223 */ /* 0x080fe2000001000e */
[----:B------:R-:W-:Y:S01]  /*0bb0*/  FFMA.FTZ R26, R11, R34, R26 ;  /* 0x000000220b1a7223 */ /* 0x000fe2000001001a */
[----:B------:R-:W-:Y:S01]  /*0bc0*/  FADD.FTZ R15, R34, R15 ;  /* 0x0000000f220f7221 */ /* 0x000fe20000010000 */
[----:B------:R-:W-:Y:S01]  /*0bd0*/  FFMA.FTZ R27, R29, R27, R28 ;  /* 0x0000001b1d1b7223 */ /* 0x000fe2000001001c */
[----:B------:R-:W-:Y:S01]  /*0be0*/  CS2R R38, SRZ ;  /* 0x0000000000267805 */ /* 0x000fe2000001ff00 */
[----:B------:R-:W-:Y:S01]  /*0bf0*/  FADD.FTZ R21, R50, R21 ;  /* 0x0000001532157221 */ /* 0x000fe20000010000 */
[----:B------:R-:W-:Y:S01]  /*0c00*/  FFMA.FTZ R16, R51, R52, R16 ;  /* 0x0000003433107223 */ /* 0x000fe20000010010 */
[----:B------:R-:W-:Y:S01]  /*0c10*/  FADD.FTZ R17, R52, R17 ;  /* 0x0000001134117221 */ /* 0x000fe20000010000 */
[----:B------:R0:W-:Y:S01]  /*0c20*/  STS.64 [R33], R26 ;  /* 0x0000001a21007388 */ /* 0x0001e20000000a00 */
[----:B------:R-:W-:Y:S06]  /*0c30*/  BAR.SYNC.DEFER_BLOCKING 0x0 ;  /* 0x0000000000007b1d */ /* 0x000fec0000010000 */
[----:B------:R-:W-:Y:S05]  /*0c40*/  @!P0 BRA `(.L_x_907) ;  /* 0x0000000400088947 */ /* 0x000fea0003800000 */
[----:B------:R-:W1:Y:S01]  /*0c50*/  S2UR UR9, SR_CgaCtaId ;  /* 0x00000000000979c3 */ /* 0x000e620000008800 */
[----:B0-----:R-:W-:Y:S01]  /*0c60*/  IMAD.SHL.U32 R26, R36, 0x2, RZ ;  /* 0x00000002241a7824 */ /* 0x001fe200078e00ff */
[----:B------:R-:W-:Y:S01]  /*0c70*/  UMOV UR6, 0x400 ;  /* 0x0000040000067882 */ /* 0x000fe20000000000 */
[----:B------:R-:W-:-:S03]  /*0c80*/  SHF.R.S32.HI R35, RZ, 0x1f, R36 ;  /* 0x0000001fff237819 */ /* 0x000fc60000011424 */
[----:B------:R-:W-:Y:S02]  /*0c90*/  LOP3.LUT R27, R26, 0x18, RZ, 0xc0, !PT ;  /* 0x000000181a1b7812 */ /* 0x000fe400078ec0ff */
[----:B------:R-:W-:Y:S02]  /*0ca0*/  LEA.HI R28, R35, R36, RZ, 0x2 ;  /* 0x00000024231c7211 */ /* 0x000fe400078f10ff */
[C---:B------:R-:W-:Y:S02]  /*0cb0*/  LOP3.LUT R29, R27.reuse, 0x8, RZ, 0x3c, !PT ;  /* 0x000000081b1d7812 */ /* 0x040fe400078e3cff */
[C---:B------:R-:W-:Y:S02]  /*0cc0*/  LOP3.LUT R31, R27.reuse, 0x10, RZ, 0x3c, !PT ;  /* 0x000000101b1f7812 */ /* 0x040fe400078e3cff */
[----:B------:R-:W-:Y:S02]  /*0cd0*/  LOP3.LUT R33, R27, 0x18, RZ, 0x3c, !PT ;  /* 0x000000181b217812 */ /* 0x000fe400078e3cff */
[----:B------:R-:W-:-:S04]  /*0ce0*/  SHF.R.S32.HI R30, RZ, 0x2, R28 ;  /* 0x00000002ff1e7819 */ /* 0x000fc8000001141c */
[C---:B------:R-:W-:Y:S01]  /*0cf0*/  IADD3 R32, R30.reuse, 0xf0, RZ ;  /* 0x000000f01e207810 */ /* 0x040fe20007ffe0ff */
[----:B------:R-:W-:Y:S01]  /*0d00*/  VIADD R34, R30, 0x50 ;  /* 0x000000501e227836 */ /* 0x000fe20000000000 */
[----:B-1----:R-:W-:Y:S02]  /*0d10*/  ULEA UR6, UR9, UR6, 0x18 ;  /* 0x0000000609067291 */ /* 0x002fe4000f8ec03f */
[----:B------:R-:W-:Y:S02]  /*0d20*/  SHF.R.S32.HI R41, RZ, 0x1f, R32 ;  /* 0x0000001fff297819 */ /* 0x000fe40000011420 */
[----:B------:R-:W-:Y:S02]  /*0d30*/  SHF.R.S32.HI R43, RZ, 0x1f, R34 ;  /* 0x0000001fff2b7819 */ /* 0x000fe40000011422 */
[----:B------:R-:W-:Y:S02]  /*0d40*/  LEA.HI R41, R41, R32, RZ, 0x2 ;  /* 0x0000002029297211 */ /* 0x000fe400078f10ff */
[----:B------:R-:W-:-:S02]  /*0d50*/  LEA R26, R36, UR6, 0x5 ;  /* 0x00000006241a7c11 */ /* 0x000fc4000f8e28ff */
[----:B------:R-:W-:Y:S02]  /*0d60*/  IADD3 R32, R30, 0xa0, RZ ;  /* 0x000000a01e207810 */ /* 0x000fe40007ffe0ff */
[C---:B------:R-:W-:Y:S01]  /*0d70*/  IADD3 R27, R26.reuse, R27, RZ ;  /* 0x0000001b1a1b7210 */ /* 0x040fe20007ffe0ff */
[C---:B------:R-:W-:Y:S01]  /*0d80*/  IMAD.IADD R29, R26.reuse, 0x1, R29 ;  /* 0x000000011a1d7824 */ /* 0x040fe200078e021d */
[C---:B------:R-:W-:Y:S02]  /*0d90*/  IADD3 R31, R26.reuse, R31, RZ ;  /* 0x0000001f1a1f7210 */ /* 0x040fe40007ffe0ff */
[----:B------:R-:W-:Y:S01]  /*0da0*/  IADD3 R33, R26, R33, RZ ;  /* 0x000000211a217210 */ /* 0x000fe20007ffe0ff */
[----:B------:R0:W-:Y:S01]  /*0db0*/  STS.64 [R27], R20 ;  /* 0x000000141b007388 */ /* 0x0001e20000000a00 */
[----:B------:R-:W-:Y:S02]  /*0dc0*/  LEA.HI R26, R35, R36, RZ, 0x4 ;  /* 0x00000024231a7211 */ /* 0x000fe400078f20ff */
[----:B------:R-:W-:Y:S01]  /*0dd0*/  LOP3.LUT R35, R28, 0xfffffffc, RZ, 0xc0, !PT ;  /* 0xfffffffc1c237812 */ /* 0x000fe200078ec0ff */
[----:B------:R1:W-:Y:S01]  /*0de0*/  STS.64 [R29], R18 ;  /* 0x000000121d007388 */ /* 0x0003e20000000a00 */
[----:B------:R-:W-:-:S02]  /*0df0*/  SHF.R.U32.HI R26, RZ, 0x4, R26 ;  /* 0x00000004ff1a7819 */ /* 0x000fc4000001161a */
[----:B------:R-:W-:Y:S01]  /*0e00*/  IADD3 R35, -R35, R36, RZ ;  /* 0x0000002423237210 */ /* 0x000fe20007ffe1ff */
[----:B------:R2:W-:Y:S01]  /*0e10*/  STS.64 [R31], R16 ;  /* 0x000000101f007388 */ /* 0x0005e20000000a00 */
[----:B------:R-:W-:Y:S02]  /*0e20*/  LEA.HI R43, R43, R34, RZ, 0x2 ;  /* 0x000000222b2b7211 */ /* 0x000fe400078f10ff */
[----:B------:R-:W-:Y:S01]  /*0e30*/  SHF.R.S32.HI R45, RZ, 0x1f, R32 ;  /* 0x0000001fff2d7819 */ /* 0x000fe20000011420 */
[----:B------:R-:W-:Y:S01]  /*0e40*/  STS.64 [R33], R14 ;  /* 0x0000000e21007388 */ /* 0x000fe20000000a00 */
[----:B------:R-:W-:Y:S01]  /*0e50*/  LEA R30, R30, UR6, 0x5 ;  /* 0x000000061e1e7c11 */ /* 0x000fe2000f8e28ff */
[----:B------:R-:W-:Y:S01]  /*0e60*/  ULOP3.LUT UR6, UR16, 0xff, URZ, 0xc0, !UPT ;  /* 0x000000ff10067892 */ /* 0x000fe2000f8ec03f */
[----:B0-----:R-:W-:Y:S02]  /*0e70*/  LOP3.LUT R27, R35, 0x3, R26, 0x78, !PT ;  /* 0x00000003231b7812 */ /* 0x001fe400078e781a */
[----:B------:R-:W-:Y:S01]  /*0e80*/  SHF.R.U32.HI R28, RZ, 0x2, R43 ;  /* 0x00000002ff1c7819 */ /* 0x000fe2000001162b */
[----:B------:R-:W-:Y:S01]  /*0e90*/  UPRMT UR6, UR7, 0x2104, UR6 ;  /* 0x0000210407067896 */ /* 0x000fe20008000006 */
[----:B------:R-:W-:Y:S01]  /*0ea0*/  LEA.HI R45, R45, R32, RZ, 0x2 ;  /* 0x000000202d2d7211 */ /* 0x000fe200078f10ff */
[----:B------:R-:W-:Y:S01]  /*0eb0*/  IMAD R26, R27, 0x8, R30 ;  /* 0x000000081b1a7824 */ /* 0x000fe200078e021e */
[----:B------:R-:W-:-:S02]  /*0ec0*/  LOP3.LUT R27, R35, 0x3, R28, 0x78, !PT ;  /* 0x00000003231b7812 */ /* 0x000fc400078e781c */
[----:B------:R-:W-:Y:S02]  /*0ed0*/  SHF.R.U32.HI R34, RZ, 0x2, R45 ;  /* 0x00000002ff227819 */ /* 0x000fe4000001162d */
[----:B------:R-:W-:Y:S02]  /*0ee0*/  SHF.R.U32.HI R32, RZ, 0x2, R41 ;  /* 0x00000002ff207819 */ /* 0x000fe40000011629 */
[----:B-1----:R-:W-:Y:S02]  /*0ef0*/  LOP3.LUT R29, R35, 0x3, R34, 0x78, !PT ;  /* 0x00000003231d7812 */ /* 0x002fe400078e7822 */
[-C--:B------:R-:W-:Y:S01]  /*0f00*/  LEA R28, R27, R30.reuse, 0x3 ;  /* 0x0000001e1b1c7211 */ /* 0x080fe200078e18ff */
[----:B------:R-:W-:Y:S01]  /*0f10*/  BAR.SYNC.DEFER_BLOCKING 0x0 ;  /* 0x0000000000007b1d */ /* 0x000fe20000010000 */
[----:B------:R-:W-:Y:S02]  /*0f20*/  LOP3.LUT R35, R35, 0x3, R32, 0x78, !PT ;  /* 0x0000000323237812 */ /* 0x000fe400078e7820 */
[----:B--2---:R-:W-:-:S02]  /*0f30*/  LEA R31, R29, R30, 0x3 ;  /* 0x0000001e1d1f7211 */ /* 0x004fc400078e18ff */
[----:B------:R-:W-:Y:S01]  /*0f40*/  MOV R43, UR6 ;  /* 0x00000006002b7c02 */ /* 0x000fe20008000f00 */
[----:B------:R-:W-:Y:S02]  /*0f50*/  IMAD R32, R35, 0x8, R30 ;  /* 0x0000000823207824 */ /* 0x000fe400078e021e */
[----:B------:R-:W0:Y:S01]  /*0f60*/  LDC.64 R34, c[0x0][0x260] ;  /* 0x00009800ff227b82 */ /* 0x000e220000000a00 */
        /* <DEDUP_REMOVED lines=16> */
.L_x_907:
[----:B------:R-:W-:Y:S04]  /*1070*/  BSSY B0, `(.L_x_908) ;  /* 0x0000028000007945 */ /* 0x000fe80003800000 */
[----:B------:R-:W-:Y:S05]  /*1080*/  @P1 BRA `(.L_x_909) ;  /* 0x0000000000981947 */ /* 0x000fea0003800000 */
[----:B0-----:R-:W-:Y:S02]  /*1090*/  SHF.R.U32.HI R26, RZ, 0x2, R36 ;  /* 0x00000002ff1a7819 */ /* 0x001fe40000011624 */
[----:B------:R-:W-:-:S03]  /*10a0*/  SHF.L.U32 R27, R36, 0x3, RZ ;  /* 0x00000003241b7819 */ /* 0x000fc600000006ff */
[----:B------:R-:W-:Y:S01]  /*10b0*/  IMAD R26, R26, 0x14, RZ ;  /* 0x000000141a1a7824 */ /* 0x000fe200078e02ff */
[----:B-1----:R-:W-:-:S03]  /*10c0*/  LOP3.LUT R33, R27, 0x18, RZ, 0xc0, !PT ;  /* 0x000000181b217812 */ /* 0x002fc600078ec0ff */
[C---:B------:R-:W-:Y:S01]  /*10d0*/  VIADD R29, R26.reuse, 0x4 ;  /* 0x000000041a1d7836 */ /* 0x040fe20000000000 */
[----:B------:R-:W-:Y:S01]  /*10e0*/  SHF.R.U32.HI R28, RZ, 0x2, R26 ;  /* 0x00000002ff1c7819 */ /* 0x000fe2000001161a */
[C---:B------:R-:W-:Y:S01]  /*10f0*/  VIADD R27, R26.reuse, 0xc ;  /* 0x0000000c1a1b7836 */ /* 0x040fe20000000000 */
[----:B------:R-:W-:Y:S02]  /*1100*/  IADD3 R31, R26, 0x8, RZ ;  /* 0x000000081a1f7810 */ /* 0x000fe40007ffe0ff */
[----:B------:R-:W-:Y:S01]  /*1110*/  SHF.R.U32.HI R30, RZ, 0x2, R29 ;  /* 0x00000002ff1e7819 */ /* 0x000fe2000001161d */
[----:B------:R-:W-:Y:S01]  /*1120*/  IMAD R28, R28, 0x28, R37 ;  /* 0x000000281c1c7824 */ /* 0x000fe200078e0225 */
[----:B------:R-:W-:Y:S02]  /*1130*/  SHF.R.U32.HI R34, RZ, 0x2, R31 ;  /* 0x00000002ff227819 */ /* 0x000fe4000001161f */
[----:B------:R-:W-:Y:S01]  /*1140*/  IADD3 R29, R26, 0x10, RZ ;  /* 0x000000101a1d7810 */ /* 0x000fe20007ffe0ff */
[--C-:B------:R-:W-:Y:S01]  /*1150*/  IMAD R32, R30, 0x28, R37.reuse ;  /* 0x000000281e207824 */ /* 0x100fe200078e0225 */
[----:B------:R-:W-:Y:S01]  /*1160*/  IADD3 R30, R28, R33, RZ ;  /* 0x000000211c1e7210 */ /* 0x000fe20007ffe0ff */
[----:B------:R-:W-:Y:S01]  /*1170*/  IMAD R34, R34, 0x28, R37 ;  /* 0x0000002822227824 */ /* 0x000fe200078e0225 */
[----:B------:R-:W-:Y:S01]  /*1180*/  SHF.R.U32.HI R28, RZ, 0x2, R27 ;  /* 0x00000002ff1c7819 */ /* 0x000fe2000001161b */
[----:B------:R-:W-:Y:S01]  /*1190*/  IMAD.IADD R26, R33, 0x1, R32 ;  /* 0x00000001211a7824 */ /* 0x000fe200078e0220 */
[----:B------:R-:W-:-:S02]  /*11a0*/  SHF.R.U32.HI R38, RZ, 0x2, R29 ;  /* 0x00000002ff267819 */ /* 0x000fc4000001161d */
[----:B------:R-:W0:Y:S01]  /*11b0*/  LDS.64 R30, [R30] ;  /* 0x000000001e1e7984 */ /* 0x000e220000000a00 */
[--C-:B------:R-:W-:Y:S01]  /*11c0*/  IMAD R32, R28, 0x28, R37.reuse ;  /* 0x000000281c207824 */ /* 0x100fe200078e0225 */
[C---:B------:R-:W-:Y:S01]  /*11d0*/  IADD3 R28, R33.reuse, R34, RZ ;  /* 0x00000022211c7210 */ /* 0x040fe20007ffe0ff */
[----:B------:R-:W-:Y:S01]  /*11e0*/  IMAD R38, R38, 0x28, R37 ;  /* 0x0000002826267824 */ /* 0x000fe200078e0225 */
[----:B------:R-:W1:Y:S02]  /*11f0*/  LDS.64 R26, [R26] ;  /* 0x000000001a1a7984 */ /* 0x000e640000000a00 */
[C---:B------:R-:W-:Y:S01]  /*1200*/  IADD3 R32, R33.reuse, R32, RZ ;  /* 0x0000002021207210 */ /* 0x040fe20007ffe0ff */
[----:B------:R-:W-:Y:S01]  /*1210*/  IMAD.IADD R34, R33, 0x1, R38 ;  /* 0x0000000121227824 */ /* 0x000fe200078e0226 */
[----:B------:R-:W2:Y:S04]  /*1220*/  LDS.64 R28, [R28] ;  /* 0x000000001c1c7984 */ /* 0x000ea80000000a00 */
        /* <DEDUP_REMOVED lines=12> */
.L_x_909:
[----:B------:R-:W-:Y:S05]  /*12f0*/  BSYNC B0 ;  /* 0x0000000000007941 */ /* 0x000fea0003800000 */
.L_x_908:
[----:B0-----:R-:W0:Y:S01]  /*1300*/  SHFL.BFLY PT, R27, R38, 0x2, 0x1f ;  /* 0x0c401f00261b7f89 */ /* 0x001e2200000e0000 */
[----:B------:R-:W-:Y:S01]  /*1310*/  LOP3.LUT P1, RZ, R36, 0xffffffc3, RZ, 0xc0, !PT ;  /* 0xffffffc324ff7812 */ /* 0x000fe2000782c0ff */
[----:B------:R-:W-:Y:S02]  /*1320*/  BSSY B0, `(.L_x_910) ;  /* 0x0000015000007945 */ /* 0x000fe40003800000 */
[----:B------:R-:W2:Y:S01]  /*1330*/  SHFL.BFLY PT, R26, R39, 0x2, 0x1f ;  /* 0x0c401f00271a7f89 */ /* 0x000ea200000e0000 */
[----:B0-----:R-:W-:Y:S01]  /*1340*/  FADD.FTZ R28, R27, R38 ;  /* 0x000000261b1c7221 */ /* 0x001fe20000010000 */
[----:B--2---:R-:W-:-:S04]  /*1350*/  FADD.FTZ R29, R26, R39 ;  /* 0x000000271a1d7221 */ /* 0x004fc80000010000 */
[----:B------:R-:W0:Y:S04]  /*1360*/  SHFL.BFLY PT, R27, R28, 0x1, 0x1f ;  /* 0x0c201f001c1b7f89 */ /* 0x000e2800000e0000 */
[----:B------:R-:W2:Y:S01]  /*1370*/  SHFL.BFLY PT, R30, R29, 0x1, 0x1f ;  /* 0x0c201f001d1e7f89 */ /* 0x000ea200000e0000 */
[----:B0-----:R-:W-:Y:S01]  /*1380*/  FADD.FTZ R26, R28, R27 ;  /* 0x0000001b1c1a7221 */ /* 0x001fe20000010000 */
[----:B--2---:R-:W-:Y:S01]  /*1390*/  FADD.FTZ R27, R29, R30 ;  /* 0x0000001e1d1b7221 */ /* 0x004fe20000010000 */
[----:B------:R-:W-:Y:S06]  /*13a0*/  @P1 BRA `(.L_x_911) ;  /* 0x0000000000301947 */ /* 0x000fec0003800000 */
[----:B------:R-:W-:Y:S01]  /*13b0*/  ULOP3.LUT UR9, UR16, 0xff, URZ, 0xc0, !UPT ;  /* 0x000000ff10097892 */ /* 0x000fe2000f8ec03f */
[----:B------:R-:W0:Y:S01]  /*13c0*/  LDC.64 R28, c[0x0][0x260] ;  /* 0x00009800ff1c7b82 */ /* 0x000e220000000a00 */
[----:B------:R-:W-:Y:S01]  /*13d0*/  ULDC UR6, c[0x0][0x10] ;  /* 0x0000040000067ab9 */ /* 0x000fe20000000800 */
[----:B------:R-:W-:Y:S01]  /*13e0*/  SHF.R.U32.HI R30, RZ, 0x2, R36 ;  /* 0x00000002ff1e7819 */ /* 0x000fe20000011624 */
[----:B------:R-:W-:Y:S02]  /*13f0*/  UIMAD UR6, UR6, UR4, UR7 ;  /* 0x00000004060672a4 */ /* 0x000fe4000f8e0207 */
[----:B------:R-:W-:-:S04]  /*1400*/  MOV R31, UR9 ;  /* 0x00000009001f7c02 */ /* 0x000fc80008000f00 */
[----:B------:R-:W-:Y:S02]  /*1410*/  PRMT R30, R30, 0x2104, R31 ;  /* 0x000021041e1e7816 */ /* 0x000fe4000000001f */
[----:B------:R-:W-:-:S05]  /*1420*/  MOV R31, UR6 ;  /* 0x00000006001f7c02 */ /* 0x000fca0008000f00 */
[----:B------:R-:W-:-:S05]  /*1430*/  IMAD R30, R31, 0x1000, R30 ;  /* 0x000010001f1e7824 */ /* 0x000fca00078e021e */
[----:B------:R-:W-:-:S05]  /*1440*/  SHF.L.U32 R31, R30, 0x1, RZ ;  /* 0x000000011e1f7819 */ /* 0x000fca00000006ff */
[----:B0-----:R-:W-:-:S05]  /*1450*/  IMAD.WIDE.U32 R28, R31, 0x4, R28 ;  /* 0x000000041f1c7825 */ /* 0x001fca00078e001c */
[----:B------:R0:W-:Y:S02]  /*1460*/  STG.E.64 desc[UR14][R28.64], R26 ;  /* 0x0000001a1c007986 */ /* 0x0001e4000c101b0e */
.L_x_911:
[----:B------:R-:W-:Y:S05]  /*1470*/  BSYNC B0 ;  /* 0x0000000000007941 */ /* 0x000fea0003800000 */
.L_x_910:
        /* <DEDUP_REMOVED lines=11> */
[----:B------:R-:W2:Y:S01]  /*1530*/  LDC.64 R22, c[0x0][0x268] ;  /* 0x00009a00ff167b82 */ /* 0x000ea20000000a00 */
[----:B------:R-:W-:Y:S01]  /*1540*/  IMAD.MOV.U32 R25, RZ, RZ, 0x7fffff01 ;  /* 0x7fffff01ff197424 */ /* 0x000fe200078e00ff */
[----:B0-----:R-:W-:Y:S02]  /*1550*/  MOV R27, UR7 ;  /* 0x00000007001b7c02 */ /* 0x001fe40008000f00 */
[----:B------:R-:W-:-:S04]  /*1560*/  ISETP.NE.AND P1, PT, RZ, UR16, PT ;  /* 0x00000010ff007c0c */ /* 0x000fc8000bf25270 */
[----:B------:R-:W-:Y:S01]  /*1570*/  SEL R25, R25, 0x1, !P1 ;  /* 0x0000000119197807 */ /* 0x000fe20004800000 */
[----:B--2---:R-:W-:Y:S01]  /*1580*/  IMAD.WIDE.U32 R22, R27, 0x4, R22 ;  /* 0x000000041b167825 */ /* 0x004fe200078e0016 */
[----:B------:R-:W-:Y:S06]  /*1590*/  MEMBAR.ALL.GPU ;  /* 0x0000000000007992 */ /* 0x000fec000000a000 */
[----:B------:R-:W-:-:S00]  /*15a0*/  ERRBAR ;  /* 0x00000000000079ab */ /* 0x000fc00000000000 */
[----:B------:R-:W-:Y:S06]  /*15b0*/  CGAERRBAR ;  /* 0x00000000000075ab */ /* 0x000fec0000000000 */
[----:B------:R0:W5:Y:S02]  /*15c0*/  ATOM.E.ADD.STRONG.GPU PT, R25, desc[UR14][R22.64], R25 ;  /* 0x000000191619798a */ /* 0x00016400081ee1ce */
.L_x_914:
[----:B------:R-:W2:Y:S04]  /*15d0*/  LD.E.STRONG.GPU R24, desc[UR14][R22.64] ;  /* 0x0000000e16187980 */ /* 0x000ea8000c10f900 */
[----:B--2---:R-:W-:Y:S01]  /*15e0*/  CCTL.IVALL ;  /* 0x00000000ff00798f */ /* 0x004fe20002000000 */
[----:B------:R-:W-:Y:S05]  /*15f0*/  YIELD ;  /* 0x0000000000007946 */ /* 0x000fea0003800000 */
[----:B-----5:R-:W-:-:S04]  /*1600*/  LOP3.LUT R24, R24, R25, RZ, 0x3c, !PT ;  /* 0x0000001918187212 */ /* 0x020fc800078e3cff */
[----:B------:R-:W-:-:S13]  /*1610*/  ISETP.GT.AND P1, PT, R24, -0x1, PT ;  /* 0xffffffff1800780c */ /* 0x000fda0003f24270 */
[----:B------:R-:W-:Y:S05]  /*1620*/  @P1 BRA `(.L_x_914) ;  /* 0xfffffffc00e81947 */ /* 0x000fea000383ffff */
.L_x_913:
[----:B------:R-:W-:Y:S05]  /*1630*/  WARPSYNC.ALL ;  /* 0x0000000000007948 */ /* 0x000fea0003800000 */
[----:B------:R-:W-:Y:S06]  /*1640*/  BAR.SYNC.DEFER_BLOCKING 0x0 ;  /* 0x0000000000007b1d */ /* 0x000fec0000010000 */
[----:B------:R-:W-:Y:S05]  /*1650*/  BRA `(.L_x_915) ;  /* 0x0000000000607947 */ /* 0x000fea0003800000 */
.L_x_912:
[----:B------:R-:W-:Y:S01]  /*1660*/  BAR.SYNC.DEFER_BLOCKING 0x0 ;  /* 0x0000000000007b1d */ /* 0x000fe20000010000 */
[----:B------:R-:W-:-:S13]  /*1670*/  ISETP.NE.AND P1, PT, R36, RZ, PT ;  /* 0x000000ff2400720c */ /* 0x000fda0003f25270 */
        /* <DEDUP_REMOVED lines=14> */
.L_x_917:
[----:B------:R-:W3:Y:S04]  /*1760*/  LD.E.STRONG.GPU R24, desc[UR14][R22.64] ;  /* 0x0000000e16187980 */ /* 0x000ee8000c10f900 */
[----:B---3--:R-:W-:Y:S01]  /*1770*/  CCTL.IVALL ;  /* 0x00000000ff00798f */ /* 0x008fe20002000000 */
[----:B------:R-:W-:Y:S05]  /*1780*/  YIELD ;  /* 0x0000000000007946 */ /* 0x000fea0003800000 */
[----:B-----5:R-:W-:-:S04]  /*1790*/  LOP3.LUT R24, R24, R25, RZ, 0x3c, !PT ;  /* 0x0000001918187212 */ /* 0x020fc800078e3cff */
[----:B------:R-:W-:-:S13]  /*17a0*/  ISETP.GT.AND P1, PT, R24, -0x1, PT ;  /* 0xffffffff1800780c */ /* 0x000fda0003f24270 */
[----:B------:R-:W-:Y:S05]  /*17b0*/  @P1 BRA `(.L_x_917) ;  /* 0xfffffffc00e81947 */ /* 0x000fea000383ffff */
.L_x_916:
[----:B------:R-:W-:Y:S05]  /*17c0*/  WARPSYNC.ALL ;  /* 0x0000000000007948 */ /* 0x000fea0003800000 */
[----:B------:R-:W-:Y:S06]  /*17d0*/  BAR.SYNC.DEFER_BLOCKING 0x0 ;  /* 0x0000000000007b1d */ /* 0x000fec0000010000 */
.L_x_915:
[----:B------:R-:W-:Y:S01]  /*17e0*/  ISETP.GT.U32.AND P1, PT, R36, 0xff, PT ;  /* 0x000000ff2400780c */ /* 0x000fe20003f24070 */
[----:B------:R-:W-:Y:S01]  /*17f0*/  BSSY B0, `(.L_x_918) ;  /* 0x000005c000007945 */ /* 0x000fe20003800000 */
[----:B------:R-:W-:-:S11]  /*1800*/  CS2R R48, SRZ ;  /* 0x0000000000307805 */ /* 0x000fd6000001ff00 */
[----:B------:R-:W-:Y:S05]  /*1810*/  @P1 BRA `(.L_x_919) ;  /* 0x0000000400641947 */ /* 0x000fea0003800000 */
[----:B------:R-:W-:Y:S01]  /*1820*/  ULDC UR6, c[0x0][0x10] ;  /* 0x0000040000067ab9 */ /* 0x000fe20000000800 */
[----:B------:R-:W1:Y:S01]  /*1830*/  LDC.64 R46, c[0x0][0x260] ;  /* 0x00009800ff2e7b82 */ /* 0x000e620000000a00 */
[----:B------:R-:W-:Y:S01]  /*1840*/  UIMAD UR6, UR6, UR4, UR7 ;  /* 0x00000004060672a4 */ /* 0x000fe2000f8e0207 */
[C---:B0-2---:R-:W-:Y:S02]  /*1850*/  SHF.L.U32 R22, R36.reuse, 0x4, RZ ;  /* 0x0000000424167819 */ /* 0x045fe400000006ff */
[----:B------:R-:W-:Y:S02]  /*1860*/  LOP3.LUT R23, R36, 0xf, RZ, 0xc0, !PT ;  /* 0x0000000f24177812 */ /* 0x000fe400078ec0ff */
[----:B------:R-:W-:Y:S01]  /*1870*/  LOP3.LUT R22, R22, 0x7fffff00, RZ, 0xc0, !PT ;  /* 0x7fffff0016167812 */ /* 0x000fe200078ec0ff */
[----:B------:R-:W-:-:S05]  /*1880*/  IMAD.U32 R25, RZ, RZ, UR6 ;  /* 0x00000006ff197e24 */ /* 0x000fca000f8e00ff */
[----:B------:R-:W-:-:S04]  /*1890*/  LEA R22, R25, R22, 0xc ;  /* 0x0000001619167211 */ /* 0x000fc800078e60ff */
[----:B------:R-:W-:-:S05]  /*18a0*/  IADD3 R22, R22, R23, RZ ;  /* 0x0000001716167210 */ /* 0x000fca0007ffe0ff */
[----:B------:R-:W-:-:S04]  /*18b0*/  IMAD.SHL.U32 R49, R22, 0x2, RZ ;  /* 0x0000000216317824 */ /* 0x000fc800078e00ff */
[C---:B-1----:R-:W-:Y:S01]  /*18c0*/  IMAD.WIDE.U32 R34, R49.reuse, 0x4, R46 ;  /* 0x0000000431227825 */ /* 0x042fe200078e002e */
[----:B------:R-:W-:-:S05]  /*18d0*/  IADD3 R37, R49, 0x20, RZ ;  /* 0x0000002031257810 */ /* 0x000fca0007ffe0ff */
[----:B------:R-:W-:Y:S01]  /*18e0*/  IMAD.WIDE.U32 R36, R37, 0x4, R46 ;  /* 0x0000000425247825 */ /* 0x000fe200078e002e */
[----:B------:R-:W2:Y:S05]  /*18f0*/  LDG.E.64 R34, desc[UR14][R34.64] ;  /* 0x0000000e22227981 */ /* 0x000eaa000c1e1b00 */
[----:B------:R-:W3:Y:S01]  /*1900*/  LDG.E.64 R36, desc[UR14][R36.64] ;  /* 0x0000000e24247981 */ /* 0x000ee2000c1e1b00 */
[C---:B------:R-:W-:Y:S01]  /*1910*/  IADD3 R23, R49.reuse, 0x40, RZ ;  /* 0x0000004031177810 */ /* 0x040fe20007ffe0ff */
[C---:B------:R-:W-:Y:S01]  /*1920*/  VIADD R25, R49.reuse, 0x60 ;  /* 0x0000006031197836 */ /* 0x040fe20000000000 */
[----:B------:R-:W-:-:S03]  /*1930*/  IADD3 R27, R49, 0x80, RZ ;  /* 0x00000080311b7810 */ /* 0x000fc60007ffe0ff */
[----:B------:R-:W-:Y:S01]  /*1940*/  IMAD.WIDE.U32 R22, R23, 0x4, R46 ;  /* 0x0000000417167825 */ /* 0x000fe200078e002e */
[----:B------:R-:W-:-:S03]  /*1950*/  IADD3 R29, R49, 0xa0, RZ ;  /* 0x000000a0311d7810 */ /* 0x000fc60007ffe0ff */
[--C-:B------:R-:W-:Y:S02]  /*1960*/  IMAD.WIDE.U32 R24, R25, 0x4, R46.reuse ;  /* 0x0000000419187825 */ /* 0x100fe400078e002e */
[----:B------:R-:W4:Y:S02]  /*1970*/  LDG.E.64 R22, desc[UR14][R22.64] ;  /* 0x0000000e16167981 */ /* 0x000f24000c1e1b00 */
[--C-:B------:R-:W-:Y:S02]  /*1980*/  IMAD.WIDE.U32 R26, R27, 0x4, R46.reuse ;  /* 0x000000041b1a7825 */ /* 0x100fe400078e002e */
[----:B------:R-:W5:Y:S02]  /*1990*/  LDG.E.64 R24, desc[UR14][R24.64] ;  /* 0x0000000e18187981 */ /* 0x000f64000c1e1b00 */
[----:B------:R-:W-:Y:S02]  /*19a0*/  VIADD R31, R49, 0xc0 ;  /* 0x000000c0311f7836 */ /* 0x000fe40000000000 */
[----:B------:R-:W-:Y:S01]  /*19b0*/  IMAD.WIDE.U32 R28, R29, 0x4, R46 ;  /* 0x000000041d1c7825 */ /* 0x000fe200078e002e */
[----:B------:R-:W5:Y:S01]  /*19c0*/  LDG.E.64 R26, desc[UR14][R26.64] ;  /* 0x0000000e1a1a7981 */ /* 0x000f62000c1e1b00 */
[----:B------:R-:W-:-:S02]  /*19d0*/  IADD3 R33, R49, 0xe0, RZ ;  /* 0x000000e031217810 */ /* 0x000fc40007ffe0ff */
[--C-:B------:R-:W-:Y:S02]  /*19e0*/  IMAD.WIDE.U32 R30, R31, 0x4, R46.reuse ;  /* 0x000000041f1e7825 */ /* 0x100fe400078e002e */
[----:B------:R-:W5:Y:S01]  /*19f0*/  LDG.E.64 R28, desc[UR14][R28.64] ;  /* 0x0000000e1c1c7981 */ /* 0x000f62000c1e1b00 */
[----:B------:R-:W-:Y:S01]  /*1a00*/  IADD3 R45, R49, 0x100, RZ ;  /* 0x00000100312d7810 */ /* 0x000fe20007ffe0ff */
[--C-:B------:R-:W-:Y:S02]  /*1a10*/  IMAD.WIDE.U32 R32, R33, 0x4, R46.reuse ;  /* 0x0000000421207825 */ /* 0x100fe400078e002e */
[----:B------:R-:W5:Y:S02]  /*1a20*/  LDG.E.64 R30, desc[UR14][R30.64] ;  /* 0x0000000e1e1e7981 */ /* 0x000f64000c1e1b00 */
[----:B------:R-:W-:Y:S02]  /*1a30*/  VIADD R61, R49, 0x120 ;  /* 0x00000120313d7836 */ /* 0x000fe40000000000 */
[----:B------:R-:W-:Y:S01]  /*1a40*/  IMAD.WIDE.U32 R44, R45, 0x4, R46 ;  /* 0x000000042d2c7825 */ /* 0x000fe200078e002e */
[----:B------:R-:W5:Y:S01]  /*1a50*/  LDG.E.64 R32, desc[UR14][R32.64] ;  /* 0x0000000e20207981 */ /* 0x000f62000c1e1b00 */
[----:B------:R-:W-:-:S02]  /*1a60*/  IADD3 R39, R49, 0x140, RZ ;  /* 0x0000014031277810 */ /* 0x000fc40007ffe0ff */
[----:B------:R-:W-:Y:S01]  /*1a70*/  IMAD.WIDE.U32 R60, R61, 0x4, R46 ;  /* 0x000000043d3c7825 */ /* 0x000fe200078e002e */
[----:B------:R-:W-:-:S03]  /*1a80*/  IADD3 R41, R49, 0x160, RZ ;  /* 0x0000016031297810 */ /* 0x000fc60007ffe0ff */
[----:B------:R-:W-:Y:S01]  /*1a90*/  IMAD.WIDE.U32 R38, R39, 0x4, R46 ;  /* 0x0000000427267825 */ /* 0x000fe200078e002e */
[----:B------:R-:W-:-:S03]  /*1aa0*/  IADD3 R59, R49, 0x1a0, RZ ;  /* 0x000001a0313b7810 */ /* 0x000fc60007ffe0ff */
[----:B------:R-:W-:Y:S02]  /*1ab0*/  VIADD R43, R49, 0x180 ;  /* 0x00000180312b7836 */ /* 0x000fe40000000000 */
[--C-:B------:R-:W-:Y:S01]  /*1ac0*/  IMAD.WIDE.U32 R40, R41, 0x4, R46.reuse ;  /* 0x0000000429287825 */ /* 0x100fe200078e002e */
[----:B------:R-:W5:Y:S03]  /*1ad0*/  LDG.E.64 R38, desc[UR14][R38.64] ;  /* 0x0000000e26267981 */ /* 0x000f66000c1e1b00 */
[----:B------:R-:W-:Y:S02]  /*1ae0*/  IMAD.WIDE.U32 R42, R43, 0x4, R46 ;  /* 0x000000042b2a7825 */ /* 0x000fe400078e002e */
[----:B------:R-:W5:Y:S04]  /*1af0*/  LDG.E.64 R40, desc[UR14][R40.64] ;  /* 0x0000000e28287981 */ /* 0x000f68000c1e1b00 */
[----:B------:R-:W5:Y:S01]  /*1b00*/  LDG.E.64 R42, desc[UR14][R42.64] ;  /* 0x0000000e2a2a7981 */ /* 0x000f62000c1e1b00 */
[----:B--2---:R-:W-:Y:S01]  /*1b10*/  FADD.FTZ R57, RZ, R34 ;  /* 0x00000022ff397221 */ /* 0x004fe20000010000 */
[----:B------:R-:W-:-:S02]  /*1b20*/  FADD.FTZ R58, RZ, R35 ;  /* 0x00000023ff3a7221 */ /* 0x000fc40000010000 */
[----:B------:R0:W2:Y:S01]  /*1b30*/  LDG.E.64 R34, desc[UR14][R44.64] ;  /* 0x0000000e2c227981 */ /* 0x0000a2000c1e1b00 */
[----:B---3--:R-:W-:Y:S01]  /*1b40*/  FADD.FTZ R57, R36, R57 ;  /* 0x0000003924397221 */ /* 0x008fe20000010000 */
[----:B------:R-:W-:Y:S02]  /*1b50*/  FADD.FTZ R58, R37, R58 ;  /* 0x0000003a253a7221 */ /* 0x000fe40000010000 */
[----:B------:R1:W3:Y:S01]  /*1b60*/  LDG.E.64 R36, desc[UR14][R60.64] ;  /* 0x0000000e3c247981 */ /* 0x0002e2000c1e1b00 */
[----:B0-----:R-:W-:Y:S01]  /*1b70*/  IMAD.WIDE.U32 R44, R59, 0x4, R46 ;  /* 0x000000043b2c7825 */ /* 0x001fe200078e002e */
[----:B------:R-:W-:-:S03]  /*1b80*/  IADD3 R59, R49, 0x1c0, RZ ;  /* 0x000001c0313b7810 */ /* 0x000fc60007ffe0ff */
[----:B------:R-:W-:Y:S02]  /*1b90*/  VIADD R49, R49, 0x1e0 ;  /* 0x000001e031317836 */ /* 0x000fe40000000000 */
[--C-:B-1----:R-:W-:Y:S01]  /*1ba0*/  IMAD.WIDE.U32 R60, R59, 0x4, R46.reuse ;  /* 0x000000043b3c7825 */ /* 0x102fe200078e002e */
[----:B------:R-:W3:Y:S03]  /*1bb0*/  LDG.E.64 R44, desc[UR14][R44.64] ;  /* 0x0000000e2c2c7981 */ /* 0x000ee6000c1e1b00 */
[----:B------:R-:W-:Y:S02]  /*1bc0*/  IMAD.WIDE.U32 R48, R49, 0x4, R46 ;  /* 0x0000000431307825 */ /* 0x000fe400078e002e */
[----:B------:R-:W3:Y:S04]  /*1bd0*/  LDG.E.64 R46, desc[UR14][R60.64] ;  /* 0x0000000e3c2e7981 */ /* 0x000ee8000c1e1b00 */
[----:B------:R-:W3:Y:S01]  /*1be0*/  LDG.E.64 R48, desc[UR14][R48.64] ;  /* 0x0000000e30307981 */ /* 0x000ee2000c1e1b00 */
        /* <DEDUP_REMOVED lines=12> */
[----:B--2---:R-:W-:Y:S01]  /*1cb0*/  FADD.FTZ R57, R34, R57 ;  /* 0x0000003922397221 */ /* 0x004fe20000010000 */
[----:B------:R-:W-:-:S03]  /*1cc0*/  FADD.FTZ R58, R35, R58 ;  /* 0x0000003a233a7221 */ /* 0x000fc60000010000 */
[----:B---3--:R-:W-:Y:S01]  /*1cd0*/  FADD.FTZ R57, R36, R57 ;  /* 0x0000003924397221 */ /* 0x008fe20000010000 */
        /* <DEDUP_REMOVED lines=13> */
.L_x_919:
[----:B------:R-:W-:Y:S05]  /*1db0*/  BSYNC B0 ;  /* 0x0000000000007941 */ /* 0x000fea0003800000 */
.L_x_918:
[----:B0-2---:R-:W0:Y:S01]  /*1dc0*/  SHFL.BFLY PT, R23, R48, 0x8, 0x1f ;  /* 0x0d001f0030177f89 */ /* 0x005e2200000e0000 */
[----:B------:R-:W-:Y:S03]  /*1dd0*/  BSSY B0, `(.L_x_920) ;  /* 0x000001c000007945 */ /* 0x000fe60003800000 */
[----:B------:R-:W2:Y:S01]  /*1de0*/  SHFL.BFLY PT, R22, R49, 0x8, 0x1f ;  /* 0x0d001f0031167f89 */ /* 0x000ea200000e0000 */
[----:B------:R-:W3:Y:S01]  /*1df0*/  S2R R30, SR_TID.X ;  /* 0x00000000001e7919 */ /* 0x000ee20000002100 */
[----:B0-----:R-:W-:Y:S01]  /*1e00*/  FADD.FTZ R23, R23, R48 ;  /* 0x0000003017177221 */ /* 0x001fe20000010000 */
[----:B--2---:R-:W-:-:S04]  /*1e10*/  FADD.FTZ R22, R22, R49 ;  /* 0x0000003116167221 */ /* 0x004fc80000010000 */
[----:B------:R-:W0:Y:S04]  /*1e20*/  SHFL.BFLY PT, R24, R23, 0x4, 0x1f ;  /* 0x0c801f0017187f89 */ /* 0x000e2800000e0000 */
[----:B------:R-:W2:Y:S01]  /*1e30*/  SHFL.BFLY PT, R25, R22, 0x4, 0x1f ;  /* 0x0c801f0016197f89 */ /* 0x000ea200000e0000 */
[----:B---3--:R-:W-:Y:S01]  /*1e40*/  LOP3.LUT P1, RZ, R30, 0xffffff0f, RZ, 0xc0, !PT ;  /* 0xffffff0f1eff7812 */ /* 0x008fe2000782c0ff */
[----:B0-----:R-:W-:Y:S01]  /*1e50*/  FADD.FTZ R24, R23, R24 ;  /* 0x0000001817187221 */ /* 0x001fe20000010000 */
[----:B--2---:R-:W-:-:S04]  /*1e60*/  FADD.FTZ R25, R22, R25 ;  /* 0x0000001916197221 */ /* 0x004fc80000010000 */
[----:B------:R-:W0:Y:S04]  /*1e70*/  SHFL.BFLY PT, R27, R24, 0x2, 0x1f ;  /* 0x0c401f00181b7f89 */ /* 0x000e2800000e0000 */
        /* <DEDUP_REMOVED lines=8> */
[----:B------:R-:W0:Y:S01]  /*1f00*/  S2UR UR9, SR_CgaCtaId ;  /* 0x00000000000979c3 */ /* 0x000e220000008800 */
[----:B------:R-:W-:Y:S01]  /*1f10*/  UMOV UR6, 0x400 ;  /* 0x0000040000067882 */ /* 0x000fe20000000000 */
[----:B------:R-:W-:Y:S01]  /*1f20*/  SHF.R.U32.HI R24, RZ, 0x1, R30 ;  /* 0x00000001ff187819 */ /* 0x000fe2000001161e */
[----:B------:R-:W-:Y:S01]  /*1f30*/  UIADD3 UR6, UR6, 0x3480, URZ ;  /* 0x0000348006067890 */ /* 0x000fe2000fffe03f */
[----:B------:R-:W-:Y:S01]  /*1f40*/  FMUL.FTZ R23, R23, 4.8828125727595761418e-05 ;  /* 0x384ccccd17177820 */ /* 0x000fe20000410000 */
[----:B------:R-:W-:Y:S01]  /*1f50*/  FMUL.FTZ R22, R22, 4.8828125727595761418e-05 ;  /* 0x384ccccd16167820 */ /* 0x000fe20000410000 */
[----:B------:R-:W-:Y:S01]  /*1f60*/  LOP3.LUT R24, R24, 0x7ffffff8, RZ, 0xc0, !PT ;  /* 0x7ffffff818187812 */ /* 0x000fe200078ec0ff */
[----:B0-----:R-:W-:-:S09]  /*1f70*/  ULEA UR6, UR9, UR6, 0x18 ;  /* 0x0000000609067291 */ /* 0x001fd2000f8ec03f */
[----:B------:R0:W-:Y:S03]  /*1f80*/  STS.64 [R24+UR6], R22 ;  /* 0x0000001618007988 */ /* 0x0001e60008000a06 */
.L_x_921:
[----:B------:R-:W-:Y:S05]  /*1f90*/  BSYNC B0 ;  /* 0x0000000000007941 */ /* 0x000fea0003800000 */
.L_x_920:
[----:B------:R-:W-:Y:S01]  /*1fa0*/  SHF.L.U32 R53, R53, 0x10, RZ ;  /* 0x0000001035357819 */ /* 0x000fe200000006ff */
[----:B------:R-:W2:Y:S01]  /*1fb0*/  S2UR UR9, SR_CgaCtaId ;  /* 0x00000000000979c3 */ /* 0x000ea20000008800 */
[----:B------:R-:W-:Y:S01]  /*1fc0*/  SHF.L.U32 R25, R54, 0x10, RZ ;  /* 0x0000001036197819 */ /* 0x000fe200000006ff */
[----:B0-----:R-:W-:-:S06]  /*1fd0*/  IMAD.WIDE.U32 R22, R30, -0x33333333, RZ ;  /* 0xcccccccd1e167825 */ /* 0x001fcc00078e00ff */
[----:B------:R-:W-:Y:S01]  /*1fe0*/  BAR.SYNC.DEFER_BLOCKING 0x0 ;  /* 0x0000000000007b1d */ /* 0x000fe20000010000 */
[----:B------:R-:W-:Y:S01]  /*1ff0*/  FADD.FTZ R24, -R12, R53 ;  /* 0x000000350c187221 */ /* 0x000fe20000010100 */
[----:B------:R-:W-:Y:S01]  /*2000*/  SHF.L.U32 R56, R56, 0x10, RZ ;  /* 0x0000001038387819 */ /* 0x000fe200000006ff */
[----:B------:R-:W-:Y:S01]  /*2010*/  FADD.FTZ R12, -R12, R25 ;  /* 0x000000190c0c7221 */ /* 0x000fe20000010100 */
[----:B------:R-:W-:Y:S01]  /*2020*/  SHF.R.U32.HI R23, RZ, 0x6, R23 ;  /* 0x00000006ff177819 */ /* 0x000fe20000011617 */
[C---:B------:R-:W-:Y:S01]  /*2030*/  FMUL.FTZ R24, R13.reuse, R24 ;  /* 0x000000180d187220 */ /* 0x040fe20000410000 */
[----:B------:R-:W-:Y:S01]  /*2040*/  UMOV UR6, 0x400 ;  /* 0x0000040000067882 */ /* 0x000fe20000000000 */
[----:B------:R-:W-:Y:S01]  /*2050*/  FMUL.FTZ R12, R13, R12 ;  /* 0x0000000c0d0c7220 */ /* 0x000fe20000410000 */
[----:B------:R-:W-:Y:S01]  /*2060*/  UIADD3 UR6, UR6, 0x3480, URZ ;  /* 0x0000348006067890 */ /* 0x000fe2000fffe03f */
[----:B------:R-:W-:Y:S01]  /*2070*/  FFMA.FTZ R25, R9, R24, R4 ;  /* 0x0000001809197223 */ /* 0x000fe20000010004 */
[----:B------:R-:W-:-:S02]  /*2080*/  IMAD R23, R23, -0x50, R30 ;  /* 0xffffffb017177824 */ /* 0x000fc400078e021e */
[----:B------:R-:W-:Y:S01]  /*2090*/  FFMA.FTZ R27, R11, R12, R6 ;  /* 0x0000000c0b1b7223 */ /* 0x000fe20000010006 */
[----:B------:R-:W-:Y:S02]  /*20a0*/  IMAD.U32 R55, R55, 0x10000, RZ ;  /* 0x0001000037377824 */ /* 0x000fe400078e00ff */
[----:B------:R-:W-:Y:S01]  /*20b0*/  FMUL.FTZ R26, R25, -1.4426950216293334961 ;  /* 0xbfb8aa3b191a7820 */ /* 0x000fe20000410000 */
[----:B------:R-:W-:-:S04]  /*20c0*/  IMAD.WIDE.U32 R22, R23, -0x33333333, RZ ;  /* 0xcccccccd17167825 */ /* 0x000fc800078e00ff */
[----:B------:R-:W-:Y:S01]  /*20d0*/  FMUL.FTZ R29, R27, -1.4426950216293334961 ;  /* 0xbfb8aa3b1b1d7820 */ /* 0x000fe20000410000 */
[----:B------:R-:W-:Y:S01]  /*20e0*/  ULDC.64 UR10, c[0x0][0x210] ;  /* 0x00008400000a7ab9 */ /* 0x000fe20000000a00 */
[----:B------:R-:W-:Y:S01]  /*20f0*/  ULOP3.LUT UR4, UR4, 0x1, URZ, 0x3c, !UPT ;  /* 0x0000000104047892 */ /* 0x000fe2000f8e3c3f */
[----:B------:R-:W0:Y:S01]  /*2100*/  MUFU.EX2 R26, R26 ;  /* 0x0000001a001a7308 */ /* 0x000e220000000800 */
[----:B------:R-:W-:Y:S01]  /*2110*/  SHF.R.U32.HI R22, RZ, 0x2, R23 ;  /* 0x00000002ff167819 */ /* 0x000fe20000011617 */
[----:B--2---:R-:W-:-:S06]  /*2120*/  ULEA UR6, UR9, UR6, 0x18 ;  /* 0x0000000609067291 */ /* 0x004fcc000f8ec03f */
[----:B------:R-:W2:Y:S01]  /*2130*/  MUFU.EX2 R29, R29 ;  /* 0x0000001d001d7308 */ /* 0x000ea20000000800 */
[----:B------:R-:W-:-:S06]  /*2140*/  LEA R22, R22, UR6, 0x3 ;  /* 0x0000000616167c11 */ /* 0x000fcc000f8e18ff */
[----:B------:R-:W3:Y:S01]  /*2150*/  LDS.64 R22, [R22] ;  /* 0x0000000016167984 */ /* 0x000ee20000000a00 */
[----:B0-----:R-:W-:-:S06]  /*2160*/  FADD.FTZ R26, R26, 1 ;  /* 0x3f8000001a1a7421 */ /* 0x001fcc0000010000 */
[----:B------:R-:W0:Y:S01]  /*2170*/  MUFU.RCP R26, R26 ;  /* 0x0000001a001a7308 */ /* 0x000e220000001000 */
[----:B--2---:R-:W-:-:S07]  /*2180*/  FADD.FTZ R30, R29, 1 ;  /* 0x3f8000001d1e7421 */ /* 0x004fce0000010000 */
[----:B------:R-:W1:Y:S01]  /*2190*/  MUFU.RCP R30, R30 ;  /* 0x0000001e001e7308 */ /* 0x000e620000001000 */
[----:B0-----:R-:W-:-:S04]  /*21a0*/  FADD.FTZ R28, -R26, 1 ;  /* 0x3f8000001a1c7421 */ /* 0x001fc80000010100 */
[----:B------:R-:W-:Y:S01]  /*21b0*/  FFMA.FTZ R25, R25, R28, 1 ;  /* 0x3f80000019197423 */ /* 0x000fe2000001001c */
[----:B-1----:R-:W-:-:S03]  /*21c0*/  FADD.FTZ R32, -R30, 1 ;  /* 0x3f8000001e207421 */ /* 0x002fc60000010100 */
[----:B------:R-:W-:Y:S01]  /*21d0*/  FMUL.FTZ R28, R26, R25 ;  /* 0x000000191a1c7220 */ /* 0x000fe20000410000 */
[----:B------:R-:W-:-:S03]  /*21e0*/  FFMA.FTZ R27, R27, R32, 1 ;  /* 0x3f8000001b1b7423 */ /* 0x000fc60000010020 */
[----:B------:R-:W-:Y:S01]  /*21f0*/  FMUL.FTZ R28, R55, R28 ;  /* 0x0000001c371c7220 */ /* 0x000fe20000410000 */
[--C-:B---3--:R-:W-:Y:S01]  /*2200*/  FFMA.FTZ R50, R3, R50, -R22.reuse ;  /* 0x0000003203327223 */ /* 0x108fe20000010816 */
[----:B------:R-:W-:Y:S01]  /*2210*/  FMUL.FTZ R27, R30, R27 ;  /* 0x0000001b1e1b7220 */ /* 0x000fe20000410000 */
[--C-:B------:R-:W-:Y:S01]  /*2220*/  FFMA.FTZ R52, R7, R52, -R22.reuse ;  /* 0x0000003407347223 */ /* 0x100fe20000010816 */
[----:B------:R-:W-:Y:S01]  /*2230*/  FFMA.FTZ R28, R9, R28, -R22 ;  /* 0x0000001c091c7223 */ /* 0x000fe20000010816 */
[----:B------:R-:W-:Y:S01]  /*2240*/  FFMA.FTZ R50, R5, -R23, R50 ;  /* 0x8000001705327223 */ /* 0x000fe20000010032 */
[----:B------:R-:W-:Y:S01]  /*2250*/  FMUL.FTZ R27, R56, R27 ;  /* 0x0000001b381b7220 */ /* 0x000fe20000410000 */
[----:B------:R-:W-:Y:S01]  /*2260*/  FFMA.FTZ R52, R51, -R23, R52 ;  /* 0x8000001733347223 */ /* 0x000fe20000010034 */
[----:B------:R-:W-:Y:S01]  /*2270*/  FFMA.FTZ R28, -R23, R24, R28 ;  /* 0x00000018171c7223 */ /* 0x000fe2000001011c */
[----:B------:R-:W-:Y:S01]  /*2280*/  FMUL.FTZ R50, R13, R50 ;  /* 0x000000320d327220 */ /* 0x000fe20000410000 */
[----:B------:R-:W-:Y:S01]  /*2290*/  FFMA.FTZ R27, R11, R27, -R22 ;  /* 0x0000001b0b1b7223 */ /* 0x000fe20000010816 */
[C---:B------:R-:W-:Y:S01]  /*22a0*/  FMUL.FTZ R52, R13.reuse, R52 ;  /* 0x000000340d347220 */ /* 0x040fe20000410000 */
[----:B------:R-:W-:-:S02]  /*22b0*/  FMUL.FTZ R5, R13, R28 ;  /* 0x0000001c0d057220 */ /* 0x000fc40000410000 */
[----:B------:R-:W-:-:S03]  /*22c0*/  FFMA.FTZ R12, -R23, R12, R27 ;  /* 0x0000000c170c7223 */ /* 0x000fc6000001011b */
[----:B------:R-:W-:Y:S01]  /*22d0*/  F2FP.BF16.F32.PACK_AB R50, R5, R50 ;  /* 0x000000320532723e */ /* 0x000fe200000010ff */
[----:B------:R-:W-:Y:S01]  /*22e0*/  FMUL.FTZ R13, R13, R12 ;  /* 0x0000000c0d0d7220 */ /* 0x000fe20000410000 */
[----:B------:R-:W-:Y:S02]  /*22f0*/  IADD3 R12, P1, R8, UR10, RZ ;  /* 0x0000000a080c7c10 */ /* 0x000fe4000ff3e0ff */
[----:B------:R-:W-:Y:S02]  /*2300*/  PRMT R5, R50, 0x7632, R5 ;  /* 0x0000763232057816 */ /* 0x000fe40000000005 */
[----:B------:R-:W-:Y:S02]  /*2310*/  F2FP.BF16.F32.PACK_AB R52, R13, R52 ;  /* 0x000000340d34723e */ /* 0x000fe400000010ff */
[----:B------:R-:W-:Y:S02]  /*2320*/  IADD3.X R13, R10, UR11, RZ, P1, !PT ;  /* 0x0000000b0a0d7c10 */ /* 0x000fe40008ffe4ff */
[----:B------:R-:W-:-:S03]  /*2330*/  PRMT R8, R52, 0x7632, R8 ;  /* 0x0000763234087816 */ /* 0x000fc60000000008 */
[----:B------:R1:W-:Y:S04]  /*2340*/  STG.E.U16 desc[UR14][R12.64], R50 ;  /* 0x000000320c007986 */ /* 0x0003e8000c10150e */
[----:B------:R1:W-:Y:S04]  /*2350*/  STG.E.U16 desc[UR14][R12.64+0x2], R5 ;  /* 0x000002050c007986 */ /* 0x0003e8000c10150e */
[----:B------:R1:W-:Y:S04]  /*2360*/  STG.E.U16 desc[UR14][R12.64+0x4], R52 ;  /* 0x000004340c007986 */ /* 0x0003e8000c10150e */
[----:B------:R1:W-:Y:S01]  /*2370*/  STG.E.U16 desc[UR14][R12.64+0x6], R8 ;  /* 0x000006080c007986 */ /* 0x0003e2000c10150e */
[----:B------:R-:W-:Y:S05]  /*2380*/  @!P0 BRA `(.L_x_922) ;  /* 0xffffffe000208947 */ /* 0x000fea000383ffff */
.L_x_906:
[----:B------:R-:W-:-:S04]  /*2390*/  ULEA UR6, UR7, UR16, 0x8 ;  /* 0x0000001007067291 */ /* 0x000fc8000f8e403f */
[----:B------:R-:W-:-:S04]  /*23a0*/  USHF.L.U32 UR6, UR6, 0x5, URZ ;  /* 0x0000000506067899 */ /* 0x000fc8000800063f */
[----:B------:R-:W-:-:S06]  /*23b0*/  UISETP.GT.AND UP0, UPT, UR6, 0x13f, UPT ;  /* 0x0000013f0600788c */ /* 0x000fcc000bf04270 */
[----:B------:R-:W-:-:S13]  /*23c0*/  PLOP3.LUT P0, PT, PT, PT, UP0, 0x80, 0x0 ;  /* 0x000000000000781c */ /* 0x000fda0003f0f008 */
[----:B------:R-:W-:Y:S05]  /*23d0*/  @P0 EXIT ;  /* 0x000000000000094d */ /* 0x000fea0003800000 */
[----:B------:R-:W2:Y:S01]  /*23e0*/  S2R R48, SR_TID.X ;  /* 0x0000000000307919 */ /* 0x000ea20000002100 */
[----:B------:R-:W-:Y:S01]  /*23f0*/  LOP3.LUT R44, RZ, UR12, RZ, 0x33, !PT ;  /* 0x0000000cff2c7c12 */ /* 0x000fe2000f8e33ff */
[----:B------:R-:W-:Y:S01]  /*2400*/  IMAD.MOV.U32 R11, RZ, RZ, -0x1 ;  /* 0xffffffffff0b7424 */ /* 0x000fe200078e00ff */
        /* <DEDUP_REMOVED lines=24> */
[----:B-1----:R-:W-:Y:S01]  /*2590*/  LOP3.LUT R50, R48, 0xf, RZ, 0xc0, !PT ;  /* 0x0000000f30327812 */ /* 0x002fe200078ec0ff */
        /* <DEDUP_REMOVED lines=17> */
.L_x_939:
        /* <DEDUP_REMOVED lines=16> */
[----:B------:R-:W-:-:S02]  /*27b0*/  LOP3.LUT R2, R48, 0x1f, RZ, 0xc0, !PT ;  /* 0x0000001f30027812 */ /* 0x000fc400078ec0ff */
[----:B------:R-:W-:Y:S02]  /*27c0*/  IADD3.X R3, ~R44, -0x1, R3, P2, P3 ;  /* 0xffffffff2c037810 */ /* 0x000fe400017e6503 */
[----:B------:R-:W-:Y:S02]  /*27d0*/  IADD3 R2, P2, R2, R41, RZ ;  /* 0x0000002902027210 */ /* 0x000fe40007f5e0ff */
[----:B------:R-:W-:Y:S02]  /*27e0*/  ISETP.GE.U32.AND.EX P0, PT, R3, RZ, PT, P0 ;  /* 0x000000ff0300720c */ /* 0x000fe40003f06100 */
[----:B------:R-:W-:Y:S02]  /*27f0*/  MOV R52, RZ ;  /* 0x000000ff00347202 */ /* 0x000fe40000000f00 */
        /* <DEDUP_REMOVED lines=26> */
.L_x_926:
[----:B------:R-:W-:Y:S05]  /*29a0*/  BSYNC B1 ;  /* 0x0000000000017941 */ /* 0x000fea0003800000 */
.L_x_925:
[----:B------:R-:W-:Y:S05]  /*29b0*/  @!P0 BRA `(.L_x_924) ;  /* 0x0000000800048947 */ /* 0x000fea0003800000 */
[C---:B------:R-:W-:Y:S01]  /*29c0*/  IADD3 R4, P2, -R53.reuse, UR4, RZ ;  /* 0x0000000435047c10 */ /* 0x040fe2000ff5e1ff */
[----:B------:R-:W-:Y:S01]  /*29d0*/  IMAD R5, R52, 0x280, RZ ;  /* 0x0000028034057824 */ /* 0x000fe200078e02ff */
[C---:B------:R-:W-:Y:S01]  /*29e0*/  SHF.L.U64.HI R3, R2.reuse, 0x1, R3 ;  /* 0x0000000102037819 */ /* 0x040fe20000010203 */
[----:B------:R-:W-:Y:S01]  /*29f0*/  IMAD.SHL.U32 R2, R2, 0x2, RZ ;  /* 0x0000000202027824 */ /* 0x000fe200078e00ff */
[----:B------:R-:W-:Y:S01]  /*2a00*/  ISETP.GT.U32.AND P1, PT, R4, 0x78, PT ;  /* 0x000000780400780c */ /* 0x000fe20003f24070 */
[----:B------:R-:W-:Y:S01]  /*2a10*/  ULDC.64 UR6, c[0x0][0x260] ;  /* 0x0000980000067ab9 */ /* 0x000fe20000000a00 */
[----:B------:R-:W-:Y:S01]  /*2a20*/  IADD3.X R6, ~R52, UR5, RZ, P2, !PT ;  /* 0x0000000534067c10 */ /* 0x000fe200097fe5ff */
[----:B------:R-:W-:Y:S01]  /*2a30*/  IMAD.WIDE.U32 R2, R53, 0x280, R2 ;  /* 0x0000028035027825 */ /* 0x000fe200078e0002 */
[----:B------:R-:W-:Y:S02]  /*2a40*/  BSSY B1, `(.L_x_927) ;  /* 0x0000045000017945 */ /* 0x000fe40003800000 */
[----:B------:R-:W-:-:S02]  /*2a50*/  ISETP.GT.AND.EX P1, PT, R6, RZ, PT, P1 ;  /* 0x000000ff0600720c */ /* 0x000fc40003f24310 */
[----:B------:R-:W-:Y:S02]  /*2a60*/  IADD3 R5, R3, R5, RZ ;  /* 0x0000000503057210 */ /* 0x000fe40007ffe0ff */
        /* <DEDUP_REMOVED lines=11> */
.L_x_929:
        /* <DEDUP_REMOVED lines=55> */
.L_x_928:
[----:B------:R-:W-:Y:S05]  /*2e90*/  BSYNC B1 ;  /* 0x0000000000017941 */ /* 0x000fea0003800000 */
.L_x_927:
        /* <DEDUP_REMOVED lines=35> */
.L_x_931:
[----:B------:R-:W-:Y:S05]  /*30d0*/  BSYNC B1 ;  /* 0x0000000000017941 */ /* 0x000fea0003800000 */
.L_x_930:
        /* <DEDUP_REMOVED lines=15> */
.L_x_924:
[----:B------:R-:W-:Y:S05]  /*31d0*/  BSYNC B0 ;  /* 0x0000000000007941 */ /* 0x000fea0003800000 */
.L_x_923:
        /* <DEDUP_REMOVED lines=50> */
.L_x_948:
        /* <DEDUP_REMOVED lines=47> */
.L_x_958:
        /* <DEDUP_REMOVED lines=41> */
.L_x_968:
[----:B--2---:R-:W-:Y:S01]  /*3a80*/  FADD.FTZ R3, R2, R18 ;  /* 0x0000001202037221 */ /* 0x004fe20000010000 */
[----:B------:R-:W-:-:S04]  /*3a90*/  @!P1 F2FP.BF16.F32.PACK_AB R2, RZ, R12 ;  /* 0x0000000cff02923e */ /* 0x000fc800000010ff */
[----:B------:R-:W-:Y:S01]  /*3aa0*/  @!P1 F2FP.BF16.F32.PACK_AB R3, RZ, R3 ;  /* 0x00000003ff03923e */ /* 0x000fe200000010ff */
[----:B------:R0:W-:Y:S04]  /*3ab0*/  @!P1 STG.E.U16 desc[UR14][R4.64+0x50], R2 ;  /* 0x0000500204009986 */ /* 0x0001e8000c10150e */
[----:B------:R2:W-:Y:S01]  /*3ac0*/  @!P1 STG.E.U16 desc[UR14][R6.64+0x50], R3 ;  /* 0x0000500306009986 */ /* 0x0005e2000c10150e */
[----:B0-----:R-:W-:-:S07]  /*3ad0*/  LEA.HI R2, R48, 0x3c, RZ, 0x1c ;  /* 0x0000003c30027811 */ /* 0x001fce00078fe0ff */
.L_x_934:
[----:B------:R-:W-:Y:S05]  /*3ae0*/  BSYNC B0 ;  /* 0x0000000000007941 */ /* 0x000fea0003800000 */
.L_x_933:
        /* <DEDUP_REMOVED lines=164> */
.L_x_1002:
        /* <DEDUP_REMOVED lines=9> */
.L_x_932:
[----:B------:R-:W-:Y:S05]  /*45c0*/  WARPSYNC.ALL ;  /* 0x0000000000007948 */ /* 0x000fea0003800000 */
[----:B------:R-:W-:Y:S01]  /*45d0*/  BAR.SYNC.DEFER_BLOCKING 0x0 ;  /* 0x0000000000007b1d */ /* 0x000fe20000010000 */
[C---:B------:R-:W-:Y:S01]  /*45e0*/  ISETP.GE.AND P0, PT, R41.reuse, -0x1ec0, PT ;  /* 0xffffe1402900780c */ /* 0x040fe20003f06270 */
[----:B------:R-:W-:-:S12]  /*45f0*/  VIADD R41, R41, 0x2000 ;  /* 0x0000200029297836 */ /* 0x000fd80000000000 */
[----:B------:R-:W-:Y:S05]  /*4600*/  @!P0 BRA `(.L_x_939) ;  /* 0xffffffe000288947 */ /* 0x000fea000383ffff */
[----:B------:R-:W-:Y:S05]  /*4610*/  EXIT ;  /* 0x000000000000794d */ /* 0x000fea0003800000 */
.L_x_935:
[----:B------:R-:W-:Y:S01]  /*4620*/  HFMA2.MMA R16, -RZ, RZ, 0, 4.76837158203125e-07 ;  /* 0x00000008ff107435 */ /* 0x000fe200000001ff */
[----:B-1----:R-:W-:Y:S01]  /*4630*/  MOV R17, R2 ;  /* 0x0000000200117202 */ /* 0x002fe20000000f00 */
[----:B------:R-:W-:Y:S01]  /*4640*/  IMAD.MOV.U32 R15, RZ, RZ, 0x101f ;  /* 0x0000101fff0f7424 */ /* 0x000fe200078e00ff */
[----:B------:R-:W-:-:S08]  /*4650*/  MOV R14, 0xffff ;  /* 0x0000ffff000e7802 */ /* 0x000fd00000000f00 */
[----:B0-2---:R-:W-:Y:S05]  /*4660*/  WARPSYNC.COLLECTIVE R14, `(.L_x_940) ;  /* 0x000000000e087348 */ /* 0x005fea0003c00000 */
[----:B------:R1:W3:Y:S02]  /*4670*/  SHFL.BFLY P2, R18, R17, R16, R15 ;  /* 0x0c00001011127389 */ /* 0x0002e4000004000f */
[----:B0123--:R-:W-:Y:S01]  /*4680*/  ENDCOLLECTIVE ;  /* 0x000000000000791b */ /* 0x00ffe20003800000 */
.L_x_940:
[----:B------:R-:W-:Y:S01]  /*4690*/  IMAD.MOV.U32 R17, RZ, RZ, R3 ;  /* 0x000000ffff117224 */ /* 0x000fe200078e0003 */
[----:B------:R-:W-:-:S07]  /*46a0*/  MOV R5, R18 ;  /* 0x0000001200057202 */ /* 0x000fce0000000f00 */
[----:B------:R-:W-:Y:S05]  /*46b0*/  WARPSYNC.COLLECTIVE R14, `(.L_x_941) ;  /* 0x000000000e087348 */ /* 0x000fea0003c00000 */
[----:B------:R0:W1:Y:S02]  /*46c0*/  SHFL.BFLY P2, R18, R17, R16, R15 ;  /* 0x0c00001011127389 */ /* 0x000064000004000f */
[----:B01----:R-:W-:Y:S01]  /*46d0*/  ENDCOLLECTIVE ;  /* 0x000000000000791b */ /* 0x003fe20003800000 */
.L_x_941:
[----:B------:R-:W-:-:S05]  /*46e0*/  FADD.FTZ R5, R5, R2 ;  /* 0x0000000205057221 */ /* 0x000fca0000010000 */
[----:B------:R-:W-:Y:S01]  /*46f0*/  MOV R17, R5 ;  /* 0x0000000500117202 */ /* 0x000fe20000000f00 */
[----:B------:R-:W-:Y:S01]  /*4700*/  IMAD.MOV.U32 R16, RZ, RZ, 0x4 ;  /* 0x00000004ff107424 */ /* 0x000fe200078e00ff */
[----:B------:R-:W-:-:S07]  /*4710*/  MOV R4, R18 ;  /* 0x0000001200047202 */ /* 0x000fce0000000f00 */
[----:B------:R-:W-:Y:S05]  /*4720*/  WARPSYNC.COLLECTIVE R14, `(.L_x_942) ;  /* 0x000000000e087348 */ /* 0x000fea0003c00000 */
[----:B------:R0:W1:Y:S02]  /*4730*/  SHFL.BFLY P2, R18, R17, R16, R15 ;  /* 0x0c00001011127389 */ /* 0x000064000004000f */
[----:B01----:R-:W-:Y:S01]  /*4740*/  ENDCOLLECTIVE ;  /* 0x000000000000791b */ /* 0x003fe20003800000 */
.L_x_942:
[----:B------:R-:W-:-:S05]  /*4750*/  FADD.FTZ R4, R4, R3 ;  /* 0x0000000304047221 */ /* 0x000fca0000010000 */
[----:B------:R-:W-:Y:S02]  /*4760*/  MOV R17, R4 ;  /* 0x0000000400117202 */ /* 0x000fe40000000f00 */
[----:B------:R-:W-:-:S07]  /*4770*/  MOV R6, R18 ;  /* 0x0000001200067202 */ /* 0x000fce0000000f00 */
[----:B------:R-:W-:Y:S05]  /*4780*/  WARPSYNC.COLLECTIVE R14, `(.L_x_943) ;  /* 0x000000000e087348 */ /* 0x000fea0003c00000 */
[----:B------:R0:W1:Y:S02]  /*4790*/  SHFL.BFLY P2, R18, R17, R16, R15 ;  /* 0x0c00001011127389 */ /* 0x000064000004000f */
[----:B01----:R-:W-:Y:S01]  /*47a0*/  ENDCOLLECTIVE ;  /* 0x000000000000791b */ /* 0x003fe20003800000 */
.L_x_943:
[----:B------:R-:W-:Y:S01]  /*47b0*/  FADD.FTZ R6, R5, R6 ;  /* 0x0000000605067221 */ /* 0x000fe20000010000 */
[----:B------:R-:W-:-:S04]  /*47c0*/  HFMA2.MMA R16, -RZ, RZ, 0, 1.1920928955078125e-07 ;  /* 0x00000002ff107435 */ /* 0x000fc800000001ff */
[----:B------:R-:W-:Y:S01]  /*47d0*/  MOV R17, R6 ;  /* 0x0000000600117202 */ /* 0x000fe20000000f00 */
[----:B------:R-:W-:-:S07]  /*47e0*/  IMAD.MOV.U32 R7, RZ, RZ, R18 ;  /* 0x000000ffff077224 */ /* 0x000fce00078e0012 */
[----:B------:R-:W-:Y:S05]  /*47f0*/  WARPSYNC.COLLECTIVE R14, `(.L_x_944) ;  /* 0x000000000e087348 */ /* 0x000fea0003c00000 */
[----:B------:R0:W1:Y:S02]  /*4800*/  SHFL.BFLY P2, R18, R17, R16, R15 ;  /* 0x0c00001011127389 */ /* 0x000064000004000f */
[----:B01----:R-:W-:Y:S01]  /*4810*/  ENDCOLLECTIVE ;  /* 0x000000000000791b */ /* 0x003fe20003800000 */
.L_x_944:
[----:B------:R-:W-:-:S05]  /*4820*/  FADD.FTZ R7, R4, R7 ;  /* 0x0000000704077221 */ /* 0x000fca0000010000 */
[----:B------:R-:W-:Y:S01]  /*4830*/  MOV R17, R7 ;  /* 0x0000000700117202 */ /* 0x000fe20000000f00 */
[----:B------:R-:W-:-:S07]  /*4840*/  IMAD.MOV.U32 R9, RZ, RZ, R18 ;  /* 0x000000ffff097224 */ /* 0x000fce00078e0012 */
[----:B------:R-:W-:Y:S05]  /*4850*/  WARPSYNC.COLLECTIVE R14, `(.L_x_945) ;  /* 0x000000000e087348 */ /* 0x000fea0003c00000 */
[----:B------:R0:W1:Y:S02]  /*4860*/  SHFL.BFLY P2, R18, R17, R16, R15 ;  /* 0x0c00001011127389 */ /* 0x000064000004000f */
[----:B01----:R-:W-:Y:S01]  /*4870*/  ENDCOLLECTIVE ;  /* 0x000000000000791b */ /* 0x003fe20003800000 */
.L_x_945:
[----:B------:R-:W-:Y:S01]  /*4880*/  FADD.FTZ R9, R6, R9 ;  /* 0x0000000906097221 */ /* 0x000fe20000010000 */
[----:B------:R-:W-:-:S03]  /*4890*/  HFMA2.MMA R16, -RZ, RZ, 0, 5.9604644775390625e-08 ;  /* 0x00000001ff107435 */ /* 0x000fc600000001ff */
[----:B------:R-:W-:Y:S01]  /*48a0*/  IMAD.MOV.U32 R17, RZ, RZ, R9 ;  /* 0x000000ffff117224 */ /* 0x000fe200078e0009 */
[----:B------:R-:W-:-:S07]  /*48b0*/  MOV R2, R18 ;  /* 0x0000001200027202 */ /* 0x000fce0000000f00 */
[----:B------:R-:W-:Y:S05]  /*48c0*/  WARPSYNC.COLLECTIVE R14, `(.L_x_946) ;  /* 0x000000000e087348 */ /* 0x000fea0003c00000 */
[----:B------:R0:W1:Y:S02]  /*48d0*/  SHFL.BFLY P2, R18, R17, R16, R15 ;  /* 0x0c00001011127389 */ /* 0x000064000004000f */
[----:B01----:R-:W-:Y:S01]  /*48e0*/  ENDCOLLECTIVE ;  /* 0x000000000000791b */ /* 0x003fe20003800000 */
.L_x_946:
[----:B------:R-:W-:-:S04]  /*48f0*/  FADD.FTZ R2, R7, R2 ;  /* 0x0000000207027221 */ /* 0x000fc80000010000 */
[----:B------:R-:W-:Y:S01]  /*4900*/  IMAD.MOV.U32 R17, RZ, RZ, R2 ;  /* 0x000000ffff117224 */ /* 0x000fe200078e0002 */
[----:B------:R-:W-:-:S07]  /*4910*/  MOV R8, R18 ;  /* 0x0000001200087202 */ /* 0x000fce0000000f00 */
[----:B------:R-:W-:Y:S05]  /*4920*/  WARPSYNC.COLLECTIVE R14, `(.L_x_947) ;  /* 0x000000000e087348 */ /* 0x000fea0003c00000 */
[----:B------:R0:W1:Y:S02]  /*4930*/  SHFL.BFLY P2, R18, R17, R16, R15 ;  /* 0x0c00001011127389 */ /* 0x000064000004000f */
[----:B01----:R-:W-:Y:S01]  /*4940*/  ENDCOLLECTIVE ;  /* 0x000000000000791b */ /* 0x003fe20003800000 */
.L_x_947:
[----:B------:R-:W-:Y:S01]  /*4950*/  FADD.FTZ R8, R9, R8 ;  /* 0x0000000809087221 */ /* 0x000fe20000010000 */
[----:B------:R-:W-:Y:S06]  /*4960*/  BRA `(.L_x_948) ;  /* 0xffffffe800e47947 */ /* 0x000fec000383ffff */
.L_x_936:
        /* <DEDUP_REMOVED lines=8> */
.L_x_950:
[----:B------:R-:W-:Y:S05]  /*49f0*/  BSYNC B1 ;  /* 0x0000000000017941 */ /* 0x000fea0003800000 */
.L_x_949:
        /* <DEDUP_REMOVED lines=8> */
.L_x_951:
[----:B------:R-:W-:-:S05]  /*4a80*/  FADD.FTZ R9, R9, R2 ;  /* 0x0000000209097221 */ /* 0x000fca0000010000 */
[----:B------:R-:W-:Y:S01]  /*4a90*/  MOV R17, R9 ;  /* 0x0000000900117202 */ /* 0x000fe20000000f00 */
[----:B------:R-:W-:Y:S01]  /*4aa0*/  IMAD.MOV.U32 R16, RZ, RZ, 0x4 ;  /* 0x00000004ff107424 */ /* 0x000fe200078e00ff */
[----:B------:R-:W-:-:S07]  /*4ab0*/  MOV R8, R18 ;  /* 0x0000001200087202 */ /* 0x000fce0000000f00 */
[----:B------:R-:W-:Y:S05]  /*4ac0*/  WARPSYNC.COLLECTIVE R14, `(.L_x_952) ;  /* 0x000000000e087348 */ /* 0x000fea0003c00000 */
[----:B------:R0:W1:Y:S02]  /*4ad0*/  SHFL.BFLY P2, R18, R17, R16, R15 ;  /* 0x0c00001011127389 */ /* 0x000064000004000f */
[----:B01----:R-:W-:Y:S01]  /*4ae0*/  ENDCOLLECTIVE ;  /* 0x000000000000791b */ /* 0x003fe20003800000 */
.L_x_952:
[----:B------:R-:W-:-:S05]  /*4af0*/  FADD.FTZ R8, R8, R3 ;  /* 0x0000000308087221 */ /* 0x000fca0000010000 */
[----:B------:R-:W-:Y:S02]  /*4b00*/  MOV R17, R8 ;  /* 0x0000000800117202 */ /* 0x000fe40000000f00 */
[----:B------:R-:W-:-:S07]  /*4b10*/  MOV R10, R18 ;  /* 0x00000012000a7202 */ /* 0x000fce0000000f00 */
[----:B------:R-:W-:Y:S05]  /*4b20*/  WARPSYNC.COLLECTIVE R14, `(.L_x_953) ;  /* 0x000000000e087348 */ /* 0x000fea0003c00000 */
[----:B------:R0:W1:Y:S02]  /*4b30*/  SHFL.BFLY P2, R18, R17, R16, R15 ;  /* 0x0c00001011127389 */ /* 0x000064000004000f */
[----:B01----:R-:W-:Y:S01]  /*4b40*/  ENDCOLLECTIVE ;  /* 0x000000000000791b */ /* 0x003fe20003800000 */
.L_x_953:
[----:B------:R-:W-:Y:S01]  /*4b50*/  FADD.FTZ R10, R9, R10 ;  /* 0x0000000a090a7221 */ /* 0x000fe20000010000 */
[----:B------:R-:W-:-:S04]  /*4b60*/  HFMA2.MMA R16, -RZ, RZ, 0, 1.1920928955078125e-07 ;  /* 0x00000002ff107435 */ /* 0x000fc800000001ff */
[----:B------:R-:W-:Y:S01]  /*4b70*/  MOV R17, R10 ;  /* 0x0000000a00117202 */ /* 0x000fe20000000f00 */
[----:B------:R-:W-:-:S07]  /*4b80*/  IMAD.MOV.U32 R11, RZ, RZ, R18 ;  /* 0x000000ffff0b7224 */ /* 0x000fce00078e0012 */
[----:B------:R-:W-:Y:S05]  /*4b90*/  WARPSYNC.COLLECTIVE R14, `(.L_x_954) ;  /* 0x000000000e087348 */ /* 0x000fea0003c00000 */
[----:B------:R0:W1:Y:S02]  /*4ba0*/  SHFL.BFLY P2, R18, R17, R16, R15 ;  /* 0x0c00001011127389 */ /* 0x000064000004000f */
[----:B01----:R-:W-:Y:S01]  /*4bb0*/  ENDCOLLECTIVE ;  /* 0x000000000000791b */ /* 0x003fe20003800000 */
.L_x_954:
[----:B------:R-:W-:-:S05]  /*4bc0*/  FADD.FTZ R11, R8, R11 ;  /* 0x0000000b080b7221 */ /* 0x000fca0000010000 */
[----:B------:R-:W-:Y:S01]  /*4bd0*/  MOV R17, R11 ;  /* 0x0000000b00117202 */ /* 0x000fe20000000f00 */
[----:B------:R-:W-:-:S07]  /*4be0*/  IMAD.MOV.U32 R13, RZ, RZ, R18 ;  /* 0x000000ffff0d7224 */ /* 0x000fce00078e0012 */
[----:B------:R-:W-:Y:S05]  /*4bf0*/  WARPSYNC.COLLECTIVE R14, `(.L_x_955) ;  /* 0x000000000e087348 */ /* 0x000fea0003c00000 */
[----:B------:R0:W1:Y:S02]  /*4c00*/  SHFL.BFLY P2, R18, R17, R16, R15 ;  /* 0x0c00001011127389 */ /* 0x000064000004000f */
[----:B01----:R-:W-:Y:S01]  /*4c10*/  ENDCOLLECTIVE ;  /* 0x000000000000791b */ /* 0x003fe20003800000 */
.L_x_955:
[----:B------:R-:W-:Y:S01]  /*4c20*/  FADD.FTZ R13, R10, R13 ;  /* 0x0000000d0a0d7221 */ /* 0x000fe20000010000 */
[----:B------:R-:W-:-:S03]  /*4c30*/  HFMA2.MMA R16, -RZ, RZ, 0, 5.9604644775390625e-08 ;  /* 0x00000001ff107435 */ /* 0x000fc600000001ff */
[----:B------:R-:W-:Y:S01]  /*4c40*/  IMAD.MOV.U32 R17, RZ, RZ, R13 ;  /* 0x000000ffff117224 */ /* 0x000fe200078e000d */
[----:B------:R-:W-:-:S07]  /*4c50*/  MOV R2, R18 ;  /* 0x0000001200027202 */ /* 0x000fce0000000f00 */
[----:B------:R-:W-:Y:S05]  /*4c60*/  WARPSYNC.COLLECTIVE R14, `(.L_x_956) ;  /* 0x000000000e087348 */ /* 0x000fea0003c00000 */
[----:B------:R0:W1:Y:S02]  /*4c70*/  SHFL.BFLY P2, R18, R17, R16, R15 ;  /* 0x0c00001011127389 */ /* 0x000064000004000f */
[----:B01----:R-:W-:Y:S01]  /*4c80*/  ENDCOLLECTIVE ;  /* 0x000000000000791b */ /* 0x003fe20003800000 */
.L_x_956:
[----:B------:R-:W-:-:S04]  /*4c90*/  FADD.FTZ R2, R11, R2 ;  /* 0x000000020b027221 */ /* 0x000fc80000010000 */
[----:B------:R-:W-:Y:S01]  /*4ca0*/  IMAD.MOV.U32 R17, RZ, RZ, R2 ;  /* 0x000000ffff117224 */ /* 0x000fe200078e0002 */
[----:B------:R-:W-:-:S07]  /*4cb0*/  MOV R12, R18 ;  /* 0x00000012000c7202 */ /* 0x000fce0000000f00 */
[----:B------:R-:W-:Y:S05]  /*4cc0*/  WARPSYNC.COLLECTIVE R14, `(.L_x_957) ;  /* 0x000000000e087348 */ /* 0x000fea0003c00000 */
[----:B------:R0:W1:Y:S02]  /*4cd0*/  SHFL.BFLY P2, R18, R17, R16, R15 ;  /* 0x0c00001011127389 */ /* 0x000064000004000f */
[----:B01----:R-:W-:Y:S01]  /*4ce0*/  ENDCOLLECTIVE ;  /* 0x000000000000791b */ /* 0x003fe20003800000 */
.L_x_957:
[----:B------:R-:W-:Y:S01]  /*4cf0*/  FADD.FTZ R12, R13, R12 ;  /* 0x0000000c0d0c7221 */ /* 0x000fe20000010000 */
[----:B------:R-:W-:Y:S06]  /*4d00*/  BRA `(.L_x_958) ;  /* 0xffffffe800b87947 */ /* 0x000fec000383ffff */
.L_x_937:
        /* <DEDUP_REMOVED lines=8> */
.L_x_960:
[----:B------:R-:W-:Y:S05]  /*4d90*/  BSYNC B1 ;  /* 0x0000000000017941 */ /* 0x000fea0003800000 */
.L_x_959:
        /* <DEDUP_REMOVED lines=8> */
.L_x_961:
[----:B------:R-:W-:Y:S01]  /*4e20*/  FADD.FTZ R9, R9, R2 ;  /* 0x0000000209097221 */ /* 0x000fe20000010000 */
[----:B------:R-:W-:-:S03]  /*4e30*/  HFMA2.MMA R16, -RZ, RZ, 0, 2.384185791015625e-07 ;  /* 0x00000004ff107435 */ /* 0x000fc600000001ff */
[----:B------:R-:W-:Y:S01]  /*4e40*/  IMAD.MOV.U32 R17, RZ, RZ, R9 ;  /* 0x000000ffff117224 */ /* 0x000fe200078e0009 */
[----:B------:R-:W-:-:S07]  /*4e50*/  MOV R8, R18 ;  /* 0x0000001200087202 */ /* 0x000fce0000000f00 */
[----:B------:R-:W-:Y:S05]  /*4e60*/  WARPSYNC.COLLECTIVE R14, `(.L_x_962) ;  /* 0x000000000e087348 */ /* 0x000fea0003c00000 */
[----:B------:R0:W1:Y:S02]  /*4e70*/  SHFL.BFLY P2, R18, R17, R16, R15 ;  /* 0x0c00001011127389 */ /* 0x000064000004000f */
[----:B01----:R-:W-:Y:S01]  /*4e80*/  ENDCOLLECTIVE ;  /* 0x000000000000791b */ /* 0x003fe20003800000 */
.L_x_962:
[----:B------:R-:W-:-:S05]  /*4e90*/  FADD.FTZ R8, R8, R3 ;  /* 0x0000000308087221 */ /* 0x000fca0000010000 */
[----:B------:R-:W-:Y:S02]  /*4ea0*/  MOV R17, R8 ;  /* 0x0000000800117202 */ /* 0x000fe40000000f00 */
[----:B------:R-:W-:-:S07]  /*4eb0*/  MOV R10, R18 ;  /* 0x00000012000a7202 */ /* 0x000fce0000000f00 */
[----:B------:R-:W-:Y:S05]  /*4ec0*/  WARPSYNC.COLLECTIVE R14, `(.L_x_963) ;  /* 0x000000000e087348 */ /* 0x000fea0003c00000 */
[----:B------:R0:W1:Y:S02]  /*4ed0*/  SHFL.BFLY P2, R18, R17, R16, R15 ;  /* 0x0c00001011127389 */ /* 0x000064000004000f */
[----:B01----:R-:W-:Y:S01]  /*4ee0*/  ENDCOLLECTIVE ;  /* 0x000000000000791b */ /* 0x003fe20003800000 */
.L_x_963:
[----:B------:R-:W-:Y:S01]  /*4ef0*/  FADD.FTZ R10, R9, R10 ;  /* 0x0000000a090a7221 */ /* 0x000fe20000010000 */
[----:B------:R-:W-:-:S04]  /*4f00*/  HFMA2.MMA R16, -RZ, RZ, 0, 1.1920928955078125e-07 ;  /* 0x00000002ff107435 */ /* 0x000fc800000001ff */
[----:B------:R-:W-:Y:S01]  /*4f10*/  MOV R17, R10 ;  /* 0x0000000a00117202 */ /* 0x000fe20000000f00 */
[----:B------:R-:W-:-:S07]  /*4f20*/  IMAD.MOV.U32 R11, RZ, RZ, R18 ;  /* 0x000000ffff0b7224 */ /* 0x000fce00078e0012 */
[----:B------:R-:W-:Y:S05]  /*4f30*/  WARPSYNC.COLLECTIVE R14, `(.L_x_964) ;  /* 0x000000000e087348 */ /* 0x000fea0003c00000 */
[----:B------:R0:W1:Y:S02]  /*4f40*/  SHFL.BFLY P2, R18, R17, R16, R15 ;  /* 0x0c00001011127389 */ /* 0x000064000004000f */
[----:B01----:R-:W-:Y:S01]  /*4f50*/  ENDCOLLECTIVE ;  /* 0x000000000000791b */ /* 0x003fe20003800000 */
.L_x_964:
[----:B------:R-:W-:-:S04]  /*4f60*/  FADD.FTZ R11, R8, R11 ;  /* 0x0000000b080b7221 */ /* 0x000fc80000010000 */
[----:B------:R-:W-:Y:S01]  /*4f70*/  IMAD.MOV.U32 R17, RZ, RZ, R11 ;  /* 0x000000ffff117224 */ /* 0x000fe200078e000b */
[----:B------:R-:W-:-:S07]  /*4f80*/  MOV R13, R18 ;  /* 0x00000012000d7202 */ /* 0x000fce0000000f00 */
[----:B------:R-:W-:Y:S05]  /*4f90*/  WARPSYNC.COLLECTIVE R14, `(.L_x_965) ;  /* 0x000000000e087348 */ /* 0x000fea0003c00000 */
[----:B------:R0:W1:Y:S02]  /*4fa0*/  SHFL.BFLY P2, R18, R17, R16, R15 ;  /* 0x0c00001011127389 */ /* 0x000064000004000f */
[----:B01----:R-:W-:Y:S01]  /*4fb0*/  ENDCOLLECTIVE ;  /* 0x000000000000791b */ /* 0x003fe20003800000 */
.L_x_965:
[----:B------:R-:W-:Y:S01]  /*4fc0*/  FADD.FTZ R13, R10, R13 ;  /* 0x0000000d0a0d7221 */ /* 0x000fe20000010000 */
[----:B------:R-:W-:-:S04]  /*4fd0*/  HFMA2.MMA R16, -RZ, RZ, 0, 5.9604644775390625e-08 ;  /* 0x00000001ff107435 */ /* 0x000fc800000001ff */
[----:B------:R-:W-:Y:S02]  /*4fe0*/  MOV R17, R13 ;  /* 0x0000000d00117202 */ /* 0x000fe40000000f00 */
[----:B------:R-:W-:-:S07]  /*4ff0*/  MOV R2, R18 ;  /* 0x0000001200027202 */ /* 0x000fce0000000f00 */
[----:B------:R-:W-:Y:S05]  /*5000*/  WARPSYNC.COLLECTIVE R14, `(.L_x_966) ;  /* 0x000000000e087348 */ /* 0x000fea0003c00000 */
[----:B------:R0:W1:Y:S02]  /*5010*/  SHFL.BFLY P2, R18, R17, R16, R15 ;  /* 0x0c00001011127389 */ /* 0x000064000004000f */
[----:B01----:R-:W-:Y:S01]  /*5020*/  ENDCOLLECTIVE ;  /* 0x000000000000791b */ /* 0x003fe20003800000 */
.L_x_966:
[----:B------:R-:W-:-:S05]  /*5030*/  FADD.FTZ R2, R11, R2 ;  /* 0x000000020b027221 */ /* 0x000fca0000010000 */
[----:B------:R-:W-:Y:S01]  /*5040*/  MOV R17, R2 ;  /* 0x0000000200117202 */ /* 0x000fe20000000f00 */
[----:B------:R-:W-:-:S07]  /*5050*/  IMAD.MOV.U32 R12, RZ, RZ, R18 ;  /* 0x000000ffff0c7224 */ /* 0x000fce00078e0012 */
[----:B------:R-:W-:Y:S05]  /*5060*/  WARPSYNC.COLLECTIVE R14, `(.L_x_967) ;  /* 0x000000000e087348 */ /* 0x000fea0003c00000 */
[----:B------:R0:W1:Y:S02]  /*5070*/  SHFL.BFLY P2, R18, R17, R16, R15 ;  /* 0x0c00001011127389 */ /* 0x000064000004000f */
[----:B01----:R-:W-:Y:S01]  /*5080*/  ENDCOLLECTIVE ;  /* 0x000000000000791b */ /* 0x003fe20003800000 */
.L_x_967:
[----:B------:R-:W-:Y:S01]  /*5090*/  FADD.FTZ R12, R13, R12 ;  /* 0x0000000c0d0c7221 */ /* 0x000fe20000010000 */
[----:B------:R-:W-:Y:S06]  /*50a0*/  BRA `(.L_x_968) ;  /* 0xffffffe800747947 */ /* 0x000fec000383ffff */
.L_x_938:
        /* <DEDUP_REMOVED lines=8> */
.L_x_970:
[----:B------:R-:W-:Y:S05]  /*5130*/  BSYNC B0 ;  /* 0x0000000000007941 */ /* 0x000fea0003800000 */
.L_x_969:
[----:B------:R-:W-:Y:S01]  /*5140*/  HFMA2.MMA R15, -RZ, RZ, 0, 0.000503063201904296875 ;  /* 0x0000101fff0f7435 */ /* 0x000fe200000001ff */
[----:B------:R-:W-:Y:S01]  /*5150*/  MOV R17, R3 ;  /* 0x0000000300117202 */ /* 0x000fe20000000f00 */
[----:B------:R-:W-:Y:S01]  /*5160*/  IMAD.MOV.U32 R16, RZ, RZ, 0x8 ;  /* 0x00000008ff107424 */ /* 0x000fe200078e00ff */
[----:B------:R-:W-:Y:S01]  /*5170*/  MOV R14, 0xffff ;  /* 0x0000ffff000e7802 */ /* 0x000fe20000000f00 */
[----:B------:R-:W-:Y:S01]  /*5180*/  @!P0 VIADD R7, R2, 0x14 ;  /* 0x0000001402078836 */ /* 0x000fe20000000000 */
[----:B------:R-:W-:Y:S01]  /*5190*/  MOV R5, R18 ;  /* 0x0000001200057202 */ /* 0x000fe20000000f00 */
[----:B------:R-:W-:Y:S01]  /*51a0*/  HFMA2.MMA R21, -RZ, RZ, 0, 0 ;  /* 0x00000000ff157435 */ /* 0x000fe200000001ff */
[----:B------:R-:W-:-:S10]  /*51b0*/  @!P0 SHF.L.U32 R10, R50, 0x1, RZ ;  /* 0x00000001320a8819 */ /* 0x000fd400000006ff */
[----:B------:R-:W-:Y:S05]  /*51c0*/  WARPSYNC.COLLECTIVE R14, `(.L_x_971) ;  /* 0x000000000e087348 */ /* 0x000fea0003c00000 */
[----:B------:R0:W1:Y:S02]  /*51d0*/  SHFL.BFLY P2, R18, R17, R16, R15 ;  /* 0x0c00001011127389 */ /* 0x000064000004000f */
[----:B01----:R-:W-:Y:S01]  /*51e0*/  ENDCOLLECTIVE ;  /* 0x000000000000791b */ /* 0x003fe20003800000 */
.L_x_971:
[C---:B------:R-:W-:Y:S01]  /*51f0*/  @!P0 LEA R12, R50.reuse, UR6, 0x7 ;  /* 0x00000006320c8c11 */ /* 0x040fe2000f8e38ff */
[----:B------:R-:W-:Y:S01]  /*5200*/  FADD.FTZ R6, R5, R4 ;  /* 0x0000000405067221 */ /* 0x000fe20000010000 */
[----:B------:R-:W-:Y:S02]  /*5210*/  @!P0 LOP3.LUT R7, R7, R10, RZ, 0x3c, !PT ;  /* 0x0000000a07078212 */ /* 0x000fe400078e3cff */
[----:B------:R-:W-:Y:S02]  /*5220*/  MOV R24, RZ ;  /* 0x000000ff00187202 */ /* 0x000fe40000000f00 */
[----:B------:R-:W-:Y:S01]  /*5230*/  @!P0 LEA R8, R7, R12, 0x2 ;  /* 0x0000000c07088211 */ /* 0x000fe200078e10ff */
[----:B------:R-:W-:Y:S01]  /*5240*/  HFMA2.MMA R12, -RZ, RZ, 0, 0 ;  /* 0x00000000ff0c7435 */ /* 0x000fe200000001ff */
[----:B------:R-:W-:Y:S02]  /*5250*/  MOV R11, RZ ;  /* 0x000000ff000b7202 */ /* 0x000fe40000000f00 */
[----:B------:R-:W-:Y:S01]  /*5260*/  @!P0 LEA R28, R50, UR6, 0x7 ;  /* 0x00000006321c8c11 */ /* 0x000fe2000f8e38ff */
[----:B------:R-:W0:Y:S01]  /*5270*/  @!P0 LDS R10, [R8] ;  /* 0x00000000080a8984 */ /* 0x000e220000000800 */
[----:B------:R-:W-:Y:S01]  /*5280*/  HFMA2.MMA R16, -RZ, RZ, 0, 2.384185791015625e-07 ;  /* 0x00000004ff107435 */ /* 0x000fe200000001ff */
[----:B------:R-:W-:-:S02]  /*5290*/  IMAD.MOV.U32 R17, RZ, RZ, R6 ;  /* 0x000000ffff117224 */ /* 0x000fc400078e0006 */
[----:B------:R1:W2:Y:S01]  /*52a0*/  @!P0 LDS R13, [R8+0x500] ;  /* 0x00050000080d8984 */ /* 0x0002a20000000800 */
[----:B------:R-:W-:Y:S01]  /*52b0*/  FADD.FTZ R5, R18, R3 ;  /* 0x0000000312057221 */ /* 0x000fe20000010000 */
[----:B-1----:R-:W-:-:S07]  /*52c0*/  @!P0 IADD3 R8, R2, 0x28, RZ ;  /* 0x0000002802088810 */ /* 0x002fce0007ffe0ff */
[----:B0-2---:R-:W-:Y:S05]  /*52d0*/  WARPSYNC.COLLECTIVE R14, `(.L_x_972) ;  /* 0x000000000e087348 */ /* 0x005fea0003c00000 */
[----:B------:R1:W3:Y:S02]  /*52e0*/  SHFL.BFLY P2, R18, R17, R16, R15 ;  /* 0x0c00001011127389 */ /* 0x0002e4000004000f */
[----:B0123--:R-:W-:Y:S01]  /*52f0*/  ENDCOLLECTIVE ;  /* 0x000000000000791b */ /* 0x00ffe20003800000 */
.L_x_972:
[----:B------:R-:W-:Y:S02]  /*5300*/  MOV R17, R5 ;  /* 0x0000000500117202 */ /* 0x000fe40000000f00 */
[----:B------:R-:W-:-:S07]  /*5310*/  MOV R9, R18 ;  /* 0x0000001200097202 */ /* 0x000fce0000000f00 */
[----:B------:R-:W-:Y:S05]  /*5320*/  WARPSYNC.COLLECTIVE R14, `(.L_x_973) ;  /* 0x000000000e087348 */ /* 0x000fea0003c00000 */
[----:B------:R0:W1:Y:S02]  /*5330*/  SHFL.BFLY P2, R18, R17, R16, R15 ;  /* 0x0c00001011127389 */ /* 0x000064000004000f */
[----:B01----:R-:W-:Y:S01]  /*5340*/  ENDCOLLECTIVE ;  /* 0x000000000000791b */ /* 0x003fe20003800000 */
.L_x_973:
[----:B------:R-:W-:Y:S02]  /*5350*/  @!P0 IMAD.MOV.U32 R21, RZ, RZ, R10 ;  /* 0x000000ffff158224 */ /* 0x000fe400078e000a */
[----:B------:R-:W-:Y:S01]  /*5360*/  FADD.FTZ R22, R6, R9 ;  /* 0x0000000906167221 */ /* 0x000fe20000010000 */
[----:B------:R-:W-:Y:S01]  /*5370*/  @!P0 MOV R24, R13 ;  /* 0x0000000d00188202 */ /* 0x000fe20000000f00 */
[----:B------:R-:W-:-:S05]  /*5380*/  @!P0 IMAD.SHL.U32 R9, R50, 0x2, RZ ;  /* 0x0000000232098824 */ /* 0x000fca00078e00ff */
[----:B------:R-:W-:Y:S01]  /*5390*/  @!P0 LOP3.LUT R9, R8, R9, RZ, 0x3c, !PT ;  /* 0x0000000908098212 */ /* 0x000fe200078e3cff */
[----:B------:R-:W-:Y:S01]  /*53a0*/  HFMA2.MMA R16, -RZ, RZ, 0, 1.1920928955078125e-07 ;  /* 0x00000002ff107435 */ /* 0x000fe200000001ff */
[----:B------:R-:W-:Y:S01]  /*53b0*/  MOV R17, R22 ;  /* 0x0000001600117202 */ /* 0x000fe20000000f00 */
[----:B------:R-:W-:-:S09]  /*53c0*/  FADD.FTZ R3, R5, R18 ;  /* 0x0000001205037221 */ /* 0x000fd20000010000 */
[----:B------:R-:W-:Y:S05]  /*53d0*/  WARPSYNC.COLLECTIVE R14, `(.L_x_974) ;  /* 0x000000000e087348 */ /* 0x000fea0003c00000 */
[----:B------:R0:W1:Y:S02]  /*53e0*/  SHFL.BFLY P2, R18, R17, R16, R15 ;  /* 0x0c00001011127389 */ /* 0x000064000004000f */
[----:B01----:R-:W-:Y:S01]  /*53f0*/  ENDCOLLECTIVE ;  /* 0x000000000000791b */ /* 0x003fe20003800000 */
.L_x_974:
[----:B------:R-:W-:Y:S01]  /*5400*/  MOV R17, R3 ;  /* 0x0000000300117202 */ /* 0x000fe20000000f00 */
[----:B------:R-:W-:-:S07]  /*5410*/  IMAD.MOV.U32 R7, RZ, RZ, R18 ;  /* 0x000000ffff077224 */ /* 0x000fce00078e0012 */
[----:B------:R-:W-:Y:S05]  /*5420*/  WARPSYNC.COLLECTIVE R14, `(.L_x_975) ;  /* 0x000000000e087348 */ /* 0x000fea0003c00000 */
[----:B------:R0:W1:Y:S02]  /*5430*/  SHFL.BFLY P2, R18, R17, R16, R15 ;  /* 0x0c00001011127389 */ /* 0x000064000004000f */
[----:B01----:R-:W-:Y:S01]  /*5440*/  ENDCOLLECTIVE ;  /* 0x000000000000791b */ /* 0x003fe20003800000 */
.L_x_975:
[----:B------:R-:W-:Y:S01]  /*5450*/  FADD.FTZ R4, R22, R7 ;  /* 0x0000000716047221 */ /* 0x000fe20000010000 */
[----:B------:R-:W-:-:S04]  /*5460*/  HFMA2.MMA R16, -RZ, RZ, 0, 5.9604644775390625e-08 ;  /* 0x00000001ff107435 */ /* 0x000fc800000001ff */
[----:B------:R-:W-:Y:S01]  /*5470*/  MOV R17, R4 ;  /* 0x0000000400117202 */ /* 0x000fe20000000f00 */
[----:B------:R-:W-:-:S07]  /*5480*/  FADD.FTZ R3, R3, R18 ;  /* 0x0000001203037221 */ /* 0x000fce0000010000 */
[----:B------:R-:W-:Y:S05]  /*5490*/  WARPSYNC.COLLECTIVE R14, `(.L_x_976) ;  /* 0x000000000e087348 */ /* 0x000fea0003c00000 */
[----:B------:R0:W1:Y:S02]  /*54a0*/  SHFL.BFLY P2, R18, R17, R16, R15 ;  /* 0x0c00001011127389 */ /* 0x000064000004000f */
[----:B01----:R-:W-:Y:S01]  /*54b0*/  ENDCOLLECTIVE ;  /* 0x000000000000791b */ /* 0x003fe20003800000 */
.L_x_976:
[----:B------:R-:W-:Y:S01]  /*54c0*/  MOV R17, R3 ;  /* 0x0000000300117202 */ /* 0x000fe20000000f00 */
[----:B------:R-:W-:-:S07]  /*54d0*/  IMAD.MOV.U32 R5, RZ, RZ, R18 ;  /* 0x000000ffff057224 */ /* 0x000fce00078e0012 */
[----:B------:R-:W-:Y:S05]  /*54e0*/  WARPSYNC.COLLECTIVE R14, `(.L_x_977) ;  /* 0x000000000e087348 */ /* 0x000fea0003c00000 */
[----:B------:R0:W1:Y:S02]  /*54f0*/  SHFL.BFLY P2, R18, R17, R16, R15 ;  /* 0x0c00001011127389 */ /* 0x000064000004000f */
[----:B01----:R-:W-:Y:S01]  /*5500*/  ENDCOLLECTIVE ;  /* 0x000000000000791b */ /* 0x003fe20003800000 */
.L_x_977:
[----:B------:R-:W-:Y:S01]  /*5510*/  FADD.FTZ R4, R4, R5 ;  /* 0x0000000504047221 */ /* 0x000fe20000010000 */
[----:B------:R-:W-:Y:S01]  /*5520*/  MOV R17, R21 ;  /* 0x0000001500117202 */ /* 0x000fe20000000f00 */
[----:B------:R-:W-:Y:S01]  /*5530*/  IMAD.MOV.U32 R16, RZ, RZ, 0x8 ;  /* 0x00000008ff107424 */ /* 0x000fe200078e00ff */
[----:B------:R-:W-:-:S07]  /*5540*/  MOV R6, R18 ;  /* 0x0000001200067202 */ /* 0x000fce0000000f00 */
[----:B------:R-:W-:Y:S05]  /*5550*/  WARPSYNC.COLLECTIVE R14, `(.L_x_978) ;  /* 0x000000000e087348 */ /* 0x000fea0003c00000 */
[----:B------:R0:W1:Y:S02]  /*5560*/  SHFL.BFLY P2, R18, R17, R16, R15 ;  /* 0x0c00001011127389 */ /* 0x000064000004000f */
[----:B01----:R-:W-:Y:S01]  /*5570*/  ENDCOLLECTIVE ;  /* 0x000000000000791b */ /* 0x003fe20003800000 */
.L_x_978:
[----:B------:R-:W-:Y:S01]  /*5580*/  FADD.FTZ R32, R3, R6 ;  /* 0x0000000603207221 */ /* 0x000fe20000010000 */
[----:B------:R-:W-:Y:S02]  /*5590*/  MOV R17, R24 ;  /* 0x0000001800117202 */ /* 0x000fe40000000f00 */
[----:B------:R-:W-:-:S07]  /*55a0*/  MOV R20, R18 ;  /* 0x0000001200147202 */ /* 0x000fce0000000f00 */
[----:B------:R-:W-:Y:S05]  /*55b0*/  WARPSYNC.COLLECTIVE R14, `(.L_x_979) ;  /* 0x000000000e087348 */ /* 0x000fea0003c00000 */
[----:B------:R0:W1:Y:S02]  /*55c0*/  SHFL.BFLY P2, R18, R17, R16, R15 ;  /* 0x0c00001011127389 */ /* 0x000064000004000f */
[----:B01----:R-:W-:Y:S01]  /*55d0*/  ENDCOLLECTIVE ;  /* 0x000000000000791b */ /* 0x003fe20003800000 */
.L_x_979:
[----:B------:R-:W-:Y:S01]  /*55e0*/  FADD.FTZ R20, R20, R21 ;  /* 0x0000001514147221 */ /* 0x000fe20000010000 */
[----:B------:R-:W-:-:S04]  /*55f0*/  HFMA2.MMA R16, -RZ, RZ, 0, 2.384185791015625e-07 ;  /* 0x00000004ff107435 */ /* 0x000fc800000001ff */
[----:B------:R-:W-:Y:S02]  /*5600*/  MOV R17, R20 ;  /* 0x0000001400117202 */ /* 0x000fe40000000f00 */
[----:B------:R-:W-:-:S07]  /*5610*/  MOV R19, R18 ;  /* 0x0000001200137202 */ /* 0x000fce0000000f00 */
[----:B------:R-:W-:Y:S05]  /*5620*/  WARPSYNC.COLLECTIVE R14, `(.L_x_980) ;  /* 0x000000000e087348 */ /* 0x000fea0003c00000 */
[----:B------:R0:W1:Y:S02]  /*5630*/  SHFL.BFLY P2, R18, R17, R16, R15 ;  /* 0x0c00001011127389 */ /* 0x000064000004000f */
[----:B01----:R-:W-:Y:S01]  /*5640*/  ENDCOLLECTIVE ;  /* 0x000000000000791b */ /* 0x003fe20003800000 */
.L_x_980:
[----:B------:R-:W-:-:S04]  /*5650*/  FADD.FTZ R19, R19, R24 ;  /* 0x0000001813137221 */ /* 0x000fc80000010000 */
[----:B------:R-:W-:Y:S01]  /*5660*/  IMAD.MOV.U32 R17, RZ, RZ, R19 ;  /* 0x000000ffff117224 */ /* 0x000fe200078e0013 */
[----:B------:R-:W-:-:S07]  /*5670*/  MOV R21, R18 ;  /* 0x0000001200157202 */ /* 0x000fce0000000f00 */
[----:B------:R-:W-:Y:S05]  /*5680*/  WARPSYNC.COLLECTIVE R14, `(.L_x_981) ;  /* 0x000000000e087348 */ /* 0x000fea0003c00000 */
[----:B------:R0:W1:Y:S02]  /*5690*/  SHFL.BFLY P2, R18, R17, R16, R15 ;  /* 0x0c00001011127389 */ /* 0x000064000004000f */
[----:B01----:R-:W-:Y:S01]  /*56a0*/  ENDCOLLECTIVE ;  /* 0x000000000000791b */ /* 0x003fe20003800000 */
.L_x_981:
        /* <DEDUP_REMOVED lines=10> */
.L_x_982:
[----:B------:R0:W1:Y:S04]  /*5750*/  @!P0 LDS R23, [R9] ;  /* 0x0000000009178984 */ /* 0x0000680000000800 */
[----:B------:R0:W2:Y:S01]  /*5760*/  @!P0 LDS R25, [R9+0x500] ;  /* 0x0005000009198984 */ /* 0x0000a20000000800 */
[----:B------:R-:W-:Y:S02]  /*5770*/  MOV R17, R22 ;  /* 0x0000001600117202 */ /* 0x000fe40000000f00 */
[----:B------:R-:W-:-:S07]  /*5780*/  MOV R8, R18 ;  /* 0x0000001200087202 */ /* 0x000fce0000000f00 */
[----:B012---:R-:W-:Y:S05]  /*5790*/  WARPSYNC.COLLECTIVE R14, `(.L_x_983) ;  /* 0x000000000e087348 */ /* 0x007fea0003c00000 */
[----:B------:R3:W4:Y:S02]  /*57a0*/  SHFL.BFLY P2, R18, R17, R16, R15 ;  /* 0x0c00001011127389 */ /* 0x000724000004000f */
[----:B01234-:R-:W-:Y:S01]  /*57b0*/  ENDCOLLECTIVE ;  /* 0x000000000000791b */ /* 0x01ffe20003800000 */
.L_x_983:
        /* <DEDUP_REMOVED lines=10> */
.L_x_984:
        /* <DEDUP_REMOVED lines=8> */
.L_x_985:
[----:B------:R-:W-:Y:S01]  /*58e0*/  FADD.FTZ R20, R21, R20 ;  /* 0x0000001415147221 */ /* 0x000fe20000010000 */
[----:B------:R-:W-:Y:S01]  /*58f0*/  HFMA2.MMA R16, -RZ, RZ, 0, 4.76837158203125e-07 ;  /* 0x00000008ff107435 */ /* 0x000fe200000001ff */
[----:B------:R-:W-:Y:S02]  /*5900*/  MOV R17, R12 ;  /* 0x0000000c00117202 */ /* 0x000fe40000000f00 */
[----:B------:R-:W-:-:S08]  /*5910*/  MOV R19, R18 ;  /* 0x0000001200137202 */ /* 0x000fd00000000f00 */
[----:B------:R-:W-:Y:S05]  /*5920*/  WARPSYNC.COLLECTIVE R14, `(.L_x_986) ;  /* 0x000000000e087348 */ /* 0x000fea0003c00000 */
[----:B------:R0:W1:Y:S02]  /*5930*/  SHFL.BFLY P2, R18, R17, R16, R15 ;  /* 0x0c00001011127389 */ /* 0x000064000004000f */
[----:B01----:R-:W-:Y:S01]  /*5940*/  ENDCOLLECTIVE ;  /* 0x000000000000791b */ /* 0x003fe20003800000 */
.L_x_986:
[----:B------:R-:W-:Y:S01]  /*5950*/  FADD.FTZ R19, R22, R19 ;  /* 0x0000001316137221 */ /* 0x000fe20000010000 */
[----:B------:R-:W-:Y:S01]  /*5960*/  MOV R17, R11 ;  /* 0x0000000b00117202 */ /* 0x000fe20000000f00 */
[----:B------:R-:W-:-:S07]  /*5970*/  IMAD.MOV.U32 R13, RZ, RZ, R18 ;  /* 0x000000ffff0d7224 */ /* 0x000fce00078e0012 */
[----:B------:R-:W-:Y:S05]  /*5980*/  WARPSYNC.COLLECTIVE R14, `(.L_x_987) ;  /* 0x000000000e087348 */ /* 0x000fea0003c00000 */
[----:B------:R0:W1:Y:S02]  /*5990*/  SHFL.BFLY P2, R18, R17, R16, R15 ;  /* 0x0c00001011127389 */ /* 0x000064000004000f */
[----:B01----:R-:W-:Y:S01]  /*59a0*/  ENDCOLLECTIVE ;  /* 0x000000000000791b */ /* 0x003fe20003800000 */
.L_x_987:
[----:B------:R-:W-:Y:S01]  /*59b0*/  FADD.FTZ R13, R13, R12 ;  /* 0x0000000c0d0d7221 */ /* 0x000fe20000010000 */
[----:B------:R-:W-:-:S03]  /*59c0*/  HFMA2.MMA R16, -RZ, RZ, 0, 2.384185791015625e-07 ;  /* 0x00000004ff107435 */ /* 0x000fc600000001ff */
[----:B------:R-:W-:Y:S01]  /*59d0*/  IMAD.MOV.U32 R17, RZ, RZ, R13 ;  /* 0x000000ffff117224 */ /* 0x000fe200078e000d */
[----:B------:R-:W-:-:S07]  /*59e0*/  MOV R26, R18 ;  /* 0x00000012001a7202 */ /* 0x000fce0000000f00 */
[----:B------:R-:W-:Y:S05]  /*59f0*/  WARPSYNC.COLLECTIVE R14, `(.L_x_988) ;  /* 0x000000000e087348 */ /* 0x000fea0003c00000 */
[----:B------:R0:W1:Y:S02]  /*5a00*/  SHFL.BFLY P2, R18, R17, R16, R15 ;  /* 0x0c00001011127389 */ /* 0x000064000004000f */
[----:B01----:R-:W-:Y:S01]  /*5a10*/  ENDCOLLECTIVE ;  /* 0x000000000000791b */ /* 0x003fe20003800000 */
.L_x_988:
[----:B------:R-:W-:-:S05]  /*5a20*/  FADD.FTZ R23, R26, R11 ;  /* 0x0000000b1a177221 */ /* 0x000fca0000010000 */
[----:B------:R-:W-:Y:S02]  /*5a30*/  MOV R17, R23 ;  /* 0x0000001700117202 */ /* 0x000fe40000000f00 */
[----:B------:R-:W-:-:S07]  /*5a40*/  MOV R12, R18 ;  /* 0x00000012000c7202 */ /* 0x000fce0000000f00 */
[----:B------:R-:W-:Y:S05]  /*5a50*/  WARPSYNC.COLLECTIVE R14, `(.L_x_989) ;  /* 0x000000000e087348 */ /* 0x000fea0003c00000 */
[----:B------:R0:W1:Y:S02]  /*5a60*/  SHFL.BFLY P2, R18, R17, R16, R15 ;  /* 0x0c00001011127389 */ /* 0x000064000004000f */
[----:B01----:R-:W-:Y:S01]  /*5a70*/  ENDCOLLECTIVE ;  /* 0x000000000000791b */ /* 0x003fe20003800000 */
.L_x_989:
        /* <DEDUP_REMOVED lines=10> */
.L_x_990:
        /* <DEDUP_REMOVED lines=8> */
.L_x_991:
        /* <DEDUP_REMOVED lines=8> */
.L_x_992:
        /* <DEDUP_REMOVED lines=11> */
.L_x_993:
        /* <DEDUP_REMOVED lines=10> */
.L_x_994:
[----:B------:R-:W-:Y:S01]  /*5d70*/  FADD.FTZ R26, R26, R29 ;  /* 0x0000001d1a1a7221 */ /* 0x000fe20000010000 */
[----:B------:R-:W-:Y:S01]  /*5d80*/  @!P0 IMAD.WIDE R6, R25, 0x2, R6 ;  /* 0x0000000219068825 */ /* 0x000fe200078e0206 */
[----:B------:R-:W-:-:S03]  /*5d90*/  MOV R17, R8 ;  /* 0x0000000800117202 */ /* 0x000fc60000000f00 */
[----:B------:R-:W-:-:S07]  /*5da0*/  IMAD.MOV.U32 R30, RZ, RZ, R18 ;  /* 0x000000ffff1e7224 */ /* 0x000fce00078e0012 */
[----:B------:R-:W-:Y:S05]  /*5db0*/  WARPSYNC.COLLECTIVE R14, `(.L_x_995) ;  /* 0x000000000e087348 */ /* 0x000fea0003c00000 */
[----:B------:R0:W1:Y:S02]  /*5dc0*/  SHFL.BFLY P2, R18, R17, R16, R15 ;  /* 0x0c00001011127389 */ /* 0x000064000004000f */
[----:B01----:R-:W-:Y:S01]  /*5dd0*/  ENDCOLLECTIVE ;  /* 0x000000000000791b */ /* 0x003fe20003800000 */
.L_x_995:
[----:B------:R-:W-:Y:S01]  /*5de0*/  FADD.FTZ R30, R30, R9 ;  /* 0x000000091e1e7221 */ /* 0x000fe20000010000 */
[----:B------:R-:W-:-:S03]  /*5df0*/  HFMA2.MMA R16, -RZ, RZ, 0, 2.384185791015625e-07 ;  /* 0x00000004ff107435 */ /* 0x000fc600000001ff */
[----:B------:R-:W-:Y:S01]  /*5e00*/  IMAD.MOV.U32 R17, RZ, RZ, R30 ;  /* 0x000000ffff117224 */ /* 0x000fe200078e001e */
[----:B------:R-:W-:-:S07]  /*5e10*/  MOV R11, R18 ;  /* 0x00000012000b7202 */ /* 0x000fce0000000f00 */
[----:B------:R-:W-:Y:S05]  /*5e20*/  WARPSYNC.COLLECTIVE R14, `(.L_x_996) ;  /* 0x000000000e087348 */ /* 0x000fea0003c00000 */
[----:B------:R0:W1:Y:S02]  /*5e30*/  SHFL.BFLY P2, R18, R17, R16, R15 ;  /* 0x0c00001011127389 */ /* 0x000064000004000f */
[----:B01----:R-:W-:Y:S01]  /*5e40*/  ENDCOLLECTIVE ;  /* 0x000000000000791b */ /* 0x003fe20003800000 */
.L_x_996:
[----:B------:R-:W-:Y:S02]  /*5e50*/  FADD.FTZ R24, R11, R8 ;  /* 0x000000080b187221 */ /* 0x000fe40000010000 */
[----:B------:R-:W0:Y:S03]  /*5e60*/  @!P0 LDC.64 R10, c[0x0][0x220] ;  /* 0x00008800ff0a8b82 */ /* 0x000e260000000a00 */
[----:B------:R-:W-:Y:S02]  /*5e70*/  MOV R17, R24 ;  /* 0x0000001800117202 */ /* 0x000fe40000000f00 */
[----:B------:R-:W-:-:S07]  /*5e80*/  MOV R9, R18 ;  /* 0x0000001200097202 */ /* 0x000fce0000000f00 */
[----:B0-----:R-:W-:Y:S05]  /*5e90*/  WARPSYNC.COLLECTIVE R14, `(.L_x_997) ;  /* 0x000000000e087348 */ /* 0x001fea0003c00000 */
[----:B------:R1:W2:Y:S02]  /*5ea0*/  SHFL.BFLY P2, R18, R17, R16, R15 ;  /* 0x0c00001011127389 */ /* 0x0002a4000004000f */
[----:B012---:R-:W-:Y:S01]  /*5eb0*/  ENDCOLLECTIVE ;  /* 0x000000000000791b */ /* 0x007fe20003800000 */
.L_x_997:
        /* <DEDUP_REMOVED lines=9> */
.L_x_998:
        /* <DEDUP_REMOVED lines=11> */
.L_x_999:
        /* <DEDUP_REMOVED lines=14> */
.L_x_1000:
        /* <DEDUP_REMOVED lines=11> */
.L_x_1001:
[----:B------:R-:W-:Y:S01]  /*6190*/  FADD.FTZ R21, R30, R21 ;  /* 0x000000151e157221 */ /* 0x000fe20000010000 */
[----:B------:R-:W-:Y:S06]  /*61a0*/  BRA `(.L_x_1002) ;  /* 0xffffffe000e07947 */ /* 0x000fec000383ffff */
.L_x_1003:
        /* <DEDUP_REMOVED lines=13> */
.L_x_3839:


//--------------------- .text._ZN13group_norm_v218gn_bwd_cuda_kernelI13__nv_bfloat16Li320ELi1ELi16ELi20ELi1024ELb1ELb1ELi8ELi320ELi320ELi4ELb1ELi1ELb0ELb0ELNS_15WgradSyncMethodE3ENS_16CompileConditionILi900EEEEEvPT_S6_S6_PKS5_S8_S8_S8_PKfflPfPj --------------------------
	.section	.text._ZN13group_norm_v218gn_bwd_cuda_kernelI13__nv_bfloat16Li320ELi1ELi16ELi20ELi1024ELb1ELb1ELi8ELi320ELi320ELi4ELb1ELi1ELb0ELb0ELNS_15WgradSyncMethodE3ENS_16CompileConditionILi900EEEEEvPT_S6_S6_PKS5_S8_S8_S8_PKfflPfPj,"ax",@progbits
	.align	128
        .global         _ZN13group_norm_v218gn_bwd_cuda_kernelI13__nv_bfloat16Li320ELi1ELi16ELi20ELi1024ELb1ELb1ELi8ELi320ELi320ELi4ELb1ELi1ELb0ELb0ELNS_15WgradSyncMethodE3ENS_16CompileConditionILi900EEEEEvPT_S6_S6_PKS5_S8_S8_S8_PKfflPfPj
        .type           _ZN13group_norm_v218gn_bwd_cuda_kernelI13__nv_bfloat16Li320ELi1ELi16ELi20ELi1024ELb1ELb1ELi8ELi320ELi320ELi4ELb1ELi1ELb0ELb0ELNS_15WgradSyncMethodE3ENS_16CompileConditionILi900EEEEEvPT_S6_S6_PKS5_S8_S8_S8_PKfflPfPj,@function
        .size           _ZN13group_norm_v218gn_bwd_cuda_kernelI13__nv_bfloat16Li320ELi1ELi16ELi20ELi1024ELb1ELb1ELi8ELi320ELi320ELi4ELb1ELi1ELb0ELb0ELNS_15WgradSyncMethodE3ENS_16CompileConditionILi900EEEEEvPT_S6_S6_PKS5_S8_S8_S8_PKfflPfPj,(.L_x_3840 - _ZN13group_norm_v218gn_bwd_cuda_kernelI13__nv_bfloat16Li320ELi1ELi16ELi20ELi1024ELb1ELb1ELi8ELi320ELi320ELi4ELb1ELi1ELb0ELb0ELNS_15WgradSyncMethodE3ENS_16CompileConditionILi900EEEEEvPT_S6_S6_PKS5_S8_S8_S8_PKfflPfPj)
        .other          _ZN13group_norm_v218gn_bwd_cuda_kernelI13__nv_bfloat16Li320ELi1ELi16ELi20ELi1024ELb1ELb1ELi8ELi320ELi320ELi4ELb1ELi1ELb0ELb0ELNS_15WgradSyncMethodE3ENS_16CompileConditionILi900EEEEEvPT_S6_S6_PKS5_S8_S8_S8_PKfflPfPj,@"STO_CUDA_ENTRY STV_DEFAULT"
_ZN13group_norm_v218gn_bwd_cuda_kernelI13__nv_bfloat16Li320ELi1ELi16ELi20ELi1024ELb1ELb1ELi8ELi320ELi320ELi4ELb1ELi1ELb0ELb0ELNS_15WgradSyncMethodE3ENS_16CompileConditionILi900EEEEEvPT_S6_S6_PKS5_S8_S8_S8_PKfflPfPj:
.text._ZN13group_norm_v218gn_bwd_cuda_kernelI13__nv_bfloat16Li320ELi1ELi16ELi20ELi1024ELb1ELb1ELi8ELi320ELi320ELi4ELb1ELi1ELb0ELb0ELNS_15WgradSyncMethodE3ENS_16CompileConditionILi900EEEEEvPT_S6_S6_PKS5_S8_S8_S8_PKfflPfPj:
        /* <DEDUP_REMOVED lines=29> */
.L_x_1006:
[----:B------:R-:W2:Y:S04]  /*01d0*/  LD.E.STRONG.GPU R4, desc[UR8][R2.64] ;  /* 0x0000000802047980 */ /* 0x000ea8000c10f900 */
[----:B--2---:R-:W-:Y:S01]  /*01e0*/  CCTL.IVALL ;  /* 0x00000000ff00798f */ /* 0x004fe20002000000 */
[----:B------:R-:W-:Y:S05]  /*01f0*/  YIELD ;  /* 0x0000000000007946 */ /* 0x000fea0003800000 */
[----:B-----5:R-:W-:-:S04]  /*0200*/  LOP3.LUT R4, R4, R7, RZ, 0x3c, !PT ;  /* 0x0000000704047212 */ /* 0x020fc800078e3cff */
[----:B------:R-:W-:-:S13]  /*0210*/  ISETP.GT.AND P0, PT, R4, -0x1, PT ;  /* 0xffffffff0400780c */ /* 0x000fda0003f04270 */
[----:B------:R-:W-:Y:S05]  /*0220*/  @P0 BRA `(.L_x_1006) ;  /* 0xfffffffc00e80947 */ /* 0x000fea000383ffff */
.L_x_1005:
[----:B------:R-:W-:Y:S05]  /*0230*/  WARPSYNC.ALL ;  /* 0x0000000000007948 */ /* 0x000fea0003800000 */
[----:B------:R-:W-:Y:S06]  /*0240*/  BAR.SYNC.DEFER_BLOCKING 0x0 ;  /* 0x0000000000007b1d */ /* 0x000fec0000010000 */
[----:B------:R-:W-:Y:S05]  /*0250*/  BRA `(.L_x_1007) ;  /* 0x00000024008c7947 */ /* 0x000fea0003800000 */
.L_x_1004:
[----:B------:R-:W0:Y:S01]  /*0260*/  S2R R2, SR_TID.X ;  /* 0x0000000000027919 */ /* 0x000e220000002100 */
[----:B------:R-:W1:Y:S08]  /*0270*/  LDC.64 R16, c[0x0][0x238] ;  /* 0x00008e00ff107b82 */ /* 0x000e700000000a00 */
[----:B------:R-:W2:Y:S01]  /*0280*/  LDC.64 R14, c[0x0][0x240] ;  /* 0x00009000ff0e7b82 */ /* 0x000ea20000000a00 */
[----:B0-----:R-:W-:-:S05]  /*0290*/  IMAD.WIDE.U32 R6, R2, -0x33333333, RZ ;  /* 0xcccccccd02067825 */ /* 0x001fca00078e00ff */
[----:B------:R-:W-:-:S05]  /*02a0*/  SHF.R.U32.HI R21, RZ, 0x6, R7 ;  /* 0x00000006ff157819 */ /* 0x000fca0000011607 */
[----:B------:R-:W-:-:S04]  /*02b0*/  IMAD R3, R21, -0x50, R2 ;  /* 0xffffffb015037824 */ /* 0x000fc800078e0202 */
[----:B------:R-:W-:-:S04]  /*02c0*/  IMAD.SHL.U32 R56, R3, 0x4, RZ ;  /* 0x0000000403387824 */ /* 0x000fc800078e00ff */
[----:B-1----:R-:W-:-:S04]  /*02d0*/  IMAD.WIDE R16, R56, 0x2, R16 ;  /* 0x0000000238107825 */ /* 0x002fc800078e0210 */
[----:B--2---:R-:W-:Y:S02]  /*02e0*/  IMAD.WIDE R14, R56, 0x2, R14 ;  /* 0x00000002380e7825 */ /* 0x004fe400078e020e */
[----:B------:R-:W2:Y:S04]  /*02f0*/  LDG.E.64.CONSTANT R16, desc[UR8][R16.64] ;  /* 0x0000000810107981 */ /* 0x000ea8000c1e9b00 */
[----:B------:R-:W3:Y:S01]  /*0300*/  LDG.E.64.CONSTANT R14, desc[UR8][R14.64] ;  /* 0x000000080e0e7981 */ /* 0x000ee2000c1e9b00 */
[----:B------:R-:W-:Y:S01]  /*0310*/  SHF.R.S32.HI R11, RZ, 0x1f, R2 ;  /* 0x0000001fff0b7819 */ /* 0x000fe20000011402 */
[----:B------:R-:W-:Y:S01]  /*0320*/  IMAD.WIDE.U32 R6, R3, -0x33333333, RZ ;  /* 0xcccccccd03067825 */ /* 0x000fe200078e00ff */
[----:B------:R-:W-:Y:S01]  /*0330*/  MOV R4, 0x400 ;  /* 0x0000040000047802 */ /* 0x000fe20000000f00 */
[----:B------:R-:W0:Y:S01]  /*0340*/  S2R R12, SR_CgaCtaId ;  /* 0x00000000000c7919 */ /* 0x000e220000008800 */
[----:B------:R-:W-:-:S02]  /*0350*/  LEA.HI R10, R11, R2, RZ, 0x2 ;  /* 0x000000020b0a7211 */ /* 0x000fc400078f10ff */
[----:B------:R-:W-:Y:S02]  /*0360*/  CS2R R32, SRZ ;  /* 0x0000000000207805 */ /* 0x000fe4000001ff00 */
[----:B------:R-:W-:Y:S02]  /*0370*/  IADD3 R9, R4, 0x2800, RZ ;  /* 0x0000280004097810 */ /* 0x000fe40007ffe0ff */
[----:B------:R-:W-:Y:S02]  /*0380*/  CS2R R30, SRZ ;  /* 0x00000000001e7805 */ /* 0x000fe4000001ff00 */
[----:B------:R-:W-:Y:S02]  /*0390*/  SHF.R.S32.HI R4, RZ, 0x2, R10 ;  /* 0x00000002ff047819 */ /* 0x000fe4000001140a */
[----:B------:R-:W-:Y:S02]  /*03a0*/  CS2R R28, SRZ ;  /* 0x00000000001c7805 */ /* 0x000fe4000001ff00 */
[----:B------:R-:W-:-:S02]  /*03b0*/  SHF.L.U32 R8, R0, 0x3, RZ ;  /* 0x0000000300087819 */ /* 0x000fc400000006ff */
[----:B------:R-:W-:Y:S02]  /*03c0*/  CS2R R26, SRZ ;  /* 0x00000000001a7805 */ /* 0x000fe4000001ff00 */
[C---:B------:R-:W-:Y:S01]  /*03d0*/  IADD3 R13, R4.reuse, 0xa0, RZ ;  /* 0x000000a0040d7810 */ /* 0x040fe20007ffe0ff */
[----:B------:R-:W-:Y:S01]  /*03e0*/  VIADD R19, R4, 0xf0 ;  /* 0x000000f004137836 */ /* 0x000fe20000000000 */
[----:B------:R-:W-:Y:S01]  /*03f0*/  LOP3.LUT R8, R8, 0x3f8, RZ, 0xc0, !PT ;  /* 0x000003f808087812 */ /* 0x000fe200078ec0ff */
[----:B------:R-:W-:Y:S01]  /*0400*/  UMOV UR4, URZ ;  /* 0x0000003f00047c82 */ /* 0x000fe20008000000 */
[----:B------:R-:W-:Y:S02]  /*0410*/  SHF.R.S32.HI R18, RZ, 0x1f, R13 ;  /* 0x0000001fff127819 */ /* 0x000fe4000001140d */
[----:B------:R-:W-:Y:S02]  /*0420*/  IADD3 R22, R8, R21, RZ ;  /* 0x0000001508167210 */ /* 0x000fe40007ffe0ff */
[----:B------:R-:W-:-:S02]  /*0430*/  SHF.R.S32.HI R20, RZ, 0x1f, R19 ;  /* 0x0000001fff147819 */ /* 0x000fc40000011413 */
[----:B------:R-:W-:Y:S02]  /*0440*/  LEA.HI R11, R11, R2, RZ, 0x4 ;  /* 0x000000020b0b7211 */ /* 0x000fe400078f20ff */
[----:B------:R-:W-:Y:S02]  /*0450*/  LEA.HI R18, R18, R13, RZ, 0x2 ;  /* 0x0000000d12127211 */ /* 0x000fe400078f10ff */
[----:B------:R-:W-:Y:S02]  /*0460*/  LEA.HI R20, R20, R19, RZ, 0x2 ;  /* 0x0000001314147211 */ /* 0x000fe400078f10ff */
[----:B------:R-:W-:Y:S02]  /*0470*/  SHF.R.U32.HI R18, RZ, 0x2, R18 ;  /* 0x00000002ff127819 */ /* 0x000fe40000011612 */
[----:B------:R-:W-:Y:S02]  /*0480*/  SHF.R.U32.HI R20, RZ, 0x2, R20 ;  /* 0x00000002ff147819 */ /* 0x000fe40000011614 */
[----:B------:R-:W-:-:S02]  /*0490*/  SHF.R.U32.HI R7, RZ, 0x2, R7 ;  /* 0x00000002ff077819 */ /* 0x000fc40000011607 */
[----:B0-----:R-:W-:Y:S01]  /*04a0*/  LEA R6, R12, R9, 0x18 ;  /* 0x000000090c067211 */ /* 0x001fe200078ec0ff */
[----:B------:R-:W-:-:S04]  /*04b0*/  VIADD R9, R4, 0x50 ;  /* 0x0000005004097836 */ /* 0x000fc80000000000 */
[----:B------:R-:W-:Y:S01]  /*04c0*/  IMAD R3, R3, 0x28, R6 ;  /* 0x0000002803037824 */ /* 0x000fe200078e0206 */
[----:B------:R-:W-:-:S04]  /*04d0*/  SHF.R.S32.HI R12, RZ, 0x1f, R9 ;  /* 0x0000001fff0c7819 */ /* 0x000fc80000011409 */
[----:B------:R-:W-:Y:S02]  /*04e0*/  LEA R8, R21, R3, 0x3 ;  /* 0x0000000315087211 */ /* 0x000fe400078e18ff */
[----:B------:R-:W-:Y:S02]  /*04f0*/  LOP3.LUT R3, R10, 0xfffffffc, RZ, 0xc0, !PT ;  /* 0xfffffffc0a037812 */ /* 0x000fe400078ec0ff */
[----:B------:R-:W-:Y:S02]  /*0500*/  LEA.HI R12, R12, R9, RZ, 0x2 ;  /* 0x000000090c0c7211 */ /* 0x000fe400078f10ff */
[----:B------:R-:W-:Y:S02]  /*0510*/  SHF.R.U32.HI R10, RZ, 0x4, R11 ;  /* 0x00000004ff0a7819 */ /* 0x000fe4000001160b */
[----:B------:R-:W-:Y:S02]  /*0520*/  IADD3 R3, -R3, R2, RZ ;  /* 0x0000000203037210 */ /* 0x000fe40007ffe1ff */
[----:B------:R-:W-:-:S02]  /*0530*/  SHF.R.U32.HI R12, RZ, 0x2, R12 ;  /* 0x00000002ff0c7819 */ /* 0x000fc4000001160c */
[C---:B------:R-:W-:Y:S02]  /*0540*/  LOP3.LUT R9, R3.reuse, 0x3, R10, 0x78, !PT ;  /* 0x0000000303097812 */ /* 0x040fe400078e780a */
[C---:B------:R-:W-:Y:S02]  /*0550*/  LOP3.LUT R10, R3.reuse, 0x3, R12, 0x78, !PT ;  /* 0x00000003030a7812 */ /* 0x040fe400078e780c */
[C---:B------:R-:W-:Y:S02]  /*0560*/  LOP3.LUT R11, R3.reuse, 0x3, R18, 0x78, !PT ;  /* 0x00000003030b7812 */ /* 0x040fe400078e7812 */
[----:B------:R-:W-:Y:S02]  /*0570*/  LOP3.LUT R12, R3, 0x3, R20, 0x78, !PT ;  /* 0x00000003030c7812 */ /* 0x000fe400078e7814 */
[C---:B--2---:R-:W-:Y:S01]  /*0580*/  PRMT R18, R16.reuse, 0x7632, R18 ;  /* 0x0000763210127816 */ /* 0x044fe20000000012 */
[----:B------:R-:W-:Y:S01]  /*0590*/  IMAD.U32 R3, R16, 0x10000, RZ ;  /* 0x0001000010037824 */ /* 0x000fe200078e00ff */
[----:B------:R-:W-:-:S02]  /*05a0*/  PRMT R19, R17, 0x7632, R19 ;  /* 0x0000763211137816 */ /* 0x000fc40000000013 */
[----:B---3--:R-:W-:Y:S01]  /*05b0*/  PRMT R20, R14, 0x7632, R20 ;  /* 0x000076320e147816 */ /* 0x008fe20000000014 */
[C---:B------:R-:W-:Y:S01]  /*05c0*/  IMAD.U32 R16, R15.reuse, 0x10000, RZ ;  /* 0x000100000f107824 */ /* 0x040fe200078e00ff */
[----:B------:R-:W-:Y:S01]  /*05d0*/  PRMT R21, R15, 0x7632, R21 ;  /* 0x000076320f157816 */ /* 0x000fe20000000015 */
[----:B------:R-:W-:Y:S01]  /*05e0*/  IMAD R15, R22, 0x140, RZ ;  /* 0x00000140160f7824 */ /* 0x000fe200078e02ff */
[----:B------:R-:W-:Y:S02]  /*05f0*/  SHF.L.U32 R13, R17, 0x10, RZ ;  /* 0x00000010110d7819 */ /* 0x000fe400000006ff */
[----:B------:R-:W-:Y:S01]  /*0600*/  SHF.L.U32 R17, R18, 0x10, RZ ;  /* 0x0000001012117819 */ /* 0x000fe200000006ff */
[----:B------:R-:W-:Y:S01]  /*0610*/  IMAD.U32 R18, R20, 0x10000, RZ ;  /* 0x0001000014127824 */ /* 0x000fe200078e00ff */
[----:B------:R-:W-:Y:S02]  /*0620*/  SHF.L.U32 R14, R14, 0x10, RZ ;  /* 0x000000100e0e7819 */ /* 0x000fe400000006ff */
[----:B------:R-:W-:-:S02]  /*0630*/  SHF.L.U32 R19, R19, 0x10, RZ ;  /* 0x0000001013137819 */ /* 0x000fc400000006ff */
[----:B------:R-:W-:-:S07]  /*0640*/  SHF.L.U32 R20, R21, 0x10, RZ ;  /* 0x0000001015147819 */ /* 0x000fce00000006ff */
.L_x_1023:
[----:B------:R-:W-:Y:S01]  /*0650*/  HFMA2.MMA R57, -RZ, RZ, 0, 0 ;  /* 0x00000000ff397435 */ /* 0x000fe200000001ff */
[C---:B-1----:R-:W-:Y:S01]  /*0660*/  LEA R23, P0, R63.reuse, R7, 0x4 ;  /* 0x000000073f177211 */ /* 0x042fe200078020ff */
[----:B------:R-:W-:Y:S01]  /*0670*/  IMAD R37, R66, 0x50000, RZ ;  /* 0x0005000042257824 */ /* 0x000fe200078e02ff */
[----:B------:R-:W-:Y:S01]  /*0680*/  ULDC.64 UR6, c[0x0][0x248] ;  /* 0x0000920000067ab9 */ /* 0x000fe20000000a00 */
[----:B------:R-:W-:Y:S01]  /*0690*/  ULDC UR5, c[0x0][0x250] ;  /* 0x0000940000057ab9 */ /* 0x000fe20000000800 */
[----:B------:R-:W-:Y:S02]  /*06a0*/  LEA.HI.X R34, R63, RZ, R66, 0x4, P0 ;  /* 0x000000ff3f227211 */ /* 0x000fe400000f2442 */
[----:B------:R-:W-:Y:S01]  /*06b0*/  LEA R42, P0, R23, UR6, 0x3 ;  /* 0x00000006172a7c11 */ /* 0x000fe2000f8018ff */
[----:B------:R-:W-:-:S03]  /*06c0*/  IMAD.WIDE.U32 R24, R63, 0x50000, R56 ;  /* 0x000500003f187825 */ /* 0x000fc600078e0038 */
[----:B------:R-:W-:Y:S01]  /*06d0*/  LEA.HI.X R43, R23, UR7, R34, 0x3, P0 ;  /* 0x00000007172b7c11 */ /* 0x000fe200080f1c22 */
[----:B------:R-:W-:Y:S01]  /*06e0*/  ULDC.64 UR6, c[0x0][0x230] ;  /* 0x00008c0000067ab9 */ /* 0x000fe20000000a00 */
[----:B------:R-:W-:Y:S01]  /*06f0*/  IMAD.IADD R37, R25, 0x1, R37 ;  /* 0x0000000119257824 */ /* 0x000fe200078e0225 */
[----:B------:R-:W-:-:S03]  /*0700*/  IADD3 R22, P1, R15, R24, RZ ;  /* 0x000000180f167210 */ /* 0x000fc60007f3e0ff */
[----:B------:R-:W2:Y:S01]  /*0710*/  LDG.E.64.CONSTANT R42, desc[UR8][R42.64] ;  /* 0x000000082a2a7981 */ /* 0x000ea2000c1e9b00 */
[----:B------:R-:W-:-:S04]  /*0720*/  IADD3.X R21, RZ, R37, RZ, P1, !PT ;  /* 0x00000025ff157210 */ /* 0x000fc80000ffe4ff */
[C---:B------:R-:W-:Y:S02]  /*0730*/  SHF.L.U64.HI R21, R22.reuse, 0x1, R21 ;  /* 0x0000000116157819 */ /* 0x040fe40000010215 */
[----:B------:R-:W-:Y:S01]  /*0740*/  SHF.L.U32 R22, R22, 0x1, RZ ;  /* 0x0000000116167819 */ /* 0x000fe200000006ff */
[----:B------:R-:W-:-:S03]  /*0750*/  VIADD R23, R15, 0x500 ;  /* 0x000005000f177836 */ /* 0x000fc60000000000 */
[----:B------:R-:W-:-:S04]  /*0760*/  IADD3 R34, P0, R22, UR6, RZ ;  /* 0x0000000616227c10 */ /* 0x000fc8000ff1e0ff */
[----:B------:R-:W-:Y:S02]  /*0770*/  IADD3.X R35, R21, UR7, RZ, P0, !PT ;  /* 0x0000000715237c10 */ /* 0x000fe400087fe4ff */
[----:B------:R-:W-:-:S03]  /*0780*/  IADD3 R54, P1, R23, R24, RZ ;  /* 0x0000001817367210 */ /* 0x000fc60007f3e0ff */
[----:B------:R-:W3:Y:S01]  /*0790*/  LDG.E.64.CONSTANT R24, desc[UR8][R34.64] ;  /* 0x0000000822187981 */ /* 0x000ee2000c1e9b00 */
[----:B------:R-:W-:Y:S02]  /*07a0*/  IADD3.X R37, RZ, R37, RZ, P1, !PT ;  /* 0x00000025ff257210 */ /* 0x000fe40000ffe4ff */
[C---:B------:R-:W-:Y:S02]  /*07b0*/  SHF.L.U32 R23, R54.reuse, 0x1, RZ ;  /* 0x0000000136177819 */ /* 0x040fe400000006ff */
[----:B------:R-:W-:Y:S02]  /*07c0*/  SHF.L.U64.HI R54, R54, 0x1, R37 ;  /* 0x0000000136367819 */ /* 0x000fe40000010225 */
[----:B------:R-:W-:-:S04]  /*07d0*/  IADD3 R36, P0, R23, UR6, RZ ;  /* 0x0000000617247c10 */ /* 0x000fc8000ff1e0ff */
[----:B------:R-:W-:Y:S01]  /*07e0*/  IADD3.X R37, R54, UR7, RZ, P0, !PT ;  /* 0x0000000736257c10 */ /* 0x000fe200087fe4ff */
[----:B------:R-:W-:-:S05]  /*07f0*/  ULDC.64 UR6, c[0x0][0x228] ;  /* 0x00008a0000067ab9 */ /* 0x000fca0000000a00 */
[----:B------:R-:W4:Y:S01]  /*0800*/  LDG.E.64.CONSTANT R36, desc[UR8][R36.64] ;  /* 0x0000000824247981 */ /* 0x000f22000c1e9b00 */
[----:B------:R-:W-:-:S04]  /*0810*/  IADD3 R38, P0, R22, UR6, RZ ;  /* 0x0000000616267c10 */ /* 0x000fc8000ff1e0ff */
[----:B------:R-:W-:-:S06]  /*0820*/  IADD3.X R39, R21, UR7, RZ, P0, !PT ;  /* 0x0000000715277c10 */ /* 0x000fcc00087fe4ff */
[----:B------:R-:W5:Y:S01]  /*0830*/  LDG.E.64.CONSTANT R38, desc[UR8][R38.64] ;  /* 0x0000000826267981 */ /* 0x000f62000c1e9b00 */
[----:B------:R-:W-:-:S04]  /*0840*/  IADD3 R40, P0, R23, UR6, RZ ;  /* 0x0000000617287c10 */ /* 0x000fc8000ff1e0ff */
[----:B------:R-:W-:-:S06]  /*0850*/  IADD3.X R41, R54, UR7, RZ, P0, !PT ;  /* 0x0000000736297c10 */ /* 0x000fcc00087fe4ff */
[----:B------:R-:W5:Y:S01]  /*0860*/  LDG.E.64.CONSTANT R40, desc[UR8][R40.64] ;  /* 0x0000000828287981 */ /* 0x000f62000c1e9b00 */
[----:B------:R-:W-:-:S04]  /*0870*/  IADD3 R63, P0, R63, 0x1, RZ ;  /* 0x000000013f3f7810 */ /* 0x000fc80007f1e0ff */
[----:B------:R-:W-:Y:S02]  /*0880*/  IADD3.X R66, RZ, R66, RZ, P0, !PT ;  /* 0x00000042ff427210 */ /* 0x000fe400007fe4ff */
[----:B------:R-:W-:Y:S01]  /*0890*/  ISETP.GT.U32.AND P1, PT, R2, 0x3f, PT ;  /* 0x0000003f0200780c */ /* 0x000fe20003f24070 */
[----:B--2---:R-:W-:-:S06]  /*08a0*/  FADD.FTZ R43, R43, UR5 ;  /* 0x000000052b2b7e21 */ /* 0x004fcc0008010000 */
[----:B------:R-:W0:Y:S01]  /*08b0*/  MUFU.RSQ R43, R43 ;  /* 0x0000002b002b7308 */ /* 0x000e220000001400 */
[----:B---3--:R-:W-:-:S04]  /*08c0*/  IMAD.U32 R35, R24, 0x10000, RZ ;  /* 0x0001000018237824 */ /* 0x008fc800078e00ff */
[----:B------:R-:W-:Y:S01]  /*08d0*/  FADD.FTZ R34, -R42, R35 ;  /* 0x000000232a227221 */ /* 0x000fe20000010100 */
[----:B------:R-:W-:-:S03]  /*08e0*/  SHF.L.U32 R35, R25, 0x10, RZ ;  /* 0x0000001019237819 */ /* 0x000fc600000006ff */
[----:B0-----:R-:W-:Y:S02]  /*08f0*/  FMUL.FTZ R61, R43, R34 ;  /* 0x000000222b3d7220 */ /* 0x001fe40000410000 */
[--C-:B------:R-:W-:Y:S01]  /*0900*/  FADD.FTZ R34, -R42, R35.reuse ;  /* 0x000000232a227221 */ /* 0x100fe20000010100 */
[----:B------:R-:W-:Y:S02]  /*0910*/  PRMT R35, R24, 0x7632, R35 ;  /* 0x0000763218237816 */ /* 0x000fe40000000023 */
[----:B------:R-:W-:Y:S02]  /*0920*/  PRMT R44, R25, 0x7632, R44 ;  /* 0x00007632192c7816 */ /* 0x000fe4000000002c */
[----:B------:R-:W-:Y:S01]  /*0930*/  SHF.L.U32 R47, R35, 0x10, RZ ;  /* 0x00000010232f7819 */ /* 0x000fe200000006ff */
[----:B------:R-:W-:Y:S01]  /*0940*/  FFMA.FTZ R55, R3, R61, R14 ;  /* 0x0000003d03377223 */ /* 0x000fe2000001000e */
[----:B------:R-:W-:-:S03]  /*0950*/  FMUL.FTZ R59, R43, R34 ;  /* 0x000000222b3b7220 */ /* 0x000fc60000410000 */
[----:B------:R-:W-:Y:S01]  /*0960*/  FADD.FTZ R48, -R42, R47 ;  /* 0x0000002f2a307221 */ /* 0x000fe20000010100 */
[----:B------:R-:W-:Y:S01]  /*0970*/  SHF.L.U32 R47, R44, 0x10, RZ ;  /* 0x000000102c2f7819 */ /* 0x000fe200000006ff */
[----:B------:R-:W-:Y:S02]  /*0980*/  FMUL.FTZ R34, R55, -1.4426950216293334961 ;  /* 0xbfb8aa3b37227820 */ /* 0x000fe40000410000 */
[----:B------:R-:W-:Y:S02]  /*0990*/  FMUL.FTZ R49, R43, R48 ;  /* 0x000000302b317220 */ /* 0x000fe40000410000 */
[----:B------:R-:W-:Y:S01]  /*09a0*/  FADD.FTZ R48, -R42, R47 ;  /* 0x0000002f2a307221 */ /* 0x000fe20000010100 */
[----:B------:R-:W-:Y:S01]  /*09b0*/  FFMA.FTZ R53, R13, R59, R16 ;  /* 0x0000003b0d357223 */ /* 0x000fe20000010010 */
[----:B------:R-:W0:Y:S01]  /*09c0*/  MUFU.EX2 R34, R34 ;  /* 0x0000002200227308 */ /* 0x000e220000000800 */
[----:B------:R-:W-:Y:S01]  /*09d0*/  FFMA.FTZ R57, R17, R49, R18 ;  /* 0x0000003111397223 */ /* 0x000fe20000010012 */
[----:B------:R-:W-:Y:S01]  /*09e0*/  FMUL.FTZ R51, R43, R48 ;  /* 0x000000302b337220 */ /* 0x000fe20000410000 */
[----:B------:R-:W-:Y:S01]  /*09f0*/  FMUL.FTZ R46, R53, -1.4426950216293334961 ;  /* 0xbfb8aa3b352e7820 */ /* 0x000fe20000410000 */
[----:B----4-:R-:W-:Y:S01]  /*0a00*/  SHF.L.U32 R45, R36, 0x10, RZ ;  /* 0x00000010242d7819 */ /* 0x010fe200000006ff */
[----:B------:R-:W-:Y:S01]  /*0a10*/  FMUL.FTZ R48, R57, -1.4426950216293334961 ;  /* 0xbfb8aa3b39307820 */ /* 0x000fe20000410000 */
[----:B------:R-:W-:-:S03]  /*0a20*/  FFMA.FTZ R64, R19, R51, R20 ;  /* 0x0000003313407223 */ /* 0x000fc60000010014 */
[----:B------:R-:W-:Y:S01]  /*0a30*/  FADD.FTZ R60, -R42, R45 ;  /* 0x0000002d2a3c7221 */ /* 0x000fe20000010100 */
[----:B------:R-:W-:Y:S01]  /*0a40*/  FMUL.FTZ R52, R64, -1.4426950216293334961 ;  /* 0xbfb8aa3b40347820 */ /* 0x000fe20000410000 */
[----:B------:R-:W1:Y:S01]  /*0a50*/  MUFU.EX2 R46, R46 ;  /* 0x0000002e002e7308 */ /* 0x000e620000000800 */
[----:B------:R-:W-:-:S07]  /*0a60*/  IMAD.U32 R45, R37, 0x10000, RZ ;  /* 0x00010000252d7824 */ /* 0x000fce00078e00ff */
[----:B------:R-:W2:Y:S01]  /*0a70*/  MUFU.EX2 R48, R48 ;  /* 0x0000003000307308 */ /* 0x000ea20000000800 */
[--C-:B------:R-:W-:Y:S01]  /*0a80*/  FADD.FTZ R58, -R42, R45.reuse ;  /* 0x0000002d2a3a7221 */ /* 0x100fe20000010100 */
[----:B------:R-:W-:Y:S01]  /*0a90*/  PRMT R45, R36, 0x7632, R45 ;  /* 0x00007632242d7816 */ /* 0x000fe2000000002d */
[----:B0-----:R-:W-:Y:S01]  /*0aa0*/  FADD.FTZ R68, R34, 1 ;  /* 0x3f80000022447421 */ /* 0x001fe20000010000 */
[----:B------:R-:W-:-:S04]  /*0ab0*/  PRMT R34, R37, 0x7632, R34 ;  /* 0x0000763225227816 */ /* 0x000fc80000000022 */
[----:B------:R-:W0:Y:S01]  /*0ac0*/  MUFU.EX2 R52, R52 ;  /* 0x0000003400347308 */ /* 0x000e220000000800 */
[----:B------:R-:W-:Y:S01]  /*0ad0*/  IMAD.U32 R45, R45, 0x10000, RZ ;  /* 0x000100002d2d7824 */ /* 0x000fe200078e00ff */
[----:B------:R-:W-:Y:S01]  /*0ae0*/  SHF.L.U32 R71, R34, 0x10, RZ ;  /* 0x0000001022477819 */ /* 0x000fe200000006ff */
[C---:B------:R-:W-:Y:S01]  /*0af0*/  FMUL.FTZ R60, R43.reuse, R60 ;  /* 0x0000003c2b3c7220 */ /* 0x040fe20000410000 */
[C---:B------:R-:W-:Y:S01]  /*0b00*/  FMUL.FTZ R58, R43.reuse, R58 ;  /* 0x0000003a2b3a7220 */ /* 0x040fe20000410000 */
[----:B------:R-:W-:Y:S01]  /*0b10*/  FADD.FTZ R50, -R42, R45 ;  /* 0x0000002d2a327221 */ /* 0x000fe20000010100 */
[----:B-1----:R-:W-:Y:S01]  /*0b20*/  FADD.FTZ R69, R46, 1 ;  /* 0x3f8000002e457421 */ /* 0x002fe20000010000 */
[----:B------:R-:W-:Y:S01]  /*0b30*/  FADD.FTZ R46, -R42, R71 ;  /* 0x000000472a2e7221 */ /* 0x000fe20000010100 */
[----:B------:R-:W1:Y:S01]  /*0b40*/  MUFU.RCP R68, R68 ;  /* 0x0000004400447308 */ /* 0x000e620000001000 */
[----:B--2---:R-:W-:Y:S01]  /*0b50*/  FADD.FTZ R67, R48, 1 ;  /* 0x3f80000030437421 */ /* 0x004fe20000010000 */
[----:B------:R-:W-:Y:S01]  /*0b60*/  FMUL.FTZ R47, R43, R50 ;  /* 0x000000322b2f7220 */ /* 0x000fe20000410000 */
[----:B------:R-:W-:Y:S01]  /*0b70*/  FFMA.FTZ R35, R3, R60, R14 ;  /* 0x0000003c03237223 */ /* 0x000fe2000001000e */
[----:B------:R-:W-:Y:S01]  /*0b80*/  FFMA.FTZ R44, R13, R58, R16 ;  /* 0x0000003a0d2c7223 */ /* 0x000fe20000010010 */
[----:B------:R-:W-:Y:S01]  /*0b90*/  FMUL.FTZ R46, R43, R46 ;  /* 0x0000002e2b2e7220 */ /* 0x000fe20000410000 */
[----:B------:R-:W-:Y:S01]  /*0ba0*/  FFMA.FTZ R45, R17, R47, R18 ;  /* 0x0000002f112d7223 */ /* 0x000fe20000010012 */
[----:B------:R-:W-:Y:S01]  /*0bb0*/  FMUL.FTZ R65, R35, -1.4426950216293334961 ;  /* 0xbfb8aa3b23417820 */ /* 0x000fe20000410000 */
[----:B------:R-:W2:Y:S01]  /*0bc0*/  MUFU.RCP R69, R69 ;  /* 0x0000004500457308 */ /* 0x000ea20000001000 */
[----:B0-----:R-:W-:Y:S01]  /*0bd0*/  FADD.FTZ R48, R52, 1 ;  /* 0x3f80000034307421 */ /* 0x001fe20000010000 */
[----:B------:R-:W-:Y:S01]  /*0be0*/  FMUL.FTZ R62, R44, -1.4426950216293334961 ;  /* 0xbfb8aa3b2c3e7820 */ /* 0x000fe20000410000 */
[----:B------:R-:W-:Y:S01]  /*0bf0*/  FFMA.FTZ R34, R19, R46, R20 ;  /* 0x0000002e13227223 */ /* 0x000fe20000010014 */
[----:B------:R-:W-:-:S04]  /*0c00*/  FMUL.FTZ R50, R45, -1.4426950216293334961 ;  /* 0xbfb8aa3b2d327820 */ /* 0x000fc80000410000 */
[----:B------:R-:W0:Y:S01]  /*0c10*/  MUFU.RCP R67, R67 ;  /* 0x0000004300437308 */ /* 0x000e220000001000 */
[----:B------:R-:W-:-:S07]  /*0c20*/  FMUL.FTZ R52, R34, -1.4426950216293334961 ;  /* 0xbfb8aa3b22347820 */ /* 0x000fce0000410000 */
[----:B------:R-:W3:Y:S01]  /*0c30*/  MUFU.RCP R48, R48 ;  /* 0x0000003000307308 */ /* 0x000ee20000001000 */
[----:B-1----:R-:W-:-:S07]  /*0c40*/  FADD.FTZ R70, -R68, 1 ;  /* 0x3f80000044467421 */ /* 0x002fce0000010100 */
[----:B------:R-:W1:Y:S08]  /*0c50*/  MUFU.EX2 R65, R65 ;  /* 0x0000004100417308 */ /* 0x000e700000000800 */
[----:B------:R-:W4:Y:S01]  /*0c60*/  MUFU.EX2 R62, R62 ;  /* 0x0000003e003e7308 */ /* 0x000f220000000800 */
[----:B--2---:R-:W-:-:S07]  /*0c70*/  FADD.FTZ R72, -R69, 1 ;  /* 0x3f80000045487421 */ /* 0x004fce0000010100 */
[----:B------:R-:W2:Y:S01]  /*0c80*/  MUFU.EX2 R50, R50 ;  /* 0x0000003200327308 */ /* 0x000ea20000000800 */
[----:B------:R-:W-:Y:S01]  /*0c90*/  FFMA.FTZ R55, R55, R70, 1 ;  /* 0x3f80000037377423 */ /* 0x000fe20000010046 */
[----:B0-----:R-:W-:-:S06]  /*0ca0*/  FADD.FTZ R70, -R67, 1 ;  /* 0x3f80000043467421 */ /* 0x001fcc0000010100 */
[----:B------:R-:W0:Y:S01]  /*0cb0*/  MUFU.EX2 R52, R52 ;  /* 0x0000003400347308 */ /* 0x000e220000000800 */
[----:B------:R-:W-:Y:S01]  /*0cc0*/  FFMA.FTZ R72, R53, R72, 1 ;  /* 0x3f80000035487423 */ /* 0x000fe20000010048 */
[----:B------:R-:W-:Y:S01]  /*0cd0*/  FMUL.FTZ R68, R68, R55 ;  /* 0x0000003744447220 */ /* 0x000fe20000410000 */
[----:B---3--:R-:W-:Y:S01]  /*0ce0*/  FADD.FTZ R55, -R48, 1 ;  /* 0x3f80000030377421 */ /* 0x008fe20000010100 */
[----:B------:R-:W-:Y:S01]  /*0cf0*/  FFMA.FTZ R70, R57, R70, 1 ;  /* 0x3f80000039467423 */ /* 0x000fe20000010046 */
[----:B-1----:R-:W-:Y:S01]  /*0d00*/  FADD.FTZ R73, R65, 1 ;  /* 0x3f80000041497421 */ /* 0x002fe20000010000 */
[----:B----4-:R-:W-:Y:S01]  /*0d10*/  FADD.FTZ R74, R62, 1 ;  /* 0x3f8000003e4a7421 */ /* 0x010fe20000010000 */
[----:B------:R-:W-:Y:S01]  /*0d20*/  FMUL.FTZ R72, R69, R72 ;  /* 0x0000004845487220 */ /* 0x000fe20000410000 */
[----:B-----5:R-:W-:Y:S01]  /*0d30*/  SHF.L.U32 R65, R38, 0x10, RZ ;  /* 0x0000001026417819 */ /* 0x020fe200000006ff */
[----:B------:R-:W-:Y:S01]  /*0d40*/  FMUL.FTZ R69, R67, R70 ;  /* 0x0000004643457220 */ /* 0x000fe20000410000 */
[----:B------:R-:W-:Y:S01]  /*0d50*/  FFMA.FTZ R57, R64, R55, 1 ;  /* 0x3f80000040397423 */ /* 0x000fe20000010037 */
[----:B------:R-:W-:Y:S01]  /*0d60*/  PRMT R62, R38, 0x7632, R62 ;  /* 0x00007632263e7816 */ /* 0x000fe2000000003e */
[----:B--2---:R-:W-:Y:S01]  /*0d70*/  FADD.FTZ R70, R50, 1 ;  /* 0x3f80000032467421 */ /* 0x004fe20000010000 */
[----:B------:R-:W1:Y:S01]  /*0d80*/  MUFU.RCP R55, R74 ;  /* 0x0000004a00377308 */ /* 0x000e620000001000 */
[----:B------:R-:W-:Y:S01]  /*0d90*/  FMUL.FTZ R64, R65, R68 ;  /* 0x0000004441407220 */ /* 0x000fe20000410000 */
[----:B------:R-:W-:Y:S01]  /*0da0*/  SHF.L.U32 R50, R62, 0x10, RZ ;  /* 0x000000103e327819 */ /* 0x000fe200000006ff */
[----:B0-----:R-:W-:-:S05]  /*0db0*/  FADD.FTZ R52, R52, 1 ;  /* 0x3f80000034347421 */ /* 0x001fca0000010000 */
[----:B------:R-:W0:Y:S01]  /*0dc0*/  MUFU.RCP R53, R73 ;  /* 0x0000004900357308 */ /* 0x000e220000001000 */
[C---:B------:R-:W-:Y:S01]  /*0dd0*/  PRMT R67, R39.reuse, 0x7632, R67 ;  /* 0x0000763227437816 */ /* 0x040fe20000000043 */
[----:B------:R-:W-:Y:S02]  /*0de0*/  IMAD.U32 R71, R39, 0x10000, RZ ;  /* 0x0001000027477824 */ /* 0x000fe400078e00ff */
[----:B------:R-:W-:-:S04]  /*0df0*/  FMUL.FTZ R68, R3, R64 ;  /* 0x0000004003447220 */ /* 0x000fc80000410000 */
[----:B------:R0:W2:Y:S01]  /*0e00*/  MUFU.RCP R65, R70 ;  /* 0x0000004600417308 */ /* 0x0000a20000001000 */
[----:B------:R-:W-:Y:S01]  /*0e10*/  FMUL.FTZ R50, R50, R69 ;  /* 0x0000004532327220 */ /* 0x000fe20000410000 */
[----:B------:R-:W-:Y:S01]  /*0e20*/  SHF.L.U32 R69, R67, 0x10, RZ ;  /* 0x0000001043457819 */ /* 0x000fe200000006ff */
[----:B------:R-:W-:Y:S01]  /*0e30*/  FMUL.FTZ R62, R71, R72 ;  /* 0x00000048473e7220 */ /* 0x000fe20000410000 */
[----:B------:R-:W-:-:S04]  /*0e40*/  FFMA.FTZ R68, R61, R68, RZ ;  /* 0x000000443d447223 */ /* 0x000fc800000100ff */
[----:B------:R-:W3:Y:S01]  /*0e50*/  MUFU.RCP R52, R52 ;  /* 0x0000003400347308 */ /* 0x000ee20000001000 */
[----:B------:R-:W-:Y:S01]  /*0e60*/  FMUL.FTZ R67, R17, R50 ;  /* 0x0000003211437220 */ /* 0x000fe20000410000 */
[----:B------:R-:W-:Y:S01]  /*0e70*/  FMUL.FTZ R48, R48, R57 ;  /* 0x0000003930307220 */ /* 0x000fe20000410000 */
[----:B------:R-:W-:Y:S02]  /*0e80*/  FMUL.FTZ R57, R13, R62 ;  /* 0x0000003e0d397220 */ /* 0x000fe40000410000 */
[----:B------:R-:W-:Y:S01]  /*0e90*/  FFMA.FTZ R68, R49, R67, R68 ;  /* 0x0000004331447223 */ /* 0x000fe20000010044 */
[----:B------:R-:W-:Y:S01]  /*0ea0*/  FMUL.FTZ R48, R69, R48 ;  /* 0x0000003045307220 */ /* 0x000fe20000410000 */
[----:B-1----:R-:W-:Y:S01]  /*0eb0*/  FADD.FTZ R67, -R55, 1 ;  /* 0x3f80000037437421 */ /* 0x002fe20000010100 */
[----:B0-----:R-:W-:Y:S01]  /*0ec0*/  FADD.FTZ R70, -R53, 1 ;  /* 0x3f80000035467421 */ /* 0x001fe20000010100 */
[----:B------:R-:W-:Y:S01]  /*0ed0*/  FFMA.FTZ R68, R59, R57, R68 ;  /* 0x000000393b447223 */ /* 0x000fe20000010044 */
[----:B--2---:R-:W-:Y:S01]  /*0ee0*/  FADD.FTZ R72, -R65, 1 ;  /* 0x3f80000041487421 */ /* 0x004fe20000010100 */
[----:B------:R-:W-:Y:S01]  /*0ef0*/  FMUL.FTZ R57, R19, R48 ;  /* 0x0000003013397220 */ /* 0x000fe20000410000 */
[----:B------:R-:W-:Y:S01]  /*0f00*/  FFMA.FTZ R44, R44, R67, 1 ;  /* 0x3f8000002c2c7423 */ /* 0x000fe20000010043 */
[----:B------:R-:W-:Y:S01]  /*0f10*/  FFMA.FTZ R70, R35, R70, 1 ;  /* 0x3f80000023467423 */ /* 0x000fe20000010046 */
[----:B------:R-:W-:Y:S01]  /*0f20*/  FFMA.FTZ R72, R45, R72, 1 ;  /* 0x3f8000002d487423 */ /* 0x000fe20000010048 */
[----:B------:R-:W-:Y:S01]  /*0f30*/  FFMA.FTZ R35, R51, R57, R68 ;  /* 0x0000003933237223 */ /* 0x000fe20000010044 */
[----:B------:R-:W-:Y:S01]  /*0f40*/  FMUL.FTZ R55, R55, R44 ;  /* 0x0000002c37377220 */ /* 0x000fe20000410000 */
[----:B---3--:R-:W-:Y:S01]  /*0f50*/  FADD.FTZ R45, -R52, 1 ;  /* 0x3f800000342d7421 */ /* 0x008fe20000010100 */
[----:B------:R-:W-:Y:S01]  /*0f60*/  FMUL.FTZ R70, R53, R70 ;  /* 0x0000004635467220 */ /* 0x000fe20000410000 */
[C---:B------:R-:W-:Y:S01]  /*0f70*/  IMAD.U32 R57, R40.reuse, 0x10000, RZ ;  /* 0x0001000028397824 */ /* 0x040fe200078e00ff */
[----:B------:R-:W-:Y:S01]  /*0f80*/  PRMT R44, R40, 0x7632, R44 ;  /* 0x00007632282c7816 */ /* 0x000fe2000000002c */
[----:B------:R-:W-:Y:S01]  /*0f90*/  FFMA.FTZ R45, R34, R45, 1 ;  /* 0x3f800000222d7423 */ /* 0x000fe2000001002d */
[----:B------:R-:W-:Y:S01]  /*0fa0*/  FFMA.FTZ R34, R3, R64, RZ ;  /* 0x0000004003227223 */ /* 0x000fe200000100ff */
[----:B------:R-:W-:Y:S01]  /*0fb0*/  FMUL.FTZ R57, R57, R70 ;  /* 0x0000004639397220 */ /* 0x000fe20000410000 */
[----:B------:R-:W-:Y:S01]  /*0fc0*/  SHF.L.U32 R53, R44, 0x10, RZ ;  /* 0x000000102c357819 */ /* 0x000fe200000006ff */
[----:B------:R-:W-:Y:S01]  /*0fd0*/  FMUL.FTZ R72, R65, R72 ;  /* 0x0000004841487220 */ /* 0x000fe20000410000 */
[----:B------:R-:W-:Y:S01]  /*0fe0*/  FMUL.FTZ R44, R52, R45 ;  /* 0x0000002d342c7220 */ /* 0x000fe20000410000 */
[----:B------:R-:W-:Y:S01]  /*0ff0*/  FFMA.FTZ R34, R17, R50, R34 ;  /* 0x0000003211227223 */ /* 0x000fe20000010022 */
[----:B------:R-:W-:Y:S01]  /*1000*/  FMUL.FTZ R45, R3, R57 ;  /* 0x00000039032d7220 */ /* 0x000fe20000410000 */
[----:B------:R-:W-:-:S02]  /*1010*/  FMUL.FTZ R52, R53, R72 ;  /* 0x0000004835347220 */ /* 0x000fc40000410000 */
[--C-:B------:R-:W-:Y:S01]  /*1020*/  FFMA.FTZ R68, R13, R62, R34.reuse ;  /* 0x0000003e0d447223 */ /* 0x100fe20000010022 */
[----:B------:R-:W-:Y:S01]  /*1030*/  FFMA.FTZ R70, R60, R45, R35 ;  /* 0x0000002d3c467223 */ /* 0x000fe20000010023 */
[----:B------:R-:W-:Y:S01]  /*1040*/  PRMT R34, R41, 0x7632, R34 ;  /* 0x0000763229227816 */ /* 0x000fe20000000022 */
[----:B------:R-:W-:-:S04]  /*1050*/  FMUL.FTZ R35, R17, R52 ;  /* 0x0000003411237220 */ /* 0x000fc80000410000 */
[----:B------:R-:W-:Y:S02]  /*1060*/  IMAD.U32 R65, R34, 0x10000, RZ ;  /* 0x0001000022417824 */ /* 0x000fe400078e00ff */
[----:B------:R-:W-:Y:S02]  /*1070*/  FFMA.FTZ R45, R47, R35, R70 ;  /* 0x000000232f2d7223 */ /* 0x000fe40000010046 */
[----:B------:R-:W0:Y:S01]  /*1080*/  LDC.64 R34, c[0x0][0x258] ;  /* 0x00009600ff227b82 */ /* 0x000e220000000a00 */
[----:B------:R-:W-:Y:S01]  /*1090*/  SHF.L.U32 R72, R41, 0x10, RZ ;  /* 0x0000001029487819 */ /* 0x000fe200000006ff */
[----:B------:R-:W-:-:S04]  /*10a0*/  FFMA.FTZ R68, R19, R48, R68 ;  /* 0x0000003013447223 */ /* 0x000fc80000010044 */
[----:B------:R-:W-:Y:S01]  /*10b0*/  FMUL.FTZ R55, R72, R55 ;  /* 0x0000003748377220 */ /* 0x000fe20000410000 */
[----:B------:R-:W-:-:S03]  /*10c0*/  FFMA.FTZ R68, R3, R57, R68 ;  /* 0x0000003903447223 */ /* 0x000fc60000010044 */
[----:B------:R-:W-:Y:S01]  /*10d0*/  FMUL.FTZ R53, R13, R55 ;  /* 0x000000370d357220 */ /* 0x000fe20000410000 */
[----:B------:R-:W-:Y:S01]  /*10e0*/  FFMA.FTZ R70, R17, R52, R68 ;  /* 0x0000003411467223 */ /* 0x000fe20000010044 */
[----:B------:R-:W-:Y:S02]  /*10f0*/  FMUL.FTZ R68, R65, R44 ;  /* 0x0000002c41447220 */ /* 0x000fe40000410000 */
[----:B------:R-:W-:Y:S01]  /*1100*/  FFMA.FTZ R45, R58, R53, R45 ;  /* 0x000000353a2d7223 */ /* 0x000fe2000001002d */
[----:B------:R-:W-:Y:S01]  /*1110*/  FFMA.FTZ R44, R13, R55, R70 ;  /* 0x000000370d2c7223 */ /* 0x000fe20000010046 */
[----:B------:R-:W-:Y:S01]  /*1120*/  FMUL.FTZ R53, R19, R68 ;  /* 0x0000004413357220 */ /* 0x000fe20000410000 */
[----:B0-----:R-:W-:-:S04]  /*1130*/  ISETP.GE.U32.AND P0, PT, R63, R34, PT ;  /* 0x000000223f00720c */ /* 0x001fc80003f06070 */
[----:B------:R-:W-:Y:S01]  /*1140*/  ISETP.GE.AND.EX P0, PT, R66, R35, PT, P0 ;  /* 0x000000234200720c */ /* 0x000fe20003f06300 */
[----:B------:R-:W-:Y:S01]  /*1150*/  FFMA.FTZ R44, R19, R68, R44 ;  /* 0x00000044132c7223 */ /* 0x000fe2000001002c */
[----:B------:R-:W-:Y:S01]  /*1160*/  FFMA.FTZ R45, R46, R53, R45 ;  /* 0x000000352e2d7223 */ /* 0x000fe2000001002d */
[----:B------:R-:W-:Y:S01]  /*1170*/  FFMA.FTZ R30, R49, R50, R30 ;  /* 0x00000032311e7223 */ /* 0x000fe2000001001e */
[----:B------:R-:W-:Y:S01]  /*1180*/  FFMA.FTZ R53, R51, R48, R26 ;  /* 0x0000003033357223 */ /* 0x000fe2000001001a */
[----:B------:R-:W-:Y:S01]  /*1190*/  FADD.FTZ R31, R50, R31 ;  /* 0x0000001f321f7221 */ /* 0x000fe20000010000 */
[----:B------:R-:W-:Y:S01]  /*11a0*/  FADD.FTZ R27, R48, R27 ;  /* 0x0000001b301b7221 */ /* 0x000fe20000010000 */
[----:B------:R0:W-:Y:S01]  /*11b0*/  STS.64 [R8], R44 ;  /* 0x0000002c08007388 */ /* 0x0001e20000000a00 */
[----:B------:R-:W-:Y:S01]  /*11c0*/  FFMA.FTZ R49, R61, R64, R32 ;  /* 0x000000403d317223 */ /* 0x000fe20000010020 */
[----:B------:R-:W-:Y:S01]  /*11d0*/  FADD.FTZ R48, R64, R33 ;  /* 0x0000002140307221 */ /* 0x000fe20000010000 */
[----:B------:R-:W-:Y:S01]  /*11e0*/  FFMA.FTZ R51, R59, R62, R28 ;  /* 0x0000003e3b337223 */ /* 0x000fe2000001001c */
[----:B------:R-:W-:Y:S01]  /*11f0*/  FADD.FTZ R50, R62, R29 ;  /* 0x0000001d3e327221 */ /* 0x000fe20000010000 */
[----:B------:R-:W-:Y:S01]  /*1200*/  FFMA.FTZ R30, R47, R52, R30 ;  /* 0x000000342f1e7223 */ /* 0x000fe2000001001e */
[----:B------:R-:W-:Y:S01]  /*1210*/  FADD.FTZ R31, R31, R52 ;  /* 0x000000341f1f7221 */ /* 0x000fe20000010000 */
[----:B------:R-:W-:Y:S01]  /*1220*/  FFMA.FTZ R26, R46, R68, R53 ;  /* 0x000000442e1a7223 */ /* 0x000fe20000010035 */
[----:B------:R-:W-:Y:S01]  /*1230*/  FADD.FTZ R27, R27, R68 ;  /* 0x000000441b1b7221 */ /* 0x000fe20000010000 */
[----:B------:R-:W-:Y:S01]  /*1240*/  MOV R65, RZ ;  /* 0x000000ff00417202 */ /* 0x000fe20000000f00 */
[----:B------:R-:W-:-:S02]  /*1250*/  IMAD.MOV.U32 R67, RZ, RZ, RZ ;  /* 0x000000ffff437224 */ /* 0x000fc400078e00ff */
[----:B------:R-:W-:Y:S01]  /*1260*/  FFMA.FTZ R32, R60, R57, R49 ;  /* 0x000000393c207223 */ /* 0x000fe20000010031 */
[----:B------:R-:W-:Y:S01]  /*1270*/  FADD.FTZ R33, R48, R57 ;  /* 0x0000003930217221 */ /* 0x000fe20000010000 */
[----:B------:R-:W-:Y:S01]  /*1280*/  FFMA.FTZ R28, R58, R55, R51 ;  /* 0x000000373a1c7223 */ /* 0x000fe20000010033 */
[----:B------:R-:W-:Y:S01]  /*1290*/  FADD.FTZ R29, R50, R55 ;  /* 0x00000037321d7221 */ /* 0x000fe20000010000 */
        /* <DEDUP_REMOVED lines=21> */
[--C-:B------:R-:W-:Y:S01]  /*13f0*/  IMAD R44, R9, 0x8, R52.reuse ;  /* 0x00000008092c7824 */ /* 0x100fe200078e0234 */
[-C--:B------:R-:W-:Y:S01]  /*1400*/  LEA R46, R10, R52.reuse, 0x3 ;  /* 0x000000340a2e7211 */ /* 0x080fe200078e18ff */
[----:B------:R-:W-:Y:S01]  /*1410*/  IMAD R51, R12, 0x8, R52 ;  /* 0x000000080c337824 */ /* 0x000fe200078e0234 */
[----:B------:R-:W-:Y:S01]  /*1420*/  STS.64 [R50], R30 ;  /* 0x0000001e32007388 */ /* 0x000fe20000000a00 */
[----:B------:R-:W-:-:S02]  /*1430*/  LEA R49, R11, R52, 0x3 ;  /* 0x000000340b317211 */ /* 0x000fc400078e18ff */
        /* <DEDUP_REMOVED lines=18> */
.L_x_1008:
[----:B------:R-:W-:Y:S04]  /*1560*/  BSSY B0, `(.L_x_1009) ;  /* 0x0000028000007945 */ /* 0x000fe80003800000 */
[----:B------:R-:W-:Y:S05]  /*1570*/  @P1 BRA `(.L_x_1010) ;  /* 0x0000000000981947 */ /* 0x000fea0003800000 */
[----:B------:R-:W-:Y:S02]  /*1580*/  SHF.R.U32.HI R44, RZ, 0x2, R2 ;  /* 0x00000002ff2c7819 */ /* 0x000fe40000011602 */
[----:B0-----:R-:W-:-:S03]  /*1590*/  SHF.L.U32 R50, R2, 0x3, RZ ;  /* 0x0000000302327819 */ /* 0x001fc600000006ff */
[----:B------:R-:W-:Y:S01]  /*15a0*/  IMAD R44, R44, 0x14, RZ ;  /* 0x000000142c2c7824 */ /* 0x000fe200078e02ff */
[----:B------:R-:W-:-:S03]  /*15b0*/  LOP3.LUT R50, R50, 0x18, RZ, 0xc0, !PT ;  /* 0x0000001832327812 */ /* 0x000fc600078ec0ff */
[C---:B------:R-:W-:Y:S01]  /*15c0*/  VIADD R46, R44.reuse, 0x4 ;  /* 0x000000042c2e7836 */ /* 0x040fe20000000000 */
[----:B------:R-:W-:Y:S02]  /*15d0*/  SHF.R.U32.HI R45, RZ, 0x2, R44 ;  /* 0x00000002ff2d7819 */ /* 0x000fe4000001162c */
[C---:B------:R-:W-:Y:S02]  /*15e0*/  IADD3 R48, R44.reuse, 0x8, RZ ;  /* 0x000000082c307810 */ /* 0x040fe40007ffe0ff */
[----:B------:R-:W-:Y:S01]  /*15f0*/  SHF.R.U32.HI R47, RZ, 0x2, R46 ;  /* 0x00000002ff2f7819 */ /* 0x000fe2000001162e */
[----:B------:R-:W-:Y:S01]  /*1600*/  IMAD R45, R45, 0x28, R6 ;  /* 0x000000282d2d7824 */ /* 0x000fe200078e0206 */
[----:B------:R-:W-:Y:S01]  /*1610*/  SHF.R.U32.HI R49, RZ, 0x2, R48 ;  /* 0x00000002ff317819 */ /* 0x000fe20000011630 */
[C---:B------:R-:W-:Y:S01]  /*1620*/  VIADD R46, R44.reuse, 0xc ;  /* 0x0000000c2c2e7836 */ /* 0x040fe20000000000 */
        /* <DEDUP_REMOVED lines=12> */
[C---:B------:R-:W-:Y:S02]  /*16f0*/  IADD3 R51, R50.reuse, R51, RZ ;  /* 0x0000003332337210 */ /* 0x040fe40007ffe0ff */
[----:B------:R-:W2:Y:S01]  /*1700*/  LDS.64 R48, [R49] ;  /* 0x0000000031307984 */ /* 0x000ea20000000a00 */
        /* <DEDUP_REMOVED lines=13> */
.L_x_1010:
[----:B------:R-:W-:Y:S05]  /*17e0*/  BSYNC B0 ;  /* 0x0000000000007941 */ /* 0x000fea0003800000 */
.L_x_1009:
[----:B------:R-:W1:Y:S01]  /*17f0*/  SHFL.BFLY PT, R44, R65, 0x2, 0x1f ;  /* 0x0c401f00412c7f89 */ /* 0x000e6200000e0000 */
[----:B------:R-:W-:Y:S01]  /*1800*/  LOP3.LUT P2, RZ, R2, 0xffffffc3, RZ, 0xc0, !PT ;  /* 0xffffffc302ff7812 */ /* 0x000fe2000784c0ff */
[----:B------:R-:W-:Y:S01]  /*1810*/  BSSY B0, `(.L_x_1011) ;  /* 0x0000015000007945 */ /* 0x000fe20003800000 */
[----:B------:R-:W-:Y:S01]  /*1820*/  ISETP.GE.U32.AND P1, PT, R63, R34, PT ;  /* 0x000000223f00720c */ /* 0x000fe20003f26070 */
[----:B------:R-:W2:Y:S01]  /*1830*/  SHFL.BFLY PT, R48, R67, 0x2, 0x1f ;  /* 0x0c401f0043307f89 */ /* 0x000ea200000e0000 */
[----:B0-----:R-:W-:Y:S01]  /*1840*/  PRMT R52, R24, 0x7632, R52 ;  /* 0x0000763218347816 */ /* 0x001fe20000000034 */
[----:B-1----:R-:W-:Y:S01]  /*1850*/  FADD.FTZ R46, R44, R65 ;  /* 0x000000412c2e7221 */ /* 0x002fe20000010000 */
[----:B--2---:R-:W-:-:S04]  /*1860*/  FADD.FTZ R48, R48, R67 ;  /* 0x0000004330307221 */ /* 0x004fc80000010000 */
[----:B------:R-:W0:Y:S04]  /*1870*/  SHFL.BFLY PT, R45, R46, 0x1, 0x1f ;  /* 0x0c201f002e2d7f89 */ /* 0x000e2800000e0000 */
[----:B------:R-:W1:Y:S01]  /*1880*/  SHFL.BFLY PT, R47, R48, 0x1, 0x1f ;  /* 0x0c201f00302f7f89 */ /* 0x000e6200000e0000 */
[----:B0-----:R-:W-:Y:S01]  /*1890*/  FADD.FTZ R44, R46, R45 ;  /* 0x0000002d2e2c7221 */ /* 0x001fe20000010000 */
[----:B-1----:R-:W-:Y:S01]  /*18a0*/  FADD.FTZ R45, R48, R47 ;  /* 0x0000002f302d7221 */ /* 0x002fe20000010000 */
[----:B------:R-:W-:Y:S06]  /*18b0*/  @P2 BRA `(.L_x_1012) ;  /* 0x0000000000282947 */ /* 0x000fec0003800000 */
[----:B------:R-:W0:Y:S01]  /*18c0*/  LDC R24, c[0x0][0x10] ;  /* 0x00000400ff187b82 */ /* 0x000e220000000800 */
[----:B------:R-:W-:-:S05]  /*18d0*/  SHF.R.U32.HI R48, RZ, 0x2, R2 ;  /* 0x00000002ff307819 */ /* 0x000fca0000011602 */
[----:B------:R-:W-:Y:S02]  /*18e0*/  IMAD.SHL.U32 R49, R48, 0x80, RZ ;  /* 0x0000008030317824 */ /* 0x000fe400078e00ff */
[----:B------:R-:W1:Y:S03]  /*18f0*/  LDC.64 R46, c[0x0][0x260] ;  /* 0x00009800ff2e7b82 */ /* 0x000e660000000a00 */
[----:B------:R-:W-:Y:S01]  /*1900*/  LOP3.LUT R49, R49, 0xffffff80, R0, 0xe2, !PT ;  /* 0xffffff8031317812 */ /* 0x000fe200078ee200 */
[----:B0-----:R-:W-:-:S05]  /*1910*/  IMAD R24, R24, UR4, R5 ;  /* 0x0000000418187c24 */ /* 0x001fca000f8e0205 */
[----:B------:R-:W-:-:S04]  /*1920*/  LEA R24, R24, R49, 0xb ;  /* 0x0000003118187211 */ /* 0x000fc800078e58ff */
[----:B------:R-:W-:-:S05]  /*1930*/  SHF.L.U32 R49, R24, 0x1, RZ ;  /* 0x0000000118317819 */ /* 0x000fca00000006ff */
[----:B-1----:R-:W-:-:S05]  /*1940*/  IMAD.WIDE.U32 R46, R49, 0x4, R46 ;  /* 0x00000004312e7825 */ /* 0x002fca00078e002e */
[----:B------:R0:W-:Y:S02]  /*1950*/  STG.E.64 desc[UR8][R46.64], R44 ;  /* 0x0000002c2e007986 */ /* 0x0001e4000c101b08 */
.L_x_1012:
[----:B------:R-:W-:Y:S05]  /*1960*/  BSYNC B0 ;  /* 0x0000000000007941 */ /* 0x000fea0003800000 */
.L_x_1011:
        /* <DEDUP_REMOVED lines=12> */
[----:B------:R-:W1:Y:S01]  /*1a30*/  LDC.64 R24, c[0x0][0x268] ;  /* 0x00009a00ff187b82 */ /* 0x000e620000000a00 */
[----:B------:R-:W-:Y:S02]  /*1a40*/  ISETP.NE.AND P1, PT, R0, RZ, PT ;  /* 0x000000ff0000720c */ /* 0x000fe40003f25270 */
[----:B------:R-:W-:-:S04]  /*1a50*/  MOV R37, 0x7fffff81 ;  /* 0x7fffff8100257802 */ /* 0x000fc80000000f00 */
[----:B------:R-:W-:Y:S01]  /*1a60*/  SEL R37, R37, 0x1, !P1 ;  /* 0x0000000125257807 */ /* 0x000fe20004800000 */
[----:B-1----:R-:W-:Y:S01]  /*1a70*/  IMAD.WIDE.U32 R24, R5, 0x4, R24 ;  /* 0x0000000405187825 */ /* 0x002fe200078e0018 */
[----:B------:R-:W-:Y:S06]  /*1a80*/  MEMBAR.ALL.GPU ;  /* 0x0000000000007992 */ /* 0x000fec000000a000 */
[----:B------:R-:W-:-:S00]  /*1a90*/  ERRBAR ;  /* 0x00000000000079ab */ /* 0x000fc00000000000 */
[----:B------:R-:W-:Y:S06]  /*1aa0*/  CGAERRBAR ;  /* 0x00000000000075ab */ /* 0x000fec0000000000 */
[----:B------:R1:W5:Y:S02]  /*1ab0*/  ATOM.E.ADD.STRONG.GPU PT, R37, desc[UR8][R24.64], R37 ;  /* 0x000000251825798a */ /* 0x00036400081ee1c8 */
.L_x_1015:
[----:B------:R-:W2:Y:S04]  /*1ac0*/  LD.E.STRONG.GPU R36, desc[UR8][R24.64] ;  /* 0x0000000818247980 */ /* 0x000ea8000c10f900 */
[----:B--2---:R-:W-:Y:S01]  /*1ad0*/  CCTL.IVALL ;  /* 0x00000000ff00798f */ /* 0x004fe20002000000 */
[----:B------:R-:W-:Y:S05]  /*1ae0*/  YIELD ;  /* 0x0000000000007946 */ /* 0x000fea0003800000 */
[----:B-----5:R-:W-:-:S04]  /*1af0*/  LOP3.LUT R36, R36, R37, RZ, 0x3c, !PT ;  /* 0x0000002524247212 */ /* 0x020fc800078e3cff */
[----:B------:R-:W-:-:S13]  /*1b00*/  ISETP.GT.AND P1, PT, R36, -0x1, PT ;  /* 0xffffffff2400780c */ /* 0x000fda0003f24270 */
[----:B------:R-:W-:Y:S05]  /*1b10*/  @P1 BRA `(.L_x_1015) ;  /* 0xfffffffc00e81947 */ /* 0x000fea000383ffff */
.L_x_1014:
[----:B------:R-:W-:Y:S05]  /*1b20*/  WARPSYNC.ALL ;  /* 0x0000000000007948 */ /* 0x000fea0003800000 */
[----:B------:R-:W-:Y:S06]  /*1b30*/  BAR.SYNC.DEFER_BLOCKING 0x0 ;  /* 0x0000000000007b1d */ /* 0x000fec0000010000 */
[----:B------:R-:W-:Y:S05]  /*1b40*/  BRA `(.L_x_1016) ;  /* 0x0000000000607947 */ /* 0x000fea0003800000 */
.L_x_1013:
[----:B------:R-:W-:Y:S01]  /*1b50*/  BAR.SYNC.DEFER_BLOCKING 0x0 ;  /* 0x0000000000007b1d */ /* 0x000fe20000010000 */
[----:B------:R-:W-:-:S13]  /*1b60*/  ISETP.NE.AND P1, PT, R2, RZ, PT ;  /* 0x000000ff0200720c */ /* 0x000fda0003f25270 */
[----:B------:R-:W-:Y:S05]  /*1b70*/  @P1 BRA `(.L_x_1017) ;  /* 0x00000000004c1947 */ /* 0x000fea0003800000 */
[----:B------:R-:W-:Y:S01]  /*1b80*/  ULDC.64 UR6, c[0x0][0x268] ;  /* 0x00009a0000067ab9 */ /* 0x000fe20000000a00 */
[----:B------:R-:W-:Y:S01]  /*1b90*/  IMAD.MOV R25, RZ, RZ, -R5 ;  /* 0x000000ffff197224 */ /* 0x000fe200078e0a05 */
[----:B------:R-:W-:Y:S01]  /*1ba0*/  UIADD3 UR6, UP0, UR6, 0x4, URZ ;  /* 0x0000000406067890 */ /* 0x000fe2000ff1e03f */
[----:B------:R-:W-:-:S03]  /*1bb0*/  MOV R37, 0x7fffff81 ;  /* 0x7fffff8100257802 */ /* 0x000fc60000000f00 */
[----:B------:R-:W-:Y:S01]  /*1bc0*/  UIADD3.X UR7, URZ, UR7, URZ, UP0, !UPT ;  /* 0x000000073f077290 */ /* 0x000fe200087fe43f */
[----:B------:R-:W-:Y:S02]  /*1bd0*/  ISETP.NE.AND P1, PT, R0, R25, PT ;  /* 0x000000190000720c */ /* 0x000fe40003f25270 */
[----:B------:R-:W-:Y:S02]  /*1be0*/  MOV R24, UR6 ;  /* 0x0000000600187c02 */ /* 0x000fe40008000f00 */
[----:B------:R-:W-:Y:S02]  /*1bf0*/  SEL R37, R37, 0x1, !P1 ;  /* 0x0000000125257807 */ /* 0x000fe40004800000 */
[----:B------:R-:W-:Y:S01]  /*1c00*/  MOV R25, UR7 ;  /* 0x0000000700197c02 */ /* 0x000fe20008000f00 */
[----:B------:R-:W-:Y:S06]  /*1c10*/  MEMBAR.ALL.GPU ;  /* 0x0000000000007992 */ /* 0x000fec000000a000 */
[----:B------:R-:W-:-:S00]  /*1c20*/  ERRBAR ;  /* 0x00000000000079ab */ /* 0x000fc00000000000 */
[----:B------:R-:W-:Y:S06]  /*1c30*/  CGAERRBAR ;  /* 0x00000000000075ab */ /* 0x000fec0000000000 */
[----:B------:R1:W5:Y:S02]  /*1c40*/  ATOM.E.ADD.STRONG.GPU PT, R37, desc[UR8][R24.64], R37 ;  /* 0x000000251825798a */ /* 0x00036400081ee1c8 */
.L_x_1018:
[----:B------:R-:W2:Y:S04]  /*1c50*/  LD.E.STRONG.GPU R36, desc[UR8][R24.64] ;  /* 0x0000000818247980 */ /* 0x000ea8000c10f900 */
[----:B--2---:R-:W-:Y:S01]  /*1c60*/  CCTL.IVALL ;  /* 0x00000000ff00798f */ /* 0x004fe20002000000 */
[----:B------:R-:W-:Y:S05]  /*1c70*/  YIELD ;  /* 0x0000000000007946 */ /* 0x000fea0003800000 */
[----:B-----5:R-:W-:-:S04]  /*1c80*/  LOP3.LUT R36, R36, R37, RZ, 0x3c, !PT ;  /* 0x0000002524247212 */ /* 0x020fc800078e3cff */
[----:B------:R-:W-:-:S13]  /*1c90*/  ISETP.GT.AND P1, PT, R36, -0x1, PT ;  /* 0xffffffff2400780c */ /* 0x000fda0003f24270 */
[----:B------:R-:W-:Y:S05]  /*1ca0*/  @P1 BRA `(.L_x_1018) ;  /* 0xfffffffc00e81947 */ /* 0x000fea000383ffff */
.L_x_1017:
[----:B------:R-:W-:Y:S05]  /*1cb0*/  WARPSYNC.ALL ;  /* 0x0000000000007948 */ /* 0x000fea0003800000 */
[----:B------:R-:W-:Y:S06]  /*1cc0*/  BAR.SYNC.DEFER_BLOCKING 0x0 ;  /* 0x0000000000007b1d */ /* 0x000fec0000010000 */
.L_x_1016:
[----:B------:R-:W-:Y:S01]  /*1cd0*/  ISETP.GT.U32.AND P1, PT, R2, 0xff, PT ;  /* 0x000000ff0200780c */ /* 0x000fe20003f24070 */
[----:B------:R-:W-:Y:S01]  /*1ce0*/  BSSY B0, `(.L_x_1019) ;  /* 0x0000033000007945 */ /* 0x000fe20003800000 */
[----:B------:R-:W-:-:S11]  /*1cf0*/  CS2R R50, SRZ ;  /* 0x0000000000327805 */ /* 0x000fd6000001ff00 */
[----:B------:R-:W-:Y:S05]  /*1d00*/  @P1 BRA `(.L_x_1020) ;  /* 0x0000000000c01947 */ /* 0x000fea0003800000 */
[----:B-1----:R-:W1:Y:S01]  /*1d10*/  LDC R24, c[0x0][0x10] ;  /* 0x00000400ff187b82 */ /* 0x002e620000000800 */
[C---:B------:R-:W-:Y:S01]  /*1d20*/  IMAD.SHL.U32 R25, R2.reuse, 0x8, RZ ;  /* 0x0000000802197824 */ /* 0x040fe200078e00ff */
[----:B------:R-:W-:-:S04]  /*1d30*/  LOP3.LUT R37, R2, 0xf, RZ, 0xc0, !PT ;  /* 0x0000000f02257812 */ /* 0x000fc800078ec0ff */
[----:B------:R-:W-:Y:S02]  /*1d40*/  LOP3.LUT R25, R25, 0x7fffff80, RZ, 0xc0, !PT ;  /* 0x7fffff8019197812 */ /* 0x000fe400078ec0ff */
[----:B------:R-:W2:Y:S01]  /*1d50*/  LDC.64 R50, c[0x0][0x260] ;  /* 0x00009800ff327b82 */ /* 0x000ea20000000a00 */
[----:B-1----:R-:W-:-:S05]  /*1d60*/  IMAD R24, R24, UR4, R5 ;  /* 0x0000000418187c24 */ /* 0x002fca000f8e0205 */
[----:B------:R-:W-:-:S04]  /*1d70*/  LEA R24, R24, R25, 0xb ;  /* 0x0000001918187211 */ /* 0x000fc800078e58ff */
[----:B------:R-:W-:-:S04]  /*1d80*/  IADD3 R24, R24, R37, RZ ;  /* 0x0000002518187210 */ /* 0x000fc80007ffe0ff */
[----:B------:R-:W-:-:S04]  /*1d90*/  SHF.L.U32 R49, R24, 0x1, RZ ;  /* 0x0000000118317819 */ /* 0x000fc800000006ff */
[C---:B------:R-:W-:Y:S01]  /*1da0*/  IADD3 R39, R49.reuse, 0x40, RZ ;  /* 0x0000004031277810 */ /* 0x040fe20007ffe0ff */
[----:B--2---:R-:W-:-:S04]  /*1db0*/  IMAD.WIDE.U32 R24, R49, 0x4, R50 ;  /* 0x0000000431187825 */ /* 0x004fc800078e0032 */
[----:B------:R-:W-:Y:S02]  /*1dc0*/  VIADD R37, R49, 0x20 ;  /* 0x0000002031257836 */ /* 0x000fe40000000000 */
[----:B------:R-:W2:Y:S02]  /*1dd0*/  LDG.E.64 R24, desc[UR8][R24.64] ;  /* 0x0000000818187981 */ /* 0x000ea4000c1e1b00 */
[----:B------:R-:W-:Y:S01]  /*1de0*/  IMAD.WIDE.U32 R36, R37, 0x4, R50 ;  /* 0x0000000425247825 */ /* 0x000fe200078e0032 */
[----:B------:R-:W-:-:S03]  /*1df0*/  IADD3 R41, R49, 0x60, RZ ;  /* 0x0000006031297810 */ /* 0x000fc60007ffe0ff */
[--C-:B------:R-:W-:Y:S01]  /*1e00*/  IMAD.WIDE.U32 R38, R39, 0x4, R50.reuse ;  /* 0x0000000427267825 */ /* 0x100fe200078e0032 */
[----:B0-----:R-:W-:Y:S01]  /*1e10*/  IADD3 R45, R49, 0x80, RZ ;  /* 0x00000080312d7810 */ /* 0x001fe20007ffe0ff */
[----:B------:R-:W3:Y:S02]  /*1e20*/  LDG.E.64 R36, desc[UR8][R36.64] ;  /* 0x0000000824247981 */ /* 0x000ee4000c1e1b00 */
[--C-:B------:R-:W-:Y:S02]  /*1e30*/  IMAD.WIDE.U32 R40, R41, 0x4, R50.reuse ;  /* 0x0000000429287825 */ /* 0x100fe400078e0032 */
[----:B------:R-:W4:Y:S02]  /*1e40*/  LDG.E.64 R38, desc[UR8][R38.64] ;  /* 0x0000000826267981 */ /* 0x000f24000c1e1b00 */
[----:B------:R-:W-:Y:S02]  /*1e50*/  VIADD R47, R49, 0xa0 ;  /* 0x000000a0312f7836 */ /* 0x000fe40000000000 */
[----:B------:R-:W-:Y:S01]  /*1e60*/  IMAD.WIDE.U32 R44, R45, 0x4, R50 ;  /* 0x000000042d2c7825 */ /* 0x000fe200078e0032 */
[----:B------:R-:W5:Y:S01]  /*1e70*/  LDG.E.64 R40, desc[UR8][R40.64] ;  /* 0x0000000828287981 */ /* 0x000f62000c1e1b00 */
[----:B------:R-:W-:-:S02]  /*1e80*/  IADD3 R73, R49, 0xc0, RZ ;  /* 0x000000c031497810 */ /* 0x000fc40007ffe0ff */
[--C-:B------:R-:W-:Y:S01]  /*1e90*/  IMAD.WIDE.U32 R46, R47, 0x4, R50.reuse ;  /* 0x000000042f2e7825 */ /* 0x100fe200078e0032 */
[----:B------:R-:W-:Y:S01]  /*1ea0*/  IADD3 R75, R49, 0xe0, RZ ;  /* 0x000000e0314b7810 */ /* 0x000fe20007ffe0ff */
[----:B------:R-:W5:Y:S02]  /*1eb0*/  LDG.E.64 R44, desc[UR8][R44.64] ;  /* 0x000000082c2c7981 */ /* 0x000f64000c1e1b00 */
        /* <DEDUP_REMOVED lines=21> */
.L_x_1020:
[----:B------:R-:W-:Y:S05]  /*2010*/  BSYNC B0 ;  /* 0x0000000000007941 */ /* 0x000fea0003800000 */
.L_x_1019:
[----:B-1----:R-:W1:Y:S01]  /*2020*/  SHFL.BFLY PT, R25, R50, 0x8, 0x1f ;  /* 0x0d001f0032197f89 */ /* 0x002e6200000e0000 */
        /* <DEDUP_REMOVED lines=18> */
[----:B------:R-:W1:Y:S01]  /*2150*/  S2UR UR6, SR_CgaCtaId ;  /* 0x00000000000679c3 */ /* 0x000e620000008800 */
[----:B------:R-:W-:Y:S01]  /*2160*/  UMOV UR5, 0x400 ;  /* 0x0000040000057882 */ /* 0x000fe20000000000 */
[----:B------:R-:W-:Y:S01]  /*2170*/  SHF.R.U32.HI R36, RZ, 0x1, R2 ;  /* 0x00000001ff247819 */ /* 0x000fe20000011602 */
[----:B------:R-:W-:Y:S01]  /*2180*/  UIADD3 UR5, UR5, 0x3480, URZ ;  /* 0x0000348005057890 */ /* 0x000fe2000fffe03f */
[----:B------:R-:W-:Y:S01]  /*2190*/  FMUL.FTZ R25, R25, 4.8828125727595761418e-05 ;  /* 0x384ccccd19197820 */ /* 0x000fe20000410000 */
[----:B------:R-:W-:Y:S01]  /*21a0*/  FMUL.FTZ R24, R40, 4.8828125727595761418e-05 ;  /* 0x384ccccd28187820 */ /* 0x000fe20000410000 */
[----:B------:R-:W-:Y:S01]  /*21b0*/  LOP3.LUT R36, R36, 0x7ffffff8, RZ, 0xc0, !PT ;  /* 0x7ffffff824247812 */ /* 0x000fe200078ec0ff */
[----:B-1----:R-:W-:-:S09]  /*21c0*/  ULEA UR5, UR6, UR5, 0x18 ;  /* 0x0000000506057291 */ /* 0x002fd2000f8ec03f */
[----:B------:R1:W-:Y:S03]  /*21d0*/  STS.64 [R36+UR5], R24 ;  /* 0x0000001824007988 */ /* 0x0003e60008000a05 */
.L_x_1022:
[----:B------:R-:W-:Y:S05]  /*21e0*/  BSYNC B0 ;  /* 0x0000000000007941 */ /* 0x000fea0003800000 */
.L_x_1021:
[----:B-1----:R-:W-:Y:S01]  /*21f0*/  SHF.L.U32 R25, R52, 0x10, RZ ;  /* 0x0000001034197819 */ /* 0x002fe200000006ff */
[----:B------:R-:W-:Y:S01]  /*2200*/  IMAD.U32 R69, R69, 0x10000, RZ ;  /* 0x0001000045457824 */ /* 0x000fe200078e00ff */
[----:B------:R-:W1:Y:S01]  /*2210*/  S2UR UR6, SR_CgaCtaId ;  /* 0x00000000000679c3 */ /* 0x000e620000008800 */
[----:B------:R-:W-:-:S07]  /*2220*/  SHF.L.U32 R71, R71, 0x10, RZ ;  /* 0x0000001047477819 */ /* 0x000fce00000006ff */
[----:B------:R-:W-:Y:S01]  /*2230*/  BAR.SYNC.DEFER_BLOCKING 0x0 ;  /* 0x0000000000007b1d */ /* 0x000fe20000010000 */
[C---:B------:R-:W-:Y:S01]  /*2240*/  FADD.FTZ R36, -R42.reuse, R25 ;  /* 0x000000192a247221 */ /* 0x040fe20000010100 */
[----:B------:R-:W-:Y:S01]  /*2250*/  FADD.FTZ R40, -R42, R69 ;  /* 0x000000452a287221 */ /* 0x000fe20000010100 */
[----:B------:R-:W-:Y:S01]  /*2260*/  SHF.L.U32 R25, R70, 0x10, RZ ;  /* 0x0000001046197819 */ /* 0x000fe200000006ff */
[C---:B------:R-:W-:Y:S01]  /*2270*/  FADD.FTZ R38, -R42.reuse, R71 ;  /* 0x000000472a267221 */ /* 0x040fe20000010100 */
[C---:B------:R-:W-:Y:S01]  /*2280*/  FMUL.FTZ R36, R43.reuse, R36 ;  /* 0x000000242b247220 */ /* 0x040fe20000410000 */
[----:B------:R-:W-:Y:S01]  /*2290*/  FMUL.FTZ R40, R43, R40 ;  /* 0x000000282b287220 */ /* 0x000fe20000410000 */
[----:B------:R-:W-:Y:S01]  /*22a0*/  UMOV UR5, 0x400 ;  /* 0x0000040000057882 */ /* 0x000fe20000000000 */
[----:B0-----:R-:W-:Y:S01]  /*22b0*/  FADD.FTZ R44, -R42, R25 ;  /* 0x000000192a2c7221 */ /* 0x001fe20000010100 */
[----:B------:R-:W-:Y:S01]  /*22c0*/  FFMA.FTZ R37, R17, R36, R18 ;  /* 0x0000002411257223 */ /* 0x000fe20000010012 */
[--C-:B------:R-:W-:Y:S01]  /*22d0*/  FFMA.FTZ R39, R19, R40, R20.reuse ;  /* 0x0000002813277223 */ /* 0x100fe20000010014 */
[C---:B------:R-:W-:Y:S01]  /*22e0*/  FMUL.FTZ R38, R43.reuse, R38 ;  /* 0x000000262b267220 */ /* 0x040fe20000410000 */
[----:B------:R-:W-:Y:S01]  /*22f0*/  FMUL.FTZ R44, R43, R44 ;  /* 0x0000002c2b2c7220 */ /* 0x000fe20000410000 */
[----:B------:R-:W-:Y:S01]  /*2300*/  FMUL.FTZ R24, R37, -1.4426950216293334961 ;  /* 0xbfb8aa3b25187820 */ /* 0x000fe20000410000 */
[----:B------:R-:W-:Y:S01]  /*2310*/  FMUL.FTZ R25, R39, -1.4426950216293334961 ;  /* 0xbfb8aa3b27197820 */ /* 0x000fe20000410000 */
[----:B------:R-:W-:Y:S01]  /*2320*/  FFMA.FTZ R42, R19, R38, R20 ;  /* 0x00000026132a7223 */ /* 0x000fe20000010014 */
[----:B------:R-:W-:Y:S01]  /*2330*/  FFMA.FTZ R41, R17, R44, R18 ;  /* 0x0000002c11297223 */ /* 0x000fe20000010012 */
[----:B------:R-:W-:Y:S01]  /*2340*/  UIADD3 UR5, UR5, 0x3480, URZ ;  /* 0x0000348005057890 */ /* 0x000fe2000fffe03f */
[----:B------:R-:W-:Y:S01]  /*2350*/  SHF.L.U32 R53, R53, 0x10, RZ ;  /* 0x0000001035357819 */ /* 0x000fe200000006ff */
[----:B------:R-:W0:Y:S01]  /*2360*/  MUFU.EX2 R24, R24 ;  /* 0x0000001800187308 */ /* 0x000e220000000800 */
[----:B------:R-:W-:Y:S01]  /*2370*/  FMUL.FTZ R45, R41, -1.4426950216293334961 ;  /* 0xbfb8aa3b292d7820 */ /* 0x000fe20000410000 */
[----:B------:R-:W-:Y:S01]  /*2380*/  FMUL.FTZ R48, R42, -1.4426950216293334961 ;  /* 0xbfb8aa3b2a307820 */ /* 0x000fe20000410000 */
[----:B-1----:R-:W-:Y:S01]  /*2390*/  ULEA UR5, UR6, UR5, 0x18 ;  /* 0x0000000506057291 */ /* 0x002fe2000f8ec03f */
[----:B------:R-:W-:Y:S01]  /*23a0*/  IMAD.U32 R65, R65, 0x10000, RZ ;  /* 0x0001000041417824 */ /* 0x000fe200078e00ff */
[----:B------:R-:W-:Y:S01]  /*23b0*/  SHF.L.U32 R67, R67, 0x10, RZ ;  /* 0x0000001043437819 */ /* 0x000fe200000006ff */
[----:B------:R-:W-:Y:S01]  /*23c0*/  ULDC.64 UR6, c[0x0][0x210] ;  /* 0x0000840000067ab9 */ /* 0x000fe20000000a00 */
[----:B------:R-:W-:Y:S01]  /*23d0*/  SHF.L.U32 R68, R68, 0x10, RZ ;  /* 0x0000001044447819 */ /* 0x000fe200000006ff */
[----:B------:R-:W1:Y:S01]  /*23e0*/  MUFU.EX2 R25, R25 ;  /* 0x0000001900197308 */ /* 0x000e620000000800 */
[----:B------:R-:W-:-:S07]  /*23f0*/  ULOP3.LUT UR4, UR4, 0x1, URZ, 0x3c, !UPT ;  /* 0x0000000104047892 */ /* 0x000fce000f8e3c3f */
[----:B------:R-:W2:Y:S01]  /*2400*/  MUFU.EX2 R45, R45 ;  /* 0x0000002d002d7308 */ /* 0x000ea20000000800 */
[----:B0-----:R-:W-:Y:S01]  /*2410*/  FADD.FTZ R46, R24, 1 ;  /* 0x3f800000182e7421 */ /* 0x001fe20000010000 */
[----:B------:R-:W-:-:S06]  /*2420*/  LEA R24, R7, UR5, 0x3 ;  /* 0x0000000507187c11 */ /* 0x000fcc000f8e18ff */
[----:B------:R-:W0:Y:S01]  /*2430*/  MUFU.EX2 R48, R48 ;  /* 0x0000003000307308 */ /* 0x000e220000000800 */
[----:B-1----:R-:W-:Y:S02]  /*2440*/  FADD.FTZ R47, R25, 1 ;  /* 0x3f800000192f7421 */ /* 0x002fe40000010000 */
[----:B------:R-:W1:Y:S05]  /*2450*/  LDS.64 R24, [R24] ;  /* 0x0000000018187984 */ /* 0x000e6a0000000a00 */
[----:B------:R-:W3:Y:S01]  /*2460*/  MUFU.RCP R46, R46 ;  /* 0x0000002e002e7308 */ /* 0x000ee20000001000 */
[----:B--2---:R-:W-:-:S07]  /*2470*/  FADD.FTZ R49, R45, 1 ;  /* 0x3f8000002d317421 */ /* 0x004fce0000010000 */
[----:B------:R-:W2:Y:S01]  /*2480*/  MUFU.RCP R47, R47 ;  /* 0x0000002f002f7308 */ /* 0x000ea20000001000 */
[----:B0-----:R-:W-:-:S07]  /*2490*/  FADD.FTZ R45, R48, 1 ;  /* 0x3f800000302d7421 */ /* 0x001fce0000010000 */
[----:B------:R-:W0:Y:S01]  /*24a0*/  MUFU.RCP R49, R49 ;  /* 0x0000003100317308 */ /* 0x000e220000001000 */
[----:B---3--:R-:W-:-:S04]  /*24b0*/  FADD.FTZ R48, -R46, 1 ;  /* 0x3f8000002e307421 */ /* 0x008fc80000010100 */
[----:B------:R-:W-:-:S03]  /*24c0*/  FFMA.FTZ R37, R37, R48, 1 ;  /* 0x3f80000025257423 */ /* 0x000fc60000010030 */
[----:B------:R-:W3:Y:S01]  /*24d0*/  MUFU.RCP R45, R45 ;  /* 0x0000002d002d7308 */ /* 0x000ee20000001000 */
[----:B--2---:R-:W-:Y:S01]  /*24e0*/  FADD.FTZ R50, -R47, 1 ;  /* 0x3f8000002f327421 */ /* 0x004fe20000010100 */
[----:B------:R-:W-:-:S03]  /*24f0*/  FMUL.FTZ R46, R46, R37 ;  /* 0x000000252e2e7220 */ /* 0x000fc60000410000 */
[----:B------:R-:W-:Y:S01]  /*2500*/  FFMA.FTZ R50, R39, R50, 1 ;  /* 0x3f80000027327423 */ /* 0x000fe20000010032 */
[----:B------:R-:W-:Y:S01]  /*2510*/  FMUL.FTZ R46, R53, R46 ;  /* 0x0000002e352e7220 */ /* 0x000fe20000410000 */
[----:B0-----:R-:W-:Y:S02]  /*2520*/  FADD.FTZ R52, -R49, 1 ;  /* 0x3f80000031347421 */ /* 0x001fe40000010100 */
[----:B------:R-:W-:Y:S01]  /*2530*/  FMUL.FTZ R50, R47, R50 ;  /* 0x000000322f327220 */ /* 0x000fe20000410000 */
[--C-:B-1----:R-:W-:Y:S01]  /*2540*/  FFMA.FTZ R64, R3, R64, -R24.reuse ;  /* 0x0000004003407223 */ /* 0x102fe20000010818 */
[--C-:B------:R-:W-:Y:S01]  /*2550*/  FFMA.FTZ R62, R13, R62, -R24.reuse ;  /* 0x0000003e0d3e7223 */ /* 0x100fe20000010818 */
[----:B------:R-:W-:Y:S01]  /*2560*/  FFMA.FTZ R52, R41, R52, 1 ;  /* 0x3f80000029347423 */ /* 0x000fe20000010034 */
[----:B------:R-:W-:Y:S01]  /*2570*/  FMUL.FTZ R50, R65, R50 ;  /* 0x0000003241327220 */ /* 0x000fe20000410000 */
[----:B------:R-:W-:Y:S01]  /*2580*/  FFMA.FTZ R46, R17, R46, -R24 ;  /* 0x0000002e112e7223 */ /* 0x000fe20000010818 */
[-C--:B------:R-:W-:Y:S01]  /*2590*/  FFMA.FTZ R64, R61, -R25.reuse, R64 ;  /* 0x800000193d407223 */ /* 0x080fe20000010040 */
[----:B---3--:R-:W-:Y:S01]  /*25a0*/  FADD.FTZ R51, -R45, 1 ;  /* 0x3f8000002d337421 */ /* 0x008fe20000010100 */
[----:B------:R-:W-:Y:S01]  /*25b0*/  FMUL.FTZ R52, R49, R52 ;  /* 0x0000003431347220 */ /* 0x000fe20000410000 */
[----:B------:R-:W-:Y:S01]  /*25c0*/  FFMA.FTZ R37, R19, R50, -R24 ;  /* 0x0000003213257223 */ /* 0x000fe20000010818 */
[----:B------:R-:W-:Y:S01]  /*25d0*/  FFMA.FTZ R62, R59, -R25, R62 ;  /* 0x800000193b3e7223 */ /* 0x000fe2000001003e */
[----:B------:R-:W-:Y:S01]  /*25e0*/  FFMA.FTZ R42, R42, R51, 1 ;  /* 0x3f8000002a2a7423 */ /* 0x000fe20000010033 */
[----:B------:R-:W-:Y:S01]  /*25f0*/  FMUL.FTZ R67, R67, R52 ;  /* 0x0000003443437220 */ /* 0x000fe20000410000 */
[C---:B------:R-:W-:Y:S01]  /*2600*/  FFMA.FTZ R46, -R25.reuse, R36, R46 ;  /* 0x00000024192e7223 */ /* 0x040fe2000001012e */
[----:B------:R-:W-:Y:S01]  /*2610*/  FFMA.FTZ R40, -R25, R40, R37 ;  /* 0x0000002819287223 */ /* 0x000fe20000010125 */
[----:B------:R-:W-:Y:S01]  /*2620*/  FMUL.FTZ R45, R45, R42 ;  /* 0x0000002a2d2d7220 */ /* 0x000fe20000410000 */
[--C-:B------:R-:W-:Y:S01]  /*2630*/  FFMA.FTZ R57, R3, R57, -R24.reuse ;  /* 0x0000003903397223 */ /* 0x100fe20000010818 */
[--C-:B------:R-:W-:Y:S01]  /*2640*/  FFMA.FTZ R55, R13, R55, -R24.reuse ;  /* 0x000000370d377223 */ /* 0x100fe20000010818 */
[--C-:B------:R-:W-:Y:S01]  /*2650*/  FFMA.FTZ R42, R17, R67, -R24.reuse ;  /* 0x00000043112a7223 */ /* 0x100fe20000010818 */
[----:B------:R-:W-:Y:S01]  /*2660*/  FMUL.FTZ R45, R68, R45 ;  /* 0x0000002d442d7220 */ /* 0x000fe20000410000 */
[C---:B------:R-:W-:Y:S01]  /*2670*/  FMUL.FTZ R64, R43.reuse, R64 ;  /* 0x000000402b407220 */ /* 0x040fe20000410000 */
[C---:B------:R-:W-:Y:S01]  /*2680*/  FMUL.FTZ R62, R43.reuse, R62 ;  /* 0x0000003e2b3e7220 */ /* 0x040fe20000410000 */
[----:B------:R-:W-:Y:S01]  /*2690*/  FMUL.FTZ R37, R43, R46 ;  /* 0x0000002e2b257220 */ /* 0x000fe20000410000 */
[----:B------:R-:W-:Y:S01]  /*26a0*/  FFMA.FTZ R45, R19, R45, -R24 ;  /* 0x0000002d132d7223 */ /* 0x000fe20000010818 */
[----:B------:R-:W-:Y:S01]  /*26b0*/  FMUL.FTZ R39, R43, R40 ;  /* 0x000000282b277220 */ /* 0x000fe20000410000 */
[----:B------:R-:W-:Y:S01]  /*26c0*/  IADD3 R24, P1, R22, UR6, RZ ;  /* 0x0000000616187c10 */ /* 0x000fe2000ff3e0ff */
[-C--:B------:R-:W-:Y:S01]  /*26d0*/  FFMA.FTZ R60, R60, -R25.reuse, R57 ;  /* 0x800000193c3c7223 */ /* 0x080fe20000010039 */
[----:B------:R-:W-:Y:S01]  /*26e0*/  FFMA.FTZ R58, R58, -R25, R55 ;  /* 0x800000193a3a7223 */ /* 0x000fe20000010037 */
[C---:B------:R-:W-:Y:S01]  /*26f0*/  FFMA.FTZ R42, -R25.reuse, R44, R42 ;  /* 0x0000002c192a7223 */ /* 0x040fe2000001012a */
[----:B------:R-:W-:Y:S01]  /*2700*/  FFMA.FTZ R38, -R25, R38, R45 ;  /* 0x0000002619267223 */ /* 0x000fe2000001012d */
[----:B------:R-:W-:Y:S01]  /*2710*/  IADD3.X R25, R21, UR7, RZ, P1, !PT ;  /* 0x0000000715197c10 */ /* 0x000fe20008ffe4ff */
[----:B------:R-:W-:Y:S01]  /*2720*/  FMUL.FTZ R60, R43, R60 ;  /* 0x0000003c2b3c7220 */ /* 0x000fe20000410000 */
[----:B------:R-:W-:Y:S01]  /*2730*/  F2FP.BF16.F32.PACK_AB R64, R37, R64 ;  /* 0x000000402540723e */ /* 0x000fe200000010ff */
[----:B------:R-:W-:Y:S01]  /*2740*/  FMUL.FTZ R58, R43, R58 ;  /* 0x0000003a2b3a7220 */ /* 0x000fe20000410000 */
[----:B------:R-:W-:Y:S01]  /*2750*/  F2FP.BF16.F32.PACK_AB R62, R39, R62 ;  /* 0x0000003e273e723e */ /* 0x000fe200000010ff */
[C---:B------:R-:W-:Y:S01]  /*2760*/  FMUL.FTZ R21, R43.reuse, R42 ;  /* 0x0000002a2b157220 */ /* 0x040fe20000410000 */
[----:B------:R-:W-:Y:S01]  /*2770*/  FMUL.FTZ R43, R43, R38 ;  /* 0x000000262b2b7220 */ /* 0x000fe20000410000 */
[----:B------:R-:W-:Y:S01]  /*2780*/  PRMT R36, R64, 0x7632, R36 ;  /* 0x0000763240247816 */ /* 0x000fe20000000024 */
[----:B------:R-:W-:Y:S01]  /*2790*/  STG.E.U16 desc[UR8][R24.64], R64 ;  /* 0x0000004018007986 */ /* 0x000fe2000c101508 */
[----:B------:R-:W-:-:S02]  /*27a0*/  PRMT R37, R62, 0x7632, R37 ;  /* 0x000076323e257816 */ /* 0x000fc40000000025 */
[----:B------:R-:W-:Y:S01]  /*27b0*/  IADD3 R22, P1, R23, UR6, RZ ;  /* 0x0000000617167c10 */ /* 0x000fe2000ff3e0ff */
[----:B------:R-:W-:Y:S01]  /*27c0*/  STG.E.U16 desc[UR8][R24.64+0x2], R36 ;  /* 0x0000022418007986 */ /* 0x000fe2000c101508 */
[----:B------:R-:W-:Y:S02]  /*27d0*/  F2FP.BF16.F32.PACK_AB R60, R21, R60 ;  /* 0x0000003c153c723e */ /* 0x000fe400000010ff */
[----:B------:R-:W-:Y:S01]  /*27e0*/  F2FP.BF16.F32.PACK_AB R58, R43, R58 ;  /* 0x0000003a2b3a723e */ /* 0x000fe200000010ff */
        /* <DEDUP_REMOVED lines=10> */
.L_x_1007:
[----:B------:R-:W-:-:S05]  /*2890*/  LEA R0, R5, R0, 0x7 ;  /* 0x0000000005007211 */ /* 0x000fca00078e38ff */
[----:B------:R-:W-:-:S05]  /*28a0*/  IMAD.SHL.U32 R56, R0, 0x20, RZ ;  /* 0x0000002000387824 */ /* 0x000fca00078e00ff */
[----:B------:R-:W-:-:S13]  /*28b0*/  ISETP.GT.AND P0, PT, R56, 0x13f, PT ;  /* 0x0000013f3800780c */ /* 0x000fda0003f04270 */
[----:B------:R-:W-:Y:S05]  /*28c0*/  @P0 EXIT ;  /* 0x000000000000094d */ /* 0x000fea0003800000 */
[----:B------:R-:W2:Y:S01]  /*28d0*/  S2R R45, SR_TID.X ;  /* 0x00000000002d7919 */ /* 0x000ea20000002100 */
        /* <DEDUP_REMOVED lines=11> */
[----:B---3--:R-:W-:Y:S01]  /*2990*/  ULEA UR4, UR5, UR4, 0x18 ;  /* 0x0000000405047291 */ /* 0x008fe2000f8ec03f */
[--C-:B--2---:R-:W-:Y:S01]  /*29a0*/  SHF.R.U32.HI R44, RZ, 0x5, R45.reuse ;  /* 0x00000005ff2c7819 */ /* 0x104fe2000001162d */
[----:B------:R-:W-:Y:S01]  /*29b0*/  IMAD.SHL.U32 R38, R45, 0x2, RZ ;  /* 0x000000022d267824 */ /* 0x000fe200078e00ff */
[----:B------:R-:W-:-:S02]  /*29c0*/  SHF.R.U32.HI R41, RZ, 0x4, R45 ;  /* 0x00000004ff297819 */ /* 0x000fc4000001162d */
[----:B------:R-:W-:Y:S02]  /*29d0*/  IADD3 R43, P0, P1, -R43, -0x81, -R44 ;  /* 0xffffff7f2b2b7810 */ /* 0x000fe4000791e92c */
[----:B------:R-:W-:Y:S01]  /*29e0*/  SHF.L.U32 R0, R44, 0x1, RZ ;  /* 0x000000012c007819 */ /* 0x000fe200000006ff */
[C---:B------:R-:W-:Y:S01]  /*29f0*/  VIADD R9, R41.reuse, 0x14 ;  /* 0x0000001429097836 */ /* 0x040fe20000000000 */
[----:B------:R-:W-:Y:S01]  /*2a00*/  IADD3.X R42, ~R42, -0x1, R3, P0, P1 ;  /* 0xffffffff2a2a7810 */ /* 0x000fe200007e2503 */
[----:B------:R-:W-:Y:S01]  /*2a10*/  VIADD R52, R41, 0x3c ;  /* 0x0000003c29347836 */ /* 0x000fe20000000000 */
[----:B------:R-:W-:Y:S02]  /*2a20*/  LEA R7, R44, UR4, 0x7 ;  /* 0x000000042c077c11 */ /* 0x000fe4000f8e38ff */
[----:B------:R-:W-:Y:S01]  /*2a30*/  LOP3.LUT R0, R0, 0x1f, R45, 0x78, !PT ;  /* 0x0000001f00007812 */ /* 0x000fe200078e782d */
[----:B------:R-:W-:Y:S01]  /*2a40*/  IMAD.WIDE.U32 R2, R42, -0x33333333, RZ ;  /* 0xcccccccd2a027825 */ /* 0x000fe200078e00ff */
[----:B------:R-:W-:-:S02]  /*2a50*/  LOP3.LUT R6, RZ, R41, RZ, 0x33, !PT ;  /* 0x00000029ff067212 */ /* 0x000fc400078e33ff */
[----:B------:R-:W-:Y:S02]  /*2a60*/  VIMNMX.U32 R39, R9, 0x20, !PT ;  /* 0x0000002009277848 */ /* 0x000fe40007fe0000 */
[----:B------:R-:W-:Y:S01]  /*2a70*/  LEA R40, R0, R7, 0x2 ;  /* 0x0000000700287211 */ /* 0x000fe200078e10ff */
[----:B------:R-:W-:Y:S01]  /*2a80*/  IMAD.WIDE.U32 R4, P0, R43, -0x33333334, R2 ;  /* 0xcccccccc2b047825 */ /* 0x000fe20007800002 */
[----:B------:R-:W-:Y:S02]  /*2a90*/  SHF.L.U32 R0, R45, 0x7, RZ ;  /* 0x000000072d007819 */ /* 0x000fe400000006ff */
[----:B------:R-:W-:Y:S01]  /*2aa0*/  IADD3 R39, R39, R6, RZ ;  /* 0x0000000627277210 */ /* 0x000fe20007ffe0ff */
[----:B------:R-:W-:Y:S01]  /*2ab0*/  IMAD.WIDE.U32 R2, R43, -0x33333333, RZ ;  /* 0xcccccccd2b027825 */ /* 0x000fe200078e00ff */
[----:B------:R-:W-:Y:S02]  /*2ac0*/  IADD3.X R7, RZ, RZ, RZ, P0, !PT ;  /* 0x000000ffff077210 */ /* 0x000fe400007fe4ff */
[----:B------:R-:W-:-:S02]  /*2ad0*/  MOV R6, R5 ;  /* 0x0000000500067202 */ /* 0x000fc40000000f00 */
[----:B------:R-:W-:Y:S02]  /*2ae0*/  IADD3 RZ, P1, R3, R4, RZ ;  /* 0x0000000403ff7210 */ /* 0x000fe40007f3e0ff */
[----:B------:R-:W-:Y:S02]  /*2af0*/  LOP3.LUT R38, R38, 0x1e, RZ, 0xc0, !PT ;  /* 0x0000001e26267812 */ /* 0x000fe400078ec0ff */
[----:B------:R-:W-:Y:S01]  /*2b00*/  LOP3.LUT R0, R0, 0x780, RZ, 0xc0, !PT ;  /* 0x0000078000007812 */ /* 0x000fe200078ec0ff */
[----:B------:R-:W-:Y:S01]  /*2b10*/  IMAD.WIDE.U32.X R4, R42, -0x33333334, R6, P1 ;  /* 0xcccccccc2a047825 */ /* 0x000fe200008e0406 */
[----:B------:R-:W-:Y:S02]  /*2b20*/  IADD3 R3, R41, 0x28, RZ ;  /* 0x0000002829037810 */ /* 0x000fe40007ffe0ff */
[----:B------:R-:W-:Y:S02]  /*2b30*/  ISETP.LT.U32.AND P0, PT, R34, 0x1, PT ;  /* 0x000000012200780c */ /* 0x000fe40003f01070 */
[-C--:B------:R-:W-:Y:S01]  /*2b40*/  LOP3.LUT R8, R9, R38.reuse, RZ, 0x3c, !PT ;  /* 0x0000002609087212 */ /* 0x080fe200078e3cff */
[----:B------:R-:W-:Y:S01]  /*2b50*/  VIADD R9, R0, UR4 ;  /* 0x0000000400097c36 */ /* 0x000fe20008000000 */
[----:B------:R-:W-:Y:S01]  /*2b60*/  LOP3.LUT R0, R3, R38, RZ, 0x3c, !PT ;  /* 0x0000002603007212 */ /* 0x000fe200078e3cff */
[----:B------:R-:W-:Y:S01]  /*2b70*/  IMAD.WIDE.U32 R2, R39, -0x33333333, RZ ;  /* 0xcccccccd27027825 */ /* 0x000fe200078e00ff */
[----:B------:R-:W-:-:S02]  /*2b80*/  ISETP.LT.AND.EX P0, PT, R35, RZ, PT, P0 ;  /* 0x000000ff2300720c */ /* 0x000fc40003f01300 */
[----:B------:R-:W-:Y:S02]  /*2b90*/  SHF.R.U64 R46, R4, 0x3, R5 ;  /* 0x00000003042e7819 */ /* 0x000fe40000001205 */
[----:B------:R-:W-:Y:S02]  /*2ba0*/  SEL R34, R34, 0x1, P0 ;  /* 0x0000000122227807 */ /* 0x000fe40000000000 */
[----:B------:R-:W-:Y:S02]  /*2bb0*/  SEL R35, R35, RZ, P0 ;  /* 0x000000ff23237207 */ /* 0x000fe40000000000 */
[C---:B------:R-:W-:Y:S02]  /*2bc0*/  IADD3 R53, P1, R44.reuse, 0x14, RZ ;  /* 0x000000142c357810 */ /* 0x040fe40007f3e0ff */
[----:B------:R-:W-:Y:S02]  /*2bd0*/  LOP3.LUT R36, R41, R38, RZ, 0x3c, !PT ;  /* 0x0000002629247212 */ /* 0x000fe400078e3cff */
[----:B------:R-:W-:Y:S01]  /*2be0*/  LEA.HI R2, R3, 0x1, RZ, 0x1c ;  /* 0x0000000103027811 */ /* 0x000fe200078fe0ff */
[----:B------:R-:W-:Y:S01]  /*2bf0*/  IMAD.X R48, RZ, RZ, RZ, P1 ;  /* 0x000000ffff307224 */ /* 0x000fe200008e06ff */
[----:B------:R-:W-:-:S02]  /*2c00*/  IADD3 R54, P0, R44, 0xa, RZ ;  /* 0x0000000a2c367810 */ /* 0x000fc40007f1e0ff */
[----:B------:R-:W-:Y:S02]  /*2c10*/  IADD3 R62, P2, R44, 0x1e, RZ ;  /* 0x0000001e2c3e7810 */ /* 0x000fe40007f5e0ff */
[----:B------:R-:W-:Y:S02]  /*2c20*/  IADD3 R46, R46, 0x1, RZ ;  /* 0x000000012e2e7810 */ /* 0x000fe40007ffe0ff */
[-C--:B------:R-:W-:Y:S02]  /*2c30*/  LEA R37, R8, R9.reuse, 0x2 ;  /* 0x0000000908257211 */ /* 0x080fe400078e10ff */
[-C--:B------:R-:W-:Y:S02]  /*2c40*/  LEA R36, R36, R9.reuse, 0x2 ;  /* 0x0000000924247211 */ /* 0x080fe400078e10ff */
[----:B------:R-:W-:Y:S02]  /*2c50*/  LEA R0, R0, R9, 0x2 ;  /* 0x0000000900007211 */ /* 0x000fe400078e10ff */
[----:B------:R-:W-:-:S02]  /*2c60*/  LOP3.LUT R55, R45, 0x1f, RZ, 0xc0, !PT ;  /* 0x0000001f2d377812 */ /* 0x000fc400078ec0ff */
[----:B------:R-:W-:Y:S02]  /*2c70*/  LOP3.LUT R63, R45, 0xf, RZ, 0xc0, !PT ;  /* 0x0000000f2d3f7812 */ /* 0x000fe400078ec0ff */
[C---:B------:R-:W-:Y:S02]  /*2c80*/  SHF.L.U64.HI R50, R34.reuse, 0x7, R35 ;  /* 0x0000000722327819 */ /* 0x040fe40000010223 */
[----:B------:R-:W-:Y:S02]  /*2c90*/  SHF.L.U32 R51, R34, 0x7, RZ ;  /* 0x0000000722337819 */ /* 0x000fe400000006ff */
[----:B------:R-:W-:Y:S02]  /*2ca0*/  IADD3.X R49, RZ, RZ, RZ, P0, !PT ;  /* 0x000000ffff317210 */ /* 0x000fe400007fe4ff */
[----:B------:R-:W-:Y:S02]  /*2cb0*/  IADD3.X R61, RZ, RZ, RZ, P2, !PT ;  /* 0x000000ffff3d7210 */ /* 0x000fe400017fe4ff */
[----:B------:R-:W-:-:S02]  /*2cc0*/  LOP3.LUT R47, R2, 0x3, RZ, 0xc0, !PT ;  /* 0x00000003022f7812 */ /* 0x000fc400078ec0ff */
[----:B------:R-:W-:-:S07]  /*2cd0*/  LOP3.LUT R46, R46, 0x3, RZ, 0xc0, !PT ;  /* 0x000000032e2e7812 */ /* 0x000fce00078ec0ff */
.L_x_1040:
[----:B------:R-:W-:Y:S01]  /*2ce0*/  ISETP.GT.U32.AND P0, PT, R51, R44, PT ;  /* 0x0000002c3300720c */ /* 0x000fe20003f04070 */
[----:B------:R-:W-:Y:S01]  /*2cf0*/  BSSY B0, `(.L_x_1024) ;  /* 0x00000aa000007945 */ /* 0x000fe20003800000 */
[----:B0-----:R-:W-:Y:S01]  /*2d00*/  HFMA2.MMA R57, -RZ, RZ, 0, 0 ;  /* 0x00000000ff397435 */ /* 0x001fe200000001ff */
[----:B-1----:R-:W-:Y:S02]  /*2d10*/  MOV R60, RZ ;  /* 0x000000ff003c7202 */ /* 0x002fe40000000f00 */
[----:B------:R-:W-:-:S13]  /*2d20*/  ISETP.GT.AND.EX P0, PT, R50, RZ, PT, P0 ;  /* 0x000000ff3200720c */ /* 0x000fda0003f04300 */
[----:B--234-:R-:W-:Y:S05]  /*2d30*/  @!P0 BRA `(.L_x_1025) ;  /* 0x0000000800948947 */ /* 0x01cfea0003800000 */
[----:B------:R-:W-:Y:S01]  /*2d40*/  ISETP.NE.U32.AND P1, PT, R46, RZ, PT ;  /* 0x000000ff2e00720c */ /* 0x000fe20003f25070 */
[----:B------:R-:W-:Y:S01]  /*2d50*/  BSSY B1, `(.L_x_1026) ;  /* 0x0000023000017945 */ /* 0x000fe20003800000 */
[----:B------:R-:W-:Y:S01]  /*2d60*/  ISETP.GE.U32.AND P0, PT, R43, 0x1e, PT ;  /* 0x0000001e2b00780c */ /* 0x000fe20003f06070 */
[----:B------:R-:W-:Y:S01]  /*2d70*/  IMAD.MOV.U32 R60, RZ, RZ, RZ ;  /* 0x000000ffff3c7224 */ /* 0x000fe200078e00ff */
[----:B------:R-:W-:Y:S02]  /*2d80*/  ISETP.NE.AND.EX P1, PT, RZ, RZ, PT, P1 ;  /* 0x000000ffff00720c */ /* 0x000fe40003f25310 */
[----:B------:R-:W-:Y:S02]  /*2d90*/  IADD3 R2, P2, R55, R56, RZ ;  /* 0x0000003837027210 */ /* 0x000fe40007f5e0ff */
[----:B------:R-:W-:Y:S02]  /*2da0*/  ISETP.GE.U32.AND.EX P0, PT, R42, RZ, PT, P0 ;  /* 0x000000ff2a00720c */ /* 0x000fe40003f06100 */
[----:B------:R-:W-:-:S02]  /*2db0*/  MOV R58, R44 ;  /* 0x0000002c003a7202 */ /* 0x000fc40000000f00 */
        /* <DEDUP_REMOVED lines=28> */
.L_x_1027:
[----:B------:R-:W-:Y:S05]  /*2f80*/  BSYNC B1 ;  /* 0x0000000000017941 */ /* 0x000fea0003800000 */
.L_x_1026:
[----:B------:R-:W-:Y:S05]  /*2f90*/  @!P0 BRA `(.L_x_1025) ;  /* 0x0000000400fc8947 */ /* 0x000fea0003800000 */
[C---:B------:R-:W-:Y:S01]  /*2fa0*/  SHF.L.U64.HI R3, R2.reuse, 0x1, R3 ;  /* 0x0000000102037819 */ /* 0x040fe20000010203 */
[----:B------:R-:W-:Y:S01]  /*2fb0*/  IMAD R5, R59, 0x280, RZ ;  /* 0x000002803b057824 */ /* 0x000fe200078e02ff */
[----:B------:R-:W-:Y:S01]  /*2fc0*/  SHF.L.U32 R2, R2, 0x1, RZ ;  /* 0x0000000102027819 */ /* 0x000fe200000006ff */
[----:B------:R-:W-:Y:S01]  /*2fd0*/  ULDC.64 UR6, c[0x0][0x260] ;  /* 0x0000980000067ab9 */ /* 0x000fe20000000a00 */
[C---:B------:R-:W-:Y:S01]  /*2fe0*/  IADD3 R4, P2, -R58.reuse, R51, RZ ;  /* 0x000000333a047210 */ /* 0x040fe20007f5e1ff */
[----:B------:R-:W-:Y:S02]  /*2ff0*/  BSSY B1, `(.L_x_1028) ;  /* 0x0000046000017945 */ /* 0x000fe40003800000 */
[----:B------:R-:W-:Y:S01]  /*3000*/  IMAD.WIDE.U32 R2, R58, 0x280, R2 ;  /* 0x000002803a027825 */ /* 0x000fe200078e0002 */
[----:B------:R-:W-:-:S03]  /*3010*/  ISETP.GT.U32.AND P0, PT, R4, 0x78, PT ;  /* 0x000000780400780c */ /* 0x000fc60003f04070 */
[----:B------:R-:W-:Y:S01]  /*3020*/  IMAD.X R6, R50, 0x1, ~R59, P2 ;  /* 0x0000000132067824 */ /* 0x000fe200010e0e3b */
[----:B------:R-:W-:Y:S02]  /*3030*/  IADD3 R5, R3, R5, RZ ;  /* 0x0000000503057210 */ /* 0x000fe40007ffe0ff */
        /* <DEDUP_REMOVED lines=10> */
.L_x_1030:
        /* <DEDUP_REMOVED lines=55> */
.L_x_1029:
[----:B------:R-:W-:Y:S05]  /*3450*/  BSYNC B1 ;  /* 0x0000000000017941 */ /* 0x000fea0003800000 */
.L_x_1028:
        /* <DEDUP_REMOVED lines=35> */
.L_x_1032:
[----:B------:R-:W-:Y:S05]  /*3690*/  BSYNC B1 ;  /* 0x0000000000017941 */ /* 0x000fea0003800000 */
.L_x_1031:
        /* <DEDUP_REMOVED lines=15> */
.L_x_1025:
[----:B------:R-:W-:Y:S05]  /*3790*/  BSYNC B0 ;  /* 0x0000000000007941 */ /* 0x000fea0003800000 */
.L_x_1024:
        /* <DEDUP_REMOVED lines=37> */
.L_x_1049:
        /* <DEDUP_REMOVED lines=20> */
[----:B--2---:R-:W-:Y:S01]  /*3b30*/  MOV R6, 0xffff ;  /* 0x0000ffff00067802 */ /* 0x004fe20000000f00 */
[----:B------:R-:W-:Y:S01]  /*3b40*/  IMAD.MOV.U32 R9, RZ, RZ, 0xffff ;  /* 0x0000ffffff097424 */ /* 0x000fe200078e00ff */
[----:B------:R-:W-:Y:S01]  /*3b50*/  MOV R7, 0xffff ;  /* 0x0000ffff00077802 */ /* 0x000fe20000000f00 */
[----:B------:R-:W-:Y:S01]  /*3b60*/  IMAD.MOV.U32 R10, RZ, RZ, 0xffff ;  /* 0x0000ffffff0a7424 */ /* 0x000fe200078e00ff */
[----:B------:R-:W-:Y:S01]  /*3b70*/  MOV R8, 0xffff ;  /* 0x0000ffff00087802 */ /* 0x000fe20000000f00 */
[----:B----4-:R-:W2:Y:S01]  /*3b80*/  SHFL.BFLY PT, R14, R11, 0x8, 0x101f ;  /* 0x0d101f000b0e7f89 */ /* 0x010ea200000e0000 */
[----:B------:R-:W-:Y:S02]  /*3b90*/  MOV R20, 0xffff ;  /* 0x0000ffff00147802 */ /* 0x000fe40000000f00 */
[----:B------:R-:W-:Y:S01]  /*3ba0*/  MOV R19, 0xffff ;  /* 0x0000ffff00137802 */ /* 0x000fe20000000f00 */
[----:B0-----:R-:W0:Y:S01]  /*3bb0*/  SHFL.BFLY PT, R13, R12, 0x8, 0x101f ;  /* 0x0d101f000c0d7f89 */ /* 0x001e2200000e0000 */
[----:B--2---:R-:W-:Y:S01]  /*3bc0*/  FADD.FTZ R14, R14, R11 ;  /* 0x0000000b0e0e7221 */ /* 0x004fe20000010000 */
[----:B0-----:R-:W-:-:S04]  /*3bd0*/  FADD.FTZ R13, R13, R12 ;  /* 0x0000000c0d0d7221 */ /* 0x001fc80000010000 */
[----:B------:R-:W0:Y:S04]  /*3be0*/  SHFL.BFLY PT, R15, R14, 0x4, 0x101f ;  /* 0x0c901f000e0f7f89 */ /* 0x000e2800000e0000 */
        /* <DEDUP_REMOVED lines=10> */
.L_x_1059:
        /* <DEDUP_REMOVED lines=16> */
[----:B------:R-:W-:Y:S01]  /*3d90*/  MOV R9, 0xffff ;  /* 0x0000ffff00097802 */ /* 0x000fe20000000f00 */
[----:B------:R-:W-:Y:S01]  /*3da0*/  IMAD.MOV.U32 R19, RZ, RZ, 0xffff ;  /* 0x0000ffffff137424 */ /* 0x000fe200078e00ff */
[----:B------:R-:W-:Y:S01]  /*3db0*/  MOV R8, 0xffff ;  /* 0x0000ffff00087802 */ /* 0x000fe20000000f00 */
[----:B0-----:R-:W0:Y:S01]  /*3dc0*/  SHFL.BFLY PT, R14, R11, 0x8, 0x101f ;  /* 0x0d101f000b0e7f89 */ /* 0x001e2200000e0000 */
[----:B------:R-:W-:Y:S02]  /*3dd0*/  MOV R20, 0xffff ;  /* 0x0000ffff00147802 */ /* 0x000fe40000000f00 */
[----:B------:R-:W-:Y:S01]  /*3de0*/  MOV R10, 0xffff ;  /* 0x0000ffff000a7802 */ /* 0x000fe20000000f00 */
[----:B--2---:R-:W2:Y:S01]  /*3df0*/  SHFL.BFLY PT, R13, R12, 0x8, 0x101f ;  /* 0x0d101f000c0d7f89 */ /* 0x004ea200000e0000 */
        /* <DEDUP_REMOVED lines=13> */
.L_x_1069:
[----:B----4-:R-:W-:Y:S01]  /*3ed0*/  FADD.FTZ R7, R11, R10 ;  /* 0x0000000a0b077221 */ /* 0x010fe20000010000 */
[----:B------:R-:W-:Y:S02]  /*3ee0*/  @!P1 F2FP.BF16.F32.PACK_AB R6, RZ, R17 ;  /* 0x00000011ff06923e */ /* 0x000fe400000010ff */
[----:B------:R-:W-:Y:S02]  /*3ef0*/  MOV R11, R52 ;  /* 0x00000034000b7202 */ /* 0x000fe40000000f00 */
[----:B------:R-:W-:Y:S01]  /*3f00*/  @!P1 F2FP.BF16.F32.PACK_AB R7, RZ, R7 ;  /* 0x00000007ff07923e */ /* 0x000fe200000010ff */
[----:B------:R0:W-:Y:S04]  /*3f10*/  @!P1 STG.E.U16 desc[UR8][R2.64+0x50], R6 ;  /* 0x0000500602009986 */ /* 0x0001e8000c101508 */
[----:B------:R0:W-:Y:S02]  /*3f20*/  @!P1 STG.E.U16 desc[UR8][R4.64+0x50], R7 ;  /* 0x0000500704009986 */ /* 0x0001e4000c101508 */
.L_x_1035:
[----:B------:R-:W-:Y:S05]  /*3f30*/  BSYNC B0 ;  /* 0x0000000000007941 */ /* 0x000fea0003800000 */
.L_x_1034:
[----:B------:R-:W-:-:S13]  /*3f40*/  ISETP.GE.U32.AND P0, PT, R39, 0x3c, PT ;  /* 0x0000003c2700780c */ /* 0x000fda0003f06070 */
[----:B------:R-:W-:Y:S05]  /*3f50*/  @!P0 BRA `(.L_x_1033) ;  /* 0x0000000800508947 */ /* 0x000fea0003800000 */
[----:B------:R-:W-:Y:S01]  /*3f60*/  ISETP.GT.U32.AND P0, PT, R63, 0x9, PT ;  /* 0x000000093f00780c */ /* 0x000fe20003f04070 */
[----:B0-2-4-:R-:W-:Y:S01]  /*3f70*/  HFMA2.MMA R3, -RZ, RZ, 0, 0 ;  /* 0x00000000ff037435 */ /* 0x015fe200000001ff */
[----:B------:R-:W-:Y:S01]  /*3f80*/  MOV R4, RZ ;  /* 0x000000ff00047202 */ /* 0x000fe20000000f00 */
[----:B------:R-:W-:-:S10]  /*3f90*/  UMOV UR5, 0xffff ;  /* 0x0000ffff00057882 */ /* 0x000fd40000000000 */
[----:B------:R-:W-:Y:S02]  /*3fa0*/  @!P0 LOP3.LUT R2, R11, R38, RZ, 0x3c, !PT ;  /* 0x000000260b028212 */ /* 0x000fe400078e3cff */
[----:B------:R-:W-:-:S05]  /*3fb0*/  @!P0 LEA R5, R63, UR4, 0x7 ;  /* 0x000000043f058c11 */ /* 0x000fca000f8e38ff */
[----:B------:R-:W-:-:S05]  /*3fc0*/  @!P0 IMAD R2, R2, 0x4, R5 ;  /* 0x0000000402028824 */ /* 0x000fca00078e0205 */
[----:B------:R0:W2:Y:S04]  /*3fd0*/  @!P0 LDS R3, [R2] ;  /* 0x0000000002038984 */ /* 0x0000a80000000800 */
[----:B------:R0:W4:Y:S01]  /*3fe0*/  @!P0 LDS R4, [R2+0x500] ;  /* 0x0005000002048984 */ /* 0x0001220000000800 */
[----:B------:R-:W-:Y:S05]  /*3ff0*/  BRA.DIV UR5, `(.L_x_1039) ;  /* 0x0000001205e47947 */ /* 0x000fea000b800000 */
[----:B------:R-:W-:Y:S02]  /*4000*/  @!P0 IADD3 R5, R11, 0x28, RZ ;  /* 0x000000280b058810 */ /* 0x000fe40007ffe0ff */
[----:B------:R-:W-:Y:S02]  /*4010*/  CS2R R16, SRZ ;  /* 0x0000000000107805 */ /* 0x000fe4000001ff00 */
[----:B------:R-:W-:Y:S01]  /*4020*/  @!P0 LEA R10, R63, UR4, 0x7 ;  /* 0x000000043f0a8c11 */ /* 0x000fe2000f8e38ff */
[----:B------:R-:W-:Y:S01]  /*4030*/  IMAD.MOV.U32 R9, RZ, RZ, 0xffff ;  /* 0x0000ffffff097424 */ /* 0x000fe200078e00ff */
[----:B------:R-:W-:Y:S01]  /*4040*/  @!P0 LOP3.LUT R5, R5, R38, RZ, 0x3c, !PT ;  /* 0x0000002605058212 */ /* 0x000fe200078e3cff */
[----:B------:R-:W-:Y:S01]  /*4050*/  IMAD.MOV.U32 R20, RZ, RZ, RZ ;  /* 0x000000ffff147224 */ /* 0x000fe200078e00ff */
[----:B------:R-:W-:Y:S01]  /*4060*/  @!P0 IADD3 R13, R11, 0x14, RZ ;  /* 0x000000140b0d8810 */ /* 0x000fe20007ffe0ff */
[----:B------:R-:W-:Y:S01]  /*4070*/  IMAD.MOV.U32 R27, RZ, RZ, 0xffff ;  /* 0x0000ffffff1b7424 */ /* 0x000fe200078e00ff */
[----:B------:R-:W-:-:S02]  /*4080*/  @!P0 LEA R5, R5, R10, 0x2 ;  /* 0x0000000a05058211 */ /* 0x000fc400078e10ff */
[----:B0-----:R-:W-:Y:S02]  /*4090*/  @!P0 LEA R2, R63, UR4, 0x7 ;  /* 0x000000043f028c11 */ /* 0x001fe4000f8e38ff */
[-C--:B------:R-:W-:Y:S01]  /*40a0*/  @!P0 LOP3.LUT R13, R13, R38.reuse, RZ, 0x3c, !PT ;  /* 0x000000260d0d8212 */ /* 0x080fe200078e3cff */
[----:B------:R-:W0:Y:S01]  /*40b0*/  @!P0 LDS R24, [R5+0x500] ;  /* 0x0005000005188984 */ /* 0x000e220000000800 */
[----:B------:R-:W-:Y:S02]  /*40c0*/  @!P0 IADD3 R21, R11, 0x3c, RZ ;  /* 0x0000003c0b158810 */ /* 0x000fe40007ffe0ff */
[----:B------:R-:W-:Y:S01]  /*40d0*/  MOV R22, RZ ;  /* 0x000000ff00167202 */ /* 0x000fe20000000f00 */
[----:B------:R-:W-:Y:S01]  /*40e0*/  @!P0 IMAD R13, R13, 0x4, R2 ;  /* 0x000000040d0d8824 */ /* 0x000fe200078e0202 */
[----:B------:R-:W5:Y:S01]  /*40f0*/  @!P0 LDS R23, [R5] ;  /* 0x0000000005178984 */ /* 0x000f620000000800 */
[----:B------:R-:W-:Y:S02]  /*4100*/  @!P0 LOP3.LUT R21, R21, R38, RZ, 0x3c, !PT ;  /* 0x0000002615158212 */ /* 0x000fe400078e3cff */
[----:B------:R-:W-:Y:S01]  /*4110*/  MOV R7, 0xffff ;  /* 0x0000ffff00077802 */ /* 0x000fe20000000f00 */
[----:B------:R-:W-:Y:S01]  /*4120*/  @!P0 LDS R2, [R13] ;  /* 0x000000000d028984 */ /* 0x000fe20000000800 */
[----:B------:R-:W-:-:S02]  /*4130*/  @!P0 LEA R21, R21, R10, 0x2 ;  /* 0x0000000a15158211 */ /* 0x000fc400078e10ff */
[----:B------:R-:W-:Y:S01]  /*4140*/  MOV R6, 0xffff ;  /* 0x0000ffff00067802 */ /* 0x000fe20000000f00 */
[----:B------:R1:W-:Y:S01]  /*4150*/  @!P0 LDS R15, [R13+0x500] ;  /* 0x000500000d0f8984 */ /* 0x0003e20000000800 */
[----:B------:R-:W-:Y:S02]  /*4160*/  MOV R8, 0xffff ;  /* 0x0000ffff00087802 */ /* 0x000fe40000000f00 */
[----:B------:R-:W-:Y:S01]  /*4170*/  MOV R28, 0xffff ;  /* 0x0000ffff001c7802 */ /* 0x000fe20000000f00 */
[----:B------:R-:W-:Y:S01]  /*4180*/  @!P0 LDS R26, [R21+0x500] ;  /* 0x00050000151a8984 */ /* 0x000fe20000000800 */
[----:B------:R-:W-:-:S03]  /*4190*/  MOV R29, 0xffff ;  /* 0x0000ffff001d7802 */ /* 0x000fc60000000f00 */
[----:B----4-:R-:W4:Y:S01]  /*41a0*/  SHFL.BFLY PT, R10, R4, 0x8, 0x101f ;  /* 0x0d101f00040a7f89 */ /* 0x010f2200000e0000 */
[----:B-1----:R-:W-:Y:S02]  /*41b0*/  MOV R13, 0xffff ;  /* 0x0000ffff000d7802 */ /* 0x002fe40000000f00 */
[----:B0-----:R-:W-:Y:S02]  /*41c0*/  @!P0 MOV R22, R24 ;  /* 0x0000001800168202 */ /* 0x001fe40000000f00 */
[----:B------:R-:W-:Y:S01]  /*41d0*/  @!P0 LDS R24, [R21] ;  /* 0x0000000015188984 */ /* 0x000fe20000000800 */
[----:B-----5:R-:W-:Y:S02]  /*41e0*/  @!P0 IMAD.MOV.U32 R20, RZ, RZ, R23 ;  /* 0x000000ffff148224 */ /* 0x020fe400078e0017 */
[----:B----4-:R-:W-:Y:S01]  /*41f0*/  FADD.FTZ R12, R10, R4 ;  /* 0x000000040a0c7221 */ /* 0x010fe20000010000 */
[----:B------:R-:W-:Y:S02]  /*4200*/  @!P0 MOV R16, R2 ;  /* 0x0000000200108202 */ /* 0x000fe40000000f00 */
[----:B------:R-:W0:Y:S01]  /*4210*/  SHFL.BFLY PT, R21, R20, 0x8, 0x101f ;  /* 0x0d101f0014157f89 */ /* 0x000e2200000e0000 */
[----:B------:R-:W-:-:S03]  /*4220*/  @!P0 MOV R17, R15 ;  /* 0x0000000f00118202 */ /* 0x000fc60000000f00 */
[----:B--2---:R-:W1:Y:S01]  /*4230*/  SHFL.BFLY PT, R2, R3, 0x8, 0x101f ;  /* 0x0d101f0003027f89 */ /* 0x004e6200000e0000 */
[----:B------:R-:W-:-:S03]  /*4240*/  MOV R15, 0xffff ;  /* 0x0000ffff000f7802 */ /* 0x000fc60000000f00 */
[----:B------:R-:W2:Y:S04]  /*4250*/  SHFL.BFLY PT, R19, R16, 0x8, 0x101f ;  /* 0x0d101f0010137f89 */ /* 0x000ea800000e0000 */
[----:B------:R-:W4:Y:S04]  /*4260*/  SHFL.BFLY PT, R18, R17, 0x8, 0x101f ;  /* 0x0d101f0011127f89 */ /* 0x000f2800000e0000 */
[----:B------:R-:W5:Y:S04]  /*4270*/  SHFL.BFLY PT, R25, R22, 0x8, 0x101f ;  /* 0x0d101f0016197f89 */ /* 0x000f6800000e0000 */
[----:B------:R-:W3:Y:S01]  /*4280*/  SHFL.BFLY PT, R10, R12, 0x4, 0x101f ;  /* 0x0c901f000c0a7f89 */ /* 0x000ee200000e0000 */
[----:B0-----:R-:W-:Y:S01]  /*4290*/  FADD.FTZ R23, R21, R20 ;  /* 0x0000001415177221 */ /* 0x001fe20000010000 */
[----:B------:R-:W-:Y:S01]  /*42a0*/  MOV R20, 0xffff ;  /* 0x0000ffff00147802 */ /* 0x000fe20000000f00 */
[----:B-1----:R-:W-:Y:S01]  /*42b0*/  FADD.FTZ R5, R2, R3 ;  /* 0x0000000302057221 */ /* 0x002fe20000010000 */
[----:B------:R-:W-:-:S02]  /*42c0*/  CS2R R2, SRZ ;  /* 0x0000000000027805 */ /* 0x000fc4000001ff00 */
[----:B------:R-:W-:Y:S01]  /*42d0*/  @!P0 MOV R3, R26 ;  /* 0x0000001a00038202 */ /* 0x000fe20000000f00 */
[----:B--2---:R-:W-:Y:S01]  /*42e0*/  FADD.FTZ R19, R19, R16 ;  /* 0x0000001013137221 */ /* 0x004fe20000010000 */
[----:B------:R-:W-:Y:S01]  /*42f0*/  @!P0 IMAD.MOV.U32 R2, RZ, RZ, R24 ;  /* 0x000000ffff028224 */ /* 0x000fe200078e0018 */
[----:B------:R-:W-:Y:S01]  /*4300*/  MOV R16, 0xffff ;  /* 0x0000ffff00107802 */ /* 0x000fe20000000f00 */
[----:B------:R-:W0:Y:S01]  /*4310*/  SHFL.BFLY PT, R4, R5, 0x4, 0x101f ;  /* 0x0c901f0005047f89 */ /* 0x000e2200000e0000 */
[----:B----4-:R-:W-:Y:S01]  /*4320*/  FADD.FTZ R18, R18, R17 ;  /* 0x0000001112127221 */ /* 0x010fe20000010000 */
[----:B------:R-:W-:Y:S02]  /*4330*/  ISETP.NE.AND P0, PT, R63, RZ, PT ;  /* 0x000000ff3f00720c */ /* 0x000fe40003f05270 */
[----:B------:R-:W1:Y:S01]  /*4340*/  SHFL.BFLY PT, R27, R2, 0x8, 0x101f ;  /* 0x0d101f00021b7f89 */ /* 0x000e6200000e0000 */
[----:B-----5:R-:W-:-:S03]  /*4350*/  FADD.FTZ R25, R25, R22 ;  /* 0x0000001619197221 */ /* 0x020fc60000010000 */
[----:B------:R-:W2:Y:S01]  /*4360*/  SHFL.BFLY PT, R16, R19, 0x4, 0x101f ;  /* 0x0c901f0013107f89 */ /* 0x000ea200000e0000 */
[----:B---3--:R-:W-:-:S03]  /*4370*/  FADD.FTZ R14, R12, R10 ;  /* 0x0000000a0c0e7221 */ /* 0x008fc60000010000 */
[----:B------:R-:W3:Y:S04]  /*4380*/  SHFL.BFLY PT, R21, R18, 0x4, 0x101f ;  /* 0x0c901f0012157f89 */ /* 0x000ee800000e0000 */
[----:B------:R-:W4:Y:S04]  /*4390*/  SHFL.BFLY PT, R20, R23, 0x4, 0x101f ;  /* 0x0c901f0017147f89 */ /* 0x000f2800000e0000 */
[----:B------:R-:W5:Y:S04]  /*43a0*/  SHFL.BFLY PT, R24, R3, 0x8, 0x101f ;  /* 0x0d101f0003187f89 */ /* 0x000f6800000e0000 */
[----:B------:R-:W5:Y:S01]  /*43b0*/  SHFL.BFLY PT, R22, R25, 0x4, 0x101f ;  /* 0x0c901f0019167f89 */ /* 0x000f6200000e0000 */
[----:B0-----:R-:W-:-:S03]  /*43c0*/  FADD.FTZ R4, R5, R4 ;  /* 0x0000000405047221 */ /* 0x001fc60000010000 */
[----:B------:R-:W0:Y:S01]  /*43d0*/  SHFL.BFLY PT, R10, R14, 0x2, 0x101f ;  /* 0x0c501f000e0a7f89 */ /* 0x000e2200000e0000 */
[----:B-1----:R-:W-:Y:S01]  /*43e0*/  FADD.FTZ R26, R27, R2 ;  /* 0x000000021b1a7221 */ /* 0x002fe20000010000 */
[----:B------:R-:W-:Y:S01]  /*43f0*/  MOV R2, 0xffff ;  /* 0x0000ffff00027802 */ /* 0x000fe20000000f00 */
[----:B--2---:R-:W-:Y:S01]  /*4400*/  FADD.FTZ R17, R19, R16 ;  /* 0x0000001013117221 */ /* 0x004fe20000010000 */
[----:B------:R-:W-:Y:S02]  /*4410*/  MOV R19, 0xffff ;  /* 0x0000ffff00137802 */ /* 0x000fe40000000f00 */
[----:B------:R-:W-:Y:S01]  /*4420*/  MOV R27, 0xffff ;  /* 0x0000ffff001b7802 */ /* 0x000fe20000000f00 */
[----:B---3--:R-:W-:Y:S01]  /*4430*/  FADD.FTZ R21, R18, R21 ;  /* 0x0000001512157221 */ /* 0x008fe20000010000 */
[----:B------:R-:W1:Y:S01]  /*4440*/  SHFL.BFLY PT, R16, R17, 0x2, 0x101f ;  /* 0x0c501f0011107f89 */ /* 0x000e6200000e0000 */
[----:B------:R-:W-:Y:S02]  /*4450*/  IMAD.MOV.U32 R18, RZ, RZ, 0xffff ;  /* 0x0000ffffff127424 */ /* 0x000fe400078e00ff */
[----:B----4-:R-:W-:Y:S01]  /*4460*/  FADD.FTZ R5, R23, R20 ;  /* 0x0000001417057221 */ /* 0x010fe20000010000 */
[----:B------:R-:W-:Y:S01]  /*4470*/  MOV R23, 0xffff ;  /* 0x0000ffff00177802 */ /* 0x000fe20000000f00 */
[----:B------:R-:W2:Y:S01]  /*4480*/  SHFL.BFLY PT, R2, R21, 0x2, 0x101f ;  /* 0x0c501f0015027f89 */ /* 0x000ea200000e0000 */
[----:B-----5:R-:W-:-:S03]  /*4490*/  FADD.FTZ R24, R24, R3 ;  /* 0x0000000318187221 */ /* 0x020fc60000010000 */
[----:B------:R-:W3:Y:S01]  /*44a0*/  SHFL.BFLY PT, R3, R4, 0x2, 0x101f ;  /* 0x0c501f0004037f89 */ /* 0x000ee200000e0000 */
[----:B------:R-:W-:Y:S01]  /*44b0*/  FADD.FTZ R22, R25, R22 ;  /* 0x0000001619167221 */ /* 0x000fe20000010000 */
[----:B------:R-:W-:Y:S02]  /*44c0*/  IMAD.MOV.U32 R25, RZ, RZ, 0xffff ;  /* 0x0000ffffff197424 */ /* 0x000fe400078e00ff */
[----:B------:R-:W4:Y:S01]  /*44d0*/  SHFL.BFLY PT, R20, R5, 0x2, 0x101f ;  /* 0x0c501f0005147f89 */ /* 0x000f2200000e0000 */
[----:B0-----:R-:W-:Y:S01]  /*44e0*/  FADD.FTZ R13, R14, R10 ;  /* 0x0000000a0e0d7221 */ /* 0x001fe20000010000 */
[----:B------:R-:W-:Y:S02]  /*44f0*/  MOV R14, 0xffff ;  /* 0x0000ffff000e7802 */ /* 0x000fe40000000f00 */
[----:B------:R-:W0:Y:S01]  /*4500*/  SHFL.BFLY PT, R23, R22, 0x2, 0x101f ;  /* 0x0c501f0016177f89 */ /* 0x000e2200000e0000 */
[----:B------:R-:W-:-:S03]  /*4510*/  IADD3 R7, R11, R56, RZ ;  /* 0x000000380b077210 */ /* 0x000fc60007ffe0ff */
[----:B------:R-:W5:Y:S01]  /*4520*/  SHFL.BFLY PT, R25, R26, 0x4, 0x101f ;  /* 0x0c901f001a197f89 */ /* 0x000f6200000e0000 */
[----:B-1----:R-:W-:-:S03]  /*4530*/  FADD.FTZ R16, R17, R16 ;  /* 0x0000001011107221 */ /* 0x002fc60000010000 */
[----:B------:R-:W1:Y:S04]  /*4540*/  SHFL.BFLY PT, R29, R24, 0x4, 0x101f ;  /* 0x0c901f00181d7f89 */ /* 0x000e6800000e0000 */
[----:B------:R-:W1:Y:S01]  /*4550*/  SHFL.BFLY PT, R14, R13, 0x1, 0x101f ;  /* 0x0c301f000d0e7f89 */ /* 0x000e6200000e0000 */
[----:B--2---:R-:W-:Y:S01]  /*4560*/  FADD.FTZ R17, R21, R2 ;  /* 0x0000000215117221 */ /* 0x004fe20000010000 */
[----:B---3--:R-:W-:Y:S02]  /*4570*/  FADD.FTZ R12, R4, R3 ;  /* 0x00000003040c7221 */ /* 0x008fe40000010000 */
[----:B------:R-:W2:Y:S01]  /*4580*/  SHFL.BFLY PT, R19, R16, 0x1, 0x101f ;  /* 0x0c301f0010137f89 */ /* 0x000ea200000e0000 */
[----:B------:R-:W3:Y:S01]  /*4590*/  LDC.64 R2, c[0x0][0x220] ;  /* 0x00008800ff027b82 */ /* 0x000ee20000000a00 */
[----:B----4-:R-:W-:-:S02]  /*45a0*/  FADD.FTZ R20, R5, R20 ;  /* 0x0000001405147221 */ /* 0x010fc40000010000 */
[----:B------:R-:W4:Y:S01]  /*45b0*/  SHFL.BFLY PT, R15, R12, 0x1, 0x101f ;  /* 0x0c301f000c0f7f89 */ /* 0x000f2200000e0000 */
[----:B0-----:R-:W-:Y:S01]  /*45c0*/  FADD.FTZ R21, R22, R23 ;  /* 0x0000001716157221 */ /* 0x001fe20000010000 */
[----:B------:R-:W-:-:S03]  /*45d0*/  MOV R23, 0xffff ;  /* 0x0000ffff00177802 */ /* 0x000fc60000000f00 */
[----:B------:R-:W0:Y:S01]  /*45e0*/  LDC.64 R4, c[0x0][0x218] ;  /* 0x00008600ff047b82 */ /* 0x000e220000000a00 */
[----:B------:R-:W-:Y:S01]  /*45f0*/  MOV R22, 0xffff ;  /* 0x0000ffff00167802 */ /* 0x000fe20000000f00 */
[----:B------:R-:W0:Y:S01]  /*4600*/  SHFL.BFLY PT, R18, R17, 0x1, 0x101f ;  /* 0x0c301f0011127f89 */ /* 0x000e2200000e0000 */
[----:B-----5:R-:W-:Y:S01]  /*4610*/  FADD.FTZ R26, R26, R25 ;  /* 0x000000191a1a7221 */ /* 0x020fe20000010000 */
[----:B-1----:R-:W-:Y:S01]  /*4620*/  FADD.FTZ R25, R24, R29 ;  /* 0x0000001d18197221 */ /* 0x002fe20000010000 */
[----:B------:R-:W-:Y:S01]  /*4630*/  IMAD.MOV.U32 R24, RZ, RZ, 0xffff ;  /* 0x0000ffffff187424 */ /* 0x000fe200078e00ff */
[----:B------:R-:W1:Y:S01]  /*4640*/  SHFL.BFLY PT, R23, R20, 0x1, 0x101f ;  /* 0x0c301f0014177f89 */ /* 0x000e6200000e0000 */
[----:B------:R-:W-:-:S03]  /*4650*/  FADD.FTZ R13, R13, R14 ;  /* 0x0000000e0d0d7221 */ /* 0x000fc60000010000 */
[----:B------:R-:W5:Y:S02]  /*4660*/  SHFL.BFLY PT, R22, R21, 0x1, 0x101f ;  /* 0x0c301f0015167f89 */ /* 0x000f6400000e0000 */
[----:B------:R-:W-:Y:S02]  /*4670*/  @!P0 F2FP.BF16.F32.PACK_AB R11, RZ, R13 ;  /* 0x0000000dff0b823e */ /* 0x000fe400000010ff */
[----:B------:R-:W5:Y:S01]  /*4680*/  SHFL.BFLY PT, R27, R26, 0x2, 0x101f ;  /* 0x0c501f001a1b7f89 */ /* 0x000f6200000e0000 */
[----:B---3--:R-:W-:-:S04]  /*4690*/  IMAD.WIDE R2, R7, 0x2, R2 ;  /* 0x0000000207027825 */ /* 0x008fc800078e0202 */
[----:B--2---:R-:W-:Y:S01]  /*46a0*/  FADD.FTZ R16, R16, R19 ;  /* 0x0000001310107221 */ /* 0x004fe20000010000 */
[----:B----4-:R-:W-:Y:S01]  /*46b0*/  FADD.FTZ R12, R12, R15 ;  /* 0x0000000f0c0c7221 */ /* 0x010fe20000010000 */
[----:B------:R-:W2:Y:S01]  /*46c0*/  SHFL.BFLY PT, R24, R25, 0x2, 0x101f ;  /* 0x0c501f0019187f89 */ /* 0x000ea200000e0000 */
[----:B------:R-:W-:Y:S02]  /*46d0*/  PRMT R9, R11, 0x7610, R9 ;  /* 0x000076100b097816 */ /* 0x000fe40000000009 */
[----:B------:R-:W-:Y:S01]  /*46e0*/  MOV R13, 0xffff ;  /* 0x0000ffff000d7802 */ /* 0x000fe20000000f00 */
[----:B0-----:R-:W-:Y:S01]  /*46f0*/  IMAD.WIDE R4, R7, 0x2, R4 ;  /* 0x0000000207047825 */ /* 0x001fe200078e0204 */
[----:B------:R-:W-:-:S03]  /*4700*/  @!P0 F2FP.BF16.F32.PACK_AB R10, RZ, R12 ;  /* 0x0000000cff0a823e */ /* 0x000fc600000010ff */
[----:B------:R-:W-:Y:S01]  /*4710*/  FADD.FTZ R7, R17, R18 ;  /* 0x0000001211077221 */ /* 0x000fe20000010000 */
[----:B------:R-:W-:Y:S01]  /*4720*/  @!P0 F2FP.BF16.F32.PACK_AB R6, RZ, R16 ;  /* 0x00000010ff06823e */ /* 0x000fe200000010ff */
[----:B------:R-:W-:Y:S03]  /*4730*/  @!P0 STG.E.U16 desc[UR8][R4.64], R10 ;  /* 0x0000000a04008986 */ /* 0x000fe6000c101508 */
[----:B------:R-:W-:Y:S01]  /*4740*/  @!P0 F2FP.BF16.F32.PACK_AB R7, RZ, R7 ;  /* 0x00000007ff07823e */ /* 0x000fe200000010ff */
[----:B-1----:R-:W-:Y:S01]  /*4750*/  FADD.FTZ R8, R20, R23 ;  /* 0x0000001714087221 */ /* 0x002fe20000010000 */
[----:B------:R0:W-:Y:S01]  /*4760*/  @!P0 STG.E.U16 desc[UR8][R2.64], R9 ;  /* 0x0000000902008986 */ /* 0x0001e2000c101508 */
[----:B-----5:R-:W-:-:S03]  /*4770*/  FADD.FTZ R11, R21, R22 ;  /* 0x00000016150b7221 */ /* 0x020fc60000010000 */
[----:B------:R-:W-:Y:S01]  /*4780*/  @!P0 F2FP.BF16.F32.PACK_AB R8, RZ, R8 ;  /* 0x00000008ff08823e */ /* 0x000fe200000010ff */
[----:B------:R-:W-:Y:S01]  /*4790*/  @!P0 STG.E.U16 desc[UR8][R4.64+0x28], R6 ;  /* 0x0000280604008986 */ /* 0x000fe2000c101508 */
[----:B------:R-:W-:Y:S01]  /*47a0*/  FADD.FTZ R26, R26, R27 ;  /* 0x0000001b1a1a7221 */ /* 0x000fe20000010000 */
[----:B------:R-:W-:Y:S01]  /*47b0*/  @!P0 F2FP.BF16.F32.PACK_AB R11, RZ, R11 ;  /* 0x0000000bff0b823e */ /* 0x000fe200000010ff */
[----:B--2---:R-:W-:-:S03]  /*47c0*/  FADD.FTZ R24, R25, R24 ;  /* 0x0000001819187221 */ /* 0x004fc60000010000 */
[----:B------:R-:W1:Y:S01]  /*47d0*/  SHFL.BFLY PT, R13, R26, 0x1, 0x101f ;  /* 0x0c301f001a0d7f89 */ /* 0x000e6200000e0000 */
[----:B0-----:R-:W-:Y:S02]  /*47e0*/  PRMT R9, R7, 0x7610, R9 ;  /* 0x0000761007097816 */ /* 0x001fe40000000009 */
[----:B------:R-:W-:-:S03]  /*47f0*/  MOV R7, 0xffff ;  /* 0x0000ffff00077802 */ /* 0x000fc60000000f00 */
[----:B------:R0:W-:Y:S04]  /*4800*/  @!P0 STG.E.U16 desc[UR8][R2.64+0x28], R9 ;  /* 0x0000280902008986 */ /* 0x0001e8000c101508 */
[----:B------:R0:W-:Y:S04]  /*4810*/  @!P0 STG.E.U16 desc[UR8][R4.64+0x50], R8 ;  /* 0x0000500804008986 */ /* 0x0001e8000c101508 */
[----:B------:R0:W2:Y:S04]  /*4820*/  SHFL.BFLY PT, R10, R24, 0x1, 0x101f ;  /* 0x0c301f00180a7f89 */ /* 0x0000a800000e0000 */
[----:B------:R0:W-:Y:S01]  /*4830*/  @!P0 STG.E.U16 desc[UR8][R2.64+0x50], R11 ;  /* 0x0000500b02008986 */ /* 0x0001e2000c101508 */
[----:B-1----:R-:W-:-:S07]  /*4840*/  FADD.FTZ R13, R26, R13 ;  /* 0x0000000d1a0d7221 */ /* 0x002fce0000010000 */
.L_x_1103:
[----:B--2---:R-:W-:Y:S01]  /*4850*/  FADD.FTZ R7, R24, R10 ;  /* 0x0000000a18077221 */ /* 0x004fe20000010000 */
[----:B------:R-:W-:-:S04]  /*4860*/  @!P0 F2FP.BF16.F32.PACK_AB R6, RZ, R13 ;  /* 0x0000000dff06823e */ /* 0x000fc800000010ff */
[----:B------:R-:W-:Y:S01]  /*4870*/  @!P0 F2FP.BF16.F32.PACK_AB R7, RZ, R7 ;  /* 0x00000007ff07823e */ /* 0x000fe200000010ff */
[----:B------:R1:W-:Y:S04]  /*4880*/  @!P0 STG.E.U16 desc[UR8][R4.64+0x78], R6 ;  /* 0x0000780604008986 */ /* 0x0003e8000c101508 */
[----:B------:R1:W-:Y:S02]  /*4890*/  @!P0 STG.E.U16 desc[UR8][R2.64+0x78], R7 ;  /* 0x0000780702008986 */ /* 0x0003e4000c101508 */
.L_x_1033:
[----:B------:R-:W-:Y:S05]  /*48a0*/  WARPSYNC.ALL ;  /* 0x0000000000007948 */ /* 0x000fea0003800000 */
[----:B------:R-:W-:Y:S01]  /*48b0*/  BAR.SYNC.DEFER_BLOCKING 0x0 ;  /* 0x0000000000007b1d */ /* 0x000fe20000010000 */
[C---:B------:R-:W-:Y:S01]  /*48c0*/  ISETP.GE.AND P0, PT, R56.reuse, -0xec0, PT ;  /* 0xfffff1403800780c */ /* 0x040fe20003f06270 */
[----:B------:R-:W-:-:S12]  /*48d0*/  VIADD R56, R56, 0x1000 ;  /* 0x0000100038387836 */ /* 0x000fd80000000000 */
[----:B------:R-:W-:Y:S05]  /*48e0*/  @!P0 BRA `(.L_x_1040) ;  /* 0xffffffe000fc8947 */ /* 0x000fea000383ffff */
[----:B------:R-:W-:Y:S05]  /*48f0*/  EXIT ;  /* 0x000000000000794d */ /* 0x000fea0003800000 */
.L_x_1036:
[----:B------:R-:W-:Y:S01]  /*4900*/  HFMA2.MMA R8, -RZ, RZ, 0, 4.76837158203125e-07 ;  /* 0x00000008ff087435 */ /* 0x000fe200000001ff */
[----:B--2---:R-:W-:Y:S01]  /*4910*/  MOV R9, R2 ;  /* 0x0000000200097202 */ /* 0x004fe20000000f00 */
[----:B------:R-:W-:Y:S01]  /*4920*/  IMAD.MOV.U32 R6, RZ, RZ, 0xffff ;  /* 0x0000ffffff067424 */ /* 0x000fe200078e00ff */
[----:B------:R-:W-:-:S08]  /*4930*/  MOV R7, 0x101f ;  /* 0x0000101f00077802 */ /* 0x000fd00000000f00 */
[----:B01-3--:R-:W-:Y:S05]  /*4940*/  WARPSYNC.COLLECTIVE R6, `(.L_x_1041) ;  /* 0x0000000006087348 */ /* 0x00bfea0003c00000 */
[----:B------:R2:W4:Y:S02]  /*4950*/  SHFL.BFLY P2, R10, R9, R8, R7 ;  /* 0x0c000008090a7389 */ /* 0x0005240000040007 */
[----:B01234-:R-:W-:Y:S01]  /*4960*/  ENDCOLLECTIVE ;  /* 0x000000000000791b */ /* 0x01ffe20003800000 */
.L_x_1041:
[----:B------:R-:W-:Y:S02]  /*4970*/  MOV R9, R3 ;  /* 0x0000000300097202 */ /* 0x000fe40000000f00 */
[----:B------:R-:W-:-:S07]  /*4980*/  MOV R5, R10 ;  /* 0x0000000a00057202 */ /* 0x000fce0000000f00 */
[----:B------:R-:W-:Y:S05]  /*4990*/  WARPSYNC.COLLECTIVE R6, `(.L_x_1042) ;  /* 0x0000000006087348 */ /* 0x000fea0003c00000 */
[----:B------:R0:W1:Y:S02]  /*49a0*/  SHFL.BFLY P2, R10, R9, R8, R7 ;  /* 0x0c000008090a7389 */ /* 0x0000640000040007 */
[----:B01----:R-:W-:Y:S01]  /*49b0*/  ENDCOLLECTIVE ;  /* 0x000000000000791b */ /* 0x003fe20003800000 */
.L_x_1042:
[----:B------:R-:W-:Y:S01]  /*49c0*/  FADD.FTZ R5, R5, R2 ;  /* 0x0000000205057221 */ /* 0x000fe20000010000 */
[----:B------:R-:W-:-:S03]  /*49d0*/  HFMA2.MMA R8, -RZ, RZ, 0, 2.384185791015625e-07 ;  /* 0x00000004ff087435 */ /* 0x000fc600000001ff */
[----:B------:R-:W-:Y:S01]  /*49e0*/  IMAD.MOV.U32 R9, RZ, RZ, R5 ;  /* 0x000000ffff097224 */ /* 0x000fe200078e0005 */
[----:B------:R-:W-:-:S07]  /*49f0*/  MOV R4, R10 ;  /* 0x0000000a00047202 */ /* 0x000fce0000000f00 */
[----:B------:R-:W-:Y:S05]  /*4a00*/  WARPSYNC.COLLECTIVE R6, `(.L_x_1043) ;  /* 0x0000000006087348 */ /* 0x000fea0003c00000 */
[----:B------:R0:W1:Y:S02]  /*4a10*/  SHFL.BFLY P2, R10, R9, R8, R7 ;  /* 0x0c000008090a7389 */ /* 0x0000640000040007 */
[----:B01----:R-:W-:Y:S01]  /*4a20*/  ENDCOLLECTIVE ;  /* 0x000000000000791b */ /* 0x003fe20003800000 */
.L_x_1043:
[----:B------:R-:W-:-:S05]  /*4a30*/  FADD.FTZ R4, R4, R3 ;  /* 0x0000000304047221 */ /* 0x000fca0000010000 */
[----:B------:R-:W-:Y:S02]  /*4a40*/  MOV R9, R4 ;  /* 0x0000000400097202 */ /* 0x000fe40000000f00 */
[----:B------:R-:W-:-:S07]  /*4a50*/  MOV R12, R10 ;  /* 0x0000000a000c7202 */ /* 0x000fce0000000f00 */
[----:B------:R-:W-:Y:S05]  /*4a60*/  WARPSYNC.COLLECTIVE R6, `(.L_x_1044) ;  /* 0x0000000006087348 */ /* 0x000fea0003c00000 */
[----:B------:R0:W1:Y:S02]  /*4a70*/  SHFL.BFLY P2, R10, R9, R8, R7 ;  /* 0x0c000008090a7389 */ /* 0x0000640000040007 */
[----:B01----:R-:W-:Y:S01]  /*4a80*/  ENDCOLLECTIVE ;  /* 0x000000000000791b */ /* 0x003fe20003800000 */
.L_x_1044:
[----:B------:R-:W-:Y:S01]  /*4a90*/  FADD.FTZ R12, R5, R12 ;  /* 0x0000000c050c7221 */ /* 0x000fe20000010000 */
[----:B------:R-:W-:-:S04]  /*4aa0*/  HFMA2.MMA R8, -RZ, RZ, 0, 1.1920928955078125e-07 ;  /* 0x00000002ff087435 */ /* 0x000fc800000001ff */
[----:B------:R-:W-:Y:S01]  /*4ab0*/  MOV R9, R12 ;  /* 0x0000000c00097202 */ /* 0x000fe20000000f00 */
[----:B------:R-:W-:-:S07]  /*4ac0*/  IMAD.MOV.U32 R11, RZ, RZ, R10 ;  /* 0x000000ffff0b7224 */ /* 0x000fce00078e000a */
[----:B------:R-:W-:Y:S05]  /*4ad0*/  WARPSYNC.COLLECTIVE R6, `(.L_x_1045) ;  /* 0x0000000006087348 */ /* 0x000fea0003c00000 */
[----:B------:R0:W1:Y:S02]  /*4ae0*/  SHFL.BFLY P2, R10, R9, R8, R7 ;  /* 0x0c000008090a7389 */ /* 0x0000640000040007 */
[----:B01----:R-:W-:Y:S01]  /*4af0*/  ENDCOLLECTIVE ;  /* 0x000000000000791b */ /* 0x003fe20003800000 */
.L_x_1045:
[----:B------:R-:W-:-:S04]  /*4b00*/  FADD.FTZ R11, R4, R11 ;  /* 0x0000000b040b7221 */ /* 0x000fc80000010000 */
[----:B------:R-:W-:Y:S01]  /*4b10*/  IMAD.MOV.U32 R9, RZ, RZ, R11 ;  /* 0x000000ffff097224 */ /* 0x000fe200078e000b */
[----:B------:R-:W-:-:S07]  /*4b20*/  MOV R13, R10 ;  /* 0x0000000a000d7202 */ /* 0x000fce0000000f00 */
[----:B------:R-:W-:Y:S05]  /*4b30*/  WARPSYNC.COLLECTIVE R6, `(.L_x_1046) ;  /* 0x0000000006087348 */ /* 0x000fea0003c00000 */
[----:B------:R0:W1:Y:S02]  /*4b40*/  SHFL.BFLY P2, R10, R9, R8, R7 ;  /* 0x0c000008090a7389 */ /* 0x0000640000040007 */
[----:B01----:R-:W-:Y:S01]  /*4b50*/  ENDCOLLECTIVE ;  /* 0x000000000000791b */ /* 0x003fe20003800000 */
.L_x_1046:
[----:B------:R-:W-:Y:S01]  /*4b60*/  FADD.FTZ R13, R12, R13 ;  /* 0x0000000d0c0d7221 */ /* 0x000fe20000010000 */
[----:B------:R-:W-:-:S04]  /*4b70*/  HFMA2.MMA R8, -RZ, RZ, 0, 5.9604644775390625e-08 ;  /* 0x00000001ff087435 */ /* 0x000fc800000001ff */
[----:B------:R-:W-:Y:S02]  /*4b80*/  MOV R9, R13 ;  /* 0x0000000d00097202 */ /* 0x000fe40000000f00 */
[----:B------:R-:W-:-:S07]  /*4b90*/  MOV R2, R10 ;  /* 0x0000000a00027202 */ /* 0x000fce0000000f00 */
[----:B------:R-:W-:Y:S05]  /*4ba0*/  WARPSYNC.COLLECTIVE R6, `(.L_x_1047) ;  /* 0x0000000006087348 */ /* 0x000fea0003c00000 */
[----:B------:R0:W1:Y:S02]  /*4bb0*/  SHFL.BFLY P2, R10, R9, R8, R7 ;  /* 0x0c000008090a7389 */ /* 0x0000640000040007 */
[----:B01----:R-:W-:Y:S01]  /*4bc0*/  ENDCOLLECTIVE ;  /* 0x000000000000791b */ /* 0x003fe20003800000 */
.L_x_1047:
[----:B------:R-:W-:-:S05]  /*4bd0*/  FADD.FTZ R14, R11, R2 ;  /* 0x000000020b0e7221 */ /* 0x000fca0000010000 */
[----:B------:R-:W-:Y:S01]  /*4be0*/  MOV R9, R14 ;  /* 0x0000000e00097202 */ /* 0x000fe20000000f00 */
[----:B------:R-:W-:-:S07]  /*4bf0*/  IMAD.MOV.U32 R16, RZ, RZ, R10 ;  /* 0x000000ffff107224 */ /* 0x000fce00078e000a */
[----:B------:R-:W-:Y:S05]  /*4c00*/  WARPSYNC.COLLECTIVE R6, `(.L_x_1048) ;  /* 0x0000000006087348 */ /* 0x000fea0003c00000 */
[----:B------:R0:W1:Y:S02]  /*4c10*/  SHFL.BFLY P2, R10, R9, R8, R7 ;  /* 0x0c000008090a7389 */ /* 0x0000640000040007 */
[----:B01----:R-:W-:Y:S01]  /*4c20*/  ENDCOLLECTIVE ;  /* 0x000000000000791b */ /* 0x003fe20003800000 */
.L_x_1048:
[----:B------:R-:W-:Y:S01]  /*4c30*/  FADD.FTZ R16, R13, R16 ;  /* 0x000000100d107221 */ /* 0x000fe20000010000 */
[----:B------:R-:W-:Y:S06]  /*4c40*/  BRA `(.L_x_1049) ;  /* 0xffffffec00687947 */ /* 0x000fec000383ffff */
.L_x_1037:
        /* <DEDUP_REMOVED lines=8> */
.L_x_1051:
[----:B------:R-:W-:Y:S05]  /*4cd0*/  BSYNC B1 ;  /* 0x0000000000017941 */ /* 0x000fea0003800000 */
.L_x_1050:
        /* <DEDUP_REMOVED lines=8> */
.L_x_1052:
[----:B------:R-:W-:Y:S01]  /*4d60*/  FADD.FTZ R14, R14, R11 ;  /* 0x0000000b0e0e7221 */ /* 0x000fe20000010000 */
[----:B------:R-:W-:-:S03]  /*4d70*/  HFMA2.MMA R8, -RZ, RZ, 0, 2.384185791015625e-07 ;  /* 0x00000004ff087435 */ /* 0x000fc600000001ff */
[----:B------:R-:W-:Y:S01]  /*4d80*/  IMAD.MOV.U32 R9, RZ, RZ, R14 ;  /* 0x000000ffff097224 */ /* 0x000fe200078e000e */
[----:B------:R-:W-:-:S07]  /*4d90*/  MOV R13, R10 ;  /* 0x0000000a000d7202 */ /* 0x000fce0000000f00 */
[----:B------:R-:W-:Y:S05]  /*4da0*/  WARPSYNC.COLLECTIVE R6, `(.L_x_1053) ;  /* 0x0000000006087348 */ /* 0x000fea0003c00000 */
[----:B------:R0:W1:Y:S02]  /*4db0*/  SHFL.BFLY P2, R10, R9, R8, R7 ;  /* 0x0c000008090a7389 */ /* 0x0000640000040007 */
[----:B01----:R-:W-:Y:S01]  /*4dc0*/  ENDCOLLECTIVE ;  /* 0x000000000000791b */ /* 0x003fe20003800000 */
.L_x_1053:
[----:B------:R-:W-:-:S05]  /*4dd0*/  FADD.FTZ R13, R13, R12 ;  /* 0x0000000c0d0d7221 */ /* 0x000fca0000010000 */
[----:B------:R-:W-:Y:S02]  /*4de0*/  MOV R9, R13 ;  /* 0x0000000d00097202 */ /* 0x000fe40000000f00 */
[----:B------:R-:W-:-:S07]  /*4df0*/  MOV R15, R10 ;  /* 0x0000000a000f7202 */ /* 0x000fce0000000f00 */
[----:B------:R-:W-:Y:S05]  /*4e00*/  WARPSYNC.COLLECTIVE R6, `(.L_x_1054) ;  /* 0x0000000006087348 */ /* 0x000fea0003c00000 */
[----:B------:R0:W1:Y:S02]  /*4e10*/  SHFL.BFLY P2, R10, R9, R8, R7 ;  /* 0x0c000008090a7389 */ /* 0x0000640000040007 */
[----:B01----:R-:W-:Y:S01]  /*4e20*/  ENDCOLLECTIVE ;  /* 0x000000000000791b */ /* 0x003fe20003800000 */
.L_x_1054:
[----:B------:R-:W-:Y:S01]  /*4e30*/  FADD.FTZ R15, R14, R15 ;  /* 0x0000000f0e0f7221 */ /* 0x000fe20000010000 */
[----:B------:R-:W-:-:S04]  /*4e40*/  HFMA2.MMA R8, -RZ, RZ, 0, 1.1920928955078125e-07 ;  /* 0x00000002ff087435 */ /* 0x000fc800000001ff */
[----:B------:R-:W-:Y:S01]  /*4e50*/  MOV R9, R15 ;  /* 0x0000000f00097202 */ /* 0x000fe20000000f00 */
[----:B------:R-:W-:-:S07]  /*4e60*/  IMAD.MOV.U32 R16, RZ, RZ, R10 ;  /* 0x000000ffff107224 */ /* 0x000fce00078e000a */
[----:B------:R-:W-:Y:S05]  /*4e70*/  WARPSYNC.COLLECTIVE R6, `(.L_x_1055) ;  /* 0x0000000006087348 */ /* 0x000fea0003c00000 */
[----:B------:R0:W1:Y:S02]  /*4e80*/  SHFL.BFLY P2, R10, R9, R8, R7 ;  /* 0x0c000008090a7389 */ /* 0x0000640000040007 */
[----:B01----:R-:W-:Y:S01]  /*4e90*/  ENDCOLLECTIVE ;  /* 0x000000000000791b */ /* 0x003fe20003800000 */
.L_x_1055:
[----:B------:R-:W-:-:S04]  /*4ea0*/  FADD.FTZ R16, R13, R16 ;  /* 0x000000100d107221 */ /* 0x000fc80000010000 */
[----:B------:R-:W-:Y:S01]  /*4eb0*/  IMAD.MOV.U32 R9, RZ, RZ, R16 ;  /* 0x000000ffff097224 */ /* 0x000fe200078e0010 */
[----:B------:R-:W-:-:S07]  /*4ec0*/  MOV R18, R10 ;  /* 0x0000000a00127202 */ /* 0x000fce0000000f00 */
[----:B------:R-:W-:Y:S05]  /*4ed0*/  WARPSYNC.COLLECTIVE R6, `(.L_x_1056) ;  /* 0x0000000006087348 */ /* 0x000fea0003c00000 */
[----:B------:R0:W1:Y:S02]  /*4ee0*/  SHFL.BFLY P2, R10, R9, R8, R7 ;  /* 0x0c000008090a7389 */ /* 0x0000640000040007 */
[----:B01----:R-:W-:Y:S01]  /*4ef0*/  ENDCOLLECTIVE ;  /* 0x000000000000791b */ /* 0x003fe20003800000 */
.L_x_1056:
[----:B------:R-:W-:Y:S01]  /*4f00*/  FADD.FTZ R18, R15, R18 ;  /* 0x000000120f127221 */ /* 0x000fe20000010000 */
[----:B------:R-:W-:-:S04]  /*4f10*/  HFMA2.MMA R8, -RZ, RZ, 0, 5.9604644775390625e-08 ;  /* 0x00000001ff087435 */ /* 0x000fc800000001ff */
[----:B------:R-:W-:Y:S02]  /*4f20*/  MOV R9, R18 ;  /* 0x0000001200097202 */ /* 0x000fe40000000f00 */
[----:B------:R-:W-:-:S07]  /*4f30*/  MOV R11, R10 ;  /* 0x0000000a000b7202 */ /* 0x000fce0000000f00 */
[----:B------:R-:W-:Y:S05]  /*4f40*/  WARPSYNC.COLLECTIVE R6, `(.L_x_1057) ;  /* 0x0000000006087348 */ /* 0x000fea0003c00000 */
[----:B------:R0:W1:Y:S02]  /*4f50*/  SHFL.BFLY P2, R10, R9, R8, R7 ;  /* 0x0c000008090a7389 */ /* 0x0000640000040007 */
[----:B01----:R-:W-:Y:S01]  /*4f60*/  ENDCOLLECTIVE ;  /* 0x000000000000791b */ /* 0x003fe20003800000 */
.L_x_1057:
[----:B------:R-:W-:-:S05]  /*4f70*/  FADD.FTZ R11, R16, R11 ;  /* 0x0000000b100b7221 */ /* 0x000fca0000010000 */
[----:B------:R-:W-:Y:S01]  /*4f80*/  MOV R9, R11 ;  /* 0x0000000b00097202 */ /* 0x000fe20000000f00 */
[----:B------:R-:W-:-:S07]  /*4f90*/  IMAD.MOV.U32 R17, RZ, RZ, R10 ;  /* 0x000000ffff117224 */ /* 0x000fce00078e000a */
[----:B------:R-:W-:Y:S05]  /*4fa0*/  WARPSYNC.COLLECTIVE R6, `(.L_x_1058) ;  /* 0x0000000006087348 */ /* 0x000fea0003c00000 */
[----:B------:R0:W1:Y:S02]  /*4fb0*/  SHFL.BFLY P2, R10, R9, R8, R7 ;  /* 0x0c000008090a7389 */ /* 0x0000640000040007 */
[----:B01----:R-:W-:Y:S01]  /*4fc0*/  ENDCOLLECTIVE ;  /* 0x000000000000791b */ /* 0x003fe20003800000 */
.L_x_1058:
[----:B------:R-:W-:Y:S01]  /*4fd0*/  FADD.FTZ R17, R18, R17 ;  /* 0x0000001112117221 */ /* 0x000fe20000010000 */
[----:B------:R-:W-:Y:S06]  /*4fe0*/  BRA `(.L_x_1059) ;  /* 0xffffffec00287947 */ /* 0x000fec000383ffff */
.L_x_1038:
        /* <DEDUP_REMOVED lines=8> */
.L_x_1061:
[----:B------:R-:W-:Y:S05]  /*5070*/  BSYNC B1 ;  /* 0x0000000000017941 */ /* 0x000fea0003800000 */
.L_x_1060:
        /* <DEDUP_REMOVED lines=8> */
.L_x_1062:
[----:B------:R-:W-:Y:S01]  /*5100*/  FADD.FTZ R14, R14, R11 ;  /* 0x0000000b0e0e7221 */ /* 0x000fe20000010000 */
[----:B------:R-:W-:-:S03]  /*5110*/  HFMA2.MMA R8, -RZ, RZ, 0, 2.384185791015625e-07 ;  /* 0x00000004ff087435 */ /* 0x000fc600000001ff */
[----:B------:R-:W-:Y:S01]  /*5120*/  IMAD.MOV.U32 R9, RZ, RZ, R14 ;  /* 0x000000ffff097224 */ /* 0x000fe200078e000e */
[----:B------:R-:W-:-:S07]  /*5130*/  MOV R13, R10 ;  /* 0x0000000a000d7202 */ /* 0x000fce0000000f00 */
[----:B------:R-:W-:Y:S05]  /*5140*/  WARPSYNC.COLLECTIVE R6, `(.L_x_1063) ;  /* 0x0000000006087348 */ /* 0x000fea0003c00000 */
[----:B------:R0:W1:Y:S02]  /*5150*/  SHFL.BFLY P2, R10, R9, R8, R7 ;  /* 0x0c000008090a7389 */ /* 0x0000640000040007 */
[----:B01----:R-:W-:Y:S01]  /*5160*/  ENDCOLLECTIVE ;  /* 0x000000000000791b */ /* 0x003fe20003800000 */
.L_x_1063:
[----:B------:R-:W-:-:S05]  /*5170*/  FADD.FTZ R13, R13, R12 ;  /* 0x0000000c0d0d7221 */ /* 0x000fca0000010000 */
[----:B------:R-:W-:Y:S02]  /*5180*/  MOV R9, R13 ;  /* 0x0000000d00097202 */ /* 0x000fe40000000f00 */
[----:B------:R-:W-:-:S07]  /*5190*/  MOV R15, R10 ;  /* 0x0000000a000f7202 */ /* 0x000fce0000000f00 */
[----:B------:R-:W-:Y:S05]  /*51a0*/  WARPSYNC.COLLECTIVE R6, `(.L_x_1064) ;  /* 0x0000000006087348 */ /* 0x000fea0003c00000 */
[----:B------:R0:W1:Y:S02]  /*51b0*/  SHFL.BFLY P2, R10, R9, R8, R7 ;  /* 0x0c000008090a7389 */ /* 0x0000640000040007 */
[----:B01----:R-:W-:Y:S01]  /*51c0*/  ENDCOLLECTIVE ;  /* 0x000000000000791b */ /* 0x003fe20003800000 */
.L_x_1064:
[----:B------:R-:W-:Y:S01]  /*51d0*/  FADD.FTZ R15, R14, R15 ;  /* 0x0000000f0e0f7221 */ /* 0x000fe20000010000 */
[----:B------:R-:W-:-:S04]  /*51e0*/  HFMA2.MMA R8, -RZ, RZ, 0, 1.1920928955078125e-07 ;  /* 0x00000002ff087435 */ /* 0x000fc800000001ff */
[----:B------:R-:W-:Y:S01]  /*51f0*/  MOV R9, R15 ;  /* 0x0000000f00097202 */ /* 0x000fe20000000f00 */
[----:B------:R-:W-:-:S07]  /*5200*/  IMAD.MOV.U32 R16, RZ, RZ, R10 ;  /* 0x000000ffff107224 */ /* 0x000fce00078e000a */
[----:B------:R-:W-:Y:S05]  /*5210*/  WARPSYNC.COLLECTIVE R6, `(.L_x_1065) ;  /* 0x0000000006087348 */ /* 0x000fea0003c00000 */
[----:B------:R0:W1:Y:S02]  /*5220*/  SHFL.BFLY P2, R10, R9, R8, R7 ;  /* 0x0c000008090a7389 */ /* 0x0000640000040007 */
[----:B01----:R-:W-:Y:S01]  /*5230*/  ENDCOLLECTIVE ;  /* 0x000000000000791b */ /* 0x003fe20003800000 */
.L_x_1065:
[----:B------:R-:W-:-:S04]  /*5240*/  FADD.FTZ R16, R13, R16 ;  /* 0x000000100d107221 */ /* 0x000fc80000010000 */
[----:B------:R-:W-:Y:S01]  /*5250*/  IMAD.MOV.U32 R9, RZ, RZ, R16 ;  /* 0x000000ffff097224 */ /* 0x000fe200078e0010 */
[----:B------:R-:W-:-:S07]  /*5260*/  MOV R18, R10 ;  /* 0x0000000a00127202 */ /* 0x000fce0000000f00 */
[----:B------:R-:W-:Y:S05]  /*5270*/  WARPSYNC.COLLECTIVE R6, `(.L_x_1066) ;  /* 0x0000000006087348 */ /* 0x000fea0003c00000 */
[----:B------:R0:W1:Y:S02]  /*5280*/  SHFL.BFLY P2, R10, R9, R8, R7 ;  /* 0x0c000008090a7389 */ /* 0x0000640000040007 */
[----:B01----:R-:W-:Y:S01]  /*5290*/  ENDCOLLECTIVE ;  /* 0x000000000000791b */ /* 0x003fe20003800000 */
.L_x_1066:
[----:B------:R-:W-:Y:S01]  /*52a0*/  FADD.FTZ R18, R15, R18 ;  /* 0x000000120f127221 */ /* 0x000fe20000010000 */
[----:B------:R-:W-:-:S04]  /*52b0*/  HFMA2.MMA R8, -RZ, RZ, 0, 5.9604644775390625e-08 ;  /* 0x00000001ff087435 */ /* 0x000fc800000001ff */
[----:B------:R-:W-:Y:S02]  /*52c0*/  MOV R9, R18 ;  /* 0x0000001200097202 */ /* 0x000fe40000000f00 */
[----:B------:R-:W-:-:S07]  /*52d0*/  MOV R11, R10 ;  /* 0x0000000a000b7202 */ /* 0x000fce0000000f00 */
[----:B------:R-:W-:Y:S05]  /*52e0*/  WARPSYNC.COLLECTIVE R6, `(.L_x_1067) ;  /* 0x0000000006087348 */ /* 0x000fea0003c00000 */
[----:B------:R0:W1:Y:S02]  /*52f0*/  SHFL.BFLY P2, R10, R9, R8, R7 ;  /* 0x0c000008090a7389 */ /* 0x0000640000040007 */
[----:B01----:R-:W-:Y:S01]  /*5300*/  ENDCOLLECTIVE ;  /* 0x000000000000791b */ /* 0x003fe20003800000 */
.L_x_1067:
[----:B------:R-:W-:-:S05]  /*5310*/  FADD.FTZ R11, R16, R11 ;  /* 0x0000000b100b7221 */ /* 0x000fca0000010000 */
[----:B------:R-:W-:Y:S01]  /*5320*/  MOV R9, R11 ;  /* 0x0000000b00097202 */ /* 0x000fe20000000f00 */
[----:B------:R-:W-:-:S07]  /*5330*/  IMAD.MOV.U32 R17, RZ, RZ, R10 ;  /* 0x000000ffff117224 */ /* 0x000fce00078e000a */
[----:B------:R-:W-:Y:S05]  /*5340*/  WARPSYNC.COLLECTIVE R6, `(.L_x_1068) ;  /* 0x0000000006087348 */ /* 0x000fea0003c00000 */
[----:B------:R0:W1:Y:S02]  /*5350*/  SHFL.BFLY P2, R10, R9, R8, R7 ;  /* 0x0c000008090a7389 */ /* 0x0000640000040007 */
[----:B01----:R-:W-:Y:S01]  /*5360*/  ENDCOLLECTIVE ;  /* 0x000000000000791b */ /* 0x003fe20003800000 */
.L_x_1068:
[----:B------:R-:W-:Y:S01]  /*5370*/  FADD.FTZ R17, R18, R17 ;  /* 0x0000001112117221 */ /* 0x000fe20000010000 */
[----:B------:R-:W-:Y:S06]  /*5380*/  BRA `(.L_x_1069) ;  /* 0xffffffe800d07947 */ /* 0x000fec000383ffff */
.L_x_1039:
[----:B------:R-:W-:Y:S01]  /*5390*/  BSSY B0, `(.L_x_1070) ;  /* 0x0000008000007945 */ /* 0x000fe20003800000 */
[----:B--2---:R-:W-:Y:S01]  /*53a0*/  MOV R9, R3 ;  /* 0x0000000300097202 */ /* 0x004fe20000000f00 */
[----:B------:R-:W-:Y:S01]  /*53b0*/  IMAD.MOV.U32 R7, RZ, RZ, 0x101f ;  /* 0x0000101fff077424 */ /* 0x000fe200078e00ff */
[----:B------:R-:W-:Y:S02]  /*53c0*/  MOV R8, 0x8 ;  /* 0x0000000800087802 */ /* 0x000fe40000000f00 */
[----:B------:R-:W-:-:S07]  /*53d0*/  MOV R6, 0xffff ;  /* 0x0000ffff00067802 */ /* 0x000fce0000000f00 */
[----:B01-34-:R-:W-:Y:S05]  /*53e0*/  WARPSYNC.COLLECTIVE R6, `(.L_x_1071) ;  /* 0x0000000006087348 */ /* 0x01bfea0003c00000 */
[----:B------:R2:W0:Y:S02]  /*53f0*/  SHFL.BFLY P2, R10, R9, R8, R7 ;  /* 0x0c000008090a7389 */ /* 0x0004240000040007 */
[----:B01234-:R-:W-:Y:S01]  /*5400*/  ENDCOLLECTIVE ;  /* 0x000000000000791b */ /* 0x01ffe20003800000 */
.L_x_1071:
[----:B------:R-:W-:Y:S05]  /*5410*/  BSYNC B0 ;  /* 0x0000000000007941 */ /* 0x000fea0003800000 */
.L_x_1070:
[----:B------:R-:W-:Y:S01]  /*5420*/  HFMA2.MMA R7, -RZ, RZ, 0, 0.000503063201904296875 ;  /* 0x0000101fff077435 */ /* 0x000fe200000001ff */
[----:B------:R-:W-:Y:S01]  /*5430*/  MOV R9, R4 ;  /* 0x0000000400097202 */ /* 0x000fe20000000f00 */
[----:B------:R-:W-:Y:S01]  /*5440*/  IMAD.MOV.U32 R8, RZ, RZ, 0x8 ;  /* 0x00000008ff087424 */ /* 0x000fe200078e00ff */
[----:B------:R-:W-:Y:S02]  /*5450*/  MOV R6, 0xffff ;  /* 0x0000ffff00067802 */ /* 0x000fe40000000f00 */
[----:B------:R-:W-:Y:S02]  /*5460*/  CS2R R16, SRZ ;  /* 0x0000000000107805 */ /* 0x000fe4000001ff00 */
[----:B------:R-:W-:Y:S01]  /*5470*/  MOV R2, R10 ;  /* 0x0000000a00027202 */ /* 0x000fe20000000f00 */
[----:B------:R-:W-:Y:S01]  /*5480*/  HFMA2.MMA R20, -RZ, RZ, 0, 0 ;  /* 0x00000000ff147435 */ /* 0x000fe200000001ff */
[----:B------:R-:W-:-:S10]  /*5490*/  @!P0 IADD3 R13, R11, 0x14, RZ ;  /* 0x000000140b0d8810 */ /* 0x000fd40007ffe0ff */
[----:B------:R-:W-:Y:S05]  /*54a0*/  WARPSYNC.COLLECTIVE R6, `(.L_x_1072) ;  /* 0x0000000006087348 */ /* 0x000fea0003c00000 */
[----:B------:R0:W1:Y:S02]  /*54b0*/  SHFL.BFLY P2, R10, R9, R8, R7 ;  /* 0x0c000008090a7389 */ /* 0x0000640000040007 */
[----:B01----:R-:W-:Y:S01]  /*54c0*/  ENDCOLLECTIVE ;  /* 0x000000000000791b */ /* 0x003fe20003800000 */
.L_x_1072:
[----:B------:R-:W-:Y:S01]  /*54d0*/  MOV R22, RZ ;  /* 0x000000ff00167202 */ /* 0x000fe20000000f00 */
[----:B------:R-:W-:Y:S01]  /*54e0*/  FADD.FTZ R5, R2, R3 ;  /* 0x0000000302057221 */ /* 0x000fe20000010000 */
[----:B------:R-:W-:Y:S02]  /*54f0*/  @!P0 LEA R2, R63, UR4, 0x7 ;  /* 0x000000043f028c11 */ /* 0x000fe4000f8e38ff */
[----:B------:R-:W-:-:S05]  /*5500*/  @!P0 LOP3.LUT R13, R13, R38, RZ, 0x3c, !PT ;  /* 0x000000260d0d8212 */ /* 0x000fca00078e3cff */
[----:B------:R-:W-:Y:S01]  /*5510*/  @!P0 IMAD R13, R13, 0x4, R2 ;  /* 0x000000040d0d8824 */ /* 0x000fe200078e0202 */
[----:B------:R-:W-:Y:S01]  /*5520*/  MOV R9, R5 ;  /* 0x0000000500097202 */ /* 0x000fe20000000f00 */
[----:B------:R-:W-:-:S03]  /*5530*/  IMAD.MOV.U32 R8, RZ, RZ, 0x4 ;  /* 0x00000004ff087424 */ /* 0x000fc600078e00ff */
[----:B------:R0:W1:Y:S04]  /*5540*/  @!P0 LDS R15, [R13+0x500] ;  /* 0x000500000d0f8984 */ /* 0x0000680000000800 */
[----:B------:R0:W2:Y:S01]  /*5550*/  @!P0 LDS R2, [R13] ;  /* 0x000000000d028984 */ /* 0x0000a20000000800 */
[----:B------:R-:W-:-:S07]  /*5560*/  FADD.FTZ R12, R10, R4 ;  /* 0x000000040a0c7221 */ /* 0x000fce0000010000 */
[----:B012---:R-:W-:Y:S05]  /*5570*/  WARPSYNC.COLLECTIVE R6, `(.L_x_1073) ;  /* 0x0000000006087348 */ /* 0x007fea0003c00000 */
[----:B------:R3:W4:Y:S02]  /*5580*/  SHFL.BFLY P2, R10, R9, R8, R7 ;  /* 0x0c000008090a7389 */ /* 0x0007240000040007 */
[----:B01234-:R-:W-:Y:S01]  /*5590*/  ENDCOLLECTIVE ;  /* 0x000000000000791b */ /* 0x01ffe20003800000 */
.L_x_1073:
[----:B------:R-:W-:Y:S02]  /*55a0*/  MOV R9, R12 ;  /* 0x0000000c00097202 */ /* 0x000fe40000000f00 */
[----:B------:R-:W-:-:S07]  /*55b0*/  MOV R4, R10 ;  /* 0x0000000a00047202 */ /* 0x000fce0000000f00 */
[----:B------:R-:W-:Y:S05]  /*55c0*/  WARPSYNC.COLLECTIVE R6, `(.L_x_1074) ;  /* 0x0000000006087348 */ /* 0x000fea0003c00000 */
[----:B------:R0:W1:Y:S02]  /*55d0*/  SHFL.BFLY P2, R10, R9, R8, R7 ;  /* 0x0c000008090a7389 */ /* 0x0000640000040007 */
[----:B01----:R-:W-:Y:S01]  /*55e0*/  ENDCOLLECTIVE ;  /* 0x000000000000791b */ /* 0x003fe20003800000 */
.L_x_1074:
[----:B------:R-:W-:Y:S01]  /*55f0*/  FADD.FTZ R4, R5, R4 ;  /* 0x0000000405047221 */ /* 0x000fe20000010000 */
[----:B------:R-:W-:Y:S02]  /*5600*/  @!P0 MOV R17, R15 ;  /* 0x0000000f00118202 */ /* 0x000fe40000000f00 */
[----:B------:R-:W-:Y:S02]  /*5610*/  @!P0 IADD3 R5, R11, 0x28, RZ ;  /* 0x000000280b058810 */ /* 0x000fe40007ffe0ff */
        /* <DEDUP_REMOVED lines=8> */
.L_x_1075:
[----:B------:R-:W-:Y:S01]  /*56a0*/  IMAD.MOV.U32 R9, RZ, RZ, R14 ;  /* 0x000000ffff097224 */ /* 0x000fe200078e000e */
[----:B------:R-:W-:-:S07]  /*56b0*/  MOV R3, R10 ;  /* 0x0000000a00037202 */ /* 0x000fce0000000f00 */
[----:B------:R-:W-:Y:S05]  /*56c0*/  WARPSYNC.COLLECTIVE R6, `(.L_x_1076) ;  /* 0x0000000006087348 */ /* 0x000fea0003c00000 */
[----:B------:R0:W1:Y:S02]  /*56d0*/  SHFL.BFLY P2, R10, R9, R8, R7 ;  /* 0x0c000008090a7389 */ /* 0x0000640000040007 */
[----:B01----:R-:W-:Y:S01]  /*56e0*/  ENDCOLLECTIVE ;  /* 0x000000000000791b */ /* 0x003fe20003800000 */
.L_x_1076:
[----:B------:R-:W-:-:S05]  /*56f0*/  FADD.FTZ R12, R4, R3 ;  /* 0x00000003040c7221 */ /* 0x000fca0000010000 */
[----:B------:R-:W-:Y:S01]  /*5700*/  MOV R9, R12 ;  /* 0x0000000c00097202 */ /* 0x000fe20000000f00 */
[----:B------:R-:W-:Y:S02]  /*5710*/  IMAD.MOV.U32 R8, RZ, RZ, 0x1 ;  /* 0x00000001ff087424 */ /* 0x000fe400078e00ff */
[----:B------:R-:W-:-:S07]  /*5720*/  FADD.FTZ R13, R14, R10 ;  /* 0x0000000a0e0d7221 */ /* 0x000fce0000010000 */
[----:B------:R-:W-:Y:S05]  /*5730*/  WARPSYNC.COLLECTIVE R6, `(.L_x_1077) ;  /* 0x0000000006087348 */ /* 0x000fea0003c00000 */
[----:B------:R0:W1:Y:S02]  /*5740*/  SHFL.BFLY P2, R10, R9, R8, R7 ;  /* 0x0c000008090a7389 */ /* 0x0000640000040007 */
[----:B01----:R-:W-:Y:S01]  /*5750*/  ENDCOLLECTIVE ;  /* 0x000000000000791b */ /* 0x003fe20003800000 */
.L_x_1077:
[----:B------:R-:W-:Y:S02]  /*5760*/  MOV R9, R13 ;  /* 0x0000000d00097202 */ /* 0x000fe40000000f00 */
[----:B------:R-:W-:-:S07]  /*5770*/  MOV R15, R10 ;  /* 0x0000000a000f7202 */ /* 0x000fce0000000f00 */
[----:B------:R-:W-:Y:S05]  /*5780*/  WARPSYNC.COLLECTIVE R6, `(.L_x_1078) ;  /* 0x0000000006087348 */ /* 0x000fea0003c00000 */
[----:B------:R0:W1:Y:S02]  /*5790*/  SHFL.BFLY P2, R10, R9, R8, R7 ;  /* 0x0c000008090a7389 */ /* 0x0000640000040007 */
[----:B01----:R-:W-:Y:S01]  /*57a0*/  ENDCOLLECTIVE ;  /* 0x000000000000791b */ /* 0x003fe20003800000 */
.L_x_1078:
[----:B------:R-:W-:Y:S01]  /*57b0*/  FADD.FTZ R12, R12, R15 ;  /* 0x0000000f0c0c7221 */ /* 0x000fe20000010000 */
[----:B------:R-:W-:Y:S01]  /*57c0*/  IADD3 R15, R11, R56, RZ ;  /* 0x000000380b0f7210 */ /* 0x000fe20007ffe0ff */
[----:B------:R-:W-:Y:S01]  /*57d0*/  HFMA2.MMA R8, -RZ, RZ, 0, 4.76837158203125e-07 ;  /* 0x00000008ff087435 */ /* 0x000fe200000001ff */
[----:B------:R-:W-:Y:S01]  /*57e0*/  IMAD.MOV.U32 R9, RZ, RZ, R16 ;  /* 0x000000ffff097224 */ /* 0x000fe200078e0010 */
[----:B------:R-:W-:-:S09]  /*57f0*/  MOV R14, R10 ;  /* 0x0000000a000e7202 */ /* 0x000fd20000000f00 */
[----:B------:R-:W-:Y:S05]  /*5800*/  WARPSYNC.COLLECTIVE R6, `(.L_x_1079) ;  /* 0x0000000006087348 */ /* 0x000fea0003c00000 */
[----:B------:R0:W1:Y:S02]  /*5810*/  SHFL.BFLY P2, R10, R9, R8, R7 ;  /* 0x0c000008090a7389 */ /* 0x0000640000040007 */
[----:B01----:R-:W-:Y:S01]  /*5820*/  ENDCOLLECTIVE ;  /* 0x000000000000791b */ /* 0x003fe20003800000 */
.L_x_1079:
[----:B------:R-:W-:Y:S01]  /*5830*/  FADD.FTZ R13, R13, R14 ;  /* 0x0000000e0d0d7221 */ /* 0x000fe20000010000 */
[----:B------:R-:W-:Y:S02]  /*5840*/  MOV R9, R17 ;  /* 0x0000001100097202 */ /* 0x000fe40000000f00 */
[----:B------:R-:W-:-:S07]  /*5850*/  MOV R19, R10 ;  /* 0x0000000a00137202 */ /* 0x000fce0000000f00 */
[----:B------:R-:W-:Y:S05]  /*5860*/  WARPSYNC.COLLECTIVE R6, `(.L_x_1080) ;  /* 0x0000000006087348 */ /* 0x000fea0003c00000 */
[----:B------:R0:W1:Y:S02]  /*5870*/  SHFL.BFLY P2, R10, R9, R8, R7 ;  /* 0x0c000008090a7389 */ /* 0x0000640000040007 */
[----:B01----:R-:W-:Y:S01]  /*5880*/  ENDCOLLECTIVE ;  /* 0x000000000000791b */ /* 0x003fe20003800000 */
.L_x_1080:
[----:B------:R-:W-:Y:S01]  /*5890*/  FADD.FTZ R19, R19, R16 ;  /* 0x0000001013137221 */ /* 0x000fe20000010000 */
[----:B------:R-:W-:-:S04]  /*58a0*/  HFMA2.MMA R8, -RZ, RZ, 0, 2.384185791015625e-07 ;  /* 0x00000004ff087435 */ /* 0x000fc800000001ff */
[----:B------:R-:W-:Y:S01]  /*58b0*/  MOV R9, R19 ;  /* 0x0000001300097202 */ /* 0x000fe20000000f00 */
[----:B------:R-:W-:-:S07]  /*58c0*/  IMAD.MOV.U32 R18, RZ, RZ, R10 ;  /* 0x000000ffff127224 */ /* 0x000fce00078e000a */
[----:B------:R-:W-:Y:S05]  /*58d0*/  WARPSYNC.COLLECTIVE R6, `(.L_x_1081) ;  /* 0x0000000006087348 */ /* 0x000fea0003c00000 */
[----:B------:R0:W1:Y:S02]  /*58e0*/  SHFL.BFLY P2, R10, R9, R8, R7 ;  /* 0x0c000008090a7389 */ /* 0x0000640000040007 */
[----:B01----:R-:W-:Y:S01]  /*58f0*/  ENDCOLLECTIVE ;  /* 0x000000000000791b */ /* 0x003fe20003800000 */
.L_x_1081:
[----:B------:R-:W-:-:S04]  /*5900*/  FADD.FTZ R18, R18, R17 ;  /* 0x0000001112127221 */ /* 0x000fc80000010000 */
[----:B------:R-:W-:Y:S01]  /*5910*/  IMAD.MOV.U32 R9, RZ, RZ, R18 ;  /* 0x000000ffff097224 */ /* 0x000fe200078e0012 */
[----:B------:R-:W-:-:S07]  /*5920*/  MOV R16, R10 ;  /* 0x0000000a00107202 */ /* 0x000fce0000000f00 */
[----:B------:R-:W-:Y:S05]  /*5930*/  WARPSYNC.COLLECTIVE R6, `(.L_x_1082) ;  /* 0x0000000006087348 */ /* 0x000fea0003c00000 */
[----:B------:R0:W1:Y:S02]  /*5940*/  SHFL.BFLY P2, R10, R9, R8, R7 ;  /* 0x0c000008090a7389 */ /* 0x0000640000040007 */
[----:B01----:R-:W-:Y:S01]  /*5950*/  ENDCOLLECTIVE ;  /* 0x000000000000791b */ /* 0x003fe20003800000 */
.L_x_1082:
        /* <DEDUP_REMOVED lines=10> */
.L_x_1083:
[----:B------:R0:W1:Y:S04]  /*5a00*/  @!P0 LDS R23, [R5] ;  /* 0x0000000005178984 */ /* 0x0000680000000800 */
[----:B------:R0:W2:Y:S01]  /*5a10*/  @!P0 LDS R24, [R5+0x500] ;  /* 0x0005000005188984 */ /* 0x0000a20000000800 */
[----:B------:R-:W-:Y:S02]  /*5a20*/  MOV R9, R21 ;  /* 0x0000001500097202 */ /* 0x000fe40000000f00 */
[----:B------:R-:W-:-:S07]  /*5a30*/  MOV R16, R10 ;  /* 0x0000000a00107202 */ /* 0x000fce0000000f00 */
[----:B012---:R-:W-:Y:S05]  /*5a40*/  WARPSYNC.COLLECTIVE R6, `(.L_x_1084) ;  /* 0x0000000006087348 */ /* 0x007fea0003c00000 */
[----:B------:R3:W4:Y:S02]  /*5a50*/  SHFL.BFLY P2, R10, R9, R8, R7 ;  /* 0x0c000008090a7389 */ /* 0x0007240000040007 */
[----:B01234-:R-:W-:Y:S01]  /*5a60*/  ENDCOLLECTIVE ;  /* 0x000000000000791b */ /* 0x01ffe20003800000 */
.L_x_1084:
[----:B------:R-:W-:Y:S01]  /*5a70*/  FADD.FTZ R16, R17, R16 ;  /* 0x0000001011107221 */ /* 0x000fe20000010000 */
[----:B------:R-:W-:-:S04]  /*5a80*/  HFMA2.MMA R8, -RZ, RZ, 0, 5.9604644775390625e-08 ;  /* 0x00000001ff087435 */ /* 0x000fc800000001ff */
[----:B------:R-:W-:Y:S02]  /*5a90*/  MOV R9, R16 ;  /* 0x0000001000097202 */ /* 0x000fe40000000f00 */
[----:B------:R-:W-:Y:S01]  /*5aa0*/  @!P0 MOV R20, R23 ;  /* 0x0000001700148202 */ /* 0x000fe20000000f00 */
[----:B------:R-:W-:Y:S02]  /*5ab0*/  @!P0 IMAD.MOV.U32 R22, RZ, RZ, R24 ;  /* 0x000000ffff168224 */ /* 0x000fe400078e0018 */
[----:B------:R-:W-:-:S07]  /*5ac0*/  IMAD.MOV.U32 R2, RZ, RZ, R10 ;  /* 0x000000ffff027224 */ /* 0x000fce00078e000a */
[----:B------:R-:W-:Y:S05]  /*5ad0*/  WARPSYNC.COLLECTIVE R6, `(.L_x_1085) ;  /* 0x0000000006087348 */ /* 0x000fea0003c00000 */
[----:B------:R0:W1:Y:S02]  /*5ae0*/  SHFL.BFLY P2, R10, R9, R8, R7 ;  /* 0x0c000008090a7389 */ /* 0x0000640000040007 */
[----:B01----:R-:W-:Y:S01]  /*5af0*/  ENDCOLLECTIVE ;  /* 0x000000000000791b */ /* 0x003fe20003800000 */
.L_x_1085:
[----:B------:R-:W-:Y:S01]  /*5b00*/  FADD.FTZ R17, R21, R2 ;  /* 0x0000000215117221 */ /* 0x000fe20000010000 */
[----:B------:R-:W-:-:S03]  /*5b10*/  CS2R R2, SRZ ;  /* 0x0000000000027805 */ /* 0x000fc6000001ff00 */
[----:B------:R-:W-:Y:S01]  /*5b20*/  IMAD.MOV.U32 R9, RZ, RZ, R17 ;  /* 0x000000ffff097224 */ /* 0x000fe200078e0011 */
[----:B------:R-:W-:-:S07]  /*5b30*/  MOV R19, R10 ;  /* 0x0000000a00137202 */ /* 0x000fce0000000f00 */
[----:B------:R-:W-:Y:S05]  /*5b40*/  WARPSYNC.COLLECTIVE R6, `(.L_x_1086) ;  /* 0x0000000006087348 */ /* 0x000fea0003c00000 */
[----:B------:R0:W1:Y:S02]  /*5b50*/  SHFL.BFLY P2, R10, R9, R8, R7 ;  /* 0x0c000008090a7389 */ /* 0x0000640000040007 */
[----:B01----:R-:W-:Y:S01]  /*5b60*/  ENDCOLLECTIVE ;  /* 0x000000000000791b */ /* 0x003fe20003800000 */
.L_x_1086:
[----:B------:R-:W-:Y:S01]  /*5b70*/  FADD.FTZ R16, R16, R19 ;  /* 0x0000001310107221 */ /* 0x000fe20000010000 */
[----:B------:R-:W-:Y:S01]  /*5b80*/  HFMA2.MMA R8, -RZ, RZ, 0, 4.76837158203125e-07 ;  /* 0x00000008ff087435 */ /* 0x000fe200000001ff */
[----:B------:R-:W-:Y:S02]  /*5b90*/  MOV R9, R20 ;  /* 0x0000001400097202 */ /* 0x000fe40000000f00 */
[----:B------:R-:W-:-:S08]  /*5ba0*/  MOV R18, R10 ;  /* 0x0000000a00127202 */ /* 0x000fd00000000f00 */
[----:B------:R-:W-:Y:S05]  /*5bb0*/  WARPSYNC.COLLECTIVE R6, `(.L_x_1087) ;  /* 0x0000000006087348 */ /* 0x000fea0003c00000 */
[----:B------:R0:W1:Y:S02]  /*5bc0*/  SHFL.BFLY P2, R10, R9, R8, R7 ;  /* 0x0c000008090a7389 */ /* 0x0000640000040007 */
[----:B01----:R-:W-:Y:S01]  /*5bd0*/  ENDCOLLECTIVE ;  /* 0x000000000000791b */ /* 0x003fe20003800000 */
.L_x_1087:
[----:B------:R-:W-:Y:S01]  /*5be0*/  FADD.FTZ R17, R17, R18 ;  /* 0x0000001211117221 */ /* 0x000fe20000010000 */
[----:B------:R-:W-:Y:S01]  /*5bf0*/  MOV R9, R22 ;  /* 0x0000001600097202 */ /* 0x000fe20000000f00 */
[----:B------:R-:W-:-:S07]  /*5c00*/  IMAD.MOV.U32 R21, RZ, RZ, R10 ;  /* 0x000000ffff157224 */ /* 0x000fce00078e000a */
[----:B------:R-:W-:Y:S05]  /*5c10*/  WARPSYNC.COLLECTIVE R6, `(.L_x_1088) ;  /* 0x0000000006087348 */ /* 0x000fea0003c00000 */
[----:B------:R0:W1:Y:S02]  /*5c20*/  SHFL.BFLY P2, R10, R9, R8, R7 ;  /* 0x0c000008090a7389 */ /* 0x0000640000040007 */
[----:B01----:R-:W-:Y:S01]  /*5c30*/  ENDCOLLECTIVE ;  /* 0x000000000000791b */ /* 0x003fe20003800000 */
.L_x_1088:
[----:B------:R-:W-:Y:S01]  /*5c40*/  FADD.FTZ R23, R21, R20 ;  /* 0x0000001415177221 */ /* 0x000fe20000010000 */
[----:B------:R-:W-:-:S05]  /*5c50*/  @!P0 VIADD R21, R11, 0x3c ;  /* 0x0000003c0b158836 */ /* 0x000fca0000000000 */
[----:B------:R-:W-:Y:S02]  /*5c60*/  @!P0 LOP3.LUT R21, R21, R38, RZ, 0x3c, !PT ;  /* 0x0000002615158212 */ /* 0x000fe400078e3cff */
[----:B------:R-:W-:Y:S01]  /*5c70*/  MOV R9, R23 ;  /* 0x0000001700097202 */ /* 0x000fe20000000f00 */
[----:B------:R-:W-:Y:S01]  /*5c80*/  IMAD.MOV.U32 R8, RZ, RZ, 0x4 ;  /* 0x00000004ff087424 */ /* 0x000fe200078e00ff */
[----:B------:R-:W-:-:S07]  /*5c90*/  MOV R25, R10 ;  /* 0x0000000a00197202 */ /* 0x000fce0000000f00 */
[----:B------:R-:W-:Y:S05]  /*5ca0*/  WARPSYNC.COLLECTIVE R6, `(.L_x_1089) ;  /* 0x0000000006087348 */ /* 0x000fea0003c00000 */
[----:B------:R0:W1:Y:S02]  /*5cb0*/  SHFL.BFLY P2, R10, R9, R8, R7 ;  /* 0x0c000008090a7389 */ /* 0x0000640000040007 */
[----:B01----:R-:W-:Y:S01]  /*5cc0*/  ENDCOLLECTIVE ;  /* 0x000000000000791b */ /* 0x003fe20003800000 */
.L_x_1089:
[----:B------:R-:W-:-:S05]  /*5cd0*/  FADD.FTZ R25, R25, R22 ;  /* 0x0000001619197221 */ /* 0x000fca0000010000 */
[----:B------:R-:W-:Y:S02]  /*5ce0*/  MOV R9, R25 ;  /* 0x0000001900097202 */ /* 0x000fe40000000f00 */
[----:B------:R-:W-:-:S07]  /*5cf0*/  MOV R20, R10 ;  /* 0x0000000a00147202 */ /* 0x000fce0000000f00 */
[----:B------:R-:W-:Y:S05]  /*5d00*/  WARPSYNC.COLLECTIVE R6, `(.L_x_1090) ;  /* 0x0000000006087348 */ /* 0x000fea0003c00000 */
[----:B------:R0:W1:Y:S02]  /*5d10*/  SHFL.BFLY P2, R10, R9, R8, R7 ;  /* 0x0c000008090a7389 */ /* 0x0000640000040007 */
[----:B01----:R-:W-:Y:S01]  /*5d20*/  ENDCOLLECTIVE ;  /* 0x000000000000791b */ /* 0x003fe20003800000 */
.L_x_1090:
[----:B------:R-:W-:Y:S01]  /*5d30*/  FADD.FTZ R5, R23, R20 ;  /* 0x0000001417057221 */ /* 0x000fe20000010000 */
[----:B------:R-:W-:-:S04]  /*5d40*/  HFMA2.MMA R8, -RZ, RZ, 0, 1.1920928955078125e-07 ;  /* 0x00000002ff087435 */ /* 0x000fc800000001ff */
[----:B------:R-:W-:Y:S02]  /*5d50*/  MOV R9, R5 ;  /* 0x0000000500097202 */ /* 0x000fe40000000f00 */
[----:B------:R-:W-:Y:S02]  /*5d60*/  MOV R22, R10 ;  /* 0x0000000a00167202 */ /* 0x000fe40000000f00 */
[----:B------:R-:W-:-:S03]  /*5d70*/  @!P0 LEA R10, R63, UR4, 0x7 ;  /* 0x000000043f0a8c11 */ /* 0x000fc6000f8e38ff */
[----:B------:R-:W-:Y:S01]  /*5d80*/  FADD.FTZ R22, R25, R22 ;  /* 0x0000001619167221 */ /* 0x000fe20000010000 */
[----:B------:R-:W-:-:S07]  /*5d90*/  @!P0 LEA R21, R21, R10, 0x2 ;  /* 0x0000000a15158211 */ /* 0x000fce00078e10ff */
[----:B------:R-:W-:Y:S05]  /*5da0*/  WARPSYNC.COLLECTIVE R6, `(.L_x_1091) ;  /* 0x0000000006087348 */ /* 0x000fea0003c00000 */
[----:B------:R0:W1:Y:S02]  /*5db0*/  SHFL.BFLY P2, R10, R9, R8, R7 ;  /* 0x0c000008090a7389 */ /* 0x0000640000040007 */
[----:B01----:R-:W-:Y:S01]  /*5dc0*/  ENDCOLLECTIVE ;  /* 0x000000000000791b */ /* 0x003fe20003800000 */
.L_x_1091:
[----:B------:R0:W1:Y:S04]  /*5dd0*/  @!P0 LDS R24, [R21] ;  /* 0x0000000015188984 */ /* 0x0000680000000800 */
[----:B------:R0:W2:Y:S01]  /*5de0*/  @!P0 LDS R26, [R21+0x500] ;  /* 0x00050000151a8984 */ /* 0x0000a20000000800 */
[----:B------:R-:W-:Y:S01]  /*5df0*/  MOV R9, R22 ;  /* 0x0000001600097202 */ /* 0x000fe20000000f00 */
[----:B------:R-:W-:-:S07]  /*5e00*/  IMAD.MOV.U32 R20, RZ, RZ, R10 ;  /* 0x000000ffff147224 */ /* 0x000fce00078e000a */
[----:B012---:R-:W-:Y:S05]  /*5e10*/  WARPSYNC.COLLECTIVE R6, `(.L_x_1092) ;  /* 0x0000000006087348 */ /* 0x007fea0003c00000 */
[----:B------:R3:W4:Y:S02]  /*5e20*/  SHFL.BFLY P2, R10, R9, R8, R7 ;  /* 0x0c000008090a7389 */ /* 0x0007240000040007 */
[----:B01234-:R-:W-:Y:S01]  /*5e30*/  ENDCOLLECTIVE ;  /* 0x000000000000791b */ /* 0x01ffe20003800000 */
.L_x_1092:
[----:B------:R-:W-:Y:S02]  /*5e40*/  FADD.FTZ R20, R5, R20 ;  /* 0x0000001405147221 */ /* 0x000fe40000010000 */
[----:B------:R-:W0:Y:S01]  /*5e50*/  LDC.64 R4, c[0x0][0x218] ;  /* 0x00008600ff047b82 */ /* 0x000e220000000a00 */
[----:B------:R-:W-:Y:S01]  /*5e60*/  HFMA2.MMA R8, -RZ, RZ, 0, 5.9604644775390625e-08 ;  /* 0x00000001ff087435 */ /* 0x000fe200000001ff */
[----:B------:R-:W-:Y:S01]  /*5e70*/  IMAD.MOV.U32 R9, RZ, RZ, R20 ;  /* 0x000000ffff097224 */ /* 0x000fe200078e0014 */
[----:B------:R-:W-:Y:S01]  /*5e80*/  @!P0 MOV R2, R24 ;  /* 0x0000001800028202 */ /* 0x000fe20000000f00 */
[----:B------:R-:W-:Y:S01]  /*5e90*/  @!P0 IMAD.MOV.U32 R3, RZ, RZ, R26 ;  /* 0x000000ffff038224 */ /* 0x000fe200078e001a */
[----:B------:R-:W-:Y:S02]  /*5ea0*/  ISETP.NE.AND P0, PT, R63, RZ, PT ;  /* 0x000000ff3f00720c */ /* 0x000fe40003f05270 */
[----:B------:R-:W-:-:S11]  /*5eb0*/  MOV R23, R10 ;  /* 0x0000000a00177202 */ /* 0x000fd60000000f00 */
[----:B0-----:R-:W-:Y:S05]  /*5ec0*/  WARPSYNC.COLLECTIVE R6, `(.L_x_1093) ;  /* 0x0000000006087348 */ /* 0x001fea0003c00000 */
[----:B------:R1:W2:Y:S02]  /*5ed0*/  SHFL.BFLY P2, R10, R9, R8, R7 ;  /* 0x0c000008090a7389 */ /* 0x0002a40000040007 */
[----:B012---:R-:W-:Y:S01]  /*5ee0*/  ENDCOLLECTIVE ;  /* 0x000000000000791b */ /* 0x007fe20003800000 */
.L_x_1093:
[----:B------:R-:W-:-:S04]  /*5ef0*/  IMAD.WIDE R4, R15, 0x2, R4 ;  /* 0x000000020f047825 */ /* 0x000fc800078e0204 */
[----:B------:R-:W-:Y:S01]  /*5f00*/  FADD.FTZ R21, R22, R23 ;  /* 0x0000001716157221 */ /* 0x000fe20000010000 */
[----:B------:R-:W-:-:S04]  /*5f10*/  @!P0 F2FP.BF16.F32.PACK_AB R11, RZ, R13 ;  /* 0x0000000dff0b823e */ /* 0x000fc800000010ff */
[----:B------:R-:W-:Y:S02]  /*5f20*/  MOV R9, R21 ;  /* 0x0000001500097202 */ /* 0x000fe40000000f00 */
[----:B------:R-:W-:-:S07]  /*5f30*/  MOV R23, R10 ;  /* 0x0000000a00177202 */ /* 0x000fce0000000f00 */
[----:B------:R-:W-:Y:S05]  /*5f40*/  WARPSYNC.COLLECTIVE R6, `(.L_x_1094) ;  /* 0x0000000006087348 */ /* 0x000fea0003c00000 */
[----:B------:R0:W1:Y:S02]  /*5f50*/  SHFL.BFLY P2, R10, R9, R8, R7 ;  /* 0x0c000008090a7389 */ /* 0x0000640000040007 */
[----:B01----:R-:W-:Y:S01]  /*5f60*/  ENDCOLLECTIVE ;  /* 0x000000000000791b */ /* 0x003fe20003800000 */
.L_x_1094:
[----:B------:R-:W-:Y:S01]  /*5f70*/  HFMA2.MMA R8, -RZ, RZ, 0, 4.76837158203125e-07 ;  /* 0x00000008ff087435 */ /* 0x000fe200000001ff */
[----:B------:R-:W-:Y:S01]  /*5f80*/  MOV R9, R2 ;  /* 0x0000000200097202 */ /* 0x000fe20000000f00 */
[----:B------:R-:W-:-:S09]  /*5f90*/  IMAD.MOV.U32 R22, RZ, RZ, R10 ;  /* 0x000000ffff167224 */ /* 0x000fd200078e000a */
[----:B------:R-:W-:Y:S05]  /*5fa0*/  WARPSYNC.COLLECTIVE R6, `(.L_x_1095) ;  /* 0x0000000006087348 */ /* 0x000fea0003c00000 */
[----:B------:R0:W1:Y:S02]  /*5fb0*/  SHFL.BFLY P2, R10, R9, R8, R7 ;  /* 0x0c000008090a7389 */ /* 0x0000640000040007 */
[----:B01----:R-:W-:Y:S01]  /*5fc0*/  ENDCOLLECTIVE ;  /* 0x000000000000791b */ /* 0x003fe20003800000 */
.L_x_1095:
[----:B------:R-:W-:Y:S02]  /*5fd0*/  MOV R9, R3 ;  /* 0x0000000300097202 */ /* 0x000fe40000000f00 */
[----:B------:R-:W-:-:S07]  /*5fe0*/  MOV R27, R10 ;  /* 0x0000000a001b7202 */ /* 0x000fce0000000f00 */
[----:B------:R-:W-:Y:S05]  /*5ff0*/  WARPSYNC.COLLECTIVE R6, `(.L_x_1096) ;  /* 0x0000000006087348 */ /* 0x000fea0003c00000 */
[----:B------:R0:W1:Y:S02]  /*6000*/  SHFL.BFLY P2, R10, R9, R8, R7 ;  /* 0x0c000008090a7389 */ /* 0x0000640000040007 */
[----:B01----:R-:W-:Y:S01]  /*6010*/  ENDCOLLECTIVE ;  /* 0x000000000000791b */ /* 0x003fe20003800000 */
.L_x_1096:
[----:B------:R-:W-:-:S05]  /*6020*/  FADD.FTZ R26, R27, R2 ;  /* 0x000000021b1a7221 */ /* 0x000fca0000010000 */
[----:B------:R-:W-:Y:S01]  /*6030*/  MOV R9, R26 ;  /* 0x0000001a00097202 */ /* 0x000fe20000000f00 */
[----:B------:R-:W-:Y:S01]  /*6040*/  IMAD.MOV.U32 R8, RZ, RZ, 0x4 ;  /* 0x00000004ff087424 */ /* 0x000fe200078e00ff */
[----:B------:R-:W-:-:S07]  /*6050*/  MOV R24, R10 ;  /* 0x0000000a00187202 */ /* 0x000fce0000000f00 */
[----:B------:R-:W-:Y:S05]  /*6060*/  WARPSYNC.COLLECTIVE R6, `(.L_x_1097) ;  /* 0x0000000006087348 */ /* 0x000fea0003c00000 */
[----:B------:R0:W1:Y:S02]  /*6070*/  SHFL.BFLY P2, R10, R9, R8, R7 ;  /* 0x0c000008090a7389 */ /* 0x0000640000040007 */
[----:B01----:R-:W-:Y:S01]  /*6080*/  ENDCOLLECTIVE ;  /* 0x000000000000791b */ /* 0x003fe20003800000 */
.L_x_1097:
[----:B------:R-:W-:Y:S02]  /*6090*/  FADD.FTZ R24, R24, R3 ;  /* 0x0000000318187221 */ /* 0x000fe40000010000 */
[----:B------:R-:W0:Y:S03]  /*60a0*/  LDC.64 R2, c[0x0][0x220] ;  /* 0x00008800ff027b82 */ /* 0x000e260000000a00 */
[----:B------:R-:W-:Y:S02]  /*60b0*/  MOV R9, R24 ;  /* 0x0000001800097202 */ /* 0x000fe40000000f00 */
[----:B------:R-:W-:-:S07]  /*60c0*/  MOV R25, R10 ;  /* 0x0000000a00197202 */ /* 0x000fce0000000f00 */
[----:B0-----:R-:W-:Y:S05]  /*60d0*/  WARPSYNC.COLLECTIVE R6, `(.L_x_1098) ;  /* 0x0000000006087348 */ /* 0x001fea0003c00000 */
[----:B------:R1:W2:Y:S02]  /*60e0*/  SHFL.BFLY P2, R10, R9, R8, R7 ;  /* 0x0c000008090a7389 */ /* 0x0002a40000040007 */
[----:B012---:R-:W-:Y:S01]  /*60f0*/  ENDCOLLECTIVE ;  /* 0x000000000000791b */ /* 0x007fe20003800000 */
.L_x_1098:
[----:B------:R-:W-:Y:S01]  /*6100*/  FADD.FTZ R26, R26, R25 ;  /* 0x000000191a1a7221 */ /* 0x000fe20000010000 */
[----:B------:R-:W-:Y:S01]  /*6110*/  IMAD.WIDE R2, R15, 0x2, R2 ;  /* 0x000000020f027825 */ /* 0x000fe200078e0202 */
[----:B------:R-:W-:-:S03]  /*6120*/  HFMA2.MMA R8, -RZ, RZ, 0, 1.1920928955078125e-07 ;  /* 0x00000002ff087435 */ /* 0x000fc600000001ff */
[----:B------:R-:W-:Y:S01]  /*6130*/  IMAD.MOV.U32 R9, RZ, RZ, R26 ;  /* 0x000000ffff097224 */ /* 0x000fe200078e001a */
[----:B------:R-:W-:-:S07]  /*6140*/  MOV R29, R10 ;  /* 0x0000000a001d7202 */ /* 0x000fce0000000f00 */
[----:B------:R-:W-:Y:S05]  /*6150*/  WARPSYNC.COLLECTIVE R6, `(.L_x_1099) ;  /* 0x0000000006087348 */ /* 0x000fea0003c00000 */
[----:B------:R0:W1:Y:S02]  /*6160*/  SHFL.BFLY P2, R10, R9, R8, R7 ;  /* 0x0c000008090a7389 */ /* 0x0000640000040007 */
[----:B01----:R-:W-:Y:S01]  /*6170*/  ENDCOLLECTIVE ;  /* 0x000000000000791b */ /* 0x003fe20003800000 */
.L_x_1099:
[----:B------:R-:W-:-:S04]  /*6180*/  FADD.FTZ R25, R24, R29 ;  /* 0x0000001d18197221 */ /* 0x000fc80000010000 */
[----:B------:R-:W-:Y:S01]  /*6190*/  IMAD.MOV.U32 R9, RZ, RZ, R25 ;  /* 0x000000ffff097224 */ /* 0x000fe200078e0019 */
[----:B------:R-:W-:-:S07]  /*61a0*/  MOV R27, R10 ;  /* 0x0000000a001b7202 */ /* 0x000fce0000000f00 */
[----:B------:R-:W-:Y:S05]  /*61b0*/  WARPSYNC.COLLECTIVE R6, `(.L_x_1100) ;  /* 0x0000000006087348 */ /* 0x000fea0003c00000 */
[----:B------:R0:W1:Y:S02]  /*61c0*/  SHFL.BFLY P2, R10, R9, R8, R7 ;  /* 0x0c000008090a7389 */ /* 0x0000640000040007 */
[----:B01----:R-:W-:Y:S01]  /*61d0*/  ENDCOLLECTIVE ;  /* 0x000000000000791b */ /* 0x003fe20003800000 */
.L_x_1100:
        /* <DEDUP_REMOVED lines=16> */
[----:B------:R-:W-:Y:S01]  /*62e0*/  PRMT R12, R11, 0x7610, R12 ;  /* 0x000076100b0c7816 */ /* 0x000fe2000000000c */
[----:B------:R-:W-:-:S07]  /*62f0*/  FADD.FTZ R11, R21, R22 ;  /* 0x00000016150b7221 */ /* 0x000fce0000010000 */
[----:B0-----:R-:W-:Y:S05]  /*6300*/  WARPSYNC.COLLECTIVE R6, `(.L_x_1101) ;  /* 0x0000000006087348 */ /* 0x001fea0003c00000 */
[----:B0-----:R0:W1:Y:S02]  /*6310*/  SHFL.BFLY P2, R10, R9, R8, R7 ;  /* 0x0c000008090a7389 */ /* 0x0010640000040007 */
[----:B01----:R-:W-:Y:S01]  /*6320*/  ENDCOLLECTIVE ;  /* 0x000000000000791b */ /* 0x003fe20003800000 */
.L_x_1101:
[----:B------:R-:W-:Y:S01]  /*6330*/  @!P0 F2FP.BF16.F32.PACK_AB R11, RZ, R11 ;  /* 0x0000000bff0b823e */ /* 0x000fe200000010ff */
[----:B------:R0:W-:Y:S04]  /*6340*/  @!P0 STG.E.U16 desc[UR8][R2.64], R12 ;  /* 0x0000000c02008986 */ /* 0x0001e8000c101508 */
[----:B------:R0:W-:Y:S04]  /*6350*/  @!P0 STG.E.U16 desc[UR8][R4.64+0x28], R14 ;  /* 0x0000280e04008986 */ /* 0x0001e8000c101508 */
[----:B------:R0:W-:Y:S01]  /*6360*/  @!P0 STG.E.U16 desc[UR8][R2.64+0x28], R15 ;  /* 0x0000280f02008986 */ /* 0x0001e2000c101508 */
[----:B------:R-:W-:-:S03]  /*6370*/  MOV R9, R24 ;  /* 0x0000001800097202 */ /* 0x000fc60000000f00 */
[----:B------:R0:W-:Y:S04]  /*6380*/  @!P0 STG.E.U16 desc[UR8][R4.64+0x50], R16 ;  /* 0x0000501004008986 */ /* 0x0001e8000c101508 */
[----:B------:R0:W-:Y:S01]  /*6390*/  @!P0 STG.E.U16 desc[UR8][R2.64+0x50], R11 ;  /* 0x0000500b02008986 */ /* 0x0001e2000c101508 */
[----:B------:R-:W-:-:S07]  /*63a0*/  MOV R13, R10 ;  /* 0x0000000a000d7202 */ /* 0x000fce0000000f00 */
[----:B0-----:R-:W-:Y:S05]  /*63b0*/  WARPSYNC.COLLECTIVE R6, `(.L_x_1102) ;  /* 0x0000000006087348 */ /* 0x001fea0003c00000 */
[----:B------:R1:W2:Y:S02]  /*63c0*/  SHFL.BFLY P2, R10, R9, R8, R7 ;  /* 0x0c000008090a7389 */ /* 0x0002a40000040007 */
[----:B012---:R-:W-:Y:S01]  /*63d0*/  ENDCOLLECTIVE ;  /* 0x000000000000791b */ /* 0x007fe20003800000 */
.L_x_1102:
[----:B------:R-:W-:Y:S01]  /*63e0*/  FADD.FTZ R13, R26, R13 ;  /* 0x0000000d1a0d7221 */ /* 0x000fe20000010000 */
[----:B------:R-:W-:Y:S06]  /*63f0*/  BRA `(.L_x_1103) ;  /* 0xffffffe400147947 */ /* 0x000fec000383ffff */
.L_x_1104:
        /* <DEDUP_REMOVED lines=16> */
.L_x_3840:


//--------------------- .text._ZN13group_norm_v218gn_bwd_cuda_kernelI13__nv_bfloat16Li320ELi3ELi16ELi20ELi1024ELb1ELb1ELi8ELi320ELi320ELi4ELb1ELi2ELb0ELb0ELNS_15WgradSyncMethodE3ENS_16CompileConditionILi900EEEEEvPT_S6_S6_PKS5_S8_S8_S8_PKfflPfPj --------------------------
	.section	.text._ZN13group_norm_v218gn_bwd_cuda_kernelI13__nv_bfloat16Li320ELi3ELi16ELi20ELi1024ELb1ELb1ELi8ELi320ELi320ELi4ELb1ELi2ELb0ELb0ELNS_15WgradSyncMethodE3ENS_16CompileConditionILi900EEEEEvPT_S6_S6_PKS5_S8_S8_S8_PKfflPfPj,"ax",@progbits
	.align	128
        .global         _ZN13group_norm_v218gn_bwd_cuda_kernelI13__nv_bfloat16Li320ELi3ELi16ELi20ELi1024ELb1ELb1ELi8ELi320ELi320ELi4ELb1ELi2ELb0ELb0ELNS_15WgradSyncMethodE3ENS_16CompileConditionILi900EEEEEvPT_S6_S6_PKS5_S8_S8_S8_PKfflPfPj
        .type           _ZN13group_norm_v218gn_bwd_cuda_kernelI13__nv_bfloat16Li320ELi3ELi16ELi20ELi1024ELb1ELb1ELi8ELi320ELi320ELi4ELb1ELi2ELb0ELb0ELNS_15WgradSyncMethodE3ENS_16CompileConditionILi900EEEEEvPT_S6_S6_PKS5_S8_S8_S8_PKfflPfPj,@function
        .size           _ZN13group_norm_v218gn_bwd_cuda_kernelI13__nv_bfloat16Li320ELi3ELi16ELi20ELi1024ELb1ELb1ELi8ELi320ELi320ELi4ELb1ELi2ELb0ELb0ELNS_15WgradSyncMethodE3ENS_16CompileConditionILi900EEEEEvPT_S6_S6_PKS5_S8_S8_S8_PKfflPfPj,(.L_x_3841 - _ZN13group_norm_v218gn_bwd_cuda_kernelI13__nv_bfloat16Li320ELi3ELi16ELi20ELi1024ELb1ELb1ELi8ELi320ELi320ELi4ELb1ELi2ELb0ELb0ELNS_15WgradSyncMethodE3ENS_16CompileConditionILi900EEEEEvPT_S6_S6_PKS5_S8_S8_S8_PKfflPfPj)
        .other          _ZN13group_norm_v218gn_bwd_cuda_kernelI13__nv_bfloat16Li320ELi3ELi16ELi20ELi1024ELb1ELb1ELi8ELi320ELi320ELi4ELb1ELi2ELb0ELb0ELNS_15WgradSyncMethodE3ENS_16CompileConditionILi900EEEEEvPT_S6_S6_PKS5_S8_S8_S8_PKfflPfPj,@"STO_CUDA_ENTRY STV_DEFAULT"
_ZN13group_norm_v218gn_bwd_cuda_kernelI13__nv_bfloat16Li320ELi3ELi16ELi20ELi1024ELb1ELb1ELi8ELi320ELi320ELi4ELb1ELi2ELb0ELb0ELNS_15WgradSyncMethodE3ENS_16CompileConditionILi900EEEEEvPT_S6_S6_PKS5_S8_S8_S8_PKfflPfPj:
.text._ZN13group_norm_v218gn_bwd_cuda_kernelI13__nv_bfloat16Li320ELi3ELi16ELi20ELi1024ELb1ELb1ELi8ELi320ELi320ELi4ELb1ELi2ELb0ELb0ELNS_15WgradSyncMethodE3ENS_16CompileConditionILi900EEEEEvPT_S6_S6_PKS5_S8_S8_S8_PKfflPfPj:
        /* <DEDUP_REMOVED lines=28> */
.L_x_1107:
[----:B------:R-:W2:Y:S04]  /*01c0*/  LD.E.STRONG.GPU R0, desc[UR14][R2.64] ;  /* 0x0000000e02007980 */ /* 0x000ea8000c10f900 */
[----:B--2---:R-:W-:Y:S01]  /*01d0*/  CCTL.IVALL ;  /* 0x00000000ff00798f */ /* 0x004fe20002000000 */
[----:B------:R-:W-:Y:S05]  /*01e0*/  YIELD ;  /* 0x0000000000007946 */ /* 0x000fea0003800000 */
[----:B-----5:R-:W-:-:S04]  /*01f0*/  LOP3.LUT R0, R0, R5, RZ, 0x3c, !PT ;  /* 0x0000000500007212 */ /* 0x020fc800078e3cff */
[----:B------:R-:W-:-:S13]  /*0200*/  ISETP.GT.AND P0, PT, R0, -0x1, PT ;  /* 0xffffffff0000780c */ /* 0x000fda0003f04270 */
[----:B------:R-:W-:Y:S05]  /*0210*/  @P0 BRA `(.L_x_1107) ;  /* 0xfffffffc00e80947 */ /* 0x000fea000383ffff */
.L_x_1106:
[----:B------:R-:W-:Y:S05]  /*0220*/  WARPSYNC.ALL ;  /* 0x0000000000007948 */ /* 0x000fea0003800000 */
[----:B------:R-:W-:Y:S06]  /*0230*/  BAR.SYNC.DEFER_BLOCKING 0x0 ;  /* 0x0000000000007b1d */ /* 0x000fec0000010000 */
[----:B------:R-:W-:Y:S05]  /*0240*/  BRA `(.L_x_1108) ;  /* 0x0000002400e47947 */ /* 0x000fea0003800000 */
.L_x_1105:
        /* <DEDUP_REMOVED lines=16> */
[----:B--2---:R-:W-:Y:S02]  /*0350*/  PRMT R12, R8, 0x7632, R12 ;  /* 0x00007632080c7816 */ /* 0x004fe4000000000c */
[----:B------:R-:W-:Y:S02]  /*0360*/  PRMT R13, R9, 0x7632, R13 ;  /* 0x00007632090d7816 */ /* 0x000fe4000000000d */
[C---:B---3--:R-:W-:Y:S02]  /*0370*/  PRMT R10, R6.reuse, 0x7632, R10 ;  /* 0x00007632060a7816 */ /* 0x048fe4000000000a */
[C---:B------:R-:W-:Y:S01]  /*0380*/  PRMT R11, R7.reuse, 0x7632, R11 ;  /* 0x00007632070b7816 */ /* 0x040fe2000000000b */
[----:B------:R-:W-:Y:S01]  /*0390*/  IMAD.U32 R3, R6, 0x10000, RZ ;  /* 0x0001000006037824 */ /* 0x000fe200078e00ff */
[----:B------:R-:W-:Y:S01]  /*03a0*/  SHF.L.U32 R5, R7, 0x10, RZ ;  /* 0x0000001007057819 */ /* 0x000fe200000006ff */
[----:B------:R-:W-:Y:S01]  /*03b0*/  IMAD.U32 R4, R9, 0x10000, RZ ;  /* 0x0001000009047824 */ /* 0x000fe200078e00ff */
[----:B------:R-:W-:Y:S01]  /*03c0*/  SHF.L.U32 R2, R8, 0x10, RZ ;  /* 0x0000001008027819 */ /* 0x000fe200000006ff */
[----:B------:R-:W-:Y:S01]  /*03d0*/  IMAD.U32 R6, R12, 0x10000, RZ ;  /* 0x000100000c067824 */ /* 0x000fe200078e00ff */
[----:B------:R-:W-:-:S02]  /*03e0*/  SHF.L.U32 R7, R10, 0x10, RZ ;  /* 0x000000100a077819 */ /* 0x000fc400000006ff */
[----:B------:R-:W-:Y:S02]  /*03f0*/  SHF.L.U32 R9, R11, 0x10, RZ ;  /* 0x000000100b097819 */ /* 0x000fe400000006ff */
[----:B------:R-:W-:-:S07]  /*0400*/  SHF.L.U32 R8, R13, 0x10, RZ ;  /* 0x000000100d087819 */ /* 0x000fce00000006ff */
.L_x_1124:
[----:B-1----:R-:W-:Y:S01]  /*0410*/  IMAD.WIDE.U32 R10, R0, -0x33333333, RZ ;  /* 0xcccccccd000a7825 */ /* 0x002fe200078e00ff */
[----:B------:R-:W-:Y:S01]  /*0420*/  USHF.L.U32 UR6, UR16, 0x3, URZ ;  /* 0x0000000310067899 */ /* 0x000fe2000800063f */
[----:B------:R-:W-:Y:S01]  /*0430*/  MOV R13, UR9 ;  /* 0x00000009000d7c02 */ /* 0x000fe20008000f00 */
[----:B------:R-:W-:Y:S01]  /*0440*/  ULDC.64 UR10, c[0x0][0x248] ;  /* 0x00009200000a7ab9 */ /* 0x000fe20000000a00 */
[----:B------:R-:W-:Y:S01]  /*0450*/  MOV R17, UR9 ;  /* 0x0000000900117c02 */ /* 0x000fe20008000f00 */
[----:B------:R-:W-:Y:S01]  /*0460*/  ULOP3.LUT UR6, UR6, 0x3f8, URZ, 0xc0, !UPT ;  /* 0x000003f806067892 */ /* 0x000fe2000f8ec03f */
[----:B------:R-:W-:Y:S01]  /*0470*/  SHF.R.U32.HI R37, RZ, 0x6, R11 ;  /* 0x00000006ff257819 */ /* 0x000fe2000001160b */
[----:B------:R-:W-:Y:S01]  /*0480*/  ULDC.64 UR12, c[0x0][0x258] ;  /* 0x00009600000c7ab9 */ /* 0x000fe20000000a00 */
[----:B------:R-:W-:Y:S02]  /*0490*/  MOV R14, UR5 ;  /* 0x00000005000e7c02 */ /* 0x000fe40008000f00 */
[----:B------:R-:W-:Y:S01]  /*04a0*/  MOV R15, UR9 ;  /* 0x00000009000f7c02 */ /* 0x000fe20008000f00 */
[----:B------:R-:W-:-:S04]  /*04b0*/  IMAD R36, R37, -0x50, R0 ;  /* 0xffffffb025247824 */ /* 0x000fc800078e0200 */
[----:B------:R-:W-:-:S04]  /*04c0*/  IMAD.WIDE.U32 R10, R36, -0x33333333, RZ ;  /* 0xcccccccd240a7825 */ /* 0x000fc800078e00ff */
[----:B------:R-:W-:Y:S01]  /*04d0*/  IMAD.SHL.U32 R12, R36, 0x4, RZ ;  /* 0x00000004240c7824 */ /* 0x000fe200078e00ff */
[----:B------:R-:W-:Y:S02]  /*04e0*/  SHF.R.U32.HI R10, RZ, 0x2, R11 ;  /* 0x00000002ff0a7819 */ /* 0x000fe4000001160b */
[----:B------:R-:W-:Y:S01]  /*04f0*/  IADD3 R11, R37, UR6, RZ ;  /* 0x00000006250b7c10 */ /* 0x000fe2000fffe0ff */
[----:B------:R-:W-:Y:S01]  /*0500*/  UIMAD UR6, UR5, 0x50000, URZ ;  /* 0x00050000050678a4 */ /* 0x000fe2000f8e023f */
[----:B------:R-:W-:Y:S01]  /*0510*/  LEA R10, P0, R13, R10, 0x4 ;  /* 0x0000000a0d0a7211 */ /* 0x000fe200078020ff */
[----:B------:R-:W-:Y:S02]  /*0520*/  IMAD.MOV.U32 R13, RZ, RZ, RZ ;  /* 0x000000ffff0d7224 */ /* 0x000fe400078e00ff */
[----:B------:R-:W-:Y:S01]  /*0530*/  IMAD R19, R11, 0x140, RZ ;  /* 0x000001400b137824 */ /* 0x000fe200078e02ff */
[----:B------:R-:W-:Y:S01]  /*0540*/  LEA.HI.X R17, R17, RZ, R14, 0x4, P0 ;  /* 0x000000ff11117211 */ /* 0x000fe200000f240e */
[----:B------:R-:W-:Y:S01]  /*0550*/  IMAD.WIDE.U32 R12, R15, 0x50000, R12 ;  /* 0x000500000f0c7825 */ /* 0x000fe200078e000c */
[----:B------:R-:W-:-:S03]  /*0560*/  LEA R26, P0, R10, UR10, 0x3 ;  /* 0x0000000a0a1a7c11 */ /* 0x000fc6000f8018ff */
[----:B------:R-:W-:Y:S01]  /*0570*/  VIADD R15, R13, UR6 ;  /* 0x000000060d0f7c36 */ /* 0x000fe20008000000 */
[----:B------:R-:W-:Y:S01]  /*0580*/  LEA.HI.X R27, R10, UR11, R17, 0x3, P0 ;  /* 0x0000000b0a1b7c11 */ /* 0x000fe200080f1c11 */
[----:B------:R-:W-:Y:S01]  /*0590*/  ULDC.64 UR10, c[0x0][0x230] ;  /* 0x00008c00000a7ab9 */ /* 0x000fe20000000a00 */
[C---:B------:R-:W-:Y:S01]  /*05a0*/  IADD3 R11, P1, R19.reuse, R12, RZ ;  /* 0x0000000c130b7210 */ /* 0x040fe20007f3e0ff */
[----:B------:R-:W-:Y:S01]  /*05b0*/  VIADD R13, R19, 0x500 ;  /* 0x00000500130d7836 */ /* 0x000fe20000000000 */
[----:B------:R-:W-:Y:S02]  /*05c0*/  ULDC UR6, c[0x0][0x250] ;  /* 0x0000940000067ab9 */ /* 0x000fe40000000800 */
[----:B------:R-:W-:Y:S01]  /*05d0*/  IADD3.X R14, RZ, R15, RZ, P1, !PT ;  /* 0x0000000fff0e7210 */ /* 0x000fe20000ffe4ff */
[----:B------:R-:W2:Y:S01]  /*05e0*/  LDG.E.64.CONSTANT R26, desc[UR14][R26.64] ;  /* 0x0000000e1a1a7981 */ /* 0x000ea2000c1e9b00 */
[C---:B------:R-:W-:Y:S02]  /*05f0*/  SHF.L.U32 R10, R11.reuse, 0x1, RZ ;  /* 0x000000010b0a7819 */ /* 0x040fe400000006ff */
[----:B------:R-:W-:-:S02]  /*0600*/  SHF.L.U64.HI R11, R11, 0x1, R14 ;  /* 0x000000010b0b7819 */ /* 0x000fc4000001020e */
[----:B------:R-:W-:-:S04]  /*0610*/  IADD3 R24, P0, R10, UR10, RZ ;  /* 0x0000000a0a187c10 */ /* 0x000fc8000ff1e0ff */
[----:B------:R-:W-:-:S06]  /*0620*/  IADD3.X R25, R11, UR11, RZ, P0, !PT ;  /* 0x0000000b0b197c10 */ /* 0x000fcc00087fe4ff */
[----:B------:R-:W3:Y:S01]  /*0630*/  LDG.E.64.CONSTANT R24, desc[UR14][R24.64] ;  /* 0x0000000e18187981 */ /* 0x000ee2000c1e9b00 */
[----:B------:R-:W-:-:S04]  /*0640*/  IADD3 R13, P0, R13, R12, RZ ;  /* 0x0000000c0d0d7210 */ /* 0x000fc80007f1e0ff */
        /* <DEDUP_REMOVED lines=13> */
[----:B------:R-:W-:Y:S01]  /*0720*/  ISETP.GT.U32.AND P1, PT, R0, 0x3f, PT ;  /* 0x0000003f0000780c */ /* 0x000fe20003f24070 */
[----:B--2---:R-:W-:-:S06]  /*0730*/  FADD.FTZ R14, R27, UR6 ;  /* 0x000000061b0e7e21 */ /* 0x004fcc0008010000 */
[----:B------:R-:W0:Y:S01]  /*0740*/  MUFU.RSQ R14, R14 ;  /* 0x0000000e000e7308 */ /* 0x000e220000001400 */
[----:B---3--:R-:W-:Y:S01]  /*0750*/  SHF.L.U32 R17, R25, 0x10, RZ ;  /* 0x0000001019117819 */ /* 0x008fe200000006ff */
[----:B------:R-:W-:-:S04]  /*0760*/  IMAD.U32 R15, R24, 0x10000, RZ ;  /* 0x00010000180f7824 */ /* 0x000fc800078e00ff */
[C---:B------:R-:W-:Y:S01]  /*0770*/  FADD.FTZ R27, -R26.reuse, R17 ;  /* 0x000000111a1b7221 */ /* 0x040fe20000010100 */
[--C-:B------:R-:W-:Y:S01]  /*0780*/  FADD.FTZ R47, -R26, R15.reuse ;  /* 0x0000000f1a2f7221 */ /* 0x100fe20000010100 */
[----:B------:R-:W-:Y:S02]  /*0790*/  PRMT R15, R24, 0x7632, R15 ;  /* 0x00007632180f7816 */ /* 0x000fe4000000000f */
[C---:B0-----:R-:W-:Y:S01]  /*07a0*/  FMUL.FTZ R27, R14.reuse, R27 ;  /* 0x0000001b0e1b7220 */ /* 0x041fe20000410000 */
[----:B------:R-:W-:Y:S01]  /*07b0*/  FMUL.FTZ R47, R14, R47 ;  /* 0x0000002f0e2f7220 */ /* 0x000fe20000410000 */
[----:B------:R-:W-:Y:S02]  /*07c0*/  PRMT R43, R25, 0x7632, R43 ;  /* 0x00007632192b7816 */ /* 0x000fe4000000002b */
[----:B------:R-:W-:Y:S01]  /*07d0*/  SHF.L.U32 R17, R15, 0x10, RZ ;  /* 0x000000100f117819 */ /* 0x000fe200000006ff */
[----:B------:R-:W-:Y:S01]  /*07e0*/  FFMA.FTZ R39, R5, R27, R4 ;  /* 0x0000001b05277223 */ /* 0x000fe20000010004 */
[----:B------:R-:W-:Y:S01]  /*07f0*/  FFMA.FTZ R15, R3, R47, R2 ;  /* 0x0000002f030f7223 */ /* 0x000fe20000010002 */
[----:B------:R-:W-:-:S02]  /*0800*/  IMAD.U32 R43, R43, 0x10000, RZ ;  /* 0x000100002b2b7824 */ /* 0x000fc400078e00ff */
[----:B------:R-:W-:Y:S01]  /*0810*/  FMUL.FTZ R42, R39, -1.4426950216293334961 ;  /* 0xbfb8aa3b272a7820 */ /* 0x000fe20000410000 */
[----:B------:R-:W-:Y:S01]  /*0820*/  FMUL.FTZ R16, R15, -1.4426950216293334961 ;  /* 0xbfb8aa3b0f107820 */ /* 0x000fe20000410000 */
[C---:B------:R-:W-:Y:S01]  /*0830*/  FADD.FTZ R17, -R26.reuse, R17 ;  /* 0x000000111a117221 */ /* 0x040fe20000010100 */
[----:B------:R-:W-:-:S03]  /*0840*/  FADD.FTZ R43, -R26, R43 ;  /* 0x0000002b1a2b7221 */ /* 0x000fc60000010100 */
[C---:B------:R-:W-:Y:S01]  /*0850*/  FMUL.FTZ R41, R14.reuse, R17 ;  /* 0x000000110e297220 */ /* 0x040fe20000410000 */
[----:B------:R-:W0:Y:S01]  /*0860*/  MUFU.EX2 R42, R42 ;  /* 0x0000002a002a7308 */ /* 0x000e220000000800 */
[----:B------:R-:W-:Y:S02]  /*0870*/  FMUL.FTZ R43, R14, R43 ;  /* 0x0000002b0e2b7220 */ /* 0x000fe40000410000 */
[----:B------:R-:W-:-:S05]  /*0880*/  FFMA.FTZ R17, R7, R41, R6 ;  /* 0x0000002907117223 */ /* 0x000fca0000010006 */
[----:B------:R-:W1:Y:S01]  /*0890*/  MUFU.EX2 R16, R16 ;  /* 0x0000001000107308 */ /* 0x000e620000000800 */
[----:B------:R-:W-:Y:S01]  /*08a0*/  FFMA.FTZ R38, R9, R43, R8 ;  /* 0x0000002b09267223 */ /* 0x000fe20000010008 */
[----:B------:R-:W-:-:S03]  /*08b0*/  FMUL.FTZ R40, R17, -1.4426950216293334961 ;  /* 0xbfb8aa3b11287820 */ /* 0x000fc60000410000 */
[----:B------:R-:W-:-:S03]  /*08c0*/  FMUL.FTZ R44, R38, -1.4426950216293334961 ;  /* 0xbfb8aa3b262c7820 */ /* 0x000fc60000410000 */
[----:B------:R-:W2:Y:S01]  /*08d0*/  MUFU.EX2 R40, R40 ;  /* 0x0000002800287308 */ /* 0x000ea20000000800 */
[----:B0-----:R-:W-:-:S07]  /*08e0*/  FADD.FTZ R48, R42, 1 ;  /* 0x3f8000002a307421 */ /* 0x001fce0000010000 */
[----:B------:R-:W0:Y:S01]  /*08f0*/  MUFU.EX2 R44, R44 ;  /* 0x0000002c002c7308 */ /* 0x000e220000000800 */
[----:B-1----:R-:W-:Y:S01]  /*0900*/  FADD.FTZ R16, R16, 1 ;  /* 0x3f80000010107421 */ /* 0x002fe20000010000 */
[----:B----4-:R-:W-:-:S06]  /*0910*/  SHF.L.U32 R49, R22, 0x10, RZ ;  /* 0x0000001016317819 */ /* 0x010fcc00000006ff */
[----:B------:R-:W1:Y:S01]  /*0920*/  MUFU.RCP R50, R16 ;  /* 0x0000001000327308 */ /* 0x000e620000001000 */
[----:B------:R-:W-:-:S07]  /*0930*/  FADD.FTZ R49, -R26, R49 ;  /* 0x000000311a317221 */ /* 0x000fce0000010100 */
[----:B------:R-:W3:Y:S01]  /*0940*/  MUFU.RCP R48, R48 ;  /* 0x0000003000307308 */ /* 0x000ee20000001000 */
[----:B--2---:R-:W-:Y:S01]  /*0950*/  FADD.FTZ R45, R40, 1 ;  /* 0x3f800000282d7421 */ /* 0x004fe20000010000 */
[----:B0-----:R-:W-:Y:S01]  /*0960*/  FADD.FTZ R42, R44, 1 ;  /* 0x3f8000002c2a7421 */ /* 0x001fe20000010000 */
[----:B------:R-:W-:Y:S01]  /*0970*/  FMUL.FTZ R46, R14, R49 ;  /* 0x000000310e2e7220 */ /* 0x000fe20000410000 */
[----:B------:R-:W-:-:S03]  /*0980*/  SHF.L.U32 R51, R23, 0x10, RZ ;  /* 0x0000001017337819 */ /* 0x000fc600000006ff */
[----:B------:R-:W-:Y:S01]  /*0990*/  FFMA.FTZ R44, R3, R46, R2 ;  /* 0x0000002e032c7223 */ /* 0x000fe20000010002 */
[----:B------:R-:W0:Y:S01]  /*09a0*/  MUFU.RCP R45, R45 ;  /* 0x0000002d002d7308 */ /* 0x000e220000001000 */
[----:B-1----:R-:W-:Y:S01]  /*09b0*/  FADD.FTZ R16, -R50, 1 ;  /* 0x3f80000032107421 */ /* 0x002fe20000010100 */
[----:B------:R-:W-:Y:S01]  /*09c0*/  FADD.FTZ R51, -R26, R51 ;  /* 0x000000331a337221 */ /* 0x000fe20000010100 */
[----:B------:R-:W-:Y:S01]  /*09d0*/  PRMT R53, R22, 0x7632, R53 ;  /* 0x0000763216357816 */ /* 0x000fe20000000035 */
[----:B------:R-:W-:-:S04]  /*09e0*/  FMUL.FTZ R54, R44, -1.4426950216293334961 ;  /* 0xbfb8aa3b2c367820 */ /* 0x000fc80000410000 */
[----:B------:R-:W1:Y:S01]  /*09f0*/  MUFU.RCP R42, R42 ;  /* 0x0000002a002a7308 */ /* 0x000e620000001000 */
[----:B---3--:R-:W-:Y:S01]  /*0a00*/  FADD.FTZ R40, -R48, 1 ;  /* 0x3f80000030287421 */ /* 0x008fe20000010100 */
[----:B------:R-:W-:Y:S01]  /*0a10*/  FFMA.FTZ R49, R15, R16, 1 ;  /* 0x3f8000000f317423 */ /* 0x000fe20000010010 */
[----:B------:R-:W-:Y:S02]  /*0a20*/  FMUL.FTZ R16, R14, R51 ;  /* 0x000000330e107220 */ /* 0x000fe40000410000 */
[----:B------:R-:W-:Y:S01]  /*0a30*/  FFMA.FTZ R51, R39, R40, 1 ;  /* 0x3f80000027337423 */ /* 0x000fe20000010028 */
[----:B------:R-:W-:Y:S01]  /*0a40*/  IMAD.U32 R53, R53, 0x10000, RZ ;  /* 0x0001000035357824 */ /* 0x000fe200078e00ff */
[----:B------:R-:W-:Y:S01]  /*0a50*/  PRMT R57, R23, 0x7632, R57 ;  /* 0x0000763217397816 */ /* 0x000fe20000000039 */
[----:B------:R-:W2:Y:S01]  /*0a60*/  MUFU.EX2 R40, R54 ;  /* 0x0000003600287308 */ /* 0x000ea20000000800 */
[----:B------:R-:W-:Y:S01]  /*0a70*/  FFMA.FTZ R15, R5, R16, R4 ;  /* 0x00000010050f7223 */ /* 0x000fe20000010004 */
[----:B------:R-:W-:Y:S01]  /*0a80*/  FADD.FTZ R39, -R26, R53 ;  /* 0x000000351a277221 */ /* 0x000fe20000010100 */
[----:B------:R-:W-:Y:S01]  /*0a90*/  SHF.L.U32 R57, R57, 0x10, RZ ;  /* 0x0000001039397819 */ /* 0x000fe200000006ff */
[----:B0-----:R-:W-:Y:S01]  /*0aa0*/  FADD.FTZ R52, -R45, 1 ;  /* 0x3f8000002d347421 */ /* 0x001fe20000010100 */
[----:B------:R-:W-:Y:S01]  /*0ab0*/  FMUL.FTZ R50, R50, R49 ;  /* 0x0000003132327220 */ /* 0x000fe20000410000 */
[----:B------:R-:W-:Y:S01]  /*0ac0*/  FMUL.FTZ R39, R14, R39 ;  /* 0x000000270e277220 */ /* 0x000fe20000410000 */
[----:B------:R-:W-:Y:S01]  /*0ad0*/  FMUL.FTZ R49, R15, -1.4426950216293334961 ;  /* 0xbfb8aa3b0f317820 */ /* 0x000fe20000410000 */
[----:B------:R-:W-:Y:S01]  /*0ae0*/  FADD.FTZ R57, -R26, R57 ;  /* 0x000000391a397221 */ /* 0x000fe20000010100 */
[----:B-1----:R-:W-:Y:S01]  /*0af0*/  FADD.FTZ R53, -R42, 1 ;  /* 0x3f8000002a357421 */ /* 0x002fe20000010100 */
[----:B------:R-:W-:Y:S01]  /*0b00*/  FFMA.FTZ R52, R17, R52, 1 ;  /* 0x3f80000011347423 */ /* 0x000fe20000010034 */
[----:B------:R-:W-:Y:S01]  /*0b10*/  FMUL.FTZ R48, R48, R51 ;  /* 0x0000003330307220 */ /* 0x000fe20000410000 */
[----:B------:R-:W-:Y:S01]  /*0b20*/  FFMA.FTZ R17, R7, R39, R6 ;  /* 0x0000002707117223 */ /* 0x000fe20000010006 */
[----:B------:R-:W-:Y:S01]  /*0b30*/  FFMA.FTZ R51, R38, R53, 1 ;  /* 0x3f80000026337423 */ /* 0x000fe20000010035 */
[----:B------:R-:W-:Y:S01]  /*0b40*/  FMUL.FTZ R38, R14, R57 ;  /* 0x000000390e267220 */ /* 0x000fe20000410000 */
[----:B------:R-:W0:Y:S01]  /*0b50*/  MUFU.EX2 R49, R49 ;  /* 0x0000003100317308 */ /* 0x000e220000000800 */
[----:B------:R-:W-:Y:S01]  /*0b60*/  FMUL.FTZ R55, R17, -1.4426950216293334961 ;  /* 0xbfb8aa3b11377820 */ /* 0x000fe20000410000 */
[----:B------:R-:W-:Y:S01]  /*0b70*/  FMUL.FTZ R53, R45, R52 ;  /* 0x000000342d357220 */ /* 0x000fe20000410000 */
[----:B------:R-:W-:Y:S01]  /*0b80*/  FMUL.FTZ R56, R42, R51 ;  /* 0x000000332a387220 */ /* 0x000fe20000410000 */
[----:B--2---:R-:W-:Y:S01]  /*0b90*/  FADD.FTZ R54, R40, 1 ;  /* 0x3f80000028367421 */ /* 0x004fe20000010000 */
[----:B-----5:R-:W-:Y:S01]  /*0ba0*/  PRMT R42, R20, 0x7632, R42 ;  /* 0x00007632142a7816 */ /* 0x020fe2000000002a */
[----:B------:R-:W-:-:S02]  /*0bb0*/  FFMA.FTZ R45, R9, R38, R8 ;  /* 0x00000026092d7223 */ /* 0x000fc40000010008 */
[----:B------:R1:W2:Y:S01]  /*0bc0*/  MUFU.EX2 R52, R55 ;  /* 0x0000003700347308 */ /* 0x0002a20000000800 */
[----:B------:R-:W-:Y:S02]  /*0bd0*/  SHF.L.U32 R42, R42, 0x10, RZ ;  /* 0x000000102a2a7819 */ /* 0x000fe400000006ff */
[----:B------:R-:W-:Y:S01]  /*0be0*/  PRMT R40, R21, 0x7632, R40 ;  /* 0x0000763215287816 */ /* 0x000fe20000000028 */
[----:B------:R-:W3:Y:S04]  /*0bf0*/  S2R R51, SR_CgaCtaId ;  /* 0x0000000000337919 */ /* 0x000ee80000008800 */
[----:B------:R-:W4:Y:S01]  /*0c00*/  MUFU.RCP R54, R54 ;  /* 0x0000003600367308 */ /* 0x000f220000001000 */
[----:B-1----:R-:W-:Y:S01]  /*0c10*/  FMUL.FTZ R55, R45, -1.4426950216293334961 ;  /* 0xbfb8aa3b2d377820 */ /* 0x002fe20000410000 */
[----:B------:R-:W-:Y:S01]  /*0c20*/  FMUL.FTZ R42, R42, R53 ;  /* 0x000000352a2a7220 */ /* 0x000fe20000410000 */
[----:B------:R-:W-:-:S05]  /*0c30*/  IMAD.U32 R53, R40, 0x10000, RZ ;  /* 0x0001000028357824 */ /* 0x000fca00078e00ff */
[----:B------:R-:W1:Y:S01]  /*0c40*/  MUFU.EX2 R55, R55 ;  /* 0x0000003700377308 */ /* 0x000e620000000800 */
[----:B------:R-:W-:Y:S01]  /*0c50*/  FMUL.FTZ R40, R53, R56 ;  /* 0x0000003835287220 */ /* 0x000fe20000410000 */
[----:B0-----:R-:W-:Y:S01]  /*0c60*/  FADD.FTZ R53, R49, 1 ;  /* 0x3f80000031357421 */ /* 0x001fe20000010000 */
[----:B------:R-:W-:Y:S01]  /*0c70*/  SHF.L.U32 R49, R20, 0x10, RZ ;  /* 0x0000001014317819 */ /* 0x000fe200000006ff */
[----:B--2---:R-:W-:-:S04]  /*0c80*/  FADD.FTZ R52, R52, 1 ;  /* 0x3f80000034347421 */ /* 0x004fc80000010000 */
[----:B------:R-:W-:Y:S01]  /*0c90*/  FMUL.FTZ R50, R49, R50 ;  /* 0x0000003231327220 */ /* 0x000fe20000410000 */
[----:B----4-:R-:W-:Y:S01]  /*0ca0*/  FADD.FTZ R49, -R54, 1 ;  /* 0x3f80000036317421 */ /* 0x010fe20000010100 */
[----:B------:R-:W0:Y:S03]  /*0cb0*/  MUFU.RCP R53, R53 ;  /* 0x0000003500357308 */ /* 0x000e260000001000 */
[----:B------:R-:W-:Y:S01]  /*0cc0*/  FFMA.FTZ R49, R44, R49, 1 ;  /* 0x3f8000002c317423 */ /* 0x000fe20000010031 */
[----:B-1----:R-:W-:-:S04]  /*0cd0*/  FADD.FTZ R57, R55, 1 ;  /* 0x3f80000037397421 */ /* 0x002fc80000010000 */
[----:B------:R-:W1:Y:S01]  /*0ce0*/  MUFU.RCP R52, R52 ;  /* 0x0000003400347308 */ /* 0x000e620000001000 */
[----:B------:R-:W-:Y:S01]  /*0cf0*/  FMUL.FTZ R44, R54, R49 ;  /* 0x00000031362c7220 */ /* 0x000fe20000410000 */
[----:B------:R-:W-:-:S06]  /*0d00*/  MOV R56, 0x400 ;  /* 0x0000040000387802 */ /* 0x000fcc0000000f00 */
[----:B------:R-:W2:Y:S01]  /*0d10*/  MUFU.RCP R54, R57 ;  /* 0x0000003900367308 */ /* 0x000ea20000001000 */
[----:B------:R-:W-:Y:S01]  /*0d20*/  IADD3 R58, R56, 0x2800, RZ ;  /* 0x00002800383a7810 */ /* 0x000fe20007ffe0ff */
[----:B------:R-:W-:Y:S01]  /*0d30*/  FMUL.FTZ R56, R3, R50 ;  /* 0x0000003203387220 */ /* 0x000fe20000410000 */
[----:B------:R-:W-:Y:S01]  /*0d40*/  SHF.L.U32 R55, R21, 0x10, RZ ;  /* 0x0000001015377819 */ /* 0x000fe200000006ff */
[----:B0-----:R-:W-:Y:S01]  /*0d50*/  FADD.FTZ R60, -R53, 1 ;  /* 0x3f800000353c7421 */ /* 0x001fe20000010100 */
[----:B---3--:R-:W-:Y:S01]  /*0d60*/  LEA R49, R51, R58, 0x18 ;  /* 0x0000003a33317211 */ /* 0x008fe200078ec0ff */
[----:B------:R-:W-:Y:S01]  /*0d70*/  FFMA.FTZ R56, R47, R56, RZ ;  /* 0x000000382f387223 */ /* 0x000fe200000100ff */
[----:B------:R-:W-:Y:S01]  /*0d80*/  FMUL.FTZ R51, R7, R42 ;  /* 0x0000002a07337220 */ /* 0x000fe20000410000 */
[----:B------:R-:W-:Y:S01]  /*0d90*/  FMUL.FTZ R48, R55, R48 ;  /* 0x0000003037307220 */ /* 0x000fe20000410000 */
[----:B-1----:R-:W-:Y:S01]  /*0da0*/  FADD.FTZ R58, -R52, 1 ;  /* 0x3f800000343a7421 */ /* 0x002fe20000010100 */
[----:B------:R-:W-:Y:S01]  /*0db0*/  FFMA.FTZ R60, R15, R60, 1 ;  /* 0x3f8000000f3c7423 */ /* 0x000fe2000001003c */
[----:B------:R-:W-:Y:S01]  /*0dc0*/  FFMA.FTZ R56, R41, R51, R56 ;  /* 0x0000003329387223 */ /* 0x000fe20000010038 */
[----:B------:R-:W-:Y:S01]  /*0dd0*/  FMUL.FTZ R15, R5, R48 ;  /* 0x00000030050f7220 */ /* 0x000fe20000410000 */
[----:B------:R-:W-:Y:S01]  /*0de0*/  FFMA.FTZ R51, R17, R58, 1 ;  /* 0x3f80000011337423 */ /* 0x000fe2000001003a */
[----:B--2---:R-:W-:-:S02]  /*0df0*/  FADD.FTZ R58, -R54, 1 ;  /* 0x3f800000363a7421 */ /* 0x004fc40000010100 */
[----:B------:R-:W-:Y:S01]  /*0e00*/  FFMA.FTZ R56, R27, R15, R56 ;  /* 0x0000000f1b387223 */ /* 0x000fe20000010038 */
[----:B------:R-:W-:Y:S02]  /*0e10*/  IMAD.U32 R15, R18, 0x10000, RZ ;  /* 0x00010000120f7824 */ /* 0x000fe400078e00ff */
[----:B------:R-:W-:Y:S01]  /*0e20*/  FFMA.FTZ R45, R45, R58, 1 ;  /* 0x3f8000002d2d7423 */ /* 0x000fe2000001003a */
[----:B------:R-:W-:Y:S01]  /*0e30*/  FMUL.FTZ R52, R52, R51 ;  /* 0x0000003334347220 */ /* 0x000fe20000410000 */
[----:B------:R-:W-:Y:S01]  /*0e40*/  FMUL.FTZ R51, R9, R40 ;  /* 0x0000002809337220 */ /* 0x000fe20000410000 */
[----:B------:R-:W-:Y:S01]  /*0e50*/  FMUL.FTZ R15, R15, R44 ;  /* 0x0000002c0f0f7220 */ /* 0x000fe20000410000 */
[----:B------:R-:W-:Y:S01]  /*0e60*/  FMUL.FTZ R54, R54, R45 ;  /* 0x0000002d36367220 */ /* 0x000fe20000410000 */
[----:B------:R-:W-:Y:S01]  /*0e70*/  FFMA.FTZ R44, R3, R50, RZ ;  /* 0x00000032032c7223 */ /* 0x000fe200000100ff */
[----:B------:R-:W-:Y:S01]  /*0e80*/  PRMT R45, R18, 0x7632, R45 ;  /* 0x00007632122d7816 */ /* 0x000fe2000000002d */
[----:B------:R-:W-:-:S02]  /*0e90*/  FFMA.FTZ R51, R43, R51, R56 ;  /* 0x000000332b337223 */ /* 0x000fc40000010038 */
[----:B------:R-:W-:Y:S01]  /*0ea0*/  FFMA.FTZ R56, R7, R42, R44 ;  /* 0x0000002a07387223 */ /* 0x000fe2000001002c */
[----:B------:R-:W-:Y:S01]  /*0eb0*/  SHF.L.U32 R45, R45, 0x10, RZ ;  /* 0x000000102d2d7819 */ /* 0x000fe200000006ff */
[----:B------:R-:W-:Y:S01]  /*0ec0*/  UIADD3 UR6, UP0, UR9, 0x2, URZ ;  /* 0x0000000209067890 */ /* 0x000fe2000ff1e03f */
[----:B------:R-:W-:Y:S01]  /*0ed0*/  FMUL.FTZ R17, R53, R60 ;  /* 0x0000003c35117220 */ /* 0x000fe20000410000 */
[----:B------:R-:W-:Y:S01]  /*0ee0*/  FFMA.FTZ R56, R5, R48, R56 ;  /* 0x0000003005387223 */ /* 0x000fe20000010038 */
[----:B------:R-:W-:Y:S01]  /*0ef0*/  SHF.L.U32 R58, R19, 0x10, RZ ;  /* 0x00000010133a7819 */ /* 0x000fe200000006ff */
[----:B------:R-:W-:Y:S01]  /*0f00*/  FMUL.FTZ R53, R3, R15 ;  /* 0x0000000f03357220 */ /* 0x000fe20000410000 */
[----:B------:R-:W-:Y:S01]  /*0f10*/  FMUL.FTZ R44, R45, R52 ;  /* 0x000000342d2c7220 */ /* 0x000fe20000410000 */
[----:B------:R-:W-:Y:S01]  /*0f20*/  PRMT R45, R19, 0x7632, R45 ;  /* 0x00007632132d7816 */ /* 0x000fe2000000002d */
[----:B------:R-:W-:Y:S01]  /*0f30*/  UIADD3.X UR8, URZ, UR5, URZ, UP0, !UPT ;  /* 0x000000053f087290 */ /* 0x000fe200087fe43f */
[----:B------:R-:W-:Y:S01]  /*0f40*/  FFMA.FTZ R56, R9, R40, R56 ;  /* 0x0000002809387223 */ /* 0x000fe20000010038 */
[----:B------:R-:W-:Y:S01]  /*0f50*/  UISETP.GE.U32.AND UP0, UPT, UR6, UR12, UPT ;  /* 0x0000000c0600728c */ /* 0x000fe2000bf06070 */
[----:B------:R-:W-:Y:S01]  /*0f60*/  FFMA.FTZ R52, R46, R53, R51 ;  /* 0x000000352e347223 */ /* 0x000fe20000010033 */
[----:B------:R-:W-:Y:S01]  /*0f70*/  FMUL.FTZ R17, R58, R17 ;  /* 0x000000113a117220 */ /* 0x000fe20000410000 */
[----:B------:R-:W-:Y:S01]  /*0f80*/  FMUL.FTZ R51, R7, R44 ;  /* 0x0000002c07337220 */ /* 0x000fe20000410000 */
[----:B------:R-:W-:Y:S01]  /*0f90*/  SHF.L.U32 R45, R45, 0x10, RZ ;  /* 0x000000102d2d7819 */ /* 0x000fe200000006ff */
[----:B------:R-:W-:Y:S01]  /*0fa0*/  FFMA.FTZ R56, R3, R15, R56 ;  /* 0x0000000f03387223 */ /* 0x000fe20000010038 */
[----:B------:R-:W-:Y:S01]  /*0fb0*/  UISETP.GE.AND.EX UP0, UPT, UR8, UR13, UPT, UP0 ;  /* 0x0000000d0800728c */ /* 0x000fe2000bf06300 */
[----:B------:R-:W-:-:S02]  /*0fc0*/  IMAD R58, R36, 0x28, R49 ;  /* 0x00000028243a7824 */ /* 0x000fc400078e0231 */
[----:B------:R-:W-:Y:S01]  /*0fd0*/  FFMA.FTZ R51, R39, R51, R52 ;  /* 0x0000003327337223 */ /* 0x000fe20000010034 */
[-C--:B------:R-:W-:Y:S01]  /*0fe0*/  FMUL.FTZ R36, R5, R17.reuse ;  /* 0x0000001105247220 */ /* 0x080fe20000410000 */
[----:B------:R-:W-:Y:S01]  /*0ff0*/  FMUL.FTZ R54, R45, R54 ;  /* 0x000000362d367220 */ /* 0x000fe20000410000 */
[----:B------:R-:W-:Y:S01]  /*1000*/  FFMA.FTZ R56, R7, R44, R56 ;  /* 0x0000002c07387223 */ /* 0x000fe20000010038 */
[----:B------:R-:W-:Y:S01]  /*1010*/  IMAD R45, R37, 0x8, R58 ;  /* 0x00000008252d7824 */ /* 0x000fe200078e023a */
[----:B------:R-:W-:Y:S01]  /*1020*/  PLOP3.LUT P0, PT, PT, PT, UP0, 0x80, 0x0 ;  /* 0x000000000000781c */ /* 0x000fe20003f0f008 */
[----:B------:R-:W-:Y:S01]  /*1030*/  FFMA.FTZ R37, R16, R36, R51 ;  /* 0x0000002410257223 */ /* 0x000fe20000010033 */
[----:B------:R-:W-:Y:S01]  /*1040*/  FMUL.FTZ R52, R9, R54 ;  /* 0x0000003609347220 */ /* 0x000fe20000410000 */
[----:B------:R-:W-:Y:S01]  /*1050*/  FFMA.FTZ R36, R5, R17, R56 ;  /* 0x0000001105247223 */ /* 0x000fe20000010038 */
[----:B------:R-:W-:Y:S02]  /*1060*/  FFMA.FTZ R51, R43, R40, R28 ;  /* 0x000000282b337223 */ /* 0x000fe4000001001c */
[----:B------:R-:W-:Y:S01]  /*1070*/  FFMA.FTZ R37, R38, R52, R37 ;  /* 0x0000003426257223 */ /* 0x000fe20000010025 */
[----:B------:R-:W-:Y:S01]  /*1080*/  FFMA.FTZ R36, R9, R54, R36 ;  /* 0x0000003609247223 */ /* 0x000fe20000010024 */
[----:B------:R-:W-:Y:S01]  /*1090*/  FFMA.FTZ R32, R41, R42, R32 ;  /* 0x0000002a29207223 */ /* 0x000fe20000010020 */
[----:B------:R-:W-:Y:S01]  /*10a0*/  FADD.FTZ R33, R42, R33 ;  /* 0x000000212a217221 */ /* 0x000fe20000010000 */
[----:B------:R-:W-:Y:S01]  /*10b0*/  FADD.FTZ R29, R40, R29 ;  /* 0x0000001d281d7221 */ /* 0x000fe20000010000 */
[----:B------:R-:W-:Y:S01]  /*10c0*/  FFMA.FTZ R41, R47, R50, R34 ;  /* 0x000000322f297223 */ /* 0x000fe20000010022 */
[----:B------:R0:W-:Y:S01]  /*10d0*/  STS.64 [R45], R36 ;  /* 0x000000242d007388 */ /* 0x0001e20000000a00 */
[----:B------:R-:W-:Y:S01]  /*10e0*/  FADD.FTZ R40, R50, R35 ;  /* 0x0000002332287221 */ /* 0x000fe20000010000 */
[----:B------:R-:W-:Y:S01]  /*10f0*/  FFMA.FTZ R43, R27, R48, R30 ;  /* 0x000000301b2b7223 */ /* 0x000fe2000001001e */
[----:B------:R-:W-:Y:S01]  /*1100*/  FADD.FTZ R42, R48, R31 ;  /* 0x0000001f302a7221 */ /* 0x000fe20000010000 */
[----:B------:R-:W-:Y:S01]  /*1110*/  FFMA.FTZ R28, R38, R54, R51 ;  /* 0x00000036261c7223 */ /* 0x000fe20000010033 */
[----:B------:R-:W-:Y:S01]  /*1120*/  HFMA2.MMA R51, -RZ, RZ, 0, 0 ;  /* 0x00000000ff337435 */ /* 0x000fe200000001ff */
[----:B------:R-:W-:Y:S01]  /*1130*/  FFMA.FTZ R32, R39, R44, R32 ;  /* 0x0000002c27207223 */ /* 0x000fe20000010020 */
[----:B------:R-:W-:Y:S01]  /*1140*/  FADD.FTZ R33, R33, R44 ;  /* 0x0000002c21217221 */ /* 0x000fe20000010000 */
[----:B------:R-:W-:Y:S01]  /*1150*/  FADD.FTZ R29, R29, R54 ;  /* 0x000000361d1d7221 */ /* 0x000fe20000010000 */
        /* <DEDUP_REMOVED lines=9> */
[----:B------:R-:W-:Y:S02]  /*11f0*/  SHF.R.S32.HI R53, RZ, 0x1f, R0 ;  /* 0x0000001fff357819 */ /* 0x000fe40000011400 */
[----:B------:R-:W-:Y:S02]  /*1200*/  LOP3.LUT R37, R36, 0x18, RZ, 0xc0, !PT ;  /* 0x0000001824257812 */ /* 0x000fe400078ec0ff */
[----:B------:R-:W-:Y:S02]  /*1210*/  LEA.HI R40, R53, R0, RZ, 0x2 ;  /* 0x0000000035287211 */ /* 0x000fe400078f10ff */
[----:B------:R-:W-:-:S02]  /*1220*/  LOP3.LUT R41, R37, 0x8, RZ, 0x3c, !PT ;  /* 0x0000000825297812 */ /* 0x000fc400078e3cff */
[C---:B------:R-:W-:Y:S02]  /*1230*/  LOP3.LUT R43, R37.reuse, 0x10, RZ, 0x3c, !PT ;  /* 0x00000010252b7812 */ /* 0x040fe400078e3cff */
[----:B------:R-:W-:Y:S02]  /*1240*/  SHF.R.S32.HI R36, RZ, 0x2, R40 ;  /* 0x00000002ff247819 */ /* 0x000fe40000011428 */
[----:B------:R-:W-:Y:S02]  /*1250*/  LOP3.LUT R45, R37, 0x18, RZ, 0x3c, !PT ;  /* 0x00000018252d7812 */ /* 0x000fe400078e3cff */
[----:B------:R-:W-:Y:S01]  /*1260*/  LEA.HI R53, R53, R0, RZ, 0x4 ;  /* 0x0000000035357211 */ /* 0x000fe200078f20ff */
[C---:B------:R-:W-:Y:S01]  /*1270*/  VIADD R42, R36.reuse, 0xa0 ;  /* 0x000000a0242a7836 */ /* 0x040fe20000000000 */
[----:B------:R-:W-:Y:S01]  /*1280*/  IADD3 R52, R36, 0xf0, RZ ;  /* 0x000000f024347810 */ /* 0x000fe20007ffe0ff */
[----:B0-----:R-:W-:-:S03]  /*1290*/  ULEA UR5, UR9, UR5, 0x18 ;  /* 0x0000000509057291 */ /* 0x001fc6000f8ec03f */
[----:B------:R-:W-:-:S04]  /*12a0*/  SHF.R.S32.HI R55, RZ, 0x1f, R52 ;  /* 0x0000001fff377819 */ /* 0x000fc80000011434 */
[----:B------:R-:W-:Y:S02]  /*12b0*/  LEA.HI R55, R55, R52, RZ, 0x2 ;  /* 0x0000003437377211 */ /* 0x000fe400078f10ff */
[----:B------:R-:W-:-:S04]  /*12c0*/  LEA R38, R0, UR5, 0x5 ;  /* 0x0000000500267c11 */ /* 0x000fc8000f8e28ff */
[C---:B------:R-:W-:Y:S02]  /*12d0*/  IADD3 R39, R38.reuse, R37, RZ ;  /* 0x0000002526277210 */ /* 0x040fe40007ffe0ff */
[C---:B------:R-:W-:Y:S02]  /*12e0*/  IADD3 R41, R38.reuse, R41, RZ ;  /* 0x0000002926297210 */ /* 0x040fe40007ffe0ff */
[C---:B------:R-:W-:Y:S01]  /*12f0*/  IADD3 R37, R38.reuse, R43, RZ ;  /* 0x0000002b26257210 */ /* 0x040fe20007ffe0ff */
[----:B------:R0:W-:Y:S01]  /*1300*/  STS.64 [R39], R34 ;  /* 0x0000002227007388 */ /* 0x0001e20000000a00 */
[----:B------:R-:W-:Y:S01]  /*1310*/  IADD3 R38, R38, R45, RZ ;  /* 0x0000002d26267210 */ /* 0x000fe20007ffe0ff */
[----:B------:R-:W-:Y:S01]  /*1320*/  VIADD R45, R36, 0x50 ;  /* 0x00000050242d7836 */ /* 0x000fe20000000000 */
[----:B------:R-:W-:Y:S01]  /*1330*/  SHF.R.S32.HI R43, RZ, 0x1f, R42 ;  /* 0x0000001fff2b7819 */ /* 0x000fe2000001142a */
[----:B------:R1:W-:Y:S03]  /*1340*/  STS.64 [R41], R32 ;  /* 0x0000002029007388 */ /* 0x0003e60000000a00 */
[----:B------:R-:W-:Y:S01]  /*1350*/  LEA.HI R44, R43, R42, RZ, 0x2 ;  /* 0x0000002a2b2c7211 */ /* 0x000fe200078f10ff */
[----:B------:R-:W-:Y:S01]  /*1360*/  STS.64 [R37], R30 ;  /* 0x0000001e25007388 */ /* 0x000fe20000000a00 */
[----:B------:R-:W-:-:S02]  /*1370*/  SHF.R.S32.HI R42, RZ, 0x1f, R45 ;  /* 0x0000001fff2a7819 */ /* 0x000fc4000001142d */
[----:B------:R-:W-:Y:S01]  /*1380*/  LOP3.LUT R43, R40, 0xfffffffc, RZ, 0xc0, !PT ;  /* 0xfffffffc282b7812 */ /* 0x000fe200078ec0ff */
[----:B------:R-:W-:Y:S01]  /*1390*/  STS.64 [R38], R28 ;  /* 0x0000001c26007388 */ /* 0x000fe20000000a00 */
[----:B------:R-:W-:Y:S02]  /*13a0*/  LEA.HI R45, R42, R45, RZ, 0x2 ;  /* 0x0000002d2a2d7211 */ /* 0x000fe400078f10ff */
[----:B------:R-:W-:Y:S02]  /*13b0*/  SHF.R.U32.HI R42, RZ, 0x4, R53 ;  /* 0x00000004ff2a7819 */ /* 0x000fe40000011635 */
[----:B0-----:R-:W-:Y:S02]  /*13c0*/  IADD3 R39, -R43, R0, RZ ;  /* 0x000000002b277210 */ /* 0x001fe40007ffe1ff */
[----:B------:R-:W-:Y:S01]  /*13d0*/  LEA R40, R36, UR5, 0x5 ;  /* 0x0000000524287c11 */ /* 0x000fe2000f8e28ff */
[----:B------:R-:W-:Y:S01]  /*13e0*/  USHF.L.U32 UR5, UR7, 0x7, URZ ;  /* 0x0000000707057899 */ /* 0x000fe2000800063f */
[----:B-1----:R-:W-:-:S02]  /*13f0*/  LOP3.LUT R41, R39, 0x3, R42, 0x78, !PT ;  /* 0x0000000327297812 */ /* 0x002fc400078e782a */
[----:B------:R-:W-:Y:S01]  /*1400*/  SHF.R.U32.HI R42, RZ, 0x2, R45 ;  /* 0x00000002ff2a7819 */ /* 0x000fe2000001162d */
[----:B------:R-:W-:Y:S01]  /*1410*/  ULOP3.LUT UR5, UR5, 0xffffff80, UR16, 0xe2, !UPT ;  /* 0xffffff8005057892 */ /* 0x000fe2000f8ee210 */
[-C--:B------:R-:W-:Y:S01]  /*1420*/  LEA R36, R41, R40.reuse, 0x3 ;  /* 0x0000002829247211 */ /* 0x080fe200078e18ff */
[----:B------:R-:W-:Y:S01]  /*1430*/  BAR.SYNC.DEFER_BLOCKING 0x0 ;  /* 0x0000000000007b1d */ /* 0x000fe20000010000 */
[----:B------:R-:W-:Y:S02]  /*1440*/  SHF.R.U32.HI R44, RZ, 0x2, R44 ;  /* 0x00000002ff2c7819 */ /* 0x000fe4000001162c */
[C---:B------:R-:W-:Y:S02]  /*1450*/  LOP3.LUT R43, R39.reuse, 0x3, R42, 0x78, !PT ;  /* 0x00000003272b7812 */ /* 0x040fe400078e782a */
[----:B------:R-:W-:Y:S02]  /*1460*/  SHF.R.U32.HI R42, RZ, 0x2, R55 ;  /* 0x00000002ff2a7819 */ /* 0x000fe40000011637 */
[----:B------:R-:W-:Y:S01]  /*1470*/  LOP3.LUT R41, R39, 0x3, R44, 0x78, !PT ;  /* 0x0000000327297812 */ /* 0x000fe200078e782c */
[----:B------:R-:W-:Y:S01]  /*1480*/  IMAD R52, R43, 0x8, R40 ;  /* 0x000000082b347824 */ /* 0x000fe200078e0228 */
[----:B------:R-:W-:Y:S01]  /*1490*/  LOP3.LUT R43, R39, 0x3, R42, 0x78, !PT ;  /* 0x00000003272b7812 */ /* 0x000fe200078e782a */
[----:B------:R-:W0:Y:S01]  /*14a0*/  LDC.64 R44, c[0x0][0x260] ;  /* 0x00009800ff2c7b82 */ /* 0x000e220000000a00 */
[----:B------:R-:W-:-:S02]  /*14b0*/  LEA R41, R41, R40, 0x3 ;  /* 0x0000002829297211 */ /* 0x000fc400078e18ff */
[----:B------:R-:W-:Y:S02]  /*14c0*/  LEA R42, R43, R40, 0x3 ;  /* 0x000000282b2a7211 */ /* 0x000fe400078e18ff */
[----:B------:R-:W-:Y:S01]  /*14d0*/  MOV R55, UR5 ;  /* 0x0000000500377c02 */ /* 0x000fe20008000f00 */
        /* <DEDUP_REMOVED lines=16> */
.L_x_1109:
[----:B------:R-:W-:Y:S01]  /*15e0*/  BSSY B0, `(.L_x_1110) ;  /* 0x0000029000007945 */ /* 0x000fe20003800000 */
[----:B0-----:R-:W-:-:S03]  /*15f0*/  MOV R45, RZ ;  /* 0x000000ff002d7202 */ /* 0x001fc60000000f00 */
[----:B------:R-:W-:Y:S05]  /*1600*/  @P1 BRA `(.L_x_1111) ;  /* 0x0000000000981947 */ /* 0x000fea0003800000 */
[----:B------:R-:W-:Y:S02]  /*1610*/  SHF.R.U32.HI R36, RZ, 0x2, R0 ;  /* 0x00000002ff247819 */ /* 0x000fe40000011600 */
[----:B------:R-:W-:-:S03]  /*1620*/  SHF.L.U32 R42, R0, 0x3, RZ ;  /* 0x00000003002a7819 */ /* 0x000fc600000006ff */
[----:B------:R-:W-:Y:S01]  /*1630*/  IMAD R36, R36, 0x14, RZ ;  /* 0x0000001424247824 */ /* 0x000fe200078e02ff */
[----:B------:R-:W-:-:S03]  /*1640*/  LOP3.LUT R42, R42, 0x18, RZ, 0xc0, !PT ;  /* 0x000000182a2a7812 */ /* 0x000fc600078ec0ff */
[C---:B------:R-:W-:Y:S01]  /*1650*/  VIADD R39, R36.reuse, 0x8 ;  /* 0x0000000824277836 */ /* 0x040fe20000000000 */
[----:B------:R-:W-:Y:S02]  /*1660*/  SHF.R.U32.HI R38, RZ, 0x2, R36 ;  /* 0x00000002ff267819 */ /* 0x000fe40000011624 */
[C---:B------:R-:W-:Y:S02]  /*1670*/  IADD3 R37, R36.reuse, 0x4, RZ ;  /* 0x0000000424257810 */ /* 0x040fe40007ffe0ff */
[----:B------:R-:W-:Y:S02]  /*1680*/  IADD3 R41, R36, 0xc, RZ ;  /* 0x0000000c24297810 */ /* 0x000fe40007ffe0ff */
[----:B------:R-:W-:Y:S01]  /*1690*/  SHF.R.U32.HI R40, RZ, 0x2, R37 ;  /* 0x00000002ff287819 */ /* 0x000fe20000011625 */
[----:B------:R-:W-:Y:S01]  /*16a0*/  IMAD R37, R38, 0x28, R49 ;  /* 0x0000002826257824 */ /* 0x000fe200078e0231 */
[----:B------:R-:W-:Y:S02]  /*16b0*/  SHF.R.U32.HI R38, RZ, 0x2, R39 ;  /* 0x00000002ff267819 */ /* 0x000fe40000011627 */
[----:B------:R-:W-:Y:S01]  /*16c0*/  IADD3 R43, R36, 0x10, RZ ;  /* 0x00000010242b7810 */ /* 0x000fe20007ffe0ff */
[----:B------:R-:W-:Y:S01]  /*16d0*/  IMAD R39, R40, 0x28, R49 ;  /* 0x0000002828277824 */ /* 0x000fe200078e0231 */
[----:B------:R-:W-:-:S02]  /*16e0*/  IADD3 R37, R37, R42, RZ ;  /* 0x0000002a25257210 */ /* 0x000fc40007ffe0ff */
[----:B------:R-:W-:Y:S01]  /*16f0*/  SHF.R.U32.HI R40, RZ, 0x2, R41 ;  /* 0x00000002ff287819 */ /* 0x000fe20000011629 */
[----:B------:R-:W-:Y:S01]  /*1700*/  IMAD R41, R38, 0x28, R49 ;  /* 0x0000002826297824 */ /* 0x000fe200078e0231 */
[----:B------:R-:W-:Y:S01]  /*1710*/  SHF.R.U32.HI R44, RZ, 0x2, R43 ;  /* 0x00000002ff2c7819 */ /* 0x000fe2000001162b */
[----:B------:R-:W-:Y:S01]  /*1720*/  IMAD.IADD R39, R42, 0x1, R39 ;  /* 0x000000012a277824 */ /* 0x000fe200078e0227 */
[----:B------:R-:W0:Y:S01]  /*1730*/  LDS.64 R36, [R37] ;  /* 0x0000000025247984 */ /* 0x000e220000000a00 */
[--C-:B------:R-:W-:Y:S01]  /*1740*/  IMAD R43, R40, 0x28, R49.reuse ;  /* 0x00000028282b7824 */ /* 0x100fe200078e0231 */
[----:B------:R-:W-:Y:S01]  /*1750*/  IADD3 R41, R42, R41, RZ ;  /* 0x000000292a297210 */ /* 0x000fe20007ffe0ff */
[----:B------:R-:W-:Y:S02]  /*1760*/  IMAD R49, R44, 0x28, R49 ;  /* 0x000000282c317824 */ /* 0x000fe400078e0231 */
[----:B------:R-:W1:Y:S01]  /*1770*/  LDS.64 R38, [R39] ;  /* 0x0000000027267984 */ /* 0x000e620000000a00 */
[----:B------:R-:W-:-:S02]  /*1780*/  IADD3 R43, R42, R43, RZ ;  /* 0x0000002b2a2b7210 */ /* 0x000fc40007ffe0ff */
[----:B------:R-:W-:Y:S01]  /*1790*/  IADD3 R44, R42, R49, RZ ;  /* 0x000000312a2c7210 */ /* 0x000fe20007ffe0ff */
        /* <DEDUP_REMOVED lines=13> */
.L_x_1111:
[----:B------:R-:W-:Y:S05]  /*1870*/  BSYNC B0 ;  /* 0x0000000000007941 */ /* 0x000fea0003800000 */
.L_x_1110:
        /* <DEDUP_REMOVED lines=23> */
.L_x_1113:
[----:B------:R-:W-:Y:S05]  /*19f0*/  BSYNC B0 ;  /* 0x0000000000007941 */ /* 0x000fea0003800000 */
.L_x_1112:
        /* <DEDUP_REMOVED lines=15> */
[----:B------:R-:W1:Y:S01]  /*1af0*/  LDC.64 R18, c[0x0][0x268] ;  /* 0x00009a00ff127b82 */ /* 0x000e620000000a00 */
[----:B------:R-:W-:Y:S02]  /*1b00*/  MOV R23, UR7 ;  /* 0x0000000700177c02 */ /* 0x000fe40008000f00 */
[----:B------:R-:W-:Y:S02]  /*1b10*/  ISETP.NE.AND P1, PT, RZ, UR16, PT ;  /* 0x00000010ff007c0c */ /* 0x000fe4000bf25270 */
[----:B------:R-:W-:-:S04]  /*1b20*/  MOV R21, 0x7fffff81 ;  /* 0x7fffff8100157802 */ /* 0x000fc80000000f00 */
[----:B------:R-:W-:Y:S01]  /*1b30*/  SEL R21, R21, 0x1, !P1 ;  /* 0x0000000115157807 */ /* 0x000fe20004800000 */
[----:B-1----:R-:W-:Y:S01]  /*1b40*/  IMAD.WIDE.U32 R18, R23, 0x4, R18 ;  /* 0x0000000417127825 */ /* 0x002fe200078e0012 */
[----:B------:R-:W-:Y:S06]  /*1b50*/  MEMBAR.ALL.GPU ;  /* 0x0000000000007992 */ /* 0x000fec000000a000 */
[----:B------:R-:W-:-:S00]  /*1b60*/  ERRBAR ;  /* 0x00000000000079ab */ /* 0x000fc00000000000 */
[----:B------:R-:W-:Y:S06]  /*1b70*/  CGAERRBAR ;  /* 0x00000000000075ab */ /* 0x000fec0000000000 */
[----:B------:R1:W5:Y:S02]  /*1b80*/  ATOM.E.ADD.STRONG.GPU PT, R21, desc[UR14][R18.64], R21 ;  /* 0x000000151215798a */ /* 0x00036400081ee1ce */
.L_x_1116:
[----:B------:R-:W2:Y:S04]  /*1b90*/  LD.E.STRONG.GPU R20, desc[UR14][R18.64] ;  /* 0x0000000e12147980 */ /* 0x000ea8000c10f900 */
[----:B--2---:R-:W-:Y:S01]  /*1ba0*/  CCTL.IVALL ;  /* 0x00000000ff00798f */ /* 0x004fe20002000000 */
[----:B------:R-:W-:Y:S05]  /*1bb0*/  YIELD ;  /* 0x0000000000007946 */ /* 0x000fea0003800000 */
[----:B-----5:R-:W-:-:S04]  /*1bc0*/  LOP3.LUT R20, R20, R21, RZ, 0x3c, !PT ;  /* 0x0000001514147212 */ /* 0x020fc800078e3cff */
[----:B------:R-:W-:-:S13]  /*1bd0*/  ISETP.GT.AND P1, PT, R20, -0x1, PT ;  /* 0xffffffff1400780c */ /* 0x000fda0003f24270 */
[----:B------:R-:W-:Y:S05]  /*1be0*/  @P1 BRA `(.L_x_1116) ;  /* 0xfffffffc00e81947 */ /* 0x000fea000383ffff */
.L_x_1115:
[----:B------:R-:W-:Y:S05]  /*1bf0*/  WARPSYNC.ALL ;  /* 0x0000000000007948 */ /* 0x000fea0003800000 */
[----:B------:R-:W-:Y:S06]  /*1c00*/  BAR.SYNC.DEFER_BLOCKING 0x0 ;  /* 0x0000000000007b1d */ /* 0x000fec0000010000 */
[----:B------:R-:W-:Y:S05]  /*1c10*/  BRA `(.L_x_1117) ;  /* 0x0000000000607947 */ /* 0x000fea0003800000 */
.L_x_1114:
        /* <DEDUP_REMOVED lines=16> */
.L_x_1119:
[----:B------:R-:W2:Y:S04]  /*1d20*/  LD.E.STRONG.GPU R20, desc[UR14][R18.64] ;  /* 0x0000000e12147980 */ /* 0x000ea8000c10f900 */
[----:B--2---:R-:W-:Y:S01]  /*1d30*/  CCTL.IVALL ;  /* 0x00000000ff00798f */ /* 0x004fe20002000000 */
[----:B------:R-:W-:Y:S05]  /*1d40*/  YIELD ;  /* 0x0000000000007946 */ /* 0x000fea0003800000 */
[----:B-----5:R-:W-:-:S04]  /*1d50*/  LOP3.LUT R20, R20, R21, RZ, 0x3c, !PT ;  /* 0x0000001514147212 */ /* 0x020fc800078e3cff */
[----:B------:R-:W-:-:S13]  /*1d60*/  ISETP.GT.AND P1, PT, R20, -0x1, PT ;  /* 0xffffffff1400780c */ /* 0x000fda0003f24270 */
[----:B------:R-:W-:Y:S05]  /*1d70*/  @P1 BRA `(.L_x_1119) ;  /* 0xfffffffc00e81947 */ /* 0x000fea000383ffff */
.L_x_1118:
[----:B------:R-:W-:Y:S05]  /*1d80*/  WARPSYNC.ALL ;  /* 0x0000000000007948 */ /* 0x000fea0003800000 */
[----:B------:R-:W-:Y:S06]  /*1d90*/  BAR.SYNC.DEFER_BLOCKING 0x0 ;  /* 0x0000000000007b1d */ /* 0x000fec0000010000 */
.L_x_1117:
[----:B------:R-:W-:Y:S01]  /*1da0*/  ISETP.GT.U32.AND P1, PT, R0, 0xff, PT ;  /* 0x000000ff0000780c */ /* 0x000fe20003f24070 */
[----:B------:R-:W-:Y:S01]  /*1db0*/  BSSY B0, `(.L_x_1120) ;  /* 0x0000034000007945 */ /* 0x000fe20003800000 */
[----:B------:R-:W-:-:S11]  /*1dc0*/  CS2R R42, SRZ ;  /* 0x00000000002a7805 */ /* 0x000fd6000001ff00 */
[----:B------:R-:W-:Y:S05]  /*1dd0*/  @P1 BRA `(.L_x_1121) ;  /* 0x0000000000c41947 */ /* 0x000fea0003800000 */
[----:B------:R-:W-:Y:S01]  /*1de0*/  ULDC UR5, c[0x0][0x10] ;  /* 0x0000040000057ab9 */ /* 0x000fe20000000800 */
[----:B------:R-:W2:Y:S01]  /*1df0*/  LDC.64 R42, c[0x0][0x260] ;  /* 0x00009800ff2a7b82 */ /* 0x000ea20000000a00 */
[----:B------:R-:W-:Y:S01]  /*1e00*/  UIMAD UR5, UR5, UR4, UR7 ;  /* 0x00000004050572a4 */ /* 0x000fe2000f8e0207 */
[C---:B-1----:R-:W-:Y:S02]  /*1e10*/  SHF.L.U32 R18, R0.reuse, 0x3, RZ ;  /* 0x0000000300127819 */ /* 0x042fe400000006ff */
[----:B------:R-:W-:Y:S02]  /*1e20*/  LOP3.LUT R19, R0, 0xf, RZ, 0xc0, !PT ;  /* 0x0000000f00137812 */ /* 0x000fe400078ec0ff */
[----:B------:R-:W-:Y:S01]  /*1e30*/  LOP3.LUT R18, R18, 0x7fffff80, RZ, 0xc0, !PT ;  /* 0x7fffff8012127812 */ /* 0x000fe200078ec0ff */
[----:B------:R-:W-:-:S05]  /*1e40*/  IMAD.U32 R21, RZ, RZ, UR5 ;  /* 0x00000005ff157e24 */ /* 0x000fca000f8e00ff */
        /* <DEDUP_REMOVED lines=42> */
.L_x_1121:
[----:B------:R-:W-:Y:S05]  /*20f0*/  BSYNC B0 ;  /* 0x0000000000007941 */ /* 0x000fea0003800000 */
.L_x_1120:
        /* <DEDUP_REMOVED lines=28> */
.L_x_1123:
[----:B------:R-:W-:Y:S05]  /*22c0*/  BSYNC B0 ;  /* 0x0000000000007941 */ /* 0x000fea0003800000 */
.L_x_1122:
[----:B-1----:R-:W-:Y:S01]  /*22d0*/  SHF.L.U32 R19, R52, 0x10, RZ ;  /* 0x0000001034137819 */ /* 0x002fe200000006ff */
[----:B------:R-:W1:Y:S01]  /*22e0*/  S2UR UR9, SR_CgaCtaId ;  /* 0x00000000000979c3 */ /* 0x000e620000008800 */
[----:B------:R-:W-:Y:S01]  /*22f0*/  IMAD.U32 R53, R53, 0x10000, RZ ;  /* 0x0001000035357824 */ /* 0x000fe200078e00ff */
[----:B------:R-:W-:-:S06]  /*2300*/  SHF.L.U32 R55, R55, 0x10, RZ ;  /* 0x0000001037377819 */ /* 0x000fcc00000006ff */
[----:B------:R-:W-:Y:S01]  /*2310*/  BAR.SYNC.DEFER_BLOCKING 0x0 ;  /* 0x0000000000007b1d */ /* 0x000fe20000010000 */
[C---:B------:R-:W-:Y:S01]  /*2320*/  FADD.FTZ R19, -R26.reuse, R19 ;  /* 0x000000131a137221 */ /* 0x040fe20000010100 */
[----:B------:R-:W-:Y:S01]  /*2330*/  FADD.FTZ R53, -R26, R53 ;  /* 0x000000351a357221 */ /* 0x000fe20000010100 */
[----:B------:R-:W-:Y:S01]  /*2340*/  SHF.L.U32 R44, R44, 0x10, RZ ;  /* 0x000000102c2c7819 */ /* 0x000fe200000006ff */
[----:B------:R-:W-:Y:S01]  /*2350*/  FADD.FTZ R55, -R26, R55 ;  /* 0x000000371a377221 */ /* 0x000fe20000010100 */
[----:B------:R-:W-:Y:S01]  /*2360*/  FMUL.FTZ R20, R14, R19 ;  /* 0x000000130e147220 */ /* 0x000fe20000410000 */
[----:B------:R-:W-:Y:S01]  /*2370*/  SHF.L.U32 R19, R54, 0x10, RZ ;  /* 0x0000001036137819 */ /* 0x000fe200000006ff */
[C---:B------:R-:W-:Y:S01]  /*2380*/  FMUL.FTZ R24, R14.reuse, R53 ;  /* 0x000000350e187220 */ /* 0x040fe20000410000 */
[----:B------:R-:W-:Y:S01]  /*2390*/  FMUL.FTZ R22, R14, R55 ;  /* 0x000000370e167220 */ /* 0x000fe20000410000 */
[----:B------:R-:W-:Y:S01]  /*23a0*/  FFMA.FTZ R21, R7, R20, R6 ;  /* 0x0000001407157223 */ /* 0x000fe20000010006 */
[----:B------:R-:W-:Y:S01]  /*23b0*/  UMOV UR5, 0x400 ;  /* 0x0000040000057882 */ /* 0x000fe20000000000 */
[----:B------:R-:W-:Y:S01]  /*23c0*/  FADD.FTZ R19, -R26, R19 ;  /* 0x000000131a137221 */ /* 0x000fe20000010100 */
[--C-:B------:R-:W-:Y:S01]  /*23d0*/  FFMA.FTZ R23, R9, R24, R8.reuse ;  /* 0x0000001809177223 */ /* 0x100fe20000010008 */
[----:B------:R-:W-:Y:S01]  /*23e0*/  FMUL.FTZ R18, R21, -1.4426950216293334961 ;  /* 0xbfb8aa3b15127820 */ /* 0x000fe20000410000 */
[----:B------:R-:W-:Y:S01]  /*23f0*/  UIADD3 UR5, UR5, 0x3480, URZ ;  /* 0x0000348005057890 */ /* 0x000fe2000fffe03f */
[----:B0-----:R-:W-:Y:S01]  /*2400*/  FMUL.FTZ R36, R14, R19 ;  /* 0x000000130e247220 */ /* 0x001fe20000410000 */
[----:B------:R-:W-:Y:S01]  /*2410*/  FMUL.FTZ R38, R23, -1.4426950216293334961 ;  /* 0xbfb8aa3b17267820 */ /* 0x000fe20000410000 */
[----:B------:R0:W2:Y:S01]  /*2420*/  MUFU.EX2 R37, R18 ;  /* 0x0000001200257308 */ /* 0x0000a20000000800 */
[----:B------:R-:W-:Y:S01]  /*2430*/  FFMA.FTZ R26, R9, R22, R8 ;  /* 0x00000016091a7223 */ /* 0x000fe20000010008 */
[----:B------:R-:W-:Y:S01]  /*2440*/  FFMA.FTZ R25, R7, R36, R6 ;  /* 0x0000002407197223 */ /* 0x000fe20000010006 */
[----:B------:R-:W-:Y:S01]  /*2450*/  IMAD.U32 R45, R45, 0x10000, RZ ;  /* 0x000100002d2d7824 */ /* 0x000fe200078e00ff */
[----:B-1----:R-:W-:Y:S01]  /*2460*/  ULEA UR5, UR9, UR5, 0x18 ;  /* 0x0000000509057291 */ /* 0x002fe2000f8ec03f */
[----:B------:R-:W-:Y:S01]  /*2470*/  FMUL.FTZ R39, R26, -1.4426950216293334961 ;  /* 0xbfb8aa3b1a277820 */ /* 0x000fe20000410000 */
[----:B------:R-:W-:Y:S01]  /*2480*/  FMUL.FTZ R40, R25, -1.4426950216293334961 ;  /* 0xbfb8aa3b19287820 */ /* 0x000fe20000410000 */
[----:B------:R-:W-:Y:S01]  /*2490*/  SHF.L.U32 R49, R49, 0x10, RZ ;  /* 0x0000001031317819 */ /* 0x000fe200000006ff */
[----:B------:R-:W1:Y:S01]  /*24a0*/  MUFU.EX2 R38, R38 ;  /* 0x0000002600267308 */ /* 0x000e620000000800 */
[----:B0-----:R-:W-:Y:S01]  /*24b0*/  IMAD.WIDE.U32 R18, R0, -0x33333333, RZ ;  /* 0xcccccccd00127825 */ /* 0x001fe200078e00ff */
[----:B------:R-:W-:Y:S01]  /*24c0*/  SHF.L.U32 R51, R51, 0x10, RZ ;  /* 0x0000001033337819 */ /* 0x000fe200000006ff */
[----:B------:R-:W-:Y:S01]  /*24d0*/  ULDC.64 UR10, c[0x0][0x210] ;  /* 0x00008400000a7ab9 */ /* 0x000fe20000000a00 */
[----:B------:R-:W-:Y:S01]  /*24e0*/  ULOP3.LUT UR4, UR4, 0x1, URZ, 0x3c, !UPT ;  /* 0x0000000104047892 */ /* 0x000fe2000f8e3c3f */
[----:B------:R-:W-:Y:S01]  /*24f0*/  IADD3 R10, P1, R10, UR10, RZ ;  /* 0x0000000a0a0a7c10 */ /* 0x000fe2000ff3e0ff */
[----:B------:R-:W-:Y:S01]  /*2500*/  UMOV UR9, UR6 ;  /* 0x0000000600097c82 */ /* 0x000fe20008000000 */
[----:B------:R-:W-:Y:S01]  /*2510*/  SHF.R.U32.HI R19, RZ, 0x6, R19 ;  /* 0x00000006ff137819 */ /* 0x000fe20000011613 */
[----:B------:R-:W0:Y:S01]  /*2520*/  MUFU.EX2 R40, R40 ;  /* 0x0000002800287308 */ /* 0x000e220000000800 */
[----:B--2---:R-:W-:Y:S01]  /*2530*/  FADD.FTZ R37, R37, 1 ;  /* 0x3f80000025257421 */ /* 0x004fe20000010000 */
[----:B------:R-:W-:-:S02]  /*2540*/  IADD3.X R11, R11, UR11, RZ, P1, !PT ;  /* 0x0000000b0b0b7c10 */ /* 0x000fc40008ffe4ff */
[----:B------:R-:W-:Y:S01]  /*2550*/  IMAD R19, R19, -0x50, R0 ;  /* 0xffffffb013137824 */ /* 0x000fe200078e0200 */
[----:B------:R-:W-:-:S03]  /*2560*/  IADD3 R12, P1, R12, UR10, RZ ;  /* 0x0000000a0c0c7c10 */ /* 0x000fc6000ff3e0ff */
[----:B------:R-:W-:Y:S01]  /*2570*/  IMAD.WIDE.U32 R18, R19, -0x33333333, RZ ;  /* 0xcccccccd13127825 */ /* 0x000fe200078e00ff */
[----:B------:R-:W2:Y:S03]  /*2580*/  MUFU.EX2 R39, R39 ;  /* 0x0000002700277308 */ /* 0x000ea60000000800 */
[----:B-1----:R-:W-:Y:S01]  /*2590*/  FADD.FTZ R38, R38, 1 ;  /* 0x3f80000026267421 */ /* 0x002fe20000010000 */
[----:B------:R-:W-:Y:S02]  /*25a0*/  IADD3.X R13, R13, UR11, RZ, P1, !PT ;  /* 0x0000000b0d0d7c10 */ /* 0x000fe40008ffe4ff */
[----:B------:R-:W-:-:S04]  /*25b0*/  SHF.R.U32.HI R18, RZ, 0x2, R19 ;  /* 0x00000002ff127819 */ /* 0x000fc80000011613 */
[----:B------:R-:W-:Y:S01]  /*25c0*/  LEA R18, R18, UR5, 0x3 ;  /* 0x0000000512127c11 */ /* 0x000fe2000f8e18ff */
[----:B------:R-:W1:Y:S01]  /*25d0*/  MUFU.RCP R37, R37 ;  /* 0x0000002500257308 */ /* 0x000e620000001000 */
[----:B0-----:R-:W-:Y:S01]  /*25e0*/  FADD.FTZ R41, R40, 1 ;  /* 0x3f80000028297421 */ /* 0x001fe20000010000 */
[----:B------:R-:W-:-:S03]  /*25f0*/  UMOV UR5, UR8 ;  /* 0x0000000800057c82 */ /* 0x000fc60008000000 */
[----:B------:R-:W0:Y:S03]  /*2600*/  LDS.64 R18, [R18] ;  /* 0x0000000012127984 */ /* 0x000e260000000a00 */
[----:B------:R-:W3:Y:S01]  /*2610*/  MUFU.RCP R38, R38 ;  /* 0x0000002600267308 */ /* 0x000ee20000001000 */
[----:B--2---:R-:W-:-:S07]  /*2620*/  FADD.FTZ R39, R39, 1 ;  /* 0x3f80000027277421 */ /* 0x004fce0000010000 */
[----:B------:R-:W2:Y:S01]  /*2630*/  MUFU.RCP R41, R41 ;  /* 0x0000002900297308 */ /* 0x000ea20000001000 */
[----:B-1----:R-:W-:-:S04]  /*2640*/  FADD.FTZ R40, -R37, 1 ;  /* 0x3f80000025287421 */ /* 0x002fc80000010100 */
[----:B------:R-:W-:-:S03]  /*2650*/  FFMA.FTZ R40, R21, R40, 1 ;  /* 0x3f80000015287423 */ /* 0x000fc60000010028 */
[----:B------:R-:W1:Y:S01]  /*2660*/  MUFU.RCP R39, R39 ;  /* 0x0000002700277308 */ /* 0x000e620000001000 */
[----:B---3--:R-:W-:Y:S01]  /*2670*/  FADD.FTZ R42, -R38, 1 ;  /* 0x3f800000262a7421 */ /* 0x008fe20000010100 */
[----:B------:R-:W-:-:S03]  /*2680*/  FMUL.FTZ R37, R37, R40 ;  /* 0x0000002825257220 */ /* 0x000fc60000410000 */
[----:B------:R-:W-:Y:S01]  /*2690*/  FFMA.FTZ R23, R23, R42, 1 ;  /* 0x3f80000017177423 */ /* 0x000fe2000001002a */
[----:B------:R-:W-:Y:S01]  /*26a0*/  FMUL.FTZ R37, R44, R37 ;  /* 0x000000252c257220 */ /* 0x000fe20000410000 */
[----:B--2---:R-:W-:Y:S02]  /*26b0*/  FADD.FTZ R52, -R41, 1 ;  /* 0x3f80000029347421 */ /* 0x004fe40000010100 */
[----:B------:R-:W-:Y:S02]  /*26c0*/  FMUL.FTZ R38, R38, R23 ;  /* 0x0000001726267220 */ /* 0x000fe40000410000 */
[----:B------:R-:W-:Y:S02]  /*26d0*/  FFMA.FTZ R52, R25, R52, 1 ;  /* 0x3f80000019347423 */ /* 0x000fe40000010034 */
[----:B------:R-:W-:Y:S01]  /*26e0*/  FMUL.FTZ R38, R45, R38 ;  /* 0x000000262d267220 */ /* 0x000fe20000410000 */
[----:B-1----:R-:W-:Y:S01]  /*26f0*/  FADD.FTZ R43, -R39, 1 ;  /* 0x3f800000272b7421 */ /* 0x002fe20000010100 */
[----:B------:R-:W-:-:S03]  /*2700*/  FMUL.FTZ R52, R41, R52 ;  /* 0x0000003429347220 */ /* 0x000fc60000410000 */
[----:B------:R-:W-:Y:S01]  /*2710*/  FFMA.FTZ R26, R26, R43, 1 ;  /* 0x3f8000001a1a7423 */ /* 0x000fe2000001002b */
[--C-:B0-----:R-:W-:Y:S01]  /*2720*/  FFMA.FTZ R17, R5, R17, -R18.reuse ;  /* 0x0000001105117223 */ /* 0x101fe20000010812 */
[C-C-:B------:R-:W-:Y:S01]  /*2730*/  FFMA.FTZ R15, R3.reuse, R15, -R18.reuse ;  /* 0x0000000f030f7223 */ /* 0x140fe20000010812 */
[--C-:B------:R-:W-:Y:S01]  /*2740*/  FFMA.FTZ R50, R3, R50, -R18.reuse ;  /* 0x0000003203327223 */ /* 0x100fe20000010812 */
[----:B------:R-:W-:Y:S01]  /*2750*/  FMUL.FTZ R26, R39, R26 ;  /* 0x0000001a271a7220 */ /* 0x000fe20000410000 */
[----:B------:R-:W-:Y:S01]  /*2760*/  FFMA.FTZ R23, R16, -R19, R17 ;  /* 0x8000001310177223 */ /* 0x000fe20000010011 */
[--C-:B------:R-:W-:Y:S01]  /*2770*/  FFMA.FTZ R16, R7, R37, -R18.reuse ;  /* 0x0000002507107223 */ /* 0x100fe20000010812 */
[--C-:B------:R-:W-:Y:S01]  /*2780*/  FFMA.FTZ R48, R5, R48, -R18.reuse ;  /* 0x0000003005307223 */ /* 0x100fe20000010812 */
[----:B------:R-:W-:Y:S01]  /*2790*/  FFMA.FTZ R17, R9, R38, -R18 ;  /* 0x0000002609117223 */ /* 0x000fe20000010812 */
[----:B------:R-:W-:Y:S01]  /*27a0*/  FMUL.FTZ R49, R49, R52 ;  /* 0x0000003431317220 */ /* 0x000fe20000410000 */
[----:B------:R-:W-:Y:S01]  /*27b0*/  FMUL.FTZ R51, R51, R26 ;  /* 0x0000001a33337220 */ /* 0x000fe20000410000 */
[-C--:B------:R-:W-:Y:S01]  /*27c0*/  FFMA.FTZ R21, R46, -R19.reuse, R15 ;  /* 0x800000132e157223 */ /* 0x080fe2000001000f */
[-C--:B------:R-:W-:Y:S01]  /*27d0*/  FFMA.FTZ R47, R47, -R19.reuse, R50 ;  /* 0x800000132f2f7223 */ /* 0x080fe20000010032 */
[----:B------:R-:W-:Y:S01]  /*27e0*/  FFMA.FTZ R15, -R19, R20, R16 ;  /* 0x00000014130f7223 */ /* 0x000fe20000010110 */
[----:B------:R-:W-:Y:S01]  /*27f0*/  FFMA.FTZ R27, R27, -R19, R48 ;  /* 0x800000131b1b7223 */ /* 0x000fe20000010030 */
[----:B------:R-:W-:Y:S01]  /*2800*/  FFMA.FTZ R17, -R19, R24, R17 ;  /* 0x0000001813117223 */ /* 0x000fe20000010111 */
[--C-:B------:R-:W-:Y:S01]  /*2810*/  FFMA.FTZ R26, R7, R49, -R18.reuse ;  /* 0x00000031071a7223 */ /* 0x100fe20000010812 */
[----:B------:R-:W-:Y:S01]  /*2820*/  FFMA.FTZ R51, R9, R51, -R18 ;  /* 0x0000003309337223 */ /* 0x000fe20000010812 */
[C---:B------:R-:W-:Y:S01]  /*2830*/  FMUL.FTZ R47, R14.reuse, R47 ;  /* 0x0000002f0e2f7220 */ /* 0x040fe20000410000 */
[C---:B------:R-:W-:Y:S01]  /*2840*/  FMUL.FTZ R16, R14.reuse, R15 ;  /* 0x0000000f0e107220 */ /* 0x040fe20000410000 */
[C---:B------:R-:W-:Y:S01]  /*2850*/  FMUL.FTZ R27, R14.reuse, R27 ;  /* 0x0000001b0e1b7220 */ /* 0x040fe20000410000 */
[----:B------:R-:W-:Y:S01]  /*2860*/  FMUL.FTZ R18, R14, R17 ;  /* 0x000000110e127220 */ /* 0x000fe20000410000 */
[C---:B------:R-:W-:Y:S01]  /*2870*/  FFMA.FTZ R15, -R19.reuse, R36, R26 ;  /* 0x00000024130f7223 */ /* 0x040fe2000001011a */
[----:B------:R-:W-:Y:S01]  /*2880*/  FFMA.FTZ R51, -R19, R22, R51 ;  /* 0x0000001613337223 */ /* 0x000fe20000010133 */
[----:B------:R-:W-:Y:S01]  /*2890*/  F2FP.BF16.F32.PACK_AB R47, R16, R47 ;  /* 0x0000002f102f723e */ /* 0x000fe200000010ff */
[----:B------:R-:W-:Y:S01]  /*28a0*/  FMUL.FTZ R21, R14, R21 ;  /* 0x000000150e157220 */ /* 0x000fe20000410000 */
[----:B------:R-:W-:Y:S01]  /*28b0*/  F2FP.BF16.F32.PACK_AB R27, R18, R27 ;  /* 0x0000001b121b723e */ /* 0x000fe200000010ff */
[C---:B------:R-:W-:Y:S01]  /*28c0*/  FMUL.FTZ R23, R14.reuse, R23 ;  /* 0x000000170e177220 */ /* 0x040fe20000410000 */
[C---:B------:R-:W-:Y:S01]  /*28d0*/  FMUL.FTZ R16, R14.reuse, R15 ;  /* 0x0000000f0e107220 */ /* 0x040fe20000410000 */
[----:B------:R-:W-:Y:S01]  /*28e0*/  FMUL.FTZ R14, R14, R51 ;  /* 0x000000330e0e7220 */ /* 0x000fe20000410000 */
[----:B------:R-:W-:Y:S01]  /*28f0*/  PRMT R15, R47, 0x7632, R15 ;  /* 0x000076322f0f7816 */ /* 0x000fe2000000000f */
[----:B------:R-:W-:Y:S01]  /*2900*/  STG.E.U16 desc[UR14][R10.64], R47 ;  /* 0x0000002f0a007986 */ /* 0x000fe2000c10150e */
[----:B------:R-:W-:-:S02]  /*2910*/  PRMT R17, R27, 0x7632, R17 ;  /* 0x000076321b117816 */ /* 0x000fc40000000011 */
[----:B------:R-:W-:Y:S01]  /*2920*/  F2FP.BF16.F32.PACK_AB R21, R16, R21 ;  /* 0x000000151015723e */ /* 0x000fe200000010ff */
[----:B------:R-:W-:Y:S01]  /*2930*/  STG.E.U16 desc[UR14][R10.64+0x2], R15 ;  /* 0x0000020f0a007986 */ /* 0x000fe2000c10150e */
[----:B------:R-:W-:-:S03]  /*2940*/  F2FP.BF16.F32.PACK_AB R23, R14, R23 ;  /* 0x000000170e17723e */ /* 0x000fc600000010ff */
[----:B------:R-:W-:Y:S01]  /*2950*/  STG.E.U16 desc[UR14][R10.64+0x4], R27 ;  /* 0x0000041b0a007986 */ /* 0x000fe2000c10150e */
[----:B------:R-:W-:-:S03]  /*2960*/  PRMT R14, R23, 0x7632, R14 ;  /* 0x00007632170e7816 */ /* 0x000fc6000000000e */
[----:B------:R0:W-:Y:S04]  /*2970*/  STG.E.U16 desc[UR14][R10.64+0x6], R17 ;  /* 0x000006110a007986 */ /* 0x0001e8000c10150e */
[----:B------:R1:W-:Y:S04]  /*2980*/  STG.E.U16 desc[UR14][R12.64], R21 ;  /* 0x000000150c007986 */ /* 0x0003e8000c10150e */
[----:B------:R1:W-:Y:S01]  /*2990*/  STG.E.U16 desc[UR14][R12.64+0x4], R23 ;  /* 0x000004170c007986 */ /* 0x0003e2000c10150e */
[----:B0-----:R-:W-:-:S03]  /*29a0*/  PRMT R11, R21, 0x7632, R11 ;  /* 0x00007632150b7816 */ /* 0x001fc6000000000b */
[----:B------:R1:W-:Y:S04]  /*29b0*/  STG.E.U16 desc[UR14][R12.64+0x6], R14 ;  /* 0x0000060e0c007986 */ /* 0x0003e8000c10150e */
[----:B------:R1:W-:Y:S01]  /*29c0*/  STG.E.U16 desc[UR14][R12.64+0x2], R11 ;  /* 0x0000020b0c007986 */ /* 0x0003e2000c10150e */
[----:B------:R-:W-:Y:S05]  /*29d0*/  @!P0 BRA `(.L_x_1124) ;  /* 0xffffffd8008c8947 */ /* 0x000fea000383ffff */
.L_x_1108:
        /* <DEDUP_REMOVED lines=29> */
[----:B------:R-:W-:Y:S01]  /*2bb0*/  IADD3 R39, P1, R46, 0x14, RZ ;  /* 0x000000142e277810 */ /* 0x000fe20007f3e0ff */
[----:B------:R-:W-:Y:S01]  /*2bc0*/  IMAD.WIDE.U32 R2, R11, -0x33333333, RZ ;  /* 0xcccccccd0b027825 */ /* 0x000fe200078e00ff */
[----:B------:R-:W-:-:S02]  /*2bd0*/  IADD3 R42, R42, R9, RZ ;  /* 0x000000092a2a7210 */ /* 0x000fc40007ffe0ff */
[----:B------:R-:W-:Y:S01]  /*2be0*/  IADD3 R49, P2, R46, 0x1e, RZ ;  /* 0x0000001e2e317810 */ /* 0x000fe20007f5e0ff */
[----:B------:R-:W-:Y:S01]  /*2bf0*/  IMAD.X R37, RZ, RZ, RZ, P1 ;  /* 0x000000ffff257224 */ /* 0x000fe200008e06ff */
[----:B------:R-:W-:Y:S01]  /*2c00*/  LOP3.LUT R50, R48, 0xf, RZ, 0xc0, !PT ;  /* 0x0000000f30327812 */ /* 0x000fe200078ec0ff */
[----:B------:R-:W-:Y:S01]  /*2c10*/  IMAD.WIDE.U32 R4, P0, R7, -0x33333334, R2 ;  /* 0xcccccccc07047825 */ /* 0x000fe20007800002 */
[----:B------:R-:W-:-:S03]  /*2c20*/  IADD3.X R47, RZ, RZ, RZ, P2, !PT ;  /* 0x000000ffff2f7210 */ /* 0x000fc600017fe4ff */
[----:B------:R-:W-:Y:S01]  /*2c30*/  IMAD.WIDE.U32 R2, R7, -0x33333333, RZ ;  /* 0xcccccccd07027825 */ /* 0x000fe200078e00ff */
[----:B------:R-:W-:-:S03]  /*2c40*/  IADD3.X R7, RZ, RZ, RZ, P0, !PT ;  /* 0x000000ffff077210 */ /* 0x000fc600007fe4ff */
[----:B------:R-:W-:Y:S01]  /*2c50*/  IMAD.MOV.U32 R6, RZ, RZ, R5 ;  /* 0x000000ffff067224 */ /* 0x000fe200078e0005 */
        /* <DEDUP_REMOVED lines=10> */
.L_x_1141:
        /* <DEDUP_REMOVED lines=12> */
[----:B------:R-:W-:Y:S01]  /*2dc0*/  HFMA2.MMA R51, -RZ, RZ, 0, 0 ;  /* 0x00000000ff337435 */ /* 0x000fe200000001ff */
[----:B------:R-:W-:Y:S01]  /*2dd0*/  MOV R3, 0xffffffff ;  /* 0xffffffff00037802 */ /* 0x000fe20000000f00 */
[----:B------:R-:W-:Y:S01]  /*2de0*/  IMAD.MOV.U32 R52, RZ, RZ, RZ ;  /* 0x000000ffff347224 */ /* 0x000fe200078e00ff */
[----:B------:R-:W-:Y:S02]  /*2df0*/  ISETP.GE.U32.AND P0, PT, R2, 0x1e, PT ;  /* 0x0000001e0200780c */ /* 0x000fe40003f06070 */
[----:B------:R-:W-:-:S02]  /*2e00*/  LOP3.LUT R2, R48, 0x1f, RZ, 0xc0, !PT ;  /* 0x0000001f30027812 */ /* 0x000fc400078ec0ff */
[----:B------:R-:W-:Y:S02]  /*2e10*/  IADD3.X R3, ~R44, -0x1, R3, P2, P3 ;  /* 0xffffffff2c037810 */ /* 0x000fe400017e6503 */
[----:B------:R-:W-:Y:S02]  /*2e20*/  IADD3 R2, P2, R2, R41, RZ ;  /* 0x0000002902027210 */ /* 0x000fe40007f5e0ff */
[----:B------:R-:W-:Y:S02]  /*2e30*/  ISETP.GE.U32.AND.EX P0, PT, R3, RZ, PT, P0 ;  /* 0x000000ff0300720c */ /* 0x000fe40003f06100 */
        /* <DEDUP_REMOVED lines=27> */
.L_x_1128:
[----:B------:R-:W-:Y:S05]  /*2ff0*/  BSYNC B1 ;  /* 0x0000000000017941 */ /* 0x000fea0003800000 */
.L_x_1127:
        /* <DEDUP_REMOVED lines=23> */
.L_x_1131:
        /* <DEDUP_REMOVED lines=55> */
.L_x_1130:
[----:B------:R-:W-:Y:S05]  /*34e0*/  BSYNC B1 ;  /* 0x0000000000017941 */ /* 0x000fea0003800000 */
.L_x_1129:
        /* <DEDUP_REMOVED lines=35> */
.L_x_1133:
[----:B------:R-:W-:Y:S05]  /*3720*/  BSYNC B1 ;  /* 0x0000000000017941 */ /* 0x000fea0003800000 */
.L_x_1132:
        /* <DEDUP_REMOVED lines=15> */
.L_x_1126:
[----:B------:R-:W-:Y:S05]  /*3820*/  BSYNC B0 ;  /* 0x0000000000007941 */ /* 0x000fea0003800000 */
.L_x_1125:
[----:B------:R-:W0:Y:S01]  /*3830*/  S2UR UR7, SR_CgaCtaId ;  /* 0x00000000000779c3 */ /* 0x000e220000008800 */
[----:B------:R-:W-:Y:S01]  /*3840*/  UMOV UR6, 0x400 ;  /* 0x0000040000067882 */ /* 0x000fe20000000000 */
[----:B------:R-:W-:Y:S02]  /*3850*/  SHF.L.U32 R3, R46, 0x1, RZ ;  /* 0x000000012e037819 */ /* 0x000fe400000006ff */
[----:B------:R-:W-:Y:S02]  /*3860*/  ISETP.GT.U32.AND P0, PT, R48, 0x1ff, PT ;  /* 0x000001ff3000780c */ /* 0x000fe40003f04070 */
        /* <DEDUP_REMOVED lines=46> */
.L_x_1150:
        /* <DEDUP_REMOVED lines=32> */
[----:B------:R-:W-:Y:S01]  /*3d50*/  MOV R20, 0xffff ;  /* 0x0000ffff00147802 */ /* 0x000fe20000000f00 */
        /* <DEDUP_REMOVED lines=14> */
.L_x_1160:
        /* <DEDUP_REMOVED lines=9> */
[C---:B-1----:R-:W-:Y:S01]  /*3ed0*/  @!P0 IMAD.SHL.U32 R3, R50.reuse, 0x2, RZ ;  /* 0x0000000232038824 */ /* 0x042fe200078e00ff */
        /* <DEDUP_REMOVED lines=31> */
.L_x_1170:
[----:B--2---:R-:W-:Y:S01]  /*40d0*/  FADD.FTZ R3, R2, R18 ;  /* 0x0000001202037221 */ /* 0x004fe20000010000 */
[----:B------:R-:W-:-:S04]  /*40e0*/  @!P1 F2FP.BF16.F32.PACK_AB R2, RZ, R12 ;  /* 0x0000000cff02923e */ /* 0x000fc800000010ff */
[----:B------:R-:W-:Y:S01]  /*40f0*/  @!P1 F2FP.BF16.F32.PACK_AB R3, RZ, R3 ;  /* 0x00000003ff03923e */ /* 0x000fe200000010ff */
[----:B------:R0:W-:Y:S04]  /*4100*/  @!P1 STG.E.U16 desc[UR14][R4.64+0x50], R2 ;  /* 0x0000500204009986 */ /* 0x0001e8000c10150e */
[----:B------:R2:W-:Y:S01]  /*4110*/  @!P1 STG.E.U16 desc[UR14][R6.64+0x50], R3 ;  /* 0x0000500306009986 */ /* 0x0005e2000c10150e */
[----:B0-----:R-:W-:-:S07]  /*4120*/  LEA.HI R2, R48, 0x3c, RZ, 0x1c ;  /* 0x0000003c30027811 */ /* 0x001fce00078fe0ff */
.L_x_1136:
[----:B------:R-:W-:Y:S05]  /*4130*/  BSYNC B0 ;  /* 0x0000000000007941 */ /* 0x000fea0003800000 */
.L_x_1135:
[----:B------:R-:W-:-:S13]  /*4140*/  ISETP.GE.U32.AND P0, PT, R42, 0x3c, PT ;  /* 0x0000003c2a00780c */ /* 0x000fda0003f06070 */
[----:B------:R-:W-:Y:S05]  /*4150*/  @!P0 BRA `(.L_x_1134) ;  /* 0x0000000800ac8947 */ /* 0x000fea0003800000 */
[----:B------:R-:W-:Y:S01]  /*4160*/  ISETP.GT.U32.AND P0, PT, R50, 0x9, PT ;  /* 0x000000093200780c */ /* 0x000fe20003f04070 */
[----:B01----:R-:W-:Y:S01]  /*4170*/  HFMA2.MMA R4, -RZ, RZ, 0, 0 ;  /* 0x00000000ff047435 */ /* 0x003fe200000001ff */
[----:B------:R-:W-:-:S11]  /*4180*/  UMOV UR7, 0xffff ;  /* 0x0000ffff00077882 */ /* 0x000fd60000000000 */
[C---:B--2---:R-:W-:Y:S02]  /*4190*/  @!P0 SHF.L.U32 R3, R50.reuse, 0x1, RZ ;  /* 0x0000000132038819 */ /* 0x044fe400000006ff */
[----:B------:R-:W-:Y:S02]  /*41a0*/  @!P0 LEA R6, R50, UR6, 0x7 ;  /* 0x0000000632068c11 */ /* 0x000fe4000f8e38ff */
[----:B------:R-:W-:-:S05]  /*41b0*/  @!P0 LOP3.LUT R3, R2, R3, RZ, 0x3c, !PT ;  /* 0x0000000302038212 */ /* 0x000fca00078e3cff */
[----:B------:R-:W-:Y:S01]  /*41c0*/  @!P0 IMAD R5, R3, 0x4, R6 ;  /* 0x0000000403058824 */ /* 0x000fe200078e0206 */
[----:B------:R-:W-:-:S04]  /*41d0*/  MOV R3, RZ ;  /* 0x000000ff00037202 */ /* 0x000fc80000000f00 */
[----:B------:R0:W1:Y:S04]  /*41e0*/  @!P0 LDS R4, [R5] ;  /* 0x0000000005048984 */ /* 0x0000680000000800 */
[----:B------:R0:W2:Y:S01]  /*41f0*/  @!P0 LDS R3, [R5+0x500] ;  /* 0x0005000005038984 */ /* 0x0000a20000000800 */
[----:B------:R-:W-:Y:S05]  /*4200*/  BRA.DIV UR7, `(.L_x_1140) ;  /* 0x00000016073c7947 */ /* 0x000fea000b800000 */
[C---:B------:R-:W-:Y:S01]  /*4210*/  @!P0 SHF.L.U32 R10, R50.reuse, 0x1, RZ ;  /* 0x00000001320a8819 */ /* 0x040fe200000006ff */
[----:B------:R-:W-:Y:S01]  /*4220*/  @!P0 IMAD.SHL.U32 R9, R50, 0x2, RZ ;  /* 0x0000000232098824 */ /* 0x000fe200078e00ff */
[C---:B------:R-:W-:Y:S01]  /*4230*/  @!P0 IADD3 R7, R2.reuse, 0x14, RZ ;  /* 0x0000001402078810 */ /* 0x040fe20007ffe0ff */
[----:B0-----:R-:W-:Y:S01]  /*4240*/  IMAD.MOV.U32 R5, RZ, RZ, 0xffff ;  /* 0x0000ffffff057424 */ /* 0x001fe200078e00ff */
[----:B------:R-:W-:Y:S01]  /*4250*/  @!P0 IADD3 R8, R2, 0x28, RZ ;  /* 0x0000002802088810 */ /* 0x000fe20007ffe0ff */
[----:B------:R-:W-:Y:S01]  /*4260*/  IMAD.MOV.U32 R21, RZ, RZ, RZ ;  /* 0x000000ffff157224 */ /* 0x000fe200078e00ff */
[----:B------:R-:W-:Y:S01]  /*4270*/  @!P0 LOP3.LUT R7, R7, R10, RZ, 0x3c, !PT ;  /* 0x0000000a07078212 */ /* 0x000fe200078e3cff */
[----:B------:R-:W-:Y:S01]  /*4280*/  IMAD.MOV.U32 R15, RZ, RZ, 0xffff ;  /* 0x0000ffffff0f7424 */ /* 0x000fe200078e00ff */
[----:B------:R-:W-:Y:S01]  /*4290*/  @!P0 LEA R12, R50, UR6, 0x7 ;  /* 0x00000006320c8c11 */ /* 0x000fe2000f8e38ff */
[----:B-1----:R-:W0:Y:S01]  /*42a0*/  SHFL.BFLY PT, R5, R4, 0x8, 0x101f ;  /* 0x0d101f0004057f89 */ /* 0x002e2200000e0000 */
[----:B------:R-:W-:-:S02]  /*42b0*/  @!P0 LOP3.LUT R9, R8, R9, RZ, 0x3c, !PT ;  /* 0x0000000908098212 */ /* 0x000fc400078e3cff */
[----:B------:R-:W-:Y:S02]  /*42c0*/  @!P0 LEA R8, R7, R12, 0x2 ;  /* 0x0000000c07088211 */ /* 0x000fe400078e10ff */
[----:B------:R-:W-:Y:S02]  /*42d0*/  @!P0 LEA R18, R50, UR6, 0x7 ;  /* 0x0000000632128c11 */ /* 0x000fe4000f8e38ff */
[----:B------:R-:W-:Y:S01]  /*42e0*/  @!P0 IADD3 R7, R2, 0x3c, RZ ;  /* 0x0000003c02078810 */ /* 0x000fe20007ffe0ff */
[----:B------:R-:W1:Y:S01]  /*42f0*/  @!P0 LDS R10, [R8] ;  /* 0x00000000080a8984 */ /* 0x000e620000000800 */
[----:B------:R-:W-:Y:S02]  /*4300*/  @!P0 LEA R9, R9, R18, 0x2 ;  /* 0x0000001209098211 */ /* 0x000fe400078e10ff */
[C---:B------:R-:W-:Y:S01]  /*4310*/  @!P0 SHF.L.U32 R18, R50.reuse, 0x1, RZ ;  /* 0x0000000132128819 */ /* 0x040fe200000006ff */
[----:B------:R-:W-:Y:S01]  /*4320*/  @!P0 LDS R13, [R8+0x500] ;  /* 0x00050000080d8984 */ /* 0x000fe20000000800 */
[----:B------:R-:W-:-:S02]  /*4330*/  @!P0 LEA R28, R50, UR6, 0x7 ;  /* 0x00000006321c8c11 */ /* 0x000fc4000f8e38ff */
[----:B------:R-:W-:Y:S01]  /*4340*/  @!P0 LOP3.LUT R7, R7, R18, RZ, 0x3c, !PT ;  /* 0x0000001207078212 */ /* 0x000fe200078e3cff */
[----:B------:R-:W-:Y:S01]  /*4350*/  @!P0 LDS R25, [R9+0x500] ;  /* 0x0005000009198984 */ /* 0x000fe20000000800 */
[----:B------:R-:W-:Y:S02]  /*4360*/  MOV R18, 0xffff ;  /* 0x0000ffff00127802 */ /* 0x000fe40000000f00 */
[----:B------:R-:W-:Y:S01]  /*4370*/  @!P0 LEA R28, R7, R28, 0x2 ;  /* 0x0000001c071c8211 */ /* 0x000fe200078e10ff */
[----:B------:R-:W-:Y:S01]  /*4380*/  @!P0 LDS R23, [R9] ;  /* 0x0000000009178984 */ /* 0x000fe20000000800 */
[----:B------:R-:W-:Y:S02]  /*4390*/  MOV R24, RZ ;  /* 0x000000ff00187202 */ /* 0x000fe40000000f00 */
[----:B------:R-:W-:Y:S01]  /*43a0*/  MOV R11, RZ ;  /* 0x000000ff000b7202 */ /* 0x000fe20000000f00 */
[----:B--2---:R-:W2:Y:S01]  /*43b0*/  SHFL.BFLY PT, R18, R3, 0x8, 0x101f ;  /* 0x0d101f0003127f89 */ /* 0x004ea200000e0000 */
[----:B0-----:R-:W-:Y:S01]  /*43c0*/  FADD.FTZ R6, R5, R4 ;  /* 0x0000000405067221 */ /* 0x001fe20000010000 */
[----:B------:R-:W-:-:S02]  /*43d0*/  MOV R17, 0xffff ;  /* 0x0000ffff00117802 */ /* 0x000fc40000000f00 */
[----:B------:R-:W-:Y:S01]  /*43e0*/  @!P0 LDS R7, [R28+0x500] ;  /* 0x000500001c078984 */ /* 0x000fe20000000800 */
[----:B------:R-:W-:Y:S02]  /*43f0*/  MOV R26, 0xffff ;  /* 0x0000ffff001a7802 */ /* 0x000fe40000000f00 */
[----:B------:R-:W-:Y:S01]  /*4400*/  MOV R12, RZ ;  /* 0x000000ff000c7202 */ /* 0x000fe20000000f00 */
[----:B------:R-:W0:Y:S01]  /*4410*/  SHFL.BFLY PT, R9, R6, 0x4, 0x101f ;  /* 0x0c901f0006097f89 */ /* 0x000e2200000e0000 */
[----:B------:R-:W-:Y:S02]  /*4420*/  MOV R4, 0xffff ;  /* 0x0000ffff00047802 */ /* 0x000fe40000000f00 */
[----:B------:R-:W-:Y:S02]  /*4430*/  MOV R29, 0xffff ;  /* 0x0000ffff001d7802 */ /* 0x000fe40000000f00 */
[----:B------:R-:W-:Y:S01]  /*4440*/  MOV R31, 0xffff ;  /* 0x0000ffff001f7802 */ /* 0x000fe20000000f00 */
[----:B-1----:R-:W-:-:S02]  /*4450*/  @!P0 IMAD.MOV.U32 R21, RZ, RZ, R10 ;  /* 0x000000ffff158224 */ /* 0x002fc400078e000a */
[----:B--2---:R-:W-:Y:S01]  /*4460*/  FADD.FTZ R5, R18, R3 ;  /* 0x0000000312057221 */ /* 0x004fe20000010000 */
[----:B------:R1:W-:Y:S01]  /*4470*/  @!P0 LDS R10, [R28] ;  /* 0x000000001c0a8984 */ /* 0x0003e20000000800 */
[----:B------:R-:W-:Y:S02]  /*4480*/  MOV R18, 0xffff ;  /* 0x0000ffff00127802 */ /* 0x000fe40000000f00 */
[----:B------:R-:W-:Y:S01]  /*4490*/  @!P0 MOV R24, R13 ;  /* 0x0000000d00188202 */ /* 0x000fe20000000f00 */
[----:B------:R-:W2:Y:S01]  /*44a0*/  SHFL.BFLY PT, R20, R21, 0x8, 0x101f ;  /* 0x0d101f0015147f89 */ /* 0x000ea200000e0000 */
[----:B------:R-:W-:Y:S01]  /*44b0*/  @!P0 MOV R11, R25 ;  /* 0x00000019000b8202 */ /* 0x000fe20000000f00 */
[----:B------:R-:W-:Y:S02]  /*44c0*/  IMAD.MOV.U32 R25, RZ, RZ, 0xffff ;  /* 0x0000ffffff197424 */ /* 0x000fe400078e00ff */
[----:B------:R-:W3:Y:S01]  /*44d0*/  SHFL.BFLY PT, R19, R24, 0x8, 0x101f ;  /* 0x0d101f0018137f89 */ /* 0x000ee200000e0000 */
[----:B0-----:R-:W-:Y:S01]  /*44e0*/  FADD.FTZ R22, R6, R9 ;  /* 0x0000000906167221 */ /* 0x001fe20000010000 */
[----:B------:R-:W-:-:S02]  /*44f0*/  @!P0 MOV R12, R23 ;  /* 0x00000017000c8202 */ /* 0x000fc40000000f00 */
[----:B------:R-:W-:Y:S01]  /*4500*/  CS2R R8, SRZ ;  /* 0x0000000000087805 */ /* 0x000fe2000001ff00 */
[----:B------:R-:W0:Y:S01]  /*4510*/  SHFL.BFLY PT, R26, R11, 0x8, 0x101f ;  /* 0x0d101f000b1a7f89 */ /* 0x000e2200000e0000 */
[----:B------:R-:W-:Y:S02]  /*4520*/  MOV R6, 0xffff ;  /* 0x0000ffff00067802 */ /* 0x000fe40000000f00 */
[----:B-1----:R-:W-:Y:S01]  /*4530*/  MOV R28, 0xffff ;  /* 0x0000ffff001c7802 */ /* 0x002fe20000000f00 */
[----:B------:R-:W1:Y:S01]  /*4540*/  SHFL.BFLY PT, R13, R12, 0x8, 0x101f ;  /* 0x0d101f000c0d7f89 */ /* 0x000e6200000e0000 */
[----:B------:R-:W-:Y:S01]  /*4550*/  @!P0 MOV R8, R7 ;  /* 0x0000000700088202 */ /* 0x000fe20000000f00 */
[----:B------:R-:W-:Y:S02]  /*4560*/  IMAD.MOV.U32 R7, RZ, RZ, 0xffff ;  /* 0x0000ffffff077424 */ /* 0x000fe400078e00ff */
[----:B------:R-:W4:Y:S04]  /*4570*/  SHFL.BFLY PT, R18, R5, 0x4, 0x101f ;  /* 0x0c901f0005127f89 */ /* 0x000f2800000e0000 */
[----:B------:R-:W5:Y:S01]  /*4580*/  SHFL.BFLY PT, R7, R22, 0x2, 0x101f ;  /* 0x0c501f0016077f89 */ /* 0x000f6200000e0000 */
[----:B------:R-:W-:Y:S01]  /*4590*/  IADD3 R25, R2, R41, RZ ;  /* 0x0000002902197210 */ /* 0x000fe20007ffe0ff */
[----:B--2---:R-:W-:Y:S01]  /*45a0*/  FADD.FTZ R20, R20, R21 ;  /* 0x0000001514147221 */ /* 0x004fe20000010000 */
[----:B---3--:R-:W-:Y:S01]  /*45b0*/  FADD.FTZ R19, R19, R24 ;  /* 0x0000001813137221 */ /* 0x008fe20000010000 */
[----:B------:R-:W-:-:S03]  /*45c0*/  IMAD.MOV.U32 R24, RZ, RZ, 0xffff ;  /* 0x0000ffffff187424 */ /* 0x000fc600078e00ff */
[----:B------:R-:W2:Y:S01]  /*45d0*/  SHFL.BFLY PT, R21, R20, 0x4, 0x101f ;  /* 0x0c901f0014157f89 */ /* 0x000ea200000e0000 */
[----:B0-----:R-:W-:Y:S01]  /*45e0*/  FADD.FTZ R23, R26, R11 ;  /* 0x0000000b1a177221 */ /* 0x001fe20000010000 */
[----:B------:R-:W-:Y:S01]  /*45f0*/  MOV R11, 0xffff ;  /* 0x0000ffff000b7802 */ /* 0x000fe20000000f00 */
[----:B-1----:R-:W-:Y:S01]  /*4600*/  FADD.FTZ R13, R13, R12 ;  /* 0x0000000c0d0d7221 */ /* 0x002fe20000010000 */
[----:B------:R-:W-:Y:S02]  /*4610*/  @!P0 MOV R9, R10 ;  /* 0x0000000a00098202 */ /* 0x000fe40000000f00 */
[----:B------:R-:W0:Y:S01]  /*4620*/  SHFL.BFLY PT, R24, R23, 0x4, 0x101f ;  /* 0x0c901f0017187f89 */ /* 0x000e2200000e0000 */
[----:B------:R-:W-:Y:S01]  /*4630*/  MOV R12, 0xffff ;  /* 0x0000ffff000c7802 */ /* 0x000fe20000000f00 */
[----:B----4-:R-:W-:Y:S01]  /*4640*/  FADD.FTZ R3, R5, R18 ;  /* 0x0000001205037221 */ /* 0x010fe20000010000 */
[----:B------:R-:W-:Y:S01]  /*4650*/  MOV R10, 0xffff ;  /* 0x0000ffff000a7802 */ /* 0x000fe20000000f00 */
[----:B------:R-:W1:Y:S01]  /*4660*/  SHFL.BFLY PT, R11, R8, 0x8, 0x101f ;  /* 0x0d101f00080b7f89 */ /* 0x000e6200000e0000 */
[----:B------:R-:W-:Y:S01]  /*4670*/  MOV R18, 0xffff ;  /* 0x0000ffff00127802 */ /* 0x000fe20000000f00 */
[----:B------:R-:W-:-:S02]  /*4680*/  IMAD.MOV.U32 R5, RZ, RZ, 0xffff ;  /* 0x0000ffffff057424 */ /* 0x000fc400078e00ff */
[----:B-----5:R-:W-:Y:S01]  /*4690*/  FADD.FTZ R4, R22, R7 ;  /* 0x0000000716047221 */ /* 0x020fe20000010000 */
[----:B------:R-:W3:Y:S01]  /*46a0*/  SHFL.BFLY PT, R12, R13, 0x4, 0x101f ;  /* 0x0c901f000d0c7f89 */ /* 0x000ee200000e0000 */
[----:B------:R-:W-:Y:S02]  /*46b0*/  MOV R7, 0xffff ;  /* 0x0000ffff00077802 */ /* 0x000fe40000000f00 */
[----:B------:R-:W-:Y:S01]  /*46c0*/  ISETP.NE.AND P0, PT, R50, RZ, PT ;  /* 0x000000ff3200720c */ /* 0x000fe20003f05270 */
[----:B------:R-:W4:Y:S04]  /*46d0*/  SHFL.BFLY PT, R10, R19, 0x4, 0x101f ;  /* 0x0c901f00130a7f89 */ /* 0x000f2800000e0000 */
[----:B------:R-:W5:Y:S01]  /*46e0*/  SHFL.BFLY PT, R30, R9, 0x8, 0x101f ;  /* 0x0d101f00091e7f89 */ /* 0x000f6200000e0000 */
[----:B--2---:R-:W-:Y:S01]  /*46f0*/  FADD.FTZ R21, R20, R21 ;  /* 0x0000001514157221 */ /* 0x004fe20000010000 */
[----:B------:R-:W-:-:S02]  /*4700*/  MOV R20, 0xffff ;  /* 0x0000ffff00147802 */ /* 0x000fc40000000f00 */
[----:B------:R-:W2:Y:S01]  /*4710*/  SHFL.BFLY PT, R18, R3, 0x2, 0x101f ;  /* 0x0c501f0003127f89 */ /* 0x000ea200000e0000 */
[----:B0-----:R-:W-:Y:S01]  /*4720*/  FADD.FTZ R26, R23, R24 ;  /* 0x00000018171a7221 */ /* 0x001fe20000010000 */
[----:B------:R-:W-:Y:S02]  /*4730*/  MOV R23, 0xffff ;  /* 0x0000ffff00177802 */ /* 0x000fe40000000f00 */
[----:B------:R-:W0:Y:S01]  /*4740*/  SHFL.BFLY PT, R5, R4, 0x1, 0x101f ;  /* 0x0c301f0004057f89 */ /* 0x000e2200000e0000 */
[----:B-1----:R-:W-:Y:S01]  /*4750*/  FADD.FTZ R24, R11, R8 ;  /* 0x000000080b187221 */ /* 0x002fe20000010000 */
[----:B------:R-:W-:Y:S01]  /*4760*/  MOV R8, 0xffff ;  /* 0x0000ffff00087802 */ /* 0x000fe20000000f00 */
[----:B------:R-:W-:Y:S02]  /*4770*/  IMAD.MOV.U32 R11, RZ, RZ, 0xffff ;  /* 0x0000ffffff0b7424 */ /* 0x000fe400078e00ff */
[----:B---3--:R-:W-:Y:S01]  /*4780*/  FADD.FTZ R27, R13, R12 ;  /* 0x0000000c0d1b7221 */ /* 0x008fe20000010000 */
[----:B------:R-:W-:Y:S01]  /*4790*/  MOV R12, 0xffff ;  /* 0x0000ffff000c7802 */ /* 0x000fe20000000f00 */
[----:B------:R-:W1:Y:S01]  /*47a0*/  SHFL.BFLY PT, R23, R24, 0x4, 0x101f ;  /* 0x0c901f0018177f89 */ /* 0x000e6200000e0000 */
[----:B----4-:R-:W-:Y:S01]  /*47b0*/  FADD.FTZ R22, R19, R10 ;  /* 0x0000000a13167221 */ /* 0x010fe20000010000 */
[----:B------:R-:W-:-:S02]  /*47c0*/  IMAD.MOV.U32 R19, RZ, RZ, 0xffff ;  /* 0x0000ffffff137424 */ /* 0x000fc400078e00ff */
[----:B------:R-:W3:Y:S01]  /*47d0*/  SHFL.BFLY PT, R8, R21, 0x2, 0x101f ;  /* 0x0c501f0015087f89 */ /* 0x000ee200000e0000 */
[----:B-----5:R-:W-:Y:S01]  /*47e0*/  FADD.FTZ R30, R30, R9 ;  /* 0x000000091e1e7221 */ /* 0x020fe20000010000 */
[----:B------:R-:W-:Y:S02]  /*47f0*/  MOV R9, 0xffff ;  /* 0x0000ffff00097802 */ /* 0x000fe40000000f00 */
[----:B------:R-:W4:Y:S01]  /*4800*/  SHFL.BFLY PT, R7, R22, 0x2, 0x101f ;  /* 0x0c501f0016077f89 */ /* 0x000f2200000e0000 */
[----:B--2---:R-:W-:-:S03]  /*4810*/  FADD.FTZ R3, R3, R18 ;  /* 0x0000001203037221 */ /* 0x004fc60000010000 */
[----:B------:R-:W2:Y:S04]  /*4820*/  SHFL.BFLY PT, R12, R27, 0x2, 0x101f ;  /* 0x0c501f001b0c7f89 */ /* 0x000ea800000e0000 */
[----:B------:R-:W5:Y:S01]  /*4830*/  SHFL.BFLY PT, R11, R26, 0x2, 0x101f ;  /* 0x0c501f001a0b7f89 */ /* 0x000f6200000e0000 */
[----:B0-----:R-:W-:-:S03]  /*4840*/  FADD.FTZ R4, R4, R5 ;  /* 0x0000000504047221 */ /* 0x001fc60000010000 */
[----:B------:R-:W0:Y:S02]  /*4850*/  SHFL.BFLY PT, R9, R30, 0x4, 0x101f ;  /* 0x0c901f001e097f89 */ /* 0x000e2400000e0000 */
[----:B------:R-:W-:Y:S02]  /*4860*/  @!P0 F2FP.BF16.F32.PACK_AB R18, RZ, R4 ;  /* 0x00000004ff12823e */ /* 0x000fe400000010ff */
[----:B------:R-:W0:Y:S01]  /*4870*/  SHFL.BFLY PT, R6, R3, 0x1, 0x101f ;  /* 0x0c301f0003067f89 */ /* 0x000e2200000e0000 */
[----:B-1----:R-:W-:Y:S01]  /*4880*/  FADD.FTZ R24, R24, R23 ;  /* 0x0000001718187221 */ /* 0x002fe20000010000 */
[----:B------:R-:W-:Y:S01]  /*4890*/  IMAD.MOV.U32 R23, RZ, RZ, 0xffff ;  /* 0x0000ffffff177424 */ /* 0x000fe200078e00ff */
[----:B------:R-:W1:Y:S01]  /*48a0*/  @!P0 LDC.64 R4, c[0x0][0x218] ;  /* 0x00008600ff048b82 */ /* 0x000e620000000a00 */
[----:B---3--:R-:W-:Y:S01]  /*48b0*/  FADD.FTZ R21, R21, R8 ;  /* 0x0000000815157221 */ /* 0x008fe20000010000 */
[----:B----4-:R-:W-:-:S04]  /*48c0*/  FADD.FTZ R22, R22, R7 ;  /* 0x0000000716167221 */ /* 0x010fc80000010000 */
[----:B------:R-:W3:Y:S01]  /*48d0*/  SHFL.BFLY PT, R20, R21, 0x1, 0x101f ;  /* 0x0c301f0015147f89 */ /* 0x000ee200000e0000 */
[----:B--2---:R-:W-:-:S03]  /*48e0*/  FADD.FTZ R27, R27, R12 ;  /* 0x0000000c1b1b7221 */ /* 0x004fc60000010000 */
[----:B------:R-:W2:Y:S01]  /*48f0*/  SHFL.BFLY PT, R19, R22, 0x1, 0x101f ;  /* 0x0c301f0016137f89 */ /* 0x000ea200000e0000 */
        /* <DEDUP_REMOVED lines=8> */
[----:B-1----:R-:W-:-:S03]  /*4980*/  @!P0 IMAD.WIDE R4, R25, 0x2, R4 ;  /* 0x0000000219048825 */ /* 0x002fc600078e0204 */
[----:B------:R-:W1:Y:S01]  /*4990*/  SHFL.BFLY PT, R23, R24, 0x2, 0x101f ;  /* 0x0c501f0018177f89 */ /* 0x000e6200000e0000 */
[----:B------:R-:W1:Y:S01]  /*49a0*/  @!P0 LDC.64 R8, c[0x0][0x218] ;  /* 0x00008600ff088b82 */ /* 0x000e620000000a00 */
[----:B------:R-:W-:Y:S01]  /*49b0*/  @!P0 F2FP.BF16.F32.PACK_AB R32, RZ, R32 ;  /* 0x00000020ff20823e */ /* 0x000fe200000010ff */
[----:B---3--:R-:W-:Y:S01]  /*49c0*/  FADD.FTZ R20, R21, R20 ;  /* 0x0000001415147221 */ /* 0x008fe20000010000 */
[----:B------:R-:W-:Y:S01]  /*49d0*/  MOV R21, 0xffff ;  /* 0x0000ffff00157802 */ /* 0x000fe20000000f00 */
[----:B--2---:R-:W-:-:S04]  /*49e0*/  FADD.FTZ R19, R22, R19 ;  /* 0x0000001316137221 */ /* 0x004fc80000010000 */
[----:B------:R-:W2:Y:S01]  /*49f0*/  @!P0 LDC.64 R2, c[0x0][0x220] ;  /* 0x00008800ff028b82 */ /* 0x000ea20000000a00 */
[----:B----4-:R-:W-:-:S04]  /*4a00*/  @!P0 IMAD.WIDE R12, R25, 0x2, R12 ;  /* 0x00000002190c8825 */ /* 0x010fc800078e020c */
        /* <DEDUP_REMOVED lines=9> */
[C---:B------:R-:W-:Y:S01]  /*4aa0*/  @!P0 IMAD.WIDE R8, R25.reuse, 0x2, R8 ;  /* 0x0000000219088825 */ /* 0x040fe200078e0208 */
[----:B---3--:R-:W-:Y:S01]  /*4ab0*/  @!P0 F2FP.BF16.F32.PACK_AB R13, RZ, R19 ;  /* 0x00000013ff0d823e */ /* 0x008fe200000010ff */
[----:B------:R-:W1:Y:S01]  /*4ac0*/  SHFL.BFLY PT, R21, R30, 0x1, 0x101f ;  /* 0x0c301f001e157f89 */ /* 0x000e6200000e0000 */
[----:B------:R-:W-:Y:S02]  /*4ad0*/  MOV R18, 0xffff ;  /* 0x0000ffff00127802 */ /* 0x000fe40000000f00 */
[----:B------:R-:W-:Y:S01]  /*4ae0*/  @!P0 F2FP.BF16.F32.PACK_AB R19, RZ, R26 ;  /* 0x0000001aff13823e */ /* 0x000fe200000010ff */
[----:B--2---:R-:W-:Y:S01]  /*4af0*/  @!P0 IMAD.WIDE R2, R25, 0x2, R2 ;  /* 0x0000000219028825 */ /* 0x004fe200078e0202 */
[----:B----4-:R-:W-:-:S02]  /*4b00*/  @!P0 F2FP.BF16.F32.PACK_AB R11, RZ, R20 ;  /* 0x00000014ff0b823e */ /* 0x010fc400000010ff */
[----:B------:R2:W3:Y:S04]  /*4b10*/  SHFL.BFLY PT, R18, R23, 0x1, 0x101f ;  /* 0x0c301f0017127f89 */ /* 0x0004e800000e0000 */
[----:B------:R2:W-:Y:S01]  /*4b20*/  @!P0 STG.E.U16 desc[UR14][R8.64+0x28], R11 ;  /* 0x0000280b08008986 */ /* 0x0005e2000c10150e */
[----:B0-----:R-:W-:-:S03]  /*4b30*/  @!P0 IMAD.WIDE R6, R25, 0x2, R6 ;  /* 0x0000000219068825 */ /* 0x001fc600078e0206 */
[----:B------:R2:W-:Y:S04]  /*4b40*/  @!P0 STG.E.U16 desc[UR14][R2.64+0x28], R13 ;  /* 0x0000280d02008986 */ /* 0x0005e8000c10150e */
[----:B------:R2:W-:Y:S04]  /*4b50*/  @!P0 STG.E.U16 desc[UR14][R4.64+0x50], R14 ;  /* 0x0000500e04008986 */ /* 0x0005e8000c10150e */
[----:B------:R2:W-:Y:S01]  /*4b60*/  @!P0 STG.E.U16 desc[UR14][R6.64+0x50], R19 ;  /* 0x0000501306008986 */ /* 0x0005e2000c10150e */
[----:B-1----:R-:W-:-:S07]  /*4b70*/  FADD.FTZ R21, R30, R21 ;  /* 0x000000151e157221 */ /* 0x002fce0000010000 */
.L_x_1204:
[----:B--2---:R-:W0:Y:S01]  /*4b80*/  @!P0 LDC.64 R2, c[0x0][0x218] ;  /* 0x00008600ff028b82 */ /* 0x004e220000000a00 */
        /* <DEDUP_REMOVED lines=8> */
.L_x_1134:
[----:B------:R-:W-:Y:S05]  /*4c10*/  WARPSYNC.ALL ;  /* 0x0000000000007948 */ /* 0x000fea0003800000 */
[----:B------:R-:W-:Y:S01]  /*4c20*/  BAR.SYNC.DEFER_BLOCKING 0x0 ;  /* 0x0000000000007b1d */ /* 0x000fe20000010000 */
[C---:B------:R-:W-:Y:S01]  /*4c30*/  ISETP.GE.AND P0, PT, R41.reuse, -0x1ec0, PT ;  /* 0xffffe1402900780c */ /* 0x040fe20003f06270 */
[----:B------:R-:W-:-:S12]  /*4c40*/  VIADD R41, R41, 0x2000 ;  /* 0x0000200029297836 */ /* 0x000fd80000000000 */
[----:B------:R-:W-:Y:S05]  /*4c50*/  @!P0 BRA `(.L_x_1141) ;  /* 0xffffffe000288947 */ /* 0x000fea000383ffff */
[----:B------:R-:W-:Y:S05]  /*4c60*/  EXIT ;  /* 0x000000000000794d */ /* 0x000fea0003800000 */
.L_x_1137:
[----:B------:R-:W-:Y:S01]  /*4c70*/  HFMA2.MMA R16, -RZ, RZ, 0, 4.76837158203125e-07 ;  /* 0x00000008ff107435 */ /* 0x000fe200000001ff */
[----:B-1----:R-:W-:Y:S01]  /*4c80*/  MOV R17, R2 ;  /* 0x0000000200117202 */ /* 0x002fe20000000f00 */
[----:B------:R-:W-:Y:S01]  /*4c90*/  IMAD.MOV.U32 R14, RZ, RZ, 0xffff ;  /* 0x0000ffffff0e7424 */ /* 0x000fe200078e00ff */
[----:B------:R-:W-:-:S08]  /*4ca0*/  MOV R15, 0x101f ;  /* 0x0000101f000f7802 */ /* 0x000fd00000000f00 */
[----:B0-2---:R-:W-:Y:S05]  /*4cb0*/  WARPSYNC.COLLECTIVE R14, `(.L_x_1142) ;  /* 0x000000000e087348 */ /* 0x005fea0003c00000 */
[----:B------:R1:W3:Y:S02]  /*4cc0*/  SHFL.BFLY P2, R18, R17, R16, R15 ;  /* 0x0c00001011127389 */ /* 0x0002e4000004000f */
[----:B0123--:R-:W-:Y:S01]  /*4cd0*/  ENDCOLLECTIVE ;  /* 0x000000000000791b */ /* 0x00ffe20003800000 */
.L_x_1142:
[----:B------:R-:W-:Y:S02]  /*4ce0*/  MOV R17, R3 ;  /* 0x0000000300117202 */ /* 0x000fe40000000f00 */
[----:B------:R-:W-:-:S07]  /*4cf0*/  MOV R5, R18 ;  /* 0x0000001200057202 */ /* 0x000fce0000000f00 */
[----:B------:R-:W-:Y:S05]  /*4d00*/  WARPSYNC.COLLECTIVE R14, `(.L_x_1143) ;  /* 0x000000000e087348 */ /* 0x000fea0003c00000 */
[----:B------:R0:W1:Y:S02]  /*4d10*/  SHFL.BFLY P2, R18, R17, R16, R15 ;  /* 0x0c00001011127389 */ /* 0x000064000004000f */
[----:B01----:R-:W-:Y:S01]  /*4d20*/  ENDCOLLECTIVE ;  /* 0x000000000000791b */ /* 0x003fe20003800000 */
.L_x_1143:
[----:B------:R-:W-:Y:S01]  /*4d30*/  FADD.FTZ R5, R5, R2 ;  /* 0x0000000205057221 */ /* 0x000fe20000010000 */
[----:B------:R-:W-:-:S03]  /*4d40*/  HFMA2.MMA R16, -RZ, RZ, 0, 2.384185791015625e-07 ;  /* 0x00000004ff107435 */ /* 0x000fc600000001ff */
[----:B------:R-:W-:Y:S01]  /*4d50*/  IMAD.MOV.U32 R17, RZ, RZ, R5 ;  /* 0x000000ffff117224 */ /* 0x000fe200078e0005 */
[----:B------:R-:W-:-:S07]  /*4d60*/  MOV R4, R18 ;  /* 0x0000001200047202 */ /* 0x000fce0000000f00 */
[----:B------:R-:W-:Y:S05]  /*4d70*/  WARPSYNC.COLLECTIVE R14, `(.L_x_1144) ;  /* 0x000000000e087348 */ /* 0x000fea0003c00000 */
[----:B------:R0:W1:Y:S02]  /*4d80*/  SHFL.BFLY P2, R18, R17, R16, R15 ;  /* 0x0c00001011127389 */ /* 0x000064000004000f */
[----:B01----:R-:W-:Y:S01]  /*4d90*/  ENDCOLLECTIVE ;  /* 0x000000000000791b */ /* 0x003fe20003800000 */
.L_x_1144:
[----:B------:R-:W-:-:S05]  /*4da0*/  FADD.FTZ R4, R4, R3 ;  /* 0x0000000304047221 */ /* 0x000fca0000010000 */
[----:B------:R-:W-:Y:S02]  /*4db0*/  MOV R17, R4 ;  /* 0x0000000400117202 */ /* 0x000fe40000000f00 */
[----:B------:R-:W-:-:S07]  /*4dc0*/  MOV R6, R18 ;  /* 0x0000001200067202 */ /* 0x000fce0000000f00 */
[----:B------:R-:W-:Y:S05]  /*4dd0*/  WARPSYNC.COLLECTIVE R14, `(.L_x_1145) ;  /* 0x000000000e087348 */ /* 0x000fea0003c00000 */
[----:B------:R0:W1:Y:S02]  /*4de0*/  SHFL.BFLY P2, R18, R17, R16, R15 ;  /* 0x0c00001011127389 */ /* 0x000064000004000f */
[----:B01----:R-:W-:Y:S01]  /*4df0*/  ENDCOLLECTIVE ;  /* 0x000000000000791b */ /* 0x003fe20003800000 */
.L_x_1145:
[----:B------:R-:W-:Y:S01]  /*4e00*/  FADD.FTZ R6, R5, R6 ;  /* 0x0000000605067221 */ /* 0x000fe20000010000 */
[----:B------:R-:W-:-:S04]  /*4e10*/  HFMA2.MMA R16, -RZ, RZ, 0, 1.1920928955078125e-07 ;  /* 0x00000002ff107435 */ /* 0x000fc800000001ff */
[----:B------:R-:W-:Y:S01]  /*4e20*/  MOV R17, R6 ;  /* 0x0000000600117202 */ /* 0x000fe20000000f00 */
[----:B------:R-:W-:-:S07]  /*4e30*/  IMAD.MOV.U32 R7, RZ, RZ, R18 ;  /* 0x000000ffff077224 */ /* 0x000fce00078e0012 */
[----:B------:R-:W-:Y:S05]  /*4e40*/  WARPSYNC.COLLECTIVE R14, `(.L_x_1146) ;  /* 0x000000000e087348 */ /* 0x000fea0003c00000 */
[----:B------:R0:W1:Y:S02]  /*4e50*/  SHFL.BFLY P2, R18, R17, R16, R15 ;  /* 0x0c00001011127389 */ /* 0x000064000004000f */
[----:B01----:R-:W-:Y:S01]  /*4e60*/  ENDCOLLECTIVE ;  /* 0x000000000000791b */ /* 0x003fe20003800000 */
.L_x_1146:
[----:B------:R-:W-:-:S04]  /*4e70*/  FADD.FTZ R7, R4, R7 ;  /* 0x0000000704077221 */ /* 0x000fc80000010000 */
[----:B------:R-:W-:Y:S01]  /*4e80*/  IMAD.MOV.U32 R17, RZ, RZ, R7 ;  /* 0x000000ffff117224 */ /* 0x000fe200078e0007 */
[----:B------:R-:W-:-:S07]  /*4e90*/  MOV R9, R18 ;  /* 0x0000001200097202 */ /* 0x000fce0000000f00 */
[----:B------:R-:W-:Y:S05]  /*4ea0*/  WARPSYNC.COLLECTIVE R14, `(.L_x_1147) ;  /* 0x000000000e087348 */ /* 0x000fea0003c00000 */
[----:B------:R0:W1:Y:S02]  /*4eb0*/  SHFL.BFLY P2, R18, R17, R16, R15 ;  /* 0x0c00001011127389 */ /* 0x000064000004000f */
[----:B01----:R-:W-:Y:S01]  /*4ec0*/  ENDCOLLECTIVE ;  /* 0x000000000000791b */ /* 0x003fe20003800000 */
.L_x_1147:
[----:B------:R-:W-:Y:S01]  /*4ed0*/  FADD.FTZ R9, R6, R9 ;  /* 0x0000000906097221 */ /* 0x000fe20000010000 */
[----:B------:R-:W-:-:S04]  /*4ee0*/  HFMA2.MMA R16, -RZ, RZ, 0, 5.9604644775390625e-08 ;  /* 0x00000001ff107435 */ /* 0x000fc800000001ff */
[----:B------:R-:W-:Y:S02]  /*4ef0*/  MOV R17, R9 ;  /* 0x0000000900117202 */ /* 0x000fe40000000f00 */
[----:B------:R-:W-:-:S07]  /*4f00*/  MOV R2, R18 ;  /* 0x0000001200027202 */ /* 0x000fce0000000f00 */
[----:B------:R-:W-:Y:S05]  /*4f10*/  WARPSYNC.COLLECTIVE R14, `(.L_x_1148) ;  /* 0x000000000e087348 */ /* 0x000fea0003c00000 */
[----:B------:R0:W1:Y:S02]  /*4f20*/  SHFL.BFLY P2, R18, R17, R16, R15 ;  /* 0x0c00001011127389 */ /* 0x000064000004000f */
[----:B01----:R-:W-:Y:S01]  /*4f30*/  ENDCOLLECTIVE ;  /* 0x000000000000791b */ /* 0x003fe20003800000 */
.L_x_1148:
[----:B------:R-:W-:-:S05]  /*4f40*/  FADD.FTZ R2, R7, R2 ;  /* 0x0000000207027221 */ /* 0x000fca0000010000 */
[----:B------:R-:W-:Y:S01]  /*4f50*/  MOV R17, R2 ;  /* 0x0000000200117202 */ /* 0x000fe20000000f00 */
[----:B------:R-:W-:-:S07]  /*4f60*/  IMAD.MOV.U32 R8, RZ, RZ, R18 ;  /* 0x000000ffff087224 */ /* 0x000fce00078e0012 */
[----:B------:R-:W-:Y:S05]  /*4f70*/  WARPSYNC.COLLECTIVE R14, `(.L_x_1149) ;  /* 0x000000000e087348 */ /* 0x000fea0003c00000 */
[----:B------:R0:W1:Y:S02]  /*4f80*/  SHFL.BFLY P2, R18, R17, R16, R15 ;  /* 0x0c00001011127389 */ /* 0x000064000004000f */
[----:B01----:R-:W-:Y:S01]  /*4f90*/  ENDCOLLECTIVE ;  /* 0x000000000000791b */ /* 0x003fe20003800000 */
.L_x_1149:
[----:B------:R-:W-:Y:S01]  /*4fa0*/  FADD.FTZ R8, R9, R8 ;  /* 0x0000000809087221 */ /* 0x000fe20000010000 */
[----:B------:R-:W-:Y:S06]  /*4fb0*/  BRA `(.L_x_1150) ;  /* 0xffffffe800e47947 */ /* 0x000fec000383ffff */
.L_x_1138:
        /* <DEDUP_REMOVED lines=8> */
.L_x_1152:
[----:B------:R-:W-:Y:S05]  /*5040*/  BSYNC B1 ;  /* 0x0000000000017941 */ /* 0x000fea0003800000 */
.L_x_1151:
        /* <DEDUP_REMOVED lines=8> */
.L_x_1153:
[----:B------:R-:W-:Y:S01]  /*50d0*/  FADD.FTZ R9, R9, R2 ;  /* 0x0000000209097221 */ /* 0x000fe20000010000 */
[----:B------:R-:W-:-:S03]  /*50e0*/  HFMA2.MMA R16, -RZ, RZ, 0, 2.384185791015625e-07 ;  /* 0x00000004ff107435 */ /* 0x000fc600000001ff */
[----:B------:R-:W-:Y:S01]  /*50f0*/  IMAD.MOV.U32 R17, RZ, RZ, R9 ;  /* 0x000000ffff117224 */ /* 0x000fe200078e0009 */
[----:B------:R-:W-:-:S07]  /*5100*/  MOV R8, R18 ;  /* 0x0000001200087202 */ /* 0x000fce0000000f00 */
[----:B------:R-:W-:Y:S05]  /*5110*/  WARPSYNC.COLLECTIVE R14, `(.L_x_1154) ;  /* 0x000000000e087348 */ /* 0x000fea0003c00000 */
[----:B------:R0:W1:Y:S02]  /*5120*/  SHFL.BFLY P2, R18, R17, R16, R15 ;  /* 0x0c00001011127389 */ /* 0x000064000004000f */
[----:B01----:R-:W-:Y:S01]  /*5130*/  ENDCOLLECTIVE ;  /* 0x000000000000791b */ /* 0x003fe20003800000 */
.L_x_1154:
[----:B------:R-:W-:-:S05]  /*5140*/  FADD.FTZ R8, R8, R3 ;  /* 0x0000000308087221 */ /* 0x000fca0000010000 */
[----:B------:R-:W-:Y:S02]  /*5150*/  MOV R17, R8 ;  /* 0x0000000800117202 */ /* 0x000fe40000000f00 */
[----:B------:R-:W-:-:S07]  /*5160*/  MOV R10, R18 ;  /* 0x00000012000a7202 */ /* 0x000fce0000000f00 */
[----:B------:R-:W-:Y:S05]  /*5170*/  WARPSYNC.COLLECTIVE R14, `(.L_x_1155) ;  /* 0x000000000e087348 */ /* 0x000fea0003c00000 */
[----:B------:R0:W1:Y:S02]  /*5180*/  SHFL.BFLY P2, R18, R17, R16, R15 ;  /* 0x0c00001011127389 */ /* 0x000064000004000f */
[----:B01----:R-:W-:Y:S01]  /*5190*/  ENDCOLLECTIVE ;  /* 0x000000000000791b */ /* 0x003fe20003800000 */
.L_x_1155:
[----:B------:R-:W-:Y:S01]  /*51a0*/  FADD.FTZ R10, R9, R10 ;  /* 0x0000000a090a7221 */ /* 0x000fe20000010000 */
[----:B------:R-:W-:-:S04]  /*51b0*/  HFMA2.MMA R16, -RZ, RZ, 0, 1.1920928955078125e-07 ;  /* 0x00000002ff107435 */ /* 0x000fc800000001ff */
[----:B------:R-:W-:Y:S01]  /*51c0*/  MOV R17, R10 ;  /* 0x0000000a00117202 */ /* 0x000fe20000000f00 */
[----:B------:R-:W-:-:S07]  /*51d0*/  IMAD.MOV.U32 R11, RZ, RZ, R18 ;  /* 0x000000ffff0b7224 */ /* 0x000fce00078e0012 */
[----:B------:R-:W-:Y:S05]  /*51e0*/  WARPSYNC.COLLECTIVE R14, `(.L_x_1156) ;  /* 0x000000000e087348 */ /* 0x000fea0003c00000 */
[----:B------:R0:W1:Y:S02]  /*51f0*/  SHFL.BFLY P2, R18, R17, R16, R15 ;  /* 0x0c00001011127389 */ /* 0x000064000004000f */
[----:B01----:R-:W-:Y:S01]  /*5200*/  ENDCOLLECTIVE ;  /* 0x000000000000791b */ /* 0x003fe20003800000 */
.L_x_1156:
[----:B------:R-:W-:-:S04]  /*5210*/  FADD.FTZ R11, R8, R11 ;  /* 0x0000000b080b7221 */ /* 0x000fc80000010000 */
[----:B------:R-:W-:Y:S01]  /*5220*/  IMAD.MOV.U32 R17, RZ, RZ, R11 ;  /* 0x000000ffff117224 */ /* 0x000fe200078e000b */
[----:B------:R-:W-:-:S07]  /*5230*/  MOV R13, R18 ;  /* 0x00000012000d7202 */ /* 0x000fce0000000f00 */
[----:B------:R-:W-:Y:S05]  /*5240*/  WARPSYNC.COLLECTIVE R14, `(.L_x_1157) ;  /* 0x000000000e087348 */ /* 0x000fea0003c00000 */
[----:B------:R0:W1:Y:S02]  /*5250*/  SHFL.BFLY P2, R18, R17, R16, R15 ;  /* 0x0c00001011127389 */ /* 0x000064000004000f */
[----:B01----:R-:W-:Y:S01]  /*5260*/  ENDCOLLECTIVE ;  /* 0x000000000000791b */ /* 0x003fe20003800000 */
.L_x_1157:
[----:B------:R-:W-:Y:S01]  /*5270*/  FADD.FTZ R13, R10, R13 ;  /* 0x0000000d0a0d7221 */ /* 0x000fe20000010000 */
[----:B------:R-:W-:-:S04]  /*5280*/  HFMA2.MMA R16, -RZ, RZ, 0, 5.9604644775390625e-08 ;  /* 0x00000001ff107435 */ /* 0x000fc800000001ff */
[----:B------:R-:W-:Y:S02]  /*5290*/  MOV R17, R13 ;  /* 0x0000000d00117202 */ /* 0x000fe40000000f00 */
[----:B------:R-:W-:-:S07]  /*52a0*/  MOV R2, R18 ;  /* 0x0000001200027202 */ /* 0x000fce0000000f00 */
[----:B------:R-:W-:Y:S05]  /*52b0*/  WARPSYNC.COLLECTIVE R14, `(.L_x_1158) ;  /* 0x000000000e087348 */ /* 0x000fea0003c00000 */
[----:B------:R0:W1:Y:S02]  /*52c0*/  SHFL.BFLY P2, R18, R17, R16, R15 ;  /* 0x0c00001011127389 */ /* 0x000064000004000f */
[----:B01----:R-:W-:Y:S01]  /*52d0*/  ENDCOLLECTIVE ;  /* 0x000000000000791b */ /* 0x003fe20003800000 */
.L_x_1158:
[----:B------:R-:W-:-:S05]  /*52e0*/  FADD.FTZ R2, R11, R2 ;  /* 0x000000020b027221 */ /* 0x000fca0000010000 */
[----:B------:R-:W-:Y:S01]  /*52f0*/  MOV R17, R2 ;  /* 0x0000000200117202 */ /* 0x000fe20000000f00 */
[----:B------:R-:W-:-:S07]  /*5300*/  IMAD.MOV.U32 R12, RZ, RZ, R18 ;  /* 0x000000ffff0c7224 */ /* 0x000fce00078e0012 */
[----:B------:R-:W-:Y:S05]  /*5310*/  WARPSYNC.COLLECTIVE R14, `(.L_x_1159) ;  /* 0x000000000e087348 */ /* 0x000fea0003c00000 */
[----:B------:R0:W1:Y:S02]  /*5320*/  SHFL.BFLY P2, R18, R17, R16, R15 ;  /* 0x0c00001011127389 */ /* 0x000064000004000f */
[----:B01----:R-:W-:Y:S01]  /*5330*/  ENDCOLLECTIVE ;  /* 0x000000000000791b */ /* 0x003fe20003800000 */
.L_x_1159:
[----:B------:R-:W-:Y:S01]  /*5340*/  FADD.FTZ R12, R13, R12 ;  /* 0x0000000c0d0c7221 */ /* 0x000fe20000010000 */
[----:B------:R-:W-:Y:S06]  /*5350*/  BRA `(.L_x_1160) ;  /* 0xffffffe800b87947 */ /* 0x000fec000383ffff */
.L_x_1139:
        /* <DEDUP_REMOVED lines=8> */
.L_x_1162:
[----:B------:R-:W-:Y:S05]  /*53e0*/  BSYNC B1 ;  /* 0x0000000000017941 */ /* 0x000fea0003800000 */
.L_x_1161:
        /* <DEDUP_REMOVED lines=8> */
.L_x_1163:
[----:B------:R-:W-:Y:S01]  /*5470*/  FADD.FTZ R9, R9, R2 ;  /* 0x0000000209097221 */ /* 0x000fe20000010000 */
[----:B------:R-:W-:-:S03]  /*5480*/  HFMA2.MMA R16, -RZ, RZ, 0, 2.384185791015625e-07 ;  /* 0x00000004ff107435 */ /* 0x000fc600000001ff */
[----:B------:R-:W-:Y:S01]  /*5490*/  IMAD.MOV.U32 R17, RZ, RZ, R9 ;  /* 0x000000ffff117224 */ /* 0x000fe200078e0009 */
[----:B------:R-:W-:-:S07]  /*54a0*/  MOV R8, R18 ;  /* 0x0000001200087202 */ /* 0x000fce0000000f00 */
[----:B------:R-:W-:Y:S05]  /*54b0*/  WARPSYNC.COLLECTIVE R14, `(.L_x_1164) ;  /* 0x000000000e087348 */ /* 0x000fea0003c00000 */
[----:B------:R0:W1:Y:S02]  /*54c0*/  SHFL.BFLY P2, R18, R17, R16, R15 ;  /* 0x0c00001011127389 */ /* 0x000064000004000f */
[----:B01----:R-:W-:Y:S01]  /*54d0*/  ENDCOLLECTIVE ;  /* 0x000000000000791b */ /* 0x003fe20003800000 */
.L_x_1164:
[----:B------:R-:W-:-:S05]  /*54e0*/  FADD.FTZ R8, R8, R3 ;  /* 0x0000000308087221 */ /* 0x000fca0000010000 */
[----:B------:R-:W-:Y:S02]  /*54f0*/  MOV R17, R8 ;  /* 0x0000000800117202 */ /* 0x000fe40000000f00 */
[----:B------:R-:W-:-:S07]  /*5500*/  MOV R10, R18 ;  /* 0x00000012000a7202 */ /* 0x000fce0000000f00 */
[----:B------:R-:W-:Y:S05]  /*5510*/  WARPSYNC.COLLECTIVE R14, `(.L_x_1165) ;  /* 0x000000000e087348 */ /* 0x000fea0003c00000 */
[----:B------:R0:W1:Y:S02]  /*5520*/  SHFL.BFLY P2, R18, R17, R16, R15 ;  /* 0x0c00001011127389 */ /* 0x000064000004000f */
[----:B01----:R-:W-:Y:S01]  /*5530*/  ENDCOLLECTIVE ;  /* 0x000000000000791b */ /* 0x003fe20003800000 */
.L_x_1165:
[----:B------:R-:W-:Y:S01]  /*5540*/  FADD.FTZ R10, R9, R10 ;  /* 0x0000000a090a7221 */ /* 0x000fe20000010000 */
[----:B------:R-:W-:-:S04]  /*5550*/  HFMA2.MMA R16, -RZ, RZ, 0, 1.1920928955078125e-07 ;  /* 0x00000002ff107435 */ /* 0x000fc800000001ff */
[----:B------:R-:W-:Y:S01]  /*5560*/  MOV R17, R10 ;  /* 0x0000000a00117202 */ /* 0x000fe20000000f00 */
[----:B------:R-:W-:-:S07]  /*5570*/  IMAD.MOV.U32 R11, RZ, RZ, R18 ;  /* 0x000000ffff0b7224 */ /* 0x000fce00078e0012 */
[----:B------:R-:W-:Y:S05]  /*5580*/  WARPSYNC.COLLECTIVE R14, `(.L_x_1166) ;  /* 0x000000000e087348 */ /* 0x000fea0003c00000 */
[----:B------:R0:W1:Y:S02]  /*5590*/  SHFL.BFLY P2, R18, R17, R16, R15 ;  /* 0x0c00001011127389 */ /* 0x000064000004000f */
[----:B01----:R-:W-:Y:S01]  /*55a0*/  ENDCOLLECTIVE ;  /* 0x000000000000791b */ /* 0x003fe20003800000 */
.L_x_1166:
[----:B------:R-:W-:-:S04]  /*55b0*/  FADD.FTZ R11, R8, R11 ;  /* 0x0000000b080b7221 */ /* 0x000fc80000010000 */
[----:B------:R-:W-:Y:S01]  /*55c0*/  IMAD.MOV.U32 R17, RZ, RZ, R11 ;  /* 0x000000ffff117224 */ /* 0x000fe200078e000b */
[----:B------:R-:W-:-:S07]  /*55d0*/  MOV R13, R18 ;  /* 0x00000012000d7202 */ /* 0x000fce0000000f00 */
[----:B------:R-:W-:Y:S05]  /*55e0*/  WARPSYNC.COLLECTIVE R14, `(.L_x_1167) ;  /* 0x000000000e087348 */ /* 0x000fea0003c00000 */
[----:B------:R0:W1:Y:S02]  /*55f0*/  SHFL.BFLY P2, R18, R17, R16, R15 ;  /* 0x0c00001011127389 */ /* 0x000064000004000f */
[----:B01----:R-:W-:Y:S01]  /*5600*/  ENDCOLLECTIVE ;  /* 0x000000000000791b */ /* 0x003fe20003800000 */
.L_x_1167:
[----:B------:R-:W-:Y:S01]  /*5610*/  FADD.FTZ R13, R10, R13 ;  /* 0x0000000d0a0d7221 */ /* 0x000fe20000010000 */
[----:B------:R-:W-:-:S04]  /*5620*/  HFMA2.MMA R16, -RZ, RZ, 0, 5.9604644775390625e-08 ;  /* 0x00000001ff107435 */ /* 0x000fc800000001ff */
[----:B------:R-:W-:Y:S02]  /*5630*/  MOV R17, R13 ;  /* 0x0000000d00117202 */ /* 0x000fe40000000f00 */
[----:B------:R-:W-:-:S07]  /*5640*/  MOV R2, R18 ;  /* 0x0000001200027202 */ /* 0x000fce0000000f00 */
[----:B------:R-:W-:Y:S05]  /*5650*/  WARPSYNC.COLLECTIVE R14, `(.L_x_1168) ;  /* 0x000000000e087348 */ /* 0x000fea0003c00000 */
[----:B------:R0:W1:Y:S02]  /*5660*/  SHFL.BFLY P2, R18, R17, R16, R15 ;  /* 0x0c00001011127389 */ /* 0x000064000004000f */
[----:B01----:R-:W-:Y:S01]  /*5670*/  ENDCOLLECTIVE ;  /* 0x000000000000791b */ /* 0x003fe20003800000 */
.L_x_1168:
[----:B------:R-:W-:-:S05]  /*5680*/  FADD.FTZ R2, R11, R2 ;  /* 0x000000020b027221 */ /* 0x000fca0000010000 */
[----:B------:R-:W-:Y:S01]  /*5690*/  MOV R17, R2 ;  /* 0x0000000200117202 */ /* 0x000fe20000000f00 */
[----:B------:R-:W-:-:S07]  /*56a0*/  IMAD.MOV.U32 R12, RZ, RZ, R18 ;  /* 0x000000ffff0c7224 */ /* 0x000fce00078e0012 */
[----:B------:R-:W-:Y:S05]  /*56b0*/  WARPSYNC.COLLECTIVE R14, `(.L_x_1169) ;  /* 0x000000000e087348 */ /* 0x000fea0003c00000 */
[----:B------:R0:W1:Y:S02]  /*56c0*/  SHFL.BFLY P2, R18, R17, R16, R15 ;  /* 0x0c00001011127389 */ /* 0x000064000004000f */
[----:B01----:R-:W-:Y:S01]  /*56d0*/  ENDCOLLECTIVE ;  /* 0x000000000000791b */ /* 0x003fe20003800000 */
.L_x_1169:
[----:B------:R-:W-:Y:S01]  /*56e0*/  FADD.FTZ R12, R13, R12 ;  /* 0x0000000c0d0c7221 */ /* 0x000fe20000010000 */
[----:B------:R-:W-:Y:S06]  /*56f0*/  BRA `(.L_x_1170) ;  /* 0xffffffe800747947 */ /* 0x000fec000383ffff */
.L_x_1140:
        /* <DEDUP_REMOVED lines=8> */
.L_x_1172:
[----:B------:R-:W-:Y:S05]  /*5780*/  BSYNC B0 ;  /* 0x0000000000007941 */ /* 0x000fea0003800000 */
.L_x_1171:
        /* <DEDUP_REMOVED lines=11> */
.L_x_1173:
        /* <DEDUP_REMOVED lines=17> */
.L_x_1174:
[----:B------:R-:W-:Y:S02]  /*5950*/  MOV R17, R5 ;  /* 0x0000000500117202 */ /* 0x000fe40000000f00 */
[----:B------:R-:W-:-:S07]  /*5960*/  MOV R9, R18 ;  /* 0x0000001200097202 */ /* 0x000fce0000000f00 */
[----:B------:R-:W-:Y:S05]  /*5970*/  WARPSYNC.COLLECTIVE R14, `(.L_x_1175) ;  /* 0x000000000e087348 */ /* 0x000fea0003c00000 */
[----:B------:R0:W1:Y:S02]  /*5980*/  SHFL.BFLY P2, R18, R17, R16, R15 ;  /* 0x0c00001011127389 */ /* 0x000064000004000f */
[----:B01----:R-:W-:Y:S01]  /*5990*/  ENDCOLLECTIVE ;  /* 0x000000000000791b */ /* 0x003fe20003800000 */
.L_x_1175:
        /* <DEDUP_REMOVED lines=11> */
.L_x_1176:
[----:B------:R-:W-:Y:S01]  /*5a50*/  MOV R17, R3 ;  /* 0x0000000300117202 */ /* 0x000fe20000000f00 */
[----:B------:R-:W-:-:S07]  /*5a60*/  IMAD.MOV.U32 R7, RZ, RZ, R18 ;  /* 0x000000ffff077224 */ /* 0x000fce00078e0012 */
[----:B------:R-:W-:Y:S05]  /*5a70*/  WARPSYNC.COLLECTIVE R14, `(.L_x_1177) ;  /* 0x000000000e087348 */ /* 0x000fea0003c00000 */
[----:B------:R0:W1:Y:S02]  /*5a80*/  SHFL.BFLY P2, R18, R17, R16, R15 ;  /* 0x0c00001011127389 */ /* 0x000064000004000f */
[----:B01----:R-:W-:Y:S01]  /*5a90*/  ENDCOLLECTIVE ;  /* 0x000000000000791b */ /* 0x003fe20003800000 */
.L_x_1177:
[----:B------:R-:W-:Y:S01]  /*5aa0*/  FADD.FTZ R4, R22, R7 ;  /* 0x0000000716047221 */ /* 0x000fe20000010000 */
[----:B------:R-:W-:-:S04]  /*5ab0*/  HFMA2.MMA R16, -RZ, RZ, 0, 5.9604644775390625e-08 ;  /* 0x00000001ff107435 */ /* 0x000fc800000001ff */
[----:B------:R-:W-:Y:S01]  /*5ac0*/  MOV R17, R4 ;  /* 0x0000000400117202 */ /* 0x000fe20000000f00 */
[----:B------:R-:W-:-:S07]  /*5ad0*/  FADD.FTZ R3, R3, R18 ;  /* 0x0000001203037221 */ /* 0x000fce0000010000 */
[----:B------:R-:W-:Y:S05]  /*5ae0*/  WARPSYNC.COLLECTIVE R14, `(.L_x_1178) ;  /* 0x000000000e087348 */ /* 0x000fea0003c00000 */
[----:B------:R0:W1:Y:S02]  /*5af0*/  SHFL.BFLY P2, R18, R17, R16, R15 ;  /* 0x0c00001011127389 */ /* 0x000064000004000f */
[----:B01----:R-:W-:Y:S01]  /*5b00*/  ENDCOLLECTIVE ;  /* 0x000000000000791b */ /* 0x003fe20003800000 */
.L_x_1178:
[----:B------:R-:W-:Y:S01]  /*5b10*/  MOV R17, R3 ;  /* 0x0000000300117202 */ /* 0x000fe20000000f00 */
[----:B------:R-:W-:-:S07]  /*5b20*/  IMAD.MOV.U32 R5, RZ, RZ, R18 ;  /* 0x000000ffff057224 */ /* 0x000fce00078e0012 */
[----:B------:R-:W-:Y:S05]  /*5b30*/  WARPSYNC.COLLECTIVE R14, `(.L_x_1179) ;  /* 0x000000000e087348 */ /* 0x000fea0003c00000 */
[----:B------:R0:W1:Y:S02]  /*5b40*/  SHFL.BFLY P2, R18, R17, R16, R15 ;  /* 0x0c00001011127389 */ /* 0x000064000004000f */
[----:B01----:R-:W-:Y:S01]  /*5b50*/  ENDCOLLECTIVE ;  /* 0x000000000000791b */ /* 0x003fe20003800000 */
.L_x_1179:
[----:B------:R-:W-:Y:S01]  /*5b60*/  FADD.FTZ R4, R4, R5 ;  /* 0x0000000504047221 */ /* 0x000fe20000010000 */
[----:B------:R-:W-:Y:S01]  /*5b70*/  MOV R17, R21 ;  /* 0x0000001500117202 */ /* 0x000fe20000000f00 */
[----:B------:R-:W-:Y:S01]  /*5b80*/  IMAD.MOV.U32 R16, RZ, RZ, 0x8 ;  /* 0x00000008ff107424 */ /* 0x000fe200078e00ff */
[----:B------:R-:W-:-:S07]  /*5b90*/  MOV R6, R18 ;  /* 0x0000001200067202 */ /* 0x000fce0000000f00 */
[----:B------:R-:W-:Y:S05]  /*5ba0*/  WARPSYNC.COLLECTIVE R14, `(.L_x_1180) ;  /* 0x000000000e087348 */ /* 0x000fea0003c00000 */
[----:B------:R0:W1:Y:S02]  /*5bb0*/  SHFL.BFLY P2, R18, R17, R16, R15 ;  /* 0x0c00001011127389 */ /* 0x000064000004000f */
[----:B01----:R-:W-:Y:S01]  /*5bc0*/  ENDCOLLECTIVE ;  /* 0x000000000000791b */ /* 0x003fe20003800000 */
.L_x_1180:
[----:B------:R-:W-:Y:S01]  /*5bd0*/  FADD.FTZ R32, R3, R6 ;  /* 0x0000000603207221 */ /* 0x000fe20000010000 */
[----:B------:R-:W-:Y:S02]  /*5be0*/  MOV R17, R24 ;  /* 0x0000001800117202 */ /* 0x000fe40000000f00 */
[----:B------:R-:W-:-:S07]  /*5bf0*/  MOV R20, R18 ;  /* 0x0000001200147202 */ /* 0x000fce0000000f00 */
[----:B------:R-:W-:Y:S05]  /*5c00*/  WARPSYNC.COLLECTIVE R14, `(.L_x_1181) ;  /* 0x000000000e087348 */ /* 0x000fea0003c00000 */
[----:B------:R0:W1:Y:S02]  /*5c10*/  SHFL.BFLY P2, R18, R17, R16, R15 ;  /* 0x0c00001011127389 */ /* 0x000064000004000f */
[----:B01----:R-:W-:Y:S01]  /*5c20*/  ENDCOLLECTIVE ;  /* 0x000000000000791b */ /* 0x003fe20003800000 */
.L_x_1181:
[----:B------:R-:W-:Y:S01]  /*5c30*/  FADD.FTZ R20, R20, R21 ;  /* 0x0000001514147221 */ /* 0x000fe20000010000 */
[----:B------:R-:W-:-:S04]  /*5c40*/  HFMA2.MMA R16, -RZ, RZ, 0, 2.384185791015625e-07 ;  /* 0x00000004ff107435 */ /* 0x000fc800000001ff */
[----:B------:R-:W-:Y:S02]  /*5c50*/  MOV R17, R20 ;  /* 0x0000001400117202 */ /* 0x000fe40000000f00 */
[----:B------:R-:W-:-:S07]  /*5c60*/  MOV R19, R18 ;  /* 0x0000001200137202 */ /* 0x000fce0000000f00 */
[----:B------:R-:W-:Y:S05]  /*5c70*/  WARPSYNC.COLLECTIVE R14, `(.L_x_1182) ;  /* 0x000000000e087348 */ /* 0x000fea0003c00000 */
[----:B------:R0:W1:Y:S02]  /*5c80*/  SHFL.BFLY P2, R18, R17, R16, R15 ;  /* 0x0c00001011127389 */ /* 0x000064000004000f */
[----:B01----:R-:W-:Y:S01]  /*5c90*/  ENDCOLLECTIVE ;  /* 0x000000000000791b */ /* 0x003fe20003800000 */
.L_x_1182:
[----:B------:R-:W-:-:S04]  /*5ca0*/  FADD.FTZ R19, R19, R24 ;  /* 0x0000001813137221 */ /* 0x000fc80000010000 */
[----:B------:R-:W-:Y:S01]  /*5cb0*/  IMAD.MOV.U32 R17, RZ, RZ, R19 ;  /* 0x000000ffff117224 */ /* 0x000fe200078e0013 */
[----:B------:R-:W-:-:S07]  /*5cc0*/  MOV R21, R18 ;  /* 0x0000001200157202 */ /* 0x000fce0000000f00 */
[----:B------:R-:W-:Y:S05]  /*5cd0*/  WARPSYNC.COLLECTIVE R14, `(.L_x_1183) ;  /* 0x000000000e087348 */ /* 0x000fea0003c00000 */
[----:B------:R0:W1:Y:S02]  /*5ce0*/  SHFL.BFLY P2, R18, R17, R16, R15 ;  /* 0x0c00001011127389 */ /* 0x000064000004000f */
[----:B01----:R-:W-:Y:S01]  /*5cf0*/  ENDCOLLECTIVE ;  /* 0x000000000000791b */ /* 0x003fe20003800000 */
.L_x_1183:
        /* <DEDUP_REMOVED lines=10> */
.L_x_1184:
[----:B------:R0:W1:Y:S04]  /*5da0*/  @!P0 LDS R23, [R9] ;  /* 0x0000000009178984 */ /* 0x0000680000000800 */
[----:B------:R0:W2:Y:S01]  /*5db0*/  @!P0 LDS R25, [R9+0x500] ;  /* 0x0005000009198984 */ /* 0x0000a20000000800 */
[----:B------:R-:W-:Y:S02]  /*5dc0*/  MOV R17, R22 ;  /* 0x0000001600117202 */ /* 0x000fe40000000f00 */
[----:B------:R-:W-:-:S07]  /*5dd0*/  MOV R8, R18 ;  /* 0x0000001200087202 */ /* 0x000fce0000000f00 */
[----:B012---:R-:W-:Y:S05]  /*5de0*/  WARPSYNC.COLLECTIVE R14, `(.L_x_1185) ;  /* 0x000000000e087348 */ /* 0x007fea0003c00000 */
[----:B------:R3:W4:Y:S02]  /*5df0*/  SHFL.BFLY P2, R18, R17, R16, R15 ;  /* 0x0c00001011127389 */ /* 0x000724000004000f */
[----:B01234-:R-:W-:Y:S01]  /*5e00*/  ENDCOLLECTIVE ;  /* 0x000000000000791b */ /* 0x01ffe20003800000 */
.L_x_1185:
        /* <DEDUP_REMOVED lines=10> */
.L_x_1186:
        /* <DEDUP_REMOVED lines=8> */
.L_x_1187:
[----:B------:R-:W-:Y:S01]  /*5f30*/  FADD.FTZ R20, R21, R20 ;  /* 0x0000001415147221 */ /* 0x000fe20000010000 */
[----:B------:R-:W-:Y:S01]  /*5f40*/  HFMA2.MMA R16, -RZ, RZ, 0, 4.76837158203125e-07 ;  /* 0x00000008ff107435 */ /* 0x000fe200000001ff */
[----:B------:R-:W-:Y:S02]  /*5f50*/  MOV R17, R12 ;  /* 0x0000000c00117202 */ /* 0x000fe40000000f00 */
[----:B------:R-:W-:-:S08]  /*5f60*/  MOV R19, R18 ;  /* 0x0000001200137202 */ /* 0x000fd00000000f00 */
[----:B------:R-:W-:Y:S05]  /*5f70*/  WARPSYNC.COLLECTIVE R14, `(.L_x_1188) ;  /* 0x000000000e087348 */ /* 0x000fea0003c00000 */
[----:B------:R0:W1:Y:S02]  /*5f80*/  SHFL.BFLY P2, R18, R17, R16, R15 ;  /* 0x0c00001011127389 */ /* 0x000064000004000f */
[----:B01----:R-:W-:Y:S01]  /*5f90*/  ENDCOLLECTIVE ;  /* 0x000000000000791b */ /* 0x003fe20003800000 */
.L_x_1188:
[----:B------:R-:W-:Y:S01]  /*5fa0*/  FADD.FTZ R19, R22, R19 ;  /* 0x0000001316137221 */ /* 0x000fe20000010000 */
[----:B------:R-:W-:Y:S01]  /*5fb0*/  MOV R17, R11 ;  /* 0x0000000b00117202 */ /* 0x000fe20000000f00 */
[----:B------:R-:W-:-:S07]  /*5fc0*/  IMAD.MOV.U32 R13, RZ, RZ, R18 ;  /* 0x000000ffff0d7224 */ /* 0x000fce00078e0012 */
[----:B------:R-:W-:Y:S05]  /*5fd0*/  WARPSYNC.COLLECTIVE R14, `(.L_x_1189) ;  /* 0x000000000e087348 */ /* 0x000fea0003c00000 */
[----:B------:R0:W1:Y:S02]  /*5fe0*/  SHFL.BFLY P2, R18, R17, R16, R15 ;  /* 0x0c00001011127389 */ /* 0x000064000004000f */
[----:B01----:R-:W-:Y:S01]  /*5ff0*/  ENDCOLLECTIVE ;  /* 0x000000000000791b */ /* 0x003fe20003800000 */
.L_x_1189:
[----:B------:R-:W-:Y:S01]  /*6000*/  FADD.FTZ R13, R13, R12 ;  /* 0x0000000c0d0d7221 */ /* 0x000fe20000010000 */
[----:B------:R-:W-:-:S03]  /*6010*/  HFMA2.MMA R16, -RZ, RZ, 0, 2.384185791015625e-07 ;  /* 0x00000004ff107435 */ /* 0x000fc600000001ff */
[----:B------:R-:W-:Y:S01]  /*6020*/  IMAD.MOV.U32 R17, RZ, RZ, R13 ;  /* 0x000000ffff117224 */ /* 0x000fe200078e000d */
[----:B------:R-:W-:-:S07]  /*6030*/  MOV R26, R18 ;  /* 0x00000012001a7202 */ /* 0x000fce0000000f00 */
[----:B------:R-:W-:Y:S05]  /*6040*/  WARPSYNC.COLLECTIVE R14, `(.L_x_1190) ;  /* 0x000000000e087348 */ /* 0x000fea0003c00000 */
[----:B------:R0:W1:Y:S02]  /*6050*/  SHFL.BFLY P2, R18, R17, R16, R15 ;  /* 0x0c00001011127389 */ /* 0x000064000004000f */
[----:B01----:R-:W-:Y:S01]  /*6060*/  ENDCOLLECTIVE ;  /* 0x000000000000791b */ /* 0x003fe20003800000 */
.L_x_1190:
[----:B------:R-:W-:-:S05]  /*6070*/  FADD.FTZ R23, R26, R11 ;  /* 0x0000000b1a177221 */ /* 0x000fca0000010000 */
[----:B------:R-:W-:Y:S02]  /*6080*/  MOV R17, R23 ;  /* 0x0000001700117202 */ /* 0x000fe40000000f00 */
[----:B------:R-:W-:-:S07]  /*6090*/  MOV R12, R18 ;  /* 0x00000012000c7202 */ /* 0x000fce0000000f00 */
[----:B------:R-:W-:Y:S05]  /*60a0*/  WARPSYNC.COLLECTIVE R14, `(.L_x_1191) ;  /* 0x000000000e087348 */ /* 0x000fea0003c00000 */
[----:B------:R0:W1:Y:S02]  /*60b0*/  SHFL.BFLY P2, R18, R17, R16, R15 ;  /* 0x0c00001011127389 */ /* 0x000064000004000f */
[----:B01----:R-:W-:Y:S01]  /*60c0*/  ENDCOLLECTIVE ;  /* 0x000000000000791b */ /* 0x003fe20003800000 */
.L_x_1191:
        /* <DEDUP_REMOVED lines=10> */
.L_x_1192:
        /* <DEDUP_REMOVED lines=8> */
.L_x_1193:
        /* <DEDUP_REMOVED lines=8> */
.L_x_1194:
        /* <DEDUP_REMOVED lines=11> */
.L_x_1195:
        /* <DEDUP_REMOVED lines=10> */
.L_x_1196:
[----:B------:R-:W-:Y:S01]  /*63c0*/  FADD.FTZ R26, R26, R29 ;  /* 0x0000001d1a1a7221 */ /* 0x000fe20000010000 */
[----:B------:R-:W-:Y:S01]  /*63d0*/  @!P0 IMAD.WIDE R6, R25, 0x2, R6 ;  /* 0x0000000219068825 */ /* 0x000fe200078e0206 */
[----:B------:R-:W-:-:S03]  /*63e0*/  MOV R17, R8 ;  /* 0x0000000800117202 */ /* 0x000fc60000000f00 */
[----:B------:R-:W-:-:S07]  /*63f0*/  IMAD.MOV.U32 R30, RZ, RZ, R18 ;  /* 0x000000ffff1e7224 */ /* 0x000fce00078e0012 */
[----:B------:R-:W-:Y:S05]  /*6400*/  WARPSYNC.COLLECTIVE R14, `(.L_x_1197) ;  /* 0x000000000e087348 */ /* 0x000fea0003c00000 */
[----:B------:R0:W1:Y:S02]  /*6410*/  SHFL.BFLY P2, R18, R17, R16, R15 ;  /* 0x0c00001011127389 */ /* 0x000064000004000f */
[----:B01----:R-:W-:Y:S01]  /*6420*/  ENDCOLLECTIVE ;  /* 0x000000000000791b */ /* 0x003fe20003800000 */
.L_x_1197:
[----:B------:R-:W-:Y:S01]  /*6430*/  FADD.FTZ R30, R30, R9 ;  /* 0x000000091e1e7221 */ /* 0x000fe20000010000 */
[----:B------:R-:W-:-:S03]  /*6440*/  HFMA2.MMA R16, -RZ, RZ, 0, 2.384185791015625e-07 ;  /* 0x00000004ff107435 */ /* 0x000fc600000001ff */
[----:B------:R-:W-:Y:S01]  /*6450*/  IMAD.MOV.U32 R17, RZ, RZ, R30 ;  /* 0x000000ffff117224 */ /* 0x000fe200078e001e */
[----:B------:R-:W-:-:S07]  /*6460*/  MOV R11, R18 ;  /* 0x00000012000b7202 */ /* 0x000fce0000000f00 */
[----:B------:R-:W-:Y:S05]  /*6470*/  WARPSYNC.COLLECTIVE R14, `(.L_x_1198) ;  /* 0x000000000e087348 */ /* 0x000fea0003c00000 */
[----:B------:R0:W1:Y:S02]  /*6480*/  SHFL.BFLY P2, R18, R17, R16, R15 ;  /* 0x0c00001011127389 */ /* 0x000064000004000f */
[----:B01----:R-:W-:Y:S01]  /*6490*/  ENDCOLLECTIVE ;  /* 0x000000000000791b */ /* 0x003fe20003800000 */
.L_x_1198:
[----:B------:R-:W-:Y:S02]  /*64a0*/  FADD.FTZ R24, R11, R8 ;  /* 0x000000080b187221 */ /* 0x000fe40000010000 */
[----:B------:R-:W0:Y:S03]  /*64b0*/  @!P0 LDC.64 R10, c[0x0][0x220] ;  /* 0x00008800ff0a8b82 */ /* 0x000e260000000a00 */
[----:B------:R-:W-:Y:S02]  /*64c0*/  MOV R17, R24 ;  /* 0x0000001800117202 */ /* 0x000fe40000000f00 */
[----:B------:R-:W-:-:S07]  /*64d0*/  MOV R9, R18 ;  /* 0x0000001200097202 */ /* 0x000fce0000000f00 */
[----:B0-----:R-:W-:Y:S05]  /*64e0*/  WARPSYNC.COLLECTIVE R14, `(.L_x_1199) ;  /* 0x000000000e087348 */ /* 0x001fea0003c00000 */
[----:B------:R1:W2:Y:S02]  /*64f0*/  SHFL.BFLY P2, R18, R17, R16, R15 ;  /* 0x0c00001011127389 */ /* 0x0002a4000004000f */
[----:B012---:R-:W-:Y:S01]  /*6500*/  ENDCOLLECTIVE ;  /* 0x000000000000791b */ /* 0x007fe20003800000 */
.L_x_1199:
        /* <DEDUP_REMOVED lines=9> */
.L_x_1200:
        /* <DEDUP_REMOVED lines=11> */
.L_x_1201:
        /* <DEDUP_REMOVED lines=14> */
.L_x_1202:
        /* <DEDUP_REMOVED lines=11> */
.L_x_1203:
[----:B------:R-:W-:Y:S01]  /*67e0*/  FADD.FTZ R21, R30, R21 ;  /* 0x000000151e157221 */ /* 0x000fe20000010000 */
[----:B------:R-:W-:Y:S06]  /*67f0*/  BRA `(.L_x_1204) ;  /* 0xffffffe000e07947 */ /* 0x000fec000383ffff */
.L_x_1205:
        /* <DEDUP_REMOVED lines=16> */
.L_x_3841:


//--------------------- .text._ZN13group_norm_v218gn_bwd_cuda_kernelI13__nv_bfloat16Li320ELi1ELi16ELi20ELi1024ELb1ELb1ELi16ELi320ELi320ELi4ELb1ELi2ELb0ELb0ELNS_15WgradSyncMethodE3ENS_16CompileConditionILi900EEEEEvPT_S6_S6_PKS5_S8_S8_S8_PKfflPfPj --------------------------
	.section	.text._ZN13group_norm_v218gn_bwd_cuda_kernelI13__nv_bfloat16Li320ELi1ELi16ELi20ELi1024ELb1ELb1ELi16ELi320ELi320ELi4ELb1ELi2ELb0ELb0ELNS_15WgradSyncMethodE3ENS_16CompileConditionILi900EEEEEvPT_S6_S6_PKS5_S8_S8_S8_PKfflPfPj,"ax",@progbits
	.align	128
        .global         _ZN13group_norm_v218gn_bwd_cuda_kernelI13__nv_bfloat16Li320ELi1ELi16ELi20ELi1024ELb1ELb1ELi16ELi320ELi320ELi4ELb1ELi2ELb0ELb0ELNS_15WgradSyncMethodE3ENS_16CompileConditionILi900EEEEEvPT_S6_S6_PKS5_S8_S8_S8_PKfflPfPj
        .type           _ZN13group_norm_v218gn_bwd_cuda_kernelI13__nv_bfloat16Li320ELi1ELi16ELi20ELi1024ELb1ELb1ELi16ELi320ELi320ELi4ELb1ELi2ELb0ELb0ELNS_15WgradSyncMethodE3ENS_16CompileConditionILi900EEEEEvPT_S6_S6_PKS5_S8_S8_S8_PKfflPfPj,@function
        .size           _ZN13group_norm_v218gn_bwd_cuda_kernelI13__nv_bfloat16Li320ELi1ELi16ELi20ELi1024ELb1ELb1ELi16ELi320ELi320ELi4ELb1ELi2ELb0ELb0ELNS_15WgradSyncMethodE3ENS_16CompileConditionILi900EEEEEvPT_S6_S6_PKS5_S8_S8_S8_PKfflPfPj,(.L_x_3842 - _ZN13group_norm_v218gn_bwd_cuda_kernelI13__nv_bfloat16Li320ELi1ELi16ELi20ELi1024ELb1ELb1ELi16ELi320ELi320ELi4ELb1ELi2ELb0ELb0ELNS_15WgradSyncMethodE3ENS_16CompileConditionILi900EEEEEvPT_S6_S6_PKS5_S8_S8_S8_PKfflPfPj)
        .other          _ZN13group_norm_v218gn_bwd_cuda_kernelI13__nv_bfloat16Li320ELi1ELi16ELi20ELi1024ELb1ELb1ELi16ELi320ELi320ELi4ELb1ELi2ELb0ELb0ELNS_15WgradSyncMethodE3ENS_16CompileConditionILi900EEEEEvPT_S6_S6_PKS5_S8_S8_S8_PKfflPfPj,@"STO_CUDA_ENTRY STV_DEFAULT"
_ZN13group_norm_v218gn_bwd_cuda_kernelI13__nv_bfloat16Li320ELi1ELi16ELi20ELi1024ELb1ELb1ELi16ELi320ELi320ELi4ELb1ELi2ELb0ELb0ELNS_15WgradSyncMethodE3ENS_16CompileConditionILi900EEEEEvPT_S6_S6_PKS5_S8_S8_S8_PKfflPfPj:
.text._ZN13group_norm_v218gn_bwd_cuda_kernelI13__nv_bfloat16Li320ELi1ELi16ELi20ELi1024ELb1ELb1ELi16ELi320ELi320ELi4ELb1ELi2ELb0ELb0ELNS_15WgradSyncMethodE3ENS_16CompileConditionILi900EEEEEvPT_S6_S6_PKS5_S8_S8_S8_PKfflPfPj:
[----:B------:R-:W-:Y:S01]  /*0000*/  LDC R1, c[0x0][0x28] ;  /* 0x00000a00ff017b82 */ /* 0x000fe20000000800 */
[----:B------:R-:W0:Y:S01]  /*0010*/  S2R R43, SR_CTAID.Y ;  /* 0x00000000002b7919 */ /* 0x000e220000002600 */
[----:B------:R-:W-:Y:S01]  /*0020*/  ULDC.64 UR4, c[0x0][0x258] ;  /* 0x0000960000047ab9 */ /* 0x000fe20000000a00 */
[----:B------:R-:W-:Y:S01]  /*0030*/  ULDC.64 UR8, c[0x0][0x208] ;  /* 0x0000820000087ab9 */ /* 0x000fe20000000a00 */
[----:B------:R-:W-:Y:S01]  /*0040*/  MOV R28, UR4 ;  /* 0x00000004001c7c02 */ /* 0x000fe20008000f00 */
[----:B------:R-:W1:Y:S01]  /*0050*/  S2R R0, SR_CTAID.X ;  /* 0x0000000000007919 */ /* 0x000e620000002500 */
[----:B------:R-:W-:Y:S01]  /*0060*/  MOV R29, UR5 ;  /* 0x00000005001d7c02 */ /* 0x000fe20008000f00 */
[----:B------:R-:W-:Y:S01]  /*0070*/  HFMA2.MMA R90, -RZ, RZ, 0, 0 ;  /* 0x00000000ff5a7435 */ /* 0x000fe200000001ff */
        /* <DEDUP_REMOVED lines=21> */
.L_x_1208:
[----:B------:R-:W2:Y:S04]  /*01d0*/  LD.E.STRONG.GPU R4, desc[UR8][R2.64] ;  /* 0x0000000802047980 */ /* 0x000ea8000c10f900 */
[----:B--2---:R-:W-:Y:S01]  /*01e0*/  CCTL.IVALL ;  /* 0x00000000ff00798f */ /* 0x004fe20002000000 */
[----:B------:R-:W-:Y:S05]  /*01f0*/  YIELD ;  /* 0x0000000000007946 */ /* 0x000fea0003800000 */
[----:B-----5:R-:W-:-:S04]  /*0200*/  LOP3.LUT R4, R4, R5, RZ, 0x3c, !PT ;  /* 0x0000000504047212 */ /* 0x020fc800078e3cff */
[----:B------:R-:W-:-:S13]  /*0210*/  ISETP.GT.AND P0, PT, R4, -0x1, PT ;  /* 0xffffffff0400780c */ /* 0x000fda0003f04270 */
[----:B------:R-:W-:Y:S05]  /*0220*/  @P0 BRA `(.L_x_1208) ;  /* 0xfffffffc00e80947 */ /* 0x000fea000383ffff */
.L_x_1207:
[----:B------:R-:W-:Y:S05]  /*0230*/  WARPSYNC.ALL ;  /* 0x0000000000007948 */ /* 0x000fea0003800000 */
[----:B------:R-:W-:Y:S06]  /*0240*/  BAR.SYNC.DEFER_BLOCKING 0x0 ;  /* 0x0000000000007b1d */ /* 0x000fec0000010000 */
[----:B------:R-:W-:Y:S05]  /*0250*/  BRA `(.L_x_1209) ;  /* 0x0000003400987947 */ /* 0x000fea0003800000 */
.L_x_1206:
        /* <DEDUP_REMOVED lines=8> */
[----:B--2---:R-:W-:Y:S01]  /*02e0*/  IMAD.WIDE R6, R42, 0x2, R8 ;  /* 0x000000022a067825 */ /* 0x004fe200078e0208 */
[----:B------:R0:W2:Y:S04]  /*02f0*/  LDG.E.64.CONSTANT R52, desc[UR8][R4.64] ;  /* 0x0000000804347981 */ /* 0x0000a8000c1e9b00 */
[----:B------:R1:W3:Y:S01]  /*0300*/  LDG.E.64.CONSTANT R12, desc[UR8][R6.64] ;  /* 0x00000008060c7981 */ /* 0x0002e2000c1e9b00 */
[----:B------:R-:W-:Y:S01]  /*0310*/  SHF.R.S32.HI R9, RZ, 0x1f, R2 ;  /* 0x0000001fff097819 */ /* 0x000fe20000011402 */
[----:B------:R-:W-:Y:S01]  /*0320*/  IMAD.WIDE.U32 R46, R10, -0x33333333, RZ ;  /* 0xcccccccd0a2e7825 */ /* 0x000fe200078e00ff */
[----:B------:R-:W-:Y:S01]  /*0330*/  MOV R3, 0x400 ;  /* 0x0000040000037802 */ /* 0x000fe20000000f00 */
[----:B------:R-:W4:Y:S01]  /*0340*/  S2R R14, SR_CgaCtaId ;  /* 0x00000000000e7919 */ /* 0x000f220000008800 */
[----:B------:R-:W-:-:S02]  /*0350*/  LEA.HI R8, R9, R2, RZ, 0x2 ;  /* 0x0000000209087211 */ /* 0x000fc400078f10ff */
[----:B------:R-:W-:Y:S02]  /*0360*/  CS2R R26, SRZ ;  /* 0x00000000001a7805 */ /* 0x000fe4000001ff00 */
[----:B------:R-:W-:Y:S02]  /*0370*/  IADD3 R45, R3, 0x2800, RZ ;  /* 0x00002800032d7810 */ /* 0x000fe40007ffe0ff */
[----:B------:R-:W-:Y:S02]  /*0380*/  CS2R R24, SRZ ;  /* 0x0000000000187805 */ /* 0x000fe4000001ff00 */
[----:B------:R-:W-:Y:S02]  /*0390*/  SHF.L.U32 R3, R0, 0x4, RZ ;  /* 0x0000000400037819 */ /* 0x000fe400000006ff */
[----:B------:R-:W-:Y:S02]  /*03a0*/  CS2R R22, SRZ ;  /* 0x0000000000167805 */ /* 0x000fe4000001ff00 */
[----:B------:R-:W-:-:S02]  /*03b0*/  SHF.R.S32.HI R44, RZ, 0x2, R8 ;  /* 0x00000002ff2c7819 */ /* 0x000fc40000011408 */
[----:B------:R-:W-:Y:S02]  /*03c0*/  CS2R R20, SRZ ;  /* 0x0000000000147805 */ /* 0x000fe4000001ff00 */
[----:B------:R-:W-:Y:S01]  /*03d0*/  LOP3.LUT R3, R3, 0x3f0, RZ, 0xc0, !PT ;  /* 0x000003f003037812 */ /* 0x000fe200078ec0ff */
[----:B------:R-:W-:Y:S01]  /*03e0*/  UMOV UR4, URZ ;  /* 0x0000003f00047c82 */ /* 0x000fe20008000000 */
[C---:B0-----:R-:W-:Y:S01]  /*03f0*/  IADD3 R4, R44.reuse, 0x50, RZ ;  /* 0x000000502c047810 */ /* 0x041fe20007ffe0ff */
[C---:B------:R-:W-:Y:S01]  /*0400*/  VIADD R5, R44.reuse, 0xa0 ;  /* 0x000000a02c057836 */ /* 0x040fe20000000000 */
[----:B-1----:R-:W-:Y:S02]  /*0410*/  IADD3 R7, R44, 0xf0, RZ ;  /* 0x000000f02c077810 */ /* 0x002fe40007ffe0ff */
[----:B------:R-:W-:Y:S02]  /*0420*/  SHF.R.U32.HI R46, RZ, 0x2, R47 ;  /* 0x00000002ff2e7819 */ /* 0x000fe4000001162f */
[----:B------:R-:W-:-:S02]  /*0430*/  IADD3 R55, R3, R16, RZ ;  /* 0x0000001003377210 */ /* 0x000fc40007ffe0ff */
[----:B------:R-:W-:Y:S02]  /*0440*/  SHF.R.S32.HI R3, RZ, 0x1f, R4 ;  /* 0x0000001fff037819 */ /* 0x000fe40000011404 */
[----:B------:R-:W-:Y:S01]  /*0450*/  SHF.R.S32.HI R6, RZ, 0x1f, R5 ;  /* 0x0000001fff067819 */ /* 0x000fe20000011405 */
[----:B------:R-:W-:Y:S01]  /*0460*/  IMAD R55, R55, 0x140, RZ ;  /* 0x0000014037377824 */ /* 0x000fe200078e02ff */
[----:B------:R-:W-:Y:S02]  /*0470*/  LEA.HI R4, R3, R4, RZ, 0x2 ;  /* 0x0000000403047211 */ /* 0x000fe400078f10ff */
[----:B------:R-:W-:Y:S02]  /*0480*/  LEA.HI R9, R9, R2, RZ, 0x4 ;  /* 0x0000000209097211 */ /* 0x000fe400078f20ff */
[----:B------:R-:W-:Y:S02]  /*0490*/  LOP3.LUT R3, R8, 0xfffffffc, RZ, 0xc0, !PT ;  /* 0xfffffffc08037812 */ /* 0x000fe400078ec0ff */
[----:B------:R-:W-:-:S02]  /*04a0*/  LEA.HI R6, R6, R5, RZ, 0x2 ;  /* 0x0000000506067211 */ /* 0x000fc400078f10ff */
[----:B------:R-:W-:Y:S02]  /*04b0*/  SHF.R.U32.HI R48, RZ, 0x4, R9 ;  /* 0x00000004ff307819 */ /* 0x000fe40000011609 */
[----:B----4-:R-:W-:Y:S02]  /*04c0*/  LEA R45, R14, R45, 0x18 ;  /* 0x0000002d0e2d7211 */ /* 0x010fe400078ec0ff */
[----:B------:R-:W-:Y:S02]  /*04d0*/  IADD3 R3, -R3, R2, RZ ;  /* 0x0000000203037210 */ /* 0x000fe40007ffe1ff */
[----:B------:R-:W-:Y:S01]  /*04e0*/  SHF.R.U32.HI R4, RZ, 0x2, R4 ;  /* 0x00000002ff047819 */ /* 0x000fe20000011604 */
[----:B------:R-:W-:Y:S01]  /*04f0*/  IMAD R47, R10, 0x28, R45 ;  /* 0x000000280a2f7824 */ /* 0x000fe200078e022d */
[----:B------:R-:W-:Y:S02]  /*0500*/  SHF.R.S32.HI R10, RZ, 0x1f, R7 ;  /* 0x0000001fff0a7819 */ /* 0x000fe40000011407 */
[----:B------:R-:W-:-:S02]  /*0510*/  SHF.R.U32.HI R6, RZ, 0x2, R6 ;  /* 0x00000002ff067819 */ /* 0x000fc40000011606 */
[----:B------:R-:W-:Y:S02]  /*0520*/  LEA.HI R10, R10, R7, RZ, 0x2 ;  /* 0x000000070a0a7211 */ /* 0x000fe400078f10ff */
[C---:B------:R-:W-:Y:S02]  /*0530*/  LOP3.LUT R48, R3.reuse, 0x3, R48, 0x78, !PT ;  /* 0x0000000303307812 */ /* 0x040fe400078e7830 */
[----:B------:R-:W-:Y:S02]  /*0540*/  SHF.R.U32.HI R10, RZ, 0x2, R10 ;  /* 0x00000002ff0a7819 */ /* 0x000fe4000001160a */
[C---:B------:R-:W-:Y:S02]  /*0550*/  LOP3.LUT R49, R3.reuse, 0x3, R4, 0x78, !PT ;  /* 0x0000000303317812 */ /* 0x040fe400078e7804 */
[C---:B------:R-:W-:Y:S02]  /*0560*/  LOP3.LUT R50, R3.reuse, 0x3, R6, 0x78, !PT ;  /* 0x0000000303327812 */ /* 0x040fe400078e7806 */
[----:B------:R-:W-:-:S02]  /*0570*/  LOP3.LUT R51, R3, 0x3, R10, 0x78, !PT ;  /* 0x0000000303337812 */ /* 0x000fc400078e780a */
[----:B------:R-:W-:Y:S02]  /*0580*/  LEA R47, R16, R47, 0x3 ;  /* 0x0000002f102f7211 */ /* 0x000fe400078e18ff */
[----:B--2---:R-:W-:Y:S02]  /*0590*/  PRMT R57, R52, 0x7632, R57 ;  /* 0x0000763234397816 */ /* 0x004fe40000000039 */
[----:B------:R-:W-:Y:S02]  /*05a0*/  PRMT R59, R53, 0x7632, R59 ;  /* 0x00007632353b7816 */ /* 0x000fe4000000003b */
[----:B---3--:R-:W-:Y:S01]  /*05b0*/  PRMT R56, R12, 0x7632, R56 ;  /* 0x000076320c387816 */ /* 0x008fe20000000038 */
[C---:B------:R-:W-:Y:S01]  /*05c0*/  IMAD.U32 R54, R13.reuse, 0x10000, RZ ;  /* 0x000100000d367824 */ /* 0x040fe200078e00ff */
[----:B------:R-:W-:Y:S02]  /*05d0*/  PRMT R58, R13, 0x7632, R58 ;  /* 0x000076320d3a7816 */ /* 0x000fe4000000003a */
[----:B------:R-:W-:-:S02]  /*05e0*/  SHF.L.U32 R3, R52, 0x10, RZ ;  /* 0x0000001034037819 */ /* 0x000fc400000006ff */
[----:B------:R-:W-:Y:S02]  /*05f0*/  SHF.L.U32 R53, R53, 0x10, RZ ;  /* 0x0000001035357819 */ /* 0x000fe400000006ff */
[----:B------:R-:W-:Y:S02]  /*0600*/  SHF.L.U32 R52, R12, 0x10, RZ ;  /* 0x000000100c347819 */ /* 0x000fe400000006ff */
[----:B------:R-:W-:Y:S02]  /*0610*/  SHF.L.U32 R57, R57, 0x10, RZ ;  /* 0x0000001039397819 */ /* 0x000fe400000006ff */
[----:B------:R-:W-:Y:S02]  /*0620*/  SHF.L.U32 R59, R59, 0x10, RZ ;  /* 0x000000103b3b7819 */ /* 0x000fe400000006ff */
[----:B------:R-:W-:Y:S02]  /*0630*/  SHF.L.U32 R56, R56, 0x10, RZ ;  /* 0x0000001038387819 */ /* 0x000fe400000006ff */
[----:B------:R-:W-:-:S07]  /*0640*/  SHF.L.U32 R58, R58, 0x10, RZ ;  /* 0x000000103a3a7819 */ /* 0x000fce00000006ff */
.L_x_1225:
[----:B--2---:R-:W-:Y:S01]  /*0650*/  HFMA2.MMA R5, -RZ, RZ, 0, 0 ;  /* 0x00000000ff057435 */ /* 0x004fe200000001ff */
[----:B------:R-:W-:Y:S01]  /*0660*/  MOV R4, R42 ;  /* 0x0000002a00047202 */ /* 0x000fe20000000f00 */
[----:B------:R-:W-:Y:S01]  /*0670*/  IMAD R9, R90, 0x50000, RZ ;  /* 0x000500005a097824 */ /* 0x000fe200078e02ff */
[----:B------:R-:W-:Y:S01]  /*0680*/  LEA R8, P0, R79, R46, 0x4 ;  /* 0x0000002e4f087211 */ /* 0x000fe200078020ff */
[----:B------:R-:W-:Y:S01]  /*0690*/  ULDC.64 UR6, c[0x0][0x248] ;  /* 0x0000920000067ab9 */ /* 0x000fe20000000a00 */
[----:B------:R-:W-:-:S03]  /*06a0*/  ULDC UR5, c[0x0][0x250] ;  /* 0x0000940000057ab9 */ /* 0x000fc60000000800 */
[C---:B------:R-:W-:Y:S01]  /*06b0*/  IMAD.WIDE.U32 R6, R79.reuse, 0x50000, R4 ;  /* 0x000500004f067825 */ /* 0x040fe200078e0004 */
[----:B------:R-:W-:Y:S02]  /*06c0*/  LEA.HI.X R5, R79, RZ, R90, 0x4, P0 ;  /* 0x000000ff4f057211 */ /* 0x000fe400000f245a */
[C---:B------:R-:W-:Y:S01]  /*06d0*/  LEA R4, P0, R8.reuse, UR6, 0x3 ;  /* 0x0000000608047c11 */ /* 0x040fe2000f8018ff */
[----:B------:R-:W-:Y:S01]  /*06e0*/  IMAD.IADD R9, R7, 0x1, R9 ;  /* 0x0000000107097824 */ /* 0x000fe200078e0209 */
[----:B------:R-:W-:Y:S02]  /*06f0*/  IADD3 R61, P1, R55, R6, RZ ;  /* 0x00000006373d7210 */ /* 0x000fe40007f3e0ff */
[----:B------:R-:W-:Y:S01]  /*0700*/  LEA.HI.X R5, R8, UR7, R5, 0x3, P0 ;  /* 0x0000000708057c11 */ /* 0x000fe200080f1c05 */
[----:B------:R-:W-:Y:S01]  /*0710*/  ULDC.64 UR6, c[0x0][0x230] ;  /* 0x00008c0000067ab9 */ /* 0x000fe20000000a00 */
[----:B------:R-:W-:-:S04]  /*0720*/  IADD3.X R60, RZ, R9, RZ, P1, !PT ;  /* 0x00000009ff3c7210 */ /* 0x000fc80000ffe4ff */
[C---:B------:R-:W-:Y:S01]  /*0730*/  SHF.L.U64.HI R60, R61.reuse, 0x1, R60 ;  /* 0x000000013d3c7819 */ /* 0x040fe2000001023c */
[----:B------:R-:W2:Y:S01]  /*0740*/  LDG.E.64.CONSTANT R4, desc[UR8][R4.64] ;  /* 0x0000000804047981 */ /* 0x000ea2000c1e9b00 */
[----:B------:R-:W-:Y:S02]  /*0750*/  SHF.L.U32 R61, R61, 0x1, RZ ;  /* 0x000000013d3d7819 */ /* 0x000fe400000006ff */
[----:B------:R-:W-:Y:S02]  /*0760*/  IADD3 R7, R55, 0x500, RZ ;  /* 0x0000050037077810 */ /* 0x000fe40007ffe0ff */
[----:B------:R-:W-:Y:S02]  /*0770*/  IADD3 R30, P0, R61, UR6, RZ ;  /* 0x000000063d1e7c10 */ /* 0x000fe4000ff1e0ff */
[----:B------:R-:W-:Y:S02]  /*0780*/  IADD3 R7, P1, R7, R6, RZ ;  /* 0x0000000607077210 */ /* 0x000fe40007f3e0ff */
[----:B------:R-:W-:-:S02]  /*0790*/  IADD3.X R31, R60, UR7, RZ, P0, !PT ;  /* 0x000000073c1f7c10 */ /* 0x000fc400087fe4ff */
[----:B------:R-:W-:Y:S02]  /*07a0*/  IADD3.X R8, RZ, R9, RZ, P1, !PT ;  /* 0x00000009ff087210 */ /* 0x000fe40000ffe4ff */
[C---:B------:R-:W-:Y:S02]  /*07b0*/  SHF.L.U32 R62, R7.reuse, 0x1, RZ ;  /* 0x00000001073e7819 */ /* 0x040fe400000006ff */
[----:B------:R-:W3:Y:S01]  /*07c0*/  LDG.E.64.CONSTANT R30, desc[UR8][R30.64] ;  /* 0x000000081e1e7981 */ /* 0x000ee2000c1e9b00 */
[----:B------:R-:W-:Y:S02]  /*07d0*/  SHF.L.U64.HI R63, R7, 0x1, R8 ;  /* 0x00000001073f7819 */ /* 0x000fe40000010208 */
[----:B------:R-:W-:-:S04]  /*07e0*/  IADD3 R18, P0, R62, UR6, RZ ;  /* 0x000000063e127c10 */ /* 0x000fc8000ff1e0ff */
[----:B------:R-:W-:-:S06]  /*07f0*/  IADD3.X R19, R63, UR7, RZ, P0, !PT ;  /* 0x000000073f137c10 */ /* 0x000fcc00087fe4ff */
[----:B------:R-:W4:Y:S01]  /*0800*/  LDG.E.64.CONSTANT R18, desc[UR8][R18.64] ;  /* 0x0000000812127981 */ /* 0x000f22000c1e9b00 */
[----:B------:R-:W-:-:S04]  /*0810*/  IADD3 R7, R55, 0xa00, RZ ;  /* 0x00000a0037077810 */ /* 0x000fc80007ffe0ff */
[----:B------:R-:W-:-:S04]  /*0820*/  IADD3 R7, P0, R7, R6, RZ ;  /* 0x0000000607077210 */ /* 0x000fc80007f1e0ff */
[----:B------:R-:W-:Y:S01]  /*0830*/  SHF.L.U32 R64, R7, 0x1, RZ ;  /* 0x0000000107407819 */ /* 0x000fe200000006ff */
[----:B------:R-:W-:-:S03]  /*0840*/  IMAD.X R8, RZ, RZ, R9, P0 ;  /* 0x000000ffff087224 */ /* 0x000fc600000e0609 */
[----:B------:R-:W-:Y:S02]  /*0850*/  IADD3 R16, P0, R64, UR6, RZ ;  /* 0x0000000640107c10 */ /* 0x000fe4000ff1e0ff */
[----:B------:R-:W-:Y:S02]  /*0860*/  SHF.L.U64.HI R65, R7, 0x1, R8 ;  /* 0x0000000107417819 */ /* 0x000fe40000010208 */
[----:B------:R-:W-:Y:S02]  /*0870*/  IADD3 R7, R55, 0xf00, RZ ;  /* 0x00000f0037077810 */ /* 0x000fe40007ffe0ff */
[----:B------:R-:W-:Y:S02]  /*0880*/  IADD3.X R17, R65, UR7, RZ, P0, !PT ;  /* 0x0000000741117c10 */ /* 0x000fe400087fe4ff */
[----:B------:R-:W-:-:S04]  /*0890*/  IADD3 R7, P0, R7, R6, RZ ;  /* 0x0000000607077210 */ /* 0x000fc80007f1e0ff */
[----:B------:R-:W-:Y:S01]  /*08a0*/  IADD3.X R6, RZ, R9, RZ, P0, !PT ;  /* 0x00000009ff067210 */ /* 0x000fe200007fe4ff */
[----:B------:R-:W5:Y:S01]  /*08b0*/  LDG.E.64.CONSTANT R16, desc[UR8][R16.64] ;  /* 0x0000000810107981 */ /* 0x000f62000c1e9b00 */
[C---:B------:R-:W-:Y:S02]  /*08c0*/  SHF.L.U32 R66, R7.reuse, 0x1, RZ ;  /* 0x0000000107427819 */ /* 0x040fe400000006ff */
[----:B------:R-:W-:Y:S02]  /*08d0*/  SHF.L.U64.HI R67, R7, 0x1, R6 ;  /* 0x0000000107437819 */ /* 0x000fe40000010206 */
[----:B------:R-:W-:-:S04]  /*08e0*/  IADD3 R14, P0, R66, UR6, RZ ;  /* 0x00000006420e7c10 */ /* 0x000fc8000ff1e0ff */
[----:B------:R-:W-:Y:S01]  /*08f0*/  IADD3.X R15, R67, UR7, RZ, P0, !PT ;  /* 0x00000007430f7c10 */ /* 0x000fe200087fe4ff */
[----:B------:R-:W-:-:S05]  /*0900*/  ULDC.64 UR6, c[0x0][0x228] ;  /* 0x00008a0000067ab9 */ /* 0x000fca0000000a00 */
[----:B------:R-:W5:Y:S01]  /*0910*/  LDG.E.64.CONSTANT R14, desc[UR8][R14.64] ;  /* 0x000000080e0e7981 */ /* 0x000f62000c1e9b00 */
[----:B------:R-:W-:-:S04]  /*0920*/  IADD3 R12, P0, R61, UR6, RZ ;  /* 0x000000063d0c7c10 */ /* 0x000fc8000ff1e0ff */
[----:B------:R-:W-:-:S06]  /*0930*/  IADD3.X R13, R60, UR7, RZ, P0, !PT ;  /* 0x000000073c0d7c10 */ /* 0x000fcc00087fe4ff */
        /* <DEDUP_REMOVED lines=10> */
[----:B--2---:R-:W-:-:S06]  /*09e0*/  FADD.FTZ R68, R5, UR5 ;  /* 0x0000000505447e21 */ /* 0x004fcc0008010000 */
[----:B------:R-:W0:Y:S01]  /*09f0*/  MUFU.RSQ R68, R68 ;  /* 0x0000004400447308 */ /* 0x000e220000001400 */
[----:B---3--:R-:W-:Y:S02]  /*0a00*/  SHF.L.U32 R5, R30, 0x10, RZ ;  /* 0x000000101e057819 */ /* 0x008fe400000006ff */
[----:B------:R-:W-:-:S03]  /*0a10*/  SHF.L.U32 R29, R31, 0x10, RZ ;  /* 0x000000101f1d7819 */ /* 0x000fc600000006ff */
[C---:B------:R-:W-:Y:S02]  /*0a20*/  FADD.FTZ R5, -R4.reuse, R5 ;  /* 0x0000000504057221 */ /* 0x040fe40000010100 */
[----:B------:R-:W-:Y:S02]  /*0a30*/  FADD.FTZ R29, -R4, R29 ;  /* 0x0000001d041d7221 */ /* 0x000fe40000010100 */
[C---:B0-----:R-:W-:Y:S02]  /*0a40*/  FMUL.FTZ R5, R68.reuse, R5 ;  /* 0x0000000544057220 */ /* 0x041fe40000410000 */
[----:B------:R-:W-:Y:S01]  /*0a50*/  FMUL.FTZ R69, R68, R29 ;  /* 0x0000001d44457220 */ /* 0x000fe20000410000 */
[----:B----4-:R-:W-:Y:S02]  /*0a60*/  IMAD.U32 R33, R18, 0x10000, RZ ;  /* 0x0001000012217824 */ /* 0x010fe400078e00ff */
[----:B------:R-:W-:Y:S01]  /*0a70*/  FFMA.FTZ R80, R3, R5, R52 ;  /* 0x0000000503507223 */ /* 0x000fe20000010034 */
[----:B------:R-:W-:Y:S01]  /*0a80*/  SHF.L.U32 R29, R19, 0x10, RZ ;  /* 0x00000010131d7819 */ /* 0x000fe200000006ff */
[----:B------:R-:W-:Y:S01]  /*0a90*/  FFMA.FTZ R77, R53, R69, R54 ;  /* 0x00000045354d7223 */ /* 0x000fe20000010036 */
[----:B------:R-:W-:Y:S01]  /*0aa0*/  FADD.FTZ R33, -R4, R33 ;  /* 0x0000002104217221 */ /* 0x000fe20000010100 */
[----:B------:R-:W-:-:S02]  /*0ab0*/  FMUL.FTZ R28, R80, -1.4426950216293334961 ;  /* 0xbfb8aa3b501c7820 */ /* 0x000fc40000410000 */
[----:B------:R-:W-:Y:S01]  /*0ac0*/  FADD.FTZ R29, -R4, R29 ;  /* 0x0000001d041d7221 */ /* 0x000fe20000010100 */
[C---:B------:R-:W-:Y:S01]  /*0ad0*/  FMUL.FTZ R70, R68.reuse, R33 ;  /* 0x0000002144467220 */ /* 0x040fe20000410000 */
[----:B------:R0:W1:Y:S01]  /*0ae0*/  MUFU.EX2 R32, R28 ;  /* 0x0000001c00207308 */ /* 0x0000620000000800 */
[----:B------:R-:W-:Y:S01]  /*0af0*/  FMUL.FTZ R33, R77, -1.4426950216293334961 ;  /* 0xbfb8aa3b4d217820 */ /* 0x000fe20000410000 */
[----:B------:R-:W-:Y:S01]  /*0b00*/  FMUL.FTZ R72, R68, R29 ;  /* 0x0000001d44487220 */ /* 0x000fe20000410000 */
[----:B------:R-:W-:Y:S02]  /*0b10*/  PRMT R29, R31, 0x7632, R29 ;  /* 0x000076321f1d7816 */ /* 0x000fe4000000001d */
[----:B0-----:R-:W-:-:S03]  /*0b20*/  PRMT R28, R30, 0x7632, R28 ;  /* 0x000076321e1c7816 */ /* 0x001fc6000000001c */
[----:B------:R0:W2:Y:S01]  /*0b30*/  MUFU.EX2 R73, R33 ;  /* 0x0000002100497308 */ /* 0x0000a20000000800 */
[----:B------:R-:W-:Y:S02]  /*0b40*/  SHF.L.U32 R29, R29, 0x10, RZ ;  /* 0x000000101d1d7819 */ /* 0x000fe400000006ff */
[----:B0-----:R-:W-:-:S03]  /*0b50*/  SHF.L.U32 R33, R28, 0x10, RZ ;  /* 0x000000101c217819 */ /* 0x001fc600000006ff */
[C---:B------:R-:W-:Y:S02]  /*0b60*/  FADD.FTZ R29, -R4.reuse, R29 ;  /* 0x0000001d041d7221 */ /* 0x040fe40000010100 */
[----:B------:R-:W-:Y:S02]  /*0b70*/  FADD.FTZ R33, -R4, R33 ;  /* 0x0000002104217221 */ /* 0x000fe40000010100 */
[C---:B------:R-:W-:Y:S02]  /*0b80*/  FMUL.FTZ R71, R68.reuse, R29 ;  /* 0x0000001d44477220 */ /* 0x040fe40000410000 */
[----:B------:R-:W-:Y:S02]  /*0b90*/  FMUL.FTZ R33, R68, R33 ;  /* 0x0000002144217220 */ /* 0x000fe40000410000 */
[----:B------:R-:W-:Y:S02]  /*0ba0*/  FFMA.FTZ R88, R59, R71, R58 ;  /* 0x000000473b587223 */ /* 0x000fe4000001003a */
[----:B------:R-:W-:-:S02]  /*0bb0*/  FFMA.FTZ R84, R57, R33, R56 ;  /* 0x0000002139547223 */ /* 0x000fc40000010038 */
[----:B------:R-:W-:Y:S02]  /*0bc0*/  FMUL.FTZ R78, R88, -1.4426950216293334961 ;  /* 0xbfb8aa3b584e7820 */ /* 0x000fe40000410000 */
[----:B------:R-:W-:Y:S02]  /*0bd0*/  FMUL.FTZ R36, R84, -1.4426950216293334961 ;  /* 0xbfb8aa3b54247820 */ /* 0x000fe40000410000 */
[----:B------:R0:W3:Y:S08]  /*0be0*/  MUFU.EX2 R83, R78 ;  /* 0x0000004e00537308 */ /* 0x0000f00000000800 */
[----:B------:R-:W4:Y:S01]  /*0bf0*/  MUFU.EX2 R36, R36 ;  /* 0x0000002400247308 */ /* 0x000f220000000800 */
[----:B-----5:R-:W-:Y:S01]  /*0c00*/  SHF.L.U32 R85, R14, 0x10, RZ ;  /* 0x000000100e557819 */ /* 0x020fe200000006ff */
[----:B-1----:R-:W-:Y:S01]  /*0c10*/  FADD.FTZ R32, R32, 1 ;  /* 0x3f80000020207421 */ /* 0x002fe20000010000 */
[----:B------:R-:W-:Y:S01]  /*0c20*/  PRMT R28, R18, 0x7632, R28 ;  /* 0x00007632121c7816 */ /* 0x000fe2000000001c */
[----:B--2---:R-:W-:-:S02]  /*0c30*/  FADD.FTZ R82, R73, 1 ;  /* 0x3f80000049527421 */ /* 0x004fc40000010000 */
[----:B------:R-:W-:Y:S01]  /*0c40*/  FADD.FTZ R87, -R4, R85 ;  /* 0x0000005504577221 */ /* 0x000fe20000010100 */
[----:B------:R-:W-:Y:S01]  /*0c50*/  PRMT R29, R19, 0x7632, R29 ;  /* 0x00007632131d7816 */ /* 0x000fe2000000001d */
[----:B------:R-:W1:Y:S01]  /*0c60*/  MUFU.RCP R81, R32 ;  /* 0x0000002000517308 */ /* 0x000e620000001000 */
[----:B------:R-:W-:Y:S02]  /*0c70*/  IMAD.U32 R89, R28, 0x10000, RZ ;  /* 0x000100001c597824 */ /* 0x000fe400078e00ff */
[----:B0-----:R-:W-:Y:S01]  /*0c80*/  FMUL.FTZ R78, R68, R87 ;  /* 0x00000057444e7220 */ /* 0x001fe20000410000 */
[----:B---3--:R-:W-:Y:S01]  /*0c90*/  FADD.FTZ R87, R83, 1 ;  /* 0x3f80000053577421 */ /* 0x008fe20000010000 */
[----:B------:R-:W-:-:S03]  /*0ca0*/  FFMA.FTZ R40, R3, R70, R52 ;  /* 0x0000004603287223 */ /* 0x000fc60000010034 */
[----:B------:R-:W0:Y:S01]  /*0cb0*/  MUFU.RCP R86, R82 ;  /* 0x0000005200567308 */ /* 0x000e220000001000 */
[----:B----4-:R-:W-:Y:S01]  /*0cc0*/  FADD.FTZ R73, R36, 1 ;  /* 0x3f80000024497421 */ /* 0x010fe20000010000 */
[----:B------:R-:W-:Y:S01]  /*0cd0*/  SHF.L.U32 R83, R29, 0x10, RZ ;  /* 0x000000101d537819 */ /* 0x000fe200000006ff */
[----:B------:R-:W-:Y:S01]  /*0ce0*/  FADD.FTZ R29, -R4, R89 ;  /* 0x00000059041d7221 */ /* 0x000fe20000010100 */
[----:B------:R-:W-:-:S04]  /*0cf0*/  FMUL.FTZ R75, R40, -1.4426950216293334961 ;  /* 0xbfb8aa3b284b7820 */ /* 0x000fc80000410000 */
[----:B------:R-:W2:Y:S01]  /*0d00*/  MUFU.RCP R85, R73 ;  /* 0x0000004900557308 */ /* 0x000ea20000001000 */
[----:B------:R-:W-:-:S07]  /*0d10*/  FFMA.FTZ R39, R53, R72, R54 ;  /* 0x0000004835277223 */ /* 0x000fce0000010036 */
[----:B------:R3:W4:Y:S01]  /*0d20*/  MUFU.RCP R89, R87 ;  /* 0x0000005700597308 */ /* 0x0007220000001000 */
[----:B------:R-:W-:Y:S01]  /*0d30*/  FADD.FTZ R91, -R4, R83 ;  /* 0x00000053045b7221 */ /* 0x000fe20000010100 */
[----:B------:R-:W-:Y:S01]  /*0d40*/  FMUL.FTZ R38, R39, -1.4426950216293334961 ;  /* 0xbfb8aa3b27267820 */ /* 0x000fe20000410000 */
[----:B-1----:R-:W-:Y:S01]  /*0d50*/  FADD.FTZ R83, -R81, 1 ;  /* 0x3f80000051537421 */ /* 0x002fe20000010100 */
[----:B0-----:R-:W-:-:S04]  /*0d60*/  FADD.FTZ R82, -R86, 1 ;  /* 0x3f80000056527421 */ /* 0x001fc80000010100 */
[----:B------:R-:W0:Y:S01]  /*0d70*/  MUFU.EX2 R75, R75 ;  /* 0x0000004b004b7308 */ /* 0x000e220000000800 */
[C---:B------:R-:W-:Y:S01]  /*0d80*/  FMUL.FTZ R32, R68.reuse, R91 ;  /* 0x0000005b44207220 */ /* 0x040fe20000410000 */
[----:B------:R-:W-:Y:S01]  /*0d90*/  FMUL.FTZ R29, R68, R29 ;  /* 0x0000001d441d7220 */ /* 0x000fe20000410000 */
[----:B------:R-:W-:Y:S01]  /*0da0*/  FFMA.FTZ R80, R80, R83, 1 ;  /* 0x3f80000050507423 */ /* 0x000fe20000010053 */
[----:B---3--:R-:W-:Y:S01]  /*0db0*/  FFMA.FTZ R87, R77, R82, 1 ;  /* 0x3f8000004d577423 */ /* 0x008fe20000010052 */
[----:B------:R-:W-:Y:S01]  /*0dc0*/  FFMA.FTZ R77, R59, R32, R58 ;  /* 0x000000203b4d7223 */ /* 0x000fe2000001003a */
[----:B--2---:R-:W-:Y:S02]  /*0dd0*/  FADD.FTZ R83, -R85, 1 ;  /* 0x3f80000055537421 */ /* 0x004fe40000010100 */
[----:B------:R-:W1:Y:S01]  /*0de0*/  MUFU.EX2 R38, R38 ;  /* 0x0000002600267308 */ /* 0x000e620000000800 */
[----:B----4-:R-:W-:Y:S01]  /*0df0*/  FADD.FTZ R91, -R89, 1 ;  /* 0x3f800000595b7421 */ /* 0x010fe20000010100 */
[----:B------:R-:W-:Y:S01]  /*0e00*/  FFMA.FTZ R73, R57, R29, R56 ;  /* 0x0000001d39497223 */ /* 0x000fe20000010038 */
[----:B------:R-:W-:Y:S01]  /*0e10*/  FMUL.FTZ R82, R81, R80 ;  /* 0x0000005051527220 */ /* 0x000fe20000410000 */
[----:B------:R-:W-:Y:S01]  /*0e20*/  FFMA.FTZ R84, R84, R83, 1 ;  /* 0x3f80000054547423 */ /* 0x000fe20000010053 */
[----:B------:R-:W-:Y:S01]  /*0e30*/  FMUL.FTZ R93, R77, -1.4426950216293334961 ;  /* 0xbfb8aa3b4d5d7820 */ /* 0x000fe20000410000 */
[----:B------:R-:W-:Y:S01]  /*0e40*/  FFMA.FTZ R80, R88, R91, 1 ;  /* 0x3f80000058507423 */ /* 0x000fe2000001005b */
[----:B------:R-:W-:Y:S01]  /*0e50*/  FMUL.FTZ R92, R73, -1.4426950216293334961 ;  /* 0xbfb8aa3b495c7820 */ /* 0x000fe20000410000 */
[----:B------:R-:W-:Y:S01]  /*0e60*/  FMUL.FTZ R88, R86, R87 ;  /* 0x0000005756587220 */ /* 0x000fe20000410000 */
[----:B------:R-:W-:Y:S01]  /*0e70*/  FMUL.FTZ R85, R85, R84 ;  /* 0x0000005455557220 */ /* 0x000fe20000410000 */
[----:B0-----:R-:W-:Y:S01]  /*0e80*/  FADD.FTZ R87, R75, 1 ;  /* 0x3f8000004b577421 */ /* 0x001fe20000010000 */
[----:B------:R-:W-:Y:S01]  /*0e90*/  FMUL.FTZ R84, R89, R80 ;  /* 0x0000005059547220 */ /* 0x000fe20000410000 */
[----:B------:R-:W-:Y:S01]  /*0ea0*/  PRMT R75, R13, 0x7632, R75 ;  /* 0x000076320d4b7816 */ /* 0x000fe2000000004b */
[----:B------:R-:W0:Y:S01]  /*0eb0*/  MUFU.EX2 R93, R93 ;  /* 0x0000005d005d7308 */ /* 0x000e220000000800 */
[----:B------:R-:W-:-:S02]  /*0ec0*/  SHF.L.U32 R81, R12, 0x10, RZ ;  /* 0x000000100c517819 */ /* 0x000fc400000006ff */
[----:B------:R-:W-:Y:S02]  /*0ed0*/  PRMT R80, R12, 0x7632, R80 ;  /* 0x000076320c507816 */ /* 0x000fe40000000050 */
[----:B------:R-:W-:Y:S02]  /*0ee0*/  SHF.L.U32 R83, R13, 0x10, RZ ;  /* 0x000000100d537819 */ /* 0x000fe400000006ff */
[----:B------:R-:W-:Y:S01]  /*0ef0*/  SHF.L.U32 R75, R75, 0x10, RZ ;  /* 0x000000104b4b7819 */ /* 0x000fe200000006ff */
[----:B------:R-:W2:Y:S01]  /*0f00*/  MUFU.EX2 R92, R92 ;  /* 0x0000005c005c7308 */ /* 0x000ea20000000800 */
[----:B------:R-:W-:Y:S01]  /*0f10*/  SHF.L.U32 R86, R80, 0x10, RZ ;  /* 0x0000001050567819 */ /* 0x000fe200000006ff */
[----:B------:R-:W-:Y:S01]  /*0f20*/  FMUL.FTZ R80, R81, R82 ;  /* 0x0000005251507220 */ /* 0x000fe20000410000 */
[----:B------:R-:W-:Y:S01]  /*0f30*/  FMUL.FTZ R82, R83, R88 ;  /* 0x0000005853527220 */ /* 0x000fe20000410000 */
[----:B------:R-:W-:Y:S01]  /*0f40*/  SHF.L.U32 R35, R16, 0x10, RZ ;  /* 0x0000001010237819 */ /* 0x000fe200000006ff */
[----:B-1----:R-:W-:Y:S01]  /*0f50*/  FADD.FTZ R88, R38, 1 ;  /* 0x3f80000026587421 */ /* 0x002fe20000010000 */
[----:B------:R-:W-:Y:S01]  /*0f60*/  FMUL.FTZ R38, R75, R84 ;  /* 0x000000544b267220 */ /* 0x000fe20000410000 */
[----:B------:R-:W-:Y:S01]  /*0f70*/  SHF.L.U32 R37, R17, 0x10, RZ ;  /* 0x0000001011257819 */ /* 0x000fe200000006ff */
[----:B------:R-:W-:Y:S01]  /*0f80*/  FMUL.FTZ R86, R86, R85 ;  /* 0x0000005556567220 */ /* 0x000fe20000410000 */
[----:B------:R-:W-:Y:S01]  /*0f90*/  PRMT R75, R16, 0x7632, R75 ;  /* 0x00007632104b7816 */ /* 0x000fe2000000004b */
[----:B------:R-:W-:Y:S01]  /*0fa0*/  FMUL.FTZ R84, R3, R80 ;  /* 0x0000005003547220 */ /* 0x000fe20000410000 */
[C---:B------:R-:W-:Y:S01]  /*0fb0*/  FADD.FTZ R35, -R4.reuse, R35 ;  /* 0x0000002304237221 */ /* 0x040fe20000010100 */
[----:B------:R-:W-:Y:S01]  /*0fc0*/  SHF.L.U32 R85, R15, 0x10, RZ ;  /* 0x000000100f557819 */ /* 0x000fe200000006ff */
[----:B------:R-:W-:Y:S01]  /*0fd0*/  FMUL.FTZ R83, R57, R86 ;  /* 0x0000005639537220 */ /* 0x000fe20000410000 */
[----:B------:R-:W-:Y:S01]  /*0fe0*/  FFMA.FTZ R84, R5, R84, RZ ;  /* 0x0000005405547223 */ /* 0x000fe200000100ff */
[----:B------:R-:W-:Y:S01]  /*0ff0*/  FADD.FTZ R37, -R4, R37 ;  /* 0x0000002504257221 */ /* 0x000fe20000010100 */
[----:B------:R-:W-:Y:S01]  /*1000*/  PRMT R81, R17, 0x7632, R81 ;  /* 0x0000763211517816 */ /* 0x000fe20000000051 */
[----:B------:R-:W-:-:S02]  /*1010*/  IMAD.U32 R75, R75, 0x10000, RZ ;  /* 0x000100004b4b7824 */ /* 0x000fc400078e00ff */
[----:B------:R-:W-:Y:S01]  /*1020*/  FMUL.FTZ R74, R68, R35 ;  /* 0x00000023444a7220 */ /* 0x000fe20000410000 */
[----:B------:R-:W-:Y:S01]  /*1030*/  FADD.FTZ R89, -R4, R85 ;  /* 0x0000005504597221 */ /* 0x000fe20000010100 */
[----:B------:R-:W-:Y:S01]  /*1040*/  FFMA.FTZ R94, R33, R83, R84 ;  /* 0x00000053215e7223 */ /* 0x000fe20000010054 */
[----:B0-----:R-:W-:Y:S01]  /*1050*/  FADD.FTZ R93, R93, 1 ;  /* 0x3f8000005d5d7421 */ /* 0x001fe20000010000 */
[----:B------:R-:W-:Y:S01]  /*1060*/  FMUL.FTZ R76, R68, R37 ;  /* 0x00000025444c7220 */ /* 0x000fe20000410000 */
[----:B------:R-:W-:Y:S01]  /*1070*/  SHF.L.U32 R85, R81, 0x10, RZ ;  /* 0x0000001051557819 */ /* 0x000fe200000006ff */
[----:B------:R-:W-:Y:S01]  /*1080*/  FADD.FTZ R83, -R4, R75 ;  /* 0x0000004b04537221 */ /* 0x000fe20000010100 */
[----:B------:R-:W-:Y:S01]  /*1090*/  FFMA.FTZ R34, R3, R74, R52 ;  /* 0x0000004a03227223 */ /* 0x000fe20000010034 */
[----:B--2---:R-:W-:Y:S01]  /*10a0*/  FADD.FTZ R91, R92, 1 ;  /* 0x3f8000005c5b7421 */ /* 0x004fe20000010000 */
[----:B------:R-:W0:Y:S01]  /*10b0*/  MUFU.RCP R88, R88 ;  /* 0x0000005800587308 */ /* 0x000e220000001000 */
[----:B------:R-:W-:Y:S01]  /*10c0*/  FFMA.FTZ R92, R33, R86, R24 ;  /* 0x00000056215c7223 */ /* 0x000fe20000010018 */
[----:B------:R-:W-:Y:S01]  /*10d0*/  FFMA.FTZ R35, R53, R76, R54 ;  /* 0x0000004c35237223 */ /* 0x000fe20000010036 */
[----:B------:R-:W-:Y:S01]  /*10e0*/  FMUL.FTZ R24, R68, R83 ;  /* 0x0000005344187220 */ /* 0x000fe20000410000 */
[----:B------:R-:W-:Y:S01]  /*10f0*/  FADD.FTZ R85, -R4, R85 ;  /* 0x0000005504557221 */ /* 0x000fe20000010100 */
[----:B------:R-:W-:-:S03]  /*1100*/  FMUL.FTZ R41, R34, -1.4426950216293334961 ;  /* 0xbfb8aa3b22297820 */ /* 0x000fc60000410000 */
[----:B------:R-:W1:Y:S01]  /*1110*/  MUFU.RCP R87, R87 ;  /* 0x0000005700577308 */ /* 0x000e620000001000 */
[----:B------:R-:W-:Y:S01]  /*1120*/  FMUL.FTZ R37, R35, -1.4426950216293334961 ;  /* 0xbfb8aa3b23257820 */ /* 0x000fe20000410000 */
[----:B------:R-:W-:Y:S01]  /*1130*/  FFMA.FTZ R83, R57, R24, R56 ;  /* 0x0000001839537223 */ /* 0x000fe20000010038 */
[----:B------:R-:W-:Y:S01]  /*1140*/  FFMA.FTZ R33, R71, R38, R20 ;  /* 0x0000002647217223 */ /* 0x000fe20000010014 */
[----:B------:R-:W-:-:S04]  /*1150*/  FMUL.FTZ R20, R68, R85 ;  /* 0x0000005544147220 */ /* 0x000fc80000410000 */
[----:B------:R-:W2:Y:S01]  /*1160*/  MUFU.RCP R93, R93 ;  /* 0x0000005d005d7308 */ /* 0x000ea20000001000 */
[----:B------:R-:W-:Y:S01]  /*1170*/  FMUL.FTZ R81, R53, R82 ;  /* 0x0000005235517220 */ /* 0x000fe20000410000 */
[----:B------:R-:W-:Y:S01]  /*1180*/  FMUL.FTZ R95, R83, -1.4426950216293334961 ;  /* 0xbfb8aa3b535f7820 */ /* 0x000fe20000410000 */
[----:B------:R-:W-:-:S05]  /*1190*/  FFMA.FTZ R85, R59, R20, R58 ;  /* 0x000000143b557223 */ /* 0x000fca000001003a */
[----:B------:R-:W3:Y:S01]  /*11a0*/  MUFU.RCP R91, R91 ;  /* 0x0000005b005b7308 */ /* 0x000ee20000001000 */
[----:B------:R-:W-:Y:S01]  /*11b0*/  FMUL.FTZ R84, R68, R89 ;  /* 0x0000005944547220 */ /* 0x000fe20000410000 */
[----:B------:R-:W-:Y:S01]  /*11c0*/  FFMA.FTZ R94, R69, R81, R94 ;  /* 0x00000051455e7223 */ /* 0x000fe2000001005e */
[----:B------:R-:W-:-:S05]  /*11d0*/  FMUL.FTZ R89, R59, R38 ;  /* 0x000000263b597220 */ /* 0x000fca0000410000 */
[----:B------:R-:W4:Y:S01]  /*11e0*/  MUFU.EX2 R41, R41 ;  /* 0x0000002900297308 */ /* 0x000f220000000800 */
[----:B------:R-:W-:Y:S01]  /*11f0*/  FMUL.FTZ R97, R85, -1.4426950216293334961 ;  /* 0xbfb8aa3b55617820 */ /* 0x000fe20000410000 */
[----:B------:R-:W-:-:S06]  /*1200*/  FFMA.FTZ R89, R71, R89, R94 ;  /* 0x0000005947597223 */ /* 0x000fcc000001005e */
[----:B------:R-:W5:Y:S01]  /*1210*/  MUFU.EX2 R37, R37 ;  /* 0x0000002500257308 */ /* 0x000f620000000800 */
[----:B0-----:R-:W-:Y:S01]  /*1220*/  FADD.FTZ R94, -R88, 1 ;  /* 0x3f800000585e7421 */ /* 0x001fe20000010100 */
[----:B-1----:R-:W-:Y:S01]  /*1230*/  FADD.FTZ R71, -R87, 1 ;  /* 0x3f80000057477421 */ /* 0x002fe20000010100 */
[----:B--2---:R-:W-:-:S05]  /*1240*/  FADD.FTZ R96, -R93, 1 ;  /* 0x3f8000005d607421 */ /* 0x004fca0000010100 */
[----:B------:R-:W0:Y:S01]  /*1250*/  MUFU.EX2 R95, R95 ;  /* 0x0000005f005f7308 */ /* 0x000e220000000800 */
[----:B------:R-:W-:Y:S01]  /*1260*/  FFMA.FTZ R39, R39, R94, 1 ;  /* 0x3f80000027277423 */ /* 0x000fe2000001005e */
[----:B------:R-:W-:Y:S01]  /*1270*/  FFMA.FTZ R40, R40, R71, 1 ;  /* 0x3f80000028287423 */ /* 0x000fe20000010047 */
[----:B---3--:R-:W-:Y:S01]  /*1280*/  FADD.FTZ R94, -R91, 1 ;  /* 0x3f8000005b5e7421 */ /* 0x008fe20000010100 */
[----:B------:R-:W-:-:S04]  /*1290*/  FFMA.FTZ R98, R77, R96, 1 ;  /* 0x3f8000004d627423 */ /* 0x000fc80000010060 */
[----:B------:R-:W1:Y:S01]  /*12a0*/  MUFU.EX2 R97, R97 ;  /* 0x0000006100617308 */ /* 0x000e620000000800 */
[----:B------:R-:W-:Y:S01]  /*12b0*/  SHF.L.U32 R71, R10, 0x10, RZ ;  /* 0x000000100a477819 */ /* 0x000fe200000006ff */
[----:B------:R-:W-:Y:S01]  /*12c0*/  FMUL.FTZ R96, R88, R39 ;  /* 0x0000002758607220 */ /* 0x000fe20000410000 */
[----:B------:R-:W-:Y:S01]  /*12d0*/  FMUL.FTZ R40, R87, R40 ;  /* 0x0000002857287220 */ /* 0x000fe20000410000 */
[----:B----4-:R-:W-:Y:S01]  /*12e0*/  FADD.FTZ R88, R41, 1 ;  /* 0x3f80000029587421 */ /* 0x010fe20000010000 */
[----:B------:R-:W-:Y:S01]  /*12f0*/  FFMA.FTZ R94, R73, R94, 1 ;  /* 0x3f800000495e7423 */ /* 0x000fe2000001005e */
[----:B------:R-:W-:Y:S01]  /*1300*/  FMUL.FTZ R41, R93, R98 ;  /* 0x000000625d297220 */ /* 0x000fe20000410000 */
[----:B------:R-:W-:Y:S01]  /*1310*/  PRMT R39, R10, 0x7632, R39 ;  /* 0x000076320a277816 */ /* 0x000fe20000000027 */
[----:B-----5:R-:W-:Y:S01]  /*1320*/  FADD.FTZ R93, R37, 1 ;  /* 0x3f800000255d7421 */ /* 0x020fe20000010000 */
[----:B------:R-:W-:Y:S01]  /*1330*/  PRMT R37, R14, 0x7632, R37 ;  /* 0x000076320e257816 */ /* 0x000fe20000000025 */
[----:B------:R-:W-:Y:S01]  /*1340*/  FMUL.FTZ R71, R71, R40 ;  /* 0x0000002847477220 */ /* 0x000fe20000410000 */
[----:B------:R-:W-:Y:S01]  /*1350*/  FFMA.FTZ R28, R3, R78, R52 ;  /* 0x0000004e031c7223 */ /* 0x000fe20000010034 */
[----:B------:R-:W-:Y:S01]  /*1360*/  FMUL.FTZ R94, R91, R94 ;  /* 0x0000005e5b5e7220 */ /* 0x000fe20000410000 */
[----:B------:R-:W-:Y:S01]  /*1370*/  PRMT R40, R11, 0x7632, R40 ;  /* 0x000076320b287816 */ /* 0x000fe20000000028 */
[----:B0-----:R-:W-:Y:S01]  /*1380*/  FADD.FTZ R91, R95, 1 ;  /* 0x3f8000005f5b7421 */ /* 0x001fe20000010000 */
[----:B------:R-:W-:Y:S01]  /*1390*/  SHF.L.U32 R39, R39, 0x10, RZ ;  /* 0x0000001027277819 */ /* 0x000fe200000006ff */
[----:B------:R-:W0:Y:S01]  /*13a0*/  MUFU.RCP R88, R88 ;  /* 0x0000005800587308 */ /* 0x000e220000001000 */
[----:B------:R-:W-:Y:S01]  /*13b0*/  SHF.L.U32 R77, R37, 0x10, RZ ;  /* 0x00000010254d7819 */ /* 0x000fe200000006ff */
[----:B------:R-:W-:Y:S01]  /*13c0*/  FMUL.FTZ R36, R28, -1.4426950216293334961 ;  /* 0xbfb8aa3b1c247820 */ /* 0x000fe20000410000 */
[----:B------:R-:W-:Y:S01]  /*13d0*/  SHF.L.U32 R40, R40, 0x10, RZ ;  /* 0x0000001028287819 */ /* 0x000fe200000006ff */
[----:B------:R-:W-:Y:S01]  /*13e0*/  FMUL.FTZ R94, R39, R94 ;  /* 0x0000005e275e7220 */ /* 0x000fe20000410000 */
[----:B------:R-:W-:Y:S01]  /*13f0*/  SHF.L.U32 R73, R11, 0x10, RZ ;  /* 0x000000100b497819 */ /* 0x000fe200000006ff */
[----:B-1----:R-:W-:Y:S01]  /*1400*/  FADD.FTZ R87, R97, 1 ;  /* 0x3f80000061577421 */ /* 0x002fe20000010000 */
[----:B------:R-:W-:Y:S01]  /*1410*/  PRMT R37, R15, 0x7632, R37 ;  /* 0x000076320f257816 */ /* 0x000fe20000000025 */
[----:B------:R-:W1:Y:S01]  /*1420*/  MUFU.RCP R93, R93 ;  /* 0x0000005d005d7308 */ /* 0x000e620000001000 */
[----:B------:R-:W-:Y:S01]  /*1430*/  FMUL.FTZ R39, R3, R71 ;  /* 0x0000004703277220 */ /* 0x000fe20000410000 */
[----:B------:R-:W-:Y:S01]  /*1440*/  FADD.FTZ R77, -R4, R77 ;  /* 0x0000004d044d7221 */ /* 0x000fe20000010100 */
[----:B------:R-:W-:Y:S01]  /*1450*/  FMUL.FTZ R40, R40, R41 ;  /* 0x0000002928287220 */ /* 0x000fe20000410000 */
[----:B------:R-:W-:Y:S01]  /*1460*/  FFMA.FTZ R75, R53, R84, R54 ;  /* 0x00000054354b7223 */ /* 0x000fe20000010036 */
[----:B------:R-:W-:-:S03]  /*1470*/  FMUL.FTZ R73, R73, R96 ;  /* 0x0000006049497220 */ /* 0x000fc60000410000 */
[----:B------:R-:W2:Y:S01]  /*1480*/  MUFU.RCP R91, R91 ;  /* 0x0000005b005b7308 */ /* 0x000ea20000001000 */
[----:B------:R-:W-:Y:S02]  /*1490*/  IMAD.U32 R41, R37, 0x10000, RZ ;  /* 0x0001000025297824 */ /* 0x000fe400078e00ff */
[----:B------:R-:W-:Y:S01]  /*14a0*/  FFMA.FTZ R96, R70, R39, R89 ;  /* 0x0000002746607223 */ /* 0x000fe20000010059 */
[----:B------:R-:W-:Y:S01]  /*14b0*/  FMUL.FTZ R37, R68, R77 ;  /* 0x0000004d44257220 */ /* 0x000fe20000410000 */
[----:B------:R-:W-:-:S03]  /*14c0*/  FMUL.FTZ R39, R57, R94 ;  /* 0x0000005e39277220 */ /* 0x000fc60000410000 */
[----:B------:R-:W3:Y:S01]  /*14d0*/  MUFU.EX2 R36, R36 ;  /* 0x0000002400247308 */ /* 0x000ee20000000800 */
[----:B------:R-:W-:Y:S01]  /*14e0*/  FMUL.FTZ R81, R75, -1.4426950216293334961 ;  /* 0xbfb8aa3b4b517820 */ /* 0x000fe20000410000 */
[----:B------:R-:W-:Y:S01]  /*14f0*/  FADD.FTZ R95, -R4, R41 ;  /* 0x00000029045f7221 */ /* 0x000fe20000010100 */
[----:B------:R-:W-:Y:S01]  /*1500*/  FFMA.FTZ R41, R57, R37, R56 ;  /* 0x0000002539297223 */ /* 0x000fe20000010038 */
[----:B------:R-:W-:-:S04]  /*1510*/  FFMA.FTZ R77, R29, R39, R96 ;  /* 0x000000271d4d7223 */ /* 0x000fc80000010060 */
[----:B------:R-:W4:Y:S01]  /*1520*/  MUFU.RCP R87, R87 ;  /* 0x0000005700577308 */ /* 0x000f220000001000 */
[----:B------:R-:W-:Y:S01]  /*1530*/  FFMA.FTZ R96, R3, R80, RZ ;  /* 0x0000005003607223 */ /* 0x000fe200000100ff */
[----:B------:R-:W-:Y:S01]  /*1540*/  FMUL.FTZ R89, R53, R73 ;  /* 0x0000004935597220 */ /* 0x000fe20000410000 */
[----:B------:R-:W-:Y:S01]  /*1550*/  FMUL.FTZ R98, R41, -1.4426950216293334961 ;  /* 0xbfb8aa3b29627820 */ /* 0x000fe20000410000 */
[----:B0-----:R-:W-:Y:S01]  /*1560*/  FADD.FTZ R97, -R88, 1 ;  /* 0x3f80000058617421 */ /* 0x001fe20000010100 */
[----:B------:R-:W-:Y:S01]  /*1570*/  FMUL.FTZ R39, R68, R95 ;  /* 0x0000005f44277220 */ /* 0x000fe20000410000 */
[----:B------:R-:W-:Y:S01]  /*1580*/  FFMA.FTZ R96, R57, R86, R96 ;  /* 0x0000005639607223 */ /* 0x000fe20000010060 */
[----:B------:R-:W-:Y:S01]  /*1590*/  FADD.FTZ R25, R86, R25 ;  /* 0x0000001956197221 */ /* 0x000fe20000010000 */
[----:B------:R-:W0:Y:S01]  /*15a0*/  MUFU.EX2 R81, R81 ;  /* 0x0000005100517308 */ /* 0x000e220000000800 */
[----:B-1----:R-:W-:Y:S01]  /*15b0*/  FADD.FTZ R86, -R93, 1 ;  /* 0x3f8000005d567421 */ /* 0x002fe20000010100 */
[----:B------:R-:W-:Y:S01]  /*15c0*/  FFMA.FTZ R89, R72, R89, R77 ;  /* 0x0000005948597223 */ /* 0x000fe2000001004d */
[----:B------:R-:W-:Y:S01]  /*15d0*/  FFMA.FTZ R97, R34, R97, 1 ;  /* 0x3f80000022617423 */ /* 0x000fe20000010061 */
[----:B------:R-:W-:Y:S01]  /*15e0*/  FFMA.FTZ R77, R59, R39, R58 ;  /* 0x000000273b4d7223 */ /* 0x000fe2000001003a */
[----:B--2---:R-:W-:-:S03]  /*15f0*/  FADD.FTZ R34, -R91, 1 ;  /* 0x3f8000005b227421 */ /* 0x004fc60000010100 */
[----:B------:R1:W2:Y:S01]  /*1600*/  MUFU.EX2 R99, R98 ;  /* 0x0000006200637308 */ /* 0x0002a20000000800 */
[----:B------:R-:W-:Y:S01]  /*1610*/  FFMA.FTZ R86, R35, R86, 1 ;  /* 0x3f80000023567423 */ /* 0x000fe20000010056 */
[----:B---3--:R-:W-:Y:S01]  /*1620*/  FADD.FTZ R35, R36, 1 ;  /* 0x3f80000024237421 */ /* 0x008fe20000010000 */
[----:B------:R-:W-:Y:S01]  /*1630*/  FMUL.FTZ R100, R77, -1.4426950216293334961 ;  /* 0xbfb8aa3b4d647820 */ /* 0x000fe20000410000 */
[----:B------:R-:W-:Y:S01]  /*1640*/  FFMA.FTZ R36, R83, R34, 1 ;  /* 0x3f80000053247423 */ /* 0x000fe20000010022 */
[----:B----4-:R-:W-:Y:S01]  /*1650*/  FADD.FTZ R34, -R87, 1 ;  /* 0x3f80000057227421 */ /* 0x010fe20000010100 */
[----:B------:R-:W-:Y:S01]  /*1660*/  FMUL.FTZ R93, R93, R86 ;  /* 0x000000565d5d7220 */ /* 0x000fe20000410000 */
[----:B------:R-:W-:Y:S01]  /*1670*/  SHF.L.U32 R86, R8, 0x10, RZ ;  /* 0x0000001008567819 */ /* 0x000fe200000006ff */
[----:B------:R-:W-:Y:S01]  /*1680*/  FMUL.FTZ R97, R88, R97 ;  /* 0x0000006158617220 */ /* 0x000fe20000410000 */
[----:B-1----:R-:W-:Y:S01]  /*1690*/  FFMA.FTZ R98, R85, R34, 1 ;  /* 0x3f80000055627423 */ /* 0x002fe20000010022 */
[----:B------:R-:W1:Y:S01]  /*16a0*/  MUFU.EX2 R100, R100 ;  /* 0x0000006400647308 */ /* 0x000e620000000800 */
[----:B------:R-:W-:Y:S01]  /*16b0*/  PRMT R34, R8, 0x7632, R34 ;  /* 0x0000763208227816 */ /* 0x000fe20000000022 */
[----:B0-----:R-:W-:Y:S01]  /*16c0*/  FADD.FTZ R83, R81, 1 ;  /* 0x3f80000051537421 */ /* 0x001fe20000010000 */
[----:B------:R-:W-:Y:S01]  /*16d0*/  FMUL.FTZ R95, R59, R40 ;  /* 0x000000283b5f7220 */ /* 0x000fe20000410000 */
[----:B------:R-:W-:Y:S01]  /*16e0*/  FMUL.FTZ R86, R86, R97 ;  /* 0x0000006156567220 */ /* 0x000fe20000410000 */
[----:B------:R-:W-:Y:S01]  /*16f0*/  SHF.L.U32 R34, R34, 0x10, RZ ;  /* 0x0000001022227819 */ /* 0x000fe200000006ff */
[----:B------:R-:W-:Y:S01]  /*1700*/  FMUL.FTZ R91, R91, R36 ;  /* 0x000000245b5b7220 */ /* 0x000fe20000410000 */
[----:B--2---:R-:W-:Y:S01]  /*1710*/  FADD.FTZ R85, R99, 1 ;  /* 0x3f80000063557421 */ /* 0x004fe20000010000 */
[----:B------:R-:W0:Y:S01]  /*1720*/  MUFU.RCP R35, R35 ;  /* 0x0000002300237308 */ /* 0x000e220000001000 */
[----:B------:R-:W-:Y:S01]  /*1730*/  FFMA.FTZ R89, R32, R95, R89 ;  /* 0x0000005f20597223 */ /* 0x000fe20000010059 */
[----:B------:R-:W-:Y:S01]  /*1740*/  SHF.L.U32 R88, R9, 0x10, RZ ;  /* 0x0000001009587819 */ /* 0x000fe200000006ff */
[----:B------:R-:W-:Y:S01]  /*1750*/  FMUL.FTZ R81, R3, R86 ;  /* 0x0000005603517220 */ /* 0x000fe20000410000 */
[----:B------:R-:W-:-:S04]  /*1760*/  FMUL.FTZ R34, R34, R91 ;  /* 0x0000005b22227220 */ /* 0x000fc80000410000 */
[----:B------:R-:W2:Y:S01]  /*1770*/  MUFU.RCP R83, R83 ;  /* 0x0000005300537308 */ /* 0x000ea20000001000 */
[----:B------:R-:W-:Y:S01]  /*1780*/  FFMA.FTZ R81, R74, R81, R89 ;  /* 0x000000514a517223 */ /* 0x000fe20000010059 */
[----:B------:R-:W-:Y:S01]  /*1790*/  FMUL.FTZ R88, R88, R93 ;  /* 0x0000005d58587220 */ /* 0x000fe20000410000 */
[----:B------:R-:W-:Y:S01]  /*17a0*/  FMUL.FTZ R89, R57, R34 ;  /* 0x0000002239597220 */ /* 0x000fe20000410000 */
[----:B------:R-:W-:-:S04]  /*17b0*/  FMUL.FTZ R91, R87, R98 ;  /* 0x00000062575b7220 */ /* 0x000fc80000410000 */
[----:B------:R-:W3:Y:S01]  /*17c0*/  MUFU.RCP R85, R85 ;  /* 0x0000005500557308 */ /* 0x000ee20000001000 */
[----:B-1----:R-:W-:Y:S01]  /*17d0*/  FADD.FTZ R100, R100, 1 ;  /* 0x3f80000064647421 */ /* 0x002fe20000010000 */
[----:B------:R-:W-:Y:S01]  /*17e0*/  FFMA.FTZ R81, R24, R89, R81 ;  /* 0x0000005918517223 */ /* 0x000fe20000010051 */
[C---:B------:R-:W-:Y:S01]  /*17f0*/  FMUL.FTZ R87, R53.reuse, R88 ;  /* 0x0000005835577220 */ /* 0x040fe20000410000 */
[----:B------:R-:W-:-:S03]  /*1800*/  FFMA.FTZ R96, R53, R82, R96 ;  /* 0x0000005235607223 */ /* 0x000fc60000010060 */
[----:B------:R-:W-:Y:S01]  /*1810*/  FFMA.FTZ R87, R76, R87, R81 ;  /* 0x000000574c577223 */ /* 0x000fe20000010051 */
[----:B------:R-:W-:Y:S01]  /*1820*/  FFMA.FTZ R81, R29, R94, R92 ;  /* 0x0000005e1d517223 */ /* 0x000fe2000001005c */
[----:B------:R-:W1:Y:S01]  /*1830*/  MUFU.RCP R100, R100 ;  /* 0x0000006400647308 */ /* 0x000e620000001000 */
[----:B0-----:R-:W-:Y:S01]  /*1840*/  FADD.FTZ R29, -R35, 1 ;  /* 0x3f800000231d7421 */ /* 0x001fe20000010100 */
[----:B------:R-:W-:Y:S01]  /*1850*/  FADD.FTZ R21, R38, R21 ;  /* 0x0000001526157221 */ /* 0x000fe20000010000 */
[----:B------:R-:W-:Y:S01]  /*1860*/  FFMA.FTZ R96, R59, R38, R96 ;  /* 0x000000263b607223 */ /* 0x000fe20000010060 */
[----:B------:R-:W-:Y:S01]  /*1870*/  PRMT R36, R9, 0x7632, R36 ;  /* 0x0000763209247816 */ /* 0x000fe20000000024 */
[----:B--2---:R-:W-:Y:S01]  /*1880*/  FADD.FTZ R38, -R83, 1 ;  /* 0x3f80000053267421 */ /* 0x004fe20000010100 */
[----:B------:R-:W-:Y:S01]  /*1890*/  FFMA.FTZ R28, R28, R29, 1 ;  /* 0x3f8000001c1c7423 */ /* 0x000fe2000001001d */
[----:B---3--:R-:W-:Y:S01]  /*18a0*/  FADD.FTZ R92, -R85, 1 ;  /* 0x3f800000555c7421 */ /* 0x008fe20000010100 */
[----:B------:R-:W-:Y:S01]  /*18b0*/  SHF.L.U32 R36, R36, 0x10, RZ ;  /* 0x0000001024247819 */ /* 0x000fe200000006ff */
[----:B------:R-:W-:Y:S01]  /*18c0*/  FFMA.FTZ R98, R75, R38, 1 ;  /* 0x3f8000004b627423 */ /* 0x000fe20000010026 */
[----:B------:R-:W-:Y:S01]  /*18d0*/  FMUL.FTZ R38, R35, R28 ;  /* 0x0000001c23267220 */ /* 0x000fe20000410000 */
[C---:B------:R-:W-:Y:S01]  /*18e0*/  PRMT R28, R6.reuse, 0x7632, R28 ;  /* 0x00007632061c7816 */ /* 0x040fe2000000001c */
[----:B------:R-:W-:Y:S01]  /*18f0*/  FFMA.FTZ R92, R41, R92, 1 ;  /* 0x3f800000295c7423 */ /* 0x000fe2000001005c */
[----:B------:R-:W-:Y:S01]  /*1900*/  SHF.L.U32 R75, R6, 0x10, RZ ;  /* 0x00000010064b7819 */ /* 0x000fe200000006ff */
[----:B------:R-:W-:Y:S01]  /*1910*/  FMUL.FTZ R36, R36, R91 ;  /* 0x0000005b24247220 */ /* 0x000fe20000410000 */
[----:B------:R-:W-:Y:S01]  /*1920*/  SHF.L.U32 R28, R28, 0x10, RZ ;  /* 0x000000101c1c7819 */ /* 0x000fe200000006ff */
[----:B------:R-:W-:Y:S01]  /*1930*/  FMUL.FTZ R85, R85, R92 ;  /* 0x0000005c55557220 */ /* 0x000fe20000410000 */
[----:B------:R-:W-:Y:S01]  /*1940*/  FFMA.FTZ R96, R3, R71, R96 ;  /* 0x0000004703607223 */ /* 0x000fe20000010060 */
[----:B------:R-:W-:Y:S01]  /*1950*/  FMUL.FTZ R89, R59, R36 ;  /* 0x000000243b597220 */ /* 0x000fe20000410000 */
[----:B------:R-:W-:Y:S01]  /*1960*/  FMUL.FTZ R75, R75, R38 ;  /* 0x000000264b4b7220 */ /* 0x000fe20000410000 */
[----:B-1----:R-:W-:Y:S01]  /*1970*/  FADD.FTZ R102, -R100, 1 ;  /* 0x3f80000064667421 */ /* 0x002fe20000010100 */
[----:B------:R-:W-:Y:S01]  /*1980*/  FMUL.FTZ R38, R28, R85 ;  /* 0x000000551c267220 */ /* 0x000fe20000410000 */
[----:B------:R-:W-:Y:S01]  /*1990*/  PRMT R28, R7, 0x7632, R28 ;  /* 0x00007632071c7816 */ /* 0x000fe2000000001c */
[----:B------:R-:W-:Y:S01]  /*19a0*/  FFMA.FTZ R87, R20, R89, R87 ;  /* 0x0000005914577223 */ /* 0x000fe20000010057 */
[----:B------:R-:W-:Y:S01]  /*19b0*/  FFMA.FTZ R96, R57, R94, R96 ;  /* 0x0000005e39607223 */ /* 0x000fe20000010060 */
[----:B------:R-:W-:Y:S01]  /*19c0*/  FMUL.FTZ R29, R3, R75 ;  /* 0x0000004b031d7220 */ /* 0x000fe20000410000 */
[----:B------:R-:W-:Y:S01]  /*19d0*/  FFMA.FTZ R77, R77, R102, 1 ;  /* 0x3f8000004d4d7423 */ /* 0x000fe20000010066 */
[----:B------:R-:W-:Y:S01]  /*19e0*/  SHF.L.U32 R35, R28, 0x10, RZ ;  /* 0x000000101c237819 */ /* 0x000fe200000006ff */
[----:B------:R-:W-:Y:S01]  /*19f0*/  FFMA.FTZ R96, R53, R73, R96 ;  /* 0x0000004935607223 */ /* 0x000fe20000010060 */
[----:B------:R-:W-:Y:S01]  /*1a00*/  FFMA.FTZ R28, R78, R29, R87 ;  /* 0x0000001d4e1c7223 */ /* 0x000fe20000010057 */
[----:B------:R-:W-:Y:S01]  /*1a10*/  FMUL.FTZ R100, R100, R77 ;  /* 0x0000004d64647220 */ /* 0x000fe20000410000 */
[----:B------:R-:W-:Y:S01]  /*1a20*/  FMUL.FTZ R29, R57, R38 ;  /* 0x00000026391d7220 */ /* 0x000fe20000410000 */
[----:B------:R-:W-:-:S02]  /*1a30*/  FFMA.FTZ R96, R59, R40, R96 ;  /* 0x000000283b607223 */ /* 0x000fc40000010060 */
[----:B------:R-:W-:Y:S01]  /*1a40*/  FMUL.FTZ R100, R35, R100 ;  /* 0x0000006423647220 */ /* 0x000fe20000410000 */
[----:B------:R-:W-:Y:S01]  /*1a50*/  FFMA.FTZ R35, R37, R29, R28 ;  /* 0x0000001d25237223 */ /* 0x000fe2000001001c */
[----:B------:R-:W-:Y:S01]  /*1a60*/  FFMA.FTZ R96, R3, R86, R96 ;  /* 0x0000005603607223 */ /* 0x000fe20000010060 */
[----:B------:R-:W0:Y:S03]  /*1a70*/  LDC.64 R28, c[0x0][0x258] ;  /* 0x00009600ff1c7b82 */ /* 0x000e260000000a00 */
[----:B------:R-:W-:Y:S01]  /*1a80*/  FFMA.FTZ R96, R57, R34, R96 ;  /* 0x0000002239607223 */ /* 0x000fe20000010060 */
[----:B------:R-:W-:Y:S01]  /*1a90*/  FMUL.FTZ R98, R83, R98 ;  /* 0x0000006253627220 */ /* 0x000fe20000410000 */
[----:B------:R-:W-:Y:S02]  /*1aa0*/  IMAD.U32 R77, R7, 0x10000, RZ ;  /* 0x00010000074d7824 */ /* 0x000fe400078e00ff */
[----:B------:R-:W-:-:S02]  /*1ab0*/  FFMA.FTZ R96, R53, R88, R96 ;  /* 0x0000005835607223 */ /* 0x000fc40000010060 */
[----:B------:R-:W-:Y:S02]  /*1ac0*/  FMUL.FTZ R77, R77, R98 ;  /* 0x000000624d4d7220 */ /* 0x000fe40000410000 */
[----:B------:R-:W-:Y:S01]  /*1ad0*/  FFMA.FTZ R96, R59, R36, R96 ;  /* 0x000000243b607223 */ /* 0x000fe20000010060 */
[----:B------:R-:W-:Y:S01]  /*1ae0*/  IADD3 R79, P0, R79, 0x2, RZ ;  /* 0x000000024f4f7810 */ /* 0x000fe20007f1e0ff */
[----:B------:R-:W-:Y:S02]  /*1af0*/  FMUL.FTZ R41, R53, R77 ;  /* 0x0000004d35297220 */ /* 0x000fe40000410000 */
[----:B------:R-:W-:Y:S01]  /*1b00*/  FFMA.FTZ R96, R3, R75, R96 ;  /* 0x0000004b03607223 */ /* 0x000fe20000010060 */
[----:B------:R-:W-:Y:S01]  /*1b10*/  IADD3.X R90, RZ, R90, RZ, P0, !PT ;  /* 0x0000005aff5a7210 */ /* 0x000fe200007fe4ff */
[----:B------:R-:W-:Y:S02]  /*1b20*/  FFMA.FTZ R92, R84, R41, R35 ;  /* 0x00000029545c7223 */ /* 0x000fe40000010023 */
[----:B------:R-:W-:Y:S01]  /*1b30*/  FFMA.FTZ R96, R57, R38, R96 ;  /* 0x0000002639607223 */ /* 0x000fe20000010060 */
[----:B------:R-:W-:Y:S01]  /*1b40*/  FFMA.FTZ R35, R32, R40, R33 ;  /* 0x0000002820237223 */ /* 0x000fe20000010021 */
[----:B------:R-:W-:-:S02]  /*1b50*/  FMUL.FTZ R41, R59, R100 ;  /* 0x000000643b297220 */ /* 0x000fc40000410000 */
[----:B------:R-:W-:Y:S01]  /*1b60*/  FFMA.FTZ R96, R53, R77, R96 ;  /* 0x0000004d35607223 */ /* 0x000fe20000010060 */
[----:B0-----:R-:W-:Y:S01]  /*1b70*/  ISETP.GE.U32.AND P0, PT, R79, R28, PT ;  /* 0x0000001c4f00720c */ /* 0x001fe20003f06070 */
[----:B------:R-:W-:Y:S01]  /*1b80*/  FFMA.FTZ R20, R20, R36, R35 ;  /* 0x0000002414147223 */ /* 0x000fe20000010023 */
[----:B------:R-:W-:Y:S01]  /*1b90*/  FFMA.FTZ R35, R5, R80, R26 ;  /* 0x0000005005237223 */ /* 0x000fe2000001001a */
[----:B------:R-:W-:Y:S01]  /*1ba0*/  FFMA.FTZ R33, R39, R41, R92 ;  /* 0x0000002927217223 */ /* 0x000fe2000001005c */
[----:B------:R-:W-:Y:S01]  /*1bb0*/  ISETP.GE.AND.EX P0, PT, R90, R29, PT, P0 ;  /* 0x0000001d5a00720c */ /* 0x000fe20003f06300 */
[----:B------:R-:W-:Y:S01]  /*1bc0*/  FFMA.FTZ R32, R59, R100, R96 ;  /* 0x000000643b207223 */ /* 0x000fe20000010060 */
[----:B------:R-:W-:Y:S01]  /*1bd0*/  FADD.FTZ R26, R80, R27 ;  /* 0x0000001b501a7221 */ /* 0x000fe20000010000 */
[----:B------:R-:W-:Y:S01]  /*1be0*/  FFMA.FTZ R27, R69, R82, R22 ;  /* 0x00000052451b7223 */ /* 0x000fe20000010016 */
[----:B------:R-:W-:Y:S02]  /*1bf0*/  FADD.FTZ R22, R82, R23 ;  /* 0x0000001752167221 */ /* 0x000fe40000010000 */
[----:B------:R-:W-:Y:S01]  /*1c00*/  FADD.FTZ R23, R26, R71 ;  /* 0x000000471a177221 */ /* 0x000fe20000010000 */
[----:B------:R0:W-:Y:S01]  /*1c10*/  STS.64 [R47], R32 ;  /* 0x000000202f007388 */ /* 0x0001e20000000a00 */
        /* <DEDUP_REMOVED lines=8> */
[----:B0-----:R-:W-:Y:S01]  /*1ca0*/  FADD.FTZ R33, R22, R73 ;  /* 0x0000004916217221 */ /* 0x001fe20000010000 */
[----:B------:R-:W-:Y:S01]  /*1cb0*/  FADD.FTZ R22, R23, R86 ;  /* 0x0000005617167221 */ /* 0x000fe20000010000 */
[----:B------:R-:W-:-:S02]  /*1cc0*/  FFMA.FTZ R23, R76, R88, R27 ;  /* 0x000000584c177223 */ /* 0x000fc4000001001b */
[----:B------:R-:W-:Y:S01]  /*1cd0*/  FADD.FTZ R32, R33, R88 ;  /* 0x0000005821207221 */ /* 0x000fe20000010000 */
[----:B------:R-:W-:Y:S01]  /*1ce0*/  HFMA2.MMA R83, -RZ, RZ, 0, 0 ;  /* 0x00000000ff537435 */ /* 0x000fe200000001ff */
[----:B------:R-:W-:Y:S01]  /*1cf0*/  FADD.FTZ R27, R22, R75 ;  /* 0x0000004b161b7221 */ /* 0x000fe20000010000 */
[----:B------:R-:W-:Y:S01]  /*1d00*/  FFMA.FTZ R22, R84, R77, R23 ;  /* 0x0000004d54167223 */ /* 0x000fe20000010017 */
[----:B------:R-:W-:Y:S01]  /*1d10*/  FFMA.FTZ R24, R37, R38, R24 ;  /* 0x0000002625187223 */ /* 0x000fe20000010018 */
[----:B------:R-:W-:Y:S01]  /*1d20*/  FADD.FTZ R25, R25, R38 ;  /* 0x0000002619197221 */ /* 0x000fe20000010000 */
[----:B------:R-:W-:Y:S01]  /*1d30*/  FFMA.FTZ R20, R39, R100, R20 ;  /* 0x0000006427147223 */ /* 0x000fe20000010014 */
[----:B------:R-:W-:Y:S01]  /*1d40*/  FADD.FTZ R21, R21, R100 ;  /* 0x0000006415157221 */ /* 0x000fe20000010000 */
[----:B------:R-:W-:Y:S01]  /*1d50*/  BAR.SYNC.DEFER_BLOCKING 0x0 ;  /* 0x0000000000007b1d */ /* 0x000fe20000010000 */
[----:B------:R-:W-:Y:S01]  /*1d60*/  ISETP.GT.U32.AND P1, PT, R2, 0x3f, PT ;  /* 0x0000003f0200780c */ /* 0x000fe20003f24070 */
[----:B------:R-:W-:Y:S01]  /*1d70*/  FFMA.FTZ R26, R78, R75, R35 ;  /* 0x0000004b4e1a7223 */ /* 0x000fe20000010023 */
[----:B------:R-:W-:Y:S01]  /*1d80*/  MOV R81, RZ ;  /* 0x000000ff00517202 */ /* 0x000fe20000000f00 */
[----:B------:R-:W-:-:S02]  /*1d90*/  FADD.FTZ R23, R32, R77 ;  /* 0x0000004d20177221 */ /* 0x000fc40000010000 */
[----:B------:R-:W-:Y:S08]  /*1da0*/  @!P0 BRA `(.L_x_1210) ;  /* 0x0000000000a88947 */ /* 0x000ff00003800000 */
[----:B------:R-:W0:Y:S01]  /*1db0*/  S2UR UR6, SR_CgaCtaId ;  /* 0x00000000000679c3 */ /* 0x000e220000008800 */
[----:B------:R-:W-:Y:S01]  /*1dc0*/  UMOV UR5, 0x400 ;  /* 0x0000040000057882 */ /* 0x000fe20000000000 */
[----:B------:R-:W-:Y:S01]  /*1dd0*/  SHF.L.U32 R32, R2, 0x1, RZ ;  /* 0x0000000102207819 */ /* 0x000fe200000006ff */
        /* <DEDUP_REMOVED lines=16> */
[----:B------:R-:W-:-:S02]  /*1ee0*/  LEA R34, R48, R38, 0x3 ;  /* 0x0000002630227211 */ /* 0x000fc400078e18ff */
[-C--:B------:R-:W-:Y:S01]  /*1ef0*/  LEA R36, R49, R38.reuse, 0x3 ;  /* 0x0000002631247211 */ /* 0x080fe200078e18ff */
[----:B------:R0:W-:Y:S01]  /*1f00*/  STS.64 [R40], R24 ;  /* 0x0000001828007388 */ /* 0x0001e20000000a00 */
[-C--:B------:R-:W-:Y:S02]  /*1f10*/  LEA R39, R50, R38.reuse, 0x3 ;  /* 0x0000002632277211 */ /* 0x080fe400078e18ff */
[----:B------:R-:W-:Y:S01]  /*1f20*/  LEA R32, R51, R38, 0x3 ;  /* 0x0000002633207211 */ /* 0x000fe200078e18ff */
        /* <DEDUP_REMOVED lines=18> */
.L_x_1210:
[----:B------:R-:W-:Y:S04]  /*2050*/  BSSY B0, `(.L_x_1211) ;  /* 0x0000028000007945 */ /* 0x000fe80003800000 */
[----:B------:R-:W-:Y:S05]  /*2060*/  @P1 BRA `(.L_x_1212) ;  /* 0x0000000000981947 */ /* 0x000fea0003800000 */
[----:B0-----:R-:W-:Y:S02]  /*2070*/  SHF.R.U32.HI R32, RZ, 0x2, R2 ;  /* 0x00000002ff207819 */ /* 0x001fe40000011602 */
[----:B------:R-:W-:-:S03]  /*2080*/  SHF.L.U32 R33, R2, 0x3, RZ ;  /* 0x0000000302217819 */ /* 0x000fc600000006ff */
[----:B------:R-:W-:Y:S01]  /*2090*/  IMAD R32, R32, 0x14, RZ ;  /* 0x0000001420207824 */ /* 0x000fe200078e02ff */
[----:B------:R-:W-:-:S04]  /*20a0*/  LOP3.LUT R39, R33, 0x18, RZ, 0xc0, !PT ;  /* 0x0000001821277812 */ /* 0x000fc800078ec0ff */
[----:B------:R-:W-:Y:S02]  /*20b0*/  SHF.R.U32.HI R34, RZ, 0x2, R32 ;  /* 0x00000002ff227819 */ /* 0x000fe40000011620 */
[C---:B------:R-:W-:Y:S02]  /*20c0*/  IADD3 R35, R32.reuse, 0x4, RZ ;  /* 0x0000000420237810 */ /* 0x040fe40007ffe0ff */
[----:B------:R-:W-:Y:S01]  /*20d0*/  IADD3 R37, R32, 0x8, RZ ;  /* 0x0000000820257810 */ /* 0x000fe20007ffe0ff */
[----:B------:R-:W-:Y:S01]  /*20e0*/  IMAD R34, R34, 0x28, R45 ;  /* 0x0000002822227824 */ /* 0x000fe200078e022d */
[----:B------:R-:W-:Y:S02]  /*20f0*/  SHF.R.U32.HI R36, RZ, 0x2, R35 ;  /* 0x00000002ff247819 */ /* 0x000fe40000011623 */
[----:B------:R-:W-:Y:S02]  /*2100*/  IADD3 R35, R32, 0xc, RZ ;  /* 0x0000000c20237810 */ /* 0x000fe40007ffe0ff */
[----:B------:R-:W-:Y:S01]  /*2110*/  SHF.R.U32.HI R38, RZ, 0x2, R37 ;  /* 0x00000002ff267819 */ /* 0x000fe20000011625 */
[----:B------:R-:W-:Y:S01]  /*2120*/  IMAD R36, R36, 0x28, R45 ;  /* 0x0000002824247824 */ /* 0x000fe200078e022d */
[----:B------:R-:W-:Y:S01]  /*2130*/  IADD3 R33, R34, R39, RZ ;  /* 0x0000002722217210 */ /* 0x000fe20007ffe0ff */
[----:B------:R-:W-:Y:S01]  /*2140*/  VIADD R37, R32, 0x10 ;  /* 0x0000001020257836 */ /* 0x000fe20000000000 */
[----:B------:R-:W-:Y:S01]  /*2150*/  SHF.R.U32.HI R40, RZ, 0x2, R35 ;  /* 0x00000002ff287819 */ /* 0x000fe20000011623 */
[----:B------:R-:W-:Y:S01]  /*2160*/  IMAD R38, R38, 0x28, R45 ;  /* 0x0000002826267824 */ /* 0x000fe200078e022d */
[----:B------:R-:W-:-:S02]  /*2170*/  IADD3 R34, R39, R36, RZ ;  /* 0x0000002427227210 */ /* 0x000fc40007ffe0ff */
[----:B------:R-:W0:Y:S01]  /*2180*/  LDS.64 R32, [R33] ;  /* 0x0000000021207984 */ /* 0x000e220000000a00 */
[----:B------:R-:W-:Y:S01]  /*2190*/  SHF.R.U32.HI R92, RZ, 0x2, R37 ;  /* 0x00000002ff5c7819 */ /* 0x000fe20000011625 */
[--C-:B------:R-:W-:Y:S01]  /*21a0*/  IMAD R40, R40, 0x28, R45.reuse ;  /* 0x0000002828287824 */ /* 0x100fe200078e022d */
[C---:B------:R-:W-:Y:S01]  /*21b0*/  IADD3 R36, R39.reuse, R38, RZ ;  /* 0x0000002627247210 */ /* 0x040fe20007ffe0ff */
[----:B------:R-:W1:Y:S02]  /*21c0*/  LDS.64 R34, [R34] ;  /* 0x0000000022227984 */ /* 0x000e640000000a00 */
[----:B------:R-:W-:Y:S01]  /*21d0*/  IMAD R92, R92, 0x28, R45 ;  /* 0x000000285c5c7824 */ /* 0x000fe200078e022d */
[C---:B------:R-:W-:Y:S02]  /*21e0*/  IADD3 R38, R39.reuse, R40, RZ ;  /* 0x0000002827267210 */ /* 0x040fe40007ffe0ff */
[----:B------:R-:W2:Y:S02]  /*21f0*/  LDS.64 R36, [R36] ;  /* 0x0000000024247984 */ /* 0x000ea40000000a00 */
[----:B------:R-:W-:-:S02]  /*2200*/  IADD3 R40, R39, R92, RZ ;  /* 0x0000005c27287210 */ /* 0x000fc40007ffe0ff */
        /* <DEDUP_REMOVED lines=12> */
.L_x_1212:
[----:B------:R-:W-:Y:S05]  /*22d0*/  BSYNC B0 ;  /* 0x0000000000007941 */ /* 0x000fea0003800000 */
.L_x_1211:
[----:B0-----:R-:W0:Y:S01]  /*22e0*/  SHFL.BFLY PT, R32, R81, 0x2, 0x1f ;  /* 0x0c401f0051207f89 */ /* 0x001e2200000e0000 */
[----:B------:R-:W-:Y:S01]  /*22f0*/  LOP3.LUT P1, RZ, R2, 0xffffffc3, RZ, 0xc0, !PT ;  /* 0xffffffc302ff7812 */ /* 0x000fe2000782c0ff */
[----:B------:R-:W-:Y:S01]  /*2300*/  BSSY B0, `(.L_x_1213) ;  /* 0x0000015000007945 */ /* 0x000fe20003800000 */
[----:B------:R-:W-:Y:S01]  /*2310*/  PRMT R35, R31, 0x7632, R35 ;  /* 0x000076321f237816 */ /* 0x000fe20000000023 */
[----:B------:R-:W1:Y:S01]  /*2320*/  SHFL.BFLY PT, R34, R83, 0x2, 0x1f ;  /* 0x0c401f0053227f89 */ /* 0x000e6200000e0000 */
[----:B0-----:R-:W-:Y:S01]  /*2330*/  FADD.FTZ R32, R32, R81 ;  /* 0x0000005120207221 */ /* 0x001fe20000010000 */
[----:B-1----:R-:W-:-:S04]  /*2340*/  FADD.FTZ R33, R34, R83 ;  /* 0x0000005322217221 */ /* 0x002fc80000010000 */
[----:B------:R-:W0:Y:S01]  /*2350*/  SHFL.BFLY PT, R37, R32, 0x1, 0x1f ;  /* 0x0c201f0020257f89 */ /* 0x000e2200000e0000 */
[----:B------:R-:W-:-:S03]  /*2360*/  PRMT R34, R30, 0x7632, R34 ;  /* 0x000076321e227816 */ /* 0x000fc60000000022 */
        /* <DEDUP_REMOVED lines=10> */
[----:B------:R-:W-:-:S05]  /*2410*/  LEA R36, R36, R37, 0xa ;  /* 0x0000002524247211 */ /* 0x000fca00078e50ff */
[----:B------:R-:W-:-:S04]  /*2420*/  IMAD.SHL.U32 R37, R36, 0x2, RZ ;  /* 0x0000000224257824 */ /* 0x000fc800078e00ff */
[----:B-1----:R-:W-:-:S05]  /*2430*/  IMAD.WIDE.U32 R32, R37, 0x4, R32 ;  /* 0x0000000425207825 */ /* 0x002fca00078e0020 */
[----:B------:R0:W-:Y:S02]  /*2440*/  STG.E.64 desc[UR8][R32.64], R30 ;  /* 0x0000001e20007986 */ /* 0x0001e4000c101b08 */
.L_x_1214:
[----:B------:R-:W-:Y:S05]  /*2450*/  BSYNC B0 ;  /* 0x0000000000007941 */ /* 0x000fea0003800000 */
.L_x_1213:
[----:B------:R-:W-:Y:S02]  /*2460*/  ISETP.GE.U32.AND P1, PT, R79, R28, PT ;  /* 0x0000001c4f00720c */ /* 0x000fe40003f26070 */
[----:B------:R-:W-:Y:S02]  /*2470*/  PRMT R14, R12, 0x7632, R14 ;  /* 0x000076320c0e7816 */ /* 0x000fe4000000000e */
        /* <DEDUP_REMOVED lines=10> */
[----:B0-----:R-:W-:Y:S02]  /*2520*/  PRMT R33, R14, 0x7632, R33 ;  /* 0x000076320e217816 */ /* 0x001fe40000000021 */
        /* <DEDUP_REMOVED lines=8> */
[----:B------:R-:W-:Y:S02]  /*25b0*/  ISETP.NE.AND P1, PT, R0, RZ, PT ;  /* 0x000000ff0000720c */ /* 0x000fe40003f25270 */
[----:B------:R-:W-:-:S04]  /*25c0*/  MOV R9, 0x7fffffc1 ;  /* 0x7fffffc100097802 */ /* 0x000fc80000000f00 */
[----:B------:R-:W-:Y:S01]  /*25d0*/  SEL R9, R9, 0x1, !P1 ;  /* 0x0000000109097807 */ /* 0x000fe20004800000 */
[----:B0-----:R-:W-:Y:S01]  /*25e0*/  IMAD.WIDE.U32 R6, R43, 0x4, R6 ;  /* 0x000000042b067825 */ /* 0x001fe200078e0006 */
[----:B------:R-:W-:Y:S06]  /*25f0*/  MEMBAR.ALL.GPU ;  /* 0x0000000000007992 */ /* 0x000fec000000a000 */
[----:B------:R-:W-:-:S00]  /*2600*/  ERRBAR ;  /* 0x00000000000079ab */ /* 0x000fc00000000000 */
[----:B------:R-:W-:Y:S06]  /*2610*/  CGAERRBAR ;  /* 0x00000000000075ab */ /* 0x000fec0000000000 */
[----:B------:R0:W5:Y:S02]  /*2620*/  ATOM.E.ADD.STRONG.GPU PT, R9, desc[UR8][R6.64], R9 ;  /* 0x000000090609798a */ /* 0x00016400081ee1c8 */
.L_x_1217:
[----:B------:R-:W2:Y:S04]  /*2630*/  LD.E.STRONG.GPU R8, desc[UR8][R6.64] ;  /* 0x0000000806087980 */ /* 0x000ea8000c10f900 */
[----:B--2---:R-:W-:Y:S01]  /*2640*/  CCTL.IVALL ;  /* 0x00000000ff00798f */ /* 0x004fe20002000000 */
[----:B------:R-:W-:Y:S05]  /*2650*/  YIELD ;  /* 0x0000000000007946 */ /* 0x000fea0003800000 */
[----:B-----5:R-:W-:-:S04]  /*2660*/  LOP3.LUT R8, R8, R9, RZ, 0x3c, !PT ;  /* 0x0000000908087212 */ /* 0x020fc800078e3cff */
[----:B------:R-:W-:-:S13]  /*2670*/  ISETP.GT.AND P1, PT, R8, -0x1, PT ;  /* 0xffffffff0800780c */ /* 0x000fda0003f24270 */
[----:B------:R-:W-:Y:S05]  /*2680*/  @P1 BRA `(.L_x_1217) ;  /* 0xfffffffc00e81947 */ /* 0x000fea000383ffff */
.L_x_1216:
[----:B------:R-:W-:Y:S05]  /*2690*/  WARPSYNC.ALL ;  /* 0x0000000000007948 */ /* 0x000fea0003800000 */
[----:B------:R-:W-:Y:S06]  /*26a0*/  BAR.SYNC.DEFER_BLOCKING 0x0 ;  /* 0x0000000000007b1d */ /* 0x000fec0000010000 */
[----:B------:R-:W-:Y:S05]  /*26b0*/  BRA `(.L_x_1218) ;  /* 0x0000000000607947 */ /* 0x000fea0003800000 */
.L_x_1215:
        /* <DEDUP_REMOVED lines=16> */
.L_x_1220:
[----:B------:R-:W2:Y:S04]  /*27c0*/  LD.E.STRONG.GPU R8, desc[UR8][R6.64] ;  /* 0x0000000806087980 */ /* 0x000ea8000c10f900 */
[----:B--2---:R-:W-:Y:S01]  /*27d0*/  CCTL.IVALL ;  /* 0x00000000ff00798f */ /* 0x004fe20002000000 */
[----:B------:R-:W-:Y:S05]  /*27e0*/  YIELD ;  /* 0x0000000000007946 */ /* 0x000fea0003800000 */
[----:B-----5:R-:W-:-:S04]  /*27f0*/  LOP3.LUT R8, R8, R9, RZ, 0x3c, !PT ;  /* 0x0000000908087212 */ /* 0x020fc800078e3cff */
[----:B------:R-:W-:-:S13]  /*2800*/  ISETP.GT.AND P1, PT, R8, -0x1, PT ;  /* 0xffffffff0800780c */ /* 0x000fda0003f24270 */
[----:B------:R-:W-:Y:S05]  /*2810*/  @P1 BRA `(.L_x_1220) ;  /* 0xfffffffc00e81947 */ /* 0x000fea000383ffff */
.L_x_1219:
[----:B------:R-:W-:Y:S05]  /*2820*/  WARPSYNC.ALL ;  /* 0x0000000000007948 */ /* 0x000fea0003800000 */
[----:B------:R-:W-:Y:S06]  /*2830*/  BAR.SYNC.DEFER_BLOCKING 0x0 ;  /* 0x0000000000007b1d */ /* 0x000fec0000010000 */
.L_x_1218:
        /* <DEDUP_REMOVED lines=14> */
[C---:B-1----:R-:W-:Y:S01]  /*2920*/  IMAD.WIDE.U32 R6, R13.reuse, 0x4, R10 ;  /* 0x000000040d067825 */ /* 0x042fe200078e000a */
[----:B------:R-:W-:-:S03]  /*2930*/  IADD3 R41, R13, 0x40, RZ ;  /* 0x000000400d297810 */ /* 0x000fc60007ffe0ff */
[--C-:B------:R-:W-:Y:S01]  /*2940*/  IMAD.WIDE.U32 R8, R9, 0x4, R10.reuse ;  /* 0x0000000409087825 */ /* 0x100fe200078e000a */
[----:B------:R-:W-:Y:S01]  /*2950*/  IADD3 R81, R13, 0x60, RZ ;  /* 0x000000600d517810 */ /* 0x000fe20007ffe0ff */
[----:B------:R-:W2:Y:S02]  /*2960*/  LDG.E.64 R6, desc[UR8][R6.64] ;  /* 0x0000000806067981 */ /* 0x000ea4000c1e1b00 */
        /* <DEDUP_REMOVED lines=13> */
.L_x_1222:
[----:B------:R-:W-:Y:S05]  /*2a40*/  BSYNC B0 ;  /* 0x0000000000007941 */ /* 0x000fea0003800000 */
.L_x_1221:
        /* <DEDUP_REMOVED lines=28> */
.L_x_1224:
[----:B------:R-:W-:Y:S05]  /*2c10*/  BSYNC B0 ;  /* 0x0000000000007941 */ /* 0x000fea0003800000 */
.L_x_1223:
[----:B0-----:R-:W-:Y:S01]  /*2c20*/  SHF.L.U32 R7, R34, 0x10, RZ ;  /* 0x0000001022077819 */ /* 0x001fe200000006ff */
[----:B------:R-:W-:Y:S01]  /*2c30*/  IMAD.U32 R35, R35, 0x10000, RZ ;  /* 0x0001000023237824 */ /* 0x000fe200078e00ff */
[----:B------:R-:W-:Y:S01]  /*2c40*/  SHF.L.U32 R39, R39, 0x10, RZ ;  /* 0x0000001027277819 */ /* 0x000fe200000006ff */
[----:B------:R-:W0:Y:S01]  /*2c50*/  S2UR UR6, SR_CgaCtaId ;  /* 0x00000000000679c3 */ /* 0x000e220000008800 */
[----:B------:R-:W-:Y:S01]  /*2c60*/  SHF.L.U32 R13, R38, 0x10, RZ ;  /* 0x00000010260d7819 */ /* 0x000fe200000006ff */
[C---:B------:R-:W-:Y:S01]  /*2c70*/  FADD.FTZ R7, -R4.reuse, R7 ;  /* 0x0000000704077221 */ /* 0x040fe20000010100 */
[C---:B------:R-:W-:Y:S01]  /*2c80*/  FADD.FTZ R35, -R4.reuse, R35 ;  /* 0x0000002304237221 */ /* 0x040fe20000010100 */
[----:B------:R-:W-:Y:S01]  /*2c90*/  FADD.FTZ R39, -R4, R39 ;  /* 0x0000002704277221 */ /* 0x000fe20000010100 */
[----:B------:R-:W-:Y:S01]  /*2ca0*/  SHF.L.U32 R41, R36, 0x10, RZ ;  /* 0x0000001024297819 */ /* 0x000fe200000006ff */
[C---:B------:R-:W-:Y:S01]  /*2cb0*/  FMUL.FTZ R8, R68.reuse, R7 ;  /* 0x0000000744087220 */ /* 0x040fe20000410000 */
[C---:B------:R-:W-:Y:S01]  /*2cc0*/  FMUL.FTZ R10, R68.reuse, R35 ;  /* 0x00000023440a7220 */ /* 0x040fe20000410000 */
[----:B------:R-:W-:Y:S01]  /*2cd0*/  FMUL.FTZ R12, R68, R39 ;  /* 0x00000027440c7220 */ /* 0x000fe20000410000 */
[----:B------:R-:W-:Y:S01]  /*2ce0*/  SHF.L.U32 R39, R37, 0x10, RZ ;  /* 0x0000001025277819 */ /* 0x000fe200000006ff */
[----:B------:R-:W-:Y:S01]  /*2cf0*/  FFMA.FTZ R9, R57, R8, R56 ;  /* 0x0000000839097223 */ /* 0x000fe20000010038 */
[----:B------:R-:W-:Y:S01]  /*2d00*/  FFMA.FTZ R11, R59, R10, R58 ;  /* 0x0000000a3b0b7223 */ /* 0x000fe2000001003a */
[----:B------:R-:W-:Y:S01]  /*2d10*/  FADD.FTZ R35, -R4, R13 ;  /* 0x0000000d04237221 */ /* 0x000fe20000010100 */
[----:B------:R-:W-:Y:S01]  /*2d20*/  SHF.L.U32 R81, R32, 0x10, RZ ;  /* 0x0000001020517819 */ /* 0x000fe200000006ff */
[----:B------:R-:W-:Y:S01]  /*2d30*/  FMUL.FTZ R6, R9, -1.4426950216293334961 ;  /* 0xbfb8aa3b09067820 */ /* 0x000fe20000410000 */
[----:B------:R-:W-:Y:S01]  /*2d40*/  FADD.FTZ R39, -R4, R39 ;  /* 0x0000002704277221 */ /* 0x000fe20000010100 */
[----:B------:R-:W-:Y:S01]  /*2d50*/  FMUL.FTZ R7, R11, -1.4426950216293334961 ;  /* 0xbfb8aa3b0b077820 */ /* 0x000fe20000410000 */
[C---:B------:R-:W-:Y:S01]  /*2d60*/  FMUL.FTZ R34, R68.reuse, R35 ;  /* 0x0000002344227220 */ /* 0x040fe20000410000 */
[----:B------:R-:W-:Y:S01]  /*2d70*/  FFMA.FTZ R13, R57, R12, R56 ;  /* 0x0000000c390d7223 */ /* 0x000fe20000010038 */
[----:B------:R-:W-:Y:S01]  /*2d80*/  FMUL.FTZ R36, R68, R39 ;  /* 0x0000002744247220 */ /* 0x000fe20000410000 */
[----:B------:R-:W-:Y:S01]  /*2d90*/  SHF.L.U32 R39, R33, 0x10, RZ ;  /* 0x0000001021277819 */ /* 0x000fe200000006ff */
[----:B------:R-:W1:Y:S01]  /*2da0*/  MUFU.EX2 R6, R6 ;  /* 0x0000000600067308 */ /* 0x000e620000000800 */
[----:B------:R-:W-:Y:S01]  /*2db0*/  FFMA.FTZ R35, R59, R34, R58 ;  /* 0x000000223b237223 */ /* 0x000fe2000001003a */
[C---:B------:R-:W-:Y:S01]  /*2dc0*/  FADD.FTZ R41, -R4.reuse, R41 ;  /* 0x0000002904297221 */ /* 0x040fe20000010100 */
[C---:B------:R-:W-:Y:S01]  /*2dd0*/  FADD.FTZ R81, -R4.reuse, R81 ;  /* 0x0000005104517221 */ /* 0x040fe20000010100 */
[----:B------:R-:W-:Y:S01]  /*2de0*/  FADD.FTZ R39, -R4, R39 ;  /* 0x0000002704277221 */ /* 0x000fe20000010100 */
[----:B------:R-:W-:Y:S01]  /*2df0*/  BAR.SYNC.DEFER_BLOCKING 0x0 ;  /* 0x0000000000007b1d */ /* 0x000fe20000010000 */
[----:B------:R-:W-:Y:S01]  /*2e00*/  FMUL.FTZ R37, R13, -1.4426950216293334961 ;  /* 0xbfb8aa3b0d257820 */ /* 0x000fe20000410000 */
[----:B------:R-:W-:Y:S01]  /*2e10*/  FMUL.FTZ R40, R35, -1.4426950216293334961 ;  /* 0xbfb8aa3b23287820 */ /* 0x000fe20000410000 */
[C---:B------:R-:W-:Y:S01]  /*2e20*/  FMUL.FTZ R38, R68.reuse, R41 ;  /* 0x0000002944267220 */ /* 0x040fe20000410000 */
[C---:B------:R-:W-:Y:S01]  /*2e30*/  FMUL.FTZ R32, R68.reuse, R39 ;  /* 0x0000002744207220 */ /* 0x040fe20000410000 */
[----:B------:R-:W-:Y:S01]  /*2e40*/  FMUL.FTZ R4, R68, R81 ;  /* 0x0000005144047220 */ /* 0x000fe20000410000 */
[----:B------:R-:W2:Y:S01]  /*2e50*/  MUFU.EX2 R7, R7 ;  /* 0x0000000700077308 */ /* 0x000ea20000000800 */
[----:B------:R-:W-:Y:S01]  /*2e60*/  UMOV UR5, 0x400 ;  /* 0x0000040000057882 */ /* 0x000fe20000000000 */
[C-C-:B------:R-:W-:Y:S01]  /*2e70*/  FFMA.FTZ R33, R57.reuse, R36, R56.reuse ;  /* 0x0000002439217223 */ /* 0x140fe20000010038 */
[----:B------:R-:W-:Y:S01]  /*2e80*/  FFMA.FTZ R39, R57, R32, R56 ;  /* 0x0000002039277223 */ /* 0x000fe20000010038 */
[----:B------:R-:W-:Y:S01]  /*2e90*/  UIADD3 UR5, UR5, 0x3480, URZ ;  /* 0x0000348005057890 */ /* 0x000fe2000fffe03f */
[----:B------:R-:W-:-:S02]  /*2ea0*/  IMAD.U32 R14, R14, 0x10000, RZ ;  /* 0x000100000e0e7824 */ /* 0x000fc400078e00ff */
[----:B------:R-:W-:Y:S01]  /*2eb0*/  FMUL.FTZ R41, R33, -1.4426950216293334961 ;  /* 0xbfb8aa3b21297820 */ /* 0x000fe20000410000 */
[----:B------:R-:W-:Y:S01]  /*2ec0*/  FMUL.FTZ R91, R39, -1.4426950216293334961 ;  /* 0xbfb8aa3b275b7820 */ /* 0x000fe20000410000 */
[----:B------:R3:W4:Y:S01]  /*2ed0*/  MUFU.EX2 R83, R37 ;  /* 0x0000002500537308 */ /* 0x0007220000000800 */
[----:B0-----:R-:W-:Y:S01]  /*2ee0*/  ULEA UR5, UR6, UR5, 0x18 ;  /* 0x0000000506057291 */ /* 0x001fe2000f8ec03f */
[----:B-1----:R-:W-:Y:S01]  /*2ef0*/  FADD.FTZ R6, R6, 1 ;  /* 0x3f80000006067421 */ /* 0x002fe20000010000 */
[----:B------:R-:W-:Y:S01]  /*2f00*/  SHF.L.U32 R15, R15, 0x10, RZ ;  /* 0x000000100f0f7819 */ /* 0x000fe200000006ff */
[----:B------:R-:W-:Y:S01]  /*2f10*/  IMAD.U32 R31, R31, 0x10000, RZ ;  /* 0x000100001f1f7824 */ /* 0x000fe200078e00ff */
[----:B------:R-:W-:Y:S01]  /*2f20*/  SHF.L.U32 R17, R17, 0x10, RZ ;  /* 0x0000001011117819 */ /* 0x000fe200000006ff */
[----:B------:R-:W-:Y:S01]  /*2f30*/  ULDC.64 UR6, c[0x0][0x210] ;  /* 0x0000840000067ab9 */ /* 0x000fe20000000a00 */
[----:B------:R-:W-:Y:S01]  /*2f40*/  SHF.L.U32 R16, R16, 0x10, RZ ;  /* 0x0000001010107819 */ /* 0x000fe200000006ff */
[----:B------:R0:W1:Y:S01]  /*2f50*/  MUFU.EX2 R85, R40 ;  /* 0x0000002800557308 */ /* 0x0000620000000800 */
[----:B---3--:R-:W-:Y:S01]  /*2f60*/  FFMA.FTZ R37, R59, R38, R58 ;  /* 0x000000263b257223 */ /* 0x008fe2000001003a */
[----:B--2---:R-:W-:Y:S01]  /*2f70*/  FADD.FTZ R7, R7, 1 ;  /* 0x3f80000007077421 */ /* 0x004fe20000010000 */
[----:B------:R-:W-:Y:S01]  /*2f80*/  SHF.L.U32 R18, R18, 0x10, RZ ;  /* 0x0000001012127819 */ /* 0x000fe200000006ff */
[----:B------:R-:W-:Y:S01]  /*2f90*/  ULOP3.LUT UR4, UR4, 0x1, URZ, 0x3c, !UPT ;  /* 0x0000000104047892 */ /* 0x000fe2000f8e3c3f */
[----:B------:R-:W-:Y:S01]  /*2fa0*/  FMUL.FTZ R89, R37, -1.4426950216293334961 ;  /* 0xbfb8aa3b25597820 */ /* 0x000fe20000410000 */
[----:B------:R-:W-:-:S02]  /*2fb0*/  SHF.L.U32 R19, R19, 0x10, RZ ;  /* 0x0000001013137819 */ /* 0x000fc400000006ff */
[----:B------:R-:W2:Y:S01]  /*2fc0*/  MUFU.EX2 R87, R41 ;  /* 0x0000002900577308 */ /* 0x000ea20000000800 */
[----:B0-----:R-:W-:Y:S01]  /*2fd0*/  FFMA.FTZ R40, R59, R4, R58 ;  /* 0x000000043b287223 */ /* 0x001fe2000001003a */
[----:B----4-:R-:W-:Y:S01]  /*2fe0*/  FADD.FTZ R83, R83, 1 ;  /* 0x3f80000053537421 */ /* 0x010fe20000010000 */
[----:B------:R-:W-:Y:S02]  /*2ff0*/  SHF.L.U32 R30, R30, 0x10, RZ ;  /* 0x000000101e1e7819 */ /* 0x000fe400000006ff */
[----:B------:R-:W-:-:S03]  /*3000*/  FMUL.FTZ R92, R40, -1.4426950216293334961 ;  /* 0xbfb8aa3b285c7820 */ /* 0x000fc60000410000 */
[----:B------:R0:W-:Y:S01]  /*3010*/  MUFU.RCP R41, R6 ;  /* 0x0000000600297308 */ /* 0x0001e20000001000 */
[----:B-1----:R-:W-:-:S07]  /*3020*/  FADD.FTZ R85, R85, 1 ;  /* 0x3f80000055557421 */ /* 0x002fce0000010000 */
[----:B------:R-:W1:Y:S01]  /*3030*/  MUFU.EX2 R89, R89 ;  /* 0x0000005900597308 */ /* 0x000e620000000800 */
[----:B0-----:R-:W-:Y:S01]  /*3040*/  LEA R6, R46, UR5, 0x3 ;  /* 0x000000052e067c11 */ /* 0x001fe2000f8e18ff */
[----:B--2---:R-:W-:-:S06]  /*3050*/  FADD.FTZ R87, R87, 1 ;  /* 0x3f80000057577421 */ /* 0x004fcc0000010000 */
[----:B------:R-:W0:Y:S08]  /*3060*/  MUFU.EX2 R91, R91 ;  /* 0x0000005b005b7308 */ /* 0x000e300000000800 */
[----:B------:R-:W2:Y:S01]  /*3070*/  MUFU.EX2 R92, R92 ;  /* 0x0000005c005c7308 */ /* 0x000ea20000000800 */
[----:B-1----:R-:W-:-:S07]  /*3080*/  FADD.FTZ R89, R89, 1 ;  /* 0x3f80000059597421 */ /* 0x002fce0000010000 */
[----:B------:R1:W3:Y:S01]  /*3090*/  MUFU.RCP R81, R7 ;  /* 0x0000000700517308 */ /* 0x0002e20000001000 */
[----:B0-----:R-:W-:-:S07]  /*30a0*/  FADD.FTZ R91, R91, 1 ;  /* 0x3f8000005b5b7421 */ /* 0x001fce0000010000 */
[----:B------:R-:W0:Y:S01]  /*30b0*/  MUFU.RCP R85, R85 ;  /* 0x0000005500557308 */ /* 0x000e220000001000 */
[----:B-1----:R-:W1:Y:S01]  /*30c0*/  LDS.64 R6, [R6] ;  /* 0x0000000006067984 */ /* 0x002e620000000a00 */
[----:B--2---:R-:W-:Y:S01]  /*30d0*/  FADD.FTZ R93, R92, 1 ;  /* 0x3f8000005c5d7421 */ /* 0x004fe20000010000 */
[----:B------:R-:W-:-:S04]  /*30e0*/  FADD.FTZ R92, -R41, 1 ;  /* 0x3f800000295c7421 */ /* 0x000fc80000010100 */
[----:B------:R-:W-:Y:S01]  /*30f0*/  FFMA.FTZ R92, R9, R92, 1 ;  /* 0x3f800000095c7423 */ /* 0x000fe2000001005c */
[----:B------:R-:W2:Y:S01]  /*3100*/  MUFU.RCP R83, R83 ;  /* 0x0000005300537308 */ /* 0x000ea20000001000 */
[----:B---3--:R-:W-:Y:S02]  /*3110*/  FADD.FTZ R94, -R81, 1 ;  /* 0x3f800000515e7421 */ /* 0x008fe40000010100 */
[----:B------:R-:W-:Y:S02]  /*3120*/  FMUL.FTZ R41, R41, R92 ;  /* 0x0000005c29297220 */ /* 0x000fe40000410000 */
[----:B------:R-:W-:Y:S02]  /*3130*/  FFMA.FTZ R94, R11, R94, 1 ;  /* 0x3f8000000b5e7423 */ /* 0x000fe4000001005e */
[----:B------:R-:W-:Y:S01]  /*3140*/  FMUL.FTZ R14, R14, R41 ;  /* 0x000000290e0e7220 */ /* 0x000fe20000410000 */
[----:B------:R-:W3:Y:S01]  /*3150*/  MUFU.RCP R87, R87 ;  /* 0x0000005700577308 */ /* 0x000ee20000001000 */
[----:B0-----:R-:W-:Y:S01]  /*3160*/  FADD.FTZ R98, -R85, 1 ;  /* 0x3f80000055627421 */ /* 0x001fe20000010100 */
[----:B------:R-:W-:-:S03]  /*3170*/  FMUL.FTZ R94, R81, R94 ;  /* 0x0000005e515e7220 */ /* 0x000fc60000410000 */
[----:B------:R-:W-:Y:S01]  /*3180*/  FFMA.FTZ R98, R35, R98, 1 ;  /* 0x3f80000023627423 */ /* 0x000fe20000010062 */
[----:B------:R-:W-:Y:S02]  /*3190*/  FMUL.FTZ R15, R15, R94 ;  /* 0x0000005e0f0f7220 */ /* 0x000fe40000410000 */
[----:B------:R-:W0:Y:S01]  /*31a0*/  MUFU.RCP R89, R89 ;  /* 0x0000005900597308 */ /* 0x000e220000001000 */
[----:B--2---:R-:W-:Y:S01]  /*31b0*/  FADD.FTZ R96, -R83, 1 ;  /* 0x3f80000053607421 */ /* 0x004fe20000010100 */
[----:B------:R-:W-:-:S03]  /*31c0*/  FMUL.FTZ R98, R85, R98 ;  /* 0x0000006255627220 */ /* 0x000fc60000410000 */
[----:B------:R-:W-:Y:S01]  /*31d0*/  FFMA.FTZ R96, R13, R96, 1 ;  /* 0x3f8000000d607423 */ /* 0x000fe20000010060 */
[----:B------:R-:W-:Y:S02]  /*31e0*/  FMUL.FTZ R17, R17, R98 ;  /* 0x0000006211117220 */ /* 0x000fe40000410000 */
[----:B------:R-:W2:Y:S01]  /*31f0*/  MUFU.RCP R91, R91 ;  /* 0x0000005b005b7308 */ /* 0x000ea20000001000 */
[----:B---3--:R-:W-:Y:S01]  /*3200*/  FADD.FTZ R100, -R87, 1 ;  /* 0x3f80000057647421 */ /* 0x008fe20000010100 */
[----:B------:R-:W-:-:S03]  /*3210*/  FMUL.FTZ R83, R83, R96 ;  /* 0x0000006053537220 */ /* 0x000fc60000410000 */
[----:B------:R-:W-:Y:S01]  /*3220*/  FFMA.FTZ R100, R33, R100, 1 ;  /* 0x3f80000021647423 */ /* 0x000fe20000010064 */
[----:B------:R-:W-:Y:S02]  /*3230*/  FMUL.FTZ R83, R16, R83 ;  /* 0x0000005310537220 */ /* 0x000fe40000410000 */
[----:B------:R-:W3:Y:S01]  /*3240*/  MUFU.RCP R93, R93 ;  /* 0x0000005d005d7308 */ /* 0x000ee20000001000 */
[----:B0-----:R-:W-:Y:S01]  /*3250*/  FADD.FTZ R102, -R89, 1 ;  /* 0x3f80000059667421 */ /* 0x001fe20000010100 */
[--C-:B-1----:R-:W-:Y:S01]  /*3260*/  FFMA.FTZ R80, R3, R80, -R6.reuse ;  /* 0x0000005003507223 */ /* 0x102fe20000010806 */
[----:B------:R-:W-:Y:S01]  /*3270*/  FFMA.FTZ R14, R57, R14, -R6 ;  /* 0x0000000e390e7223 */ /* 0x000fe20000010806 */
[----:B------:R-:W-:Y:S01]  /*3280*/  FMUL.FTZ R87, R87, R100 ;  /* 0x0000006457577220 */ /* 0x000fe20000410000 */
[----:B------:R-:W-:Y:S01]  /*3290*/  FFMA.FTZ R102, R37, R102, 1 ;  /* 0x3f80000025667423 */ /* 0x000fe20000010066 */
[----:B------:R-:W-:Y:S01]  /*32a0*/  FFMA.FTZ R5, R5, -R7, R80 ;  /* 0x8000000705057223 */ /* 0x000fe20000010050 */
[--C-:B------:R-:W-:Y:S01]  /*32b0*/  FFMA.FTZ R82, R53, R82, -R6.reuse ;  /* 0x0000005235527223 */ /* 0x100fe20000010806 */
[----:B------:R-:W-:Y:S01]  /*32c0*/  FMUL.FTZ R87, R18, R87 ;  /* 0x0000005712577220 */ /* 0x000fe20000410000 */
[----:B--2---:R-:W-:Y:S01]  /*32d0*/  FADD.FTZ R104, -R91, 1 ;  /* 0x3f8000005b687421 */ /* 0x004fe20000010100 */
[----:B------:R-:W-:Y:S01]  /*32e0*/  FMUL.FTZ R102, R89, R102 ;  /* 0x0000006659667220 */ /* 0x000fe20000410000 */
[--C-:B------:R-:W-:Y:S01]  /*32f0*/  FFMA.FTZ R15, R59, R15, -R6.reuse ;  /* 0x0000000f3b0f7223 */ /* 0x100fe20000010806 */
[--C-:B------:R-:W-:Y:S01]  /*3300*/  FFMA.FTZ R73, R53, R73, -R6.reuse ;  /* 0x0000004935497223 */ /* 0x100fe20000010806 */
[----:B------:R-:W-:Y:S01]  /*3310*/  FFMA.FTZ R104, R39, R104, 1 ;  /* 0x3f80000027687423 */ /* 0x000fe20000010068 */
[----:B------:R-:W-:Y:S01]  /*3320*/  FMUL.FTZ R19, R19, R102 ;  /* 0x0000006613137220 */ /* 0x000fe20000410000 */
[--C-:B------:R-:W-:Y:S01]  /*3330*/  FFMA.FTZ R17, R59, R17, -R6.reuse ;  /* 0x000000113b117223 */ /* 0x100fe20000010806 */
[--C-:B------:R-:W-:Y:S01]  /*3340*/  FFMA.FTZ R71, R3, R71, -R6.reuse ;  /* 0x0000004703477223 */ /* 0x100fe20000010806 */
[----:B---3--:R-:W-:Y:S01]  /*3350*/  FADD.FTZ R9, -R93, 1 ;  /* 0x3f8000005d097421 */ /* 0x008fe20000010100 */
[----:B------:R-:W-:Y:S01]  /*3360*/  FMUL.FTZ R91, R91, R104 ;  /* 0x000000685b5b7220 */ /* 0x000fe20000410000 */
[--C-:B------:R-:W-:Y:S01]  /*3370*/  FFMA.FTZ R83, R57, R83, -R6.reuse ;  /* 0x0000005339537223 */ /* 0x100fe20000010806 */
[----:B------:R-:W-:Y:S01]  /*3380*/  FMUL.FTZ R5, R68, R5 ;  /* 0x0000000544057220 */ /* 0x000fe20000410000 */
[----:B------:R-:W-:Y:S01]  /*3390*/  FFMA.FTZ R40, R40, R9, 1 ;  /* 0x3f80000028287423 */ /* 0x000fe20000010009 */
[----:B------:R-:W-:Y:S01]  /*33a0*/  FFMA.FTZ R9, R3, R86, -R6 ;  /* 0x0000005603097223 */ /* 0x000fe20000010806 */
[----:B------:R-:W-:Y:S01]  /*33b0*/  FMUL.FTZ R91, R30, R91 ;  /* 0x0000005b1e5b7220 */ /* 0x000fe20000410000 */
[-C--:B------:R-:W-:Y:S01]  /*33c0*/  FFMA.FTZ R69, R69, -R7.reuse, R82 ;  /* 0x8000000745457223 */ /* 0x080fe20000010052 */
[----:B------:R-:W-:Y:S01]  /*33d0*/  FMUL.FTZ R40, R93, R40 ;  /* 0x000000285d287220 */ /* 0x000fe20000410000 */
[----:B------:R-:W-:Y:S01]  /*33e0*/  FFMA.FTZ R11, R74, -R7, R9 ;  /* 0x800000074a0b7223 */ /* 0x000fe20000010009 */
[----:B------:R-:W-:Y:S01]  /*33f0*/  FFMA.FTZ R9, -R7, R8, R14 ;  /* 0x0000000807097223 */ /* 0x000fe2000001010e */
[--C-:B------:R-:W-:Y:S01]  /*3400*/  FFMA.FTZ R13, R53, R88, -R6.reuse ;  /* 0x00000058350d7223 */ /* 0x100fe20000010806 */
[----:B------:R-:W-:Y:S01]  /*3410*/  FMUL.FTZ R31, R31, R40 ;  /* 0x000000281f1f7220 */ /* 0x000fe20000410000 */
[--C-:B------:R-:W-:Y:S01]  /*3420*/  FFMA.FTZ R75, R3, R75, -R6.reuse ;  /* 0x0000004b034b7223 */ /* 0x100fe20000010806 */
[----:B------:R-:W-:Y:S01]  /*3430*/  FMUL.FTZ R8, R68, R9 ;  /* 0x0000000944087220 */ /* 0x000fe20000410000 */
[--C-:B------:R-:W-:Y:S01]  /*3440*/  FFMA.FTZ R77, R53, R77, -R6.reuse ;  /* 0x0000004d354d7223 */ /* 0x100fe20000010806 */
[--C-:B------:R-:W-:Y:S01]  /*3450*/  FFMA.FTZ R87, R57, R87, -R6.reuse ;  /* 0x0000005739577223 */ /* 0x100fe20000010806 */
[--C-:B------:R-:W-:Y:S01]  /*3460*/  FFMA.FTZ R19, R59, R19, -R6.reuse ;  /* 0x000000133b137223 */ /* 0x100fe20000010806 */
[--C-:B------:R-:W-:Y:S01]  /*3470*/  FFMA.FTZ R16, R57, R91, -R6.reuse ;  /* 0x0000005b39107223 */ /* 0x100fe20000010806 */
[----:B------:R-:W-:Y:S01]  /*3480*/  FFMA.FTZ R31, R59, R31, -R6 ;  /* 0x0000001f3b1f7223 */ /* 0x000fe20000010806 */
[C---:B------:R-:W-:Y:S01]  /*3490*/  FFMA.FTZ R15, -R7.reuse, R10, R15 ;  /* 0x0000000a070f7223 */ /* 0x040fe2000001010f */
[-C--:B------:R-:W-:Y:S01]  /*34a0*/  FFMA.FTZ R73, R72, -R7.reuse, R73 ;  /* 0x8000000748497223 */ /* 0x080fe20000010049 */
[----:B------:R-:W-:Y:S01]  /*34b0*/  FFMA.FTZ R17, -R7, R34, R17 ;  /* 0x0000002207117223 */ /* 0x000fe20000010111 */
[----:B------:R-:W-:Y:S01]  /*34c0*/  IADD3 R6, P1, R61, UR6, RZ ;  /* 0x000000063d067c10 */ /* 0x000fe2000ff3e0ff */
[-C--:B------:R-:W-:Y:S01]  /*34d0*/  FFMA.FTZ R71, R70, -R7.reuse, R71 ;  /* 0x8000000746477223 */ /* 0x080fe20000010047 */
[C---:B------:R-:W-:Y:S01]  /*34e0*/  FFMA.FTZ R83, -R7.reuse, R12, R83 ;  /* 0x0000000c07537223 */ /* 0x040fe20000010153 */
[-C--:B------:R-:W-:Y:S01]  /*34f0*/  FFMA.FTZ R13, R76, -R7.reuse, R13 ;  /* 0x800000074c0d7223 */ /* 0x080fe2000001000d */
[-C--:B------:R-:W-:Y:S01]  /*3500*/  FFMA.FTZ R75, R78, -R7.reuse, R75 ;  /* 0x800000074e4b7223 */ /* 0x080fe2000001004b */
[----:B------:R-:W-:Y:S01]  /*3510*/  FFMA.FTZ R77, R84, -R7, R77 ;  /* 0x80000007544d7223 */ /* 0x000fe2000001004d */
[C---:B------:R-:W-:Y:S01]  /*3520*/  FFMA.FTZ R87, -R7.reuse, R36, R87 ;  /* 0x0000002407577223 */ /* 0x040fe20000010157 */
[C---:B------:R-:W-:Y:S01]  /*3530*/  FFMA.FTZ R19, -R7.reuse, R38, R19 ;  /* 0x0000002607137223 */ /* 0x040fe20000010113 */
[C---:B------:R-:W-:Y:S01]  /*3540*/  FMUL.FTZ R69, R68.reuse, R69 ;  /* 0x0000004544457220 */ /* 0x040fe20000410000 */
[----:B------:R-:W-:Y:S01]  /*3550*/  FMUL.FTZ R10, R68, R15 ;  /* 0x0000000f440a7220 */ /* 0x000fe20000410000 */
[C---:B------:R-:W-:Y:S01]  /*3560*/  FFMA.FTZ R9, -R7.reuse, R32, R16 ;  /* 0x0000002007097223 */ /* 0x040fe20000010110 */
[----:B------:R-:W-:Y:S01]  /*3570*/  FFMA.FTZ R31, -R7, R4, R31 ;  /* 0x00000004071f7223 */ /* 0x000fe2000001011f */
[----:B------:R-:W-:Y:S01]  /*3580*/  F2FP.BF16.F32.PACK_AB R5, R8, R5 ;  /* 0x000000050805723e */ /* 0x000fe200000010ff */
[----:B------:R-:W-:Y:S01]  /*3590*/  FMUL.FTZ R73, R68, R73 ;  /* 0x0000004944497220 */ /* 0x000fe20000410000 */
[----:B------:R-:W-:Y:S01]  /*35a0*/  IADD3.X R7, R60, UR7, RZ, P1, !PT ;  /* 0x000000073c077c10 */ /* 0x000fe20008ffe4ff */
[----:B------:R-:W-:Y:S01]  /*35b0*/  FMUL.FTZ R8, R68, R17 ;  /* 0x0000001144087220 */ /* 0x000fe20000410000 */
[----:B------:R-:W-:Y:S01]  /*35c0*/  IADD3 R62, P1, R62, UR6, RZ ;  /* 0x000000063e3e7c10 */ /* 0x000fe2000ff3e0ff */
[C---:B------:R-:W-:Y:S01]  /*35d0*/  FMUL.FTZ R71, R68.reuse, R71 ;  /* 0x0000004744477220 */ /* 0x040fe20000410000 */
[----:B------:R-:W-:Y:S01]  /*35e0*/  FMUL.FTZ R4, R68, R83 ;  /* 0x0000005344047220 */ /* 0x000fe20000410000 */
        /* <DEDUP_REMOVED lines=8> */
[----:B------:R-:W-:Y:S01]  /*3670*/  IADD3.X R63, R63, UR7, RZ, P1, !PT ;  /* 0x000000073f3f7c10 */ /* 0x000fe20008ffe4ff */
[----:B------:R-:W-:Y:S01]  /*3680*/  FMUL.FTZ R68, R68, R31 ;  /* 0x0000001f44447220 */ /* 0x000fe20000410000 */
[----:B------:R-:W-:Y:S01]  /*3690*/  F2FP.BF16.F32.PACK_AB R73, R8, R73 ;  /* 0x000000490849723e */ /* 0x000fe200000010ff */
[----:B------:R0:W-:Y:S01]  /*36a0*/  STG.E.U16 desc[UR8][R6.64], R5 ;  /* 0x0000000506007986 */ /* 0x0001e2000c101508 */
[----:B------:R-:W-:-:S02]  /*36b0*/  IADD3 R64, P1, R64, UR6, RZ ;  /* 0x0000000640407c10 */ /* 0x000fc4000ff3e0ff */
[----:B------:R-:W-:Y:S01]  /*36c0*/  F2FP.BF16.F32.PACK_AB R71, R4, R71 ;  /* 0x000000470447723e */ /* 0x000fe200000010ff */
[----:B------:R-:W-:Y:S01]  /*36d0*/  STG.E.U16 desc[UR8][R6.64+0x4], R69 ;  /* 0x0000044506007986 */ /* 0x000fe2000c101508 */
[----:B------:R-:W-:Y:S02]  /*36e0*/  PRMT R9, R5, 0x7632, R9 ;  /* 0x0000763205097816 */ /* 0x000fe40000000009 */
[----:B------:R-:W-:Y:S02]  /*36f0*/  PRMT R4, R69, 0x7632, R4 ;  /* 0x0000763245047816 */ /* 0x000fe40000000004 */
[----:B------:R-:W-:Y:S01]  /*3700*/  F2FP.BF16.F32.PACK_AB R11, R10, R11 ;  /* 0x0000000b0a0b723e */ /* 0x000fe200000010ff */
[----:B------:R-:W-:Y:S01]  /*3710*/  STG.E.U16 desc[UR8][R6.64+0x2], R9 ;  /* 0x0000020906007986 */ /* 0x000fe2000c101508 */
[----:B------:R-:W-:Y:S02]  /*3720*/  F2FP.BF16.F32.PACK_AB R13, R12, R13 ;  /* 0x0000000d0c0d723e */ /* 0x000fe400000010ff */
[----:B0-----:R-:W-:Y:S01]  /*3730*/  PRMT R5, R73, 0x7632, R5 ;  /* 0x0000763249057816 */ /* 0x001fe20000000005 */
[----:B------:R0:W-:Y:S01]  /*3740*/  STG.E.U16 desc[UR8][R6.64+0x6], R4 ;  /* 0x0000060406007986 */ /* 0x0001e2000c101508 */
[----:B------:R-:W-:-:S02]  /*3750*/  IADD3.X R65, R65, UR7, RZ, P1, !PT ;  /* 0x0000000741417c10 */ /* 0x000fc40008ffe4ff */
[----:B------:R-:W-:Y:S01]  /*3760*/  IADD3 R66, P1, R66, UR6, RZ ;  /* 0x0000000642427c10 */ /* 0x000fe2000ff3e0ff */
[----:B------:R1:W-:Y:S01]  /*3770*/  STG.E.U16 desc[UR8][R62.64+0x6], R5 ;  /* 0x000006053e007986 */ /* 0x0003e2000c101508 */
[----:B------:R-:W-:Y:S02]  /*3780*/  F2FP.BF16.F32.PACK_AB R75, R14, R75 ;  /* 0x0000004b0e4b723e */ /* 0x000fe400000010ff */
[----:B------:R-:W-:Y:S01]  /*3790*/  F2FP.BF16.F32.PACK_AB R77, R68, R77 ;  /* 0x0000004d444d723e */ /* 0x000fe200000010ff */
[----:B------:R2:W-:Y:S01]  /*37a0*/  STG.E.U16 desc[UR8][R62.64], R71 ;  /* 0x000000473e007986 */ /* 0x0005e2000c101508 */
[----:B------:R-:W-:Y:S02]  /*37b0*/  PRMT R31, R71, 0x7632, R31 ;  /* 0x00007632471f7816 */ /* 0x000fe4000000001f */
[----:B------:R-:W-:Y:S01]  /*37c0*/  PRMT R32, R11, 0x7632, R32 ;  /* 0x000076320b207816 */ /* 0x000fe20000000020 */
[----:B------:R2:W-:Y:S01]  /*37d0*/  STG.E.U16 desc[UR8][R62.64+0x4], R73 ;  /* 0x000004493e007986 */ /* 0x0005e2000c101508 */
[----:B0-----:R-:W-:-:S02]  /*37e0*/  PRMT R4, R13, 0x7632, R4 ;  /* 0x000076320d047816 */ /* 0x001fc40000000004 */
[----:B------:R-:W-:Y:S01]  /*37f0*/  IADD3.X R67, R67, UR7, RZ, P1, !PT ;  /* 0x0000000743437c10 */ /* 0x000fe20008ffe4ff */
[----:B------:R2:W-:Y:S01]  /*3800*/  STG.E.U16 desc[UR8][R62.64+0x2], R31 ;  /* 0x0000021f3e007986 */ /* 0x0005e2000c101508 */
[----:B------:R-:W-:Y:S02]  /*3810*/  PRMT R33, R75, 0x7632, R33 ;  /* 0x000076324b217816 */ /* 0x000fe40000000021 */
[----:B-1----:R-:W-:Y:S01]  /*3820*/  PRMT R5, R77, 0x7632, R5 ;  /* 0x000076324d057816 */ /* 0x002fe20000000005 */
[----:B------:R2:W-:Y:S04]  /*3830*/  STG.E.U16 desc[UR8][R64.64], R11 ;  /* 0x0000000b40007986 */ /* 0x0005e8000c101508 */
        /* <DEDUP_REMOVED lines=8> */
.L_x_1209:
[----:B------:R-:W-:-:S04]  /*38c0*/  LEA R0, R43, R0, 0x6 ;  /* 0x000000002b007211 */ /* 0x000fc800078e30ff */
[----:B--2---:R-:W-:-:S04]  /*38d0*/  SHF.L.U32 R13, R0, 0x5, RZ ;  /* 0x00000005000d7819 */ /* 0x004fc800000006ff */
[----:B------:R-:W-:-:S13]  /*38e0*/  ISETP.GT.AND P0, PT, R13, 0x13f, PT ;  /* 0x0000013f0d00780c */ /* 0x000fda0003f04270 */
[----:B------:R-:W-:Y:S05]  /*38f0*/  @P0 EXIT ;  /* 0x000000000000094d */ /* 0x000fea0003800000 */
[----:B------:R-:W1:Y:S01]  /*3900*/  S2R R0, SR_TID.X ;  /* 0x0000000000007919 */ /* 0x000e620000002100 */
[----:B------:R-:W-:Y:S01]  /*3910*/  LOP3.LUT R4, RZ, R28, RZ, 0x33, !PT ;  /* 0x0000001cff047212 */ /* 0x000fe200078e33ff */
[----:B------:R-:W-:Y:S01]  /*3920*/  HFMA2.MMA R10, -RZ, RZ, 0, 1.1920928955078125e-06 ;  /* 0x00000014ff0a7435 */ /* 0x000fe200000001ff */
[----:B------:R-:W-:Y:S02]  /*3930*/  LOP3.LUT R5, RZ, R29, RZ, 0x33, !PT ;  /* 0x0000001dff057212 */ /* 0x000fe400078e33ff */
[----:B------:R-:W-:Y:S02]  /*3940*/  ISETP.GT.U32.AND P0, PT, R4, -0x3, PT ;  /* 0xfffffffd0400780c */ /* 0x000fe40003f04070 */
[----:B------:R-:W-:Y:S02]  /*3950*/  MOV R17, 0xffffffff ;  /* 0xffffffff00117802 */ /* 0x000fe40000000f00 */
[----:B------:R-:W-:-:S04]  /*3960*/  ISETP.GT.AND.EX P0, PT, R5, -0x1, PT, P0 ;  /* 0xffffffff0500780c */ /* 0x000fc80003f04300 */
[----:B------:R-:W-:Y:S02]  /*3970*/  SEL R4, R4, 0xfffffffd, P0 ;  /* 0xfffffffd04047807 */ /* 0x000fe40000000000 */
[----:B------:R-:W-:Y:S02]  /*3980*/  SEL R5, R5, 0xffffffff, P0 ;  /* 0xffffffff05057807 */ /* 0x000fe40000000000 */
[C---:B0-----:R-:W-:Y:S02]  /*3990*/  SHF.L.U32 R3, R4.reuse, 0x6, RZ ;  /* 0x0000000604037819 */ /* 0x041fe400000006ff */
[----:B------:R-:W-:Y:S02]  /*39a0*/  SHF.L.U64.HI R4, R4, 0x6, R5 ;  /* 0x0000000604047819 */ /* 0x000fe40000010205 */
[--C-:B-1----:R-:W-:Y:S02]  /*39b0*/  SHF.R.U32.HI R2, RZ, 0x5, R0.reuse ;  /* 0x00000005ff027819 */ /* 0x102fe40000011600 */
[----:B------:R-:W-:-:S02]  /*39c0*/  SHF.R.U32.HI R5, RZ, 0x4, R0 ;  /* 0x00000004ff057819 */ /* 0x000fc40000011600 */
[----:B------:R-:W-:Y:S02]  /*39d0*/  IADD3 R11, P0, P1, -R3, -0x41, -R2 ;  /* 0xffffffbf030b7810 */ /* 0x000fe4000791e902 */
[----:B------:R-:W-:Y:S02]  /*39e0*/  VIADDMNMX.U32 R10, R5, R10, 0x20, !PT ;  /* 0x00000020050a7446 */ /* 0x000fe4000780000a */
[----:B------:R-:W-:Y:S02]  /*39f0*/  IADD3.X R17, ~R4, -0x1, R17, P0, P1 ;  /* 0xffffffff04117810 */ /* 0x000fe400007e2511 */
[----:B------:R-:W-:Y:S02]  /*3a00*/  LOP3.LUT R15, RZ, R5, RZ, 0x33, !PT ;  /* 0x00000005ff0f7212 */ /* 0x000fe400078e33ff */
[----:B------:R-:W-:Y:S01]  /*3a10*/  IADD3 R35, P2, R2, 0x1e, RZ ;  /* 0x0000001e02237810 */ /* 0x000fe20007f5e0ff */
[----:B------:R-:W-:Y:S01]  /*3a20*/  IMAD.WIDE.U32 R6, R17, -0x33333333, RZ ;  /* 0xcccccccd11067825 */ /* 0x000fe200078e00ff */
[----:B------:R-:W-:-:S02]  /*3a30*/  LOP3.LUT R36, R0, 0xf, RZ, 0xc0, !PT ;  /* 0x0000000f00247812 */ /* 0x000fc400078ec0ff */
[----:B------:R-:W-:Y:S01]  /*3a40*/  IADD3.X R34, RZ, RZ, RZ, P2, !PT ;  /* 0x000000ffff227210 */ /* 0x000fe200017fe4ff */
[----:B------:R-:W-:-:S04]  /*3a50*/  IMAD.WIDE.U32 R8, P0, R11, -0x33333334, R6 ;  /* 0xcccccccc0b087825 */ /* 0x000fc80007800006 */
[----:B------:R-:W-:Y:S01]  /*3a60*/  IMAD.WIDE.U32 R6, R11, -0x33333333, RZ ;  /* 0xcccccccd0b067825 */ /* 0x000fe200078e00ff */
[----:B------:R-:W-:Y:S02]  /*3a70*/  IADD3.X R11, RZ, RZ, RZ, P0, !PT ;  /* 0x000000ffff0b7210 */ /* 0x000fe400007fe4ff */
[----:B------:R-:W-:Y:S01]  /*3a80*/  ISETP.LT.U32.AND P0, PT, R28, 0x2, PT ;  /* 0x000000021c00780c */ /* 0x000fe20003f01070 */
[----:B------:R-:W-:Y:S01]  /*3a90*/  IMAD.IADD R6, R10, 0x1, R15 ;  /* 0x000000010a067824 */ /* 0x000fe200078e020f */
[----:B------:R-:W-:Y:S02]  /*3aa0*/  IADD3 RZ, P1, R7, R8, RZ ;  /* 0x0000000807ff7210 */ /* 0x000fe40007f3e0ff */
[----:B------:R-:W-:Y:S01]  /*3ab0*/  MOV R10, R9 ;  /* 0x00000009000a7202 */ /* 0x000fe20000000f00 */
[----:B------:R-:W-:Y:S01]  /*3ac0*/  IMAD.WIDE.U32 R8, R6, -0x33333333, RZ ;  /* 0xcccccccd06087825 */ /* 0x000fe200078e00ff */
[----:B------:R-:W-:-:S03]  /*3ad0*/  ISETP.LT.AND.EX P0, PT, R29, RZ, PT, P0 ;  /* 0x000000ff1d00720c */ /* 0x000fc60003f01300 */
[----:B------:R-:W-:Y:S01]  /*3ae0*/  IMAD.WIDE.U32.X R10, R17, -0x33333334, R10, P1 ;  /* 0xcccccccc110a7825 */ /* 0x000fe200008e040a */
[----:B------:R-:W-:Y:S02]  /*3af0*/  SEL R28, R28, 0x2, P0 ;  /* 0x000000021c1c7807 */ /* 0x000fe40000000000 */
[----:B------:R-:W-:Y:S02]  /*3b00*/  SEL R29, R29, RZ, P0 ;  /* 0x000000ff1d1d7207 */ /* 0x000fe40000000000 */
[----:B------:R-:W-:Y:S02]  /*3b10*/  SHF.R.U64 R14, R10, 0x3, R11 ;  /* 0x000000030a0e7819 */ /* 0x000fe4000000120b */
[----:B------:R-:W-:Y:S02]  /*3b20*/  LEA.HI R15, R9, 0x1, RZ, 0x1c ;  /* 0x00000001090f7811 */ /* 0x000fe400078fe0ff */
[C---:B------:R-:W-:Y:S02]  /*3b30*/  IADD3 R12, P0, R2.reuse, 0xa, RZ ;  /* 0x0000000a020c7810 */ /* 0x040fe40007f1e0ff */
[----:B------:R-:W-:-:S02]  /*3b40*/  IADD3 R11, P1, R2, 0x14, RZ ;  /* 0x00000014020b7810 */ /* 0x000fc40007f3e0ff */
[----:B------:R-:W-:Y:S02]  /*3b50*/  IADD3 R14, R14, 0x1, RZ ;  /* 0x000000010e0e7810 */ /* 0x000fe40007ffe0ff */
[C---:B------:R-:W-:Y:S02]  /*3b60*/  SHF.L.U64.HI R10, R28.reuse, 0x6, R29 ;  /* 0x000000061c0a7819 */ /* 0x040fe4000001021d */
[----:B------:R-:W-:Y:S02]  /*3b70*/  SHF.L.U32 R9, R28, 0x6, RZ ;  /* 0x000000061c097819 */ /* 0x000fe400000006ff */
[----:B------:R-:W-:Y:S02]  /*3b80*/  IADD3.X R8, RZ, RZ, RZ, P0, !PT ;  /* 0x000000ffff087210 */ /* 0x000fe400007fe4ff */
[----:B------:R-:W-:Y:S02]  /*3b90*/  IADD3.X R7, RZ, RZ, RZ, P1, !PT ;  /* 0x000000ffff077210 */ /* 0x000fe40000ffe4ff */
[----:B------:R-:W-:-:S02]  /*3ba0*/  LOP3.LUT R15, R15, 0x3, RZ, 0xc0, !PT ;  /* 0x000000030f0f7812 */ /* 0x000fc400078ec0ff */
[----:B------:R-:W-:-:S07]  /*3bb0*/  LOP3.LUT R14, R14, 0x3, RZ, 0xc0, !PT ;  /* 0x000000030e0e7812 */ /* 0x000fce00078ec0ff */
.L_x_1242:
        /* <DEDUP_REMOVED lines=36> */
[----:B------:R-:W-:Y:S02]  /*3e00*/  MOV R26, R11 ;  /* 0x0000000b001a7202 */ /* 0x000fe40000000f00 */
[----:B------:R-:W-:Y:S01]  /*3e10*/  MOV R27, R7 ;  /* 0x00000007001b7202 */ /* 0x000fe20000000f00 */
[----:B------:R-:W-:Y:S01]  /*3e20*/  @P1 IMAD.MOV.U32 R27, RZ, RZ, R34 ;  /* 0x000000ffff1b1224 */ /* 0x000fe200078e0022 */
[----:B------:R-:W-:Y:S01]  /*3e30*/  @P1 MOV R26, R35 ;  /* 0x00000023001a1202 */ /* 0x000fe20000000f00 */
[----:B--2---:R-:W-:Y:S01]  /*3e40*/  FADD.FTZ R31, R31, R20 ;  /* 0x000000141f1f7221 */ /* 0x004fe20000010000 */
[----:B------:R-:W-:-:S03]  /*3e50*/  FADD.FTZ R30, R30, R21 ;  /* 0x000000151e1e7221 */ /* 0x000fc60000010000 */
[----:B---3--:R-:W-:Y:S01]  /*3e60*/  @P1 FADD.FTZ R31, R31, R22 ;  /* 0x000000161f1f1221 */ /* 0x008fe20000010000 */
[----:B------:R-:W-:-:S07]  /*3e70*/  @P1 FADD.FTZ R30, R30, R23 ;  /* 0x000000171e1e1221 */ /* 0x000fce0000010000 */
.L_x_1229:
[----:B------:R-:W-:Y:S05]  /*3e80*/  BSYNC B1 ;  /* 0x0000000000017941 */ /* 0x000fea0003800000 */
.L_x_1228:
[----:B------:R-:W-:Y:S05]  /*3e90*/  @!P0 BRA `(.L_x_1227) ;  /* 0x0000000400fc8947 */ /* 0x000fea0003800000 */
[----:B------:R-:W-:Y:S01]  /*3ea0*/  IADD3 R18, P2, -R26, R9, RZ ;  /* 0x000000091a127210 */ /* 0x000fe20007f5e1ff */
[C---:B------:R-:W-:Y:S01]  /*3eb0*/  IMAD R19, R27.reuse, 0x280, RZ ;  /* 0x000002801b137824 */ /* 0x040fe200078e02ff */
[C---:B------:R-:W-:Y:S01]  /*3ec0*/  SHF.L.U64.HI R17, R16.reuse, 0x1, R17 ;  /* 0x0000000110117819 */ /* 0x040fe20000010211 */
[----:B------:R-:W-:Y:S01]  /*3ed0*/  ULDC.64 UR4, c[0x0][0x260] ;  /* 0x0000980000047ab9 */ /* 0x000fe20000000a00 */
[----:B------:R-:W-:Y:S01]  /*3ee0*/  SHF.L.U32 R16, R16, 0x1, RZ ;  /* 0x0000000110107819 */ /* 0x000fe200000006ff */
[----:B------:R-:W-:Y:S01]  /*3ef0*/  BSSY B1, `(.L_x_1230) ;  /* 0x0000046000017945 */ /* 0x000fe20003800000 */
[----:B------:R-:W-:Y:S02]  /*3f00*/  ISETP.GT.U32.AND P1, PT, R18, 0x78, PT ;  /* 0x000000781200780c */ /* 0x000fe40003f24070 */
[----:B------:R-:W-:Y:S01]  /*3f10*/  IADD3.X R20, ~R27, R10, RZ, P2, !PT ;  /* 0x0000000a1b147210 */ /* 0x000fe200017fe5ff */
[----:B------:R-:W-:-:S03]  /*3f20*/  IMAD.WIDE.U32 R16, R26, 0x280, R16 ;  /* 0x000002801a107825 */ /* 0x000fc600078e0010 */
[----:B------:R-:W-:Y:S02]  /*3f30*/  ISETP.GT.AND.EX P1, PT, R20, RZ, PT, P1 ;  /* 0x000000ff1400720c */ /* 0x000fe40003f24310 */
[----:B------:R-:W-:Y:S02]  /*3f40*/  IADD3 R19, R17, R19, RZ ;  /* 0x0000001311137210 */ /* 0x000fe40007ffe0ff */
[----:B------:R-:W-:-:S04]  /*3f50*/  LEA R17, P0, R16, UR4, 0x2 ;  /* 0x0000000410117c11 */ /* 0x000fc8000f8010ff */
[----:B------:R-:W-:Y:S02]  /*3f60*/  LEA.HI.X R18, R16, UR5, R19, 0x2, P0 ;  /* 0x0000000510127c11 */ /* 0x000fe400080f1413 */
[----:B------:R-:W-:-:S04]  /*3f70*/  IADD3 R16, P0, R17, 0xe400, RZ ;  /* 0x0000e40011107810 */ /* 0x000fc80007f1e0ff */
[----:B------:R-:W-:Y:S02]  /*3f80*/  IADD3.X R17, RZ, R18, RZ, P0, !PT ;  /* 0x00000012ff117210 */ /* 0x000fe400007fe4ff */
[----:B------:R-:W-:Y:S01]  /*3f90*/  PLOP3.LUT P0, PT, PT, PT, PT, 0x80, 0x0 ;  /* 0x000000000000781c */ /* 0x000fe20003f0f070 */
[----:B------:R-:W-:-:S12]  /*3fa0*/  @!P1 BRA `(.L_x_1231) ;  /* 0x0000000000e89947 */ /* 0x000fd80003800000 */
[----:B------:R-:W-:Y:S02]  /*3fb0*/  IADD3 R37, P1, R9, -0x78, RZ ;  /* 0xffffff8809257810 */ /* 0x000fe40007f3e0ff */
[----:B------:R-:W-:Y:S02]  /*3fc0*/  PLOP3.LUT P0, PT, PT, PT, PT, 0x8, 0x0 ;  /* 0x000000000000781c */ /* 0x000fe40003f0e170 */
[----:B------:R-:W-:-:S11]  /*3fd0*/  IADD3.X R58, R10, -0x1, RZ, P1, !PT ;  /* 0xffffffff0a3a7810 */ /* 0x000fd60000ffe4ff */
.L_x_1232:
        /* <DEDUP_REMOVED lines=55> */
.L_x_1231:
[----:B------:R-:W-:Y:S05]  /*4350*/  BSYNC B1 ;  /* 0x0000000000017941 */ /* 0x000fea0003800000 */
.L_x_1230:
        /* <DEDUP_REMOVED lines=35> */
.L_x_1234:
[----:B------:R-:W-:Y:S05]  /*4590*/  BSYNC B1 ;  /* 0x0000000000017941 */ /* 0x000fea0003800000 */
.L_x_1233:
        /* <DEDUP_REMOVED lines=15> */
.L_x_1227:
[----:B------:R-:W-:Y:S05]  /*4690*/  BSYNC B0 ;  /* 0x0000000000007941 */ /* 0x000fea0003800000 */
.L_x_1226:
        /* <DEDUP_REMOVED lines=18> */
[----:B------:R-:W-:Y:S02]  /*47c0*/  @!P0 SHF.R.U32.HI R5, RZ, 0x4, R0 ;  /* 0x00000004ff058819 */ /* 0x000fe40000011600 */
[C---:B0-----:R-:W-:Y:S02]  /*47d0*/  @!P0 SHF.L.U32 R16, R36.reuse, 0x1, RZ ;  /* 0x0000000124108819 */ /* 0x041fe400000006ff */
        /* <DEDUP_REMOVED lines=12> */
[----:B------:R-:W-:-:S03]  /*48a0*/  MOV R25, 0xffff ;  /* 0x0000ffff00197802 */ /* 0x000fc60000000f00 */
        /* <DEDUP_REMOVED lines=16> */
.L_x_1251:
[----:B------:R-:W0:Y:S01]  /*49b0*/  LDC.64 R16, c[0x0][0x218] ;  /* 0x00008600ff107b82 */ /* 0x000e220000000a00 */
[----:B------:R-:W-:Y:S01]  /*49c0*/  ISETP.NE.AND P1, PT, R36, RZ, PT ;  /* 0x000000ff2400720c */ /* 0x000fe20003f25270 */
[----:B--2---:R-:W-:Y:S01]  /*49d0*/  FADD.FTZ R22, R26, R23 ;  /* 0x000000171a167221 */ /* 0x004fe20000010000 */
[C---:B------:R-:W-:Y:S02]  /*49e0*/  LEA.HI R21, R0.reuse, R13, RZ, 0x1c ;  /* 0x0000000d00157211 */ /* 0x040fe400078fe0ff */
        /* <DEDUP_REMOVED lines=10> */
[C---:B------:R-:W-:Y:S01]  /*4a90*/  @!P0 SHF.L.U32 R21, R36.reuse, 0x1, RZ ;  /* 0x0000000124158819 */ /* 0x040fe200000006ff */
[----:B------:R-:W-:Y:S01]  /*4aa0*/  UMOV UR5, 0xffff ;  /* 0x0000ffff00057882 */ /* 0x000fe20000000000 */
[----:B------:R-:W-:Y:S02]  /*4ab0*/  @!P0 LEA R23, R36, UR4, 0x7 ;  /* 0x0000000424178c11 */ /* 0x000fe4000f8e38ff */
[----:B--2---:R-:W-:Y:S01]  /*4ac0*/  @!P0 LOP3.LUT R20, R24, R21, RZ, 0x3c, !PT ;  /* 0x0000001518148212 */ /* 0x004fe200078e3cff */
[----:B------:R-:W-:Y:S01]  /*4ad0*/  HFMA2.MMA R24, -RZ, RZ, 0, 0 ;  /* 0x00000000ff187435 */ /* 0x000fe200000001ff */
[----:B------:R-:W-:-:S03]  /*4ae0*/  MOV R26, RZ ;  /* 0x000000ff001a7202 */ /* 0x000fc60000000f00 */
[----:B------:R-:W-:-:S05]  /*4af0*/  @!P0 IMAD R20, R20, 0x4, R23 ;  /* 0x0000000414148824 */ /* 0x000fca00078e0217 */
[----:B------:R0:W1:Y:S04]  /*4b00*/  @!P0 LDS R26, [R20+0x500] ;  /* 0x00050000141a8984 */ /* 0x0000680000000800 */
[----:B------:R0:W2:Y:S01]  /*4b10*/  @!P0 LDS R24, [R20] ;  /* 0x0000000014188984 */ /* 0x0000a20000000800 */
[----:B------:R-:W-:Y:S05]  /*4b20*/  BRA.DIV UR5, `(.L_x_1239) ;  /* 0x0000001205987947 */ /* 0x000fea000b800000 */
[----:B------:R-:W-:Y:S02]  /*4b30*/  MOV R21, 0xffff ;  /* 0x0000ffff00157802 */ /* 0x000fe40000000f00 */
[----:B------:R-:W-:Y:S02]  /*4b40*/  MOV R23, 0xffff ;  /* 0x0000ffff00177802 */ /* 0x000fe40000000f00 */
[----:B0-----:R-:W-:Y:S01]  /*4b50*/  MOV R20, 0xffff ;  /* 0x0000ffff00147802 */ /* 0x001fe20000000f00 */
[----:B--2---:R-:W0:Y:S01]  /*4b60*/  SHFL.BFLY PT, R27, R24, 0x8, 0x101f ;  /* 0x0d101f00181b7f89 */ /* 0x004e2200000e0000 */
[----:B------:R-:W-:Y:S02]  /*4b70*/  MOV R22, 0xffff ;  /* 0x0000ffff00167802 */ /* 0x000fe40000000f00 */
[----:B------:R-:W-:Y:S01]  /*4b80*/  MOV R25, 0xffff ;  /* 0x0000ffff00197802 */ /* 0x000fe20000000f00 */
[----:B-1----:R-:W1:Y:S01]  /*4b90*/  SHFL.BFLY PT, R29, R26, 0x8, 0x101f ;  /* 0x0d101f001a1d7f89 */ /* 0x002e6200000e0000 */
[----:B0-----:R-:W-:Y:S01]  /*4ba0*/  FADD.FTZ R27, R27, R24 ;  /* 0x000000181b1b7221 */ /* 0x001fe20000010000 */
[----:B-1----:R-:W-:-:S04]  /*4bb0*/  FADD.FTZ R29, R29, R26 ;  /* 0x0000001a1d1d7221 */ /* 0x002fc80000010000 */
        /* <DEDUP_REMOVED lines=12> */
.L_x_1261:
        /* <DEDUP_REMOVED lines=8> */
[C---:B-1----:R-:W-:Y:S01]  /*4d00*/  @!P0 IMAD.SHL.U32 R21, R36.reuse, 0x2, RZ ;  /* 0x0000000224158824 */ /* 0x042fe200078e00ff */
[----:B------:R-:W-:Y:S01]  /*4d10*/  @!P0 LEA R23, R36, UR4, 0x7 ;  /* 0x0000000424178c11 */ /* 0x000fe2000f8e38ff */
[----:B------:R-:W-:Y:S01]  /*4d20*/  UMOV UR5, 0xffff ;  /* 0x0000ffff00057882 */ /* 0x000fe20000000000 */
[----:B------:R-:W-:Y:S02]  /*4d30*/  MOV R26, RZ ;  /* 0x000000ff001a7202 */ /* 0x000fe40000000f00 */
[----:B------:R-:W-:Y:S01]  /*4d40*/  @!P0 LOP3.LUT R20, R24, R21, RZ, 0x3c, !PT ;  /* 0x0000001518148212 */ /* 0x000fe200078e3cff */
[----:B------:R-:W-:-:S03]  /*4d50*/  HFMA2.MMA R24, -RZ, RZ, 0, 0 ;  /* 0x00000000ff187435 */ /* 0x000fc600000001ff */
[----:B------:R-:W-:-:S05]  /*4d60*/  @!P0 LEA R20, R20, R23, 0x2 ;  /* 0x0000001714148211 */ /* 0x000fca00078e10ff */
[----:B------:R0:W1:Y:S04]  /*4d70*/  @!P0 LDS R26, [R20+0x500] ;  /* 0x00050000141a8984 */ /* 0x0000680000000800 */
[----:B------:R0:W2:Y:S01]  /*4d80*/  @!P0 LDS R24, [R20] ;  /* 0x0000000014188984 */ /* 0x0000a20000000800 */
[----:B------:R-:W-:Y:S05]  /*4d90*/  BRA.DIV UR5, `(.L_x_1240) ;  /* 0x0000001205e47947 */ /* 0x000fea000b800000 */
[----:B------:R-:W-:Y:S01]  /*4da0*/  MOV R21, 0xffff ;  /* 0x0000ffff00157802 */ /* 0x000fe20000000f00 */
[----:B------:R-:W-:Y:S01]  /*4db0*/  IMAD.MOV.U32 R25, RZ, RZ, 0xffff ;  /* 0x0000ffffff197424 */ /* 0x000fe200078e00ff */
[----:B------:R-:W-:Y:S02]  /*4dc0*/  MOV R23, 0xffff ;  /* 0x0000ffff00177802 */ /* 0x000fe40000000f00 */
[----:B0-----:R-:W-:Y:S01]  /*4dd0*/  MOV R20, 0xffff ;  /* 0x0000ffff00147802 */ /* 0x001fe20000000f00 */
[----:B--2---:R-:W0:Y:S01]  /*4de0*/  SHFL.BFLY PT, R27, R24, 0x8, 0x101f ;  /* 0x0d101f00181b7f89 */ /* 0x004e2200000e0000 */
[----:B------:R-:W-:-:S03]  /*4df0*/  MOV R22, 0xffff ;  /* 0x0000ffff00167802 */ /* 0x000fc60000000f00 */
        /* <DEDUP_REMOVED lines=15> */
.L_x_1271:
[----:B--2---:R-:W-:Y:S01]  /*4ef0*/  FADD.FTZ R21, R33, R23 ;  /* 0x0000001721157221 */ /* 0x004fe20000010000 */
[----:B------:R-:W-:Y:S02]  /*4f00*/  @!P1 F2FP.BF16.F32.PACK_AB R20, RZ, R24 ;  /* 0x00000018ff14923e */ /* 0x000fe400000010ff */
[----:B------:R-:W-:Y:S02]  /*4f10*/  LEA.HI R24, R0, 0x3c, RZ, 0x1c ;  /* 0x0000003c00187811 */ /* 0x000fe400078fe0ff */
[----:B------:R-:W-:Y:S01]  /*4f20*/  @!P1 F2FP.BF16.F32.PACK_AB R21, RZ, R21 ;  /* 0x00000015ff15923e */ /* 0x000fe200000010ff */
[----:B------:R3:W-:Y:S04]  /*4f30*/  @!P1 STG.E.U16 desc[UR8][R16.64+0x50], R20 ;  /* 0x0000501410009986 */ /* 0x0007e8000c101508 */
[----:B------:R3:W-:Y:S02]  /*4f40*/  @!P1 STG.E.U16 desc[UR8][R18.64+0x50], R21 ;  /* 0x0000501512009986 */ /* 0x0007e4000c101508 */
.L_x_1237:
[----:B------:R-:W-:Y:S05]  /*4f50*/  BSYNC B0 ;  /* 0x0000000000007941 */ /* 0x000fea0003800000 */
.L_x_1236:
        /* <DEDUP_REMOVED lines=12> */
[----:B------:R-:W-:Y:S02]  /*5020*/  @!P0 SHF.L.U32 R27, R36, 0x1, RZ ;  /* 0x00000001241b8819 */ /* 0x000fe400000006ff */
[----:B------:R-:W-:Y:S02]  /*5030*/  CS2R R32, SRZ ;  /* 0x0000000000207805 */ /* 0x000fe4000001ff00 */
[----:B------:R-:W-:Y:S01]  /*5040*/  @!P0 IADD3 R26, R24, 0x14, RZ ;  /* 0x00000014181a8810 */ /* 0x000fe20007ffe0ff */
[----:B------:R-:W-:Y:S01]  /*5050*/  HFMA2.MMA R45, -RZ, RZ, 0, 0 ;  /* 0x00000000ff2d7435 */ /* 0x000fe200000001ff */
[----:B------:R-:W-:Y:S01]  /*5060*/  @!P0 SHF.L.U32 R19, R36, 0x1, RZ ;  /* 0x0000000124138819 */ /* 0x000fe200000006ff */
[----:B------:R-:W-:Y:S01]  /*5070*/  IMAD.MOV.U32 R46, RZ, RZ, RZ ;  /* 0x000000ffff2e7224 */ /* 0x000fe200078e00ff */
[----:B0-----:R-:W-:Y:S02]  /*5080*/  @!P0 IADD3 R18, R24, 0x28, RZ ;  /* 0x0000002818128810 */ /* 0x001fe40007ffe0ff */
[----:B------:R-:W-:-:S02]  /*5090*/  @!P0 LOP3.LUT R26, R26, R27, RZ, 0x3c, !PT ;  /* 0x0000001b1a1a8212 */ /* 0x000fc400078e3cff */
[----:B------:R-:W-:Y:S02]  /*50a0*/  @!P0 LEA R29, R36, UR4, 0x7 ;  /* 0x00000004241d8c11 */ /* 0x000fe4000f8e38ff */
[----:B------:R-:W-:Y:S02]  /*50b0*/  @!P0 LOP3.LUT R18, R18, R19, RZ, 0x3c, !PT ;  /* 0x0000001312128212 */ /* 0x000fe400078e3cff */
[----:B------:R-:W-:Y:S01]  /*50c0*/  @!P0 LEA R23, R36, UR4, 0x7 ;  /* 0x0000000424178c11 */ /* 0x000fe2000f8e38ff */
[----:B------:R-:W-:Y:S01]  /*50d0*/  @!P0 IMAD R26, R26, 0x4, R29 ;  /* 0x000000041a1a8824 */ /* 0x000fe200078e021d */
[----:B------:R-:W-:Y:S02]  /*50e0*/  MOV R21, 0xffff ;  /* 0x0000ffff00157802 */ /* 0x000fe40000000f00 */
[----:B------:R-:W-:Y:S02]  /*50f0*/  @!P0 LEA R18, R18, R23, 0x2 ;  /* 0x0000001712128211 */ /* 0x000fe400078e10ff */
[----:B------:R-:W-:Y:S01]  /*5100*/  @!P0 LDS R30, [R26+0x500] ;  /* 0x000500001a1e8984 */ /* 0x000fe20000000800 */
[----:B------:R-:W-:-:S02]  /*5110*/  @!P0 SHF.L.U32 R23, R36, 0x1, RZ ;  /* 0x0000000124178819 */ /* 0x000fc400000006ff */
[----:B------:R-:W-:Y:S01]  /*5120*/  @!P0 IADD3 R28, R24, 0x3c, RZ ;  /* 0x0000003c181c8810 */ /* 0x000fe20007ffe0ff */
[----:B------:R0:W-:Y:S01]  /*5130*/  @!P0 LDS R27, [R26] ;  /* 0x000000001a1b8984 */ /* 0x0001e20000000800 */
[----:B------:R-:W-:Y:S02]  /*5140*/  MOV R20, 0xffff ;  /* 0x0000ffff00147802 */ /* 0x000fe40000000f00 */
[----:B------:R-:W-:Y:S01]  /*5150*/  @!P0 LOP3.LUT R28, R28, R23, RZ, 0x3c, !PT ;  /* 0x000000171c1c8212 */ /* 0x000fe200078e3cff */
[----:B------:R-:W-:Y:S01]  /*5160*/  @!P0 LDS R39, [R18] ;  /* 0x0000000012278984 */ /* 0x000fe20000000800 */
[----:B------:R-:W-:Y:S02]  /*5170*/  @!P0 LEA R43, R36, UR4, 0x7 ;  /* 0x00000004242b8c11 */ /* 0x000fe4000f8e38ff */
[----:B------:R-:W-:Y:S01]  /*5180*/  MOV R22, 0xffff ;  /* 0x0000ffff00167802 */ /* 0x000fe20000000f00 */
[----:B------:R-:W-:Y:S01]  /*5190*/  @!P0 LDS R40, [R18+0x500] ;  /* 0x0005000012288984 */ /* 0x000fe20000000800 */
[----:B------:R-:W-:-:S02]  /*51a0*/  @!P0 LEA R43, R28, R43, 0x2 ;  /* 0x0000002b1c2b8211 */ /* 0x000fc400078e10ff */
[----:B------:R-:W-:Y:S02]  /*51b0*/  CS2R R28, SRZ ;  /* 0x00000000001c7805 */ /* 0x000fe4000001ff00 */
[----:B0-----:R-:W-:Y:S01]  /*51c0*/  MOV R26, 0xffff ;  /* 0x0000ffff001a7802 */ /* 0x001fe20000000f00 */
[----:B-1----:R-:W0:Y:S01]  /*51d0*/  SHFL.BFLY PT, R19, R16, 0x8, 0x101f ;  /* 0x0d101f0010137f89 */ /* 0x002e2200000e0000 */
[----:B------:R-:W-:Y:S02]  /*51e0*/  MOV R25, 0xffff ;  /* 0x0000ffff00197802 */ /* 0x000fe40000000f00 */
[----:B------:R-:W-:Y:S01]  /*51f0*/  MOV R38, 0xffff ;  /* 0x0000ffff00267802 */ /* 0x000fe20000000f00 */
[----:B--2---:R-:W1:Y:S01]  /*5200*/  SHFL.BFLY PT, R23, R17, 0x8, 0x101f ;  /* 0x0d101f0011177f89 */ /* 0x004e6200000e0000 */
[----:B------:R-:W-:-:S03]  /*5210*/  IADD3 R49, R24, R13, RZ ;  /* 0x0000000d18317210 */ /* 0x000fc60007ffe0ff */
[----:B------:R-:W2:Y:S04]  /*5220*/  @!P0 LDS R44, [R43] ;  /* 0x000000002b2c8984 */ /* 0x000ea80000000800 */
[----:B------:R3:W4:Y:S02]  /*5230*/  @!P0 LDS R47, [R43+0x500] ;  /* 0x000500002b2f8984 */ /* 0x0007240000000800 */
[----:B---3--:R-:W-:Y:S02]  /*5240*/  IMAD.MOV.U32 R43, RZ, RZ, 0xffff ;  /* 0x0000ffffff2b7424 */ /* 0x008fe400078e00ff */
[----:B0-----:R-:W-:Y:S01]  /*5250*/  FADD.FTZ R19, R19, R16 ;  /* 0x0000001013137221 */ /* 0x001fe20000010000 */
[----:B------:R-:W-:Y:S02]  /*5260*/  @!P0 MOV R29, R30 ;  /* 0x0000001e001d8202 */ /* 0x000fe40000000f00 */
[----:B------:R-:W-:-:S02]  /*5270*/  @!P0 MOV R28, R27 ;  /* 0x0000001b001c8202 */ /* 0x000fc40000000f00 */
[----:B------:R-:W0:Y:S01]  /*5280*/  SHFL.BFLY PT, R18, R19, 0x4, 0x101f ;  /* 0x0c901f0013127f89 */ /* 0x000e2200000e0000 */
[----:B-1----:R-:W-:Y:S01]  /*5290*/  FADD.FTZ R16, R23, R17 ;  /* 0x0000001117107221 */ /* 0x002fe20000010000 */
[----:B------:R-:W-:Y:S01]  /*52a0*/  MOV R23, 0xffff ;  /* 0x0000ffff00177802 */ /* 0x000fe20000000f00 */
[----:B------:R-:W-:Y:S01]  /*52b0*/  @!P0 IMAD.MOV.U32 R32, RZ, RZ, R39 ;  /* 0x000000ffff208224 */ /* 0x000fe200078e0027 */
[----:B------:R-:W1:Y:S01]  /*52c0*/  SHFL.BFLY PT, R30, R29, 0x8, 0x101f ;  /* 0x0d101f001d1e7f89 */ /* 0x000e6200000e0000 */
[----:B------:R-:W-:Y:S02]  /*52d0*/  MOV R27, 0xffff ;  /* 0x0000ffff001b7802 */ /* 0x000fe40000000f00 */
[----:B------:R-:W-:Y:S01]  /*52e0*/  @!P0 MOV R33, R40 ;  /* 0x0000002800218202 */ /* 0x000fe20000000f00 */
[----:B------:R-:W3:Y:S01]  /*52f0*/  SHFL.BFLY PT, R31, R28, 0x8, 0x101f ;  /* 0x0d101f001c1f7f89 */ /* 0x000ee200000e0000 */
[----:B------:R-:W-:Y:S02]  /*5300*/  MOV R39, 0xffff ;  /* 0x0000ffff00277802 */ /* 0x000fe40000000f00 */
[----:B------:R-:W-:Y:S01]  /*5310*/  MOV R40, 0xffff ;  /* 0x0000ffff00287802 */ /* 0x000fe20000000f00 */
[----:B------:R-:W5:Y:S04]  /*5320*/  SHFL.BFLY PT, R41, R32, 0x8, 0x101f ;  /* 0x0d101f0020297f89 */ /* 0x000f6800000e0000 */
[----:B------:R-:W5:Y:S01]  /*5330*/  SHFL.BFLY PT, R42, R33, 0x8, 0x101f ;  /* 0x0d101f00212a7f89 */ /* 0x000f6200000e0000 */
[----:B--2---:R-:W-:-:S03]  /*5340*/  @!P0 MOV R45, R44 ;  /* 0x0000002c002d8202 */ /* 0x004fc60000000f00 */
[----:B------:R-:W2:Y:S01]  /*5350*/  SHFL.BFLY PT, R23, R16, 0x4, 0x101f ;  /* 0x0c901f0010177f89 */ /* 0x000ea200000e0000 */
[----:B------:R-:W-:Y:S02]  /*5360*/  MOV R44, 0xffff ;  /* 0x0000ffff002c7802 */ /* 0x000fe40000000f00 */
[----:B----4-:R-:W-:Y:S01]  /*5370*/  @!P0 MOV R46, R47 ;  /* 0x0000002f002e8202 */ /* 0x010fe20000000f00 */
[----:B0-----:R-:W-:Y:S01]  /*5380*/  FADD.FTZ R18, R19, R18 ;  /* 0x0000001213127221 */ /* 0x001fe20000010000 */
[----:B------:R-:W-:Y:S01]  /*5390*/  MOV R19, 0xffff ;  /* 0x0000ffff00137802 */ /* 0x000fe20000000f00 */
[----:B------:R-:W0:Y:S01]  /*53a0*/  SHFL.BFLY PT, R48, R45, 0x8, 0x101f ;  /* 0x0d101f002d307f89 */ /* 0x000e2200000e0000 */
[----:B------:R-:W-:Y:S01]  /*53b0*/  ISETP.NE.AND P0, PT, R36, RZ, PT ;  /* 0x000000ff2400720c */ /* 0x000fe20003f05270 */
[----:B-1----:R-:W-:Y:S02]  /*53c0*/  FADD.FTZ R30, R30, R29 ;  /* 0x0000001d1e1e7221 */ /* 0x002fe40000010000 */
[----:B------:R-:W1:Y:S01]  /*53d0*/  SHFL.BFLY PT, R47, R46, 0x8, 0x101f ;  /* 0x0d101f002e2f7f89 */ /* 0x000e6200000e0000 */
[----:B---3--:R-:W-:-:S03]  /*53e0*/  FADD.FTZ R31, R31, R28 ;  /* 0x0000001c1f1f7221 */ /* 0x008fc60000010000 */
[----:B------:R-:W3:Y:S01]  /*53f0*/  SHFL.BFLY PT, R19, R18, 0x2, 0x101f ;  /* 0x0c501f0012137f89 */ /* 0x000ee200000e0000 */
[----:B-----5:R-:W-:-:S03]  /*5400*/  FADD.FTZ R41, R41, R32 ;  /* 0x0000002029297221 */ /* 0x020fc60000010000 */
[----:B------:R-:W4:Y:S01]  /*5410*/  SHFL.BFLY PT, R29, R30, 0x4, 0x101f ;  /* 0x0c901f001e1d7f89 */ /* 0x000f2200000e0000 */
[----:B------:R-:W-:-:S03]  /*5420*/  FADD.FTZ R42, R42, R33 ;  /* 0x000000212a2a7221 */ /* 0x000fc60000010000 */
[----:B------:R-:W5:Y:S01]  /*5430*/  SHFL.BFLY PT, R28, R31, 0x4, 0x101f ;  /* 0x0c901f001f1c7f89 */ /* 0x000f6200000e0000 */
[----:B--2---:R-:W-:Y:S01]  /*5440*/  FADD.FTZ R17, R16, R23 ;  /* 0x0000001710117221 */ /* 0x004fe20000010000 */
[----:B------:R-:W-:Y:S02]  /*5450*/  MOV R16, 0xffff ;  /* 0x0000ffff00107802 */ /* 0x000fe40000000f00 */
[----:B------:R-:W2:Y:S04]  /*5460*/  SHFL.BFLY PT, R32, R41, 0x4, 0x101f ;  /* 0x0c901f0029207f89 */ /* 0x000ea800000e0000 */
[----:B------:R-:W2:Y:S01]  /*5470*/  SHFL.BFLY PT, R33, R42, 0x4, 0x101f ;  /* 0x0c901f002a217f89 */ /* 0x000ea200000e0000 */
[----:B0-----:R-:W-:Y:S01]  /*5480*/  FADD.FTZ R48, R48, R45 ;  /* 0x0000002d30307221 */ /* 0x001fe20000010000 */
[----:B------:R-:W-:-:S02]  /*5490*/  MOV R45, 0xffff ;  /* 0x0000ffff002d7802 */ /* 0x000fc40000000f00 */
[----:B------:R-:W0:Y:S01]  /*54a0*/  SHFL.BFLY PT, R23, R17, 0x2, 0x101f ;  /* 0x0c501f0011177f89 */ /* 0x000e2200000e0000 */
[----:B-1----:R-:W-:Y:S01]  /*54b0*/  FADD.FTZ R47, R47, R46 ;  /* 0x0000002e2f2f7221 */ /* 0x002fe20000010000 */
[----:B------:R-:W-:Y:S01]  /*54c0*/  MOV R46, 0xffff ;  /* 0x0000ffff002e7802 */ /* 0x000fe20000000f00 */
[----:B---3--:R-:W-:Y:S01]  /*54d0*/  FADD.FTZ R26, R18, R19 ;  /* 0x00000013121a7221 */ /* 0x008fe20000010000 */
[----:B------:R-:W-:Y:S01]  /*54e0*/  IMAD.MOV.U32 R18, RZ, RZ, 0xffff ;  /* 0x0000ffffff127424 */ /* 0x000fe200078e00ff */
[----:B------:R-:W-:Y:S01]  /*54f0*/  MOV R19, 0xffff ;  /* 0x0000ffff00137802 */ /* 0x000fe20000000f00 */
[----:B------:R-:W1:Y:S01]  /*5500*/  SHFL.BFLY PT, R45, R48, 0x4, 0x101f ;  /* 0x0c901f00302d7f89 */ /* 0x000e6200000e0000 */
[----:B----4-:R-:W-:Y:S01]  /*5510*/  FADD.FTZ R29, R30, R29 ;  /* 0x0000001d1e1d7221 */ /* 0x010fe20000010000 */
[----:B------:R-:W-:Y:S02]  /*5520*/  MOV R30, 0xffff ;  /* 0x0000ffff001e7802 */ /* 0x000fe40000000f00 */
[----:B------:R-:W3:Y:S01]  /*5530*/  SHFL.BFLY PT, R27, R26, 0x1, 0x101f ;  /* 0x0c301f001a1b7f89 */ /* 0x000ee200000e0000 */
[----:B-----5:R-:W-:Y:S01]  /*5540*/  FADD.FTZ R28, R31, R28 ;  /* 0x0000001c1f1c7221 */ /* 0x020fe20000010000 */
[----:B------:R-:W-:-:S02]  /*5550*/  MOV R31, 0xffff ;  /* 0x0000ffff001f7802 */ /* 0x000fc40000000f00 */
[----:B------:R-:W4:Y:S01]  /*5560*/  SHFL.BFLY PT, R18, R29, 0x2, 0x101f ;  /* 0x0c501f001d127f89 */ /* 0x000f2200000e0000 */
[----:B--2---:R-:W-:-:S03]  /*5570*/  FADD.FTZ R32, R41, R32 ;  /* 0x0000002029207221 */ /* 0x004fc60000010000 */
[----:B------:R-:W2:Y:S01]  /*5580*/  SHFL.BFLY PT, R19, R28, 0x2, 0x101f ;  /* 0x0c501f001c137f89 */ /* 0x000ea200000e0000 */
        /* <DEDUP_REMOVED lines=8> */
[----:B---3--:R-:W-:Y:S01]  /*5610*/  FADD.FTZ R26, R26, R27 ;  /* 0x0000001b1a1a7221 */ /* 0x008fe20000010000 */
[----:B----4-:R-:W-:-:S02]  /*5620*/  FADD.FTZ R38, R29, R18 ;  /* 0x000000121d267221 */ /* 0x010fc40000010000 */
[----:B------:R-:W3:Y:S02]  /*5630*/  SHFL.BFLY PT, R48, R45, 0x2, 0x101f ;  /* 0x0c501f002d307f89 */ /* 0x000ee400000e0000 */
[----:B------:R-:W-:Y:S01]  /*5640*/  @!P0 F2FP.BF16.F32.PACK_AB R23, RZ, R26 ;  /* 0x0000001aff17823e */ /* 0x000fe200000010ff */
[----:B--2---:R-:W-:Y:S01]  /*5650*/  FADD.FTZ R37, R28, R19 ;  /* 0x000000131c257221 */ /* 0x004fe20000010000 */
[----:B------:R-:W2:Y:S01]  /*5660*/  SHFL.BFLY PT, R39, R38, 0x1, 0x101f ;  /* 0x0c301f0026277f89 */ /* 0x000ea200000e0000 */
[----:B------:R-:W4:Y:S01]  /*5670*/  @!P0 LDC.64 R18, c[0x0][0x220] ;  /* 0x00008800ff128b82 */ /* 0x000f220000000a00 */
[----:B------:R-:W-:Y:S01]  /*5680*/  PRMT R21, R23, 0x7610, R21 ;  /* 0x0000761017157816 */ /* 0x000fe20000000015 */
[----:B-----5:R-:W-:Y:S01]  /*5690*/  FADD.FTZ R41, R32, R31 ;  /* 0x0000001f20297221 */ /* 0x020fe20000010000 */
[----:B------:R-:W5:Y:S01]  /*56a0*/  SHFL.BFLY PT, R40, R37, 0x1, 0x101f ;  /* 0x0c301f0025287f89 */ /* 0x000f6200000e0000 */
[----:B0-----:R-:W-:-:S03]  /*56b0*/  FADD.FTZ R42, R33, R30 ;  /* 0x0000001e212a7221 */ /* 0x001fc60000010000 */
[----:B------:R-:W0:Y:S01]  /*56c0*/  SHFL.BFLY PT, R44, R41, 0x1, 0x101f ;  /* 0x0c301f00292c7f89 */ /* 0x000e2200000e0000 */
[----:B------:R-:W0:Y:S01]  /*56d0*/  @!P0 LDC.64 R32, c[0x0][0x218] ;  /* 0x00008600ff208b82 */ /* 0x000e220000000a00 */
[----:B------:R-:W-:Y:S01]  /*56e0*/  FADD.FTZ R46, R47, R46 ;  /* 0x0000002e2f2e7221 */ /* 0x000fe20000010000 */
[----:B------:R-:W-:Y:S01]  /*56f0*/  MOV R47, 0xffff ;  /* 0x0000ffff002f7802 */ /* 0x000fe20000000f00 */
[----:B------:R-:W0:Y:S01]  /*5700*/  SHFL.BFLY PT, R43, R42, 0x1, 0x101f ;  /* 0x0c301f002a2b7f89 */ /* 0x000e2200000e0000 */
[----:B-1----:R-:W-:-:S04]  /*5710*/  FADD.FTZ R16, R17, R16 ;  /* 0x0000001011107221 */ /* 0x002fc80000010000 */
[----:B------:R-:W1:Y:S01]  /*5720*/  @!P0 LDC.64 R30, c[0x0][0x218] ;  /* 0x00008600ff1e8b82 */ /* 0x000e620000000a00 */
[----:B------:R-:W1:Y:S01]  /*5730*/  SHFL.BFLY PT, R47, R46, 0x2, 0x101f ;  /* 0x0c501f002e2f7f89 */ /* 0x000e6200000e0000 */
[----:B------:R-:W-:Y:S01]  /*5740*/  @!P0 F2FP.BF16.F32.PACK_AB R24, RZ, R16 ;  /* 0x00000010ff18823e */ /* 0x000fe200000010ff */
[----:B---3--:R-:W-:-:S03]  /*5750*/  FADD.FTZ R45, R45, R48 ;  /* 0x000000302d2d7221 */ /* 0x008fc60000010000 */
[----:B------:R-:W-:Y:S02]  /*5760*/  PRMT R22, R24, 0x7610, R22 ;  /* 0x0000761018167816 */ /* 0x000fe40000000016 */
[----:B------:R-:W3:Y:S01]  /*5770*/  @!P0 LDC.64 R28, c[0x0][0x220] ;  /* 0x00008800ff1c8b82 */ /* 0x000ee20000000a00 */
[----:B----4-:R-:W-:-:S04]  /*5780*/  @!P0 IMAD.WIDE R18, R49, 0x2, R18 ;  /* 0x0000000231128825 */ /* 0x010fc800078e0212 */
[----:B--2---:R-:W-:Y:S01]  /*5790*/  FADD.FTZ R23, R38, R39 ;  /* 0x0000002726177221 */ /* 0x004fe20000010000 */
[----:B-----5:R-:W-:Y:S01]  /*57a0*/  FADD.FTZ R37, R37, R40 ;  /* 0x0000002825257221 */ /* 0x020fe20000010000 */
[----:B0-----:R-:W-:Y:S01]  /*57b0*/  FADD.FTZ R41, R41, R44 ;  /* 0x0000002c29297221 */ /* 0x001fe20000010000 */
[----:B------:R-:W0:Y:S01]  /*57c0*/  @!P0 LDC.64 R26, c[0x0][0x218] ;  /* 0x00008600ff1a8b82 */ /* 0x000e220000000a00 */
[----:B------:R-:W-:Y:S01]  /*57d0*/  @!P0 IMAD.WIDE R32, R49, 0x2, R32 ;  /* 0x0000000231208825 */ /* 0x000fe200078e0220 */
[----:B------:R-:W-:-:S03]  /*57e0*/  @!P0 F2FP.BF16.F32.PACK_AB R23, RZ, R23 ;  /* 0x00000017ff17823e */ /* 0x000fc600000010ff */
[----:B------:R-:W-:Y:S01]  /*57f0*/  FADD.FTZ R24, R42, R43 ;  /* 0x0000002b2a187221 */ /* 0x000fe20000010000 */
[----:B------:R-:W-:Y:S01]  /*5800*/  @!P0 F2FP.BF16.F32.PACK_AB R20, RZ, R41 ;  /* 0x00000029ff14823e */ /* 0x000fe200000010ff */
[----:B------:R2:W-:Y:S01]  /*5810*/  @!P0 STG.E.U16 desc[UR8][R32.64], R21 ;  /* 0x0000001520008986 */ /* 0x0005e2000c101508 */
[----:B------:R-:W4:Y:S01]  /*5820*/  @!P0 LDC.64 R16, c[0x0][0x220] ;  /* 0x00008800ff108b82 */ /* 0x000f220000000a00 */
[C---:B-1----:R-:W-:Y:S02]  /*5830*/  @!P0 IMAD.WIDE R30, R49.reuse, 0x2, R30 ;  /* 0x00000002311e8825 */ /* 0x042fe400078e021e */
[----:B------:R1:W-:Y:S02]  /*5840*/  @!P0 STG.E.U16 desc[UR8][R18.64], R22 ;  /* 0x0000001612008986 */ /* 0x0003e4000c101508 */
[----:B------:R-:W-:Y:S01]  /*5850*/  FADD.FTZ R46, R46, R47 ;  /* 0x0000002f2e2e7221 */ /* 0x000fe20000010000 */
[----:B------:R-:W-:Y:S01]  /*5860*/  @!P0 F2FP.BF16.F32.PACK_AB R24, RZ, R24 ;  /* 0x00000018ff18823e */ /* 0x000fe200000010ff */
[----:B---3--:R-:W-:Y:S01]  /*5870*/  @!P0 IMAD.WIDE R28, R49, 0x2, R28 ;  /* 0x00000002311c8825 */ /* 0x008fe200078e021c */
[----:B--2---:R-:W-:-:S02]  /*5880*/  MOV R21, 0xffff ;  /* 0x0000ffff00157802 */ /* 0x004fc40000000f00 */
[----:B-1----:R-:W-:Y:S02]  /*5890*/  MOV R18, 0xffff ;  /* 0x0000ffff00127802 */ /* 0x002fe40000000f00 */
[----:B------:R-:W-:Y:S01]  /*58a0*/  @!P0 F2FP.BF16.F32.PACK_AB R19, RZ, R37 ;  /* 0x00000025ff13823e */ /* 0x000fe200000010ff */
[----:B0-----:R-:W-:Y:S01]  /*58b0*/  @!P0 IMAD.WIDE R26, R49, 0x2, R26 ;  /* 0x00000002311a8825 */ /* 0x001fe200078e021a */
[----:B------:R-:W-:Y:S02]  /*58c0*/  PRMT R22, R23, 0x7610, R22 ;  /* 0x0000761017167816 */ /* 0x000fe40000000016 */
[----:B------:R-:W0:Y:S01]  /*58d0*/  SHFL.BFLY PT, R18, R45, 0x1, 0x101f ;  /* 0x0c301f002d127f89 */ /* 0x000e2200000e0000 */
[----:B----4-:R-:W-:-:S03]  /*58e0*/  @!P0 IMAD.WIDE R16, R49, 0x2, R16 ;  /* 0x0000000231108825 */ /* 0x010fc600078e0210 */
[----:B------:R1:W-:Y:S04]  /*58f0*/  @!P0 STG.E.U16 desc[UR8][R30.64+0x28], R19 ;  /* 0x000028131e008986 */ /* 0x0003e8000c101508 */
[----:B------:R1:W-:Y:S04]  /*5900*/  @!P0 STG.E.U16 desc[UR8][R28.64+0x28], R22 ;  /* 0x000028161c008986 */ /* 0x0003e8000c101508 */
[----:B------:R1:W-:Y:S04]  /*5910*/  @!P0 STG.E.U16 desc[UR8][R26.64+0x50], R20 ;  /* 0x000050141a008986 */ /* 0x0003e8000c101508 */
[----:B------:R1:W2:Y:S04]  /*5920*/  SHFL.BFLY PT, R23, R46, 0x1, 0x101f ;  /* 0x0c301f002e177f89 */ /* 0x0002a800000e0000 */
[----:B------:R1:W-:Y:S01]  /*5930*/  @!P0 STG.E.U16 desc[UR8][R16.64+0x50], R24 ;  /* 0x0000501810008986 */ /* 0x0003e2000c101508 */
[----:B0-----:R-:W-:-:S07]  /*5940*/  FADD.FTZ R45, R45, R18 ;  /* 0x000000122d2d7221 */ /* 0x001fce0000010000 */
.L_x_1305:
[----:B-1----:R-:W0:Y:S01]  /*5950*/  @!P0 LDC.64 R16, c[0x0][0x218] ;  /* 0x00008600ff108b82 */ /* 0x002e220000000a00 */
[----:B--2---:R-:W-:Y:S01]  /*5960*/  FADD.FTZ R21, R46, R23 ;  /* 0x000000172e157221 */ /* 0x004fe20000010000 */
[----:B------:R-:W-:-:S04]  /*5970*/  @!P0 F2FP.BF16.F32.PACK_AB R20, RZ, R45 ;  /* 0x0000002dff14823e */ /* 0x000fc800000010ff */
[----:B------:R-:W-:Y:S02]  /*5980*/  @!P0 F2FP.BF16.F32.PACK_AB R21, RZ, R21 ;  /* 0x00000015ff15823e */ /* 0x000fe400000010ff */
[----:B------:R-:W1:Y:S01]  /*5990*/  @!P0 LDC.64 R18, c[0x0][0x220] ;  /* 0x00008800ff128b82 */ /* 0x000e620000000a00 */
[----:B0-----:R-:W-:-:S05]  /*59a0*/  @!P0 IMAD.WIDE R16, R49, 0x2, R16 ;  /* 0x0000000231108825 */ /* 0x001fca00078e0210 */
[----:B------:R4:W-:Y:S01]  /*59b0*/  @!P0 STG.E.U16 desc[UR8][R16.64+0x78], R20 ;  /* 0x0000781410008986 */ /* 0x0009e2000c101508 */
[----:B-1----:R-:W-:-:S05]  /*59c0*/  @!P0 IMAD.WIDE R18, R49, 0x2, R18 ;  /* 0x0000000231128825 */ /* 0x002fca00078e0212 */
[----:B------:R4:W-:Y:S02]  /*59d0*/  @!P0 STG.E.U16 desc[UR8][R18.64+0x78], R21 ;  /* 0x0000781512008986 */ /* 0x0009e4000c101508 */
.L_x_1235:
[----:B------:R-:W-:Y:S05]  /*59e0*/  WARPSYNC.ALL ;  /* 0x0000000000007948 */ /* 0x000fea0003800000 */
[----:B------:R-:W-:Y:S01]  /*59f0*/  BAR.SYNC.DEFER_BLOCKING 0x0 ;  /* 0x0000000000007b1d */ /* 0x000fe20000010000 */
[C---:B------:R-:W-:Y:S02]  /*5a00*/  ISETP.GE.AND P0, PT, R13.reuse, -0xec0, PT ;  /* 0xfffff1400d00780c */ /* 0x040fe40003f06270 */
[----:B------:R-:W-:-:S11]  /*5a10*/  IADD3 R13, R13, 0x1000, RZ ;  /* 0x000010000d0d7810 */ /* 0x000fd60007ffe0ff */
[----:B------:R-:W-:Y:S05]  /*5a20*/  @!P0 BRA `(.L_x_1242) ;  /* 0xffffffe000648947 */ /* 0x000fea000383ffff */
[----:B------:R-:W-:Y:S05]  /*5a30*/  EXIT ;  /* 0x000000000000794d */ /* 0x000fea0003800000 */
.L_x_1238:
[----:B------:R-:W-:Y:S01]  /*5a40*/  HFMA2.MMA R21, -RZ, RZ, 0, 0.000503063201904296875 ;  /* 0x0000101fff157435 */ /* 0x000fe200000001ff */
[----:B-1----:R-:W-:Y:S01]  /*5a50*/  MOV R25, R16 ;  /* 0x0000001000197202 */ /* 0x002fe20000000f00 */
[----:B------:R-:W-:Y:S01]  /*5a60*/  IMAD.MOV.U32 R22, RZ, RZ, 0x8 ;  /* 0x00000008ff167424 */ /* 0x000fe200078e00ff */
[----:B------:R-:W-:-:S08]  /*5a70*/  MOV R20, 0xffff ;  /* 0x0000ffff00147802 */ /* 0x000fd00000000f00 */
[----:B0-2---:R-:W-:Y:S05]  /*5a80*/  WARPSYNC.COLLECTIVE R20, `(.L_x_1243) ;  /* 0x0000000014087348 */ /* 0x005fea0003c00000 */
[----:B------:R1:W3:Y:S02]  /*5a90*/  SHFL.BFLY P2, R23, R25, R22, R21 ;  /* 0x0c00001619177389 */ /* 0x0002e40000040015 */
[----:B0123--:R-:W-:Y:S01]  /*5aa0*/  ENDCOLLECTIVE ;  /* 0x000000000000791b */ /* 0x00ffe20003800000 */
.L_x_1243:
[----:B------:R-:W-:Y:S02]  /*5ab0*/  MOV R25, R17 ;  /* 0x0000001100197202 */ /* 0x000fe40000000f00 */
[----:B------:R-:W-:-:S07]  /*5ac0*/  MOV R19, R23 ;  /* 0x0000001700137202 */ /* 0x000fce0000000f00 */
[----:B------:R-:W-:Y:S05]  /*5ad0*/  WARPSYNC.COLLECTIVE R20, `(.L_x_1244) ;  /* 0x0000000014087348 */ /* 0x000fea0003c00000 */
[----:B------:R0:W1:Y:S02]  /*5ae0*/  SHFL.BFLY P2, R23, R25, R22, R21 ;  /* 0x0c00001619177389 */ /* 0x0000640000040015 */
[----:B01----:R-:W-:Y:S01]  /*5af0*/  ENDCOLLECTIVE ;  /* 0x000000000000791b */ /* 0x003fe20003800000 */
.L_x_1244:
[----:B------:R-:W-:Y:S01]  /*5b00*/  FADD.FTZ R19, R19, R16 ;  /* 0x0000001013137221 */ /* 0x000fe20000010000 */
[----:B------:R-:W-:-:S04]  /*5b10*/  HFMA2.MMA R22, -RZ, RZ, 0, 2.384185791015625e-07 ;  /* 0x00000004ff167435 */ /* 0x000fc800000001ff */
[----:B------:R-:W-:Y:S02]  /*5b20*/  MOV R25, R19 ;  /* 0x0000001300197202 */ /* 0x000fe40000000f00 */
[----:B------:R-:W-:-:S07]  /*5b30*/  MOV R18, R23 ;  /* 0x0000001700127202 */ /* 0x000fce0000000f00 */
[----:B------:R-:W-:Y:S05]  /*5b40*/  WARPSYNC.COLLECTIVE R20, `(.L_x_1245) ;  /* 0x0000000014087348 */ /* 0x000fea0003c00000 */
[----:B------:R0:W1:Y:S02]  /*5b50*/  SHFL.BFLY P2, R23, R25, R22, R21 ;  /* 0x0c00001619177389 */ /* 0x0000640000040015 */
[----:B01----:R-:W-:Y:S01]  /*5b60*/  ENDCOLLECTIVE ;  /* 0x000000000000791b */ /* 0x003fe20003800000 */
.L_x_1245:
[----:B------:R-:W-:-:S05]  /*5b70*/  FADD.FTZ R18, R18, R17 ;  /* 0x0000001112127221 */ /* 0x000fca0000010000 */
[----:B------:R-:W-:Y:S01]  /*5b80*/  MOV R25, R18 ;  /* 0x0000001200197202 */ /* 0x000fe20000000f00 */
[----:B------:R-:W-:-:S07]  /*5b90*/  IMAD.MOV.U32 R24, RZ, RZ, R23 ;  /* 0x000000ffff187224 */ /* 0x000fce00078e0017 */
[----:B------:R-:W-:Y:S05]  /*5ba0*/  WARPSYNC.COLLECTIVE R20, `(.L_x_1246) ;  /* 0x0000000014087348 */ /* 0x000fea0003c00000 */
[----:B------:R0:W1:Y:S02]  /*5bb0*/  SHFL.BFLY P2, R23, R25, R22, R21 ;  /* 0x0c00001619177389 */ /* 0x0000640000040015 */
[----:B01----:R-:W-:Y:S01]  /*5bc0*/  ENDCOLLECTIVE ;  /* 0x000000000000791b */ /* 0x003fe20003800000 */
.L_x_1246:
[----:B------:R-:W-:Y:S01]  /*5bd0*/  FADD.FTZ R24, R19, R24 ;  /* 0x0000001813187221 */ /* 0x000fe20000010000 */
[----:B------:R-:W-:-:S04]  /*5be0*/  HFMA2.MMA R22, -RZ, RZ, 0, 1.1920928955078125e-07 ;  /* 0x00000002ff167435 */ /* 0x000fc800000001ff */
[----:B------:R-:W-:Y:S02]  /*5bf0*/  MOV R25, R24 ;  /* 0x0000001800197202 */ /* 0x000fe40000000f00 */
[----:B------:R-:W-:-:S07]  /*5c00*/  MOV R27, R23 ;  /* 0x00000017001b7202 */ /* 0x000fce0000000f00 */
[----:B------:R-:W-:Y:S05]  /*5c10*/  WARPSYNC.COLLECTIVE R20, `(.L_x_1247) ;  /* 0x0000000014087348 */ /* 0x000fea0003c00000 */
[----:B------:R0:W1:Y:S02]  /*5c20*/  SHFL.BFLY P2, R23, R25, R22, R21 ;  /* 0x0c00001619177389 */ /* 0x0000640000040015 */
[----:B01----:R-:W-:Y:S01]  /*5c30*/  ENDCOLLECTIVE ;  /* 0x000000000000791b */ /* 0x003fe20003800000 */
.L_x_1247:
[----:B------:R-:W-:-:S05]  /*5c40*/  FADD.FTZ R27, R18, R27 ;  /* 0x0000001b121b7221 */ /* 0x000fca0000010000 */
[----:B------:R-:W-:Y:S02]  /*5c50*/  MOV R25, R27 ;  /* 0x0000001b00197202 */ /* 0x000fe40000000f00 */
[----:B------:R-:W-:-:S07]  /*5c60*/  MOV R29, R23 ;  /* 0x00000017001d7202 */ /* 0x000fce0000000f00 */
[----:B------:R-:W-:Y:S05]  /*5c70*/  WARPSYNC.COLLECTIVE R20, `(.L_x_1248) ;  /* 0x0000000014087348 */ /* 0x000fea0003c00000 */
[----:B------:R0:W1:Y:S02]  /*5c80*/  SHFL.BFLY P2, R23, R25, R22, R21 ;  /* 0x0c00001619177389 */ /* 0x0000640000040015 */
[----:B01----:R-:W-:Y:S01]  /*5c90*/  ENDCOLLECTIVE ;  /* 0x000000000000791b */ /* 0x003fe20003800000 */
.L_x_1248:
[----:B------:R-:W-:Y:S01]  /*5ca0*/  FADD.FTZ R29, R24, R29 ;  /* 0x0000001d181d7221 */ /* 0x000fe20000010000 */
[----:B------:R-:W-:-:S03]  /*5cb0*/  HFMA2.MMA R22, -RZ, RZ, 0, 5.9604644775390625e-08 ;  /* 0x00000001ff167435 */ /* 0x000fc600000001ff */
[----:B------:R-:W-:Y:S01]  /*5cc0*/  IMAD.MOV.U32 R25, RZ, RZ, R29 ;  /* 0x000000ffff197224 */ /* 0x000fe200078e001d */
[----:B------:R-:W-:-:S07]  /*5cd0*/  MOV R16, R23 ;  /* 0x0000001700107202 */ /* 0x000fce0000000f00 */
[----:B------:R-:W-:Y:S05]  /*5ce0*/  WARPSYNC.COLLECTIVE R20, `(.L_x_1249) ;  /* 0x0000000014087348 */ /* 0x000fea0003c00000 */
[----:B------:R0:W1:Y:S02]  /*5cf0*/  SHFL.BFLY P2, R23, R25, R22, R21 ;  /* 0x0c00001619177389 */ /* 0x0000640000040015 */
[----:B01----:R-:W-:Y:S01]  /*5d00*/  ENDCOLLECTIVE ;  /* 0x000000000000791b */ /* 0x003fe20003800000 */
.L_x_1249:
[----:B------:R-:W-:-:S05]  /*5d10*/  FADD.FTZ R26, R27, R16 ;  /* 0x000000101b1a7221 */ /* 0x000fca0000010000 */
[----:B------:R-:W-:Y:S02]  /*5d20*/  MOV R25, R26 ;  /* 0x0000001a00197202 */ /* 0x000fe40000000f00 */
[----:B------:R-:W-:-:S07]  /*5d30*/  MOV R28, R23 ;  /* 0x00000017001c7202 */ /* 0x000fce0000000f00 */
[----:B------:R-:W-:Y:S05]  /*5d40*/  WARPSYNC.COLLECTIVE R20, `(.L_x_1250) ;  /* 0x0000000014087348 */ /* 0x000fea0003c00000 */
[----:B------:R0:W1:Y:S02]  /*5d50*/  SHFL.BFLY P2, R23, R25, R22, R21 ;  /* 0x0c00001619177389 */ /* 0x0000640000040015 */
[----:B01----:R-:W-:Y:S01]  /*5d60*/  ENDCOLLECTIVE ;  /* 0x000000000000791b */ /* 0x003fe20003800000 */
.L_x_1250:
[----:B------:R-:W-:Y:S01]  /*5d70*/  FADD.FTZ R28, R29, R28 ;  /* 0x0000001c1d1c7221 */ /* 0x000fe20000010000 */
[----:B------:R-:W-:Y:S06]  /*5d80*/  BRA `(.L_x_1251) ;  /* 0xffffffec00087947 */ /* 0x000fec000383ffff */
.L_x_1239:
[----:B------:R-:W-:Y:S01]  /*5d90*/  BSSY B1, `(.L_x_1252) ;  /* 0x0000008000017945 */ /* 0x000fe20003800000 */
[----:B--2---:R-:W-:Y:S02]  /*5da0*/  MOV R25, R24 ;  /* 0x0000001800197202 */ /* 0x004fe40000000f00 */
[----:B------:R-:W-:Y:S02]  /*5db0*/  MOV R22, 0x8 ;  /* 0x0000000800167802 */ /* 0x000fe40000000f00 */
[----:B------:R-:W-:Y:S02]  /*5dc0*/  MOV R21, 0x101f ;  /* 0x0000101f00157802 */ /* 0x000fe40000000f00 */
[----:B0-----:R-:W-:-:S07]  /*5dd0*/  MOV R20, 0xffff ;  /* 0x0000ffff00147802 */ /* 0x001fce0000000f00 */
[----:B-1----:R-:W-:Y:S05]  /*5de0*/  WARPSYNC.COLLECTIVE R20, `(.L_x_1253) ;  /* 0x0000000014087348 */ /* 0x002fea0003c00000 */
[----:B------:R0:W2:Y:S02]  /*5df0*/  SHFL.BFLY P2, R23, R25, R22, R21 ;  /* 0x0c00001619177389 */ /* 0x0000a40000040015 */
[----:B012---:R-:W-:Y:S01]  /*5e00*/  ENDCOLLECTIVE ;  /* 0x000000000000791b */ /* 0x007fe20003800000 */
.L_x_1253:
[----:B------:R-:W-:Y:S05]  /*5e10*/  BSYNC B1 ;  /* 0x0000000000017941 */ /* 0x000fea0003800000 */
.L_x_1252:
[----:B------:R-:W-:Y:S01]  /*5e20*/  HFMA2.MMA R22, -RZ, RZ, 0, 4.76837158203125e-07 ;  /* 0x00000008ff167435 */ /* 0x000fe200000001ff */
[----:B------:R-:W-:Y:S01]  /*5e30*/  MOV R25, R26 ;  /* 0x0000001a00197202 */ /* 0x000fe20000000f00 */
[----:B------:R-:W-:Y:S01]  /*5e40*/  IMAD.MOV.U32 R27, RZ, RZ, R23 ;  /* 0x000000ffff1b7224 */ /* 0x000fe200078e0017 */
[----:B------:R-:W-:Y:S02]  /*5e50*/  MOV R21, 0x101f ;  /* 0x0000101f00157802 */ /* 0x000fe40000000f00 */
[----:B------:R-:W-:Y:S01]  /*5e60*/  MOV R20, 0xffff ;  /* 0x0000ffff00147802 */ /* 0x000fe20000000f00 */
[----:B------:R-:W-:-:S07]  /*5e70*/  FADD.FTZ R27, R27, R24 ;  /* 0x000000181b1b7221 */ /* 0x000fce0000010000 */
[----:B------:R-:W-:Y:S05]  /*5e80*/  WARPSYNC.COLLECTIVE R20, `(.L_x_1254) ;  /* 0x0000000014087348 */ /* 0x000fea0003c00000 */
[----:B------:R0:W1:Y:S02]  /*5e90*/  SHFL.BFLY P2, R23, R25, R22, R21 ;  /* 0x0c00001619177389 */ /* 0x0000640000040015 */
[----:B01----:R-:W-:Y:S01]  /*5ea0*/  ENDCOLLECTIVE ;  /* 0x000000000000791b */ /* 0x003fe20003800000 */
.L_x_1254:
[----:B------:R-:W-:Y:S01]  /*5eb0*/  HFMA2.MMA R22, -RZ, RZ, 0, 2.384185791015625e-07 ;  /* 0x00000004ff167435 */ /* 0x000fe200000001ff */
[----:B------:R-:W-:Y:S02]  /*5ec0*/  MOV R25, R27 ;  /* 0x0000001b00197202 */ /* 0x000fe40000000f00 */
[----:B------:R-:W-:-:S08]  /*5ed0*/  MOV R29, R23 ;  /* 0x00000017001d7202 */ /* 0x000fd00000000f00 */
[----:B------:R-:W-:Y:S05]  /*5ee0*/  WARPSYNC.COLLECTIVE R20, `(.L_x_1255) ;  /* 0x0000000014087348 */ /* 0x000fea0003c00000 */
[----:B------:R0:W1:Y:S02]  /*5ef0*/  SHFL.BFLY P2, R23, R25, R22, R21 ;  /* 0x0c00001619177389 */ /* 0x0000640000040015 */
[----:B01----:R-:W-:Y:S01]  /*5f00*/  ENDCOLLECTIVE ;  /* 0x000000000000791b */ /* 0x003fe20003800000 */
.L_x_1255:
[----:B------:R-:W-:-:S05]  /*5f10*/  FADD.FTZ R29, R29, R26 ;  /* 0x0000001a1d1d7221 */ /* 0x000fca0000010000 */
[----:B------:R-:W-:Y:S01]  /*5f20*/  MOV R25, R29 ;  /* 0x0000001d00197202 */ /* 0x000fe20000000f00 */
[----:B------:R-:W-:-:S07]  /*5f30*/  IMAD.MOV.U32 R28, RZ, RZ, R23 ;  /* 0x000000ffff1c7224 */ /* 0x000fce00078e0017 */
[----:B------:R-:W-:Y:S05]  /*5f40*/  WARPSYNC.COLLECTIVE R20, `(.L_x_1256) ;  /* 0x0000000014087348 */ /* 0x000fea0003c00000 */
[----:B------:R0:W1:Y:S02]  /*5f50*/  SHFL.BFLY P2, R23, R25, R22, R21 ;  /* 0x0c00001619177389 */ /* 0x0000640000040015 */
[----:B01----:R-:W-:Y:S01]  /*5f60*/  ENDCOLLECTIVE ;  /* 0x000000000000791b */ /* 0x003fe20003800000 */
.L_x_1256:
[----:B------:R-:W-:Y:S01]  /*5f70*/  FADD.FTZ R28, R27, R28 ;  /* 0x0000001c1b1c7221 */ /* 0x000fe20000010000 */
[----:B------:R-:W-:-:S04]  /*5f80*/  HFMA2.MMA R22, -RZ, RZ, 0, 1.1920928955078125e-07 ;  /* 0x00000002ff167435 */ /* 0x000fc800000001ff */
[----:B------:R-:W-:Y:S02]  /*5f90*/  MOV R25, R28 ;  /* 0x0000001c00197202 */ /* 0x000fe40000000f00 */
[----:B------:R-:W-:-:S07]  /*5fa0*/  MOV R30, R23 ;  /* 0x00000017001e7202 */ /* 0x000fce0000000f00 */
[----:B------:R-:W-:Y:S05]  /*5fb0*/  WARPSYNC.COLLECTIVE R20, `(.L_x_1257) ;  /* 0x0000000014087348 */ /* 0x000fea0003c00000 */
[----:B------:R0:W1:Y:S02]  /*5fc0*/  SHFL.BFLY P2, R23, R25, R22, R21 ;  /* 0x0c00001619177389 */ /* 0x0000640000040015 */
[----:B01----:R-:W-:Y:S01]  /*5fd0*/  ENDCOLLECTIVE ;  /* 0x000000000000791b */ /* 0x003fe20003800000 */
.L_x_1257:
[----:B------:R-:W-:-:S05]  /*5fe0*/  FADD.FTZ R30, R29, R30 ;  /* 0x0000001e1d1e7221 */ /* 0x000fca0000010000 */
[----:B------:R-:W-:Y:S02]  /*5ff0*/  MOV R25, R30 ;  /* 0x0000001e00197202 */ /* 0x000fe40000000f00 */
[----:B------:R-:W-:-:S07]  /*6000*/  MOV R31, R23 ;  /* 0x00000017001f7202 */ /* 0x000fce0000000f00 */
[----:B------:R-:W-:Y:S05]  /*6010*/  WARPSYNC.COLLECTIVE R20, `(.L_x_1258) ;  /* 0x0000000014087348 */ /* 0x000fea0003c00000 */
[----:B------:R0:W1:Y:S02]  /*6020*/  SHFL.BFLY P2, R23, R25, R22, R21 ;  /* 0x0c00001619177389 */ /* 0x0000640000040015 */
[----:B01----:R-:W-:Y:S01]  /*6030*/  ENDCOLLECTIVE ;  /* 0x000000000000791b */ /* 0x003fe20003800000 */
.L_x_1258:
[----:B------:R-:W-:Y:S01]  /*6040*/  FADD.FTZ R31, R28, R31 ;  /* 0x0000001f1c1f7221 */ /* 0x000fe20000010000 */
[----:B------:R-:W-:-:S03]  /*6050*/  HFMA2.MMA R22, -RZ, RZ, 0, 5.9604644775390625e-08 ;  /* 0x00000001ff167435 */ /* 0x000fc600000001ff */
[----:B------:R-:W-:Y:S01]  /*6060*/  IMAD.MOV.U32 R25, RZ, RZ, R31 ;  /* 0x000000ffff197224 */ /* 0x000fe200078e001f */
[----:B------:R-:W-:-:S07]  /*6070*/  MOV R33, R23 ;  /* 0x0000001700217202 */ /* 0x000fce0000000f00 */
[----:B------:R-:W-:Y:S05]  /*6080*/  WARPSYNC.COLLECTIVE R20, `(.L_x_1259) ;  /* 0x0000000014087348 */ /* 0x000fea0003c00000 */
[----:B------:R0:W1:Y:S02]  /*6090*/  SHFL.BFLY P2, R23, R25, R22, R21 ;  /* 0x0c00001619177389 */ /* 0x0000640000040015 */
[----:B01----:R-:W-:Y:S01]  /*60a0*/  ENDCOLLECTIVE ;  /* 0x000000000000791b */ /* 0x003fe20003800000 */
.L_x_1259:
[----:B------:R-:W-:-:S05]  /*60b0*/  FADD.FTZ R33, R30, R33 ;  /* 0x000000211e217221 */ /* 0x000fca0000010000 */
[----:B------:R-:W-:Y:S02]  /*60c0*/  MOV R25, R33 ;  /* 0x0000002100197202 */ /* 0x000fe40000000f00 */
[----:B------:R-:W-:-:S07]  /*60d0*/  MOV R24, R23 ;  /* 0x0000001700187202 */ /* 0x000fce0000000f00 */
[----:B------:R-:W-:Y:S05]  /*60e0*/  WARPSYNC.COLLECTIVE R20, `(.L_x_1260) ;  /* 0x0000000014087348 */ /* 0x000fea0003c00000 */
[----:B------:R0:W1:Y:S02]  /*60f0*/  SHFL.BFLY P2, R23, R25, R22, R21 ;  /* 0x0c00001619177389 */ /* 0x0000640000040015 */
[----:B01----:R-:W-:Y:S01]  /*6100*/  ENDCOLLECTIVE ;  /* 0x000000000000791b */ /* 0x003fe20003800000 */
.L_x_1260:
[----:B------:R-:W-:Y:S01]  /*6110*/  FADD.FTZ R24, R31, R24 ;  /* 0x000000181f187221 */ /* 0x000fe20000010000 */
[----:B------:R-:W-:Y:S06]  /*6120*/  BRA `(.L_x_1261) ;  /* 0xffffffe800d47947 */ /* 0x000fec000383ffff */
.L_x_1240:
        /* <DEDUP_REMOVED lines=8> */
.L_x_1263:
[----:B------:R-:W-:Y:S05]  /*61b0*/  BSYNC B1 ;  /* 0x0000000000017941 */ /* 0x000fea0003800000 */
.L_x_1262:
        /* <DEDUP_REMOVED lines=9> */
.L_x_1264:
[----:B------:R-:W-:Y:S01]  /*6250*/  HFMA2.MMA R22, -RZ, RZ, 0, 2.384185791015625e-07 ;  /* 0x00000004ff167435 */ /* 0x000fe200000001ff */
[----:B------:R-:W-:Y:S02]  /*6260*/  MOV R25, R27 ;  /* 0x0000001b00197202 */ /* 0x000fe40000000f00 */
[----:B------:R-:W-:-:S08]  /*6270*/  MOV R29, R23 ;  /* 0x00000017001d7202 */ /* 0x000fd00000000f00 */
[----:B------:R-:W-:Y:S05]  /*6280*/  WARPSYNC.COLLECTIVE R20, `(.L_x_1265) ;  /* 0x0000000014087348 */ /* 0x000fea0003c00000 */
[----:B------:R0:W1:Y:S02]  /*6290*/  SHFL.BFLY P2, R23, R25, R22, R21 ;  /* 0x0c00001619177389 */ /* 0x0000640000040015 */
[----:B01----:R-:W-:Y:S01]  /*62a0*/  ENDCOLLECTIVE ;  /* 0x000000000000791b */ /* 0x003fe20003800000 */
.L_x_1265:
[----:B------:R-:W-:-:S05]  /*62b0*/  FADD.FTZ R29, R29, R26 ;  /* 0x0000001a1d1d7221 */ /* 0x000fca0000010000 */
[----:B------:R-:W-:Y:S01]  /*62c0*/  MOV R25, R29 ;  /* 0x0000001d00197202 */ /* 0x000fe20000000f00 */
[----:B------:R-:W-:-:S07]  /*62d0*/  IMAD.MOV.U32 R28, RZ, RZ, R23 ;  /* 0x000000ffff1c7224 */ /* 0x000fce00078e0017 */
[----:B------:R-:W-:Y:S05]  /*62e0*/  WARPSYNC.COLLECTIVE R20, `(.L_x_1266) ;  /* 0x0000000014087348 */ /* 0x000fea0003c00000 */
[----:B------:R0:W1:Y:S02]  /*62f0*/  SHFL.BFLY P2, R23, R25, R22, R21 ;  /* 0x0c00001619177389 */ /* 0x0000640000040015 */
[----:B01----:R-:W-:Y:S01]  /*6300*/  ENDCOLLECTIVE ;  /* 0x000000000000791b */ /* 0x003fe20003800000 */
.L_x_1266:
[----:B------:R-:W-:Y:S01]  /*6310*/  FADD.FTZ R28, R27, R28 ;  /* 0x0000001c1b1c7221 */ /* 0x000fe20000010000 */
[----:B------:R-:W-:-:S04]  /*6320*/  HFMA2.MMA R22, -RZ, RZ, 0, 1.1920928955078125e-07 ;  /* 0x00000002ff167435 */ /* 0x000fc800000001ff */
[----:B------:R-:W-:Y:S02]  /*6330*/  MOV R25, R28 ;  /* 0x0000001c00197202 */ /* 0x000fe40000000f00 */
[----:B------:R-:W-:-:S07]  /*6340*/  MOV R30, R23 ;  /* 0x00000017001e7202 */ /* 0x000fce0000000f00 */
[----:B------:R-:W-:Y:S05]  /*6350*/  WARPSYNC.COLLECTIVE R20, `(.L_x_1267) ;  /* 0x0000000014087348 */ /* 0x000fea0003c00000 */
[----:B------:R0:W1:Y:S02]  /*6360*/  SHFL.BFLY P2, R23, R25, R22, R21 ;  /* 0x0c00001619177389 */ /* 0x0000640000040015 */
[----:B01----:R-:W-:Y:S01]  /*6370*/  ENDCOLLECTIVE ;  /* 0x000000000000791b */ /* 0x003fe20003800000 */
.L_x_1267:
[----:B------:R-:W-:-:S05]  /*6380*/  FADD.FTZ R30, R29, R30 ;  /* 0x0000001e1d1e7221 */ /* 0x000fca0000010000 */
[----:B------:R-:W-:Y:S02]  /*6390*/  MOV R25, R30 ;  /* 0x0000001e00197202 */ /* 0x000fe40000000f00 */
[----:B------:R-:W-:-:S07]  /*63a0*/  MOV R31, R23 ;  /* 0x00000017001f7202 */ /* 0x000fce0000000f00 */
[----:B------:R-:W-:Y:S05]  /*63b0*/  WARPSYNC.COLLECTIVE R20, `(.L_x_1268) ;  /* 0x0000000014087348 */ /* 0x000fea0003c00000 */
[----:B------:R0:W1:Y:S02]  /*63c0*/  SHFL.BFLY P2, R23, R25, R22, R21 ;  /* 0x0c00001619177389 */ /* 0x0000640000040015 */
[----:B01----:R-:W-:Y:S01]  /*63d0*/  ENDCOLLECTIVE ;  /* 0x000000000000791b */ /* 0x003fe20003800000 */
.L_x_1268:
[----:B------:R-:W-:Y:S01]  /*63e0*/  FADD.FTZ R31, R28, R31 ;  /* 0x0000001f1c1f7221 */ /* 0x000fe20000010000 */
[----:B------:R-:W-:-:S03]  /*63f0*/  HFMA2.MMA R22, -RZ, RZ, 0, 5.9604644775390625e-08 ;  /* 0x00000001ff167435 */ /* 0x000fc600000001ff */
[----:B------:R-:W-:Y:S01]  /*6400*/  IMAD.MOV.U32 R25, RZ, RZ, R31 ;  /* 0x000000ffff197224 */ /* 0x000fe200078e001f */
[----:B------:R-:W-:-:S07]  /*6410*/  MOV R33, R23 ;  /* 0x0000001700217202 */ /* 0x000fce0000000f00 */
[----:B------:R-:W-:Y:S05]  /*6420*/  WARPSYNC.COLLECTIVE R20, `(.L_x_1269) ;  /* 0x0000000014087348 */ /* 0x000fea0003c00000 */
[----:B------:R0:W1:Y:S02]  /*6430*/  SHFL.BFLY P2, R23, R25, R22, R21 ;  /* 0x0c00001619177389 */ /* 0x0000640000040015 */
[----:B01----:R-:W-:Y:S01]  /*6440*/  ENDCOLLECTIVE ;  /* 0x000000000000791b */ /* 0x003fe20003800000 */
.L_x_1269:
[----:B------:R-:W-:-:S05]  /*6450*/  FADD.FTZ R33, R30, R33 ;  /* 0x000000211e217221 */ /* 0x000fca0000010000 */
[----:B------:R-:W-:Y:S02]  /*6460*/  MOV R25, R33 ;  /* 0x0000002100197202 */ /* 0x000fe40000000f00 */
[----:B------:R-:W-:-:S07]  /*6470*/  MOV R24, R23 ;  /* 0x0000001700187202 */ /* 0x000fce0000000f00 */
[----:B------:R-:W-:Y:S05]  /*6480*/  WARPSYNC.COLLECTIVE R20, `(.L_x_1270) ;  /* 0x0000000014087348 */ /* 0x000fea0003c00000 */
[----:B------:R0:W1:Y:S02]  /*6490*/  SHFL.BFLY P2, R23, R25, R22, R21 ;  /* 0x0c00001619177389 */ /* 0x0000640000040015 */
[----:B01----:R-:W-:Y:S01]  /*64a0*/  ENDCOLLECTIVE ;  /* 0x000000000000791b */ /* 0x003fe20003800000 */
.L_x_1270:
[----:B------:R-:W-:Y:S01]  /*64b0*/  FADD.FTZ R24, R31, R24 ;  /* 0x000000181f187221 */ /* 0x000fe20000010000 */
[----:B------:R-:W-:Y:S06]  /*64c0*/  BRA `(.L_x_1271) ;  /* 0xffffffe800887947 */ /* 0x000fec000383ffff */
.L_x_1241:
[----:B------:R-:W-:Y:S01]  /*64d0*/  HFMA2.MMA R22, -RZ, RZ, 0, 4.76837158203125e-07 ;  /* 0x00000008ff167435 */ /* 0x000fe200000001ff */
[----:B------:R-:W-:Y:S01]  /*64e0*/  BSSY B0, `(.L_x_1272) ;  /* 0x0000007000007945 */ /* 0x000fe20003800000 */
[----:B-1----:R-:W-:Y:S02]  /*64f0*/  MOV R25, R16 ;  /* 0x0000001000197202 */ /* 0x002fe40000000f00 */
[----:B------:R-:W-:Y:S02]  /*6500*/  MOV R21, 0x101f ;  /* 0x0000101f00157802 */ /* 0x000fe40000000f00 */
[----:B------:R-:W-:-:S07]  /*6510*/  MOV R20, 0xffff ;  /* 0x0000ffff00147802 */ /* 0x000fce0000000f00 */
[----:B0-2---:R-:W-:Y:S05]  /*6520*/  WARPSYNC.COLLECTIVE R20, `(.L_x_1273) ;  /* 0x0000000014087348 */ /* 0x005fea0003c00000 */
[----:B------:R1:W3:Y:S02]  /*6530*/  SHFL.BFLY P2, R23, R25, R22, R21 ;  /* 0x0c00001619177389 */ /* 0x0002e40000040015 */
[----:B0123--:R-:W-:Y:S01]  /*6540*/  ENDCOLLECTIVE ;  /* 0x000000000000791b */ /* 0x00ffe20003800000 */
.L_x_1273:
[----:B------:R-:W-:Y:S05]  /*6550*/  BSYNC B0 ;  /* 0x0000000000007941 */ /* 0x000fea0003800000 */
.L_x_1272:
[----:B------:R-:W-:Y:S01]  /*6560*/  HFMA2.MMA R22, -RZ, RZ, 0, 4.76837158203125e-07 ;  /* 0x00000008ff167435 */ /* 0x000fe200000001ff */
[----:B------:R-:W-:Y:S01]  /*6570*/  MOV R25, R17 ;  /* 0x0000001100197202 */ /* 0x000fe20000000f00 */
[----:B------:R-:W-:Y:S01]  /*6580*/  IMAD.MOV.U32 R19, RZ, RZ, R23 ;  /* 0x000000ffff137224 */ /* 0x000fe200078e0017 */
[----:B------:R-:W-:Y:S02]  /*6590*/  MOV R21, 0x101f ;  /* 0x0000101f00157802 */ /* 0x000fe40000000f00 */
[----:B------:R-:W-:Y:S02]  /*65a0*/  CS2R R32, SRZ ;  /* 0x0000000000207805 */ /* 0x000fe4000001ff00 */
[----:B------:R-:W-:Y:S01]  /*65b0*/  MOV R20, 0xffff ;  /* 0x0000ffff00147802 */ /* 0x000fe20000000f00 */
[----:B------:R-:W-:Y:S01]  /*65c0*/  FADD.FTZ R19, R19, R16 ;  /* 0x0000001013137221 */ /* 0x000fe20000010000 */
[----:B------:R-:W-:Y:S01]  /*65d0*/  @!P0 SHF.L.U32 R27, R36, 0x1, RZ ;  /* 0x00000001241b8819 */ /* 0x000fe200000006ff */
[----:B------:R-:W-:Y:S01]  /*65e0*/  HFMA2.MMA R45, -RZ, RZ, 0, 0 ;  /* 0x00000000ff2d7435 */ /* 0x000fe200000001ff */
[----:B------:R-:W-:-:S10]  /*65f0*/  @!P0 IADD3 R26, R24, 0x14, RZ ;  /* 0x00000014181a8810 */ /* 0x000fd40007ffe0ff */
[----:B------:R-:W-:Y:S05]  /*6600*/  WARPSYNC.COLLECTIVE R20, `(.L_x_1274) ;  /* 0x0000000014087348 */ /* 0x000fea0003c00000 */
[----:B------:R0:W1:Y:S02]  /*6610*/  SHFL.BFLY P2, R23, R25, R22, R21 ;  /* 0x0c00001619177389 */ /* 0x0000640000040015 */
[----:B01----:R-:W-:Y:S01]  /*6620*/  ENDCOLLECTIVE ;  /* 0x000000000000791b */ /* 0x003fe20003800000 */
.L_x_1274:
[----:B------:R-:W-:Y:S01]  /*6630*/  @!P0 LEA R29, R36, UR4, 0x7 ;  /* 0x00000004241d8c11 */ /* 0x000fe2000f8e38ff */
[----:B------:R-:W-:Y:S01]  /*6640*/  HFMA2.MMA R46, -RZ, RZ, 0, 0 ;  /* 0x00000000ff2e7435 */ /* 0x000fe200000001ff */
[----:B------:R-:W-:Y:S01]  /*6650*/  @!P0 LOP3.LUT R26, R26, R27, RZ, 0x3c, !PT ;  /* 0x0000001b1a1a8212 */ /* 0x000fe200078e3cff */
[----:B------:R-:W-:Y:S01]  /*6660*/  IMAD.IADD R49, R24, 0x1, R13 ;  /* 0x0000000118317824 */ /* 0x000fe200078e020d */
[----:B------:R-:W-:Y:S02]  /*6670*/  @!P0 LEA R43, R36, UR4, 0x7 ;  /* 0x00000004242b8c11 */ /* 0x000fe4000f8e38ff */
[----:B------:R-:W-:Y:S02]  /*6680*/  @!P0 LEA R26, R26, R29, 0x2 ;  /* 0x0000001d1a1a8211 */ /* 0x000fe400078e10ff */
[----:B------:R-:W-:-:S03]  /*6690*/  CS2R R28, SRZ ;  /* 0x00000000001c7805 */ /* 0x000fc6000001ff00 */
[----:B------:R0:W1:Y:S01]  /*66a0*/  @!P0 LDS R27, [R26] ;  /* 0x000000001a1b8984 */ /* 0x0000620000000800 */
[----:B------:R-:W-:Y:S01]  /*66b0*/  HFMA2.MMA R22, -RZ, RZ, 0, 2.384185791015625e-07 ;  /* 0x00000004ff167435 */ /* 0x000fe200000001ff */
[----:B------:R-:W-:Y:S02]  /*66c0*/  MOV R25, R19 ;  /* 0x0000001300197202 */ /* 0x000fe40000000f00 */
[----:B------:R0:W2:Y:S01]  /*66d0*/  @!P0 LDS R30, [R26+0x500] ;  /* 0x000500001a1e8984 */ /* 0x0000a20000000800 */
[----:B------:R-:W-:-:S07]  /*66e0*/  FADD.FTZ R16, R23, R17 ;  /* 0x0000001117107221 */ /* 0x000fce0000010000 */
[----:B012---:R-:W-:Y:S05]  /*66f0*/  WARPSYNC.COLLECTIVE R20, `(.L_x_1275) ;  /* 0x0000000014087348 */ /* 0x007fea0003c00000 */
[----:B------:R3:W4:Y:S02]  /*6700*/  SHFL.BFLY P2, R23, R25, R22, R21 ;  /* 0x0c00001619177389 */ /* 0x0007240000040015 */
[----:B01234-:R-:W-:Y:S01]  /*6710*/  ENDCOLLECTIVE ;  /* 0x000000000000791b */ /* 0x01ffe20003800000 */
.L_x_1275:
[----:B------:R-:W-:Y:S01]  /*6720*/  MOV R25, R16 ;  /* 0x0000001000197202 */ /* 0x000fe20000000f00 */
[----:B------:R-:W-:-:S07]  /*6730*/  IMAD.MOV.U32 R18, RZ, RZ, R23 ;  /* 0x000000ffff127224 */ /* 0x000fce00078e0017 */
[----:B------:R-:W-:Y:S05]  /*6740*/  WARPSYNC.COLLECTIVE R20, `(.L_x_1276) ;  /* 0x0000000014087348 */ /* 0x000fea0003c00000 */
[----:B------:R0:W1:Y:S02]  /*6750*/  SHFL.BFLY P2, R23, R25, R22, R21 ;  /* 0x0c00001619177389 */ /* 0x0000640000040015 */
[----:B01----:R-:W-:Y:S01]  /*6760*/  ENDCOLLECTIVE ;  /* 0x000000000000791b */ /* 0x003fe20003800000 */
.L_x_1276:
[----:B------:R-:W-:Y:S02]  /*6770*/  @!P0 IMAD.MOV.U32 R28, RZ, RZ, R27 ;  /* 0x000000ffff1c8224 */ /* 0x000fe400078e001b */
[----:B------:R-:W-:Y:S01]  /*6780*/  FADD.FTZ R18, R19, R18 ;  /* 0x0000001213127221 */ /* 0x000fe20000010000 */
[----:B------:R-:W-:Y:S01]  /*6790*/  @!P0 MOV R29, R30 ;  /* 0x0000001e001d8202 */ /* 0x000fe20000000f00 */
[----:B------:R-:W-:-:S03]  /*67a0*/  HFMA2.MMA R22, -RZ, RZ, 0, 1.1920928955078125e-07 ;  /* 0x00000002ff167435 */ /* 0x000fc600000001ff */
[----:B------:R-:W-:Y:S01]  /*67b0*/  MOV R25, R18 ;  /* 0x0000001200197202 */ /* 0x000fe20000000f00 */
[----:B------:R-:W-:-:S07]  /*67c0*/  FADD.FTZ R17, R16, R23 ;  /* 0x0000001710117221 */ /* 0x000fce0000010000 */
[----:B------:R-:W-:Y:S05]  /*67d0*/  WARPSYNC.COLLECTIVE R20, `(.L_x_1277) ;  /* 0x0000000014087348 */ /* 0x000fea0003c00000 */
[----:B------:R0:W1:Y:S02]  /*67e0*/  SHFL.BFLY P2, R23, R25, R22, R21 ;  /* 0x0c00001619177389 */ /* 0x0000640000040015 */
[----:B01----:R-:W-:Y:S01]  /*67f0*/  ENDCOLLECTIVE ;  /* 0x000000000000791b */ /* 0x003fe20003800000 */
.L_x_1277:
[----:B------:R-:W-:Y:S02]  /*6800*/  MOV R25, R17 ;  /* 0x0000001100197202 */ /* 0x000fe40000000f00 */
[----:B------:R-:W-:-:S07]  /*6810*/  MOV R19, R23 ;  /* 0x0000001700137202 */ /* 0x000fce0000000f00 */
[----:B------:R-:W-:Y:S05]  /*6820*/  WARPSYNC.COLLECTIVE R20, `(.L_x_1278) ;  /* 0x0000000014087348 */ /* 0x000fea0003c00000 */
[----:B------:R0:W1:Y:S02]  /*6830*/  SHFL.BFLY P2, R23, R25, R22, R21 ;  /* 0x0c00001619177389 */ /* 0x0000640000040015 */
[----:B01----:R-:W-:Y:S01]  /*6840*/  ENDCOLLECTIVE ;  /* 0x000000000000791b */ /* 0x003fe20003800000 */
.L_x_1278:
[----:B------:R-:W-:Y:S01]  /*6850*/  FADD.FTZ R26, R18, R19 ;  /* 0x00000013121a7221 */ /* 0x000fe20000010000 */
[----:B------:R-:W-:Y:S02]  /*6860*/  @!P0 SHF.L.U32 R19, R36, 0x1, RZ ;  /* 0x0000000124138819 */ /* 0x000fe400000006ff */
[----:B------:R-:W-:-:S04]  /*6870*/  @!P0 IADD3 R18, R24, 0x28, RZ ;  /* 0x0000002818128810 */ /* 0x000fc80007ffe0ff */
[----:B------:R-:W-:Y:S01]  /*6880*/  @!P0 LOP3.LUT R18, R18, R19, RZ, 0x3c, !PT ;  /* 0x0000001312128212 */ /* 0x000fe200078e3cff */
[----:B------:R-:W-:Y:S01]  /*6890*/  HFMA2.MMA R22, -RZ, RZ, 0, 5.9604644775390625e-08 ;  /* 0x00000001ff167435 */ /* 0x000fe200000001ff */
[----:B------:R-:W-:Y:S01]  /*68a0*/  MOV R25, R26 ;  /* 0x0000001a00197202 */ /* 0x000fe20000000f00 */
[----:B------:R-:W-:-:S09]  /*68b0*/  FADD.FTZ R17, R17, R23 ;  /* 0x0000001711117221 */ /* 0x000fd20000010000 */
[----:B------:R-:W-:Y:S05]  /*68c0*/  WARPSYNC.COLLECTIVE R20, `(.L_x_1279) ;  /* 0x0000000014087348 */ /* 0x000fea0003c00000 */
[----:B------:R0:W1:Y:S02]  /*68d0*/  SHFL.BFLY P2, R23, R25, R22, R21 ;  /* 0x0c00001619177389 */ /* 0x0000640000040015 */
[----:B01----:R-:W-:Y:S01]  /*68e0*/  ENDCOLLECTIVE ;  /* 0x000000000000791b */ /* 0x003fe20003800000 */
.L_x_1279:
[----:B------:R-:W-:Y:S02]  /*68f0*/  MOV R25, R17 ;  /* 0x0000001100197202 */ /* 0x000fe40000000f00 */
[----:B------:R-:W-:-:S07]  /*6900*/  MOV R27, R23 ;  /* 0x00000017001b7202 */ /* 0x000fce0000000f00 */
[----:B------:R-:W-:Y:S05]  /*6910*/  WARPSYNC.COLLECTIVE R20, `(.L_x_1280) ;  /* 0x0000000014087348 */ /* 0x000fea0003c00000 */
[----:B------:R0:W1:Y:S02]  /*6920*/  SHFL.BFLY P2, R23, R25, R22, R21 ;  /* 0x0c00001619177389 */ /* 0x0000640000040015 */
[----:B01----:R-:W-:Y:S01]  /*6930*/  ENDCOLLECTIVE ;  /* 0x000000000000791b */ /* 0x003fe20003800000 */
.L_x_1280:
[----:B------:R-:W-:Y:S01]  /*6940*/  FADD.FTZ R26, R26, R27 ;  /* 0x0000001b1a1a7221 */ /* 0x000fe20000010000 */
[----:B------:R-:W-:Y:S01]  /*6950*/  MOV R25, R28 ;  /* 0x0000001c00197202 */ /* 0x000fe20000000f00 */
[----:B------:R-:W-:Y:S01]  /*6960*/  IMAD.MOV.U32 R22, RZ, RZ, 0x8 ;  /* 0x00000008ff167424 */ /* 0x000fe200078e00ff */
[----:B------:R-:W-:-:S07]  /*6970*/  MOV R16, R23 ;  /* 0x0000001700107202 */ /* 0x000fce0000000f00 */
[----:B------:R-:W-:Y:S05]  /*6980*/  WARPSYNC.COLLECTIVE R20, `(.L_x_1281) ;  /* 0x0000000014087348 */ /* 0x000fea0003c00000 */
[----:B------:R0:W1:Y:S02]  /*6990*/  SHFL.BFLY P2, R23, R25, R22, R21 ;  /* 0x0c00001619177389 */ /* 0x0000640000040015 */
[----:B01----:R-:W-:Y:S01]  /*69a0*/  ENDCOLLECTIVE ;  /* 0x000000000000791b */ /* 0x003fe20003800000 */
.L_x_1281:
[----:B------:R-:W-:Y:S01]  /*69b0*/  FADD.FTZ R50, R17, R16 ;  /* 0x0000001011327221 */ /* 0x000fe20000010000 */
[----:B------:R-:W-:Y:S02]  /*69c0*/  MOV R25, R29 ;  /* 0x0000001d00197202 */ /* 0x000fe40000000f00 */
[----:B------:R-:W-:-:S07]  /*69d0*/  MOV R31, R23 ;  /* 0x00000017001f7202 */ /* 0x000fce0000000f00 */
[----:B------:R-:W-:Y:S05]  /*69e0*/  WARPSYNC.COLLECTIVE R20, `(.L_x_1282) ;  /* 0x0000000014087348 */ /* 0x000fea0003c00000 */
[----:B------:R0:W1:Y:S02]  /*69f0*/  SHFL.BFLY P2, R23, R25, R22, R21 ;  /* 0x0c00001619177389 */ /* 0x0000640000040015 */
[----:B01----:R-:W-:Y:S01]  /*6a00*/  ENDCOLLECTIVE ;  /* 0x000000000000791b */ /* 0x003fe20003800000 */
.L_x_1282:
[----:B------:R-:W-:Y:S01]  /*6a10*/  FADD.FTZ R31, R31, R28 ;  /* 0x0000001c1f1f7221 */ /* 0x000fe20000010000 */
[----:B------:R-:W-:-:S04]  /*6a20*/  HFMA2.MMA R22, -RZ, RZ, 0, 2.384185791015625e-07 ;  /* 0x00000004ff167435 */ /* 0x000fc800000001ff */
[----:B------:R-:W-:Y:S02]  /*6a30*/  MOV R25, R31 ;  /* 0x0000001f00197202 */ /* 0x000fe40000000f00 */
[----:B------:R-:W-:-:S07]  /*6a40*/  MOV R30, R23 ;  /* 0x00000017001e7202 */ /* 0x000fce0000000f00 */
[----:B------:R-:W-:Y:S05]  /*6a50*/  WARPSYNC.COLLECTIVE R20, `(.L_x_1283) ;  /* 0x0000000014087348 */ /* 0x000fea0003c00000 */
[----:B------:R0:W1:Y:S02]  /*6a60*/  SHFL.BFLY P2, R23, R25, R22, R21 ;  /* 0x0c00001619177389 */ /* 0x0000640000040015 */
[----:B01----:R-:W-:Y:S01]  /*6a70*/  ENDCOLLECTIVE ;  /* 0x000000000000791b */ /* 0x003fe20003800000 */
.L_x_1283:
[----:B------:R-:W-:-:S04]  /*6a80*/  FADD.FTZ R30, R30, R29 ;  /* 0x0000001d1e1e7221 */ /* 0x000fc80000010000 */
[----:B------:R-:W-:Y:S01]  /*6a90*/  IMAD.MOV.U32 R25, RZ, RZ, R30 ;  /* 0x000000ffff197224 */ /* 0x000fe200078e001e */
[----:B------:R-:W-:-:S07]  /*6aa0*/  MOV R28, R23 ;  /* 0x00000017001c7202 */ /* 0x000fce0000000f00 */
[----:B------:R-:W-:Y:S05]  /*6ab0*/  WARPSYNC.COLLECTIVE R20, `(.L_x_1284) ;  /* 0x0000000014087348 */ /* 0x000fea0003c00000 */
[----:B------:R0:W1:Y:S02]  /*6ac0*/  SHFL.BFLY P2, R23, R25, R22, R21 ;  /* 0x0c00001619177389 */ /* 0x0000640000040015 */
[----:B01----:R-:W-:Y:S01]  /*6ad0*/  ENDCOLLECTIVE ;  /* 0x000000000000791b */ /* 0x003fe20003800000 */
.L_x_1284:
        /* <DEDUP_REMOVED lines=10> */
.L_x_1285:
[----:B------:R0:W1:Y:S04]  /*6b80*/  @!P0 LDS R40, [R18+0x500] ;  /* 0x0005000012288984 */ /* 0x0000680000000800 */
[----:B------:R0:W2:Y:S01]  /*6b90*/  @!P0 LDS R39, [R18] ;  /* 0x0000000012278984 */ /* 0x0000a20000000800 */
[----:B------:R-:W-:Y:S02]  /*6ba0*/  MOV R25, R29 ;  /* 0x0000001d00197202 */ /* 0x000fe40000000f00 */
[----:B------:R-:W-:-:S07]  /*6bb0*/  MOV R19, R23 ;  /* 0x0000001700137202 */ /* 0x000fce0000000f00 */
[----:B012---:R-:W-:Y:S05]  /*6bc0*/  WARPSYNC.COLLECTIVE R20, `(.L_x_1286) ;  /* 0x0000000014087348 */ /* 0x007fea0003c00000 */
[----:B------:R3:W4:Y:S02]  /*6bd0*/  SHFL.BFLY P2, R23, R25, R22, R21 ;  /* 0x0c00001619177389 */ /* 0x0007240000040015 */
[----:B01234-:R-:W-:Y:S01]  /*6be0*/  ENDCOLLECTIVE ;  /* 0x000000000000791b */ /* 0x01ffe20003800000 */
.L_x_1286:
[----:B------:R-:W-:Y:S01]  /*6bf0*/  FADD.FTZ R37, R28, R19 ;  /* 0x000000131c257221 */ /* 0x000fe20000010000 */
[----:B------:R-:W-:Y:S01]  /*6c00*/  @!P0 IADD3 R28, R24, 0x3c, RZ ;  /* 0x0000003c181c8810 */ /* 0x000fe20007ffe0ff */
[----:B------:R-:W-:-:S03]  /*6c10*/  HFMA2.MMA R22, -RZ, RZ, 0, 5.9604644775390625e-08 ;  /* 0x00000001ff167435 */ /* 0x000fc600000001ff */
[----:B------:R-:W-:Y:S02]  /*6c20*/  MOV R25, R37 ;  /* 0x0000002500197202 */ /* 0x000fe40000000f00 */
[----:B------:R-:W-:Y:S02]  /*6c30*/  @!P0 MOV R33, R40 ;  /* 0x0000002800218202 */ /* 0x000fe40000000f00 */
[----:B------:R-:W-:Y:S01]  /*6c40*/  @!P0 MOV R32, R39 ;  /* 0x0000002700208202 */ /* 0x000fe20000000f00 */
[----:B------:R-:W-:-:S07]  /*6c50*/  IMAD.MOV.U32 R18, RZ, RZ, R23 ;  /* 0x000000ffff127224 */ /* 0x000fce00078e0017 */
[----:B------:R-:W-:Y:S05]  /*6c60*/  WARPSYNC.COLLECTIVE R20, `(.L_x_1287) ;  /* 0x0000000014087348 */ /* 0x000fea0003c00000 */
[----:B------:R0:W1:Y:S02]  /*6c70*/  SHFL.BFLY P2, R23, R25, R22, R21 ;  /* 0x0c00001619177389 */ /* 0x0000640000040015 */
[----:B01----:R-:W-:Y:S01]  /*6c80*/  ENDCOLLECTIVE ;  /* 0x000000000000791b */ /* 0x003fe20003800000 */
.L_x_1287:
[----:B------:R-:W-:-:S05]  /*6c90*/  FADD.FTZ R38, R29, R18 ;  /* 0x000000121d267221 */ /* 0x000fca0000010000 */
[----:B------:R-:W-:Y:S02]  /*6ca0*/  MOV R25, R38 ;  /* 0x0000002600197202 */ /* 0x000fe40000000f00 */
[----:B------:R-:W-:-:S07]  /*6cb0*/  MOV R40, R23 ;  /* 0x0000001700287202 */ /* 0x000fce0000000f00 */
[----:B------:R-:W-:Y:S05]  /*6cc0*/  WARPSYNC.COLLECTIVE R20, `(.L_x_1288) ;  /* 0x0000000014087348 */ /* 0x000fea0003c00000 */
[----:B------:R0:W1:Y:S02]  /*6cd0*/  SHFL.BFLY P2, R23, R25, R22, R21 ;  /* 0x0c00001619177389 */ /* 0x0000640000040015 */
[----:B01----:R-:W-:Y:S01]  /*6ce0*/  ENDCOLLECTIVE ;  /* 0x000000000000791b */ /* 0x003fe20003800000 */
.L_x_1288:
[----:B------:R-:W-:Y:S01]  /*6cf0*/  FADD.FTZ R37, R37, R40 ;  /* 0x0000002825257221 */ /* 0x000fe20000010000 */
[----:B------:R-:W-:Y:S01]  /*6d00*/  HFMA2.MMA R22, -RZ, RZ, 0, 4.76837158203125e-07 ;  /* 0x00000008ff167435 */ /* 0x000fe200000001ff */
[----:B------:R-:W-:Y:S01]  /*6d10*/  IMAD.MOV.U32 R25, RZ, RZ, R32 ;  /* 0x000000ffff197224 */ /* 0x000fe200078e0020 */
[----:B------:R-:W-:-:S09]  /*6d20*/  MOV R39, R23 ;  /* 0x0000001700277202 */ /* 0x000fd20000000f00 */
[----:B------:R-:W-:Y:S05]  /*6d30*/  WARPSYNC.COLLECTIVE R20, `(.L_x_1289) ;  /* 0x0000000014087348 */ /* 0x000fea0003c00000 */
[----:B------:R0:W1:Y:S02]  /*6d40*/  SHFL.BFLY P2, R23, R25, R22, R21 ;  /* 0x0c00001619177389 */ /* 0x0000640000040015 */
[----:B01----:R-:W-:Y:S01]  /*6d50*/  ENDCOLLECTIVE ;  /* 0x000000000000791b */ /* 0x003fe20003800000 */
.L_x_1289:
[----:B------:R-:W-:Y:S02]  /*6d60*/  MOV R25, R33 ;  /* 0x0000002100197202 */ /* 0x000fe40000000f00 */
[----:B------:R-:W-:-:S07]  /*6d70*/  MOV R41, R23 ;  /* 0x0000001700297202 */ /* 0x000fce0000000f00 */
[----:B------:R-:W-:Y:S05]  /*6d80*/  WARPSYNC.COLLECTIVE R20, `(.L_x_1290) ;  /* 0x0000000014087348 */ /* 0x000fea0003c00000 */
[----:B------:R0:W1:Y:S02]  /*6d90*/  SHFL.BFLY P2, R23, R25, R22, R21 ;  /* 0x0c00001619177389 */ /* 0x0000640000040015 */
[----:B01----:R-:W-:Y:S01]  /*6da0*/  ENDCOLLECTIVE ;  /* 0x000000000000791b */ /* 0x003fe20003800000 */
.L_x_1290:
[----:B------:R-:W-:Y:S01]  /*6db0*/  FADD.FTZ R41, R41, R32 ;  /* 0x0000002029297221 */ /* 0x000fe20000010000 */
[----:B------:R-:W-:-:S04]  /*6dc0*/  HFMA2.MMA R22, -RZ, RZ, 0, 2.384185791015625e-07 ;  /* 0x00000004ff167435 */ /* 0x000fc800000001ff */
[----:B------:R-:W-:Y:S02]  /*6dd0*/  MOV R25, R41 ;  /* 0x0000002900197202 */ /* 0x000fe40000000f00 */
[----:B------:R-:W-:-:S07]  /*6de0*/  MOV R42, R23 ;  /* 0x00000017002a7202 */ /* 0x000fce0000000f00 */
[----:B------:R-:W-:Y:S05]  /*6df0*/  WARPSYNC.COLLECTIVE R20, `(.L_x_1291) ;  /* 0x0000000014087348 */ /* 0x000fea0003c00000 */
[----:B------:R0:W1:Y:S02]  /*6e00*/  SHFL.BFLY P2, R23, R25, R22, R21 ;  /* 0x0c00001619177389 */ /* 0x0000640000040015 */
[----:B01----:R-:W-:Y:S01]  /*6e10*/  ENDCOLLECTIVE ;  /* 0x000000000000791b */ /* 0x003fe20003800000 */
.L_x_1291:
[----:B------:R-:W-:-:S05]  /*6e20*/  FADD.FTZ R42, R42, R33 ;  /* 0x000000212a2a7221 */ /* 0x000fca0000010000 */
[----:B------:R-:W-:Y:S01]  /*6e30*/  MOV R25, R42 ;  /* 0x0000002a00197202 */ /* 0x000fe20000000f00 */
[----:B------:R-:W-:-:S07]  /*6e40*/  IMAD.MOV.U32 R32, RZ, RZ, R23 ;  /* 0x000000ffff207224 */ /* 0x000fce00078e0017 */
[----:B------:R-:W-:Y:S05]  /*6e50*/  WARPSYNC.COLLECTIVE R20, `(.L_x_1292) ;  /* 0x0000000014087348 */ /* 0x000fea0003c00000 */
[----:B------:R0:W1:Y:S02]  /*6e60*/  SHFL.BFLY P2, R23, R25, R22, R21 ;  /* 0x0c00001619177389 */ /* 0x0000640000040015 */
[----:B01----:R-:W-:Y:S01]  /*6e70*/  ENDCOLLECTIVE ;  /* 0x000000000000791b */ /* 0x003fe20003800000 */
.L_x_1292:
[----:B------:R-:W-:Y:S01]  /*6e80*/  FADD.FTZ R32, R41, R32 ;  /* 0x0000002029207221 */ /* 0x000fe20000010000 */
[----:B------:R-:W-:-:S04]  /*6e90*/  HFMA2.MMA R22, -RZ, RZ, 0, 1.1920928955078125e-07 ;  /* 0x00000002ff167435 */ /* 0x000fc800000001ff */
[----:B------:R-:W-:Y:S02]  /*6ea0*/  MOV R25, R32 ;  /* 0x0000002000197202 */ /* 0x000fe40000000f00 */
[----:B------:R-:W-:Y:S02]  /*6eb0*/  MOV R33, R23 ;  /* 0x0000001700217202 */ /* 0x000fe40000000f00 */
[----:B------:R-:W-:-:S03]  /*6ec0*/  @!P0 SHF.L.U32 R23, R36, 0x1, RZ ;  /* 0x0000000124178819 */ /* 0x000fc600000006ff */
[----:B------:R-:W-:Y:S01]  /*6ed0*/  FADD.FTZ R33, R42, R33 ;  /* 0x000000212a217221 */ /* 0x000fe20000010000 */
[----:B------:R-:W-:-:S07]  /*6ee0*/  @!P0 LOP3.LUT R28, R28, R23, RZ, 0x3c, !PT ;  /* 0x000000171c1c8212 */ /* 0x000fce00078e3cff */
[----:B------:R-:W-:Y:S05]  /*6ef0*/  WARPSYNC.COLLECTIVE R20, `(.L_x_1293) ;  /* 0x0000000014087348 */ /* 0x000fea0003c00000 */
[----:B------:R0:W1:Y:S02]  /*6f00*/  SHFL.BFLY P2, R23, R25, R22, R21 ;  /* 0x0c00001619177389 */ /* 0x0000640000040015 */
[----:B01----:R-:W-:Y:S01]  /*6f10*/  ENDCOLLECTIVE ;  /* 0x000000000000791b */ /* 0x003fe20003800000 */
.L_x_1293:
        /* <DEDUP_REMOVED lines=8> */
.L_x_1294:
[----:B------:R-:W-:Y:S01]  /*6fa0*/  FADD.FTZ R41, R32, R31 ;  /* 0x0000001f20297221 */ /* 0x000fe20000010000 */
[----:B------:R-:W-:-:S04]  /*6fb0*/  HFMA2.MMA R22, -RZ, RZ, 0, 5.9604644775390625e-08 ;  /* 0x00000001ff167435 */ /* 0x000fc800000001ff */
[----:B------:R-:W-:Y:S02]  /*6fc0*/  MOV R25, R41 ;  /* 0x0000002900197202 */ /* 0x000fe40000000f00 */
[----:B------:R-:W-:Y:S02]  /*6fd0*/  @!P0 MOV R45, R44 ;  /* 0x0000002c002d8202 */ /* 0x000fe40000000f00 */
[----:B------:R-:W-:-:S07]  /*6fe0*/  MOV R30, R23 ;  /* 0x00000017001e7202 */ /* 0x000fce0000000f00 */
[----:B------:R-:W-:Y:S05]  /*6ff0*/  WARPSYNC.COLLECTIVE R20, `(.L_x_1295) ;  /* 0x0000000014087348 */ /* 0x000fea0003c00000 */
[----:B------:R0:W1:Y:S02]  /*7000*/  SHFL.BFLY P2, R23, R25, R22, R21 ;  /* 0x0c00001619177389 */ /* 0x0000640000040015 */
[----:B01----:R-:W-:Y:S01]  /*7010*/  ENDCOLLECTIVE ;  /* 0x000000000000791b */ /* 0x003fe20003800000 */
.L_x_1295:
[----:B------:R-:W-:Y:S01]  /*7020*/  @!P0 MOV R46, R47 ;  /* 0x0000002f002e8202 */ /* 0x000fe20000000f00 */
[----:B------:R-:W-:Y:S01]  /*7030*/  FADD.FTZ R42, R33, R30 ;  /* 0x0000001e212a7221 */ /* 0x000fe20000010000 */
[----:B------:R-:W-:-:S03]  /*7040*/  ISETP.NE.AND P0, PT, R36, RZ, PT ;  /* 0x000000ff2400720c */ /* 0x000fc60003f05270 */
[----:B------:R-:W-:-:S10]  /*7050*/  IMAD.MOV.U32 R25, RZ, RZ, R42 ;  /* 0x000000ffff197224 */ /* 0x000fd400078e002a */
[----:B------:R-:W-:Y:S01]  /*7060*/  @!P0 F2FP.BF16.F32.PACK_AB R24, RZ, R50 ;  /* 0x00000032ff18823e */ /* 0x000fe200000010ff */
[----:B------:R-:W0:Y:S03]  /*7070*/  @!P0 LDC.64 R32, c[0x0][0x218] ;  /* 0x00008600ff208b82 */ /* 0x000e260000000a00 */
[----:B------:R-:W-:Y:S02]  /*7080*/  PRMT R51, R24, 0x7610, R51 ;  /* 0x0000761018337816 */ /* 0x000fe40000000033 */
[----:B------:R-:W-:-:S07]  /*7090*/  MOV R44, R23 ;  /* 0x00000017002c7202 */ /* 0x000fce0000000f00 */
[----:B0-----:R-:W-:Y:S05]  /*70a0*/  WARPSYNC.COLLECTIVE R20, `(.L_x_1296) ;  /* 0x0000000014087348 */ /* 0x001fea0003c00000 */
[----:B------:R1:W2:Y:S02]  /*70b0*/  SHFL.BFLY P2, R23, R25, R22, R21 ;  /* 0x0c00001619177389 */ /* 0x0002a40000040015 */
[----:B012---:R-:W-:Y:S01]  /*70c0*/  ENDCOLLECTIVE ;  /* 0x000000000000791b */ /* 0x007fe20003800000 */
.L_x_1296:
[----:B------:R-:W0:Y:S01]  /*70d0*/  @!P0 LDC.64 R18, c[0x0][0x220] ;  /* 0x00008800ff128b82 */ /* 0x000e220000000a00 */
[----:B------:R-:W-:-:S07]  /*70e0*/  FADD.FTZ R41, R41, R44 ;  /* 0x0000002c29297221 */ /* 0x000fce0000010000 */
[----:B------:R-:W1:Y:S01]  /*70f0*/  @!P0 LDC.64 R30, c[0x0][0x218] ;  /* 0x00008600ff1e8b82 */ /* 0x000e620000000a00 */
[----:B------:R-:W-:Y:S01]  /*7100*/  HFMA2.MMA R22, -RZ, RZ, 0, 4.76837158203125e-07 ;  /* 0x00000008ff167435 */ /* 0x000fe200000001ff */
[----:B------:R-:W-:Y:S01]  /*7110*/  MOV R25, R45 ;  /* 0x0000002d00197202 */ /* 0x000fe20000000f00 */
[----:B------:R-:W-:-:S05]  /*7120*/  @!P0 IMAD.WIDE R32, R49, 0x2, R32 ;  /* 0x0000000231208825 */ /* 0x000fca00078e0220 */
[----:B------:R-:W2:Y:S01]  /*7130*/  @!P0 LDC.64 R28, c[0x0][0x220] ;  /* 0x00008800ff1c8b82 */ /* 0x000ea20000000a00 */
[----:B------:R-:W-:-:S07]  /*7140*/  MOV R43, R23 ;  /* 0x00000017002b7202 */ /* 0x000fce0000000f00 */
[----:B------:R-:W3:Y:S02]  /*7150*/  @!P0 LDC.64 R16, c[0x0][0x220] ;  /* 0x00008800ff108b82 */ /* 0x000ee40000000a00 */
[----:B0123--:R-:W-:Y:S05]  /*7160*/  WARPSYNC.COLLECTIVE R20, `(.L_x_1297) ;  /* 0x0000000014087348 */ /* 0x00ffea0003c00000 */
[----:B------:R4:W0:Y:S02]  /*7170*/  SHFL.BFLY P2, R23, R25, R22, R21 ;  /* 0x0c00001619177389 */ /* 0x0008240000040015 */
[----:B01234-:R-:W-:Y:S01]  /*7180*/  ENDCOLLECTIVE ;  /* 0x000000000000791b */ /* 0x01ffe20003800000 */
.L_x_1297:
[----:B------:R-:W-:-:S04]  /*7190*/  @!P0 IMAD.WIDE R18, R49, 0x2, R18 ;  /* 0x0000000231128825 */ /* 0x000fc800078e0212 */
[----:B------:R-:W-:Y:S01]  /*71a0*/  FADD.FTZ R24, R42, R43 ;  /* 0x0000002b2a187221 */ /* 0x000fe20000010000 */
[----:B------:R-:W-:-:S04]  /*71b0*/  @!P0 IMAD.WIDE R30, R49, 0x2, R30 ;  /* 0x00000002311e8825 */ /* 0x000fc800078e021e */
[----:B------:R-:W-:Y:S02]  /*71c0*/  @!P0 F2FP.BF16.F32.PACK_AB R24, RZ, R24 ;  /* 0x00000018ff18823e */ /* 0x000fe400000010ff */
[----:B------:R-:W-:Y:S01]  /*71d0*/  MOV R25, R46 ;  /* 0x0000002e00197202 */ /* 0x000fe20000000f00 */
[----:B------:R-:W-:-:S04]  /*71e0*/  @!P0 IMAD.WIDE R28, R49, 0x2, R28 ;  /* 0x00000002311c8825 */ /* 0x000fc800078e021c */
[----:B------:R-:W-:Y:S01]  /*71f0*/  @!P0 IMAD.WIDE R16, R49, 0x2, R16 ;  /* 0x0000000231108825 */ /* 0x000fe200078e0210 */
[----:B------:R-:W-:-:S07]  /*7200*/  MOV R48, R23 ;  /* 0x0000001700307202 */ /* 0x000fce0000000f00 */
[----:B------:R-:W-:Y:S05]  /*7210*/  WARPSYNC.COLLECTIVE R20, `(.L_x_1298) ;  /* 0x0000000014087348 */ /* 0x000fea0003c00000 */
[----:B------:R0:W1:Y:S02]  /*7220*/  SHFL.BFLY P2, R23, R25, R22, R21 ;  /* 0x0c00001619177389 */ /* 0x0000640000040015 */
[----:B01----:R-:W-:Y:S01]  /*7230*/  ENDCOLLECTIVE ;  /* 0x000000000000791b */ /* 0x003fe20003800000 */
.L_x_1298:
[----:B------:R-:W-:Y:S01]  /*7240*/  FADD.FTZ R48, R48, R45 ;  /* 0x0000002d30307221 */ /* 0x000fe20000010000 */
[----:B------:R-:W-:-:S03]  /*7250*/  HFMA2.MMA R22, -RZ, RZ, 0, 2.384185791015625e-07 ;  /* 0x00000004ff167435 */ /* 0x000fc600000001ff */
[----:B------:R-:W-:Y:S01]  /*7260*/  IMAD.MOV.U32 R25, RZ, RZ, R48 ;  /* 0x000000ffff197224 */ /* 0x000fe200078e0030 */
[----:B------:R-:W-:-:S07]  /*7270*/  MOV R47, R23 ;  /* 0x00000017002f7202 */ /* 0x000fce0000000f00 */
[----:B------:R-:W-:Y:S05]  /*7280*/  WARPSYNC.COLLECTIVE R20, `(.L_x_1299) ;  /* 0x0000000014087348 */ /* 0x000fea0003c00000 */
[----:B------:R0:W1:Y:S02]  /*7290*/  SHFL.BFLY P2, R23, R25, R22, R21 ;  /* 0x0c00001619177389 */ /* 0x0000640000040015 */
[----:B01----:R-:W-:Y:S01]  /*72a0*/  ENDCOLLECTIVE ;  /* 0x000000000000791b */ /* 0x003fe20003800000 */
.L_x_1299:
[----:B------:R-:W-:-:S05]  /*72b0*/  FADD.FTZ R47, R47, R46 ;  /* 0x0000002e2f2f7221 */ /* 0x000fca0000010000 */
[----:B------:R-:W-:Y:S02]  /*72c0*/  MOV R25, R47 ;  /* 0x0000002f00197202 */ /* 0x000fe40000000f00 */
[----:B------:R-:W-:-:S07]  /*72d0*/  MOV R45, R23 ;  /* 0x00000017002d7202 */ /* 0x000fce0000000f00 */
[----:B------:R-:W-:Y:S05]  /*72e0*/  WARPSYNC.COLLECTIVE R20, `(.L_x_1300) ;  /* 0x0000000014087348 */ /* 0x000fea0003c00000 */
[----:B------:R0:W1:Y:S02]  /*72f0*/  SHFL.BFLY P2, R23, R25, R22, R21 ;  /* 0x0c00001619177389 */ /* 0x0000640000040015 */
[----:B01----:R-:W-:Y:S01]  /*7300*/  ENDCOLLECTIVE ;  /* 0x000000000000791b */ /* 0x003fe20003800000 */
.L_x_1300:
[----:B------:R-:W-:Y:S01]  /*7310*/  FADD.FTZ R45, R48, R45 ;  /* 0x0000002d302d7221 */ /* 0x000fe20000010000 */
[----:B------:R-:W-:-:S04]  /*7320*/  HFMA2.MMA R22, -RZ, RZ, 0, 1.1920928955078125e-07 ;  /* 0x00000002ff167435 */ /* 0x000fc800000001ff */
[----:B------:R-:W-:Y:S02]  /*7330*/  MOV R25, R45 ;  /* 0x0000002d00197202 */ /* 0x000fe40000000f00 */
[----:B------:R-:W-:-:S07]  /*7340*/  MOV R46, R23 ;  /* 0x00000017002e7202 */ /* 0x000fce0000000f00 */
[----:B------:R-:W-:Y:S05]  /*7350*/  WARPSYNC.COLLECTIVE R20, `(.L_x_1301) ;  /* 0x0000000014087348 */ /* 0x000fea0003c00000 */
[----:B------:R0:W1:Y:S02]  /*7360*/  SHFL.BFLY P2, R23, R25, R22, R21 ;  /* 0x0c00001619177389 */ /* 0x0000640000040015 */
[----:B01----:R-:W-:Y:S01]  /*7370*/  ENDCOLLECTIVE ;  /* 0x000000000000791b */ /* 0x003fe20003800000 */
.L_x_1301:
[----:B------:R-:W-:-:S05]  /*7380*/  FADD.FTZ R46, R47, R46 ;  /* 0x0000002e2f2e7221 */ /* 0x000fca0000010000 */
        /* <DEDUP_REMOVED lines=9> */
.L_x_1302:
[----:B------:R0:W-:Y:S04]  /*7420*/  @!P0 STG.E.U16 desc[UR8][R32.64], R50 ;  /* 0x0000003220008986 */ /* 0x0001e8000c101508 */
[----:B------:R1:W-:Y:S01]  /*7430*/  @!P0 STG.E.U16 desc[UR8][R18.64], R51 ;  /* 0x0000003312008986 */ /* 0x0003e2000c101508 */
[----:B------:R-:W-:Y:S01]  /*7440*/  @!P0 F2FP.BF16.F32.PACK_AB R20, RZ, R41 ;  /* 0x00000029ff14823e */ /* 0x000fe200000010ff */
[----:B------:R-:W-:Y:S01]  /*7450*/  HFMA2.MMA R22, -RZ, RZ, 0, 5.9604644775390625e-08 ;  /* 0x00000001ff167435 */ /* 0x000fe200000001ff */
[----:B------:R-:W-:Y:S02]  /*7460*/  MOV R25, R45 ;  /* 0x0000002d00197202 */ /* 0x000fe40000000f00 */
[----:B0-----:R-:W-:Y:S02]  /*7470*/  PRMT R33, R20, 0x7610, R33 ;  /* 0x0000761014217816 */ /* 0x001fe40000000021 */
[----:B------:R-:W-:Y:S01]  /*7480*/  MOV R20, 0xffff ;  /* 0x0000ffff00147802 */ /* 0x000fe20000000f00 */
[----:B------:R-:W-:Y:S01]  /*7490*/  @!P0 IMAD.WIDE R26, R49, 0x2, R26 ;  /* 0x00000002311a8825 */ /* 0x000fe200078e021a */
[----:B-1----:R-:W-:-:S02]  /*74a0*/  @!P0 F2FP.BF16.F32.PACK_AB R19, RZ, R37 ;  /* 0x00000025ff13823e */ /* 0x002fc400000010ff */
[----:B------:R-:W-:Y:S01]  /*74b0*/  MOV R47, R23 ;  /* 0x00000017002f7202 */ /* 0x000fe20000000f00 */
[----:B------:R-:W-:Y:S02]  /*74c0*/  FADD.FTZ R23, R38, R39 ;  /* 0x0000002726177221 */ /* 0x000fe40000010000 */
[----:B------:R0:W-:Y:S02]  /*74d0*/  @!P0 STG.E.U16 desc[UR8][R30.64+0x28], R19 ;  /* 0x000028131e008986 */ /* 0x0001e4000c101508 */
[----:B------:R-:W-:Y:S01]  /*74e0*/  FADD.FTZ R46, R46, R47 ;  /* 0x0000002f2e2e7221 */ /* 0x000fe20000010000 */
[----:B------:R-:W-:-:S04]  /*74f0*/  @!P0 F2FP.BF16.F32.PACK_AB R23, RZ, R23 ;  /* 0x00000017ff17823e */ /* 0x000fc800000010ff */
[----:B------:R-:W-:-:S07]  /*7500*/  PRMT R32, R23, 0x7610, R32 ;  /* 0x0000761017207816 */ /* 0x000fce0000000020 */
[----:B0-----:R-:W-:Y:S05]  /*7510*/  WARPSYNC.COLLECTIVE R20, `(.L_x_1303) ;  /* 0x0000000014087348 */ /* 0x001fea0003c00000 */
[----:B------:R1:W2:Y:S02]  /*7520*/  SHFL.BFLY P2, R23, R25, R22, R21 ;  /* 0x0c00001619177389 */ /* 0x0002a40000040015 */
[----:B012---:R-:W-:Y:S01]  /*7530*/  ENDCOLLECTIVE ;  /* 0x000000000000791b */ /* 0x007fe20003800000 */
.L_x_1303:
        /* <DEDUP_REMOVED lines=8> */
.L_x_1304:
[----:B------:R-:W-:Y:S01]  /*75c0*/  FADD.FTZ R45, R45, R18 ;  /* 0x000000122d2d7221 */ /* 0x000fe20000010000 */
[----:B------:R-:W-:Y:S06]  /*75d0*/  BRA `(.L_x_1305) ;  /* 0xffffffe000dc7947 */ /* 0x000fec000383ffff */
.L_x_1306:
        /* <DEDUP_REMOVED lines=10> */
.L_x_3842:


//--------------------- .text._ZN13group_norm_v218gn_bwd_cuda_kernelI13__nv_bfloat16Li320ELi3ELi16ELi20ELi1024ELb1ELb1ELi16ELi320ELi320ELi4ELb1ELi5ELb0ELb0ELNS_15WgradSyncMethodE3ENS_16CompileConditionILi900EEEEEvPT_S6_S6_PKS5_S8_S8_S8_PKfflPfPj --------------------------
	.section	.text._ZN13group_norm_v218gn_bwd_cuda_kernelI13__nv_bfloat16Li320ELi3ELi16ELi20ELi1024ELb1ELb1ELi16ELi320ELi320ELi4ELb1ELi5ELb0ELb0ELNS_15WgradSyncMethodE3ENS_16CompileConditionILi900EEEEEvPT_S6_S6_PKS5_S8_S8_S8_PKfflPfPj,"ax",@progbits
	.align	128
        .global         _ZN13group_norm_v218gn_bwd_cuda_kernelI13__nv_bfloat16Li320ELi3ELi16ELi20ELi1024ELb1ELb1ELi16ELi320ELi320ELi4ELb1ELi5ELb0ELb0ELNS_15WgradSyncMethodE3ENS_16CompileConditionILi900EEEEEvPT_S6_S6_PKS5_S8_S8_S8_PKfflPfPj
        .type           _ZN13group_norm_v218gn_bwd_cuda_kernelI13__nv_bfloat16Li320ELi3ELi16ELi20ELi1024ELb1ELb1ELi16ELi320ELi320ELi4ELb1ELi5ELb0ELb0ELNS_15WgradSyncMethodE3ENS_16CompileConditionILi900EEEEEvPT_S6_S6_PKS5_S8_S8_S8_PKfflPfPj,@function
        .size           _ZN13group_norm_v218gn_bwd_cuda_kernelI13__nv_bfloat16Li320ELi3ELi16ELi20ELi1024ELb1ELb1ELi16ELi320ELi320ELi4ELb1ELi5ELb0ELb0ELNS_15WgradSyncMethodE3ENS_16CompileConditionILi900EEEEEvPT_S6_S6_PKS5_S8_S8_S8_PKfflPfPj,(.L_x_3843 - _ZN13group_norm_v218gn_bwd_cuda_kernelI13__nv_bfloat16Li320ELi3ELi16ELi20ELi1024ELb1ELb1ELi16ELi320ELi320ELi4ELb1ELi5ELb0ELb0ELNS_15WgradSyncMethodE3ENS_16CompileConditionILi900EEEEEvPT_S6_S6_PKS5_S8_S8_S8_PKfflPfPj)
        .other          _ZN13group_norm_v218gn_bwd_cuda_kernelI13__nv_bfloat16Li320ELi3ELi16ELi20ELi1024ELb1ELb1ELi16ELi320ELi320ELi4ELb1ELi5ELb0ELb0ELNS_15WgradSyncMethodE3ENS_16CompileConditionILi900EEEEEvPT_S6_S6_PKS5_S8_S8_S8_PKfflPfPj,@"STO_CUDA_ENTRY STV_DEFAULT"
_ZN13group_norm_v218gn_bwd_cuda_kernelI13__nv_bfloat16Li320ELi3ELi16ELi20ELi1024ELb1ELb1ELi16ELi320ELi320ELi4ELb1ELi5ELb0ELb0ELNS_15WgradSyncMethodE3ENS_16CompileConditionILi900EEEEEvPT_S6_S6_PKS5_S8_S8_S8_PKfflPfPj:
.text._ZN13group_norm_v218gn_bwd_cuda_kernelI13__nv_bfloat16Li320ELi3ELi16ELi20ELi1024ELb1ELb1ELi16ELi320ELi320ELi4ELb1ELi5ELb0ELb0ELNS_15WgradSyncMethodE3ENS_16CompileConditionILi900EEEEEvPT_S6_S6_PKS5_S8_S8_S8_PKfflPfPj:
        /* <DEDUP_REMOVED lines=29> */
.L_x_1309:
[----:B------:R-:W2:Y:S04]  /*01d0*/  LD.E.STRONG.GPU R0, desc[UR12][R2.64] ;  /* 0x0000000c02007980 */ /* 0x000ea8000c10f900 */
[----:B--2---:R-:W-:Y:S01]  /*01e0*/  CCTL.IVALL ;  /* 0x00000000ff00798f */ /* 0x004fe20002000000 */
[----:B------:R-:W-:Y:S05]  /*01f0*/  YIELD ;  /* 0x0000000000007946 */ /* 0x000fea0003800000 */
[----:B-----5:R-:W-:-:S04]  /*0200*/  LOP3.LUT R0, R0, R5, RZ, 0x3c, !PT ;  /* 0x0000000500007212 */ /* 0x020fc800078e3cff */
[----:B------:R-:W-:-:S13]  /*0210*/  ISETP.GT.AND P0, PT, R0, -0x1, PT ;  /* 0xffffffff0000780c */ /* 0x000fda0003f04270 */
[----:B------:R-:W-:Y:S05]  /*0220*/  @P0 BRA `(.L_x_1309) ;  /* 0xfffffffc00e80947 */ /* 0x000fea000383ffff */
.L_x_1308:
[----:B------:R-:W-:Y:S05]  /*0230*/  WARPSYNC.ALL ;  /* 0x0000000000007948 */ /* 0x000fea0003800000 */
[----:B------:R-:W-:Y:S06]  /*0240*/  BAR.SYNC.DEFER_BLOCKING 0x0 ;  /* 0x0000000000007b1d */ /* 0x000fec0000010000 */
[----:B------:R-:W-:Y:S05]  /*0250*/  BRA `(.L_x_1310) ;  /* 0x0000003800a07947 */ /* 0x000fea0003800000 */
.L_x_1307:
        /* <DEDUP_REMOVED lines=11> */
[----:B------:R-:W-:Y:S01]  /*0310*/  SHF.R.S32.HI R6, RZ, 0x1f, R12 ;  /* 0x0000001fff067819 */ /* 0x000fe2000001140c */
[----:B------:R-:W-:Y:S01]  /*0320*/  IMAD.WIDE.U32 R4, R0, -0x33333333, RZ ;  /* 0xcccccccd00047825 */ /* 0x000fe200078e00ff */
[----:B------:R-:W0:Y:S01]  /*0330*/  S2UR UR6, SR_CgaCtaId ;  /* 0x00000000000679c3 */ /* 0x000e220000008800 */
[----:B------:R-:W-:Y:S01]  /*0340*/  UMOV UR4, 0x400 ;  /* 0x0000040000047882 */ /* 0x000fe20000000000 */
[----:B------:R-:W-:Y:S01]  /*0350*/  LEA.HI R7, R6, R12, RZ, 0x2 ;  /* 0x0000000c06077211 */ /* 0x000fe200078f10ff */
[----:B------:R-:W-:Y:S01]  /*0360*/  UIADD3 UR4, UR4, 0x2800, URZ ;  /* 0x0000280004047890 */ /* 0x000fe2000fffe03f */
[----:B------:R-:W-:-:S02]  /*0370*/  SHF.R.U32.HI R4, RZ, 0x2, R5 ;  /* 0x00000002ff047819 */ /* 0x000fc40000011605 */
[----:B------:R-:W-:Y:S02]  /*0380*/  CS2R R16, SRZ ;  /* 0x0000000000107805 */ /* 0x000fe4000001ff00 */
[----:B------:R-:W-:Y:S02]  /*0390*/  SHF.R.S32.HI R11, RZ, 0x2, R7 ;  /* 0x00000002ff0b7819 */ /* 0x000fe40000011407 */
[----:B------:R-:W-:Y:S02]  /*03a0*/  CS2R R18, SRZ ;  /* 0x0000000000127805 */ /* 0x000fe4000001ff00 */
[----:B------:R-:W-:Y:S01]  /*03b0*/  LEA.HI R6, R6, R12, RZ, 0x4 ;  /* 0x0000000c06067211 */ /* 0x000fe200078f20ff */
[----:B------:R1:W-:Y:S01]  /*03c0*/  STL [R1+0x20], R4 ;  /* 0x0000200401007387 */ /* 0x0003e20000100800 */
[C---:B------:R-:W-:Y:S01]  /*03d0*/  IADD3 R10, R11.reuse, 0xa0, RZ ;  /* 0x000000a00b0a7810 */ /* 0x040fe20007ffe0ff */
[C---:B------:R-:W-:Y:S01]  /*03e0*/  VIADD R8, R11.reuse, 0x50 ;  /* 0x000000500b087836 */ /* 0x040fe20000000000 */
[----:B------:R-:W-:-:S02]  /*03f0*/  IADD3 R0, R11, 0xf0, RZ ;  /* 0x000000f00b007810 */ /* 0x000fc40007ffe0ff */
[----:B------:R-:W-:Y:S02]  /*0400*/  CS2R R20, SRZ ;  /* 0x0000000000147805 */ /* 0x000fe4000001ff00 */
[----:B------:R-:W-:Y:S02]  /*0410*/  SHF.R.S32.HI R11, RZ, 0x1f, R10 ;  /* 0x0000001fff0b7819 */ /* 0x000fe4000001140a */
[----:B------:R-:W-:Y:S02]  /*0420*/  CS2R R22, SRZ ;  /* 0x0000000000167805 */ /* 0x000fe4000001ff00 */
[----:B------:R-:W-:Y:S02]  /*0430*/  SHF.R.S32.HI R9, RZ, 0x1f, R8 ;  /* 0x0000001fff097819 */ /* 0x000fe40000011408 */
[----:B------:R-:W-:Y:S02]  /*0440*/  SHF.R.S32.HI R5, RZ, 0x1f, R0 ;  /* 0x0000001fff057819 */ /* 0x000fe40000011400 */
[----:B------:R-:W-:-:S02]  /*0450*/  LOP3.LUT R7, R7, 0xfffffffc, RZ, 0xc0, !PT ;  /* 0xfffffffc07077812 */ /* 0x000fc400078ec0ff */
[----:B------:R-:W-:Y:S02]  /*0460*/  LEA.HI R9, R9, R8, RZ, 0x2 ;  /* 0x0000000809097211 */ /* 0x000fe400078f10ff */
[----:B------:R-:W-:Y:S01]  /*0470*/  LEA.HI R11, R11, R10, RZ, 0x2 ;  /* 0x0000000a0b0b7211 */ /* 0x000fe200078f10ff */
[----:B0-----:R-:W-:Y:S01]  /*0480*/  ULEA UR6, UR6, UR4, 0x18 ;  /* 0x0000000406067291 */ /* 0x001fe2000f8ec03f */
[----:B------:R-:W-:Y:S02]  /*0490*/  LEA.HI R5, R5, R0, RZ, 0x2 ;  /* 0x0000000005057211 */ /* 0x000fe400078f10ff */
[----:B------:R-:W-:Y:S01]  /*04a0*/  SHF.R.U32.HI R6, RZ, 0x4, R6 ;  /* 0x00000004ff067819 */ /* 0x000fe20000011606 */
[----:B------:R-:W-:Y:S01]  /*04b0*/  UMOV UR4, URZ ;  /* 0x0000003f00047c82 */ /* 0x000fe20008000000 */
[----:B------:R-:W-:Y:S02]  /*04c0*/  IADD3 R7, -R7, R12, RZ ;  /* 0x0000000c07077210 */ /* 0x000fe40007ffe1ff */
[----:B------:R-:W-:-:S02]  /*04d0*/  SHF.R.U32.HI R0, RZ, 0x2, R9 ;  /* 0x00000002ff007819 */ /* 0x000fc40000011609 */
[----:B-1----:R-:W-:Y:S02]  /*04e0*/  SHF.R.U32.HI R4, RZ, 0x2, R11 ;  /* 0x00000002ff047819 */ /* 0x002fe4000001160b */
[----:B------:R-:W-:Y:S02]  /*04f0*/  SHF.R.U32.HI R8, RZ, 0x2, R5 ;  /* 0x00000002ff087819 */ /* 0x000fe40000011605 */
[C---:B------:R-:W-:Y:S02]  /*0500*/  LOP3.LUT R10, R7.reuse, 0x3, R6, 0x78, !PT ;  /* 0x00000003070a7812 */ /* 0x040fe400078e7806 */
[C---:B------:R-:W-:Y:S02]  /*0510*/  LOP3.LUT R9, R7.reuse, 0x3, R0, 0x78, !PT ;  /* 0x0000000307097812 */ /* 0x040fe400078e7800 */
[C---:B------:R-:W-:Y:S01]  /*0520*/  LOP3.LUT R0, R7.reuse, 0x3, R4, 0x78, !PT ;  /* 0x0000000307007812 */ /* 0x040fe200078e7804 */
[----:B------:R-:W-:Y:S01]  /*0530*/  STL [R1+0x30], R10 ;  /* 0x0000300a01007387 */ /* 0x000fe20000100800 */
[----:B------:R-:W-:-:S03]  /*0540*/  LOP3.LUT R8, R7, 0x3, R8, 0x78, !PT ;  /* 0x0000000307087812 */ /* 0x000fc600078e7808 */
[----:B------:R-:W-:Y:S04]  /*0550*/  STL [R1+0x2c], R9 ;  /* 0x00002c0901007387 */ /* 0x000fe80000100800 */
[----:B------:R0:W-:Y:S04]  /*0560*/  STL [R1+0x28], R0 ;  /* 0x0000280001007387 */ /* 0x0001e80000100800 */
[----:B------:R1:W-:Y:S01]  /*0570*/  STL [R1+0x24], R8 ;  /* 0x0000240801007387 */ /* 0x0003e20000100800 */
[----:B--2---:R-:W-:Y:S02]  /*0580*/  PRMT R4, R2, 0x7632, R4 ;  /* 0x0000763202047816 */ /* 0x004fe40000000004 */
[----:B------:R-:W-:-:S02]  /*0590*/  PRMT R5, R3, 0x7632, R5 ;  /* 0x0000763203057816 */ /* 0x000fc40000000005 */
[----:B0-----:R-:W-:Y:S02]  /*05a0*/  SHF.L.U32 R0, R2, 0x10, RZ ;  /* 0x0000001002007819 */ /* 0x001fe400000006ff */
[----:B---3--:R-:W-:Y:S02]  /*05b0*/  PRMT R6, R52, 0x7632, R6 ;  /* 0x0000763234067816 */ /* 0x008fe40000000006 */
[----:B------:R-:W-:Y:S02]  /*05c0*/  SHF.L.U32 R2, R3, 0x10, RZ ;  /* 0x0000001003027819 */ /* 0x000fe400000006ff */
[C---:B------:R-:W-:Y:S01]  /*05d0*/  PRMT R7, R53.reuse, 0x7632, R7 ;  /* 0x0000763235077816 */ /* 0x040fe20000000007 */
[----:B------:R-:W-:Y:S01]  /*05e0*/  IMAD.U32 R53, R53, 0x10000, RZ ;  /* 0x0001000035357824 */ /* 0x000fe200078e00ff */
[----:B------:R-:W-:Y:S02]  /*05f0*/  SHF.L.U32 R3, R4, 0x10, RZ ;  /* 0x0000001004037819 */ /* 0x000fe400000006ff */
[----:B------:R-:W-:-:S02]  /*0600*/  SHF.L.U32 R4, R5, 0x10, RZ ;  /* 0x0000001005047819 */ /* 0x000fc400000006ff */
[----:B------:R-:W-:Y:S02]  /*0610*/  SHF.L.U32 R5, R6, 0x10, RZ ;  /* 0x0000001006057819 */ /* 0x000fe400000006ff */
[----:B------:R-:W-:Y:S02]  /*0620*/  SHF.L.U32 R54, R52, 0x10, RZ ;  /* 0x0000001034367819 */ /* 0x000fe400000006ff */
[----:B-1----:R-:W-:-:S07]  /*0630*/  SHF.L.U32 R6, R7, 0x10, RZ ;  /* 0x0000001007067819 */ /* 0x002fce00000006ff */
.L_x_1326:
[----:B-1----:R-:W2:Y:S01]  /*0640*/  LDL R14, [R1+0x20] ;  /* 0x00002000010e7983 */ /* 0x002ea20000100800 */
[----:B------:R-:W0:Y:S01]  /*0650*/  S2R R7, SR_TID.X ;  /* 0x0000000000077919 */ /* 0x000e220000002100 */
[----:B------:R-:W-:Y:S01]  /*0660*/  USHF.L.U32 UR7, UR16, 0x4, URZ ;  /* 0x0000000410077899 */ /* 0x000fe2000800063f */
[----:B------:R-:W-:Y:S01]  /*0670*/  HFMA2.MMA R9, -RZ, RZ, 0, 0 ;  /* 0x00000000ff097435 */ /* 0x000fe200000001ff */
[----:B------:R-:W-:Y:S01]  /*0680*/  MOV R12, UR10 ;  /* 0x0000000a000c7c02 */ /* 0x000fe20008000f00 */
[----:B------:R-:W-:Y:S02]  /*0690*/  UIMAD UR9, UR5, 0x50000, URZ ;  /* 0x00050000050978a4 */ /* 0x000fe4000f8e023f */
[----:B------:R-:W-:Y:S01]  /*06a0*/  ULOP3.LUT UR7, UR7, 0x3f0, URZ, 0xc0, !UPT ;  /* 0x000003f007077892 */ /* 0x000fe2000f8ec03f */
[----:B------:R-:W-:Y:S01]  /*06b0*/  MOV R13, UR10 ;  /* 0x0000000a000d7c02 */ /* 0x000fe20008000f00 */
[----:B------:R-:W-:Y:S01]  /*06c0*/  ULDC.64 UR14, c[0x0][0x248] ;  /* 0x00009200000e7ab9 */ /* 0x000fe20000000a00 */
[----:B------:R-:W-:Y:S01]  /*06d0*/  MOV R10, UR5 ;  /* 0x00000005000a7c02 */ /* 0x000fe20008000f00 */
[----:B------:R-:W-:Y:S01]  /*06e0*/  ULDC.64 UR18, c[0x0][0x228] ;  /* 0x00008a0000127ab9 */ /* 0x000fe20000000a00 */
[----:B0-----:R-:W-:-:S05]  /*06f0*/  IMAD.WIDE.U32 R42, R7, -0x33333333, RZ ;  /* 0xcccccccd072a7825 */ /* 0x001fca00078e00ff */
[----:B------:R-:W-:-:S05]  /*0700*/  SHF.R.U32.HI R42, RZ, 0x6, R43 ;  /* 0x00000006ff2a7819 */ /* 0x000fca000001162b */
[C---:B------:R-:W-:Y:S01]  /*0710*/  IMAD R47, R42.reuse, -0x50, R7 ;  /* 0xffffffb02a2f7824 */ /* 0x040fe200078e0207 */
[----:B------:R-:W-:Y:S02]  /*0720*/  MOV R7, UR10 ;  /* 0x0000000a00077c02 */ /* 0x000fe40008000f00 */
[----:B------:R-:W-:Y:S01]  /*0730*/  IADD3 R11, R42, UR7, RZ ;  /* 0x000000072a0b7c10 */ /* 0x000fe2000fffe0ff */
[----:B------:R-:W-:Y:S01]  /*0740*/  IMAD.SHL.U32 R8, R47, 0x4, RZ ;  /* 0x000000042f087824 */ /* 0x000fe200078e00ff */
[----:B------:R0:W-:Y:S01]  /*0750*/  STL [R1+0x3c], R21 ;  /* 0x00003c1501007387 */ /* 0x0001e20000100800 */
[----:B------:R-:W-:Y:S02]  /*0760*/  ULDC UR7, c[0x0][0x250] ;  /* 0x0000940000077ab9 */ /* 0x000fe40000000800 */
[----:B------:R-:W-:-:S04]  /*0770*/  IMAD.WIDE.U32 R8, R7, 0x50000, R8 ;  /* 0x0005000007087825 */ /* 0x000fc800078e0008 */
[----:B------:R-:W-:Y:S01]  /*0780*/  IMAD R11, R11, 0x140, RZ ;  /* 0x000001400b0b7824 */ /* 0x000fe200078e02ff */
[----:B------:R-:W-:-:S04]  /*0790*/  IADD3 R7, R9, UR9, RZ ;  /* 0x0000000909077c10 */ /* 0x000fc8000fffe0ff */
[----:B------:R-:W-:-:S05]  /*07a0*/  IADD3 R9, P1, R11, R8, RZ ;  /* 0x000000080b097210 */ /* 0x000fca0007f3e0ff */
[----:B------:R-:W-:Y:S01]  /*07b0*/  IMAD.SHL.U32 R30, R9, 0x2, RZ ;  /* 0x00000002091e7824 */ /* 0x000fe200078e00ff */
[----:B--2---:R-:W-:-:S04]  /*07c0*/  LEA R12, P0, R12, R14, 0x4 ;  /* 0x0000000e0c0c7211 */ /* 0x004fc800078020ff */
[----:B------:R-:W-:Y:S02]  /*07d0*/  LEA.HI.X R13, R13, RZ, R10, 0x4, P0 ;  /* 0x000000ff0d0d7211 */ /* 0x000fe400000f240a */
[----:B------:R-:W-:-:S04]  /*07e0*/  LEA R24, P0, R12, UR14, 0x3 ;  /* 0x0000000e0c187c11 */ /* 0x000fc8000f8018ff */
[----:B------:R-:W-:Y:S01]  /*07f0*/  LEA.HI.X R25, R12, UR15, R13, 0x3, P0 ;  /* 0x0000000f0c197c11 */ /* 0x000fe200080f1c0d */
[----:B------:R-:W-:Y:S01]  /*0800*/  ULDC.64 UR14, c[0x0][0x230] ;  /* 0x00008c00000e7ab9 */ /* 0x000fe20000000a00 */
[----:B------:R-:W-:Y:S02]  /*0810*/  IADD3.X R10, RZ, R7, RZ, P1, !PT ;  /* 0x00000007ff0a7210 */ /* 0x000fe40000ffe4ff */
[----:B------:R-:W-:Y:S02]  /*0820*/  IADD3 R26, P0, R30, UR14, RZ ;  /* 0x0000000e1e1a7c10 */ /* 0x000fe4000ff1e0ff */
[----:B------:R-:W2:Y:S01]  /*0830*/  LDG.E.64.CONSTANT R24, desc[UR12][R24.64] ;  /* 0x0000000c18187981 */ /* 0x000ea2000c1e9b00 */
[----:B0-----:R-:W-:-:S04]  /*0840*/  SHF.L.U64.HI R21, R9, 0x1, R10 ;  /* 0x0000000109157819 */ /* 0x001fc8000001020a */
[----:B------:R-:W-:Y:S02]  /*0850*/  IADD3.X R27, R21, UR15, RZ, P0, !PT ;  /* 0x0000000f151b7c10 */ /* 0x000fe400087fe4ff */
[----:B------:R-:W-:-:S04]  /*0860*/  IADD3 R9, R11, 0x500, RZ ;  /* 0x000005000b097810 */ /* 0x000fc80007ffe0ff */
[----:B------:R-:W3:Y:S01]  /*0870*/  LDG.E.64.CONSTANT R26, desc[UR12][R26.64] ;  /* 0x0000000c1a1a7981 */ /* 0x000ee2000c1e9b00 */
[----:B------:R-:W-:-:S04]  /*0880*/  IADD3 R9, P1, R9, R8, RZ ;  /* 0x0000000809097210 */ /* 0x000fc80007f3e0ff */
[----:B------:R-:W-:Y:S02]  /*0890*/  IADD3.X R10, RZ, R7, RZ, P1, !PT ;  /* 0x00000007ff0a7210 */ /* 0x000fe40000ffe4ff */
[C---:B------:R-:W-:Y:S02]  /*08a0*/  SHF.L.U32 R15, R9.reuse, 0x1, RZ ;  /* 0x00000001090f7819 */ /* 0x040fe400000006ff */
[----:B------:R-:W-:Y:S02]  /*08b0*/  SHF.L.U64.HI R14, R9, 0x1, R10 ;  /* 0x00000001090e7819 */ /* 0x000fe4000001020a */
[----:B------:R-:W-:-:S04]  /*08c0*/  IADD3 R28, P0, R15, UR14, RZ ;  /* 0x0000000e0f1c7c10 */ /* 0x000fc8000ff1e0ff */
[----:B------:R-:W-:-:S06]  /*08d0*/  IADD3.X R29, R14, UR15, RZ, P0, !PT ;  /* 0x0000000f0e1d7c10 */ /* 0x000fcc00087fe4ff */
[----:B------:R-:W4:Y:S04]  /*08e0*/  LDG.E.64.CONSTANT R28, desc[UR12][R28.64] ;  /* 0x0000000c1c1c7981 */ /* 0x000f28000c1e9b00 */
[----:B------:R-:W-:Y:S04]  /*08f0*/  STL [R1+0x18], R21 ;  /* 0x0000181501007387 */ /* 0x000fe80000100800 */
[----:B------:R0:W-:Y:S02]  /*0900*/  STL [R1+0x14], R30 ;  /* 0x0000141e01007387 */ /* 0x0001e40000100800 */
[----:B0-----:R-:W-:-:S04]  /*0910*/  IADD3 R30, P0, R30, UR18, RZ ;  /* 0x000000121e1e7c10 */ /* 0x001fc8000ff1e0ff */
[----:B------:R-:W-:-:S06]  /*0920*/  IADD3.X R31, R21, UR19, RZ, P0, !PT ;  /* 0x00000013151f7c10 */ /* 0x000fcc00087fe4ff */
[----:B------:R-:W4:Y:S01]  /*0930*/  LDG.E.64.CONSTANT R30, desc[UR12][R30.64] ;  /* 0x0000000c1e1e7981 */ /* 0x000f22000c1e9b00 */
[----:B------:R-:W-:-:S04]  /*0940*/  IADD3 R9, R11, 0xa00, RZ ;  /* 0x00000a000b097810 */ /* 0x000fc80007ffe0ff */
[----:B------:R-:W-:-:S04]  /*0950*/  IADD3 R9, P0, R9, R8, RZ ;  /* 0x0000000809097210 */ /* 0x000fc80007f1e0ff */
[----:B------:R-:W-:Y:S02]  /*0960*/  IADD3.X R10, RZ, R7, RZ, P0, !PT ;  /* 0x00000007ff0a7210 */ /* 0x000fe400007fe4ff */
[C---:B------:R-:W-:Y:S02]  /*0970*/  SHF.L.U32 R12, R9.reuse, 0x1, RZ ;  /* 0x00000001090c7819 */ /* 0x040fe400000006ff */
[----:B------:R-:W-:Y:S02]  /*0980*/  SHF.L.U64.HI R10, R9, 0x1, R10 ;  /* 0x00000001090a7819 */ /* 0x000fe4000001020a */
[----:B------:R-:W-:Y:S02]  /*0990*/  IADD3 R34, P1, R12, UR14, RZ ;  /* 0x0000000e0c227c10 */ /* 0x000fe4000ff3e0ff */
[----:B------:R-:W-:Y:S02]  /*09a0*/  IADD3 R32, P0, R15, UR18, RZ ;  /* 0x000000120f207c10 */ /* 0x000fe4000ff1e0ff */
[----:B------:R-:W-:-:S02]  /*09b0*/  IADD3.X R35, R10, UR15, RZ, P1, !PT ;  /* 0x0000000f0a237c10 */ /* 0x000fc40008ffe4ff */
[----:B------:R-:W-:-:S04]  /*09c0*/  IADD3.X R33, R14, UR19, RZ, P0, !PT ;  /* 0x000000130e217c10 */ /* 0x000fc800087fe4ff */
[----:B------:R-:W4:Y:S04]  /*09d0*/  LDG.E.64.CONSTANT R34, desc[UR12][R34.64] ;  /* 0x0000000c22227981 */ /* 0x000f28000c1e9b00 */
[----:B------:R-:W4:Y:S01]  /*09e0*/  LDG.E.64.CONSTANT R32, desc[UR12][R32.64] ;  /* 0x0000000c20207981 */ /* 0x000f22000c1e9b00 */
[----:B------:R-:W-:-:S04]  /*09f0*/  IADD3 R36, P0, R12, UR18, RZ ;  /* 0x000000120c247c10 */ /* 0x000fc8000ff1e0ff */
[----:B------:R-:W-:Y:S01]  /*0a00*/  IADD3.X R37, R10, UR19, RZ, P0, !PT ;  /* 0x000000130a257c10 */ /* 0x000fe200087fe4ff */
[----:B------:R-:W-:-:S05]  /*0a10*/  VIADD R11, R11, 0xf00 ;  /* 0x00000f000b0b7836 */ /* 0x000fca0000000000 */
[----:B------:R-:W4:Y:S01]  /*0a20*/  LDG.E.64.CONSTANT R36, desc[UR12][R36.64] ;  /* 0x0000000c24247981 */ /* 0x000f22000c1e9b00 */
[----:B------:R-:W-:-:S04]  /*0a30*/  IADD3 R11, P0, R11, R8, RZ ;  /* 0x000000080b0b7210 */ /* 0x000fc80007f1e0ff */
[----:B------:R-:W-:Y:S02]  /*0a40*/  IADD3.X R8, RZ, R7, RZ, P0, !PT ;  /* 0x00000007ff087210 */ /* 0x000fe400007fe4ff */
[C---:B------:R-:W-:Y:S02]  /*0a50*/  SHF.L.U32 R55, R11.reuse, 0x1, RZ ;  /* 0x000000010b377819 */ /* 0x040fe400000006ff */
[----:B------:R-:W-:Y:S02]  /*0a60*/  SHF.L.U64.HI R21, R11, 0x1, R8 ;  /* 0x000000010b157819 */ /* 0x000fe40000010208 */
[----:B------:R-:W-:-:S04]  /*0a70*/  IADD3 R38, P0, R55, UR14, RZ ;  /* 0x0000000e37267c10 */ /* 0x000fc8000ff1e0ff */
[----:B------:R-:W-:Y:S01]  /*0a80*/  IADD3.X R39, R21, UR15, RZ, P0, !PT ;  /* 0x0000000f15277c10 */ /* 0x000fe200087fe4ff */
[----:B------:R-:W-:Y:S01]  /*0a90*/  STL [R1+0xc], R15 ;  /* 0x00000c0f01007387 */ /* 0x000fe20000100800 */
[----:B------:R-:W-:Y:S01]  /*0aa0*/  MOV R56, 0x28 ;  /* 0x0000002800387802 */ /* 0x000fe20000000f00 */
[----:B------:R-:W-:-:S03]  /*0ab0*/  ULDC.64 UR14, c[0x0][0x258] ;  /* 0x00009600000e7ab9 */ /* 0x000fc60000000a00 */
[----:B------:R-:W4:Y:S01]  /*0ac0*/  LDG.E.64.CONSTANT R38, desc[UR12][R38.64] ;  /* 0x0000000c26267981 */ /* 0x000f22000c1e9b00 */
[----:B------:R-:W-:-:S03]  /*0ad0*/  IADD3 R40, P0, R55, UR18, RZ ;  /* 0x0000001237287c10 */ /* 0x000fc6000ff1e0ff */
[----:B------:R0:W-:Y:S04]  /*0ae0*/  STL [R1+0x10], R14 ;  /* 0x0000100e01007387 */ /* 0x0001e80000100800 */
[----:B------:R1:W-:Y:S01]  /*0af0*/  STL [R1+0x4], R12 ;  /* 0x0000040c01007387 */ /* 0x0003e20000100800 */
[----:B------:R-:W-:-:S03]  /*0b00*/  IMAD R47, R47, R56, UR6 ;  /* 0x000000062f2f7e24 */ /* 0x000fc6000f8e0238 */
[----:B------:R-:W-:Y:S04]  /*0b10*/  STL [R1+0x8], R10 ;  /* 0x0000080a01007387 */ /* 0x000fe80000100800 */
[----:B------:R4:W-:Y:S01]  /*0b20*/  STL [R1], R21 ;  /* 0x0000001501007387 */ /* 0x0009e20000100800 */
[----:B--2---:R-:W-:-:S06]  /*0b30*/  FADD.FTZ R13, R25, UR7 ;  /* 0x00000007190d7e21 */ /* 0x004fcc0008010000 */
[----:B------:R-:W2:Y:S01]  /*0b40*/  MUFU.RSQ R13, R13 ;  /* 0x0000000d000d7308 */ /* 0x000ea20000001400 */
[C---:B---3--:R-:W-:Y:S02]  /*0b50*/  PRMT R41, R26.reuse, 0x7632, R41 ;  /* 0x000076321a297816 */ /* 0x048fe40000000029 */
[----:B------:R-:W-:-:S03]  /*0b60*/  SHF.L.U32 R7, R26, 0x10, RZ ;  /* 0x000000101a077819 */ /* 0x000fc600000006ff */
[----:B------:R-:W-:Y:S02]  /*0b70*/  IMAD.U32 R41, R41, 0x10000, RZ ;  /* 0x0001000029297824 */ /* 0x000fe400078e00ff */
[C---:B------:R-:W-:Y:S01]  /*0b80*/  FADD.FTZ R52, -R24.reuse, R7 ;  /* 0x0000000718347221 */ /* 0x040fe20000010100 */
[----:B------:R-:W-:Y:S01]  /*0b90*/  SHF.L.U32 R7, R27, 0x10, RZ ;  /* 0x000000101b077819 */ /* 0x000fe200000006ff */
[C---:B0-----:R-:W-:Y:S01]  /*0ba0*/  FADD.FTZ R14, -R24.reuse, R41 ;  /* 0x00000029180e7221 */ /* 0x041fe20000010100 */
[----:B------:R-:W-:Y:S01]  /*0bb0*/  IADD3.X R41, R21, UR19, RZ, P0, !PT ;  /* 0x0000001315297c10 */ /* 0x000fe200087fe4ff */
[----:B--2---:R-:W-:Y:S02]  /*0bc0*/  FMUL.FTZ R52, R13, R52 ;  /* 0x000000340d347220 */ /* 0x004fe40000410000 */
[----:B------:R-:W-:Y:S02]  /*0bd0*/  FADD.FTZ R8, -R24, R7 ;  /* 0x0000000718087221 */ /* 0x000fe40000010100 */
[----:B------:R-:W-:Y:S01]  /*0be0*/  FFMA.FTZ R15, R0, R52, R54 ;  /* 0x00000034000f7223 */ /* 0x000fe20000010036 */
[----:B------:R-:W2:Y:S01]  /*0bf0*/  LDG.E.64.CONSTANT R40, desc[UR12][R40.64] ;  /* 0x0000000c28287981 */ /* 0x000ea2000c1e9b00 */
[----:B------:R-:W-:Y:S01]  /*0c00*/  PRMT R25, R27, 0x7632, R25 ;  /* 0x000076321b197816 */ /* 0x000fe20000000019 */
[----:B------:R-:W-:Y:S01]  /*0c10*/  FMUL.FTZ R51, R13, R8 ;  /* 0x000000080d337220 */ /* 0x000fe20000410000 */
[----:B-1----:R-:W-:Y:S01]  /*0c20*/  FMUL.FTZ R12, R15, -1.4426950216293334961 ;  /* 0xbfb8aa3b0f0c7820 */ /* 0x002fe20000410000 */
[----:B----4-:R-:W-:-:S02]  /*0c30*/  SHF.L.U32 R7, R28, 0x10, RZ ;  /* 0x000000101c077819 */ /* 0x010fc400000006ff */
[----:B------:R-:W-:Y:S01]  /*0c40*/  SHF.L.U32 R25, R25, 0x10, RZ ;  /* 0x0000001019197819 */ /* 0x000fe200000006ff */
[----:B------:R-:W-:Y:S02]  /*0c50*/  FFMA.FTZ R11, R2, R51, R53 ;  /* 0x00000033020b7223 */ /* 0x000fe40000010035 */
[----:B------:R-:W0:Y:S01]  /*0c60*/  MUFU.EX2 R12, R12 ;  /* 0x0000000c000c7308 */ /* 0x000e220000000800 */
[C---:B------:R-:W-:Y:S01]  /*0c70*/  FADD.FTZ R50, -R24.reuse, R7 ;  /* 0x0000000718327221 */ /* 0x040fe20000010100 */
[----:B------:R-:W-:Y:S01]  /*0c80*/  FMUL.FTZ R7, R11, -1.4426950216293334961 ;  /* 0xbfb8aa3b0b077820 */ /* 0x000fe20000410000 */
[----:B------:R-:W-:Y:S01]  /*0c90*/  FMUL.FTZ R14, R13, R14 ;  /* 0x0000000e0d0e7220 */ /* 0x000fe20000410000 */
[----:B------:R-:W-:-:S03]  /*0ca0*/  FADD.FTZ R25, -R24, R25 ;  /* 0x0000001918197221 */ /* 0x000fc60000010100 */
[----:B------:R-:W-:Y:S01]  /*0cb0*/  FFMA.FTZ R46, R3, R14, R5 ;  /* 0x0000000e032e7223 */ /* 0x000fe20000010005 */
[----:B------:R-:W-:Y:S01]  /*0cc0*/  FMUL.FTZ R25, R13, R25 ;  /* 0x000000190d197220 */ /* 0x000fe20000410000 */
[----:B------:R-:W1:Y:S02]  /*0cd0*/  MUFU.EX2 R7, R7 ;  /* 0x0000000700077308 */ /* 0x000e640000000800 */
[----:B------:R-:W-:Y:S01]  /*0ce0*/  FMUL.FTZ R57, R46, -1.4426950216293334961 ;  /* 0xbfb8aa3b2e397820 */ /* 0x000fe20000410000 */
[----:B------:R-:W-:-:S04]  /*0cf0*/  FFMA.FTZ R45, R4, R25, R6 ;  /* 0x00000019042d7223 */ /* 0x000fc80000010006 */
[----:B------:R-:W-:Y:S01]  /*0d00*/  FMUL.FTZ R43, R45, -1.4426950216293334961 ;  /* 0xbfb8aa3b2d2b7820 */ /* 0x000fe20000410000 */
[----:B------:R-:W3:Y:S01]  /*0d10*/  MUFU.EX2 R57, R57 ;  /* 0x0000003900397308 */ /* 0x000ee20000000800 */
[----:B0-----:R-:W-:-:S07]  /*0d20*/  FADD.FTZ R12, R12, 1 ;  /* 0x3f8000000c0c7421 */ /* 0x001fce0000010000 */
[----:B------:R-:W0:Y:S01]  /*0d30*/  MUFU.EX2 R43, R43 ;  /* 0x0000002b002b7308 */ /* 0x000e220000000800 */
[----:B-1----:R-:W-:-:S07]  /*0d40*/  FADD.FTZ R44, R7, 1 ;  /* 0x3f800000072c7421 */ /* 0x002fce0000010000 */
[----:B------:R-:W1:Y:S01]  /*0d50*/  MUFU.RCP R12, R12 ;  /* 0x0000000c000c7308 */ /* 0x000e620000001000 */
[----:B------:R-:W-:Y:S01]  /*0d60*/  SHF.L.U32 R9, R29, 0x10, RZ ;  /* 0x000000101d097819 */ /* 0x000fe200000006ff */
[----:B------:R-:W-:Y:S01]  /*0d70*/  FMUL.FTZ R50, R13, R50 ;  /* 0x000000320d327220 */ /* 0x000fe20000410000 */
[----:B------:R-:W-:Y:S01]  /*0d80*/  PRMT R7, R28, 0x7632, R7 ;  /* 0x000076321c077816 */ /* 0x000fe20000000007 */
[----:B---3--:R-:W-:Y:S01]  /*0d90*/  FADD.FTZ R57, R57, 1 ;  /* 0x3f80000039397421 */ /* 0x008fe20000010000 */
[----:B------:R-:W-:-:S03]  /*0da0*/  PRMT R58, R29, 0x7632, R58 ;  /* 0x000076321d3a7816 */ /* 0x000fc6000000003a */
[----:B------:R-:W3:Y:S01]  /*0db0*/  MUFU.RCP R44, R44 ;  /* 0x0000002c002c7308 */ /* 0x000ee20000001000 */
[----:B------:R-:W-:Y:S01]  /*0dc0*/  FADD.FTZ R8, -R24, R9 ;  /* 0x0000000918087221 */ /* 0x000fe20000010100 */
[----:B------:R-:W-:Y:S01]  /*0dd0*/  SHF.L.U32 R7, R7, 0x10, RZ ;  /* 0x0000001007077819 */ /* 0x000fe200000006ff */
[----:B------:R-:W-:Y:S01]  /*0de0*/  FFMA.FTZ R9, R0, R50, R54 ;  /* 0x0000003200097223 */ /* 0x000fe20000010036 */
[----:B------:R-:W-:Y:S01]  /*0df0*/  SHF.L.U32 R58, R58, 0x10, RZ ;  /* 0x000000103a3a7819 */ /* 0x000fe200000006ff */
[----:B0-----:R-:W-:Y:S01]  /*0e00*/  FADD.FTZ R43, R43, 1 ;  /* 0x3f8000002b2b7421 */ /* 0x001fe20000010000 */
[----:B------:R-:W-:Y:S01]  /*0e10*/  FMUL.FTZ R49, R13, R8 ;  /* 0x000000080d317220 */ /* 0x000fe20000410000 */
[----:B------:R-:W-:Y:S01]  /*0e20*/  LEA R21, R42, R47, 0x3 ;  /* 0x0000002f2a157211 */ /* 0x000fe200078e18ff */
[----:B------:R-:W0:Y:S01]  /*0e30*/  MUFU.RCP R57, R57 ;  /* 0x0000003900397308 */ /* 0x000e220000001000 */
[----:B------:R-:W-:Y:S01]  /*0e40*/  FMUL.FTZ R8, R9, -1.4426950216293334961 ;  /* 0xbfb8aa3b09087820 */ /* 0x000fe20000410000 */
[----:B------:R-:W-:Y:S01]  /*0e50*/  FADD.FTZ R7, -R24, R7 ;  /* 0x0000000718077221 */ /* 0x000fe20000010100 */
[----:B-1----:R-:W-:Y:S01]  /*0e60*/  FADD.FTZ R42, -R12, 1 ;  /* 0x3f8000000c2a7421 */ /* 0x002fe20000010100 */
[----:B------:R-:W-:-:S04]  /*0e70*/  FADD.FTZ R58, -R24, R58 ;  /* 0x0000003a183a7221 */ /* 0x000fc80000010100 */
[----:B------:R1:W4:Y:S01]  /*0e80*/  MUFU.RCP R56, R43 ;  /* 0x0000002b00387308 */ /* 0x0003220000001000 */
[----:B------:R-:W-:Y:S01]  /*0e90*/  FMUL.FTZ R7, R13, R7 ;  /* 0x000000070d077220 */ /* 0x000fe20000410000 */
[----:B------:R-:W-:Y:S01]  /*0ea0*/  FFMA.FTZ R42, R15, R42, 1 ;  /* 0x3f8000000f2a7423 */ /* 0x000fe2000001002a */
[----:B------:R-:W-:Y:S01]  /*0eb0*/  FMUL.FTZ R15, R13, R58 ;  /* 0x0000003a0d0f7220 */ /* 0x000fe20000410000 */
[----:B------:R-:W-:Y:S01]  /*0ec0*/  FFMA.FTZ R10, R2, R49, R53 ;  /* 0x00000031020a7223 */ /* 0x000fe20000010035 */
[----:B------:R-:W-:Y:S01]  /*0ed0*/  FFMA.FTZ R47, R3, R7, R5 ;  /* 0x00000007032f7223 */ /* 0x000fe20000010005 */
[----:B------:R-:W-:Y:S02]  /*0ee0*/  FMUL.FTZ R12, R12, R42 ;  /* 0x0000002a0c0c7220 */ /* 0x000fe40000410000 */
[----:B------:R-:W4:Y:S01]  /*0ef0*/  MUFU.EX2 R8, R8 ;  /* 0x0000000800087308 */ /* 0x000f220000000800 */
[----:B---3--:R-:W-:Y:S01]  /*0f00*/  FADD.FTZ R58, -R44, 1 ;  /* 0x3f8000002c3a7421 */ /* 0x008fe20000010100 */
[----:B------:R-:W-:Y:S01]  /*0f10*/  FFMA.FTZ R42, R4, R15, R6 ;  /* 0x0000000f042a7223 */ /* 0x000fe20000010006 */
[----:B------:R-:W-:Y:S01]  /*0f20*/  FMUL.FTZ R48, R10, -1.4426950216293334961 ;  /* 0xbfb8aa3b0a307820 */ /* 0x000fe20000410000 */
[----:B-1----:R-:W-:Y:S01]  /*0f30*/  FMUL.FTZ R43, R47, -1.4426950216293334961 ;  /* 0xbfb8aa3b2f2b7820 */ /* 0x002fe20000410000 */
[----:B------:R-:W-:Y:S01]  /*0f40*/  FFMA.FTZ R11, R11, R58, 1 ;  /* 0x3f8000000b0b7423 */ /* 0x000fe2000001003a */
[----:B------:R-:W-:Y:S01]  /*0f50*/  FMUL.FTZ R58, R42, -1.4426950216293334961 ;  /* 0xbfb8aa3b2a3a7820 */ /* 0x000fe20000410000 */
[----:B0-----:R-:W-:-:S02]  /*0f60*/  FADD.FTZ R59, -R57, 1 ;  /* 0x3f800000393b7421 */ /* 0x001fc40000010100 */
[----:B------:R-:W-:Y:S01]  /*0f70*/  FMUL.FTZ R11, R44, R11 ;  /* 0x0000000b2c0b7220 */ /* 0x000fe20000410000 */
[----:B------:R-:W0:Y:S01]  /*0f80*/  MUFU.EX2 R48, R48 ;  /* 0x0000003000307308 */ /* 0x000e220000000800 */
[----:B------:R-:W-:-:S07]  /*0f90*/  FFMA.FTZ R59, R46, R59, 1 ;  /* 0x3f8000002e3b7423 */ /* 0x000fce000001003b */
[----:B------:R4:W-:Y:S08]  /*0fa0*/  MUFU.EX2 R44, R58 ;  /* 0x0000003a002c7308 */ /* 0x0009f00000000800 */
[----:B------:R-:W1:Y:S01]  /*0fb0*/  MUFU.EX2 R43, R43 ;  /* 0x0000002b002b7308 */ /* 0x000e620000000800 */
[----:B----4-:R-:W-:-:S04]  /*0fc0*/  FADD.FTZ R58, -R56, 1 ;  /* 0x3f800000383a7421 */ /* 0x010fc80000010100 */
[----:B------:R-:W-:Y:S01]  /*0fd0*/  FFMA.FTZ R46, R45, R58, 1 ;  /* 0x3f8000002d2e7423 */ /* 0x000fe2000001003a */
[----:B------:R-:W-:Y:S01]  /*0fe0*/  FADD.FTZ R45, R8, 1 ;  /* 0x3f800000082d7421 */ /* 0x000fe20000010000 */
[----:B------:R-:W-:Y:S01]  /*0ff0*/  FMUL.FTZ R8, R57, R59 ;  /* 0x0000003b39087220 */ /* 0x000fe20000410000 */
[----:B------:R-:W-:Y:S01]  /*1000*/  PRMT R57, R30, 0x7632, R57 ;  /* 0x000076321e397816 */ /* 0x000fe20000000039 */
[----:B------:R-:W-:Y:S01]  /*1010*/  FMUL.FTZ R46, R56, R46 ;  /* 0x0000002e382e7220 */ /* 0x000fe20000410000 */
[----:B------:R-:W-:Y:S01]  /*1020*/  SHF.L.U32 R58, R30, 0x10, RZ ;  /* 0x000000101e3a7819 */ /* 0x000fe200000006ff */
[----:B------:R3:W4:Y:S02]  /*1030*/  MUFU.RCP R56, R45 ;  /* 0x0000002d00387308 */ /* 0x0007240000001000 */
[----:B------:R-:W-:Y:S02]  /*1040*/  IMAD.U32 R57, R57, 0x10000, RZ ;  /* 0x0001000039397824 */ /* 0x000fe400078e00ff */
[----:B------:R-:W-:Y:S01]  /*1050*/  FMUL.FTZ R12, R58, R12 ;  /* 0x0000000c3a0c7220 */ /* 0x000fe20000410000 */
[----:B---3--:R-:W-:Y:S01]  /*1060*/  PRMT R45, R31, 0x7632, R45 ;  /* 0x000076321f2d7816 */ /* 0x008fe2000000002d */
[----:B------:R-:W-:Y:S01]  /*1070*/  FMUL.FTZ R8, R57, R8 ;  /* 0x0000000839087220 */ /* 0x000fe20000410000 */
[----:B0-----:R-:W-:-:S02]  /*1080*/  FADD.FTZ R48, R48, 1 ;  /* 0x3f80000030307421 */ /* 0x001fc40000010000 */
[----:B------:R-:W-:Y:S01]  /*1090*/  SHF.L.U32 R45, R45, 0x10, RZ ;  /* 0x000000102d2d7819 */ /* 0x000fe200000006ff */
[----:B-1----:R-:W-:Y:S01]  /*10a0*/  FADD.FTZ R57, R43, 1 ;  /* 0x3f8000002b397421 */ /* 0x002fe20000010000 */
[----:B------:R-:W-:-:S03]  /*10b0*/  FMUL.FTZ R43, R0, R12 ;  /* 0x0000000c002b7220 */ /* 0x000fc60000410000 */
[----:B------:R-:W-:Y:S01]  /*10c0*/  FMUL.FTZ R46, R45, R46 ;  /* 0x0000002e2d2e7220 */ /* 0x000fe20000410000 */
[----:B------:R-:W-:Y:S01]  /*10d0*/  FFMA.FTZ R43, R52, R43, RZ ;  /* 0x0000002b342b7223 */ /* 0x000fe200000100ff */
[----:B------:R0:W-:Y:S01]  /*10e0*/  MUFU.RCP R45, R57 ;  /* 0x00000039002d7308 */ /* 0x0001e20000001000 */
[----:B------:R-:W-:Y:S01]  /*10f0*/  SHF.L.U32 R58, R31, 0x10, RZ ;  /* 0x000000101f3a7819 */ /* 0x000fe200000006ff */
[----:B------:R-:W-:-:S06]  /*1100*/  FADD.FTZ R44, R44, 1 ;  /* 0x3f8000002c2c7421 */ /* 0x000fcc0000010000 */
[----:B------:R-:W1:Y:S01]  /*1110*/  MUFU.RCP R48, R48 ;  /* 0x0000003000307308 */ /* 0x000e620000001000 */
[----:B0-----:R-:W-:Y:S01]  /*1120*/  FMUL.FTZ R57, R3, R8 ;  /* 0x0000000803397220 */ /* 0x001fe20000410000 */
[----:B------:R-:W-:-:S03]  /*1130*/  FMUL.FTZ R11, R58, R11 ;  /* 0x0000000b3a0b7220 */ /* 0x000fc60000410000 */
[----:B------:R-:W-:Y:S01]  /*1140*/  FFMA.FTZ R43, R14, R57, R43 ;  /* 0x000000390e2b7223 */ /* 0x000fe2000001002b */
[----:B------:R-:W-:Y:S01]  /*1150*/  FFMA.FTZ R57, R0, R12, RZ ;  /* 0x0000000c00397223 */ /* 0x000fe200000100ff */
[-C--:B------:R-:W-:Y:S02]  /*1160*/  FFMA.FTZ R14, R14, R8.reuse, R18 ;  /* 0x000000080e0e7223 */ /* 0x080fe40000010012 */
[----:B------:R0:W3:Y:S01]  /*1170*/  MUFU.RCP R18, R44 ;  /* 0x0000002c00127308 */ /* 0x0000e20000001000 */
[----:B------:R-:W-:Y:S01]  /*1180*/  FFMA.FTZ R57, R3, R8, R57 ;  /* 0x0000000803397223 */ /* 0x000fe20000010039 */
[----:B------:R-:W-:-:S03]  /*1190*/  FADD.FTZ R8, R8, R19 ;  /* 0x0000001308087221 */ /* 0x000fc60000010000 */
[CC--:B------:R-:W-:Y:S01]  /*11a0*/  FFMA.FTZ R57, R2.reuse, R11.reuse, R57 ;  /* 0x0000000b02397223 */ /* 0x0c0fe20000010039 */
[----:B0-----:R-:W-:-:S04]  /*11b0*/  FMUL.FTZ R44, R2, R11 ;  /* 0x0000000b022c7220 */ /* 0x001fc80000410000 */
[----:B------:R-:W-:Y:S01]  /*11c0*/  FFMA.FTZ R19, R51, R44, R43 ;  /* 0x0000002c33137223 */ /* 0x000fe2000001002b */
[CC--:B------:R-:W-:Y:S01]  /*11d0*/  FFMA.FTZ R44, R25.reuse, R46.reuse, R22 ;  /* 0x0000002e192c7223 */ /* 0x0c0fe20000010016 */
[----:B------:R-:W-:Y:S01]  /*11e0*/  FADD.FTZ R43, R46, R23 ;  /* 0x000000172e2b7221 */ /* 0x000fe20000010000 */
[CC--:B------:R-:W-:Y:S01]  /*11f0*/  FMUL.FTZ R22, R4.reuse, R46.reuse ;  /* 0x0000002e04167220 */ /* 0x0c0fe20000410000 */
[----:B------:R-:W-:Y:S01]  /*1200*/  FFMA.FTZ R46, R4, R46, R57 ;  /* 0x0000002e042e7223 */ /* 0x000fe20000010039 */
[----:B----4-:R-:W-:Y:S01]  /*1210*/  FADD.FTZ R23, -R56, 1 ;  /* 0x3f80000038177421 */ /* 0x010fe20000010100 */
[----:B-1----:R-:W-:Y:S01]  /*1220*/  FADD.FTZ R57, -R48, 1 ;  /* 0x3f80000030397421 */ /* 0x002fe20000010100 */
[----:B------:R-:W-:Y:S02]  /*1230*/  FFMA.FTZ R19, R25, R22, R19 ;  /* 0x0000001619137223 */ /* 0x000fe40000010013 */
[----:B------:R-:W-:Y:S01]  /*1240*/  FFMA.FTZ R23, R9, R23, 1 ;  /* 0x3f80000009177423 */ /* 0x000fe20000010017 */
[----:B------:R-:W-:Y:S01]  /*1250*/  FFMA.FTZ R9, R10, R57, 1 ;  /* 0x3f8000000a097423 */ /* 0x000fe20000010039 */
[----:B---3--:R-:W-:Y:S01]  /*1260*/  FADD.FTZ R10, -R18, 1 ;  /* 0x3f800000120a7421 */ /* 0x008fe20000010100 */
[----:B------:R-:W-:-:S03]  /*1270*/  FADD.FTZ R22, -R45, 1 ;  /* 0x3f8000002d167421 */ /* 0x000fc60000010100 */
[----:B------:R-:W-:Y:S01]  /*1280*/  FFMA.FTZ R61, R42, R10, 1 ;  /* 0x3f8000002a3d7423 */ /* 0x000fe2000001000a */
[----:B------:R-:W-:Y:S01]  /*1290*/  FFMA.FTZ R22, R47, R22, 1 ;  /* 0x3f8000002f167423 */ /* 0x000fe20000010016 */
[----:B------:R-:W-:Y:S01]  /*12a0*/  PRMT R42, R34, 0x7632, R42 ;  /* 0x00007632222a7816 */ /* 0x000fe2000000002a */
[----:B------:R-:W-:Y:S01]  /*12b0*/  FMUL.FTZ R9, R48, R9 ;  /* 0x0000000930097220 */ /* 0x000fe20000410000 */
[----:B------:R-:W-:Y:S01]  /*12c0*/  SHF.L.U32 R48, R34, 0x10, RZ ;  /* 0x0000001022307819 */ /* 0x000fe200000006ff */
[----:B------:R-:W-:Y:S01]  /*12d0*/  FMUL.FTZ R59, R45, R22 ;  /* 0x000000162d3b7220 */ /* 0x000fe20000410000 */
[----:B------:R-:W-:Y:S02]  /*12e0*/  SHF.L.U32 R42, R42, 0x10, RZ ;  /* 0x000000102a2a7819 */ /* 0x000fe400000006ff */
[----:B------:R-:W-:Y:S01]  /*12f0*/  PRMT R22, R33, 0x7632, R22 ;  /* 0x0000763221167816 */ /* 0x000fe20000000016 */
[----:B------:R-:W-:Y:S01]  /*1300*/  FADD.FTZ R48, -R24, R48 ;  /* 0x0000003018307221 */ /* 0x000fe20000010100 */
[----:B------:R-:W-:Y:S01]  /*1310*/  PRMT R25, R32, 0x7632, R25 ;  /* 0x0000763220197816 */ /* 0x000fe20000000019 */
[----:B------:R-:W-:Y:S01]  /*1320*/  FMUL.FTZ R23, R56, R23 ;  /* 0x0000001738177220 */ /* 0x000fe20000410000 */
[----:B------:R-:W-:Y:S01]  /*1330*/  SHF.L.U32 R10, R32, 0x10, RZ ;  /* 0x00000010200a7819 */ /* 0x000fe200000006ff */
[----:B------:R-:W-:Y:S01]  /*1340*/  FMUL.FTZ R61, R18, R61 ;  /* 0x0000003d123d7220 */ /* 0x000fe20000410000 */
[----:B------:R-:W-:Y:S01]  /*1350*/  SHF.L.U32 R18, R22, 0x10, RZ ;  /* 0x0000001016127819 */ /* 0x000fe200000006ff */
[----:B------:R-:W-:Y:S01]  /*1360*/  FADD.FTZ R42, -R24, R42 ;  /* 0x0000002a182a7221 */ /* 0x000fe20000010100 */
[----:B------:R-:W-:Y:S01]  /*1370*/  IMAD.U32 R22, R35, 0x10000, RZ ;  /* 0x0001000023167824 */ /* 0x000fe200078e00ff */
[----:B------:R-:W-:Y:S01]  /*1380*/  SHF.L.U32 R25, R25, 0x10, RZ ;  /* 0x0000001019197819 */ /* 0x000fe200000006ff */
[----:B------:R-:W-:Y:S01]  /*1390*/  FMUL.FTZ R48, R13, R48 ;  /* 0x000000300d307220 */ /* 0x000fe20000410000 */
[----:B------:R-:W-:Y:S01]  /*13a0*/  FMUL.FTZ R10, R10, R23 ;  /* 0x000000170a0a7220 */ /* 0x000fe20000410000 */
[----:B------:R-:W-:Y:S01]  /*13b0*/  PRMT R45, R35, 0x7632, R45 ;  /* 0x00007632232d7816 */ /* 0x000fe2000000002d */
[----:B------:R-:W-:Y:S01]  /*13c0*/  FMUL.FTZ R42, R13, R42 ;  /* 0x0000002a0d2a7220 */ /* 0x000fe20000410000 */
[----:B------:R-:W-:Y:S01]  /*13d0*/  FMUL.FTZ R61, R18, R61 ;  /* 0x0000003d123d7220 */ /* 0x000fe20000410000 */
[----:B------:R-:W-:Y:S01]  /*13e0*/  FADD.FTZ R47, -R24, R22 ;  /* 0x00000016182f7221 */ /* 0x000fe20000010100 */
[C---:B------:R-:W-:Y:S01]  /*13f0*/  FFMA.FTZ R18, R0.reuse, R48, R54 ;  /* 0x0000003000127223 */ /* 0x040fe20000010036 */
[----:B------:R-:W-:Y:S01]  /*1400*/  FMUL.FTZ R59, R25, R59 ;  /* 0x0000003b193b7220 */ /* 0x000fe20000410000 */
[----:B------:R-:W-:Y:S01]  /*1410*/  FMUL.FTZ R22, R0, R10 ;  /* 0x0000000a00167220 */ /* 0x000fe20000410000 */
[----:B------:R-:W-:Y:S01]  /*1420*/  SHF.L.U32 R45, R45, 0x10, RZ ;  /* 0x000000102d2d7819 */ /* 0x000fe200000006ff */
[----:B------:R-:W-:Y:S01]  /*1430*/  FFMA.FTZ R23, R3, R42, R5 ;  /* 0x0000002a03177223 */ /* 0x000fe20000010005 */
[----:B------:R-:W-:Y:S01]  /*1440*/  FMUL.FTZ R47, R13, R47 ;  /* 0x0000002f0d2f7220 */ /* 0x000fe20000410000 */
[----:B------:R-:W-:Y:S01]  /*1450*/  FMUL.FTZ R25, R18, -1.4426950216293334961 ;  /* 0xbfb8aa3b12197820 */ /* 0x000fe20000410000 */
[----:B------:R-:W-:Y:S01]  /*1460*/  FFMA.FTZ R19, R50, R22, R19 ;  /* 0x0000001632137223 */ /* 0x000fe20000010013 */
[----:B------:R-:W-:Y:S01]  /*1470*/  FMUL.FTZ R58, R3, R59 ;  /* 0x0000003b033a7220 */ /* 0x000fe20000410000 */
[----:B------:R-:W-:Y:S01]  /*1480*/  FMUL.FTZ R56, R23, -1.4426950216293334961 ;  /* 0xbfb8aa3b17387820 */ /* 0x000fe20000410000 */
[----:B------:R-:W-:Y:S01]  /*1490*/  FFMA.FTZ R22, R2, R47, R53 ;  /* 0x0000002f02167223 */ /* 0x000fe20000010035 */
[----:B------:R-:W-:Y:S01]  /*14a0*/  FADD.FTZ R45, -R24, R45 ;  /* 0x0000002d182d7221 */ /* 0x000fe20000010100 */
[C---:B------:R-:W-:Y:S01]  /*14b0*/  FFMA.FTZ R58, R7.reuse, R58, R19 ;  /* 0x0000003a073a7223 */ /* 0x040fe20000010013 */
[----:B------:R-:W0:Y:S01]  /*14c0*/  MUFU.EX2 R25, R25 ;  /* 0x0000001900197308 */ /* 0x000e220000000800 */
[----:B------:R-:W-:Y:S01]  /*14d0*/  FFMA.FTZ R19, R7, R59, R14 ;  /* 0x0000003b07137223 */ /* 0x000fe2000001000e */
[----:B------:R-:W-:Y:S01]  /*14e0*/  FMUL.FTZ R57, R22, -1.4426950216293334961 ;  /* 0xbfb8aa3b16397820 */ /* 0x000fe20000410000 */
[----:B------:R-:W-:-:S05]  /*14f0*/  FMUL.FTZ R14, R13, R45 ;  /* 0x0000002d0d0e7220 */ /* 0x000fca0000410000 */
[----:B------:R-:W1:Y:S01]  /*1500*/  MUFU.EX2 R56, R56 ;  /* 0x0000003800387308 */ /* 0x000e620000000800 */
[----:B------:R-:W-:Y:S01]  /*1510*/  FFMA.FTZ R7, R4, R14, R6 ;  /* 0x0000000e04077223 */ /* 0x000fe20000010006 */
[----:B------:R-:W-:-:S03]  /*1520*/  SHF.L.U32 R60, R33, 0x10, RZ ;  /* 0x00000010213c7819 */ /* 0x000fc600000006ff */
[----:B------:R-:W-:-:S03]  /*1530*/  FMUL.FTZ R45, R7, -1.4426950216293334961 ;  /* 0xbfb8aa3b072d7820 */ /* 0x000fc60000410000 */
[----:B------:R-:W3:Y:S01]  /*1540*/  MUFU.EX2 R57, R57 ;  /* 0x0000003900397308 */ /* 0x000ee20000000800 */
[----:B------:R-:W-:Y:S01]  /*1550*/  STL [R1+0x34], R26 ;  /* 0x0000341a01007387 */ /* 0x000fe20000100800 */
[----:B------:R-:W-:Y:S01]  /*1560*/  FMUL.FTZ R9, R60, R9 ;  /* 0x000000093c097220 */ /* 0x000fe20000410000 */
[----:B0-----:R-:W-:Y:S02]  /*1570*/  FADD.FTZ R25, R25, 1 ;  /* 0x3f80000019197421 */ /* 0x001fe40000010000 */
[----:B------:R-:W-:Y:S03]  /*1580*/  STL [R1+0x38], R27 ;  /* 0x0000381b01007387 */ /* 0x000fe60000100800 */
[----:B------:R-:W0:Y:S01]  /*1590*/  MUFU.EX2 R45, R45 ;  /* 0x0000002d002d7308 */ /* 0x000e220000000800 */
[----:B------:R4:W-:Y:S01]  /*15a0*/  STL [R1+0x1c], R21 ;  /* 0x00001c1501007387 */ /* 0x0009e20000100800 */
[----:B-1----:R-:W-:Y:S01]  /*15b0*/  FADD.FTZ R56, R56, 1 ;  /* 0x3f80000038387421 */ /* 0x002fe20000010000 */
[----:B----4-:R-:W-:Y:S01]  /*15c0*/  FADD.FTZ R21, R8, R59 ;  /* 0x0000003b08157221 */ /* 0x010fe20000010000 */
[----:B------:R-:W-:-:S04]  /*15d0*/  FMUL.FTZ R8, R2, R9 ;  /* 0x0000000902087220 */ /* 0x000fc80000410000 */
[----:B------:R-:W1:Y:S01]  /*15e0*/  MUFU.RCP R25, R25 ;  /* 0x0000001900197308 */ /* 0x000e620000001000 */
[----:B------:R-:W-:Y:S01]  /*15f0*/  FFMA.FTZ R58, R49, R8, R58 ;  /* 0x00000008313a7223 */ /* 0x000fe2000001003a */
[----:B---3--:R-:W-:Y:S01]  /*1600*/  FADD.FTZ R8, R57, 1 ;  /* 0x3f80000039087421 */ /* 0x008fe20000010000 */
[----:B------:R-:W-:-:S05]  /*1610*/  FMUL.FTZ R57, R4, R61 ;  /* 0x0000003d04397220 */ /* 0x000fca0000410000 */
[----:B------:R-:W3:Y:S01]  /*1620*/  MUFU.RCP R56, R56 ;  /* 0x0000003800387308 */ /* 0x000ee20000001000 */
[C---:B------:R-:W-:Y:S01]  /*1630*/  FFMA.FTZ R57, R15.reuse, R57, R58 ;  /* 0x000000390f397223 */ /* 0x040fe2000001003a */
[----:B------:R-:W-:Y:S01]  /*1640*/  FFMA.FTZ R15, R15, R61, R44 ;  /* 0x0000003d0f0f7223 */ /* 0x000fe2000001002c */
[----:B0-----:R-:W-:-:S05]  /*1650*/  FADD.FTZ R44, R45, 1 ;  /* 0x3f8000002d2c7421 */ /* 0x001fca0000010000 */
[----:B------:R-:W0:Y:S01]  /*1660*/  MUFU.RCP R8, R8 ;  /* 0x0000000800087308 */ /* 0x000e220000001000 */
[----:B-1----:R-:W-:Y:S01]  /*1670*/  FADD.FTZ R45, -R25, 1 ;  /* 0x3f800000192d7421 */ /* 0x002fe20000010100 */
[----:B------:R-:W-:-:S06]  /*1680*/  FADD.FTZ R27, R43, R61 ;  /* 0x0000003d2b1b7221 */ /* 0x000fcc0000010000 */
[----:B------:R-:W1:Y:S01]  /*1690*/  MUFU.RCP R44, R44 ;  /* 0x0000002c002c7308 */ /* 0x000e620000001000 */
[----:B---3--:R-:W-:Y:S01]  /*16a0*/  FADD.FTZ R43, -R56, 1 ;  /* 0x3f800000382b7421 */ /* 0x008fe20000010100 */
[----:B------:R-:W-:-:S03]  /*16b0*/  FFMA.FTZ R18, R18, R45, 1 ;  /* 0x3f80000012127423 */ /* 0x000fc6000001002d */
[----:B------:R-:W-:Y:S01]  /*16c0*/  FFMA.FTZ R43, R23, R43, 1 ;  /* 0x3f800000172b7423 */ /* 0x000fe2000001002b */
[----:B------:R-:W-:Y:S01]  /*16d0*/  FMUL.FTZ R18, R25, R18 ;  /* 0x0000001219127220 */ /* 0x000fe20000410000 */
[----:B------:R-:W-:Y:S01]  /*16e0*/  PRMT R25, R36, 0x7632, R25 ;  /* 0x0000763224197816 */ /* 0x000fe20000000019 */
[----:B0-----:R-:W-:Y:S01]  /*16f0*/  FADD.FTZ R23, -R8, 1 ;  /* 0x3f80000008177421 */ /* 0x001fe20000010100 */
[----:B------:R-:W-:-:S03]  /*1700*/  SHF.L.U32 R45, R36, 0x10, RZ ;  /* 0x00000010242d7819 */ /* 0x000fc600000006ff */
[----:B------:R-:W-:Y:S01]  /*1710*/  FFMA.FTZ R23, R22, R23, 1 ;  /* 0x3f80000016177423 */ /* 0x000fe20000010017 */
[----:B------:R-:W-:Y:S01]  /*1720*/  SHF.L.U32 R25, R25, 0x10, RZ ;  /* 0x0000001019197819 */ /* 0x000fe200000006ff */
[----:B------:R-:W-:Y:S01]  /*1730*/  FMUL.FTZ R43, R56, R43 ;  /* 0x0000002b382b7220 */ /* 0x000fe20000410000 */
[----:B-1----:R-:W-:Y:S01]  /*1740*/  FADD.FTZ R22, -R44, 1 ;  /* 0x3f8000002c167421 */ /* 0x002fe20000010100 */
[----:B------:R-:W-:Y:S01]  /*1750*/  FMUL.FTZ R23, R8, R23 ;  /* 0x0000001708177220 */ /* 0x000fe20000410000 */
[----:B------:R-:W-:Y:S01]  /*1760*/  FMUL.FTZ R8, R45, R18 ;  /* 0x000000122d087220 */ /* 0x000fe20000410000 */
[----:B------:R-:W-:Y:S01]  /*1770*/  FMUL.FTZ R18, R25, R43 ;  /* 0x0000002b19127220 */ /* 0x000fe20000410000 */
[----:B------:R-:W-:Y:S01]  /*1780*/  FFMA.FTZ R22, R7, R22, 1 ;  /* 0x3f80000007167423 */ /* 0x000fe20000010016 */
[C---:B------:R-:W-:Y:S01]  /*1790*/  PRMT R43, R37.reuse, 0x7632, R43 ;  /* 0x00007632252b7816 */ /* 0x040fe2000000002b */
[----:B------:R-:W-:Y:S01]  /*17a0*/  FMUL.FTZ R25, R0, R8 ;  /* 0x0000000800197220 */ /* 0x000fe20000410000 */
[----:B------:R-:W-:Y:S01]  /*17b0*/  SHF.L.U32 R7, R37, 0x10, RZ ;  /* 0x0000001025077819 */ /* 0x000fe200000006ff */
[----:B------:R-:W-:-:S02]  /*17c0*/  FMUL.FTZ R44, R44, R22 ;  /* 0x000000162c2c7220 */ /* 0x000fc40000410000 */
[----:B------:R-:W-:Y:S02]  /*17d0*/  IMAD.U32 R22, R43, 0x10000, RZ ;  /* 0x000100002b167824 */ /* 0x000fe400078e00ff */
[----:B------:R-:W-:Y:S01]  /*17e0*/  FFMA.FTZ R57, R48, R25, R57 ;  /* 0x0000001930397223 */ /* 0x000fe20000010039 */
[----:B------:R-:W-:Y:S01]  /*17f0*/  FMUL.FTZ R25, R3, R18 ;  /* 0x0000001203197220 */ /* 0x000fe20000410000 */
[----:B------:R-:W-:Y:S01]  /*1800*/  FMUL.FTZ R7, R7, R23 ;  /* 0x0000001707077220 */ /* 0x000fe20000410000 */
[----:B------:R-:W-:Y:S02]  /*1810*/  FMUL.FTZ R44, R22, R44 ;  /* 0x0000002c162c7220 */ /* 0x000fe40000410000 */
[----:B------:R-:W-:Y:S01]  /*1820*/  FFMA.FTZ R25, R42, R25, R57 ;  /* 0x000000192a197223 */ /* 0x000fe20000010039 */
[----:B------:R-:W-:Y:S01]  /*1830*/  FMUL.FTZ R22, R2, R7 ;  /* 0x0000000702167220 */ /* 0x000fe20000410000 */
[----:B------:R-:W-:Y:S01]  /*1840*/  FFMA.FTZ R46, R0, R10, R46 ;  /* 0x0000000a002e7223 */ /* 0x000fe2000001002e */
[----:B------:R-:W-:-:S02]  /*1850*/  FFMA.FTZ R42, R42, R18, R19 ;  /* 0x000000122a2a7223 */ /* 0x000fc40000010013 */
[----:B------:R-:W-:Y:S01]  /*1860*/  FFMA.FTZ R19, R47, R22, R25 ;  /* 0x000000162f137223 */ /* 0x000fe20000010019 */
[----:B------:R-:W-:Y:S01]  /*1870*/  PRMT R22, R39, 0x7632, R22 ;  /* 0x0000763227167816 */ /* 0x000fe20000000016 */
[----:B------:R-:W-:Y:S01]  /*1880*/  FFMA.FTZ R46, R3, R59, R46 ;  /* 0x0000003b032e7223 */ /* 0x000fe2000001002e */
[C---:B------:R-:W-:Y:S02]  /*1890*/  SHF.L.U32 R23, R38.reuse, 0x10, RZ ;  /* 0x0000001026177819 */ /* 0x040fe400000006ff */
[----:B------:R-:W-:Y:S01]  /*18a0*/  PRMT R43, R38, 0x7632, R43 ;  /* 0x00007632262b7816 */ /* 0x000fe2000000002b */
[----:B------:R-:W-:Y:S01]  /*18b0*/  FFMA.FTZ R46, R2, R9, R46 ;  /* 0x00000009022e7223 */ /* 0x000fe2000001002e */
[----:B------:R-:W-:Y:S01]  /*18c0*/  SHF.L.U32 R22, R22, 0x10, RZ ;  /* 0x0000001016167819 */ /* 0x000fe200000006ff */
[----:B------:R-:W-:Y:S01]  /*18d0*/  FADD.FTZ R23, -R24, R23 ;  /* 0x0000001718177221 */ /* 0x000fe20000010100 */
[----:B------:R-:W-:Y:S01]  /*18e0*/  SHF.L.U32 R43, R43, 0x10, RZ ;  /* 0x000000102b2b7819 */ /* 0x000fe200000006ff */
[----:B------:R-:W-:-:S02]  /*18f0*/  FFMA.FTZ R61, R4, R61, R46 ;  /* 0x0000003d043d7223 */ /* 0x000fc4000001002e */
[----:B------:R-:W-:Y:S01]  /*1900*/  FADD.FTZ R22, -R24, R22 ;  /* 0x0000001618167221 */ /* 0x000fe20000010100 */
[C---:B------:R-:W-:Y:S01]  /*1910*/  FMUL.FTZ R46, R13.reuse, R23 ;  /* 0x000000170d2e7220 */ /* 0x040fe20000410000 */
[----:B------:R-:W-:Y:S01]  /*1920*/  FMUL.FTZ R23, R4, R44 ;  /* 0x0000002c04177220 */ /* 0x000fe20000410000 */
[----:B------:R-:W-:Y:S01]  /*1930*/  FADD.FTZ R43, -R24, R43 ;  /* 0x0000002b182b7221 */ /* 0x000fe20000010100 */
[C---:B------:R-:W-:Y:S01]  /*1940*/  FMUL.FTZ R22, R13.reuse, R22 ;  /* 0x000000160d167220 */ /* 0x040fe20000410000 */
[----:B------:R-:W-:Y:S01]  /*1950*/  FFMA.FTZ R56, R0, R46, R54 ;  /* 0x0000002e00387223 */ /* 0x000fe20000010036 */
[C---:B------:R-:W-:Y:S01]  /*1960*/  FFMA.FTZ R19, R14.reuse, R23, R19 ;  /* 0x000000170e137223 */ /* 0x040fe20000010013 */
[----:B------:R-:W-:Y:S01]  /*1970*/  FMUL.FTZ R43, R13, R43 ;  /* 0x0000002b0d2b7220 */ /* 0x000fe20000410000 */
[----:B------:R-:W-:Y:S01]  /*1980*/  FFMA.FTZ R26, R14, R44, R15 ;  /* 0x0000002c0e1a7223 */ /* 0x000fe2000001000f */
[----:B------:R-:W-:Y:S01]  /*1990*/  SHF.L.U32 R14, R39, 0x10, RZ ;  /* 0x00000010270e7819 */ /* 0x000fe200000006ff */
[----:B------:R-:W-:Y:S01]  /*19a0*/  FFMA.FTZ R25, R4, R22, R6 ;  /* 0x0000001604197223 */ /* 0x000fe20000010006 */
[----:B------:R-:W-:Y:S01]  /*19b0*/  FMUL.FTZ R57, R56, -1.4426950216293334961 ;  /* 0xbfb8aa3b38397820 */ /* 0x000fe20000410000 */
[----:B------:R-:W-:-:S02]  /*19c0*/  FFMA.FTZ R45, R3, R43, R5 ;  /* 0x0000002b032d7223 */ /* 0x000fc40000010005 */
[----:B------:R-:W-:Y:S01]  /*19d0*/  FADD.FTZ R14, -R24, R14 ;  /* 0x0000000e180e7221 */ /* 0x000fe20000010100 */
[----:B------:R-:W-:Y:S01]  /*19e0*/  FMUL.FTZ R23, R25, -1.4426950216293334961 ;  /* 0xbfb8aa3b19177820 */ /* 0x000fe20000410000 */
[----:B------:R-:W-:Y:S01]  /*19f0*/  FMUL.FTZ R58, R45, -1.4426950216293334961 ;  /* 0xbfb8aa3b2d3a7820 */ /* 0x000fe20000410000 */
[----:B------:R-:W0:Y:S01]  /*1a00*/  MUFU.EX2 R57, R57 ;  /* 0x0000003900397308 */ /* 0x000e220000000800 */
[----:B------:R-:W-:-:S04]  /*1a10*/  FMUL.FTZ R14, R13, R14 ;  /* 0x0000000e0d0e7220 */ /* 0x000fc80000410000 */
[----:B------:R-:W-:-:S03]  /*1a20*/  FFMA.FTZ R15, R2, R14, R53 ;  /* 0x0000000e020f7223 */ /* 0x000fc60000010035 */
[----:B------:R-:W1:Y:S01]  /*1a30*/  MUFU.EX2 R23, R23 ;  /* 0x0000001700177308 */ /* 0x000e620000000800 */
[----:B------:R-:W-:-:S07]  /*1a40*/  FMUL.FTZ R60, R15, -1.4426950216293334961 ;  /* 0xbfb8aa3b0f3c7820 */ /* 0x000fce0000410000 */
[----:B------:R-:W3:Y:S01]  /*1a50*/  MUFU.EX2 R58, R58 ;  /* 0x0000003a003a7308 */ /* 0x000ee20000000800 */
[----:B0-----:R-:W-:-:S07]  /*1a60*/  FADD.FTZ R57, R57, 1 ;  /* 0x3f80000039397421 */ /* 0x001fce0000010000 */
[----:B------:R-:W0:Y:S01]  /*1a70*/  MUFU.EX2 R60, R60 ;  /* 0x0000003c003c7308 */ /* 0x000e220000000800 */
[----:B-1----:R-:W-:Y:S01]  /*1a80*/  FADD.FTZ R23, R23, 1 ;  /* 0x3f80000017177421 */ /* 0x002fe20000010000 */
[----:B------:R-:W-:-:S06]  /*1a90*/  FFMA.FTZ R61, R0, R8, R61 ;  /* 0x00000008003d7223 */ /* 0x000fcc000001003d */
[----:B------:R-:W1:Y:S01]  /*1aa0*/  MUFU.RCP R57, R57 ;  /* 0x0000003900397308 */ /* 0x000e620000001000 */
[----:B---3--:R-:W-:-:S07]  /*1ab0*/  FADD.FTZ R58, R58, 1 ;  /* 0x3f8000003a3a7421 */ /* 0x008fce0000010000 */
[----:B------:R3:W-:Y:S02]  /*1ac0*/  MUFU.RCP R59, R23 ;  /* 0x00000017003b7308 */ /* 0x0007e40000001000 */
[----:B---3--:R-:W-:-:S06]  /*1ad0*/  MOV R23, R21 ;  /* 0x0000001500177202 */ /* 0x008fcc0000000f00 */
[----:B------:R-:W3:Y:S01]  /*1ae0*/  MUFU.RCP R58, R58 ;  /* 0x0000003a003a7308 */ /* 0x000ee20000001000 */
[----:B------:R-:W4:Y:S01]  /*1af0*/  LDL.LU R21, [R1+0x3c] ;  /* 0x00003c0001157983 */ /* 0x000f220000300800 */
[----:B------:R-:W-:Y:S01]  /*1b00*/  FADD.FTZ R23, R23, R18 ;  /* 0x0000001217177221 */ /* 0x000fe20000010000 */
[----:B------:R-:W-:Y:S01]  /*1b10*/  FFMA.FTZ R18, R3, R18, R61 ;  /* 0x0000001203127223 */ /* 0x000fe2000001003d */
[----:B0-----:R-:W-:Y:S01]  /*1b20*/  FADD.FTZ R61, R60, 1 ;  /* 0x3f8000003c3d7421 */ /* 0x001fe20000010000 */
[----:B-1----:R-:W-:-:S05]  /*1b30*/  FADD.FTZ R60, -R57, 1 ;  /* 0x3f800000393c7421 */ /* 0x002fca0000010100 */
[----:B------:R-:W0:Y:S01]  /*1b40*/  MUFU.RCP R61, R61 ;  /* 0x0000003d003d7308 */ /* 0x000e220000001000 */
[----:B------:R-:W-:Y:S01]  /*1b50*/  FFMA.FTZ R60, R56, R60, 1 ;  /* 0x3f800000383c7423 */ /* 0x000fe2000001003c */
[----:B---3--:R-:W-:-:S04]  /*1b60*/  FADD.FTZ R56, -R58, 1 ;  /* 0x3f8000003a387421 */ /* 0x008fc80000010100 */
[----:B------:R-:W-:Y:S01]  /*1b70*/  FFMA.FTZ R56, R45, R56, 1 ;  /* 0x3f8000002d387423 */ /* 0x000fe20000010038 */
[----:B------:R-:W-:-:S04]  /*1b80*/  FADD.FTZ R45, -R59, 1 ;  /* 0x3f8000003b2d7421 */ /* 0x000fc80000010100 */
[----:B------:R-:W-:Y:S01]  /*1b90*/  FFMA.FTZ R45, R25, R45, 1 ;  /* 0x3f800000192d7423 */ /* 0x000fe2000001002d */
[----:B0-----:R-:W-:Y:S01]  /*1ba0*/  FADD.FTZ R25, -R61, 1 ;  /* 0x3f8000003d197421 */ /* 0x001fe20000010100 */
[----:B------:R-:W-:-:S03]  /*1bb0*/  FMUL.FTZ R60, R57, R60 ;  /* 0x0000003c393c7220 */ /* 0x000fc60000410000 */
[----:B------:R-:W-:Y:S01]  /*1bc0*/  FFMA.FTZ R25, R15, R25, 1 ;  /* 0x3f8000000f197423 */ /* 0x000fe20000010019 */
[----:B--2---:R-:W-:Y:S02]  /*1bd0*/  PRMT R15, R41, 0x7632, R15 ;  /* 0x00007632290f7816 */ /* 0x004fe4000000000f */
[----:B------:R-:W-:Y:S01]  /*1be0*/  PRMT R57, R40, 0x7632, R57 ;  /* 0x0000763228397816 */ /* 0x000fe20000000039 */
[----:B------:R-:W-:Y:S02]  /*1bf0*/  FMUL.FTZ R45, R59, R45 ;  /* 0x0000002d3b2d7220 */ /* 0x000fe40000410000 */
[----:B------:R-:W-:Y:S01]  /*1c00*/  IMAD.U32 R15, R15, 0x10000, RZ ;  /* 0x000100000f0f7824 */ /* 0x000fe200078e00ff */
[----:B------:R-:W-:Y:S01]  /*1c10*/  SHF.L.U32 R57, R57, 0x10, RZ ;  /* 0x0000001039397819 */ /* 0x000fe200000006ff */
[----:B------:R-:W-:Y:S02]  /*1c20*/  FMUL.FTZ R56, R58, R56 ;  /* 0x000000383a387220 */ /* 0x000fe40000410000 */
[----:B------:R-:W-:Y:S01]  /*1c30*/  FMUL.FTZ R45, R15, R45 ;  /* 0x0000002d0f2d7220 */ /* 0x000fe20000410000 */
[----:B------:R-:W-:Y:S01]  /*1c40*/  SHF.L.U32 R15, R40, 0x10, RZ ;  /* 0x00000010280f7819 */ /* 0x000fe200000006ff */
[----:B------:R-:W-:Y:S01]  /*1c50*/  FMUL.FTZ R56, R57, R56 ;  /* 0x0000003839387220 */ /* 0x000fe20000410000 */
[----:B------:R-:W-:Y:S01]  /*1c60*/  SHF.L.U32 R57, R41, 0x10, RZ ;  /* 0x0000001029397819 */ /* 0x000fe200000006ff */
[----:B------:R-:W-:Y:S01]  /*1c70*/  FMUL.FTZ R25, R61, R25 ;  /* 0x000000193d197220 */ /* 0x000fe20000410000 */
[----:B------:R-:W2:Y:S01]  /*1c80*/  LDL.LU R58, [R1+0x1c] ;  /* 0x00001c00013a7983 */ /* 0x000ea20000300800 */
[----:B------:R-:W-:-:S02]  /*1c90*/  FMUL.FTZ R15, R15, R60 ;  /* 0x0000003c0f0f7220 */ /* 0x000fc40000410000 */
[----:B------:R-:W-:Y:S02]  /*1ca0*/  FMUL.FTZ R25, R57, R25 ;  /* 0x0000001939197220 */ /* 0x000fe40000410000 */
[----:B------:R-:W-:-:S04]  /*1cb0*/  FMUL.FTZ R57, R0, R15 ;  /* 0x0000000f00397220 */ /* 0x000fc80000410000 */
[----:B------:R-:W-:Y:S01]  /*1cc0*/  FFMA.FTZ R19, R46, R57, R19 ;  /* 0x000000392e137223 */ /* 0x000fe20000010013 */
[----:B------:R-:W-:-:S04]  /*1cd0*/  FMUL.FTZ R57, R3, R56 ;  /* 0x0000003803397220 */ /* 0x000fc80000410000 */
[----:B------:R-:W-:Y:S01]  /*1ce0*/  FFMA.FTZ R19, R43, R57, R19 ;  /* 0x000000392b137223 */ /* 0x000fe20000010013 */
[C---:B------:R-:W-:Y:S01]  /*1cf0*/  FMUL.FTZ R57, R2.reuse, R25 ;  /* 0x0000001902397220 */ /* 0x040fe20000410000 */
[----:B------:R-:W-:-:S03]  /*1d00*/  FFMA.FTZ R18, R2, R7, R18 ;  /* 0x0000000702127223 */ /* 0x000fc60000010012 */
[----:B------:R-:W-:Y:S01]  /*1d10*/  FFMA.FTZ R19, R14, R57, R19 ;  /* 0x000000390e137223 */ /* 0x000fe20000010013 */
[C---:B------:R-:W-:Y:S01]  /*1d20*/  FMUL.FTZ R57, R4.reuse, R45 ;  /* 0x0000002d04397220 */ /* 0x040fe20000410000 */
[----:B------:R-:W-:Y:S01]  /*1d30*/  FFMA.FTZ R18, R4, R44, R18 ;  /* 0x0000002c04127223 */ /* 0x000fe20000010012 */
[----:B------:R-:W-:Y:S02]  /*1d40*/  FADD.FTZ R44, R27, R44 ;  /* 0x0000002c1b2c7221 */ /* 0x000fe40000010000 */
[C---:B------:R-:W-:Y:S01]  /*1d50*/  FFMA.FTZ R19, R22.reuse, R57, R19 ;  /* 0x0000003916137223 */ /* 0x040fe20000010013 */
[----:B------:R0:W5:Y:S01]  /*1d60*/  LDL.LU R27, [R1+0x38] ;  /* 0x00003800011b7983 */ /* 0x0001620000300800 */
[----:B------:R-:W-:-:S03]  /*1d70*/  FFMA.FTZ R22, R22, R45, R26 ;  /* 0x0000002d16167223 */ /* 0x000fc6000001001a */
[----:B------:R0:W5:Y:S01]  /*1d80*/  LDL.LU R26, [R1+0x34] ;  /* 0x00003400011a7983 */ /* 0x0001620000300800 */
[----:B------:R-:W-:Y:S01]  /*1d90*/  UIADD3 UR7, UP0, UR10, 0x5, URZ ;  /* 0x000000050a077890 */ /* 0x000fe2000ff1e03f */
[----:B------:R-:W1:Y:S03]  /*1da0*/  S2R R61, SR_TID.X ;  /* 0x00000000003d7919 */ /* 0x000e660000002100 */
[----:B------:R-:W-:Y:S02]  /*1db0*/  UIADD3.X UR9, URZ, UR5, URZ, UP0, !UPT ;  /* 0x000000053f097290 */ /* 0x000fe400087fe43f */
[----:B------:R-:W-:Y:S01]  /*1dc0*/  UISETP.GE.U32.AND UP0, UPT, UR7, UR14, UPT ;  /* 0x0000000e0700728c */ /* 0x000fe2000bf06070 */
[----:B------:R-:W-:-:S03]  /*1dd0*/  FFMA.FTZ R18, R0, R15, R18 ;  /* 0x0000000f00127223 */ /* 0x000fc60000010012 */
[----:B------:R-:W-:Y:S01]  /*1de0*/  UISETP.GE.AND.EX UP0, UPT, UR9, UR15, UPT, UP0 ;  /* 0x0000000f0900728c */ /* 0x000fe2000bf06300 */
[----:B------:R-:W-:Y:S01]  /*1df0*/  FFMA.FTZ R18, R3, R56, R18 ;  /* 0x0000003803127223 */ /* 0x000fe20000010012 */
[----:B------:R-:W-:Y:S01]  /*1e00*/  FFMA.FTZ R16, R52, R12, R16 ;  /* 0x0000000c34107223 */ /* 0x000fe20000010010 */
[----:B------:R-:W-:-:S03]  /*1e10*/  FADD.FTZ R17, R12, R17 ;  /* 0x000000110c117221 */ /* 0x000fc60000010000 */
[----:B------:R-:W-:Y:S01]  /*1e20*/  PLOP3.LUT P0, PT, PT, PT, UP0, 0x80, 0x0 ;  /* 0x000000000000781c */ /* 0x000fe20003f0f008 */
[----:B------:R-:W-:Y:S01]  /*1e30*/  FFMA.FTZ R18, R2, R25, R18 ;  /* 0x0000001902127223 */ /* 0x000fe20000010012 */
[----:B------:R-:W-:Y:S01]  /*1e40*/  FFMA.FTZ R20, R51, R11, R20 ;  /* 0x0000000b33147223 */ /* 0x000fe20000010014 */
[----:B------:R-:W-:Y:S01]  /*1e50*/  FFMA.FTZ R16, R50, R10, R16 ;  /* 0x0000000a32107223 */ /* 0x000fe20000010010 */
[----:B------:R-:W-:Y:S01]  /*1e60*/  FADD.FTZ R17, R17, R10 ;  /* 0x0000000a11117221 */ /* 0x000fe20000010000 */
[----:B------:R-:W-:Y:S01]  /*1e70*/  FFMA.FTZ R18, R4, R45, R18 ;  /* 0x0000002d04127223 */ /* 0x000fe20000010012 */
[----:B------:R-:W-:Y:S01]  /*1e80*/  FFMA.FTZ R20, R49, R9, R20 ;  /* 0x0000000931147223 */ /* 0x000fe20000010014 */
[----:B------:R-:W-:Y:S01]  /*1e90*/  FFMA.FTZ R16, R48, R8, R16 ;  /* 0x0000000830107223 */ /* 0x000fe20000010010 */
[----:B------:R-:W-:Y:S02]  /*1ea0*/  FADD.FTZ R17, R17, R8 ;  /* 0x0000000811117221 */ /* 0x000fe40000010000 */
[----:B------:R-:W-:Y:S01]  /*1eb0*/  FFMA.FTZ R20, R47, R7, R20 ;  /* 0x000000072f147223 */ /* 0x000fe20000010014 */
[----:B------:R-:W-:Y:S01]  /*1ec0*/  FFMA.FTZ R16, R46, R15, R16 ;  /* 0x0000000f2e107223 */ /* 0x000fe20000010010 */
[----:B------:R-:W-:-:S02]  /*1ed0*/  FADD.FTZ R17, R17, R15 ;  /* 0x0000000f11117221 */ /* 0x000fc40000010000 */
[----:B------:R-:W-:Y:S01]  /*1ee0*/  FFMA.FTZ R20, R14, R25, R20 ;  /* 0x000000190e147223 */ /* 0x000fe20000010014 */
[----:B-1----:R-:W-:Y:S01]  /*1ef0*/  ISETP.GT.U32.AND P1, PT, R61, 0x3f, PT ;  /* 0x0000003f3d00780c */ /* 0x002fe20003f24070 */
[----:B----4-:R-:W-:-:S04]  /*1f00*/  FADD.FTZ R21, R11, R21 ;  /* 0x000000150b157221 */ /* 0x010fc80000010000 */
[----:B------:R-:W-:-:S04]  /*1f10*/  FADD.FTZ R21, R21, R9 ;  /* 0x0000000915157221 */ /* 0x000fc80000010000 */
[----:B------:R-:W-:-:S04]  /*1f20*/  FADD.FTZ R21, R21, R7 ;  /* 0x0000000715157221 */ /* 0x000fc80000010000 */
[----:B------:R-:W-:Y:S01]  /*1f30*/  FADD.FTZ R21, R21, R25 ;  /* 0x0000001915157221 */ /* 0x000fe20000010000 */
[----:B--2---:R1:W-:Y:S02]  /*1f40*/  STS.64 [R58], R18 ;  /* 0x000000123a007388 */ /* 0x0043e40000000a00 */
[----:B-1----:R-:W-:Y:S01]  /*1f50*/  FADD.FTZ R19, R23, R56 ;  /* 0x0000003817137221 */ /* 0x002fe20000010000 */
[----:B------:R-:W-:Y:S01]  /*1f60*/  FFMA.FTZ R18, R43, R56, R42 ;  /* 0x000000382b127223 */ /* 0x000fe2000001002a */
[----:B------:R-:W-:Y:S01]  /*1f70*/  FADD.FTZ R23, R44, R45 ;  /* 0x0000002d2c177221 */ /* 0x000fe20000010000 */
[----:B------:R-:W-:Y:S06]  /*1f80*/  BAR.SYNC.DEFER_BLOCKING 0x0 ;  /* 0x0000000000007b1d */ /* 0x000fec0000010000 */
[----:B0-----:R-:W-:Y:S05]  /*1f90*/  @!P0 BRA `(.L_x_1311) ;  /* 0x0000000000cc8947 */ /* 0x001fea0003800000 */
[----:B------:R-:W2:Y:S04]  /*1fa0*/  LDL R60, [R1+0x30] ;  /* 0x00003000013c7983 */ /* 0x000ea80000100800 */
[----:B------:R-:W3:Y:S04]  /*1fb0*/  LDL R59, [R1+0x2c] ;  /* 0x00002c00013b7983 */ /* 0x000ee80000100800 */
[----:B------:R-:W4:Y:S04]  /*1fc0*/  LDL R58, [R1+0x28] ;  /* 0x00002800013a7983 */ /* 0x000f280000100800 */
[----:B------:R-:W4:Y:S01]  /*1fd0*/  LDL R57, [R1+0x24] ;  /* 0x0000240001397983 */ /* 0x000f220000100800 */
[----:B------:R-:W0:Y:S01]  /*1fe0*/  S2UR UR10, SR_CgaCtaId ;  /* 0x00000000000a79c3 */ /* 0x000e220000008800 */
[----:B------:R-:W-:Y:S01]  /*1ff0*/  UMOV UR5, 0x400 ;  /* 0x0000040000057882 */ /* 0x000fe20000000000 */
[----:B------:R-:W-:Y:S01]  /*2000*/  SHF.L.U32 R43, R61, 0x1, RZ ;  /* 0x000000013d2b7819 */ /* 0x000fe200000006ff */
[----:B------:R-:W1:Y:S03]  /*2010*/  S2R R45, SR_TID.X ;  /* 0x00000000002d7919 */ /* 0x000e660000002100 */
[----:B------:R-:W-:Y:S01]  /*2020*/  LOP3.LUT R43, R43, 0x18, RZ, 0xc0, !PT ;  /* 0x000000182b2b7812 */ /* 0x000fe200078ec0ff */
[----:B0-----:R-:W-:-:S06]  /*2030*/  ULEA UR5, UR10, UR5, 0x18 ;  /* 0x000000050a057291 */ /* 0x001fcc000f8ec03f */
[----:B------:R-:W-:-:S04]  /*2040*/  LEA R42, R61, UR5, 0x5 ;  /* 0x000000053d2a7c11 */ /* 0x000fc8000f8e28ff */
[----:B------:R-:W-:Y:S02]  /*2050*/  IADD3 R44, R42, R43, RZ ;  /* 0x0000002b2a2c7210 */ /* 0x000fe40007ffe0ff */
[----:B-1----:R-:W-:-:S03]  /*2060*/  SHF.R.S32.HI R56, RZ, 0x1f, R45 ;  /* 0x0000001fff387819 */ /* 0x002fc6000001142d */
[----:B------:R0:W-:Y:S01]  /*2070*/  STS.64 [R44], R16 ;  /* 0x000000102c007388 */ /* 0x0001e20000000a00 */
[----:B------:R-:W-:-:S04]  /*2080*/  LEA.HI R56, R56, R45, RZ, 0x2 ;  /* 0x0000002d38387211 */ /* 0x000fc800078f10ff */
[----:B------:R-:W-:-:S04]  /*2090*/  SHF.R.S32.HI R56, RZ, 0x2, R56 ;  /* 0x00000002ff387819 */ /* 0x000fc80000011438 */
[----:B------:R-:W-:Y:S01]  /*20a0*/  LEA R56, R56, UR5, 0x5 ;  /* 0x0000000538387c11 */ /* 0x000fe2000f8e28ff */
[----:B------:R-:W-:Y:S01]  /*20b0*/  USHF.L.U32 UR5, UR8, 0x6, URZ ;  /* 0x0000000608057899 */ /* 0x000fe2000800063f */
[----:B0-----:R-:W-:-:S03]  /*20c0*/  LOP3.LUT R44, R43, 0x8, RZ, 0x3c, !PT ;  /* 0x000000082b2c7812 */ /* 0x001fc600078e3cff */
[----:B------:R-:W-:Y:S01]  /*20d0*/  ULOP3.LUT UR5, UR5, 0xffffffc0, UR16, 0xe2, !UPT ;  /* 0xffffffc005057892 */ /* 0x000fe2000f8ee210 */
[----:B------:R-:W-:-:S05]  /*20e0*/  IADD3 R44, R42, R44, RZ ;  /* 0x0000002c2a2c7210 */ /* 0x000fca0007ffe0ff */
[----:B------:R0:W-:Y:S02]  /*20f0*/  STS.64 [R44], R18 ;  /* 0x000000122c007388 */ /* 0x0001e40000000a00 */
[C---:B0-----:R-:W-:Y:S02]  /*2100*/  LOP3.LUT R44, R43.reuse, 0x10, RZ, 0x3c, !PT ;  /* 0x000000102b2c7812 */ /* 0x041fe400078e3cff */
[----:B------:R-:W-:Y:S02]  /*2110*/  LOP3.LUT R43, R43, 0x18, RZ, 0x3c, !PT ;  /* 0x000000182b2b7812 */ /* 0x000fe400078e3cff */
[----:B------:R-:W-:-:S03]  /*2120*/  IADD3 R44, R42, R44, RZ ;  /* 0x0000002c2a2c7210 */ /* 0x000fc60007ffe0ff */
[----:B------:R-:W-:Y:S02]  /*2130*/  IMAD.IADD R43, R42, 0x1, R43 ;  /* 0x000000012a2b7824 */ /* 0x000fe400078e022b */
[----:B------:R3:W-:Y:S04]  /*2140*/  STS.64 [R44], R20 ;  /* 0x000000142c007388 */ /* 0x0007e80000000a00 */
[----:B------:R-:W-:Y:S01]  /*2150*/  STS.64 [R43], R22 ;  /* 0x000000162b007388 */ /* 0x000fe20000000a00 */
[-C--:B--2---:R-:W-:Y:S01]  /*2160*/  LEA R42, R60, R56.reuse, 0x3 ;  /* 0x000000383c2a7211 */ /* 0x084fe200078e18ff */
[----:B------:R-:W-:Y:S01]  /*2170*/  BAR.SYNC.DEFER_BLOCKING 0x0 ;  /* 0x0000000000007b1d */ /* 0x000fe20000010000 */
[----:B---3--:R-:W-:-:S05]  /*2180*/  LEA R44, R59, R56, 0x3 ;  /* 0x000000383b2c7211 */ /* 0x008fca00078e18ff */
[----:B------:R-:W0:Y:S04]  /*2190*/  LDS.64 R42, [R42] ;  /* 0x000000002a2a7984 */ /* 0x000e280000000a00 */
[----:B------:R-:W1:Y:S01]  /*21a0*/  LDS.64 R44, [R44+0xa00] ;  /* 0x000a00002c2c7984 */ /* 0x000e620000000a00 */
[----:B0-----:R-:W-:Y:S01]  /*21b0*/  FADD.FTZ R42, RZ, R42 ;  /* 0x0000002aff2a7221 */ /* 0x001fe20000010000 */
[----:B------:R-:W-:-:S03]  /*21c0*/  FADD.FTZ R43, RZ, R43 ;  /* 0x0000002bff2b7221 */ /* 0x000fc60000010000 */
[----:B-1----:R-:W-:Y:S01]  /*21d0*/  FADD.FTZ R44, R42, R44 ;  /* 0x0000002c2a2c7221 */ /* 0x002fe20000010000 */
[----:B----4-:R-:W-:Y:S01]  /*21e0*/  LEA R42, R58, R56, 0x3 ;  /* 0x000000383a2a7211 */ /* 0x010fe200078e18ff */
[----:B------:R-:W-:-:S05]  /*21f0*/  FADD.FTZ R45, R43, R45 ;  /* 0x0000002d2b2d7221 */ /* 0x000fca0000010000 */
[----:B------:R-:W0:Y:S02]  /*2200*/  LDS.64 R42, [R42+0x1400] ;  /* 0x001400002a2a7984 */ /* 0x000e240000000a00 */
[----:B0-----:R-:W-:Y:S01]  /*2210*/  FADD.FTZ R44, R44, R42 ;  /* 0x0000002a2c2c7221 */ /* 0x001fe20000010000 */
[----:B------:R-:W-:Y:S01]  /*2220*/  LEA R42, R57, R56, 0x3 ;  /* 0x00000038392a7211 */ /* 0x000fe200078e18ff */
[----:B------:R-:W-:Y:S01]  /*2230*/  FADD.FTZ R45, R45, R43 ;  /* 0x0000002b2d2d7221 */ /* 0x000fe20000010000 */
[----:B------:R-:W0:Y:S04]  /*2240*/  LDC.64 R56, c[0x0][0x260] ;  /* 0x00009800ff387b82 */ /* 0x000e280000000a00 */
[----:B------:R-:W1:Y:S02]  /*2250*/  LDS.64 R42, [R42+0x1e00] ;  /* 0x001e00002a2a7984 */ /* 0x000e640000000a00 */
[----:B-1----:R-:W-:Y:S01]  /*2260*/  FADD.FTZ R42, R44, R42 ;  /* 0x0000002a2c2a7221 */ /* 0x002fe20000010000 */
[----:B------:R-:W-:Y:S01]  /*2270*/  MOV R44, UR5 ;  /* 0x00000005002c7c02 */ /* 0x000fe20008000f00 */
[----:B------:R-:W-:-:S04]  /*2280*/  FADD.FTZ R43, R45, R43 ;  /* 0x0000002b2d2b7221 */ /* 0x000fc80000010000 */
[----:B------:R-:W-:-:S05]  /*2290*/  IMAD R44, R44, 0x140, R61 ;  /* 0x000001402c2c7824 */ /* 0x000fca00078e023d */
[----:B------:R-:W-:-:S05]  /*22a0*/  SHF.L.U32 R44, R44, 0x1, RZ ;  /* 0x000000012c2c7819 */ /* 0x000fca00000006ff */
[----:B0-----:R-:W-:-:S05]  /*22b0*/  IMAD.WIDE.U32 R44, R44, 0x4, R56 ;  /* 0x000000042c2c7825 */ /* 0x001fca00078e0038 */
[----:B------:R0:W-:Y:S02]  /*22c0*/  STG.E.64 desc[UR12][R44.64+0x14000], R42 ;  /* 0x0140002a2c007986 */ /* 0x0001e4000c101b0c */
.L_x_1311:
[----:B------:R-:W-:Y:S01]  /*22d0*/  BSSY B0, `(.L_x_1312) ;  /* 0x000002f000007945 */ /* 0x000fe20003800000 */
[----:B0-----:R-:W-:Y:S01]  /*22e0*/  IMAD.MOV.U32 R44, RZ, RZ, RZ ;  /* 0x000000ffff2c7224 */ /* 0x001fe200078e00ff */
[----:B------:R-:W-:Y:S02]  /*22f0*/  MOV R42, RZ ;  /* 0x000000ff002a7202 */ /* 0x000fe40000000f00 */
[----:B------:R-:W-:Y:S05]  /*2300*/  @P1 BRA `(.L_x_1313) ;  /* 0x0000000000ac1947 */ /* 0x000fea0003800000 */
[----:B------:R-:W-:Y:S01]  /*2310*/  SHF.R.U32.HI R56, RZ, 0x2, R61 ;  /* 0x00000002ff387819 */ /* 0x000fe2000001163d */
[----:B------:R-:W-:Y:S01]  /*2320*/  HFMA2.MMA R44, -RZ, RZ, 0, 2.384185791015625e-06 ;  /* 0x00000028ff2c7435 */ /* 0x000fe200000001ff */
[----:B------:R-:W-:Y:S02]  /*2330*/  MOV R43, 0x28 ;  /* 0x00000028002b7802 */ /* 0x000fe40000000f00 */
[----:B------:R-:W-:Y:S01]  /*2340*/  SHF.L.U32 R57, R61, 0x3, RZ ;  /* 0x000000033d397819 */ /* 0x000fe200000006ff */
[----:B------:R-:W-:-:S03]  /*2350*/  IMAD R56, R56, 0x14, RZ ;  /* 0x0000001438387824 */ /* 0x000fc600078e02ff */
[----:B------:R-:W-:Y:S02]  /*2360*/  LOP3.LUT R57, R57, 0x18, RZ, 0xc0, !PT ;  /* 0x0000001839397812 */ /* 0x000fe400078ec0ff */
[----:B------:R-:W-:-:S04]  /*2370*/  IADD3 R42, R56, 0x4, RZ ;  /* 0x00000004382a7810 */ /* 0x000fc80007ffe0ff */
[----:B------:R-:W-:-:S05]  /*2380*/  SHF.R.U32.HI R42, RZ, 0x2, R42 ;  /* 0x00000002ff2a7819 */ /* 0x000fca000001162a */
[----:B------:R-:W-:Y:S01]  /*2390*/  IMAD R44, R42, R44, UR6 ;  /* 0x000000062a2c7e24 */ /* 0x000fe2000f8e022c */
[----:B------:R-:W-:-:S03]  /*23a0*/  SHF.R.U32.HI R42, RZ, 0x2, R56 ;  /* 0x00000002ff2a7819 */ /* 0x000fc60000011638 */
[----:B------:R-:W-:Y:S02]  /*23b0*/  IMAD.IADD R44, R57, 0x1, R44 ;  /* 0x00000001392c7824 */ /* 0x000fe400078e022c */
[----:B------:R-:W-:-:S04]  /*23c0*/  IMAD R42, R42, R43, UR6 ;  /* 0x000000062a2a7e24 */ /* 0x000fc8000f8e022b */
[----:B------:R-:W-:Y:S01]  /*23d0*/  LDS.64 R44, [R44] ;  /* 0x000000002c2c7984 */ /* 0x000fe20000000a00 */
[----:B------:R-:W-:-:S06]  /*23e0*/  IADD3 R42, R42, R57, RZ ;  /* 0x000000392a2a7210 */ /* 0x000fcc0007ffe0ff */
[----:B------:R-:W0:Y:S02]  /*23f0*/  LDS.64 R42, [R42] ;  /* 0x000000002a2a7984 */ /* 0x000e240000000a00 */
[----:B0-----:R-:W-:Y:S01]  /*2400*/  FADD.FTZ R43, RZ, R43 ;  /* 0x0000002bff2b7221 */ /* 0x001fe20000010000 */
[----:B------:R-:W-:-:S03]  /*2410*/  FADD.FTZ R42, RZ, R42 ;  /* 0x0000002aff2a7221 */ /* 0x000fc60000010000 */
[----:B------:R-:W-:Y:S01]  /*2420*/  FADD.FTZ R45, R43, R45 ;  /* 0x0000002d2b2d7221 */ /* 0x000fe20000010000 */
[----:B------:R-:W-:Y:S01]  /*2430*/  FADD.FTZ R44, R42, R44 ;  /* 0x0000002c2a2c7221 */ /* 0x000fe20000010000 */
[----:B------:R-:W-:Y:S01]  /*2440*/  HFMA2.MMA R43, -RZ, RZ, 0, 2.384185791015625e-06 ;  /* 0x00000028ff2b7435 */ /* 0x000fe200000001ff */
[----:B------:R-:W-:-:S04]  /*2450*/  IADD3 R42, R56, 0x8, RZ ;  /* 0x00000008382a7810 */ /* 0x000fc80007ffe0ff */
[----:B------:R-:W-:-:S05]  /*2460*/  SHF.R.U32.HI R42, RZ, 0x2, R42 ;  /* 0x00000002ff2a7819 */ /* 0x000fca000001162a */
[----:B------:R-:W-:-:S05]  /*2470*/  IMAD R42, R42, R43, UR6 ;  /* 0x000000062a2a7e24 */ /* 0x000fca000f8e022b */
[----:B------:R-:W-:-:S06]  /*2480*/  IADD3 R42, R57, R42, RZ ;  /* 0x0000002a392a7210 */ /* 0x000fcc0007ffe0ff */
[----:B------:R-:W0:Y:S02]  /*2490*/  LDS.64 R42, [R42] ;  /* 0x000000002a2a7984 */ /* 0x000e240000000a00 */
[----:B0-----:R-:W-:Y:S01]  /*24a0*/  FADD.FTZ R44, R44, R42 ;  /* 0x0000002a2c2c7221 */ /* 0x001fe20000010000 */
[C---:B------:R-:W-:Y:S01]  /*24b0*/  IADD3 R42, R56.reuse, 0xc, RZ ;  /* 0x0000000c382a7810 */ /* 0x040fe20007ffe0ff */
[----:B------:R-:W-:Y:S01]  /*24c0*/  FADD.FTZ R45, R45, R43 ;  /* 0x0000002b2d2d7221 */ /* 0x000fe20000010000 */
[----:B------:R-:W-:Y:S01]  /*24d0*/  MOV R43, 0x28 ;  /* 0x00000028002b7802 */ /* 0x000fe20000000f00 */
[----:B------:R-:W-:Y:S01]  /*24e0*/  VIADD R56, R56, 0x10 ;  /* 0x0000001038387836 */ /* 0x000fe20000000000 */
[----:B------:R-:W-:-:S04]  /*24f0*/  SHF.R.U32.HI R42, RZ, 0x2, R42 ;  /* 0x00000002ff2a7819 */ /* 0x000fc8000001162a */
[----:B------:R-:W-:Y:S01]  /*2500*/  SHF.R.U32.HI R56, RZ, 0x2, R56 ;  /* 0x00000002ff387819 */ /* 0x000fe20000011638 */
[----:B------:R-:W-:-:S05]  /*2510*/  IMAD R42, R42, R43, UR6 ;  /* 0x000000062a2a7e24 */ /* 0x000fca000f8e022b */
[----:B------:R-:W-:-:S06]  /*2520*/  IADD3 R42, R57, R42, RZ ;  /* 0x0000002a392a7210 */ /* 0x000fcc0007ffe0ff */
[----:B------:R-:W0:Y:S02]  /*2530*/  LDS.64 R42, [R42] ;  /* 0x000000002a2a7984 */ /* 0x000e240000000a00 */
[----:B0-----:R-:W-:Y:S01]  /*2540*/  FADD.FTZ R44, R44, R42 ;  /* 0x0000002a2c2c7221 */ /* 0x001fe20000010000 */
[----:B------:R-:W-:Y:S01]  /*2550*/  HFMA2.MMA R42, -RZ, RZ, 0, 2.384185791015625e-06 ;  /* 0x00000028ff2a7435 */ /* 0x000fe200000001ff */
[----:B------:R-:W-:-:S09]  /*2560*/  FADD.FTZ R45, R45, R43 ;  /* 0x0000002b2d2d7221 */ /* 0x000fd20000010000 */
[----:B------:R-:W-:-:S05]  /*2570*/  IMAD R56, R56, R42, UR6 ;  /* 0x0000000638387e24 */ /* 0x000fca000f8e022a */
[----:B------:R-:W-:-:S06]  /*2580*/  IADD3 R42, R57, R56, RZ ;  /* 0x00000038392a7210 */ /* 0x000fcc0007ffe0ff */
[----:B------:R-:W0:Y:S02]  /*2590*/  LDS.64 R42, [R42] ;  /* 0x000000002a2a7984 */ /* 0x000e240000000a00 */
[----:B0-----:R-:W-:Y:S01]  /*25a0*/  FADD.FTZ R44, R44, R42 ;  /* 0x0000002a2c2c7221 */ /* 0x001fe20000010000 */
[----:B------:R-:W-:-:S07]  /*25b0*/  FADD.FTZ R42, R45, R43 ;  /* 0x0000002b2d2a7221 */ /* 0x000fce0000010000 */
.L_x_1313:
[----:B------:R-:W-:Y:S05]  /*25c0*/  BSYNC B0 ;  /* 0x0000000000007941 */ /* 0x000fea0003800000 */
.L_x_1312:
[----:B------:R-:W0:Y:S01]  /*25d0*/  SHFL.BFLY PT, R45, R44, 0x2, 0x1f ;  /* 0x0c401f002c2d7f89 */ /* 0x000e2200000e0000 */
[----:B------:R-:W-:Y:S01]  /*25e0*/  LOP3.LUT P1, RZ, R61, 0xffffffc3, RZ, 0xc0, !PT ;  /* 0xffffffc33dff7812 */ /* 0x000fe2000782c0ff */
[----:B------:R-:W-:Y:S01]  /*25f0*/  BSSY B0, `(.L_x_1314) ;  /* 0x0000017000007945 */ /* 0x000fe20003800000 */
[----:B-----5:R-:W-:Y:S01]  /*2600*/  PRMT R58, R26, 0x7632, R58 ;  /* 0x000076321a3a7816 */ /* 0x020fe2000000003a */
        /* <DEDUP_REMOVED lines=12> */
[----:B------:R-:W-:Y:S01]  /*26d0*/  MOV R42, UR16 ;  /* 0x00000010002a7c02 */ /* 0x000fe20008000f00 */
        /* <DEDUP_REMOVED lines=8> */
.L_x_1315:
[----:B------:R-:W-:Y:S05]  /*2760*/  BSYNC B0 ;  /* 0x0000000000007941 */ /* 0x000fea0003800000 */
.L_x_1314:
        /* <DEDUP_REMOVED lines=31> */
.L_x_1318:
[----:B------:R-:W2:Y:S04]  /*2960*/  LD.E.STRONG.GPU R29, desc[UR12][R26.64] ;  /* 0x0000000c1a1d7980 */ /* 0x000ea8000c10f900 */
[----:B--2---:R-:W-:Y:S01]  /*2970*/  CCTL.IVALL ;  /* 0x00000000ff00798f */ /* 0x004fe20002000000 */
[----:B------:R-:W-:Y:S05]  /*2980*/  YIELD ;  /* 0x0000000000007946 */ /* 0x000fea0003800000 */
[----:B-----5:R-:W-:-:S04]  /*2990*/  LOP3.LUT R29, R29, R28, RZ, 0x3c, !PT ;  /* 0x0000001c1d1d7212 */ /* 0x020fc800078e3cff */
[----:B------:R-:W-:-:S13]  /*29a0*/  ISETP.GT.AND P1, PT, R29, -0x1, PT ;  /* 0xffffffff1d00780c */ /* 0x000fda0003f24270 */
[----:B------:R-:W-:Y:S05]  /*29b0*/  @P1 BRA `(.L_x_1318) ;  /* 0xfffffffc00e81947 */ /* 0x000fea000383ffff */
.L_x_1317:
[----:B------:R-:W-:Y:S05]  /*29c0*/  WARPSYNC.ALL ;  /* 0x0000000000007948 */ /* 0x000fea0003800000 */
[----:B------:R-:W-:Y:S06]  /*29d0*/  BAR.SYNC.DEFER_BLOCKING 0x0 ;  /* 0x0000000000007b1d */ /* 0x000fec0000010000 */
[----:B------:R-:W-:Y:S05]  /*29e0*/  BRA `(.L_x_1319) ;  /* 0x0000000000647947 */ /* 0x000fea0003800000 */
.L_x_1316:
        /* <DEDUP_REMOVED lines=17> */
.L_x_1321:
[----:B------:R-:W2:Y:S04]  /*2b00*/  LD.E.STRONG.GPU R29, desc[UR12][R26.64] ;  /* 0x0000000c1a1d7980 */ /* 0x000ea8000c10f900 */
[----:B--2---:R-:W-:Y:S01]  /*2b10*/  CCTL.IVALL ;  /* 0x00000000ff00798f */ /* 0x004fe20002000000 */
[----:B------:R-:W-:Y:S05]  /*2b20*/  YIELD ;  /* 0x0000000000007946 */ /* 0x000fea0003800000 */
[----:B-----5:R-:W-:-:S04]  /*2b30*/  LOP3.LUT R29, R29, R28, RZ, 0x3c, !PT ;  /* 0x0000001c1d1d7212 */ /* 0x020fc800078e3cff */
[----:B------:R-:W-:-:S13]  /*2b40*/  ISETP.GT.AND P1, PT, R29, -0x1, PT ;  /* 0xffffffff1d00780c */ /* 0x000fda0003f24270 */
[----:B------:R-:W-:Y:S05]  /*2b50*/  @P1 BRA `(.L_x_1321) ;  /* 0xfffffffc00e81947 */ /* 0x000fea000383ffff */
.L_x_1320:
[----:B------:R-:W-:Y:S05]  /*2b60*/  WARPSYNC.ALL ;  /* 0x0000000000007948 */ /* 0x000fea0003800000 */
[----:B------:R-:W-:Y:S06]  /*2b70*/  BAR.SYNC.DEFER_BLOCKING 0x0 ;  /* 0x0000000000007b1d */ /* 0x000fec0000010000 */
.L_x_1319:
[----:B------:R-:W1:Y:S01]  /*2b80*/  S2R R29, SR_TID.X ;  /* 0x00000000001d7919 */ /* 0x000e620000002100 */
[----:B------:R-:W-:Y:S01]  /*2b90*/  BSSY B0, `(.L_x_1322) ;  /* 0x0000022000007945 */ /* 0x000fe20003800000 */
[----:B------:R-:W-:Y:S01]  /*2ba0*/  HFMA2.MMA R28, -RZ, RZ, 0, 0 ;  /* 0x00000000ff1c7435 */ /* 0x000fe200000001ff */
[----:B0-----:R-:W-:Y:S01]  /*2bb0*/  IMAD.MOV.U32 R27, RZ, RZ, RZ ;  /* 0x000000ffff1b7224 */ /* 0x001fe200078e00ff */
[----:B-1----:R-:W-:-:S13]  /*2bc0*/  ISETP.GT.U32.AND P1, PT, R29, 0xff, PT ;  /* 0x000000ff1d00780c */ /* 0x002fda0003f24070 */
[----:B------:R-:W-:Y:S05]  /*2bd0*/  @P1 BRA `(.L_x_1323) ;  /* 0x0000000000741947 */ /* 0x000fea0003800000 */
[----:B------:R-:W-:Y:S01]  /*2be0*/  ULDC UR5, c[0x0][0x10] ;  /* 0x0000040000057ab9 */ /* 0x000fe20000000800 */
[----:B------:R-:W0:Y:S01]  /*2bf0*/  LDC.64 R60, c[0x0][0x260] ;  /* 0x00009800ff3c7b82 */ /* 0x000e220000000a00 */
[----:B------:R-:W-:Y:S01]  /*2c00*/  UIMAD UR5, UR5, UR4, UR8 ;  /* 0x00000004050572a4 */ /* 0x000fe2000f8e0208 */
[----:B------:R-:W-:-:S04]  /*2c10*/  SHF.L.U32 R27, R29, 0x2, RZ ;  /* 0x000000021d1b7819 */ /* 0x000fc800000006ff */
[----:B------:R-:W-:Y:S02]  /*2c20*/  LOP3.LUT R27, R27, 0x7fffffc0, RZ, 0xc0, !PT ;  /* 0x7fffffc01b1b7812 */ /* 0x000fe400078ec0ff */
[----:B------:R-:W-:-:S04]  /*2c30*/  MOV R26, UR5 ;  /* 0x00000005001a7c02 */ /* 0x000fc80008000f00 */
[----:B------:R-:W-:Y:S02]  /*2c40*/  LEA R26, R26, R27, 0xa ;  /* 0x0000001b1a1a7211 */ /* 0x000fe400078e50ff */
[----:B------:R-:W-:-:S04]  /*2c50*/  LOP3.LUT R27, R29, 0xf, RZ, 0xc0, !PT ;  /* 0x0000000f1d1b7812 */ /* 0x000fc800078ec0ff */
[----:B------:R-:W-:-:S04]  /*2c60*/  IADD3 R26, R26, R27, RZ ;  /* 0x0000001b1a1a7210 */ /* 0x000fc80007ffe0ff */
[----:B------:R-:W-:-:S05]  /*2c70*/  SHF.L.U32 R30, R26, 0x1, RZ ;  /* 0x000000011a1e7819 */ /* 0x000fca00000006ff */
[C---:B------:R-:W-:Y:S02]  /*2c80*/  VIADD R28, R30.reuse, 0x20 ;  /* 0x000000201e1c7836 */ /* 0x040fe40000000000 */
[C---:B0-----:R-:W-:Y:S01]  /*2c90*/  IMAD.WIDE.U32 R26, R30.reuse, 0x4, R60 ;  /* 0x000000041e1a7825 */ /* 0x041fe200078e003c */
        /* <DEDUP_REMOVED lines=17> */
.L_x_1323:
[----:B------:R-:W-:Y:S05]  /*2db0*/  BSYNC B0 ;  /* 0x0000000000007941 */ /* 0x000fea0003800000 */
.L_x_1322:
        /* <DEDUP_REMOVED lines=14> */
[----:B0-----:R-:W-:-:S02]  /*2ea0*/  FADD.FTZ R27, R27, R26 ;  /* 0x0000001a1b1b7221 */ /* 0x001fc40000010000 */
[----:B------:R-:W0:Y:S02]  /*2eb0*/  SHFL.BFLY PT, R26, R28, 0x1, 0x1f ;  /* 0x0c201f001c1a7f89 */ /* 0x000e2400000e0000 */
[----:B0-----:R-:W-:Y:S02]  /*2ec0*/  FADD.FTZ R26, R28, R26 ;  /* 0x0000001a1c1a7221 */ /* 0x001fe40000010000 */
[----:B------:R-:W0:Y:S02]  /*2ed0*/  SHFL.BFLY PT, R28, R27, 0x1, 0x1f ;  /* 0x0c201f001b1c7f89 */ /* 0x000e2400000e0000 */
[----:B0-----:R-:W-:Y:S01]  /*2ee0*/  FADD.FTZ R27, R27, R28 ;  /* 0x0000001c1b1b7221 */ /* 0x001fe20000010000 */
        /* <DEDUP_REMOVED lines=10> */
.L_x_1325:
[----:B------:R-:W-:Y:S05]  /*2f90*/  BSYNC B0 ;  /* 0x0000000000007941 */ /* 0x000fea0003800000 */
.L_x_1324:
[----:B------:R-:W2:Y:S01]  /*2fa0*/  LDL R30, [R1+0x20] ;  /* 0x00002000011e7983 */ /* 0x000ea20000100800 */
[----:B------:R-:W-:Y:S01]  /*2fb0*/  SHF.L.U32 R58, R58, 0x10, RZ ;  /* 0x000000103a3a7819 */ /* 0x000fe200000006ff */
[----:B------:R-:W1:Y:S01]  /*2fc0*/  S2UR UR10, SR_CgaCtaId ;  /* 0x00000000000a79c3 */ /* 0x000e620000008800 */
[----:B------:R-:W-:Y:S01]  /*2fd0*/  UMOV UR5, 0x400 ;  /* 0x0000040000057882 */ /* 0x000fe20000000000 */
[----:B------:R-:W-:Y:S01]  /*2fe0*/  SHF.L.U32 R34, R34, 0x10, RZ ;  /* 0x0000001022227819 */ /* 0x000fe200000006ff */
[----:B------:R-:W-:Y:S01]  /*2ff0*/  UIADD3 UR5, UR5, 0x3480, URZ ;  /* 0x0000348005057890 */ /* 0x000fe2000fffe03f */
[----:B0-----:R-:W-:Y:S01]  /*3000*/  FADD.FTZ R28, -R24, R58 ;  /* 0x0000003a181c7221 */ /* 0x001fe20000010100 */
[----:B------:R-:W-:Y:S02]  /*3010*/  SHF.L.U32 R59, R59, 0x10, RZ ;  /* 0x000000103b3b7819 */ /* 0x000fe400000006ff */
[----:B------:R-:W-:Y:S01]  /*3020*/  SHF.L.U32 R56, R56, 0x10, RZ ;  /* 0x0000001038387819 */ /* 0x000fe200000006ff */
[----:B------:R-:W-:Y:S01]  /*3030*/  FMUL.FTZ R28, R13, R28 ;  /* 0x0000001c0d1c7220 */ /* 0x000fe20000410000 */
[----:B------:R-:W-:Y:S01]  /*3040*/  SHF.L.U32 R45, R45, 0x10, RZ ;  /* 0x000000102d2d7819 */ /* 0x000fe200000006ff */
[----:B------:R-:W-:Y:S02]  /*3050*/  BAR.SYNC.DEFER_BLOCKING 0x0 ;  /* 0x0000000000007b1d */ /* 0x000fe40000010000 */
[----:B------:R-:W-:-:S04]  /*3060*/  FFMA.FTZ R26, R3, R28, R5 ;  /* 0x0000001c031a7223 */ /* 0x000fc80000010005 */
[----:B------:R-:W-:Y:S01]  /*3070*/  FMUL.FTZ R27, R26, -1.4426950216293334961 ;  /* 0xbfb8aa3b1a1b7820 */ /* 0x000fe20000410000 */
[----:B------:R-:W-:Y:S02]  /*3080*/  SHF.L.U32 R42, R42, 0x10, RZ ;  /* 0x000000102a2a7819 */ /* 0x000fe400000006ff */
[----:B------:R-:W-:Y:S02]  /*3090*/  SHF.L.U32 R35, R35, 0x10, RZ ;  /* 0x0000001023237819 */ /* 0x000fe400000006ff */
[----:B------:R-:W-:Y:S01]  /*30a0*/  SHF.L.U32 R36, R36, 0x10, RZ ;  /* 0x0000001024247819 */ /* 0x000fe200000006ff */
[----:B------:R-:W0:Y:S01]  /*30b0*/  MUFU.EX2 R27, R27 ;  /* 0x0000001b001b7308 */ /* 0x000e220000000800 */
[----:B------:R-:W-:Y:S01]  /*30c0*/  IMAD.U32 R38, R38, 0x10000, RZ ;  /* 0x0001000026267824 */ /* 0x000fe200078e00ff */
[----:B-1----:R-:W-:Y:S01]  /*30d0*/  ULEA UR5, UR10, UR5, 0x18 ;  /* 0x000000050a057291 */ /* 0x002fe2000f8ec03f */
[----:B------:R-:W-:Y:S01]  /*30e0*/  SHF.L.U32 R39, R39, 0x10, RZ ;  /* 0x0000001027277819 */ /* 0x000fe200000006ff */
[----:B------:R-:W3:Y:S01]  /*30f0*/  LDL.LU R61, [R1+0x18] ;  /* 0x00001800013d7983 */ /* 0x000ee20000300800 */
[----:B0-----:R-:W-:Y:S01]  /*3100*/  FADD.FTZ R27, R27, 1 ;  /* 0x3f8000001b1b7421 */ /* 0x001fe20000010000 */
[C---:B------:R-:W-:Y:S01]  /*3110*/  FADD.FTZ R42, -R24.reuse, R42 ;  /* 0x0000002a182a7221 */ /* 0x040fe20000010100 */
[C---:B------:R-:W-:Y:S01]  /*3120*/  FADD.FTZ R35, -R24.reuse, R35 ;  /* 0x0000002318237221 */ /* 0x040fe20000010100 */
[----:B------:R-:W-:Y:S01]  /*3130*/  FADD.FTZ R38, -R24, R38 ;  /* 0x0000002618267221 */ /* 0x000fe20000010100 */
[----:B------:R-:W-:Y:S01]  /*3140*/  SHF.L.U32 R37, R37, 0x10, RZ ;  /* 0x0000001025257819 */ /* 0x000fe200000006ff */
[----:B------:R-:W4:Y:S01]  /*3150*/  LDL.LU R60, [R1+0xc] ;  /* 0x00000c00013c7983 */ /* 0x000f220000300800 */
[----:B------:R-:W0:Y:S01]  /*3160*/  MUFU.RCP R27, R27 ;  /* 0x0000001b001b7308 */ /* 0x000e220000001000 */
[----:B------:R-:W-:Y:S01]  /*3170*/  SHF.L.U32 R43, R43, 0x10, RZ ;  /* 0x000000102b2b7819 */ /* 0x000fe200000006ff */
[----:B------:R-:W-:Y:S01]  /*3180*/  IMAD.U32 R57, R57, 0x10000, RZ ;  /* 0x0001000039397824 */ /* 0x000fe200078e00ff */
[----:B------:R-:W5:Y:S01]  /*3190*/  LDL.LU R58, [R1+0x10] ;  /* 0x00001000013a7983 */ /* 0x000f620000300800 */
[----:B------:R-:W-:Y:S01]  /*31a0*/  SHF.L.U32 R44, R44, 0x10, RZ ;  /* 0x000000102c2c7819 */ /* 0x000fe200000006ff */
[----:B------:R-:W-:Y:S01]  /*31b0*/  ULDC.64 UR10, c[0x0][0x210] ;  /* 0x00008400000a7ab9 */ /* 0x000fe20000000a00 */
[----:B0-----:R-:W-:-:S04]  /*31c0*/  FADD.FTZ R29, -R27, 1 ;  /* 0x3f8000001b1d7421 */ /* 0x001fc80000010100 */
[----:B------:R-:W-:-:S04]  /*31d0*/  FFMA.FTZ R29, R26, R29, 1 ;  /* 0x3f8000001a1d7423 */ /* 0x000fc8000001001d */
[----:B------:R-:W-:-:S04]  /*31e0*/  FMUL.FTZ R29, R27, R29 ;  /* 0x0000001d1b1d7220 */ /* 0x000fc80000410000 */
[----:B------:R-:W-:Y:S01]  /*31f0*/  FMUL.FTZ R29, R34, R29 ;  /* 0x0000001d221d7220 */ /* 0x000fe20000410000 */
[----:B--2---:R-:W-:-:S06]  /*3200*/  LEA R26, R30, UR5, 0x3 ;  /* 0x000000051e1a7c11 */ /* 0x004fcc000f8e18ff */
[----:B------:R-:W0:Y:S02]  /*3210*/  LDS.64 R26, [R26] ;  /* 0x000000001a1a7984 */ /* 0x000e240000000a00 */
[--C-:B0-----:R-:W-:Y:S01]  /*3220*/  FFMA.FTZ R11, R2, R11, -R26.reuse ;  /* 0x0000000b020b7223 */ /* 0x101fe2000001081a */
[--C-:B------:R-:W-:Y:S01]  /*3230*/  FFMA.FTZ R12, R0, R12, -R26.reuse ;  /* 0x0000000c000c7223 */ /* 0x100fe2000001081a */
[----:B------:R-:W-:Y:S02]  /*3240*/  FFMA.FTZ R29, R3, R29, -R26 ;  /* 0x0000001d031d7223 */ /* 0x000fe4000001081a */
[-C--:B------:R-:W-:Y:S01]  /*3250*/  FFMA.FTZ R51, R51, -R27.reuse, R11 ;  /* 0x8000001b33337223 */ /* 0x080fe2000001000b */
[----:B------:R-:W-:Y:S01]  /*3260*/  FADD.FTZ R11, -R24, R59 ;  /* 0x0000003b180b7221 */ /* 0x000fe20000010100 */
[----:B------:R-:W-:Y:S01]  /*3270*/  FFMA.FTZ R12, R52, -R27, R12 ;  /* 0x8000001b340c7223 */ /* 0x000fe2000001000c */
[----:B------:R-:W-:Y:S01]  /*3280*/  FFMA.FTZ R29, -R27, R28, R29 ;  /* 0x0000001c1b1d7223 */ /* 0x000fe2000001011d */
[--C-:B------:R-:W-:Y:S01]  /*3290*/  FFMA.FTZ R10, R0, R10, -R26.reuse ;  /* 0x0000000a000a7223 */ /* 0x100fe2000001081a */
[C---:B------:R-:W-:Y:S01]  /*32a0*/  FMUL.FTZ R11, R13.reuse, R11 ;  /* 0x0000000b0d0b7220 */ /* 0x040fe20000410000 */
[C---:B------:R-:W-:Y:S01]  /*32b0*/  FMUL.FTZ R12, R13.reuse, R12 ;  /* 0x0000000c0d0c7220 */ /* 0x040fe20000410000 */
[----:B------:R-:W-:Y:S01]  /*32c0*/  FMUL.FTZ R29, R13, R29 ;  /* 0x0000001d0d1d7220 */ /* 0x000fe20000410000 */
[----:B------:R-:W-:Y:S01]  /*32d0*/  FFMA.FTZ R9, R2, R9, -R26 ;  /* 0x0000000902097223 */ /* 0x000fe2000001081a */
[----:B------:R-:W-:Y:S01]  /*32e0*/  FFMA.FTZ R28, R4, R11, R6 ;  /* 0x0000000b041c7223 */ /* 0x000fe20000010006 */
[----:B------:R-:W-:Y:S01]  /*32f0*/  SHF.L.U32 R40, R40, 0x10, RZ ;  /* 0x0000001028287819 */ /* 0x000fe200000006ff */
[----:B------:R-:W2:Y:S01]  /*3300*/  LDL.LU R52, [R1+0x14] ;  /* 0x0000140001347983 */ /* 0x000ea20000300800 */
[----:B------:R-:W-:Y:S01]  /*3310*/  F2FP.BF16.F32.PACK_AB R12, R29, R12 ;  /* 0x0000000c1d0c723e */ /* 0x000fe200000010ff */
[----:B------:R-:W-:-:S06]  /*3320*/  FMUL.FTZ R29, R28, -1.4426950216293334961 ;  /* 0xbfb8aa3b1c1d7820 */ /* 0x000fcc0000410000 */
[----:B------:R-:W0:Y:S02]  /*3330*/  MUFU.EX2 R29, R29 ;  /* 0x0000001d001d7308 */ /* 0x000e240000000800 */
[----:B0-----:R-:W-:-:S06]  /*3340*/  FADD.FTZ R29, R29, 1 ;  /* 0x3f8000001d1d7421 */ /* 0x001fcc0000010000 */
[----:B------:R-:W0:Y:S02]  /*3350*/  MUFU.RCP R29, R29 ;  /* 0x0000001d001d7308 */ /* 0x000e240000001000 */
[----:B0-----:R-:W-:-:S04]  /*3360*/  FADD.FTZ R30, -R29, 1 ;  /* 0x3f8000001d1e7421 */ /* 0x001fc80000010100 */
[----:B------:R-:W-:-:S04]  /*3370*/  FFMA.FTZ R30, R28, R30, 1 ;  /* 0x3f8000001c1e7423 */ /* 0x000fc8000001001e */
[----:B------:R-:W-:Y:S01]  /*3380*/  FMUL.FTZ R28, R29, R30 ;  /* 0x0000001e1d1c7220 */ /* 0x000fe20000410000 */
[----:B------:R-:W-:-:S04]  /*3390*/  FADD.FTZ R30, -R24, R56 ;  /* 0x00000038181e7221 */ /* 0x000fc80000010100 */
[----:B------:R-:W-:-:S04]  /*33a0*/  FMUL.FTZ R30, R13, R30 ;  /* 0x0000001e0d1e7220 */ /* 0x000fc80000410000 */
[----:B------:R-:W-:-:S04]  /*33b0*/  FFMA.FTZ R29, R3, R30, R5 ;  /* 0x0000001e031d7223 */ /* 0x000fc80000010005 */
[----:B------:R-:W-:-:S06]  /*33c0*/  FMUL.FTZ R31, R29, -1.4426950216293334961 ;  /* 0xbfb8aa3b1d1f7820 */ /* 0x000fcc0000410000 */
[----:B------:R-:W0:Y:S02]  /*33d0*/  MUFU.EX2 R31, R31 ;  /* 0x0000001f001f7308 */ /* 0x000e240000000800 */
[----:B0-----:R-:W-:-:S06]  /*33e0*/  FADD.FTZ R31, R31, 1 ;  /* 0x3f8000001f1f7421 */ /* 0x001fcc0000010000 */
[----:B------:R-:W0:Y:S01]  /*33f0*/  MUFU.RCP R31, R31 ;  /* 0x0000001f001f7308 */ /* 0x000e220000001000 */
[----:B------:R-:W-:Y:S01]  /*3400*/  FFMA.FTZ R50, R50, -R27, R10 ;  /* 0x8000001b32327223 */ /* 0x000fe2000001000a */
[----:B------:R-:W-:-:S04]  /*3410*/  FADD.FTZ R10, -R24, R45 ;  /* 0x0000002d180a7221 */ /* 0x000fc80000010100 */
[----:B------:R-:W-:Y:S01]  /*3420*/  FMUL.FTZ R10, R13, R10 ;  /* 0x0000000a0d0a7220 */ /* 0x000fe20000410000 */
[----:B0-----:R-:W-:-:S04]  /*3430*/  FADD.FTZ R32, -R31, 1 ;  /* 0x3f8000001f207421 */ /* 0x001fc80000010100 */
[----:B------:R-:W-:Y:S01]  /*3440*/  FFMA.FTZ R32, R29, R32, 1 ;  /* 0x3f8000001d207423 */ /* 0x000fe20000010020 */
[----:B------:R-:W-:-:S03]  /*3450*/  FFMA.FTZ R29, R4, R10, R6 ;  /* 0x0000000a041d7223 */ /* 0x000fc60000010006 */
[----:B------:R-:W-:Y:S01]  /*3460*/  FMUL.FTZ R31, R31, R32 ;  /* 0x000000201f1f7220 */ /* 0x000fe20000410000 */
[----:B------:R-:W-:-:S06]  /*3470*/  FMUL.FTZ R32, R29, -1.4426950216293334961 ;  /* 0xbfb8aa3b1d207820 */ /* 0x000fcc0000410000 */
[----:B------:R-:W0:Y:S02]  /*3480*/  MUFU.EX2 R32, R32 ;  /* 0x0000002000207308 */ /* 0x000e240000000800 */
[----:B0-----:R-:W-:-:S06]  /*3490*/  FADD.FTZ R32, R32, 1 ;  /* 0x3f80000020207421 */ /* 0x001fcc0000010000 */
[----:B------:R-:W0:Y:S02]  /*34a0*/  MUFU.RCP R32, R32 ;  /* 0x0000002000207308 */ /* 0x000e240000001000 */
[----:B0-----:R-:W-:-:S04]  /*34b0*/  FADD.FTZ R33, -R32, 1 ;  /* 0x3f80000020217421 */ /* 0x001fc80000010100 */
[----:B------:R-:W-:Y:S01]  /*34c0*/  FFMA.FTZ R33, R29, R33, 1 ;  /* 0x3f8000001d217423 */ /* 0x000fe20000010021 */
[----:B------:R-:W-:-:S03]  /*34d0*/  FMUL.FTZ R29, R13, R42 ;  /* 0x0000002a0d1d7220 */ /* 0x000fc60000410000 */
[----:B------:R-:W-:Y:S01]  /*34e0*/  FMUL.FTZ R32, R32, R33 ;  /* 0x0000002120207220 */ /* 0x000fe20000410000 */
[----:B------:R-:W-:-:S04]  /*34f0*/  FFMA.FTZ R33, R3, R29, R5 ;  /* 0x0000001d03217223 */ /* 0x000fc80000010005 */
[----:B------:R-:W-:-:S06]  /*3500*/  FMUL.FTZ R34, R33, -1.4426950216293334961 ;  /* 0xbfb8aa3b21227820 */ /* 0x000fcc0000410000 */
[----:B------:R-:W0:Y:S02]  /*3510*/  MUFU.EX2 R34, R34 ;  /* 0x0000002200227308 */ /* 0x000e240000000800 */
[----:B0-----:R-:W-:-:S06]  /*3520*/  FADD.FTZ R34, R34, 1 ;  /* 0x3f80000022227421 */ /* 0x001fcc0000010000 */
[----:B------:R-:W0:Y:S02]  /*3530*/  MUFU.RCP R34, R34 ;  /* 0x0000002200227308 */ /* 0x000e240000001000 */
[----:B0-----:R-:W-:-:S04]  /*3540*/  FADD.FTZ R42, -R34, 1 ;  /* 0x3f800000222a7421 */ /* 0x001fc80000010100 */
[----:B------:R-:W-:Y:S01]  /*3550*/  FFMA.FTZ R42, R33, R42, 1 ;  /* 0x3f800000212a7423 */ /* 0x000fe2000001002a */
[----:B------:R-:W-:-:S04]  /*3560*/  FMUL.FTZ R33, R13, R35 ;  /* 0x000000230d217220 */ /* 0x000fc80000410000 */
[----:B------:R-:W-:Y:S01]  /*3570*/  FFMA.FTZ R35, R4, R33, R6 ;  /* 0x0000002104237223 */ /* 0x000fe20000010006 */
[----:B------:R-:W-:-:S03]  /*3580*/  FMUL.FTZ R34, R34, R42 ;  /* 0x0000002a22227220 */ /* 0x000fc60000410000 */
[----:B------:R-:W-:-:S06]  /*3590*/  FMUL.FTZ R42, R35, -1.4426950216293334961 ;  /* 0xbfb8aa3b232a7820 */ /* 0x000fcc0000410000 */
[----:B------:R-:W0:Y:S02]  /*35a0*/  MUFU.EX2 R42, R42 ;  /* 0x0000002a002a7308 */ /* 0x000e240000000800 */
[----:B0-----:R-:W-:-:S06]  /*35b0*/  FADD.FTZ R42, R42, 1 ;  /* 0x3f8000002a2a7421 */ /* 0x001fcc0000010000 */
[----:B------:R-:W0:Y:S01]  /*35c0*/  MUFU.RCP R42, R42 ;  /* 0x0000002a002a7308 */ /* 0x000e220000001000 */
[----:B------:R-:W-:Y:S01]  /*35d0*/  FMUL.FTZ R34, R36, R34 ;  /* 0x0000002224227220 */ /* 0x000fe20000410000 */
        /* <DEDUP_REMOVED lines=8> */
[----:B------:R-:W0:Y:S01]  /*3660*/  MUFU.RCP R38, R38 ;  /* 0x0000002600267308 */ /* 0x000e220000001000 */
[----:B------:R-:W-:Y:S01]  /*3670*/  FADD.FTZ R24, -R24, R39 ;  /* 0x0000002718187221 */ /* 0x000fe20000010100 */
[----:B------:R-:W-:-:S03]  /*3680*/  FMUL.FTZ R42, R37, R42 ;  /* 0x0000002a252a7220 */ /* 0x000fc60000410000 */
[----:B------:R-:W-:Y:S01]  /*3690*/  FMUL.FTZ R24, R13, R24 ;  /* 0x000000180d187220 */ /* 0x000fe20000410000 */
[----:B0-----:R-:W-:-:S04]  /*36a0*/  FADD.FTZ R37, -R38, 1 ;  /* 0x3f80000026257421 */ /* 0x001fc80000010100 */
[----:B------:R-:W-:Y:S01]  /*36b0*/  FFMA.FTZ R37, R36, R37, 1 ;  /* 0x3f80000024257423 */ /* 0x000fe20000010025 */
[----:B------:R-:W-:-:S04]  /*36c0*/  FFMA.FTZ R36, R4, R24, R6 ;  /* 0x0000001804247223 */ /* 0x000fc80000010006 */
[----:B------:R-:W-:-:S06]  /*36d0*/  FMUL.FTZ R39, R36, -1.4426950216293334961 ;  /* 0xbfb8aa3b24277820 */ /* 0x000fcc0000410000 */
[----:B------:R-:W0:Y:S02]  /*36e0*/  MUFU.EX2 R39, R39 ;  /* 0x0000002700277308 */ /* 0x000e240000000800 */
[----:B0-----:R-:W-:-:S06]  /*36f0*/  FADD.FTZ R39, R39, 1 ;  /* 0x3f80000027277421 */ /* 0x001fcc0000010000 */
[----:B------:R-:W0:Y:S01]  /*3700*/  MUFU.RCP R39, R39 ;  /* 0x0000002700277308 */ /* 0x000e220000001000 */
[----:B------:R-:W-:Y:S01]  /*3710*/  FMUL.FTZ R37, R38, R37 ;  /* 0x0000002526257220 */ /* 0x000fe20000410000 */
[----:B------:R-:W-:Y:S01]  /*3720*/  SHF.L.U32 R41, R41, 0x10, RZ ;  /* 0x0000001029297819 */ /* 0x000fe200000006ff */
[----:B------:R-:W-:Y:S01]  /*3730*/  FFMA.FTZ R49, R49, -R27, R9 ;  /* 0x8000001b31317223 */ /* 0x000fe20000010009 */
[----:B------:R-:W-:Y:S01]  /*3740*/  FFMA.FTZ R9, R0, R8, -R26 ;  /* 0x0000000800097223 */ /* 0x000fe2000001081a */
[----:B------:R-:W-:Y:S01]  /*3750*/  FMUL.FTZ R32, R43, R32 ;  /* 0x000000202b207220 */ /* 0x000fe20000410000 */
[----:B0-----:R-:W-:-:S04]  /*3760*/  FADD.FTZ R38, -R39, 1 ;  /* 0x3f80000027267421 */ /* 0x001fc80000010100 */
[----:B------:R-:W-:-:S04]  /*3770*/  FFMA.FTZ R38, R36, R38, 1 ;  /* 0x3f80000024267423 */ /* 0x000fc80000010026 */
[----:B------:R-:W-:Y:S01]  /*3780*/  FMUL.FTZ R38, R39, R38 ;  /* 0x0000002627267220 */ /* 0x000fe20000410000 */
[----:B------:R-:W-:Y:S01]  /*3790*/  FMUL.FTZ R28, R57, R28 ;  /* 0x0000001c391c7220 */ /* 0x000fe20000410000 */
[----:B------:R-:W-:Y:S01]  /*37a0*/  FMUL.FTZ R31, R44, R31 ;  /* 0x0000001f2c1f7220 */ /* 0x000fe20000410000 */
[----:B------:R-:W-:Y:S01]  /*37b0*/  FMUL.FTZ R37, R40, R37 ;  /* 0x0000002528257220 */ /* 0x000fe20000410000 */
[----:B------:R-:W-:Y:S01]  /*37c0*/  FMUL.FTZ R38, R41, R38 ;  /* 0x0000002629267220 */ /* 0x000fe20000410000 */
[C-C-:B------:R-:W-:Y:S01]  /*37d0*/  FFMA.FTZ R34, R3.reuse, R34, -R26.reuse ;  /* 0x0000002203227223 */ /* 0x140fe2000001081a */
[----:B------:R-:W-:Y:S01]  /*37e0*/  FFMA.FTZ R48, R48, -R27, R9 ;  /* 0x8000001b30307223 */ /* 0x000fe20000010009 */
[--C-:B------:R-:W-:Y:S01]  /*37f0*/  FFMA.FTZ R8, R2, R7, -R26.reuse ;  /* 0x0000000702087223 */ /* 0x100fe2000001081a */
[--C-:B------:R-:W-:Y:S01]  /*3800*/  FFMA.FTZ R9, R4, R32, -R26.reuse ;  /* 0x0000002004097223 */ /* 0x100fe2000001081a */
[--C-:B------:R-:W-:Y:S01]  /*3810*/  FFMA.FTZ R15, R0, R15, -R26.reuse ;  /* 0x0000000f000f7223 */ /* 0x100fe2000001081a */
[--C-:B------:R-:W-:Y:S01]  /*3820*/  FFMA.FTZ R25, R2, R25, -R26.reuse ;  /* 0x0000001902197223 */ /* 0x100fe2000001081a */
[C-C-:B------:R-:W-:Y:S01]  /*3830*/  FFMA.FTZ R28, R4.reuse, R28, -R26.reuse ;  /* 0x0000001c041c7223 */ /* 0x140fe2000001081a */
[C-C-:B------:R-:W-:Y:S01]  /*3840*/  FFMA.FTZ R31, R3.reuse, R31, -R26.reuse ;  /* 0x0000001f031f7223 */ /* 0x140fe2000001081a */
[C-C-:B------:R-:W-:Y:S01]  /*3850*/  FFMA.FTZ R42, R4.reuse, R42, -R26.reuse ;  /* 0x0000002a042a7223 */ /* 0x140fe2000001081a */
[--C-:B------:R-:W-:Y:S01]  /*3860*/  FFMA.FTZ R32, R3, R37, -R26.reuse ;  /* 0x0000002503207223 */ /* 0x100fe2000001081a */
[----:B------:R-:W-:Y:S01]  /*3870*/  FFMA.FTZ R7, R4, R38, -R26 ;  /* 0x0000002604077223 */ /* 0x000fe2000001081a */
[----:B------:R-:W-:-:S02]  /*3880*/  FFMA.FTZ R26, -R27, R29, R34 ;  /* 0x0000001d1b1a7223 */ /* 0x000fc40000010122 */
[----:B------:R-:W5:Y:S01]  /*3890*/  LDL.LU R34, [R1+0x4] ;  /* 0x0000040001227983 */ /* 0x000f620000300800 */
[----:B------:R-:W-:-:S03]  /*38a0*/  FFMA.FTZ R42, -R27, R33, R42 ;  /* 0x000000211b2a7223 */ /* 0x000fc6000001012a */
[----:B------:R-:W5:Y:S01]  /*38b0*/  LDL.LU R33, [R1+0x8] ;  /* 0x0000080001217983 */ /* 0x000f620000300800 */
[----:B------:R-:W-:-:S03]  /*38c0*/  FFMA.FTZ R30, -R27, R30, R31 ;  /* 0x0000001e1b1e7223 */ /* 0x000fc6000001011f */
[----:B------:R-:W5:Y:S01]  /*38d0*/  LDL.LU R31, [R1] ;  /* 0x00000000011f7983 */ /* 0x000f620000300800 */
[----:B------:R-:W-:Y:S01]  /*38e0*/  FFMA.FTZ R28, -R27, R11, R28 ;  /* 0x0000000b1b1c7223 */ /* 0x000fe2000001011c */
[----:B------:R-:W-:Y:S01]  /*38f0*/  FMUL.FTZ R51, R13, R51 ;  /* 0x000000330d337220 */ /* 0x000fe20000410000 */
[-C--:B------:R-:W-:Y:S02]  /*3900*/  FFMA.FTZ R36, R47, -R27.reuse, R8 ;  /* 0x8000001b2f247223 */ /* 0x080fe40000010008 */
[----:B------:R-:W-:Y:S01]  /*3910*/  FMUL.FTZ R28, R13, R28 ;  /* 0x0000001c0d1c7220 */ /* 0x000fe20000410000 */
[C---:B------:R-:W-:Y:S01]  /*3920*/  FFMA.FTZ R10, -R27.reuse, R10, R9 ;  /* 0x0000000a1b0a7223 */ /* 0x040fe20000010109 */
[----:B--2---:R-:W-:Y:S01]  /*3930*/  IADD3 R8, P1, R52, UR10, RZ ;  /* 0x0000000a34087c10 */ /* 0x004fe2000ff3e0ff */
[C---:B------:R-:W-:Y:S01]  /*3940*/  FFMA.FTZ R24, -R27.reuse, R24, R7 ;  /* 0x000000181b187223 */ /* 0x040fe20000010107 */
[-C--:B------:R-:W-:Y:S01]  /*3950*/  FFMA.FTZ R46, R46, -R27.reuse, R15 ;  /* 0x8000001b2e2e7223 */ /* 0x080fe2000001000f */
[----:B------:R-:W-:Y:S01]  /*3960*/  FFMA.FTZ R14, R14, -R27, R25 ;  /* 0x8000001b0e0e7223 */ /* 0x000fe20000010019 */
[----:B------:R-:W-:Y:S01]  /*3970*/  FFMA.FTZ R32, -R27, R35, R32 ;  /* 0x000000231b207223 */ /* 0x000fe20000010120 */
[----:B------:R-:W-:Y:S01]  /*3980*/  F2FP.BF16.F32.PACK_AB R7, R28, R51 ;  /* 0x000000331c07723e */ /* 0x000fe200000010ff */
[C---:B------:R-:W-:Y:S01]  /*3990*/  FMUL.FTZ R50, R13.reuse, R50 ;  /* 0x000000320d327220 */ /* 0x040fe20000410000 */
[----:B------:R-:W-:Y:S01]  /*39a0*/  FMUL.FTZ R11, R13, R30 ;  /* 0x0000001e0d0b7220 */ /* 0x000fe20000410000 */
[----:B---3--:R-:W-:Y:S01]  /*39b0*/  IADD3.X R9, R61, UR11, RZ, P1, !PT ;  /* 0x0000000b3d097c10 */ /* 0x008fe20008ffe4ff */
[C---:B------:R-:W-:Y:S01]  /*39c0*/  FMUL.FTZ R49, R13.reuse, R49 ;  /* 0x000000310d317220 */ /* 0x040fe20000410000 */
[C---:B------:R-:W-:Y:S01]  /*39d0*/  FMUL.FTZ R28, R13.reuse, R10 ;  /* 0x0000000a0d1c7220 */ /* 0x040fe20000410000 */
[C---:B------:R-:W-:Y:S01]  /*39e0*/  FMUL.FTZ R48, R13.reuse, R48 ;  /* 0x000000300d307220 */ /* 0x040fe20000410000 */
[C---:B------:R-:W-:Y:S01]  /*39f0*/  FMUL.FTZ R29, R13.reuse, R26 ;  /* 0x0000001a0d1d7220 */ /* 0x040fe20000410000 */
[----:B----4-:R-:W-:Y:S01]  /*3a00*/  IADD3 R10, P1, R60, UR10, RZ ;  /* 0x0000000a3c0a7c10 */ /* 0x010fe2000ff3e0ff */
[C---:B------:R-:W-:Y:S01]  /*3a10*/  FMUL.FTZ R36, R13.reuse, R36 ;  /* 0x000000240d247220 */ /* 0x040fe20000410000 */
[C---:B------:R-:W-:Y:S01]  /*3a20*/  FMUL.FTZ R46, R13.reuse, R46 ;  /* 0x0000002e0d2e7220 */ /* 0x040fe20000410000 */
[C---:B------:R-:W-:Y:S01]  /*3a30*/  FMUL.FTZ R14, R13.reuse, R14 ;  /* 0x0000000e0d0e7220 */ /* 0x040fe20000410000 */
[C---:B------:R-:W-:Y:S01]  /*3a40*/  FMUL.FTZ R27, R13.reuse, R42 ;  /* 0x0000002a0d1b7220 */ /* 0x040fe20000410000 */
[C---:B------:R-:W-:Y:S01]  /*3a50*/  FMUL.FTZ R15, R13.reuse, R32 ;  /* 0x000000200d0f7220 */ /* 0x040fe20000410000 */
[----:B------:R-:W-:Y:S01]  /*3a60*/  FMUL.FTZ R25, R13, R24 ;  /* 0x000000180d197220 */ /* 0x000fe20000410000 */
[----:B------:R-:W-:Y:S01]  /*3a70*/  PRMT R26, R12, 0x7632, R26 ;  /* 0x000076320c1a7816 */ /* 0x000fe2000000001a */
[----:B------:R-:W-:Y:S01]  /*3a80*/  STG.E.U16 desc[UR12][R8.64], R12 ;  /* 0x0000000c08007986 */ /* 0x000fe2000c10150c */
[----:B------:R-:W-:-:S02]  /*3a90*/  F2FP.BF16.F32.PACK_AB R50, R11, R50 ;  /* 0x000000320b32723e */ /* 0x000fc400000010ff */
[----:B------:R-:W-:Y:S02]  /*3aa0*/  PRMT R13, R7, 0x7632, R13 ;  /* 0x00007632070d7816 */ /* 0x000fe4000000000d */
[----:B-----5:R-:W-:Y:S02]  /*3ab0*/  IADD3.X R11, R58, UR11, RZ, P1, !PT ;  /* 0x0000000b3a0b7c10 */ /* 0x020fe40008ffe4ff */
[----:B------:R-:W-:Y:S02]  /*3ac0*/  F2FP.BF16.F32.PACK_AB R49, R28, R49 ;  /* 0x000000311c31723e */ /* 0x000fe400000010ff */
[----:B------:R-:W-:Y:S01]  /*3ad0*/  F2FP.BF16.F32.PACK_AB R48, R29, R48 ;  /* 0x000000301d30723e */ /* 0x000fe200000010ff */
[----:B------:R0:W-:Y:S01]  /*3ae0*/  STG.E.U16 desc[UR12][R8.64+0x4], R7 ;  /* 0x0000040708007986 */ /* 0x0001e2000c10150c */
[----:B------:R-:W-:-:S03]  /*3af0*/  PRMT R24, R50, 0x7632, R24 ;  /* 0x0000763232187816 */ /* 0x000fc60000000018 */
[----:B------:R-:W-:Y:S01]  /*3b00*/  STG.E.U16 desc[UR12][R8.64+0x2], R26 ;  /* 0x0000021a08007986 */ /* 0x000fe2000c10150c */
[----:B------:R-:W-:-:S03]  /*3b10*/  F2FP.BF16.F32.PACK_AB R27, R27, R36 ;  /* 0x000000241b1b723e */ /* 0x000fc600000010ff */
[----:B------:R1:W-:Y:S01]  /*3b20*/  STG.E.U16 desc[UR12][R8.64+0x6], R13 ;  /* 0x0000060d08007986 */ /* 0x0003e2000c10150c */
[----:B------:R-:W-:Y:S02]  /*3b30*/  F2FP.BF16.F32.PACK_AB R15, R15, R46 ;  /* 0x0000002e0f0f723e */ /* 0x000fe400000010ff */
[----:B0-----:R-:W-:Y:S02]  /*3b40*/  PRMT R7, R49, 0x7632, R7 ;  /* 0x0000763231077816 */ /* 0x001fe40000000007 */
[----:B------:R-:W-:Y:S01]  /*3b50*/  F2FP.BF16.F32.PACK_AB R14, R25, R14 ;  /* 0x0000000e190e723e */ /* 0x000fe200000010ff */
[----:B------:R-:W-:Y:S01]  /*3b60*/  STG.E.U16 desc[UR12][R10.64], R50 ;  /* 0x000000320a007986 */ /* 0x000fe2000c10150c */
[----:B-1----:R-:W-:-:S03]  /*3b70*/  PRMT R9, R48, 0x7632, R9 ;  /* 0x0000763230097816 */ /* 0x002fc60000000009 */
[----:B------:R-:W-:Y:S04]  /*3b80*/  STG.E.U16 desc[UR12][R10.64+0x2], R24 ;  /* 0x000002180a007986 */ /* 0x000fe8000c10150c */
[----:B------:R-:W-:Y:S04]  /*3b90*/  STG.E.U16 desc[UR12][R10.64+0x4], R49 ;  /* 0x000004310a007986 */ /* 0x000fe8000c10150c */
[----:B------:R0:W-:Y:S02]  /*3ba0*/  STG.E.U16 desc[UR12][R10.64+0x6], R7 ;  /* 0x000006070a007986 */ /* 0x0001e4000c10150c */
[----:B0-----:R-:W-:-:S02]  /*3bb0*/  PRMT R11, R27, 0x7632, R11 ;  /* 0x000076321b0b7816 */ /* 0x001fc4000000000b */
[----:B------:R-:W-:Y:S02]  /*3bc0*/  PRMT R7, R15, 0x7632, R7 ;  /* 0x000076320f077816 */ /* 0x000fe40000000007 */
[----:B------:R-:W-:Y:S01]  /*3bd0*/  PRMT R10, R14, 0x7632, R10 ;  /* 0x000076320e0a7816 */ /* 0x000fe2000000000a */
[----:B------:R-:W-:Y:S01]  /*3be0*/  ULOP3.LUT UR4, UR4, 0x1, URZ, 0x3c, !UPT ;  /* 0x0000000104047892 */ /* 0x000fe2000f8e3c3f */
[----:B------:R-:W-:Y:S01]  /*3bf0*/  UMOV UR5, UR9 ;  /* 0x0000000900057c82 */ /* 0x000fe20008000000 */
[----:B------:R-:W-:-:S04]  /*3c00*/  IADD3 R12, P1, R34, UR10, RZ ;  /* 0x0000000a220c7c10 */ /* 0x000fc8000ff3e0ff */
[----:B------:R-:W-:Y:S02]  /*3c10*/  IADD3.X R13, R33, UR11, RZ, P1, !PT ;  /* 0x0000000b210d7c10 */ /* 0x000fe40008ffe4ff */
[----:B------:R-:W-:-:S03]  /*3c20*/  IADD3 R8, P1, R55, UR10, RZ ;  /* 0x0000000a37087c10 */ /* 0x000fc6000ff3e0ff */
[----:B------:R0:W-:Y:S04]  /*3c30*/  STG.E.U16 desc[UR12][R12.64+0x2], R9 ;  /* 0x000002090c007986 */ /* 0x0001e8000c10150c */
[----:B------:R1:W-:Y:S04]  /*3c40*/  STG.E.U16 desc[UR12][R12.64], R48 ;  /* 0x000000300c007986 */ /* 0x0003e8000c10150c */
[----:B------:R1:W-:Y:S01]  /*3c50*/  STG.E.U16 desc[UR12][R12.64+0x4], R27 ;  /* 0x0000041b0c007986 */ /* 0x0003e2000c10150c */
[----:B0-----:R-:W-:-:S03]  /*3c60*/  IADD3.X R9, R31, UR11, RZ, P1, !PT ;  /* 0x0000000b1f097c10 */ /* 0x001fc60008ffe4ff */
[----:B------:R1:W-:Y:S04]  /*3c70*/  STG.E.U16 desc[UR12][R12.64+0x6], R11 ;  /* 0x0000060b0c007986 */ /* 0x0003e8000c10150c */
[----:B------:R1:W-:Y:S04]  /*3c80*/  STG.E.U16 desc[UR12][R8.64], R15 ;  /* 0x0000000f08007986 */ /* 0x0003e8000c10150c */
[----:B------:R1:W-:Y:S04]  /*3c90*/  STG.E.U16 desc[UR12][R8.64+0x2], R7 ;  /* 0x0000020708007986 */ /* 0x0003e8000c10150c */
[----:B------:R1:W-:Y:S04]  /*3ca0*/  STG.E.U16 desc[UR12][R8.64+0x4], R14 ;  /* 0x0000040e08007986 */ /* 0x0003e8000c10150c */
[----:B------:R1:W-:Y:S01]  /*3cb0*/  STG.E.U16 desc[UR12][R8.64+0x6], R10 ;  /* 0x0000060a08007986 */ /* 0x0003e2000c10150c */
[----:B------:R-:W-:Y:S01]  /*3cc0*/  UMOV UR10, UR7 ;  /* 0x00000007000a7c82 */ /* 0x000fe20008000000 */
[----:B------:R-:W-:Y:S05]  /*3cd0*/  @!P0 BRA `(.L_x_1326) ;  /* 0xffffffc800588947 */ /* 0x000fea000383ffff */
.L_x_1310:
[----:B------:R-:W-:-:S04]  /*3ce0*/  ULEA UR7, UR8, UR16, 0x6 ;  /* 0x0000001008077291 */ /* 0x000fc8000f8e303f */
[----:B------:R-:W-:-:S04]  /*3cf0*/  USHF.L.U32 UR7, UR7, 0x5, URZ ;  /* 0x0000000507077899 */ /* 0x000fc8000800063f */
[----:B------:R-:W-:-:S06]  /*3d00*/  UISETP.GT.AND UP0, UPT, UR7, 0x13f, UPT ;  /* 0x0000013f0700788c */ /* 0x000fcc000bf04270 */
[----:B------:R-:W-:-:S13]  /*3d10*/  PLOP3.LUT P0, PT, PT, PT, UP0, 0x80, 0x0 ;  /* 0x000000000000781c */ /* 0x000fda0003f0f008 */
[----:B------:R-:W-:Y:S05]  /*3d20*/  @P0 EXIT ;  /* 0x000000000000094d */ /* 0x000fea0003800000 */
[----:B-1----:R-:W1:Y:S01]  /*3d30*/  S2R R48, SR_TID.X ;  /* 0x0000000000307919 */ /* 0x002e620000002100 */
[----:B------:R-:W-:Y:S01]  /*3d40*/  LOP3.LUT R44, RZ, UR14, RZ, 0x33, !PT ;  /* 0x0000000eff2c7c12 */ /* 0x000fe2000f8e33ff */
[----:B------:R-:W-:Y:S01]  /*3d50*/  IMAD.MOV.U32 R42, RZ, RZ, 0x14 ;  /* 0x00000014ff2a7424 */ /* 0x000fe200078e00ff */
[----:B0-----:R-:W-:Y:S01]  /*3d60*/  LOP3.LUT R3, RZ, UR15, RZ, 0x33, !PT ;  /* 0x0000000fff037c12 */ /* 0x001fe2000f8e33ff */
[----:B------:R-:W-:Y:S01]  /*3d70*/  UISETP.LT.U32.AND UP0, UPT, UR14, 0x5, UPT ;  /* 0x000000050e00788c */ /* 0x000fe2000bf01070 */
[C---:B------:R-:W-:Y:S02]  /*3d80*/  ISETP.GT.U32.AND P0, PT, R44.reuse, -0x6, PT ;  /* 0xfffffffa2c00780c */ /* 0x040fe40003f04070 */
[----:B------:R-:W-:Y:S01]  /*3d90*/  MOV R11, 0xffffffff ;  /* 0xffffffff000b7802 */ /* 0x000fe20000000f00 */
[----:B------:R-:W-:Y:S01]  /*3da0*/  UISETP.LT.AND.EX UP0, UPT, UR15, URZ, UPT, UP0 ;  /* 0x0000003f0f00728c */ /* 0x000fe2000bf01300 */
[C---:B------:R-:W-:Y:S02]  /*3db0*/  ISETP.GT.AND.EX P0, PT, R3.reuse, -0x1, PT, P0 ;  /* 0xffffffff0300780c */ /* 0x040fe40003f04300 */
[----:B------:R-:W-:Y:S01]  /*3dc0*/  MOV R41, UR7 ;  /* 0x0000000700297c02 */ /* 0x000fe20008000f00 */
[----:B------:R-:W-:Y:S01]  /*3dd0*/  USEL UR4, UR14, 0x5, UP0 ;  /* 0x000000050e047887 */ /* 0x000fe20008000000 */
[----:B------:R-:W-:Y:S01]  /*3de0*/  SEL R44, R44, 0xfffffffa, P0 ;  /* 0xfffffffa2c2c7807 */ /* 0x000fe20000000000 */
[----:B------:R-:W-:Y:S01]  /*3df0*/  USEL UR5, UR15, URZ, UP0 ;  /* 0x0000003f0f057287 */ /* 0x000fe20008000000 */
[----:B------:R-:W-:-:S02]  /*3e00*/  SEL R3, R3, 0xffffffff, P0 ;  /* 0xffffffff03037807 */ /* 0x000fc40000000000 */
[C---:B------:R-:W-:Y:S01]  /*3e10*/  SHF.L.U32 R45, R44.reuse, 0x6, RZ ;  /* 0x000000062c2d7819 */ /* 0x040fe200000006ff */
[----:B------:R-:W-:Y:S01]  /*3e20*/  USHF.L.U64.HI UR5, UR4, 0x6, UR5 ;  /* 0x0000000604057899 */ /* 0x000fe20008010205 */
[----:B------:R-:W-:Y:S01]  /*3e30*/  SHF.L.U64.HI R44, R44, 0x6, R3 ;  /* 0x000000062c2c7819 */ /* 0x000fe20000010203 */
[----:B------:R-:W-:Y:S01]  /*3e40*/  USHF.L.U32 UR4, UR4, 0x6, URZ ;  /* 0x0000000604047899 */ /* 0x000fe2000800063f */
[--C-:B-1----:R-:W-:Y:S02]  /*3e50*/  SHF.R.U32.HI R46, RZ, 0x5, R48.reuse ;  /* 0x00000005ff2e7819 */ /* 0x102fe40000011630 */
[----:B------:R-:W-:Y:S02]  /*3e60*/  SHF.R.U32.HI R43, RZ, 0x4, R48 ;  /* 0x00000004ff2b7819 */ /* 0x000fe40000011630 */
[----:B------:R-:W-:Y:S02]  /*3e70*/  IADD3 R7, P0, P1, -R45, -0x41, -R46 ;  /* 0xffffffbf2d077810 */ /* 0x000fe4000791e92e */
[----:B------:R-:W-:-:S02]  /*3e80*/  VIADDMNMX.U32 R42, R43, R42, 0x20, !PT ;  /* 0x000000202b2a7446 */ /* 0x000fc4000780002a */
[----:B------:R-:W-:Y:S02]  /*3e90*/  IADD3.X R11, ~R44, -0x1, R11, P0, P1 ;  /* 0xffffffff2c0b7810 */ /* 0x000fe400007e250b */
[----:B------:R-:W-:Y:S02]  /*3ea0*/  LOP3.LUT R9, RZ, R43, RZ, 0x33, !PT ;  /* 0x0000002bff097212 */ /* 0x000fe400078e33ff */
[----:B------:R-:W-:Y:S01]  /*3eb0*/  IADD3 R39, P1, R46, 0x14, RZ ;  /* 0x000000142e277810 */ /* 0x000fe20007f3e0ff */
[----:B------:R-:W-:Y:S01]  /*3ec0*/  IMAD.WIDE.U32 R2, R11, -0x33333333, RZ ;  /* 0xcccccccd0b027825 */ /* 0x000fe200078e00ff */
[----:B------:R-:W-:Y:S02]  /*3ed0*/  IADD3 R42, R42, R9, RZ ;  /* 0x000000092a2a7210 */ /* 0x000fe40007ffe0ff */
[----:B------:R-:W-:Y:S01]  /*3ee0*/  IADD3 R49, P2, R46, 0x1e, RZ ;  /* 0x0000001e2e317810 */ /* 0x000fe20007f5e0ff */
[----:B------:R-:W-:Y:S01]  /*3ef0*/  IMAD.X R37, RZ, RZ, RZ, P1 ;  /* 0x000000ffff257224 */ /* 0x000fe200008e06ff */
[----:B------:R-:W-:Y:S01]  /*3f00*/  LOP3.LUT R50, R48, 0xf, RZ, 0xc0, !PT ;  /* 0x0000000f30327812 */ /* 0x000fe200078ec0ff */
[----:B------:R-:W-:Y:S01]  /*3f10*/  IMAD.WIDE.U32 R4, P0, R7, -0x33333334, R2 ;  /* 0xcccccccc07047825 */ /* 0x000fe20007800002 */
[----:B------:R-:W-:-:S03]  /*3f20*/  IADD3.X R47, RZ, RZ, RZ, P2, !PT ;  /* 0x000000ffff2f7210 */ /* 0x000fc600017fe4ff */
[----:B------:R-:W-:Y:S01]  /*3f30*/  IMAD.WIDE.U32 R2, R7, -0x33333333, RZ ;  /* 0xcccccccd07027825 */ /* 0x000fe200078e00ff */
[----:B------:R-:W-:Y:S02]  /*3f40*/  IADD3.X R7, RZ, RZ, RZ, P0, !PT ;  /* 0x000000ffff077210 */ /* 0x000fe400007fe4ff */
[----:B------:R-:W-:Y:S02]  /*3f50*/  MOV R6, R5 ;  /* 0x0000000500067202 */ /* 0x000fe40000000f00 */
        /* <DEDUP_REMOVED lines=10> */
.L_x_1343:
[----:B------:R-:W-:Y:S01]  /*4000*/  ISETP.LT.U32.AND P0, PT, R46, UR4, PT ;  /* 0x000000042e007c0c */ /* 0x000fe2000bf01070 */
[----:B------:R-:W-:Y:S01]  /*4010*/  BSSY B0, `(.L_x_1327) ;  /* 0x00000b2000007945 */ /* 0x000fe20003800000 */
[----:B0--3--:R-:W-:Y:S01]  /*4020*/  MOV R2, UR5 ;  /* 0x0000000500027c02 */ /* 0x009fe20008000f00 */
[----:B------:R-:W-:Y:S01]  /*4030*/  HFMA2.MMA R51, -RZ, RZ, 0, 0 ;  /* 0x00000000ff337435 */ /* 0x000fe200000001ff */
[----:B------:R-:W-:Y:S02]  /*4040*/  MOV R54, RZ ;  /* 0x000000ff00367202 */ /* 0x000fe40000000f00 */
[----:B------:R-:W-:-:S13]  /*4050*/  ISETP.GT.AND.EX P0, PT, R2, RZ, PT, P0 ;  /* 0x000000ff0200720c */ /* 0x000fda0003f04300 */
[----:B-12---:R-:W-:Y:S05]  /*4060*/  @!P0 BRA `(.L_x_1328) ;  /* 0x0000000800b08947 */ /* 0x006fea0003800000 */
[----:B------:R-:W-:Y:S01]  /*4070*/  ISETP.NE.U32.AND P1, PT, R0, RZ, PT ;  /* 0x000000ff0000720c */ /* 0x000fe20003f25070 */
[----:B------:R-:W-:Y:S01]  /*4080*/  BSSY B1, `(.L_x_1329) ;  /* 0x0000028000017945 */ /* 0x000fe20003800000 */
[--C-:B------:R-:W-:Y:S01]  /*4090*/  IADD3 R2, P2, P3, -R45, -0x41, -R46.reuse ;  /* 0xffffffbf2d027810 */ /* 0x100fe20007b5e92e */
[----:B------:R-:W-:Y:S01]  /*40a0*/  IMAD.MOV.U32 R53, RZ, RZ, R46 ;  /* 0x000000ffff357224 */ /* 0x000fe200078e002e */
[----:B------:R-:W-:Y:S02]  /*40b0*/  ISETP.NE.AND.EX P1, PT, RZ, RZ, PT, P1 ;  /* 0x000000ffff00720c */ /* 0x000fe40003f25310 */
[----:B------:R-:W-:Y:S02]  /*40c0*/  MOV R3, 0xffffffff ;  /* 0xffffffff00037802 */ /* 0x000fe40000000f00 */
[----:B------:R-:W-:Y:S02]  /*40d0*/  ISETP.GE.U32.AND P0, PT, R2, 0x1e, PT ;  /* 0x0000001e0200780c */ /* 0x000fe40003f06070 */
[----:B------:R-:W-:-:S02]  /*40e0*/  IADD3.X R3, ~R44, -0x1, R3, P2, P3 ;  /* 0xffffffff2c037810 */ /* 0x000fc400017e6503 */
[----:B------:R-:W-:Y:S02]  /*40f0*/  SHF.R.S32.HI R9, RZ, 0x1f, R41 ;  /* 0x0000001fff097819 */ /* 0x000fe40000011429 */
[----:B------:R-:W-:Y:S02]  /*4100*/  ISETP.GE.U32.AND.EX P0, PT, R3, RZ, PT, P0 ;  /* 0x000000ff0300720c */ /* 0x000fe40003f06100 */
[----:B------:R-:W-:Y:S02]  /*4110*/  MOV R54, RZ ;  /* 0x000000ff00367202 */ /* 0x000fe40000000f00 */
[----:B------:R-:W-:Y:S02]  /*4120*/  MOV R52, RZ ;  /* 0x000000ff00347202 */ /* 0x000fe40000000f00 */
[----:B------:R-:W-:Y:S01]  /*4130*/  MOV R51, RZ ;  /* 0x000000ff00337202 */ /* 0x000fe20000000f00 */
[----:B------:R-:W-:Y:S06]  /*4140*/  @!P1 BRA `(.L_x_1330) ;  /* 0x00000000006c9947 */ /* 0x000fec0003800000 */
        /* <DEDUP_REMOVED lines=27> */
.L_x_1330:
[----:B------:R-:W-:Y:S05]  /*4300*/  BSYNC B1 ;  /* 0x0000000000017941 */ /* 0x000fea0003800000 */
.L_x_1329:
        /* <DEDUP_REMOVED lines=18> */
[----:B------:R-:W-:Y:S02]  /*4430*/  MOV R56, UR4 ;  /* 0x0000000400387c02 */ /* 0x000fe40008000f00 */
[----:B------:R-:W-:Y:S02]  /*4440*/  MOV R55, UR5 ;  /* 0x0000000500377c02 */ /* 0x000fe40008000f00 */
[----:B------:R-:W-:Y:S02]  /*4450*/  IADD3 R56, P1, R56, -0x78, RZ ;  /* 0xffffff8838387810 */ /* 0x000fe40007f3e0ff */
[----:B------:R-:W-:Y:S02]  /*4460*/  PLOP3.LUT P0, PT, PT, PT, PT, 0x8, 0x0 ;  /* 0x000000000000781c */ /* 0x000fe40003f0e170 */
[----:B------:R-:W-:-:S11]  /*4470*/  IADD3.X R55, R55, -0x1, RZ, P1, !PT ;  /* 0xffffffff37377810 */ /* 0x000fd60000ffe4ff */
.L_x_1333:
        /* <DEDUP_REMOVED lines=55> */
.L_x_1332:
[----:B------:R-:W-:Y:S05]  /*47f0*/  BSYNC B1 ;  /* 0x0000000000017941 */ /* 0x000fea0003800000 */
.L_x_1331:
        /* <DEDUP_REMOVED lines=35> */
.L_x_1335:
[----:B------:R-:W-:Y:S05]  /*4a30*/  BSYNC B1 ;  /* 0x0000000000017941 */ /* 0x000fea0003800000 */
.L_x_1334:
        /* <DEDUP_REMOVED lines=15> */
.L_x_1328:
[----:B------:R-:W-:Y:S05]  /*4b30*/  BSYNC B0 ;  /* 0x0000000000007941 */ /* 0x000fea0003800000 */
.L_x_1327:
        /* <DEDUP_REMOVED lines=50> */
.L_x_1352:
        /* <DEDUP_REMOVED lines=47> */
.L_x_1362:
        /* <DEDUP_REMOVED lines=19> */
[----:B------:R-:W-:Y:S02]  /*5280*/  MOV R12, 0xffff ;  /* 0x0000ffff000c7802 */ /* 0x000fe40000000f00 */
[----:B------:R-:W-:Y:S01]  /*5290*/  MOV R14, 0xffff ;  /* 0x0000ffff000e7802 */ /* 0x000fe20000000f00 */
[----:B-1----:R-:W1:Y:S01]  /*52a0*/  SHFL.BFLY PT, R9, R2, 0x8, 0x101f ;  /* 0x0d101f0002097f89 */ /* 0x002e6200000e0000 */
[----:B------:R-:W-:Y:S02]  /*52b0*/  MOV R15, 0xffff ;  /* 0x0000ffff000f7802 */ /* 0x000fe40000000f00 */
[----:B------:R-:W-:Y:S01]  /*52c0*/  MOV R17, 0xffff ;  /* 0x0000ffff00117802 */ /* 0x000fe20000000f00 */
[----:B0-2---:R-:W0:Y:S01]  /*52d0*/  SHFL.BFLY PT, R8, R3, 0x8, 0x101f ;  /* 0x0d101f0003087f89 */ /* 0x005e2200000e0000 */
[----:B------:R-:W-:Y:S02]  /*52e0*/  MOV R16, 0xffff ;  /* 0x0000ffff00107802 */ /* 0x000fe40000000f00 */
[----:B------:R-:W-:Y:S01]  /*52f0*/  MOV R20, 0xffff ;  /* 0x0000ffff00147802 */ /* 0x000fe20000000f00 */
        /* <DEDUP_REMOVED lines=14> */
.L_x_1372:
[----:B--2---:R-:W-:Y:S01]  /*53e0*/  FADD.FTZ R3, R2, R18 ;  /* 0x0000001202037221 */ /* 0x004fe20000010000 */
[----:B------:R-:W-:-:S04]  /*53f0*/  @!P1 F2FP.BF16.F32.PACK_AB R2, RZ, R12 ;  /* 0x0000000cff02923e */ /* 0x000fc800000010ff */
[----:B------:R-:W-:Y:S01]  /*5400*/  @!P1 F2FP.BF16.F32.PACK_AB R3, RZ, R3 ;  /* 0x00000003ff03923e */ /* 0x000fe200000010ff */
[----:B------:R0:W-:Y:S04]  /*5410*/  @!P1 STG.E.U16 desc[UR12][R4.64+0x50], R2 ;  /* 0x0000500204009986 */ /* 0x0001e8000c10150c */
[----:B------:R2:W-:Y:S01]  /*5420*/  @!P1 STG.E.U16 desc[UR12][R6.64+0x50], R3 ;  /* 0x0000500306009986 */ /* 0x0005e2000c10150c */
[----:B0-----:R-:W-:-:S07]  /*5430*/  LEA.HI R2, R48, 0x3c, RZ, 0x1c ;  /* 0x0000003c30027811 */ /* 0x001fce00078fe0ff */
.L_x_1338:
[----:B------:R-:W-:Y:S05]  /*5440*/  BSYNC B0 ;  /* 0x0000000000007941 */ /* 0x000fea0003800000 */
.L_x_1337:
[----:B------:R-:W-:-:S13]  /*5450*/  ISETP.GE.U32.AND P0, PT, R42, 0x3c, PT ;  /* 0x0000003c2a00780c */ /* 0x000fda0003f06070 */
[----:B------:R-:W-:Y:S05]  /*5460*/  @!P0 BRA `(.L_x_1336) ;  /* 0x0000000800ac8947 */ /* 0x000fea0003800000 */
[----:B------:R-:W-:Y:S01]  /*5470*/  ISETP.GT.U32.AND P0, PT, R50, 0x9, PT ;  /* 0x000000093200780c */ /* 0x000fe20003f04070 */
[----:B01----:R-:W-:Y:S01]  /*5480*/  HFMA2.MMA R4, -RZ, RZ, 0, 0 ;  /* 0x00000000ff047435 */ /* 0x003fe200000001ff */
[----:B------:R-:W-:-:S11]  /*5490*/  UMOV UR7, 0xffff ;  /* 0x0000ffff00077882 */ /* 0x000fd60000000000 */
[C---:B--2---:R-:W-:Y:S02]  /*54a0*/  @!P0 SHF.L.U32 R3, R50.reuse, 0x1, RZ ;  /* 0x0000000132038819 */ /* 0x044fe400000006ff */
[----:B------:R-:W-:Y:S02]  /*54b0*/  @!P0 LEA R6, R50, UR6, 0x7 ;  /* 0x0000000632068c11 */ /* 0x000fe4000f8e38ff */
[----:B------:R-:W-:-:S04]  /*54c0*/  @!P0 LOP3.LUT R3, R2, R3, RZ, 0x3c, !PT ;  /* 0x0000000302038212 */ /* 0x000fc800078e3cff */
[----:B------:R-:W-:Y:S02]  /*54d0*/  @!P0 LEA R5, R3, R6, 0x2 ;  /* 0x0000000603058211 */ /* 0x000fe400078e10ff */
[----:B------:R-:W-:-:S03]  /*54e0*/  MOV R3, RZ ;  /* 0x000000ff00037202 */ /* 0x000fc60000000f00 */
[----:B------:R0:W1:Y:S04]  /*54f0*/  @!P0 LDS R4, [R5] ;  /* 0x0000000005048984 */ /* 0x0000680000000800 */
[----:B------:R0:W2:Y:S01]  /*5500*/  @!P0 LDS R3, [R5+0x500] ;  /* 0x0005000005038984 */ /* 0x0000a20000000800 */
[----:B------:R-:W-:Y:S05]  /*5510*/  BRA.DIV UR7, `(.L_x_1342) ;  /* 0x00000016073c7947 */ /* 0x000fea000b800000 */
[C---:B------:R-:W-:Y:S01]  /*5520*/  @!P0 SHF.L.U32 R10, R50.reuse, 0x1, RZ ;  /* 0x00000001320a8819 */ /* 0x040fe200000006ff */
[----:B------:R-:W-:Y:S01]  /*5530*/  @!P0 IMAD.SHL.U32 R9, R50, 0x2, RZ ;  /* 0x0000000232098824 */ /* 0x000fe200078e00ff */
[C---:B------:R-:W-:Y:S01]  /*5540*/  @!P0 IADD3 R7, R2.reuse, 0x14, RZ ;  /* 0x0000001402078810 */ /* 0x040fe20007ffe0ff */
[----:B------:R-:W-:Y:S01]  /*5550*/  IMAD.MOV.U32 R26, RZ, RZ, 0xffff ;  /* 0x0000ffffff1a7424 */ /* 0x000fe200078e00ff */
[----:B------:R-:W-:Y:S01]  /*5560*/  @!P0 IADD3 R8, R2, 0x28, RZ ;  /* 0x0000002802088810 */ /* 0x000fe20007ffe0ff */
[----:B------:R-:W-:Y:S01]  /*5570*/  IMAD.MOV.U32 R29, RZ, RZ, 0xffff ;  /* 0x0000ffffff1d7424 */ /* 0x000fe200078e00ff */
[----:B------:R-:W-:Y:S02]  /*5580*/  @!P0 LOP3.LUT R7, R7, R10, RZ, 0x3c, !PT ;  /* 0x0000000a07078212 */ /* 0x000fe400078e3cff */
[----:B------:R-:W-:Y:S02]  /*5590*/  @!P0 LEA R12, R50, UR6, 0x7 ;  /* 0x00000006320c8c11 */ /* 0x000fe4000f8e38ff */
[----:B------:R-:W-:-:S02]  /*55a0*/  @!P0 LOP3.LUT R9, R8, R9, RZ, 0x3c, !PT ;  /* 0x0000000908098212 */ /* 0x000fc400078e3cff */
[----:B------:R-:W-:Y:S02]  /*55b0*/  @!P0 LEA R8, R7, R12, 0x2 ;  /* 0x0000000c07088211 */ /* 0x000fe400078e10ff */
[----:B------:R-:W-:Y:S02]  /*55c0*/  @!P0 LEA R18, R50, UR6, 0x7 ;  /* 0x0000000632128c11 */ /* 0x000fe4000f8e38ff */
[----:B0-----:R-:W-:Y:S01]  /*55d0*/  MOV R5, 0xffff ;  /* 0x0000ffff00057802 */ /* 0x001fe20000000f00 */
[----:B------:R-:W0:Y:S01]  /*55e0*/  @!P0 LDS R10, [R8] ;  /* 0x00000000080a8984 */ /* 0x000e220000000800 */
[----:B------:R-:W-:Y:S02]  /*55f0*/  @!P0 LEA R9, R9, R18, 0x2 ;  /* 0x0000001209098211 */ /* 0x000fe400078e10ff */
[----:B------:R-:W-:Y:S01]  /*5600*/  @!P0 IADD3 R7, R2, 0x3c, RZ ;  /* 0x0000003c02078810 */ /* 0x000fe20007ffe0ff */
[----:B------:R-:W-:Y:S01]  /*5610*/  @!P0 LDS R13, [R8+0x500] ;  /* 0x00050000080d8984 */ /* 0x000fe20000000800 */
[----:B------:R-:W-:-:S02]  /*5620*/  @!P0 SHF.L.U32 R18, R50, 0x1, RZ ;  /* 0x0000000132128819 */ /* 0x000fc400000006ff */
[----:B------:R-:W-:Y:S01]  /*5630*/  @!P0 LEA R28, R50, UR6, 0x7 ;  /* 0x00000006321c8c11 */ /* 0x000fe2000f8e38ff */
[----:B------:R-:W-:Y:S01]  /*5640*/  @!P0 LDS R25, [R9+0x500] ;  /* 0x0005000009198984 */ /* 0x000fe20000000800 */
[----:B------:R-:W-:Y:S02]  /*5650*/  @!P0 LOP3.LUT R7, R7, R18, RZ, 0x3c, !PT ;  /* 0x0000001207078212 */ /* 0x000fe400078e3cff */
[----:B------:R-:W-:Y:S01]  /*5660*/  MOV R18, 0xffff ;  /* 0x0000ffff00127802 */ /* 0x000fe20000000f00 */
[----:B------:R-:W-:Y:S01]  /*5670*/  @!P0 LDS R23, [R9] ;  /* 0x0000000009178984 */ /* 0x000fe20000000800 */
[----:B------:R-:W-:Y:S01]  /*5680*/  MOV R21, RZ ;  /* 0x000000ff00157202 */ /* 0x000fe20000000f00 */
[----:B------:R-:W-:Y:S01]  /*5690*/  @!P0 IMAD R28, R7, 0x4, R28 ;  /* 0x00000004071c8824 */ /* 0x000fe200078e021c */
[----:B------:R-:W-:Y:S01]  /*56a0*/  MOV R24, RZ ;  /* 0x000000ff00187202 */ /* 0x000fe20000000f00 */
[----:B-1----:R-:W1:Y:S01]  /*56b0*/  SHFL.BFLY PT, R5, R4, 0x8, 0x101f ;  /* 0x0d101f0004057f89 */ /* 0x002e6200000e0000 */
[----:B------:R-:W-:-:S02]  /*56c0*/  MOV R15, 0xffff ;  /* 0x0000ffff000f7802 */ /* 0x000fc40000000f00 */
[----:B------:R-:W-:Y:S01]  /*56d0*/  MOV R11, RZ ;  /* 0x000000ff000b7202 */ /* 0x000fe20000000f00 */
[----:B--2---:R-:W2:Y:S01]  /*56e0*/  SHFL.BFLY PT, R18, R3, 0x8, 0x101f ;  /* 0x0d101f0003127f89 */ /* 0x004ea200000e0000 */
[----:B------:R-:W-:Y:S02]  /*56f0*/  MOV R17, 0xffff ;  /* 0x0000ffff00117802 */ /* 0x000fe40000000f00 */
[----:B------:R-:W-:Y:S01]  /*5700*/  MOV R12, RZ ;  /* 0x000000ff000c7202 */ /* 0x000fe20000000f00 */
[----:B------:R-:W-:Y:S01]  /*5710*/  @!P0 LDS R7, [R28+0x500] ;  /* 0x000500001c078984 */ /* 0x000fe20000000800 */
[----:B------:R-:W-:Y:S02]  /*5720*/  MOV R31, 0xffff ;  /* 0x0000ffff001f7802 */ /* 0x000fe40000000f00 */
[----:B0-----:R-:W-:Y:S01]  /*5730*/  @!P0 MOV R21, R10 ;  /* 0x0000000a00158202 */ /* 0x001fe20000000f00 */
[----:B-1----:R-:W-:Y:S01]  /*5740*/  FADD.FTZ R6, R5, R4 ;  /* 0x0000000405067221 */ /* 0x002fe20000010000 */
[----:B------:R0:W-:Y:S01]  /*5750*/  @!P0 LDS R10, [R28] ;  /* 0x000000001c0a8984 */ /* 0x0001e20000000800 */
[----:B------:R-:W-:Y:S01]  /*5760*/  MOV R4, 0xffff ;  /* 0x0000ffff00047802 */ /* 0x000fe20000000f00 */
[----:B--2---:R-:W-:Y:S01]  /*5770*/  FADD.FTZ R5, R18, R3 ;  /* 0x0000000312057221 */ /* 0x004fe20000010000 */
[----:B------:R-:W-:Y:S01]  /*5780*/  @!P0 MOV R24, R13 ;  /* 0x0000000d00188202 */ /* 0x000fe20000000f00 */
[----:B------:R-:W1:Y:S01]  /*5790*/  SHFL.BFLY PT, R9, R6, 0x4, 0x101f ;  /* 0x0c901f0006097f89 */ /* 0x000e6200000e0000 */
[----:B------:R-:W-:-:S02]  /*57a0*/  MOV R18, 0xffff ;  /* 0x0000ffff00127802 */ /* 0x000fc40000000f00 */
[----:B------:R-:W-:Y:S01]  /*57b0*/  @!P0 MOV R11, R25 ;  /* 0x00000019000b8202 */ /* 0x000fe20000000f00 */
[----:B------:R-:W2:Y:S01]  /*57c0*/  SHFL.BFLY PT, R19, R24, 0x8, 0x101f ;  /* 0x0d101f0018137f89 */ /* 0x000ea200000e0000 */
[----:B------:R-:W-:Y:S01]  /*57d0*/  MOV R25, 0xffff ;  /* 0x0000ffff00197802 */ /* 0x000fe20000000f00 */
[----:B------:R-:W-:Y:S01]  /*57e0*/  @!P0 IMAD.MOV.U32 R12, RZ, RZ, R23 ;  /* 0x000000ffff0c8224 */ /* 0x000fe200078e0017 */
[----:B0-----:R-:W-:Y:S01]  /*57f0*/  MOV R28, 0xffff ;  /* 0x0000ffff001c7802 */ /* 0x001fe20000000f00 */
[----:B------:R-:W0:Y:S04]  /*5800*/  SHFL.BFLY PT, R26, R11, 0x8, 0x101f ;  /* 0x0d101f000b1a7f89 */ /* 0x000e2800000e0000 */
[----:B------:R-:W3:Y:S04]  /*5810*/  SHFL.BFLY PT, R13, R12, 0x8, 0x101f ;  /* 0x0d101f000c0d7f89 */ /* 0x000ee800000e0000 */
[----:B------:R-:W4:Y:S04]  /*5820*/  SHFL.BFLY PT, R20, R21, 0x8, 0x101f ;  /* 0x0d101f0015147f89 */ /* 0x000f2800000e0000 */
[----:B------:R-:W5:Y:S01]  /*5830*/  SHFL.BFLY PT, R18, R5, 0x4, 0x101f ;  /* 0x0c901f0005127f89 */ /* 0x000f6200000e0000 */
[----:B------:R-:W-:Y:S01]  /*5840*/  IADD3 R25, R2, R41, RZ ;  /* 0x0000002902197210 */ /* 0x000fe20007ffe0ff */
[----:B-1----:R-:W-:Y:S01]  /*5850*/  FADD.FTZ R22, R6, R9 ;  /* 0x0000000906167221 */ /* 0x002fe20000010000 */
[----:B------:R-:W-:-:S02]  /*5860*/  CS2R R8, SRZ ;  /* 0x0000000000087805 */ /* 0x000fc4000001ff00 */
[----:B------:R-:W-:Y:S01]  /*5870*/  MOV R6, 0xffff ;  /* 0x0000ffff00067802 */ /* 0x000fe20000000f00 */
[----:B--2---:R-:W-:Y:S01]  /*5880*/  FADD.FTZ R19, R19, R24 ;  /* 0x0000001813137221 */ /* 0x004fe20000010000 */
[----:B------:R-:W-:Y:S01]  /*5890*/  IMAD.MOV.U32 R24, RZ, RZ, 0xffff ;  /* 0x0000ffffff187424 */ /* 0x000fe200078e00ff */
[----:B------:R-:W-:Y:S01]  /*58a0*/  @!P0 MOV R8, R7 ;  /* 0x0000000700088202 */ /* 0x000fe20000000f00 */
[----:B0-----:R-:W-:Y:S01]  /*58b0*/  FADD.FTZ R23, R26, R11 ;  /* 0x0000000b1a177221 */ /* 0x001fe20000010000 */
[----:B------:R-:W-:Y:S02]  /*58c0*/  MOV R11, 0xffff ;  /* 0x0000ffff000b7802 */ /* 0x000fe40000000f00 */
[----:B------:R-:W-:Y:S01]  /*58d0*/  MOV R7, 0xffff ;  /* 0x0000ffff00077802 */ /* 0x000fe20000000f00 */
[----:B---3--:R-:W-:Y:S01]  /*58e0*/  FADD.FTZ R13, R13, R12 ;  /* 0x0000000c0d0d7221 */ /* 0x008fe20000010000 */
[----:B------:R-:W-:Y:S01]  /*58f0*/  @!P0 MOV R9, R10 ;  /* 0x0000000a00098202 */ /* 0x000fe20000000f00 */
[----:B------:R-:W0:Y:S01]  /*5900*/  SHFL.BFLY PT, R24, R23, 0x4, 0x101f ;  /* 0x0c901f0017187f89 */ /* 0x000e2200000e0000 */
[----:B------:R-:W-:Y:S01]  /*5910*/  MOV R12, 0xffff ;  /* 0x0000ffff000c7802 */ /* 0x000fe20000000f00 */
[----:B----4-:R-:W-:Y:S01]  /*5920*/  FADD.FTZ R20, R20, R21 ;  /* 0x0000001514147221 */ /* 0x010fe20000010000 */
[----:B------:R-:W-:Y:S01]  /*5930*/  MOV R10, 0xffff ;  /* 0x0000ffff000a7802 */ /* 0x000fe20000000f00 */
[----:B------:R-:W1:Y:S01]  /*5940*/  SHFL.BFLY PT, R11, R8, 0x8, 0x101f ;  /* 0x0d101f00080b7f89 */ /* 0x000e6200000e0000 */
[----:B------:R-:W-:Y:S01]  /*5950*/  ISETP.NE.AND P0, PT, R50, RZ, PT ;  /* 0x000000ff3200720c */ /* 0x000fe20003f05270 */
[----:B-----5:R-:W-:Y:S01]  /*5960*/  FADD.FTZ R3, R5, R18 ;  /* 0x0000001205037221 */ /* 0x020fe20000010000 */
[----:B------:R-:W-:Y:S01]  /*5970*/  MOV R18, 0xffff ;  /* 0x0000ffff00127802 */ /* 0x000fe20000000f00 */
[----:B------:R-:W2:Y:S01]  /*5980*/  SHFL.BFLY PT, R7, R22, 0x2, 0x101f ;  /* 0x0c501f0016077f89 */ /* 0x000ea200000e0000 */
[----:B------:R-:W-:-:S03]  /*5990*/  MOV R5, 0xffff ;  /* 0x0000ffff00057802 */ /* 0x000fc60000000f00 */
        /* <DEDUP_REMOVED lines=8> */
[----:B------:R-:W-:Y:S01]  /*5a20*/  MOV R8, 0xffff ;  /* 0x0000ffff00087802 */ /* 0x000fe20000000f00 */
[----:B--2---:R-:W-:Y:S01]  /*5a30*/  FADD.FTZ R4, R22, R7 ;  /* 0x0000000716047221 */ /* 0x004fe20000010000 */
[----:B------:R-:W-:Y:S02]  /*5a40*/  MOV R7, 0xffff ;  /* 0x0000ffff00077802 */ /* 0x000fe40000000f00 */
[----:B------:R-:W1:Y:S01]  /*5a50*/  SHFL.BFLY PT, R23, R24, 0x4, 0x101f ;  /* 0x0c901f0018177f89 */ /* 0x000e6200000e0000 */
        /* <DEDUP_REMOVED lines=43> */
[----:B0-----:R-:W-:Y:S02]  /*5d10*/  FADD.FTZ R19, R22, R19 ;  /* 0x0000001316137221 */ /* 0x001fe40000010000 */
[----:B------:R-:W0:Y:S01]  /*5d20*/  @!P0 LDC.64 R4, c[0x0][0x218] ;  /* 0x00008600ff048b82 */ /* 0x000e220000000a00 */
[----:B------:R-:W-:-:S04]  /*5d30*/  @!P0 IMAD.WIDE R12, R25, 0x2, R12 ;  /* 0x00000002190c8825 */ /* 0x000fc800078e020c */
[----:B------:R-:W-:Y:S01]  /*5d40*/  FADD.FTZ R27, R27, R28 ;  /* 0x0000001c1b1b7221 */ /* 0x000fe20000010000 */
[----:B------:R3:W-:Y:S01]  /*5d50*/  @!P0 STG.E.U16 desc[UR12][R12.64], R18 ;  /* 0x000000120c008986 */ /* 0x0007e2000c10150c */
[----:B-1----:R-:W-:Y:S01]  /*5d60*/  FADD.FTZ R30, R30, R31 ;  /* 0x0000001f1e1e7221 */ /* 0x002fe20000010000 */
[----:B------:R-:W1:Y:S01]  /*5d70*/  @!P0 LDC.64 R6, c[0x0][0x220] ;  /* 0x00008800ff068b82 */ /* 0x000e620000000a00 */
[----:B------:R-:W-:Y:S01]  /*5d80*/  @!P0 IMAD.WIDE R8, R25, 0x2, R8 ;  /* 0x0000000219088825 */ /* 0x000fe200078e0208 */
[----:B------:R4:W-:Y:S01]  /*5d90*/  @!P0 STG.E.U16 desc[UR12][R10.64], R32 ;  /* 0x000000200a008986 */ /* 0x0009e2000c10150c */
[----:B------:R-:W-:-:S03]  /*5da0*/  @!P0 F2FP.BF16.F32.PACK_AB R14, RZ, R27 ;  /* 0x0000001bff0e823e */ /* 0x000fc600000010ff */
[----:B------:R-:W5:Y:S01]  /*5db0*/  SHFL.BFLY PT, R21, R30, 0x1, 0x101f ;  /* 0x0c301f001e157f89 */ /* 0x000f6200000e0000 */
[C---:B--2---:R-:W-:Y:S01]  /*5dc0*/  @!P0 IMAD.WIDE R2, R25.reuse, 0x2, R2 ;  /* 0x0000000219028825 */ /* 0x044fe200078e0202 */
[----:B---3--:R-:W-:Y:S02]  /*5dd0*/  @!P0 F2FP.BF16.F32.PACK_AB R13, RZ, R19 ;  /* 0x00000013ff0d823e */ /* 0x008fe400000010ff */
[----:B------:R-:W-:Y:S02]  /*5de0*/  MOV R18, 0xffff ;  /* 0x0000ffff00127802 */ /* 0x000fe40000000f00 */
[----:B----4-:R-:W-:Y:S01]  /*5df0*/  @!P0 F2FP.BF16.F32.PACK_AB R11, RZ, R20 ;  /* 0x00000014ff0b823e */ /* 0x010fe200000010ff */
[C---:B0-----:R-:W-:Y:S01]  /*5e00*/  @!P0 IMAD.WIDE R4, R25.reuse, 0x2, R4 ;  /* 0x0000000219048825 */ /* 0x041fe200078e0204 */
[----:B------:R-:W-:Y:S02]  /*5e10*/  @!P0 F2FP.BF16.F32.PACK_AB R19, RZ, R26 ;  /* 0x0000001aff13823e */ /* 0x000fe400000010ff */
[----:B------:R0:W2:Y:S04]  /*5e20*/  SHFL.BFLY PT, R18, R23, 0x1, 0x101f ;  /* 0x0c301f0017127f89 */ /* 0x0000a800000e0000 */
[----:B------:R0:W-:Y:S01]  /*5e30*/  @!P0 STG.E.U16 desc[UR12][R8.64+0x28], R11 ;  /* 0x0000280b08008986 */ /* 0x0001e2000c10150c */
[----:B-1----:R-:W-:-:S03]  /*5e40*/  @!P0 IMAD.WIDE R6, R25, 0x2, R6 ;  /* 0x0000000219068825 */ /* 0x002fc600078e0206 */
[----:B------:R0:W-:Y:S04]  /*5e50*/  @!P0 STG.E.U16 desc[UR12][R2.64+0x28], R13 ;  /* 0x0000280d02008986 */ /* 0x0001e8000c10150c */
[----:B------:R0:W-:Y:S01]  /*5e60*/  @!P0 STG.E.U16 desc[UR12][R4.64+0x50], R14 ;  /* 0x0000500e04008986 */ /* 0x0001e2000c10150c */
[----:B-----5:R-:W-:-:S03]  /*5e70*/  FADD.FTZ R21, R30, R21 ;  /* 0x000000151e157221 */ /* 0x020fc60000010000 */
[----:B------:R0:W-:Y:S04]  /*5e80*/  @!P0 STG.E.U16 desc[UR12][R6.64+0x50], R19 ;  /* 0x0000501306008986 */ /* 0x0001e8000c10150c */
.L_x_1406:
[----:B0-----:R-:W0:Y:S01]  /*5e90*/  @!P0 LDC.64 R2, c[0x0][0x218] ;  /* 0x00008600ff028b82 */ /* 0x001e220000000a00 */
        /* <DEDUP_REMOVED lines=8> */
.L_x_1336:
[----:B------:R-:W-:Y:S05]  /*5f20*/  WARPSYNC.ALL ;  /* 0x0000000000007948 */ /* 0x000fea0003800000 */
[----:B------:R-:W-:Y:S01]  /*5f30*/  BAR.SYNC.DEFER_BLOCKING 0x0 ;  /* 0x0000000000007b1d */ /* 0x000fe20000010000 */
[C---:B------:R-:W-:Y:S02]  /*5f40*/  ISETP.GE.AND P0, PT, R41.reuse, -0x26c0, PT ;  /* 0xffffd9402900780c */ /* 0x040fe40003f06270 */
[----:B------:R-:W-:-:S11]  /*5f50*/  IADD3 R41, R41, 0x2800, RZ ;  /* 0x0000280029297810 */ /* 0x000fd60007ffe0ff */
[----:B------:R-:W-:Y:S05]  /*5f60*/  @!P0 BRA `(.L_x_1343) ;  /* 0xffffffe000248947 */ /* 0x000fea000383ffff */
[----:B------:R-:W-:Y:S05]  /*5f70*/  EXIT ;  /* 0x000000000000794d */ /* 0x000fea0003800000 */
.L_x_1339:
[----:B------:R-:W-:Y:S01]  /*5f80*/  HFMA2.MMA R16, -RZ, RZ, 0, 4.76837158203125e-07 ;  /* 0x00000008ff107435 */ /* 0x000fe200000001ff */
[----:B-1----:R-:W-:Y:S01]  /*5f90*/  IMAD.MOV.U32 R17, RZ, RZ, R2 ;  /* 0x000000ffff117224 */ /* 0x002fe200078e0002 */
[----:B------:R-:W-:Y:S02]  /*5fa0*/  MOV R15, 0x101f ;  /* 0x0000101f000f7802 */ /* 0x000fe40000000f00 */
[----:B------:R-:W-:-:S07]  /*5fb0*/  MOV R14, 0xffff ;  /* 0x0000ffff000e7802 */ /* 0x000fce0000000f00 */
[----:B0-2---:R-:W-:Y:S05]  /*5fc0*/  WARPSYNC.COLLECTIVE R14, `(.L_x_1344) ;  /* 0x000000000e087348 */ /* 0x005fea0003c00000 */
[----:B------:R1:W3:Y:S02]  /*5fd0*/  SHFL.BFLY P2, R18, R17, R16, R15 ;  /* 0x0c00001011127389 */ /* 0x0002e4000004000f */
[----:B0123--:R-:W-:Y:S01]  /*5fe0*/  ENDCOLLECTIVE ;  /* 0x000000000000791b */ /* 0x00ffe20003800000 */
.L_x_1344:
[----:B------:R-:W-:Y:S02]  /*5ff0*/  MOV R17, R3 ;  /* 0x0000000300117202 */ /* 0x000fe40000000f00 */
[----:B------:R-:W-:-:S07]  /*6000*/  MOV R5, R18 ;  /* 0x0000001200057202 */ /* 0x000fce0000000f00 */
[----:B------:R-:W-:Y:S05]  /*6010*/  WARPSYNC.COLLECTIVE R14, `(.L_x_1345) ;  /* 0x000000000e087348 */ /* 0x000fea0003c00000 */
[----:B------:R0:W1:Y:S02]  /*6020*/  SHFL.BFLY P2, R18, R17, R16, R15 ;  /* 0x0c00001011127389 */ /* 0x000064000004000f */
[----:B01----:R-:W-:Y:S01]  /*6030*/  ENDCOLLECTIVE ;  /* 0x000000000000791b */ /* 0x003fe20003800000 */
.L_x_1345:
[----:B------:R-:W-:Y:S01]  /*6040*/  FADD.FTZ R5, R5, R2 ;  /* 0x0000000205057221 */ /* 0x000fe20000010000 */
[----:B------:R-:W-:-:S03]  /*6050*/  HFMA2.MMA R16, -RZ, RZ, 0, 2.384185791015625e-07 ;  /* 0x00000004ff107435 */ /* 0x000fc600000001ff */
[----:B------:R-:W-:Y:S01]  /*6060*/  IMAD.MOV.U32 R17, RZ, RZ, R5 ;  /* 0x000000ffff117224 */ /* 0x000fe200078e0005 */
[----:B------:R-:W-:-:S07]  /*6070*/  MOV R4, R18 ;  /* 0x0000001200047202 */ /* 0x000fce0000000f00 */
[----:B------:R-:W-:Y:S05]  /*6080*/  WARPSYNC.COLLECTIVE R14, `(.L_x_1346) ;  /* 0x000000000e087348 */ /* 0x000fea0003c00000 */
[----:B------:R0:W1:Y:S02]  /*6090*/  SHFL.BFLY P2, R18, R17, R16, R15 ;  /* 0x0c00001011127389 */ /* 0x000064000004000f */
[----:B01----:R-:W-:Y:S01]  /*60a0*/  ENDCOLLECTIVE ;  /* 0x000000000000791b */ /* 0x003fe20003800000 */
.L_x_1346:
[----:B------:R-:W-:-:S05]  /*60b0*/  FADD.FTZ R4, R4, R3 ;  /* 0x0000000304047221 */ /* 0x000fca0000010000 */
[----:B------:R-:W-:Y:S02]  /*60c0*/  MOV R17, R4 ;  /* 0x0000000400117202 */ /* 0x000fe40000000f00 */
[----:B------:R-:W-:-:S07]  /*60d0*/  MOV R6, R18 ;  /* 0x0000001200067202 */ /* 0x000fce0000000f00 */
[----:B------:R-:W-:Y:S05]  /*60e0*/  WARPSYNC.COLLECTIVE R14, `(.L_x_1347) ;  /* 0x000000000e087348 */ /* 0x000fea0003c00000 */
[----:B------:R0:W1:Y:S02]  /*60f0*/  SHFL.BFLY P2, R18, R17, R16, R15 ;  /* 0x0c00001011127389 */ /* 0x000064000004000f */
[----:B01----:R-:W-:Y:S01]  /*6100*/  ENDCOLLECTIVE ;  /* 0x000000000000791b */ /* 0x003fe20003800000 */
.L_x_1347:
[----:B------:R-:W-:Y:S01]  /*6110*/  FADD.FTZ R6, R5, R6 ;  /* 0x0000000605067221 */ /* 0x000fe20000010000 */
[----:B------:R-:W-:-:S04]  /*6120*/  HFMA2.MMA R16, -RZ, RZ, 0, 1.1920928955078125e-07 ;  /* 0x00000002ff107435 */ /* 0x000fc800000001ff */
[----:B------:R-:W-:Y:S02]  /*6130*/  MOV R17, R6 ;  /* 0x0000000600117202 */ /* 0x000fe40000000f00 */
[----:B------:R-:W-:-:S07]  /*6140*/  MOV R7, R18 ;  /* 0x0000001200077202 */ /* 0x000fce0000000f00 */
[----:B------:R-:W-:Y:S05]  /*6150*/  WARPSYNC.COLLECTIVE R14, `(.L_x_1348) ;  /* 0x000000000e087348 */ /* 0x000fea0003c00000 */
[----:B------:R0:W1:Y:S02]  /*6160*/  SHFL.BFLY P2, R18, R17, R16, R15 ;  /* 0x0c00001011127389 */ /* 0x000064000004000f */
[----:B01----:R-:W-:Y:S01]  /*6170*/  ENDCOLLECTIVE ;  /* 0x000000000000791b */ /* 0x003fe20003800000 */
.L_x_1348:
[----:B------:R-:W-:-:S05]  /*6180*/  FADD.FTZ R7, R4, R7 ;  /* 0x0000000704077221 */ /* 0x000fca0000010000 */
[----:B------:R-:W-:Y:S01]  /*6190*/  MOV R17, R7 ;  /* 0x0000000700117202 */ /* 0x000fe20000000f00 */
[----:B------:R-:W-:-:S07]  /*61a0*/  IMAD.MOV.U32 R9, RZ, RZ, R18 ;  /* 0x000000ffff097224 */ /* 0x000fce00078e0012 */
[----:B------:R-:W-:Y:S05]  /*61b0*/  WARPSYNC.COLLECTIVE R14, `(.L_x_1349) ;  /* 0x000000000e087348 */ /* 0x000fea0003c00000 */
[----:B------:R0:W1:Y:S02]  /*61c0*/  SHFL.BFLY P2, R18, R17, R16, R15 ;  /* 0x0c00001011127389 */ /* 0x000064000004000f */
[----:B01----:R-:W-:Y:S01]  /*61d0*/  ENDCOLLECTIVE ;  /* 0x000000000000791b */ /* 0x003fe20003800000 */
.L_x_1349:
[----:B------:R-:W-:Y:S01]  /*61e0*/  FADD.FTZ R9, R6, R9 ;  /* 0x0000000906097221 */ /* 0x000fe20000010000 */
[----:B------:R-:W-:-:S04]  /*61f0*/  HFMA2.MMA R16, -RZ, RZ, 0, 5.9604644775390625e-08 ;  /* 0x00000001ff107435 */ /* 0x000fc800000001ff */
[----:B------:R-:W-:Y:S02]  /*6200*/  MOV R17, R9 ;  /* 0x0000000900117202 */ /* 0x000fe40000000f00 */
[----:B------:R-:W-:-:S07]  /*6210*/  MOV R2, R18 ;  /* 0x0000001200027202 */ /* 0x000fce0000000f00 */
[----:B------:R-:W-:Y:S05]  /*6220*/  WARPSYNC.COLLECTIVE R14, `(.L_x_1350) ;  /* 0x000000000e087348 */ /* 0x000fea0003c00000 */
[----:B------:R0:W1:Y:S02]  /*6230*/  SHFL.BFLY P2, R18, R17, R16, R15 ;  /* 0x0c00001011127389 */ /* 0x000064000004000f */
[----:B01----:R-:W-:Y:S01]  /*6240*/  ENDCOLLECTIVE ;  /* 0x000000000000791b */ /* 0x003fe20003800000 */
.L_x_1350:
[----:B------:R-:W-:-:S05]  /*6250*/  FADD.FTZ R2, R7, R2 ;  /* 0x0000000207027221 */ /* 0x000fca0000010000 */
[----:B------:R-:W-:Y:S02]  /*6260*/  MOV R17, R2 ;  /* 0x0000000200117202 */ /* 0x000fe40000000f00 */
[----:B------:R-:W-:-:S07]  /*6270*/  MOV R8, R18 ;  /* 0x0000001200087202 */ /* 0x000fce0000000f00 */
[----:B------:R-:W-:Y:S05]  /*6280*/  WARPSYNC.COLLECTIVE R14, `(.L_x_1351) ;  /* 0x000000000e087348 */ /* 0x000fea0003c00000 */
[----:B------:R0:W1:Y:S02]  /*6290*/  SHFL.BFLY P2, R18, R17, R16, R15 ;  /* 0x0c00001011127389 */ /* 0x000064000004000f */
[----:B01----:R-:W-:Y:S01]  /*62a0*/  ENDCOLLECTIVE ;  /* 0x000000000000791b */ /* 0x003fe20003800000 */
.L_x_1351:
[----:B------:R-:W-:Y:S01]  /*62b0*/  FADD.FTZ R8, R9, R8 ;  /* 0x0000000809087221 */ /* 0x000fe20000010000 */
[----:B------:R-:W-:Y:S06]  /*62c0*/  BRA `(.L_x_1352) ;  /* 0xffffffe800e47947 */ /* 0x000fec000383ffff */
.L_x_1340:
[----:B------:R-:W-:Y:S01]  /*62d0*/  HFMA2.MMA R16, -RZ, RZ, 0, 4.76837158203125e-07 ;  /* 0x00000008ff107435 */ /* 0x000fe200000001ff */
[----:B------:R-:W-:Y:S01]  /*62e0*/  BSSY B1, `(.L_x_1353) ;  /* 0x0000007000017945 */ /* 0x000fe20003800000 */
[----:B-1----:R-:W-:Y:S01]  /*62f0*/  IMAD.MOV.U32 R17, RZ, RZ, R2 ;  /* 0x000000ffff117224 */ /* 0x002fe200078e0002 */
[----:B------:R-:W-:Y:S02]  /*6300*/  MOV R15, 0x101f ;  /* 0x0000101f000f7802 */ /* 0x000fe40000000f00 */
[----:B------:R-:W-:-:S07]  /*6310*/  MOV R14, 0xffff ;  /* 0x0000ffff000e7802 */ /* 0x000fce0000000f00 */
[----:B0-2---:R-:W-:Y:S05]  /*6320*/  WARPSYNC.COLLECTIVE R14, `(.L_x_1354) ;  /* 0x000000000e087348 */ /* 0x005fea0003c00000 */
[----:B------:R1:W3:Y:S02]  /*6330*/  SHFL.BFLY P2, R18, R17, R16, R15 ;  /* 0x0c00001011127389 */ /* 0x0002e4000004000f */
[----:B0123--:R-:W-:Y:S01]  /*6340*/  ENDCOLLECTIVE ;  /* 0x000000000000791b */ /* 0x00ffe20003800000 */
.L_x_1354:
[----:B------:R-:W-:Y:S05]  /*6350*/  BSYNC B1 ;  /* 0x0000000000017941 */ /* 0x000fea0003800000 */
.L_x_1353:
        /* <DEDUP_REMOVED lines=8> */
.L_x_1355:
[----:B------:R-:W-:Y:S01]  /*63e0*/  FADD.FTZ R9, R9, R2 ;  /* 0x0000000209097221 */ /* 0x000fe20000010000 */
[----:B------:R-:W-:-:S04]  /*63f0*/  HFMA2.MMA R16, -RZ, RZ, 0, 2.384185791015625e-07 ;  /* 0x00000004ff107435 */ /* 0x000fc800000001ff */
[----:B------:R-:W-:Y:S02]  /*6400*/  MOV R17, R9 ;  /* 0x0000000900117202 */ /* 0x000fe40000000f00 */
[----:B------:R-:W-:-:S07]  /*6410*/  MOV R8, R18 ;  /* 0x0000001200087202 */ /* 0x000fce0000000f00 */
[----:B------:R-:W-:Y:S05]  /*6420*/  WARPSYNC.COLLECTIVE R14, `(.L_x_1356) ;  /* 0x000000000e087348 */ /* 0x000fea0003c00000 */
[----:B------:R0:W1:Y:S02]  /*6430*/  SHFL.BFLY P2, R18, R17, R16, R15 ;  /* 0x0c00001011127389 */ /* 0x000064000004000f */
[----:B01----:R-:W-:Y:S01]  /*6440*/  ENDCOLLECTIVE ;  /* 0x000000000000791b */ /* 0x003fe20003800000 */
.L_x_1356:
[----:B------:R-:W-:-:S05]  /*6450*/  FADD.FTZ R8, R8, R3 ;  /* 0x0000000308087221 */ /* 0x000fca0000010000 */
[----:B------:R-:W-:Y:S02]  /*6460*/  MOV R17, R8 ;  /* 0x0000000800117202 */ /* 0x000fe40000000f00 */
[----:B------:R-:W-:-:S07]  /*6470*/  MOV R10, R18 ;  /* 0x00000012000a7202 */ /* 0x000fce0000000f00 */
[----:B------:R-:W-:Y:S05]  /*6480*/  WARPSYNC.COLLECTIVE R14, `(.L_x_1357) ;  /* 0x000000000e087348 */ /* 0x000fea0003c00000 */
[----:B------:R0:W1:Y:S02]  /*6490*/  SHFL.BFLY P2, R18, R17, R16, R15 ;  /* 0x0c00001011127389 */ /* 0x000064000004000f */
[----:B01----:R-:W-:Y:S01]  /*64a0*/  ENDCOLLECTIVE ;  /* 0x000000000000791b */ /* 0x003fe20003800000 */
.L_x_1357:
[----:B------:R-:W-:Y:S01]  /*64b0*/  FADD.FTZ R10, R9, R10 ;  /* 0x0000000a090a7221 */ /* 0x000fe20000010000 */
[----:B------:R-:W-:-:S04]  /*64c0*/  HFMA2.MMA R16, -RZ, RZ, 0, 1.1920928955078125e-07 ;  /* 0x00000002ff107435 */ /* 0x000fc800000001ff */
[----:B------:R-:W-:Y:S01]  /*64d0*/  MOV R17, R10 ;  /* 0x0000000a00117202 */ /* 0x000fe20000000f00 */
[----:B------:R-:W-:-:S07]  /*64e0*/  IMAD.MOV.U32 R11, RZ, RZ, R18 ;  /* 0x000000ffff0b7224 */ /* 0x000fce00078e0012 */
[----:B------:R-:W-:Y:S05]  /*64f0*/  WARPSYNC.COLLECTIVE R14, `(.L_x_1358) ;  /* 0x000000000e087348 */ /* 0x000fea0003c00000 */
[----:B------:R0:W1:Y:S02]  /*6500*/  SHFL.BFLY P2, R18, R17, R16, R15 ;  /* 0x0c00001011127389 */ /* 0x000064000004000f */
[----:B01----:R-:W-:Y:S01]  /*6510*/  ENDCOLLECTIVE ;  /* 0x000000000000791b */ /* 0x003fe20003800000 */
.L_x_1358:
[----:B------:R-:W-:-:S05]  /*6520*/  FADD.FTZ R11, R8, R11 ;  /* 0x0000000b080b7221 */ /* 0x000fca0000010000 */
[----:B------:R-:W-:Y:S02]  /*6530*/  MOV R17, R11 ;  /* 0x0000000b00117202 */ /* 0x000fe40000000f00 */
[----:B------:R-:W-:-:S07]  /*6540*/  MOV R13, R18 ;  /* 0x00000012000d7202 */ /* 0x000fce0000000f00 */
[----:B------:R-:W-:Y:S05]  /*6550*/  WARPSYNC.COLLECTIVE R14, `(.L_x_1359) ;  /* 0x000000000e087348 */ /* 0x000fea0003c00000 */
[----:B------:R0:W1:Y:S02]  /*6560*/  SHFL.BFLY P2, R18, R17, R16, R15 ;  /* 0x0c00001011127389 */ /* 0x000064000004000f */
[----:B01----:R-:W-:Y:S01]  /*6570*/  ENDCOLLECTIVE ;  /* 0x000000000000791b */ /* 0x003fe20003800000 */
.L_x_1359:
[----:B------:R-:W-:-:S05]  /*6580*/  FADD.FTZ R13, R10, R13 ;  /* 0x0000000d0a0d7221 */ /* 0x000fca0000010000 */
[----:B------:R-:W-:Y:S01]  /*6590*/  MOV R17, R13 ;  /* 0x0000000d00117202 */ /* 0x000fe20000000f00 */
[----:B------:R-:W-:Y:S01]  /*65a0*/  IMAD.MOV.U32 R16, RZ, RZ, 0x1 ;  /* 0x00000001ff107424 */ /* 0x000fe200078e00ff */
[----:B------:R-:W-:-:S07]  /*65b0*/  MOV R2, R18 ;  /* 0x0000001200027202 */ /* 0x000fce0000000f00 */
[----:B------:R-:W-:Y:S05]  /*65c0*/  WARPSYNC.COLLECTIVE R14, `(.L_x_1360) ;  /* 0x000000000e087348 */ /* 0x000fea0003c00000 */
[----:B------:R0:W1:Y:S02]  /*65d0*/  SHFL.BFLY P2, R18, R17, R16, R15 ;  /* 0x0c00001011127389 */ /* 0x000064000004000f */
[----:B01----:R-:W-:Y:S01]  /*65e0*/  ENDCOLLECTIVE ;  /* 0x000000000000791b */ /* 0x003fe20003800000 */
.L_x_1360:
[----:B------:R-:W-:-:S05]  /*65f0*/  FADD.FTZ R2, R11, R2 ;  /* 0x000000020b027221 */ /* 0x000fca0000010000 */
[----:B------:R-:W-:Y:S02]  /*6600*/  MOV R17, R2 ;  /* 0x0000000200117202 */ /* 0x000fe40000000f00 */
[----:B------:R-:W-:-:S07]  /*6610*/  MOV R12, R18 ;  /* 0x00000012000c7202 */ /* 0x000fce0000000f00 */
[----:B------:R-:W-:Y:S05]  /*6620*/  WARPSYNC.COLLECTIVE R14, `(.L_x_1361) ;  /* 0x000000000e087348 */ /* 0x000fea0003c00000 */
[----:B------:R0:W1:Y:S02]  /*6630*/  SHFL.BFLY P2, R18, R17, R16, R15 ;  /* 0x0c00001011127389 */ /* 0x000064000004000f */
[----:B01----:R-:W-:Y:S01]  /*6640*/  ENDCOLLECTIVE ;  /* 0x000000000000791b */ /* 0x003fe20003800000 */
.L_x_1361:
[----:B------:R-:W-:Y:S01]  /*6650*/  FADD.FTZ R12, R13, R12 ;  /* 0x0000000c0d0c7221 */ /* 0x000fe20000010000 */
[----:B------:R-:W-:Y:S06]  /*6660*/  BRA `(.L_x_1362) ;  /* 0xffffffe800b87947 */ /* 0x000fec000383ffff */
.L_x_1341:
        /* <DEDUP_REMOVED lines=8> */
.L_x_1364:
[----:B------:R-:W-:Y:S05]  /*66f0*/  BSYNC B1 ;  /* 0x0000000000017941 */ /* 0x000fea0003800000 */
.L_x_1363:
        /* <DEDUP_REMOVED lines=9> */
.L_x_1365:
[----:B------:R-:W-:Y:S01]  /*6790*/  MOV R17, R9 ;  /* 0x0000000900117202 */ /* 0x000fe20000000f00 */
[----:B------:R-:W-:Y:S01]  /*67a0*/  IMAD.MOV.U32 R16, RZ, RZ, 0x4 ;  /* 0x00000004ff107424 */ /* 0x000fe200078e00ff */
[----:B------:R-:W-:-:S07]  /*67b0*/  MOV R8, R18 ;  /* 0x0000001200087202 */ /* 0x000fce0000000f00 */
[----:B------:R-:W-:Y:S05]  /*67c0*/  WARPSYNC.COLLECTIVE R14, `(.L_x_1366) ;  /* 0x000000000e087348 */ /* 0x000fea0003c00000 */
[----:B------:R0:W1:Y:S02]  /*67d0*/  SHFL.BFLY P2, R18, R17, R16, R15 ;  /* 0x0c00001011127389 */ /* 0x000064000004000f */
[----:B01----:R-:W-:Y:S01]  /*67e0*/  ENDCOLLECTIVE ;  /* 0x000000000000791b */ /* 0x003fe20003800000 */
.L_x_1366:
[----:B------:R-:W-:-:S05]  /*67f0*/  FADD.FTZ R8, R8, R3 ;  /* 0x0000000308087221 */ /* 0x000fca0000010000 */
[----:B------:R-:W-:Y:S02]  /*6800*/  MOV R17, R8 ;  /* 0x0000000800117202 */ /* 0x000fe40000000f00 */
[----:B------:R-:W-:-:S07]  /*6810*/  MOV R10, R18 ;  /* 0x00000012000a7202 */ /* 0x000fce0000000f00 */
[----:B------:R-:W-:Y:S05]  /*6820*/  WARPSYNC.COLLECTIVE R14, `(.L_x_1367) ;  /* 0x000000000e087348 */ /* 0x000fea0003c00000 */
[----:B------:R0:W1:Y:S02]  /*6830*/  SHFL.BFLY P2, R18, R17, R16, R15 ;  /* 0x0c00001011127389 */ /* 0x000064000004000f */
[----:B01----:R-:W-:Y:S01]  /*6840*/  ENDCOLLECTIVE ;  /* 0x000000000000791b */ /* 0x003fe20003800000 */
.L_x_1367:
[----:B------:R-:W-:Y:S01]  /*6850*/  FADD.FTZ R10, R9, R10 ;  /* 0x0000000a090a7221 */ /* 0x000fe20000010000 */
[----:B------:R-:W-:-:S04]  /*6860*/  HFMA2.MMA R16, -RZ, RZ, 0, 1.1920928955078125e-07 ;  /* 0x00000002ff107435 */ /* 0x000fc800000001ff */
[----:B------:R-:W-:Y:S02]  /*6870*/  MOV R17, R10 ;  /* 0x0000000a00117202 */ /* 0x000fe40000000f00 */
[----:B------:R-:W-:-:S07]  /*6880*/  MOV R11, R18 ;  /* 0x00000012000b7202 */ /* 0x000fce0000000f00 */
[----:B------:R-:W-:Y:S05]  /*6890*/  WARPSYNC.COLLECTIVE R14, `(.L_x_1368) ;  /* 0x000000000e087348 */ /* 0x000fea0003c00000 */
[----:B------:R0:W1:Y:S02]  /*68a0*/  SHFL.BFLY P2, R18, R17, R16, R15 ;  /* 0x0c00001011127389 */ /* 0x000064000004000f */
[----:B01----:R-:W-:Y:S01]  /*68b0*/  ENDCOLLECTIVE ;  /* 0x000000000000791b */ /* 0x003fe20003800000 */
.L_x_1368:
[----:B------:R-:W-:-:S04]  /*68c0*/  FADD.FTZ R11, R8, R11 ;  /* 0x0000000b080b7221 */ /* 0x000fc80000010000 */
[----:B------:R-:W-:Y:S01]  /*68d0*/  IMAD.MOV.U32 R17, RZ, RZ, R11 ;  /* 0x000000ffff117224 */ /* 0x000fe200078e000b */
[----:B------:R-:W-:-:S07]  /*68e0*/  MOV R13, R18 ;  /* 0x00000012000d7202 */ /* 0x000fce0000000f00 */
[----:B------:R-:W-:Y:S05]  /*68f0*/  WARPSYNC.COLLECTIVE R14, `(.L_x_1369) ;  /* 0x000000000e087348 */ /* 0x000fea0003c00000 */
[----:B------:R0:W1:Y:S02]  /*6900*/  SHFL.BFLY P2, R18, R17, R16, R15 ;  /* 0x0c00001011127389 */ /* 0x000064000004000f */
[----:B01----:R-:W-:Y:S01]  /*6910*/  ENDCOLLECTIVE ;  /* 0x000000000000791b */ /* 0x003fe20003800000 */
.L_x_1369:
[----:B------:R-:W-:Y:S01]  /*6920*/  FADD.FTZ R13, R10, R13 ;  /* 0x0000000d0a0d7221 */ /* 0x000fe20000010000 */
[----:B------:R-:W-:-:S04]  /*6930*/  HFMA2.MMA R16, -RZ, RZ, 0, 5.9604644775390625e-08 ;  /* 0x00000001ff107435 */ /* 0x000fc800000001ff */
[----:B------:R-:W-:Y:S02]  /*6940*/  MOV R17, R13 ;  /* 0x0000000d00117202 */ /* 0x000fe40000000f00 */
[----:B------:R-:W-:-:S07]  /*6950*/  MOV R2, R18 ;  /* 0x0000001200027202 */ /* 0x000fce0000000f00 */
[----:B------:R-:W-:Y:S05]  /*6960*/  WARPSYNC.COLLECTIVE R14, `(.L_x_1370) ;  /* 0x000000000e087348 */ /* 0x000fea0003c00000 */
[----:B------:R0:W1:Y:S02]  /*6970*/  SHFL.BFLY P2, R18, R17, R16, R15 ;  /* 0x0c00001011127389 */ /* 0x000064000004000f */
[----:B01----:R-:W-:Y:S01]  /*6980*/  ENDCOLLECTIVE ;  /* 0x000000000000791b */ /* 0x003fe20003800000 */
.L_x_1370:
[----:B------:R-:W-:-:S05]  /*6990*/  FADD.FTZ R2, R11, R2 ;  /* 0x000000020b027221 */ /* 0x000fca0000010000 */
[----:B------:R-:W-:Y:S02]  /*69a0*/  MOV R17, R2 ;  /* 0x0000000200117202 */ /* 0x000fe40000000f00 */
[----:B------:R-:W-:-:S07]  /*69b0*/  MOV R12, R18 ;  /* 0x00000012000c7202 */ /* 0x000fce0000000f00 */
[----:B------:R-:W-:Y:S05]  /*69c0*/  WARPSYNC.COLLECTIVE R14, `(.L_x_1371) ;  /* 0x000000000e087348 */ /* 0x000fea0003c00000 */
[----:B------:R0:W1:Y:S02]  /*69d0*/  SHFL.BFLY P2, R18, R17, R16, R15 ;  /* 0x0c00001011127389 */ /* 0x000064000004000f */
[----:B01----:R-:W-:Y:S01]  /*69e0*/  ENDCOLLECTIVE ;  /* 0x000000000000791b */ /* 0x003fe20003800000 */
.L_x_1371:
[----:B------:R-:W-:Y:S01]  /*69f0*/  FADD.FTZ R12, R13, R12 ;  /* 0x0000000c0d0c7221 */ /* 0x000fe20000010000 */
[----:B------:R-:W-:Y:S06]  /*6a00*/  BRA `(.L_x_1372) ;  /* 0xffffffe800747947 */ /* 0x000fec000383ffff */
.L_x_1342:
        /* <DEDUP_REMOVED lines=8> */
.L_x_1374:
[----:B------:R-:W-:Y:S05]  /*6a90*/  BSYNC B0 ;  /* 0x0000000000007941 */ /* 0x000fea0003800000 */
.L_x_1373:
[----:B------:R-:W-:Y:S01]  /*6aa0*/  HFMA2.MMA R16, -RZ, RZ, 0, 4.76837158203125e-07 ;  /* 0x00000008ff107435 */ /* 0x000fe200000001ff */
[----:B------:R-:W-:Y:S01]  /*6ab0*/  MOV R17, R3 ;  /* 0x0000000300117202 */ /* 0x000fe20000000f00 */
[----:B------:R-:W-:Y:S01]  /*6ac0*/  IMAD.MOV.U32 R14, RZ, RZ, 0xffff ;  /* 0x0000ffffff0e7424 */ /* 0x000fe200078e00ff */
[----:B------:R-:W-:Y:S01]  /*6ad0*/  MOV R15, 0x101f ;  /* 0x0000101f000f7802 */ /* 0x000fe20000000f00 */
[----:B------:R-:W-:Y:S01]  /*6ae0*/  HFMA2.MMA R21, -RZ, RZ, 0, 0 ;  /* 0x00000000ff157435 */ /* 0x000fe200000001ff */
[----:B------:R-:W-:Y:S02]  /*6af0*/  MOV R5, R18 ;  /* 0x0000001200057202 */ /* 0x000fe40000000f00 */
[----:B------:R-:W-:-:S08]  /*6b00*/  @!P0 SHF.L.U32 R10, R50, 0x1, RZ ;  /* 0x00000001320a8819 */ /* 0x000fd000000006ff */
[----:B------:R-:W-:Y:S05]  /*6b10*/  WARPSYNC.COLLECTIVE R14, `(.L_x_1375) ;  /* 0x000000000e087348 */ /* 0x000fea0003c00000 */
[----:B------:R0:W1:Y:S02]  /*6b20*/  SHFL.BFLY P2, R18, R17, R16, R15 ;  /* 0x0c00001011127389 */ /* 0x000064000004000f */
[----:B01----:R-:W-:Y:S01]  /*6b30*/  ENDCOLLECTIVE ;  /* 0x000000000000791b */ /* 0x003fe20003800000 */
.L_x_1375:
[----:B------:R-:W-:Y:S01]  /*6b40*/  @!P0 IADD3 R7, R2, 0x14, RZ ;  /* 0x0000001402078810 */ /* 0x000fe20007ffe0ff */
[----:B------:R-:W-:Y:S01]  /*6b50*/  FADD.FTZ R6, R5, R4 ;  /* 0x0000000405067221 */ /* 0x000fe20000010000 */
[C---:B------:R-:W-:Y:S02]  /*6b60*/  @!P0 LEA R12, R50.reuse, UR6, 0x7 ;  /* 0x00000006320c8c11 */ /* 0x040fe4000f8e38ff */
[----:B------:R-:W-:Y:S02]  /*6b70*/  @!P0 LOP3.LUT R7, R7, R10, RZ, 0x3c, !PT ;  /* 0x0000000a07078212 */ /* 0x000fe400078e3cff */
[----:B------:R-:W-:Y:S02]  /*6b80*/  MOV R24, RZ ;  /* 0x000000ff00187202 */ /* 0x000fe40000000f00 */
[----:B------:R-:W-:Y:S01]  /*6b90*/  MOV R11, RZ ;  /* 0x000000ff000b7202 */ /* 0x000fe20000000f00 */
[----:B------:R-:W-:Y:S01]  /*6ba0*/  @!P0 IMAD R8, R7, 0x4, R12 ;  /* 0x0000000407088824 */ /* 0x000fe200078e020c */
[----:B------:R-:W-:Y:S01]  /*6bb0*/  HFMA2.MMA R12, -RZ, RZ, 0, 0 ;  /* 0x00000000ff0c7435 */ /* 0x000fe200000001ff */
[----:B------:R-:W-:Y:S01]  /*6bc0*/  @!P0 LEA R28, R50, UR6, 0x7 ;  /* 0x00000006321c8c11 */ /* 0x000fe2000f8e38ff */
[----:B------:R-:W-:Y:S01]  /*6bd0*/  HFMA2.MMA R16, -RZ, RZ, 0, 2.384185791015625e-07 ;  /* 0x00000004ff107435 */ /* 0x000fe200000001ff */
[----:B------:R-:W-:Y:S01]  /*6be0*/  MOV R17, R6 ;  /* 0x0000000600117202 */ /* 0x000fe20000000f00 */
[----:B------:R0:W1:Y:S04]  /*6bf0*/  @!P0 LDS R10, [R8] ;  /* 0x00000000080a8984 */ /* 0x0000680000000800 */
[----:B------:R0:W2:Y:S01]  /*6c00*/  @!P0 LDS R13, [R8+0x500] ;  /* 0x00050000080d8984 */ /* 0x0000a20000000800 */
[----:B------:R-:W-:-:S07]  /*6c10*/  FADD.FTZ R5, R18, R3 ;  /* 0x0000000312057221 */ /* 0x000fce0000010000 */
[----:B012---:R-:W-:Y:S05]  /*6c20*/  WARPSYNC.COLLECTIVE R14, `(.L_x_1376) ;  /* 0x000000000e087348 */ /* 0x007fea0003c00000 */
[----:B------:R3:W4:Y:S02]  /*6c30*/  SHFL.BFLY P2, R18, R17, R16, R15 ;  /* 0x0c00001011127389 */ /* 0x000724000004000f */
[----:B01234-:R-:W-:Y:S01]  /*6c40*/  ENDCOLLECTIVE ;  /* 0x000000000000791b */ /* 0x01ffe20003800000 */
.L_x_1376:
[----:B------:R-:W-:Y:S02]  /*6c50*/  @!P0 IADD3 R8, R2, 0x28, RZ ;  /* 0x0000002802088810 */ /* 0x000fe40007ffe0ff */
[----:B------:R-:W-:Y:S02]  /*6c60*/  MOV R17, R5 ;  /* 0x0000000500117202 */ /* 0x000fe40000000f00 */
[----:B------:R-:W-:-:S07]  /*6c70*/  MOV R9, R18 ;  /* 0x0000001200097202 */ /* 0x000fce0000000f00 */
[----:B------:R-:W-:Y:S05]  /*6c80*/  WARPSYNC.COLLECTIVE R14, `(.L_x_1377) ;  /* 0x000000000e087348 */ /* 0x000fea0003c00000 */
[----:B------:R0:W1:Y:S02]  /*6c90*/  SHFL.BFLY P2, R18, R17, R16, R15 ;  /* 0x0c00001011127389 */ /* 0x000064000004000f */
[----:B01----:R-:W-:Y:S01]  /*6ca0*/  ENDCOLLECTIVE ;  /* 0x000000000000791b */ /* 0x003fe20003800000 */
.L_x_1377:
[----:B------:R-:W-:Y:S01]  /*6cb0*/  FADD.FTZ R22, R6, R9 ;  /* 0x0000000906167221 */ /* 0x000fe20000010000 */
[----:B------:R-:W-:Y:S01]  /*6cc0*/  @!P0 IMAD.MOV.U32 R21, RZ, RZ, R10 ;  /* 0x000000ffff158224 */ /* 0x000fe200078e000a */
        /* <DEDUP_REMOVED lines=9> */
.L_x_1378:
[----:B------:R-:W-:Y:S02]  /*6d60*/  MOV R17, R3 ;  /* 0x0000000300117202 */ /* 0x000fe40000000f00 */
[----:B------:R-:W-:-:S07]  /*6d70*/  MOV R7, R18 ;  /* 0x0000001200077202 */ /* 0x000fce0000000f00 */
[----:B------:R-:W-:Y:S05]  /*6d80*/  WARPSYNC.COLLECTIVE R14, `(.L_x_1379) ;  /* 0x000000000e087348 */ /* 0x000fea0003c00000 */
[----:B------:R0:W1:Y:S02]  /*6d90*/  SHFL.BFLY P2, R18, R17, R16, R15 ;  /* 0x0c00001011127389 */ /* 0x000064000004000f */
[----:B01----:R-:W-:Y:S01]  /*6da0*/  ENDCOLLECTIVE ;  /* 0x000000000000791b */ /* 0x003fe20003800000 */
.L_x_1379:
[----:B------:R-:W-:Y:S01]  /*6db0*/  FADD.FTZ R4, R22, R7 ;  /* 0x0000000716047221 */ /* 0x000fe20000010000 */
[----:B------:R-:W-:-:S04]  /*6dc0*/  HFMA2.MMA R16, -RZ, RZ, 0, 5.9604644775390625e-08 ;  /* 0x00000001ff107435 */ /* 0x000fc800000001ff */
[----:B------:R-:W-:Y:S01]  /*6dd0*/  MOV R17, R4 ;  /* 0x0000000400117202 */ /* 0x000fe20000000f00 */
[----:B------:R-:W-:-:S07]  /*6de0*/  FADD.FTZ R3, R3, R18 ;  /* 0x0000001203037221 */ /* 0x000fce0000010000 */
[----:B------:R-:W-:Y:S05]  /*6df0*/  WARPSYNC.COLLECTIVE R14, `(.L_x_1380) ;  /* 0x000000000e087348 */ /* 0x000fea0003c00000 */
[----:B------:R0:W1:Y:S02]  /*6e00*/  SHFL.BFLY P2, R18, R17, R16, R15 ;  /* 0x0c00001011127389 */ /* 0x000064000004000f */
[----:B01----:R-:W-:Y:S01]  /*6e10*/  ENDCOLLECTIVE ;  /* 0x000000000000791b */ /* 0x003fe20003800000 */
.L_x_1380:
[----:B------:R-:W-:Y:S02]  /*6e20*/  MOV R17, R3 ;  /* 0x0000000300117202 */ /* 0x000fe40000000f00 */
[----:B------:R-:W-:-:S07]  /*6e30*/  MOV R5, R18 ;  /* 0x0000001200057202 */ /* 0x000fce0000000f00 */
[----:B------:R-:W-:Y:S05]  /*6e40*/  WARPSYNC.COLLECTIVE R14, `(.L_x_1381) ;  /* 0x000000000e087348 */ /* 0x000fea0003c00000 */
[----:B------:R0:W1:Y:S02]  /*6e50*/  SHFL.BFLY P2, R18, R17, R16, R15 ;  /* 0x0c00001011127389 */ /* 0x000064000004000f */
[----:B01----:R-:W-:Y:S01]  /*6e60*/  ENDCOLLECTIVE ;  /* 0x000000000000791b */ /* 0x003fe20003800000 */
.L_x_1381:
[----:B------:R-:W-:Y:S01]  /*6e70*/  FADD.FTZ R4, R4, R5 ;  /* 0x0000000504047221 */ /* 0x000fe20000010000 */
[----:B------:R-:W-:Y:S01]  /*6e80*/  MOV R17, R21 ;  /* 0x0000001500117202 */ /* 0x000fe20000000f00 */
[----:B------:R-:W-:Y:S01]  /*6e90*/  IMAD.MOV.U32 R16, RZ, RZ, 0x8 ;  /* 0x00000008ff107424 */ /* 0x000fe200078e00ff */
[----:B------:R-:W-:-:S07]  /*6ea0*/  MOV R6, R18 ;  /* 0x0000001200067202 */ /* 0x000fce0000000f00 */
[----:B------:R-:W-:Y:S05]  /*6eb0*/  WARPSYNC.COLLECTIVE R14, `(.L_x_1382) ;  /* 0x000000000e087348 */ /* 0x000fea0003c00000 */
[----:B------:R0:W1:Y:S02]  /*6ec0*/  SHFL.BFLY P2, R18, R17, R16, R15 ;  /* 0x0c00001011127389 */ /* 0x000064000004000f */
[----:B01----:R-:W-:Y:S01]  /*6ed0*/  ENDCOLLECTIVE ;  /* 0x000000000000791b */ /* 0x003fe20003800000 */
.L_x_1382:
[----:B------:R-:W-:Y:S01]  /*6ee0*/  FADD.FTZ R32, R3, R6 ;  /* 0x0000000603207221 */ /* 0x000fe20000010000 */
[----:B------:R-:W-:Y:S02]  /*6ef0*/  MOV R17, R24 ;  /* 0x0000001800117202 */ /* 0x000fe40000000f00 */
[----:B------:R-:W-:-:S07]  /*6f00*/  MOV R20, R18 ;  /* 0x0000001200147202 */ /* 0x000fce0000000f00 */
[----:B------:R-:W-:Y:S05]  /*6f10*/  WARPSYNC.COLLECTIVE R14, `(.L_x_1383) ;  /* 0x000000000e087348 */ /* 0x000fea0003c00000 */
[----:B------:R0:W1:Y:S02]  /*6f20*/  SHFL.BFLY P2, R18, R17, R16, R15 ;  /* 0x0c00001011127389 */ /* 0x000064000004000f */
[----:B01----:R-:W-:Y:S01]  /*6f30*/  ENDCOLLECTIVE ;  /* 0x000000000000791b */ /* 0x003fe20003800000 */
.L_x_1383:
[----:B------:R-:W-:Y:S01]  /*6f40*/  FADD.FTZ R20, R20, R21 ;  /* 0x0000001514147221 */ /* 0x000fe20000010000 */
[----:B------:R-:W-:-:S04]  /*6f50*/  HFMA2.MMA R16, -RZ, RZ, 0, 2.384185791015625e-07 ;  /* 0x00000004ff107435 */ /* 0x000fc800000001ff */
[----:B------:R-:W-:Y:S02]  /*6f60*/  MOV R17, R20 ;  /* 0x0000001400117202 */ /* 0x000fe40000000f00 */
[----:B------:R-:W-:-:S07]  /*6f70*/  MOV R19, R18 ;  /* 0x0000001200137202 */ /* 0x000fce0000000f00 */
[----:B------:R-:W-:Y:S05]  /*6f80*/  WARPSYNC.COLLECTIVE R14, `(.L_x_1384) ;  /* 0x000000000e087348 */ /* 0x000fea0003c00000 */
[----:B------:R0:W1:Y:S02]  /*6f90*/  SHFL.BFLY P2, R18, R17, R16, R15 ;  /* 0x0c00001011127389 */ /* 0x000064000004000f */
[----:B01----:R-:W-:Y:S01]  /*6fa0*/  ENDCOLLECTIVE ;  /* 0x000000000000791b */ /* 0x003fe20003800000 */
.L_x_1384:
[----:B------:R-:W-:-:S04]  /*6fb0*/  FADD.FTZ R19, R19, R24 ;  /* 0x0000001813137221 */ /* 0x000fc80000010000 */
[----:B------:R-:W-:Y:S01]  /*6fc0*/  IMAD.MOV.U32 R17, RZ, RZ, R19 ;  /* 0x000000ffff117224 */ /* 0x000fe200078e0013 */
[----:B------:R-:W-:-:S07]  /*6fd0*/  MOV R21, R18 ;  /* 0x0000001200157202 */ /* 0x000fce0000000f00 */
[----:B------:R-:W-:Y:S05]  /*6fe0*/  WARPSYNC.COLLECTIVE R14, `(.L_x_1385) ;  /* 0x000000000e087348 */ /* 0x000fea0003c00000 */
[----:B------:R0:W1:Y:S02]  /*6ff0*/  SHFL.BFLY P2, R18, R17, R16, R15 ;  /* 0x0c00001011127389 */ /* 0x000064000004000f */
[----:B01----:R-:W-:Y:S01]  /*7000*/  ENDCOLLECTIVE ;  /* 0x000000000000791b */ /* 0x003fe20003800000 */
.L_x_1385:
        /* <DEDUP_REMOVED lines=10> */
.L_x_1386:
[----:B------:R0:W1:Y:S04]  /*70b0*/  @!P0 LDS R23, [R9] ;  /* 0x0000000009178984 */ /* 0x0000680000000800 */
[----:B------:R0:W2:Y:S01]  /*70c0*/  @!P0 LDS R25, [R9+0x500] ;  /* 0x0005000009198984 */ /* 0x0000a20000000800 */
[----:B------:R-:W-:Y:S02]  /*70d0*/  MOV R17, R22 ;  /* 0x0000001600117202 */ /* 0x000fe40000000f00 */
[----:B------:R-:W-:-:S07]  /*70e0*/  MOV R8, R18 ;  /* 0x0000001200087202 */ /* 0x000fce0000000f00 */
[----:B012---:R-:W-:Y:S05]  /*70f0*/  WARPSYNC.COLLECTIVE R14, `(.L_x_1387) ;  /* 0x000000000e087348 */ /* 0x007fea0003c00000 */
[----:B------:R3:W4:Y:S02]  /*7100*/  SHFL.BFLY P2, R18, R17, R16, R15 ;  /* 0x0c00001011127389 */ /* 0x000724000004000f */
[----:B01234-:R-:W-:Y:S01]  /*7110*/  ENDCOLLECTIVE ;  /* 0x000000000000791b */ /* 0x01ffe20003800000 */
.L_x_1387:
[----:B------:R-:W-:Y:S01]  /*7120*/  FADD.FTZ R21, R21, R8 ;  /* 0x0000000815157221 */ /* 0x000fe20000010000 */
[----:B------:R-:W-:Y:S01]  /*7130*/  CS2R R8, SRZ ;  /* 0x0000000000087805 */ /* 0x000fe2000001ff00 */
[----:B------:R-:W-:-:S03]  /*7140*/  HFMA2.MMA R16, -RZ, RZ, 0, 5.9604644775390625e-08 ;  /* 0x00000001ff107435 */ /* 0x000fc600000001ff */
[----:B------:R-:W-:Y:S02]  /*7150*/  MOV R17, R21 ;  /* 0x0000001500117202 */ /* 0x000fe40000000f00 */
[----:B------:R-:W-:Y:S02]  /*7160*/  @!P0 MOV R12, R23 ;  /* 0x00000017000c8202 */ /* 0x000fe40000000f00 */
[----:B------:R-:W-:Y:S01]  /*7170*/  @!P0 MOV R11, R25 ;  /* 0x00000019000b8202 */ /* 0x000fe20000000f00 */
[----:B------:R-:W-:Y:S02]  /*7180*/  IMAD.IADD R25, R2, 0x1, R41 ;  /* 0x0000000102197824 */ /* 0x000fe400078e0229 */
[----:B------:R-:W-:-:S07]  /*7190*/  IMAD.MOV.U32 R7, RZ, RZ, R18 ;  /* 0x000000ffff077224 */ /* 0x000fce00078e0012 */
[----:B------:R-:W-:Y:S05]  /*71a0*/  WARPSYNC.COLLECTIVE R14, `(.L_x_1388) ;  /* 0x000000000e087348 */ /* 0x000fea0003c00000 */
[----:B------:R0:W1:Y:S02]  /*71b0*/  SHFL.BFLY P2, R18, R17, R16, R15 ;  /* 0x0c00001011127389 */ /* 0x000064000004000f */
[----:B01----:R-:W-:Y:S01]  /*71c0*/  ENDCOLLECTIVE ;  /* 0x000000000000791b */ /* 0x003fe20003800000 */
.L_x_1388:
[----:B------:R-:W-:Y:S01]  /*71d0*/  FADD.FTZ R22, R22, R7 ;  /* 0x0000000716167221 */ /* 0x000fe20000010000 */
[----:B------:R-:W-:-:S03]  /*71e0*/  @!P0 IADD3 R7, R2, 0x3c, RZ ;  /* 0x0000003c02078810 */ /* 0x000fc60007ffe0ff */
[----:B------:R-:W-:Y:S01]  /*71f0*/  IMAD.MOV.U32 R17, RZ, RZ, R22 ;  /* 0x000000ffff117224 */ /* 0x000fe200078e0016 */
[----:B------:R-:W-:-:S07]  /*7200*/  MOV R20, R18 ;  /* 0x0000001200147202 */ /* 0x000fce0000000f00 */
[----:B------:R-:W-:Y:S05]  /*7210*/  WARPSYNC.COLLECTIVE R14, `(.L_x_1389) ;  /* 0x000000000e087348 */ /* 0x000fea0003c00000 */
[----:B------:R0:W1:Y:S02]  /*7220*/  SHFL.BFLY P2, R18, R17, R16, R15 ;  /* 0x0c00001011127389 */ /* 0x000064000004000f */
[----:B01----:R-:W-:Y:S01]  /*7230*/  ENDCOLLECTIVE ;  /* 0x000000000000791b */ /* 0x003fe20003800000 */
.L_x_1389:
[----:B------:R-:W-:Y:S01]  /*7240*/  FADD.FTZ R20, R21, R20 ;  /* 0x0000001415147221 */ /* 0x000fe20000010000 */
[----:B------:R-:W-:Y:S01]  /*7250*/  HFMA2.MMA R16, -RZ, RZ, 0, 4.76837158203125e-07 ;  /* 0x00000008ff107435 */ /* 0x000fe200000001ff */
[----:B------:R-:W-:Y:S02]  /*7260*/  MOV R17, R12 ;  /* 0x0000000c00117202 */ /* 0x000fe40000000f00 */
[----:B------:R-:W-:-:S08]  /*7270*/  MOV R19, R18 ;  /* 0x0000001200137202 */ /* 0x000fd00000000f00 */
[----:B------:R-:W-:Y:S05]  /*7280*/  WARPSYNC.COLLECTIVE R14, `(.L_x_1390) ;  /* 0x000000000e087348 */ /* 0x000fea0003c00000 */
[----:B------:R0:W1:Y:S02]  /*7290*/  SHFL.BFLY P2, R18, R17, R16, R15 ;  /* 0x0c00001011127389 */ /* 0x000064000004000f */
[----:B01----:R-:W-:Y:S01]  /*72a0*/  ENDCOLLECTIVE ;  /* 0x000000000000791b */ /* 0x003fe20003800000 */
.L_x_1390:
[----:B------:R-:W-:Y:S01]  /*72b0*/  FADD.FTZ R19, R22, R19 ;  /* 0x0000001316137221 */ /* 0x000fe20000010000 */
[----:B------:R-:W-:Y:S02]  /*72c0*/  MOV R17, R11 ;  /* 0x0000000b00117202 */ /* 0x000fe40000000f00 */
[----:B------:R-:W-:-:S07]  /*72d0*/  MOV R13, R18 ;  /* 0x00000012000d7202 */ /* 0x000fce0000000f00 */
[----:B------:R-:W-:Y:S05]  /*72e0*/  WARPSYNC.COLLECTIVE R14, `(.L_x_1391) ;  /* 0x000000000e087348 */ /* 0x000fea0003c00000 */
[----:B------:R0:W1:Y:S02]  /*72f0*/  SHFL.BFLY P2, R18, R17, R16, R15 ;  /* 0x0c00001011127389 */ /* 0x000064000004000f */
[----:B01----:R-:W-:Y:S01]  /*7300*/  ENDCOLLECTIVE ;  /* 0x000000000000791b */ /* 0x003fe20003800000 */
.L_x_1391:
[----:B------:R-:W-:Y:S01]  /*7310*/  FADD.FTZ R13, R13, R12 ;  /* 0x0000000c0d0d7221 */ /* 0x000fe20000010000 */
[----:B------:R-:W-:-:S03]  /*7320*/  HFMA2.MMA R16, -RZ, RZ, 0, 2.384185791015625e-07 ;  /* 0x00000004ff107435 */ /* 0x000fc600000001ff */
[----:B------:R-:W-:Y:S01]  /*7330*/  IMAD.MOV.U32 R17, RZ, RZ, R13 ;  /* 0x000000ffff117224 */ /* 0x000fe200078e000d */
[----:B------:R-:W-:-:S07]  /*7340*/  MOV R26, R18 ;  /* 0x00000012001a7202 */ /* 0x000fce0000000f00 */
[----:B------:R-:W-:Y:S05]  /*7350*/  WARPSYNC.COLLECTIVE R14, `(.L_x_1392) ;  /* 0x000000000e087348 */ /* 0x000fea0003c00000 */
[----:B------:R0:W1:Y:S02]  /*7360*/  SHFL.BFLY P2, R18, R17, R16, R15 ;  /* 0x0c00001011127389 */ /* 0x000064000004000f */
[----:B01----:R-:W-:Y:S01]  /*7370*/  ENDCOLLECTIVE ;  /* 0x000000000000791b */ /* 0x003fe20003800000 */
.L_x_1392:
[----:B------:R-:W-:-:S05]  /*7380*/  FADD.FTZ R23, R26, R11 ;  /* 0x0000000b1a177221 */ /* 0x000fca0000010000 */
[----:B------:R-:W-:Y:S02]  /*7390*/  MOV R17, R23 ;  /* 0x0000001700117202 */ /* 0x000fe40000000f00 */
[----:B------:R-:W-:-:S07]  /*73a0*/  MOV R12, R18 ;  /* 0x00000012000c7202 */ /* 0x000fce0000000f00 */
[----:B------:R-:W-:Y:S05]  /*73b0*/  WARPSYNC.COLLECTIVE R14, `(.L_x_1393) ;  /* 0x000000000e087348 */ /* 0x000fea0003c00000 */
[----:B------:R0:W1:Y:S02]  /*73c0*/  SHFL.BFLY P2, R18, R17, R16, R15 ;  /* 0x0c00001011127389 */ /* 0x000064000004000f */
[----:B01----:R-:W-:Y:S01]  /*73d0*/  ENDCOLLECTIVE ;  /* 0x000000000000791b */ /* 0x003fe20003800000 */
.L_x_1393:
[----:B------:R-:W-:-:S05]  /*73e0*/  FADD.FTZ R27, R13, R12 ;  /* 0x0000000c0d1b7221 */ /* 0x000fca0000010000 */
[----:B------:R-:W-:Y:S01]  /*73f0*/  MOV R17, R27 ;  /* 0x0000001b00117202 */ /* 0x000fe20000000f00 */
[----:B------:R-:W-:Y:S01]  /*7400*/  IMAD.MOV.U32 R16, RZ, RZ, 0x2 ;  /* 0x00000002ff107424 */ /* 0x000fe200078e00ff */
[----:B------:R-:W-:Y:S02]  /*7410*/  MOV R24, R18 ;  /* 0x0000001200187202 */ /* 0x000fe40000000f00 */
[----:B------:R-:W-:-:S03]  /*7420*/  @!P0 SHF.L.U32 R18, R50, 0x1, RZ ;  /* 0x0000000132128819 */ /* 0x000fc600000006ff */
[----:B------:R-:W-:Y:S01]  /*7430*/  FADD.FTZ R26, R23, R24 ;  /* 0x00000018171a7221 */ /* 0x000fe20000010000 */
[----:B------:R-:W-:-:S07]  /*7440*/  @!P0 LOP3.LUT R7, R7, R18, RZ, 0x3c, !PT ;  /* 0x0000001207078212 */ /* 0x000fce00078e3cff */
[----:B------:R-:W-:Y:S05]  /*7450*/  WARPSYNC.COLLECTIVE R14, `(.L_x_1394) ;  /* 0x000000000e087348 */ /* 0x000fea0003c00000 */
[----:B------:R0:W1:Y:S02]  /*7460*/  SHFL.BFLY P2, R18, R17, R16, R15 ;  /* 0x0c00001011127389 */ /* 0x000064000004000f */
[----:B01----:R-:W-:Y:S01]  /*7470*/  ENDCOLLECTIVE ;  /* 0x000000000000791b */ /* 0x003fe20003800000 */
.L_x_1394:
        /* <DEDUP_REMOVED lines=8> */
.L_x_1395:
        /* <DEDUP_REMOVED lines=8> */
.L_x_1396:
        /* <DEDUP_REMOVED lines=11> */
.L_x_1397:
        /* <DEDUP_REMOVED lines=10> */
.L_x_1398:
[----:B------:R-:W-:Y:S01]  /*76d0*/  FADD.FTZ R26, R26, R29 ;  /* 0x0000001d1a1a7221 */ /* 0x000fe20000010000 */
[----:B------:R-:W-:Y:S01]  /*76e0*/  @!P0 IMAD.WIDE R6, R25, 0x2, R6 ;  /* 0x0000000219068825 */ /* 0x000fe200078e0206 */
[----:B------:R-:W-:Y:S02]  /*76f0*/  MOV R17, R8 ;  /* 0x0000000800117202 */ /* 0x000fe40000000f00 */
[----:B------:R-:W-:-:S07]  /*7700*/  MOV R30, R18 ;  /* 0x00000012001e7202 */ /* 0x000fce0000000f00 */
[----:B------:R-:W-:Y:S05]  /*7710*/  WARPSYNC.COLLECTIVE R14, `(.L_x_1399) ;  /* 0x000000000e087348 */ /* 0x000fea0003c00000 */
[----:B------:R0:W1:Y:S02]  /*7720*/  SHFL.BFLY P2, R18, R17, R16, R15 ;  /* 0x0c00001011127389 */ /* 0x000064000004000f */
[----:B01----:R-:W-:Y:S01]  /*7730*/  ENDCOLLECTIVE ;  /* 0x000000000000791b */ /* 0x003fe20003800000 */
.L_x_1399:
[----:B------:R-:W-:Y:S01]  /*7740*/  FADD.FTZ R30, R30, R9 ;  /* 0x000000091e1e7221 */ /* 0x000fe20000010000 */
[----:B------:R-:W-:-:S03]  /*7750*/  HFMA2.MMA R16, -RZ, RZ, 0, 2.384185791015625e-07 ;  /* 0x00000004ff107435 */ /* 0x000fc600000001ff */
[----:B------:R-:W-:Y:S01]  /*7760*/  IMAD.MOV.U32 R17, RZ, RZ, R30 ;  /* 0x000000ffff117224 */ /* 0x000fe200078e001e */
[----:B------:R-:W-:-:S07]  /*7770*/  MOV R11, R18 ;  /* 0x00000012000b7202 */ /* 0x000fce0000000f00 */
[----:B------:R-:W-:Y:S05]  /*7780*/  WARPSYNC.COLLECTIVE R14, `(.L_x_1400) ;  /* 0x000000000e087348 */ /* 0x000fea0003c00000 */
[----:B------:R0:W1:Y:S02]  /*7790*/  SHFL.BFLY P2, R18, R17, R16, R15 ;  /* 0x0c00001011127389 */ /* 0x000064000004000f */
[----:B01----:R-:W-:Y:S01]  /*77a0*/  ENDCOLLECTIVE ;  /* 0x000000000000791b */ /* 0x003fe20003800000 */
.L_x_1400:
[----:B------:R-:W-:Y:S02]  /*77b0*/  FADD.FTZ R24, R11, R8 ;  /* 0x000000080b187221 */ /* 0x000fe40000010000 */
[----:B------:R-:W0:Y:S03]  /*77c0*/  @!P0 LDC.64 R10, c[0x0][0x220] ;  /* 0x00008800ff0a8b82 */ /* 0x000e260000000a00 */
[----:B------:R-:W-:Y:S02]  /*77d0*/  MOV R17, R24 ;  /* 0x0000001800117202 */ /* 0x000fe40000000f00 */
[----:B------:R-:W-:-:S07]  /*77e0*/  MOV R9, R18 ;  /* 0x0000001200097202 */ /* 0x000fce0000000f00 */
[----:B0-----:R-:W-:Y:S05]  /*77f0*/  WARPSYNC.COLLECTIVE R14, `(.L_x_1401) ;  /* 0x000000000e087348 */ /* 0x001fea0003c00000 */
[----:B------:R1:W2:Y:S02]  /*7800*/  SHFL.BFLY P2, R18, R17, R16, R15 ;  /* 0x0c00001011127389 */ /* 0x0002a4000004000f */
[----:B012---:R-:W-:Y:S01]  /*7810*/  ENDCOLLECTIVE ;  /* 0x000000000000791b */ /* 0x007fe20003800000 */
.L_x_1401:
[----:B------:R-:W-:Y:S01]  /*7820*/  FADD.FTZ R30, R30, R9 ;  /* 0x000000091e1e7221 */ /* 0x000fe20000010000 */
[----:B------:R-:W-:Y:S01]  /*7830*/  @!P0 IMAD.WIDE R10, R25, 0x2, R10 ;  /* 0x00000002190a8825 */ /* 0x000fe200078e020a */
[----:B------:R-:W0:Y:S01]  /*7840*/  @!P0 LDC.64 R8, c[0x0][0x218] ;  /* 0x00008600ff088b82 */ /* 0x000e220000000a00 */
[----:B------:R-:W-:Y:S02]  /*7850*/  HFMA2.MMA R16, -RZ, RZ, 0, 1.1920928955078125e-07 ;  /* 0x00000002ff107435 */ /* 0x000fe400000001ff */
[----:B------:R-:W-:Y:S02]  /*7860*/  MOV R17, R30 ;  /* 0x0000001e00117202 */ /* 0x000fe40000000f00 */
[----:B------:R-:W-:-:S07]  /*7870*/  MOV R23, R18 ;  /* 0x0000001200177202 */ /* 0x000fce0000000f00 */
[----:B0-----:R-:W-:Y:S05]  /*7880*/  WARPSYNC.COLLECTIVE R14, `(.L_x_1402) ;  /* 0x000000000e087348 */ /* 0x001fea0003c00000 */
[----:B------:R1:W2:Y:S02]  /*7890*/  SHFL.BFLY P2, R18, R17, R16, R15 ;  /* 0x0c00001011127389 */ /* 0x0002a4000004000f */
[----:B012---:R-:W-:Y:S01]  /*78a0*/  ENDCOLLECTIVE ;  /* 0x000000000000791b */ /* 0x007fe20003800000 */
.L_x_1402:
        /* <DEDUP_REMOVED lines=11> */
.L_x_1403:
[----:B------:R0:W-:Y:S04]  /*7960*/  @!P0 STG.E.U16 desc[UR12][R12.64], R33 ;  /* 0x000000210c008986 */ /* 0x0001e8000c10150c */
[----:B------:R1:W-:Y:S01]  /*7970*/  @!P0 STG.E.U16 desc[UR12][R10.64], R32 ;  /* 0x000000200a008986 */ /* 0x0003e2000c10150c */
[----:B------:R-:W-:Y:S01]  /*7980*/  @!P0 F2FP.BF16.F32.PACK_AB R14, RZ, R27 ;  /* 0x0000001bff0e823e */ /* 0x000fe200000010ff */
[----:B------:R-:W-:Y:S01]  /*7990*/  HFMA2.MMA R16, -RZ, RZ, 0, 5.9604644775390625e-08 ;  /* 0x00000001ff107435 */ /* 0x000fe200000001ff */
        /* <DEDUP_REMOVED lines=10> */
.L_x_1404:
        /* <DEDUP_REMOVED lines=11> */
.L_x_1405:
[----:B------:R-:W-:Y:S01]  /*7af0*/  FADD.FTZ R21, R30, R21 ;  /* 0x000000151e157221 */ /* 0x000fe20000010000 */
[----:B------:R-:W-:Y:S06]  /*7b00*/  BRA `(.L_x_1406) ;  /* 0xffffffe000e07947 */ /* 0x000fec000383ffff */
.L_x_1407:
        /* <DEDUP_REMOVED lines=15> */
.L_x_3843:


//--------------------- .text._ZN13group_norm_v218gn_bwd_cuda_kernelI13__nv_bfloat16Li320ELi1ELi16ELi20ELi1024ELb1ELb1ELi32ELi320ELi320ELi4ELb1ELi4ELb0ELb0ELNS_15WgradSyncMethodE3ENS_16CompileConditionILi900EEEEEvPT_S6_S6_PKS5_S8_S8_S8_PKfflPfPj --------------------------
	.section	.text._ZN13group_norm_v218gn_bwd_cuda_kernelI13__nv_bfloat16Li320ELi1ELi16ELi20ELi1024ELb1ELb1ELi32ELi320ELi320ELi4ELb1ELi4ELb0ELb0ELNS_15WgradSyncMethodE3ENS_16CompileConditionILi900EEEEEvPT_S6_S6_PKS5_S8_S8_S8_PKfflPfPj,"ax",@progbits
	.align	128
        .global         _ZN13group_norm_v218gn_bwd_cuda_kernelI13__nv_bfloat16Li320ELi1ELi16ELi20ELi1024ELb1ELb1ELi32ELi320ELi320ELi4ELb1ELi4ELb0ELb0ELNS_15WgradSyncMethodE3ENS_16CompileConditionILi900EEEEEvPT_S6_S6_PKS5_S8_S8_S8_PKfflPfPj
        .type           _ZN13group_norm_v218gn_bwd_cuda_kernelI13__nv_bfloat16Li320ELi1ELi16ELi20ELi1024ELb1ELb1ELi32ELi320ELi320ELi4ELb1ELi4ELb0ELb0ELNS_15WgradSyncMethodE3ENS_16CompileConditionILi900EEEEEvPT_S6_S6_PKS5_S8_S8_S8_PKfflPfPj,@function
        .size           _ZN13group_norm_v218gn_bwd_cuda_kernelI13__nv_bfloat16Li320ELi1ELi16ELi20ELi1024ELb1ELb1ELi32ELi320ELi320ELi4ELb1ELi4ELb0ELb0ELNS_15WgradSyncMethodE3ENS_16CompileConditionILi900EEEEEvPT_S6_S6_PKS5_S8_S8_S8_PKfflPfPj,(.L_x_3844 - _ZN13group_norm_v218gn_bwd_cuda_kernelI13__nv_bfloat16Li320ELi1ELi16ELi20ELi1024ELb1ELb1ELi32ELi320ELi320ELi4ELb1ELi4ELb0ELb0ELNS_15WgradSyncMethodE3ENS_16CompileConditionILi900EEEEEvPT_S6_S6_PKS5_S8_S8_S8_PKfflPfPj)
        .other          _ZN13group_norm_v218gn_bwd_cuda_kernelI13__nv_bfloat16Li320ELi1ELi16ELi20ELi1024ELb1ELb1ELi32ELi320ELi320ELi4ELb1ELi4ELb0ELb0ELNS_15WgradSyncMethodE3ENS_16CompileConditionILi900EEEEEvPT_S6_S6_PKS5_S8_S8_S8_PKfflPfPj,@"STO_CUDA_ENTRY STV_DEFAULT"
_ZN13group_norm_v218gn_bwd_cuda_kernelI13__nv_bfloat16Li320ELi1ELi16ELi20ELi1024ELb1ELb1ELi32ELi320ELi320ELi4ELb1ELi4ELb0ELb0ELNS_15WgradSyncMethodE3ENS_16CompileConditionILi900EEEEEvPT_S6_S6_PKS5_S8_S8_S8_PKfflPfPj:
.text._ZN13group_norm_v218gn_bwd_cuda_kernelI13__nv_bfloat16Li320ELi1ELi16ELi20ELi1024ELb1ELb1ELi32ELi320ELi320ELi4ELb1ELi4ELb0ELb0ELNS_15WgradSyncMethodE3ENS_16CompileConditionILi900EEEEEvPT_S6_S6_PKS5_S8_S8_S8_PKfflPfPj:
        /* <DEDUP_REMOVED lines=29> */
.L_x_1410:
[----:B------:R-:W2:Y:S04]  /*01d0*/  LD.E.STRONG.GPU R4, desc[UR8][R2.64] ;  /* 0x0000000802047980 */ /* 0x000ea8000c10f900 */
[----:B--2---:R-:W-:Y:S01]  /*01e0*/  CCTL.IVALL ;  /* 0x00000000ff00798f */ /* 0x004fe20002000000 */
[----:B------:R-:W-:Y:S05]  /*01f0*/  YIELD ;  /* 0x0000000000007946 */ /* 0x000fea0003800000 */
[----:B-----5:R-:W-:-:S04]  /*0200*/  LOP3.LUT R4, R4, R5, RZ, 0x3c, !PT ;  /* 0x0000000504047212 */ /* 0x020fc800078e3cff */
[----:B------:R-:W-:-:S13]  /*0210*/  ISETP.GT.AND P0, PT, R4, -0x1, PT ;  /* 0xffffffff0400780c */ /* 0x000fda0003f04270 */
[----:B------:R-:W-:Y:S05]  /*0220*/  @P0 BRA `(.L_x_1410) ;  /* 0xfffffffc00e80947 */ /* 0x000fea000383ffff */
.L_x_1409:
[----:B------:R-:W-:Y:S05]  /*0230*/  WARPSYNC.ALL ;  /* 0x0000000000007948 */ /* 0x000fea0003800000 */
[----:B------:R-:W-:Y:S06]  /*0240*/  BAR.SYNC.DEFER_BLOCKING 0x0 ;  /* 0x0000000000007b1d */ /* 0x000fec0000010000 */
[----:B------:R-:W-:Y:S05]  /*0250*/  BRA `(.L_x_1411) ;  /* 0x0000005400f47947 */ /* 0x000fea0003800000 */
.L_x_1408:
        /* <DEDUP_REMOVED lines=11> */
[----:B------:R-:W-:Y:S02]  /*0310*/  SHF.R.S32.HI R11, RZ, 0x1f, R58 ;  /* 0x0000001fff0b7819 */ /* 0x000fe4000001143a */
[----:B------:R-:W-:Y:S02]  /*0320*/  CS2R R38, SRZ ;  /* 0x0000000000267805 */ /* 0x000fe4000001ff00 */
[----:B------:R-:W-:Y:S01]  /*0330*/  MOV R2, 0x400 ;  /* 0x0000040000027802 */ /* 0x000fe20000000f00 */
[----:B------:R-:W4:Y:S01]  /*0340*/  S2R R15, SR_CgaCtaId ;  /* 0x00000000000f7919 */ /* 0x000f220000008800 */
[----:B------:R-:W-:-:S02]  /*0350*/  LEA.HI R10, R11, R58, RZ, 0x2 ;  /* 0x0000003a0b0a7211 */ /* 0x000fc400078f10ff */
[----:B------:R-:W-:Y:S02]  /*0360*/  CS2R R44, SRZ ;  /* 0x00000000002c7805 */ /* 0x000fe4000001ff00 */
[----:B------:R-:W-:Y:S01]  /*0370*/  IADD3 R62, R2, 0x2800, RZ ;  /* 0x00002800023e7810 */ /* 0x000fe20007ffe0ff */
[----:B------:R-:W-:Y:S01]  /*0380*/  IMAD.WIDE.U32 R2, R9, -0x33333333, RZ ;  /* 0xcccccccd09027825 */ /* 0x000fe200078e00ff */
[----:B------:R-:W-:Y:S02]  /*0390*/  SHF.R.S32.HI R61, RZ, 0x2, R10 ;  /* 0x00000002ff3d7819 */ /* 0x000fe4000001140a */
[----:B------:R-:W-:Y:S02]  /*03a0*/  CS2R R36, SRZ ;  /* 0x0000000000247805 */ /* 0x000fe4000001ff00 */
[----:B------:R-:W-:Y:S02]  /*03b0*/  SHF.L.U32 R8, R0, 0x5, RZ ;  /* 0x0000000500087819 */ /* 0x000fe400000006ff */
[----:B------:R-:W-:-:S02]  /*03c0*/  CS2R R42, SRZ ;  /* 0x00000000002a7805 */ /* 0x000fc4000001ff00 */
[C---:B------:R-:W-:Y:S01]  /*03d0*/  IADD3 R2, R61.reuse, 0x50, RZ ;  /* 0x000000503d027810 */ /* 0x040fe20007ffe0ff */
[----:B------:R-:W-:Y:S01]  /*03e0*/  UMOV UR4, URZ ;  /* 0x0000003f00047c82 */ /* 0x000fe20008000000 */
[----:B------:R-:W-:Y:S02]  /*03f0*/  SHF.R.U32.HI R63, RZ, 0x2, R3 ;  /* 0x00000002ff3f7819 */ /* 0x000fe40000011603 */
[----:B------:R-:W-:Y:S02]  /*0400*/  SHF.R.S32.HI R3, RZ, 0x1f, R2 ;  /* 0x0000001fff037819 */ /* 0x000fe40000011402 */
[C---:B0-----:R-:W-:Y:S02]  /*0410*/  IADD3 R5, R61.reuse, 0xa0, RZ ;  /* 0x000000a03d057810 */ /* 0x041fe40007ffe0ff */
[----:B-1----:R-:W-:Y:S02]  /*0420*/  IADD3 R6, R61, 0xf0, RZ ;  /* 0x000000f03d067810 */ /* 0x002fe40007ffe0ff */
[----:B------:R-:W-:-:S02]  /*0430*/  LEA.HI R4, R3, R2, RZ, 0x2 ;  /* 0x0000000203047211 */ /* 0x000fc400078f10ff */
[----:B------:R-:W-:Y:S02]  /*0440*/  SHF.R.S32.HI R2, RZ, 0x1f, R5 ;  /* 0x0000001fff027819 */ /* 0x000fe40000011405 */
[----:B------:R-:W-:Y:S02]  /*0450*/  SHF.R.S32.HI R7, RZ, 0x1f, R6 ;  /* 0x0000001fff077819 */ /* 0x000fe40000011406 */
[----:B------:R-:W-:Y:S02]  /*0460*/  LEA.HI R11, R11, R58, RZ, 0x4 ;  /* 0x0000003a0b0b7211 */ /* 0x000fe400078f20ff */
[----:B------:R-:W-:Y:S02]  /*0470*/  LOP3.LUT R3, R10, 0xfffffffc, RZ, 0xc0, !PT ;  /* 0xfffffffc0a037812 */ /* 0x000fe400078ec0ff */
[----:B------:R-:W-:Y:S02]  /*0480*/  LEA.HI R5, R2, R5, RZ, 0x2 ;  /* 0x0000000502057211 */ /* 0x000fe400078f10ff */
[----:B------:R-:W-:-:S02]  /*0490*/  LOP3.LUT R8, R8, 0x3e0, RZ, 0xc0, !PT ;  /* 0x000003e008087812 */ /* 0x000fc400078ec0ff */
[----:B----4-:R-:W-:Y:S02]  /*04a0*/  LEA R62, R15, R62, 0x18 ;  /* 0x0000003e0f3e7211 */ /* 0x010fe400078ec0ff */
[----:B------:R-:W-:Y:S02]  /*04b0*/  LEA.HI R7, R7, R6, RZ, 0x2 ;  /* 0x0000000607077211 */ /* 0x000fe400078f10ff */
[----:B------:R-:W-:Y:S01]  /*04c0*/  SHF.R.U32.HI R2, RZ, 0x4, R11 ;  /* 0x00000004ff027819 */ /* 0x000fe2000001160b */
[----:B------:R-:W-:Y:S01]  /*04d0*/  IMAD R64, R9, 0x28, R62 ;  /* 0x0000002809407824 */ /* 0x000fe200078e023e */
[----:B------:R-:W-:Y:S02]  /*04e0*/  IADD3 R3, -R3, R58, RZ ;  /* 0x0000003a03037210 */ /* 0x000fe40007ffe1ff */
[----:B------:R-:W-:Y:S02]  /*04f0*/  IADD3 R8, R8, R17, RZ ;  /* 0x0000001108087210 */ /* 0x000fe40007ffe0ff */
[----:B------:R-:W-:-:S02]  /*0500*/  SHF.R.U32.HI R4, RZ, 0x2, R4 ;  /* 0x00000002ff047819 */ /* 0x000fc40000011604 */
[----:B------:R-:W-:Y:S02]  /*0510*/  SHF.R.U32.HI R6, RZ, 0x2, R5 ;  /* 0x00000002ff067819 */ /* 0x000fe40000011605 */
[----:B------:R-:W-:Y:S02]  /*0520*/  SHF.R.U32.HI R68, RZ, 0x2, R7 ;  /* 0x00000002ff447819 */ /* 0x000fe40000011607 */
[C---:B------:R-:W-:Y:S02]  /*0530*/  LOP3.LUT R65, R3.reuse, 0x3, R2, 0x78, !PT ;  /* 0x0000000303417812 */ /* 0x040fe400078e7802 */
[C---:B------:R-:W-:Y:S02]  /*0540*/  LOP3.LUT R66, R3.reuse, 0x3, R4, 0x78, !PT ;  /* 0x0000000303427812 */ /* 0x040fe400078e7804 */
[C---:B------:R-:W-:Y:S02]  /*0550*/  LOP3.LUT R67, R3.reuse, 0x3, R6, 0x78, !PT ;  /* 0x0000000303437812 */ /* 0x040fe400078e7806 */
[----:B------:R-:W-:-:S02]  /*0560*/  LOP3.LUT R68, R3, 0x3, R68, 0x78, !PT ;  /* 0x0000000303447812 */ /* 0x000fc400078e7844 */
[----:B------:R-:W-:Y:S02]  /*0570*/  LEA R64, R17, R64, 0x3 ;  /* 0x0000004011407211 */ /* 0x000fe400078e18ff */
[----:B--2---:R-:W-:Y:S02]  /*0580*/  PRMT R73, R12, 0x7632, R73 ;  /* 0x000076320c497816 */ /* 0x004fe40000000049 */
[----:B------:R-:W-:Y:S02]  /*0590*/  PRMT R75, R13, 0x7632, R75 ;  /* 0x000076320d4b7816 */ /* 0x000fe4000000004b */
[----:B---3--:R-:W-:Y:S02]  /*05a0*/  PRMT R74, R70, 0x7632, R74 ;  /* 0x00007632464a7816 */ /* 0x008fe4000000004a */
[C---:B------:R-:W-:Y:S02]  /*05b0*/  PRMT R2, R71.reuse, 0x7632, R2 ;  /* 0x0000763247027816 */ /* 0x040fe40000000002 */
[----:B------:R-:W-:Y:S01]  /*05c0*/  SHF.L.U32 R72, R71, 0x10, RZ ;  /* 0x0000001047487819 */ /* 0x000fe200000006ff */
[----:B------:R-:W-:Y:S01]  /*05d0*/  IMAD R71, R8, 0x140, RZ ;  /* 0x0000014008477824 */ /* 0x000fe200078e02ff */
[----:B------:R-:W-:-:S02]  /*05e0*/  SHF.L.U32 R3, R12, 0x10, RZ ;  /* 0x000000100c037819 */ /* 0x000fc400000006ff */
[----:B------:R-:W-:Y:S02]  /*05f0*/  SHF.L.U32 R69, R13, 0x10, RZ ;  /* 0x000000100d457819 */ /* 0x000fe400000006ff */
[----:B------:R-:W-:Y:S02]  /*0600*/  SHF.L.U32 R70, R70, 0x10, RZ ;  /* 0x0000001046467819 */ /* 0x000fe400000006ff */
[----:B------:R-:W-:Y:S02]  /*0610*/  SHF.L.U32 R73, R73, 0x10, RZ ;  /* 0x0000001049497819 */ /* 0x000fe400000006ff */
[----:B------:R-:W-:Y:S02]  /*0620*/  SHF.L.U32 R75, R75, 0x10, RZ ;  /* 0x000000104b4b7819 */ /* 0x000fe400000006ff */
[----:B------:R-:W-:Y:S02]  /*0630*/  SHF.L.U32 R74, R74, 0x10, RZ ;  /* 0x000000104a4a7819 */ /* 0x000fe400000006ff */
[----:B------:R-:W-:-:S07]  /*0640*/  SHF.L.U32 R2, R2, 0x10, RZ ;  /* 0x0000001002027819 */ /* 0x000fce00000006ff */
.L_x_1423:
[----:B------:R-:W-:Y:S01]  /*0650*/  HFMA2.MMA R5, -RZ, RZ, 0, 0 ;  /* 0x00000000ff057435 */ /* 0x000fe200000001ff */
[----:B-1----:R-:W-:Y:S01]  /*0660*/  MOV R4, R60 ;  /* 0x0000003c00047202 */ /* 0x002fe20000000f00 */
[----:B------:R-:W-:Y:S01]  /*0670*/  ULDC.64 UR6, c[0x0][0x248] ;  /* 0x0000920000067ab9 */ /* 0x000fe20000000a00 */
[C---:B------:R-:W-:Y:S01]  /*0680*/  LEA R8, P0, R125.reuse, R63, 0x4 ;  /* 0x0000003f7d087211 */ /* 0x040fe200078020ff */
[----:B------:R-:W-:Y:S01]  /*0690*/  IMAD R51, R124, 0x50000, RZ ;  /* 0x000500007c337824 */ /* 0x000fe200078e02ff */
[----:B------:R-:W-:Y:S01]  /*06a0*/  ULDC.64 UR10, c[0x0][0x228] ;  /* 0x00008a00000a7ab9 */ /* 0x000fe20000000a00 */
[----:B------:R-:W-:Y:S02]  /*06b0*/  ULDC UR5, c[0x0][0x250] ;  /* 0x0000940000057ab9 */ /* 0x000fe40000000800 */
[C---:B------:R-:W-:Y:S01]  /*06c0*/  IMAD.WIDE.U32 R6, R125.reuse, 0x50000, R4 ;  /* 0x000500007d067825 */ /* 0x040fe200078e0004 */
[----:B------:R-:W-:Y:S02]  /*06d0*/  LEA.HI.X R5, R125, RZ, R124, 0x4, P0 ;  /* 0x000000ff7d057211 */ /* 0x000fe400000f247c */
[----:B------:R-:W-:-:S02]  /*06e0*/  LEA R4, P0, R8, UR6, 0x3 ;  /* 0x0000000608047c11 */ /* 0x000fc4000f8018ff */
[----:B------:R-:W-:Y:S02]  /*06f0*/  IADD3 R51, R7, R51, RZ ;  /* 0x0000003307337210 */ /* 0x000fe40007ffe0ff */
[----:B------:R-:W-:Y:S01]  /*0700*/  LEA.HI.X R5, R8, UR7, R5, 0x3, P0 ;  /* 0x0000000708057c11 */ /* 0x000fe200080f1c05 */
[----:B------:R-:W-:Y:S01]  /*0710*/  ULDC.64 UR6, c[0x0][0x230] ;  /* 0x00008c0000067ab9 */ /* 0x000fe20000000a00 */
[----:B------:R-:W-:-:S04]  /*0720*/  IADD3 R85, P1, R71, R6, RZ ;  /* 0x0000000647557210 */ /* 0x000fc80007f3e0ff */
[----:B------:R-:W-:Y:S01]  /*0730*/  IADD3.X R8, RZ, R51, RZ, P1, !PT ;  /* 0x00000033ff087210 */ /* 0x000fe20000ffe4ff */
[----:B------:R-:W2:Y:S01]  /*0740*/  LDG.E.64.CONSTANT R4, desc[UR8][R4.64] ;  /* 0x0000000804047981 */ /* 0x000ea2000c1e9b00 */
[C---:B------:R-:W-:Y:S02]  /*0750*/  SHF.L.U32 R76, R85.reuse, 0x1, RZ ;  /* 0x00000001554c7819 */ /* 0x040fe400000006ff */
[----:B------:R-:W-:Y:S02]  /*0760*/  SHF.L.U64.HI R85, R85, 0x1, R8 ;  /* 0x0000000155557819 */ /* 0x000fe40000010208 */
[----:B------:R-:W-:-:S04]  /*0770*/  IADD3 R46, P0, R76, UR6, RZ ;  /* 0x000000064c2e7c10 */ /* 0x000fc8000ff1e0ff */
[----:B------:R-:W-:-:S06]  /*0780*/  IADD3.X R47, R85, UR7, RZ, P0, !PT ;  /* 0x00000007552f7c10 */ /* 0x000fcc00087fe4ff */
[----:B------:R-:W3:Y:S01]  /*0790*/  LDG.E.64.CONSTANT R46, desc[UR8][R46.64] ;  /* 0x000000082e2e7981 */ /* 0x000ee2000c1e9b00 */
[----:B------:R-:W-:-:S04]  /*07a0*/  IADD3 R7, R71, 0x500, RZ ;  /* 0x0000050047077810 */ /* 0x000fc80007ffe0ff */
[----:B------:R-:W-:-:S04]  /*07b0*/  IADD3 R7, P0, R7, R6, RZ ;  /* 0x0000000607077210 */ /* 0x000fc80007f1e0ff */
[----:B------:R-:W-:Y:S02]  /*07c0*/  IADD3.X R8, RZ, R51, RZ, P0, !PT ;  /* 0x00000033ff087210 */ /* 0x000fe400007fe4ff */
[C---:B------:R-:W-:Y:S02]  /*07d0*/  SHF.L.U32 R84, R7.reuse, 0x1, RZ ;  /* 0x0000000107547819 */ /* 0x040fe400000006ff */
[----:B------:R-:W-:Y:S02]  /*07e0*/  SHF.L.U64.HI R83, R7, 0x1, R8 ;  /* 0x0000000107537819 */ /* 0x000fe40000010208 */
[----:B------:R-:W-:-:S04]  /*07f0*/  IADD3 R34, P0, R84, UR6, RZ ;  /* 0x0000000654227c10 */ /* 0x000fc8000ff1e0ff */
[----:B------:R-:W-:-:S06]  /*0800*/  IADD3.X R35, R83, UR7, RZ, P0, !PT ;  /* 0x0000000753237c10 */ /* 0x000fcc00087fe4ff */
[----:B------:R-:W4:Y:S01]  /*0810*/  LDG.E.64.CONSTANT R34, desc[UR8][R34.64] ;  /* 0x0000000822227981 */ /* 0x000f22000c1e9b00 */
[----:B------:R-:W-:-:S04]  /*0820*/  IADD3 R7, R71, 0xa00, RZ ;  /* 0x00000a0047077810 */ /* 0x000fc80007ffe0ff */
[----:B------:R-:W-:-:S04]  /*0830*/  IADD3 R7, P0, R7, R6, RZ ;  /* 0x0000000607077210 */ /* 0x000fc80007f1e0ff */
[----:B------:R-:W-:Y:S02]  /*0840*/  IADD3.X R8, RZ, R51, RZ, P0, !PT ;  /* 0x00000033ff087210 */ /* 0x000fe400007fe4ff */
[C---:B------:R-:W-:Y:S02]  /*0850*/  SHF.L.U32 R82, R7.reuse, 0x1, RZ ;  /* 0x0000000107527819 */ /* 0x040fe400000006ff */
[----:B------:R-:W-:Y:S02]  /*0860*/  SHF.L.U64.HI R81, R7, 0x1, R8 ;  /* 0x0000000107517819 */ /* 0x000fe40000010208 */
        /* <DEDUP_REMOVED lines=9> */
[----:B------:R-:W-:-:S04]  /*0900*/  IADD3 R7, R71, 0xf00, RZ ;  /* 0x00000f0047077810 */ /* 0x000fc80007ffe0ff */
        /* <DEDUP_REMOVED lines=9> */
[----:B------:R-:W5:Y:S01]  /*09a0*/  LDG.E.64.CONSTANT R26, desc[UR8][R26.64] ;  /* 0x000000081a1a7981 */ /* 0x000f62000c1e9b00 */
[C---:B------:R-:W-:Y:S02]  /*09b0*/  SHF.L.U32 R78, R7.reuse, 0x1, RZ ;  /* 0x00000001074e7819 */ /* 0x040fe400000006ff */
[----:B------:R-:W-:Y:S02]  /*09c0*/  IADD3 R24, P0, R82, UR10, RZ ;  /* 0x0000000a52187c10 */ /* 0x000fe4000ff1e0ff */
[----:B------:R-:W-:Y:S02]  /*09d0*/  SHF.L.U64.HI R77, R7, 0x1, R8 ;  /* 0x00000001074d7819 */ /* 0x000fe40000010208 */
[----:B------:R-:W-:Y:S02]  /*09e0*/  IADD3 R22, P1, R78, UR6, RZ ;  /* 0x000000064e167c10 */ /* 0x000fe4000ff3e0ff */
[----:B------:R-:W-:-:S02]  /*09f0*/  IADD3.X R25, R81, UR11, RZ, P0, !PT ;  /* 0x0000000b51197c10 */ /* 0x000fc400087fe4ff */
[----:B------:R-:W-:-:S04]  /*0a00*/  IADD3.X R23, R77, UR7, RZ, P1, !PT ;  /* 0x000000074d177c10 */ /* 0x000fc80008ffe4ff */
[----:B------:R-:W5:Y:S04]  /*0a10*/  LDG.E.64.CONSTANT R24, desc[UR8][R24.64] ;  /* 0x0000000818187981 */ /* 0x000f68000c1e9b00 */
[----:B------:R-:W5:Y:S01]  /*0a20*/  LDG.E.64.CONSTANT R22, desc[UR8][R22.64] ;  /* 0x0000000816167981 */ /* 0x000f62000c1e9b00 */
        /* <DEDUP_REMOVED lines=8> */
[----:B--2---:R-:W-:Y:S01]  /*0ab0*/  FADD.FTZ R95, R5, UR5 ;  /* 0x00000005055f7e21 */ /* 0x004fe20008010000 */
[----:B------:R-:W-:-:S05]  /*0ac0*/  IADD3 R5, R71, 0x1e00, RZ ;  /* 0x00001e0047057810 */ /* 0x000fca0007ffe0ff */
[----:B------:R-:W0:Y:S01]  /*0ad0*/  MUFU.RSQ R95, R95 ;  /* 0x0000005f005f7308 */ /* 0x000e220000001400 */
[----:B------:R-:W-:-:S04]  /*0ae0*/  IADD3 R86, P1, R5, R6, RZ ;  /* 0x0000000605567210 */ /* 0x000fc80007f3e0ff */
[----:B------:R-:W-:Y:S02]  /*0af0*/  IADD3.X R7, RZ, R51, RZ, P1, !PT ;  /* 0x00000033ff077210 */ /* 0x000fe40000ffe4ff */
[----:B---3--:R-:W-:Y:S02]  /*0b00*/  SHF.L.U32 R5, R46, 0x10, RZ ;  /* 0x000000102e057819 */ /* 0x008fe400000006ff */
[----:B------:R-:W-:-:S03]  /*0b10*/  SHF.L.U32 R91, R86, 0x1, RZ ;  /* 0x00000001565b7819 */ /* 0x000fc600000006ff */
[----:B------:R-:W-:Y:S01]  /*0b20*/  FADD.FTZ R8, -R4, R5 ;  /* 0x0000000504087221 */ /* 0x000fe20000010100 */
[----:B------:R-:W-:Y:S02]  /*0b30*/  SHF.L.U64.HI R86, R86, 0x1, R7 ;  /* 0x0000000156567819 */ /* 0x000fe40000010207 */
[----:B------:R-:W-:Y:S01]  /*0b40*/  SHF.L.U32 R7, R47, 0x10, RZ ;  /* 0x000000102f077819 */ /* 0x000fe200000006ff */
[----:B0-----:R-:W-:-:S04]  /*0b50*/  FMUL.FTZ R5, R95, R8 ;  /* 0x000000085f057220 */ /* 0x001fc80000410000 */
[----:B------:R-:W-:Y:S01]  /*0b60*/  FFMA.FTZ R8, R3, R5, R70 ;  /* 0x0000000503087223 */ /* 0x000fe20000010046 */
[--C-:B------:R-:W-:Y:S01]  /*0b70*/  FADD.FTZ R10, -R4, R7.reuse ;  /* 0x00000007040a7221 */ /* 0x100fe20000010100 */
[----:B------:R-:W-:Y:S02]  /*0b80*/  PRMT R7, R46, 0x7632, R7 ;  /* 0x000076322e077816 */ /* 0x000fe40000000007 */
[----:B------:R-:W-:Y:S01]  /*0b90*/  FMUL.FTZ R9, R8, -1.4426950216293334961 ;  /* 0xbfb8aa3b08097820 */ /* 0x000fe20000410000 */
[----:B------:R-:W-:Y:S01]  /*0ba0*/  FMUL.FTZ R123, R95, R10 ;  /* 0x0000000a5f7b7220 */ /* 0x000fe20000410000 */
[----:B------:R-:W-:Y:S02]  /*0bb0*/  IADD3 R18, P0, R91, UR6, RZ ;  /* 0x000000065b127c10 */ /* 0x000fe4000ff1e0ff */
[----:B------:R-:W-:Y:S01]  /*0bc0*/  SHF.L.U32 R11, R7, 0x10, RZ ;  /* 0x00000010070b7819 */ /* 0x000fe200000006ff */
[----:B------:R-:W-:Y:S01]  /*0bd0*/  FFMA.FTZ R15, R69, R123, R72 ;  /* 0x0000007b450f7223 */ /* 0x000fe20000010048 */
[----:B------:R-:W0:Y:S01]  /*0be0*/  MUFU.EX2 R9, R9 ;  /* 0x0000000900097308 */ /* 0x000e220000000800 */
[----:B------:R-:W-:-:S02]  /*0bf0*/  IADD3.X R19, R86, UR7, RZ, P0, !PT ;  /* 0x0000000756137c10 */ /* 0x000fc400087fe4ff */
[----:B------:R-:W-:Y:S01]  /*0c00*/  FMUL.FTZ R13, R15, -1.4426950216293334961 ;  /* 0xbfb8aa3b0f0d7820 */ /* 0x000fe20000410000 */
[----:B------:R-:W-:Y:S01]  /*0c10*/  PRMT R7, R47, 0x7632, R7 ;  /* 0x000076322f077816 */ /* 0x000fe20000000007 */
[----:B------:R-:W-:Y:S02]  /*0c20*/  FADD.FTZ R12, -R4, R11 ;  /* 0x0000000b040c7221 */ /* 0x000fe40000010100 */
[----:B------:R-:W2:Y:S01]  /*0c30*/  LDG.E.64.CONSTANT R18, desc[UR8][R18.64] ;  /* 0x0000000812127981 */ /* 0x000ea2000c1e9b00 */
[----:B------:R-:W-:Y:S01]  /*0c40*/  SHF.L.U32 R7, R7, 0x10, RZ ;  /* 0x0000001007077819 */ /* 0x000fe200000006ff */
[----:B------:R-:W1:Y:S01]  /*0c50*/  MUFU.EX2 R13, R13 ;  /* 0x0000000d000d7308 */ /* 0x000e620000000800 */
[----:B------:R-:W-:-:S03]  /*0c60*/  FMUL.FTZ R11, R95, R12 ;  /* 0x0000000c5f0b7220 */ /* 0x000fc60000410000 */
[----:B------:R-:W-:Y:S01]  /*0c70*/  FADD.FTZ R12, -R4, R7 ;  /* 0x00000007040c7221 */ /* 0x000fe20000010100 */
[----:B------:R-:W-:-:S03]  /*0c80*/  FFMA.FTZ R40, R73, R11, R74 ;  /* 0x0000000b49287223 */ /* 0x000fc6000001004a */
[----:B------:R-:W-:Y:S01]  /*0c90*/  FMUL.FTZ R7, R95, R12 ;  /* 0x0000000c5f077220 */ /* 0x000fe20000410000 */
[----:B0-----:R-:W-:Y:S01]  /*0ca0*/  FADD.FTZ R10, R9, 1 ;  /* 0x3f800000090a7421 */ /* 0x001fe20000010000 */
[----:B------:R-:W-:Y:S01]  /*0cb0*/  FMUL.FTZ R12, R40, -1.4426950216293334961 ;  /* 0xbfb8aa3b280c7820 */ /* 0x000fe20000410000 */
[----:B----4-:R-:W-:Y:S01]  /*0cc0*/  SHF.L.U32 R41, R34, 0x10, RZ ;  /* 0x0000001022297819 */ /* 0x010fe200000006ff */
[----:B------:R-:W-:Y:S01]  /*0cd0*/  FFMA.FTZ R54, R75, R7, R2 ;  /* 0x000000074b367223 */ /* 0x000fe20000010002 */
[----:B------:R-:W-:Y:S02]  /*0ce0*/  IADD3 R16, P0, R80, UR10, RZ ;  /* 0x0000000a50107c10 */ /* 0x000fe4000ff1e0ff */
[----:B------:R-:W0:Y:S01]  /*0cf0*/  MUFU.RCP R10, R10 ;  /* 0x0000000a000a7308 */ /* 0x000e220000001000 */
[----:B------:R-:W-:Y:S01]  /*0d00*/  FADD.FTZ R14, -R4, R41 ;  /* 0x00000029040e7221 */ /* 0x000fe20000010100 */
[----:B-1----:R-:W-:Y:S01]  /*0d10*/  FADD.FTZ R13, R13, 1 ;  /* 0x3f8000000d0d7421 */ /* 0x002fe20000010000 */
[----:B------:R-:W-:-:S05]  /*0d20*/  FMUL.FTZ R41, R54, -1.4426950216293334961 ;  /* 0xbfb8aa3b36297820 */ /* 0x000fca0000410000 */
[----:B------:R-:W1:Y:S01]  /*0d30*/  MUFU.EX2 R12, R12 ;  /* 0x0000000c000c7308 */ /* 0x000e620000000800 */
[----:B------:R-:W-:Y:S02]  /*0d40*/  IADD3.X R17, R79, UR11, RZ, P0, !PT ;  /* 0x0000000b4f117c10 */ /* 0x000fe400087fe4ff */
[----:B------:R-:W-:-:S04]  /*0d50*/  IADD3 R9, R71, 0x2300, RZ ;  /* 0x0000230047097810 */ /* 0x000fc80007ffe0ff */
[----:B------:R-:W3:Y:S01]  /*0d60*/  LDG.E.64.CONSTANT R16, desc[UR8][R16.64] ;  /* 0x0000000810107981 */ /* 0x000ee2000c1e9b00 */
[----:B------:R0:W4:Y:S01]  /*0d70*/  MUFU.RCP R48, R13 ;  /* 0x0000000d00307308 */ /* 0x0001220000001000 */
[----:B------:R-:W-:-:S07]  /*0d80*/  IADD3 R6, P0, R9, R6, RZ ;  /* 0x0000000609067210 */ /* 0x000fce0007f1e0ff */
[----:B------:R-:W5:Y:S01]  /*0d90*/  MUFU.EX2 R49, R41 ;  /* 0x0000002900317308 */ /* 0x000f620000000800 */
[----:B0-----:R-:W-:Y:S01]  /*0da0*/  FADD.FTZ R13, -R10, 1 ;  /* 0x3f8000000a0d7421 */ /* 0x001fe20000010100 */
[----:B-1----:R-:W-:Y:S01]  /*0db0*/  FADD.FTZ R12, R12, 1 ;  /* 0x3f8000000c0c7421 */ /* 0x002fe20000010000 */
[----:B------:R-:W-:Y:S02]  /*0dc0*/  IADD3.X R51, RZ, R51, RZ, P0, !PT ;  /* 0x00000033ff337210 */ /* 0x000fe400007fe4ff */
[----:B------:R-:W-:Y:S01]  /*0dd0*/  SHF.L.U32 R89, R6, 0x1, RZ ;  /* 0x0000000106597819 */ /* 0x000fe200000006ff */
[----:B------:R-:W-:Y:S02]  /*0de0*/  FFMA.FTZ R13, R8, R13, 1 ;  /* 0x3f800000080d7423 */ /* 0x000fe4000001000d */
[----:B------:R0:W1:Y:S01]  /*0df0*/  MUFU.RCP R41, R12 ;  /* 0x0000000c00297308 */ /* 0x0000620000001000 */
[----:B------:R-:W-:Y:S01]  /*0e00*/  SHF.L.U64.HI R88, R6, 0x1, R51 ;  /* 0x0000000106587819 */ /* 0x000fe20000010233 */
[----:B------:R-:W-:Y:S01]  /*0e10*/  FMUL.FTZ R121, R95, R14 ;  /* 0x0000000e5f797220 */ /* 0x000fe20000410000 */
[----:B----4-:R-:W-:Y:S01]  /*0e20*/  FADD.FTZ R6, -R48, 1 ;  /* 0x3f80000030067421 */ /* 0x010fe20000010100 */
[----:B------:R-:W-:Y:S01]  /*0e30*/  IADD3 R14, P0, R89, UR6, RZ ;  /* 0x00000006590e7c10 */ /* 0x000fe2000ff1e0ff */
[----:B------:R-:W-:Y:S01]  /*0e40*/  FMUL.FTZ R53, R10, R13 ;  /* 0x0000000d0a357220 */ /* 0x000fe20000410000 */
[----:B-----5:R-:W-:Y:S01]  /*0e50*/  SHF.L.U32 R13, R32, 0x10, RZ ;  /* 0x00000010200d7819 */ /* 0x020fe200000006ff */
[----:B------:R-:W-:Y:S01]  /*0e60*/  FADD.FTZ R49, R49, 1 ;  /* 0x3f80000031317421 */ /* 0x000fe20000010000 */
[----:B------:R-:W-:Y:S01]  /*0e70*/  SHF.L.U32 R55, R35, 0x10, RZ ;  /* 0x0000001023377819 */ /* 0x000fe200000006ff */
[----:B------:R-:W-:Y:S01]  /*0e80*/  FFMA.FTZ R51, R15, R6, 1 ;  /* 0x3f8000000f337423 */ /* 0x000fe20000010006 */
[----:B------:R-:W-:Y:S01]  /*0e90*/  IADD3.X R15, R88, UR7, RZ, P0, !PT ;  /* 0x00000007580f7c10 */ /* 0x000fe200087fe4ff */
[----:B------:R-:W4:Y:S01]  /*0ea0*/  MUFU.RCP R57, R49 ;  /* 0x0000003100397308 */ /* 0x000f220000001000 */
[----:B------:R-:W-:Y:S01]  /*0eb0*/  PRMT R8, R34, 0x7632, R8 ;  /* 0x0000763222087816 */ /* 0x000fe20000000008 */
[C---:B------:R-:W-:Y:S01]  /*0ec0*/  FADD.FTZ R6, -R4.reuse, R13 ;  /* 0x0000000d04067221 */ /* 0x040fe20000010100 */
[----:B------:R-:W-:Y:S01]  /*0ed0*/  SHF.L.U32 R13, R33, 0x10, RZ ;  /* 0x00000010210d7819 */ /* 0x000fe200000006ff */
[----:B------:R-:W-:Y:S01]  /*0ee0*/  FADD.FTZ R120, -R4, R55 ;  /* 0x0000003704787221 */ /* 0x000fe20000010100 */
[----:B0-----:R-:W-:Y:S01]  /*0ef0*/  PRMT R12, R35, 0x7632, R12 ;  /* 0x00007632230c7816 */ /* 0x001fe2000000000c */
[----:B------:R-:W5:Y:S01]  /*0f00*/  LDG.E.64.CONSTANT R14, desc[UR8][R14.64] ;  /* 0x000000080e0e7981 */ /* 0x000f62000c1e9b00 */
[----:B------:R-:W-:Y:S01]  /*0f10*/  SHF.L.U32 R55, R8, 0x10, RZ ;  /* 0x0000001008377819 */ /* 0x000fe200000006ff */
[----:B------:R-:W-:Y:S01]  /*0f20*/  FADD.FTZ R52, -R4, R13 ;  /* 0x0000000d04347221 */ /* 0x000fe20000010100 */
[----:B------:R-:W-:Y:S01]  /*0f30*/  SHF.L.U32 R97, R12, 0x10, RZ ;  /* 0x000000100c617819 */ /* 0x000fe200000006ff */
[----:B-1----:R-:W-:Y:S01]  /*0f40*/  FADD.FTZ R13, -R41, 1 ;  /* 0x3f800000290d7421 */ /* 0x002fe20000010100 */
[----:B------:R-:W-:Y:S01]  /*0f50*/  FFMA.FTZ R9, R3, R121, R70 ;  /* 0x0000007903097223 */ /* 0x000fe20000010046 */
[----:B------:R-:W-:Y:S01]  /*0f60*/  FADD.FTZ R12, -R4, R55 ;  /* 0x00000037040c7221 */ /* 0x000fe20000010100 */
[C---:B------:R-:W-:Y:S01]  /*0f70*/  FMUL.FTZ R120, R95.reuse, R120 ;  /* 0x000000785f787220 */ /* 0x040fe20000410000 */
[----:B------:R-:W-:Y:S01]  /*0f80*/  FMUL.FTZ R117, R95, R52 ;  /* 0x000000345f757220 */ /* 0x000fe20000410000 */
[----:B------:R-:W-:Y:S01]  /*0f90*/  FFMA.FTZ R52, R40, R13, 1 ;  /* 0x3f80000028347423 */ /* 0x000fe2000001000d */
[----:B------:R-:W-:Y:S01]  /*0fa0*/  FMUL.FTZ R55, R48, R51 ;  /* 0x0000003330377220 */ /* 0x000fe20000410000 */
[----:B------:R-:W-:Y:S01]  /*0fb0*/  FMUL.FTZ R50, R9, -1.4426950216293334961 ;  /* 0xbfb8aa3b09327820 */ /* 0x000fe20000410000 */
[----:B------:R-:W-:Y:S01]  /*0fc0*/  FMUL.FTZ R48, R95, R12 ;  /* 0x0000000c5f307220 */ /* 0x000fe20000410000 */
[----:B------:R-:W-:Y:S01]  /*0fd0*/  FADD.FTZ R40, -R4, R97 ;  /* 0x0000006104287221 */ /* 0x000fe20000010100 */
[----:B------:R-:W-:Y:S01]  /*0fe0*/  FFMA.FTZ R10, R69, R120, R72 ;  /* 0x00000078450a7223 */ /* 0x000fe20000010048 */
[----:B----4-:R-:W-:Y:S01]  /*0ff0*/  FADD.FTZ R13, -R57, 1 ;  /* 0x3f800000390d7421 */ /* 0x010fe20000010100 */
[----:B------:R0:W1:Y:S01]  /*1000*/  MUFU.EX2 R92, R50 ;  /* 0x00000032005c7308 */ /* 0x0000620000000800 */
[----:B------:R-:W-:Y:S01]  /*1010*/  FFMA.FTZ R51, R73, R48, R74 ;  /* 0x0000003049337223 */ /* 0x000fe2000001004a */
[----:B------:R-:W-:Y:S01]  /*1020*/  FMUL.FTZ R40, R95, R40 ;  /* 0x000000285f287220 */ /* 0x000fe20000410000 */
[----:B------:R-:W-:Y:S01]  /*1030*/  IADD3 R12, P0, R78, UR10, RZ ;  /* 0x0000000a4e0c7c10 */ /* 0x000fe2000ff1e0ff */
[----:B------:R-:W-:Y:S01]  /*1040*/  FFMA.FTZ R90, R54, R13, 1 ;  /* 0x3f800000365a7423 */ /* 0x000fe2000001000d */
[----:B------:R-:W-:Y:S01]  /*1050*/  FMUL.FTZ R94, R51, -1.4426950216293334961 ;  /* 0xbfb8aa3b335e7820 */ /* 0x000fe20000410000 */
[----:B------:R-:W-:Y:S01]  /*1060*/  FFMA.FTZ R54, R75, R40, R2 ;  /* 0x000000284b367223 */ /* 0x000fe20000010002 */
[----:B0-----:R-:W-:Y:S01]  /*1070*/  FMUL.FTZ R50, R10, -1.4426950216293334961 ;  /* 0xbfb8aa3b0a327820 */ /* 0x001fe20000410000 */
[----:B------:R-:W-:-:S03]  /*1080*/  IADD3.X R13, R77, UR11, RZ, P0, !PT ;  /* 0x0000000b4d0d7c10 */ /* 0x000fc600087fe4ff */
[----:B------:R-:W0:Y:S01]  /*1090*/  MUFU.EX2 R98, R50 ;  /* 0x0000003200627308 */ /* 0x000e220000000800 */
[----:B------:R-:W-:Y:S01]  /*10a0*/  FMUL.FTZ R99, R54, -1.4426950216293334961 ;  /* 0xbfb8aa3b36637820 */ /* 0x000fe20000410000 */
[----:B------:R-:W-:Y:S01]  /*10b0*/  FMUL.FTZ R56, R41, R52 ;  /* 0x0000003429387220 */ /* 0x000fe20000410000 */
[C---:B------:R-:W-:Y:S01]  /*10c0*/  PRMT R41, R30.reuse, 0x7632, R41 ;  /* 0x000076321e297816 */ /* 0x040fe20000000029 */
[----:B------:R-:W-:Y:S01]  /*10d0*/  FMUL.FTZ R57, R57, R90 ;  /* 0x0000005a39397220 */ /* 0x000fe20000410000 */
[----:B------:R-:W4:Y:S03]  /*10e0*/  LDG.E.64.CONSTANT R12, desc[UR8][R12.64] ;  /* 0x000000080c0c7981 */ /* 0x000f26000c1e9b00 */
[----:B------:R1:W0:Y:S01]  /*10f0*/  MUFU.EX2 R97, R94 ;  /* 0x0000005e00617308 */ /* 0x0002220000000800 */
[----:B------:R-:W-:Y:S02]  /*1100*/  PRMT R52, R31, 0x7632, R52 ;  /* 0x000076321f347816 */ /* 0x000fe40000000034 */
[----:B------:R-:W-:-:S02]  /*1110*/  SHF.L.U32 R122, R30, 0x10, RZ ;  /* 0x000000101e7a7819 */ /* 0x000fc400000006ff */
[----:B------:R-:W-:Y:S02]  /*1120*/  SHF.L.U32 R90, R31, 0x10, RZ ;  /* 0x000000101f5a7819 */ /* 0x000fe400000006ff */
[----:B------:R-:W-:Y:S01]  /*1130*/  SHF.L.U32 R41, R41, 0x10, RZ ;  /* 0x0000001029297819 */ /* 0x000fe200000006ff */
[----:B------:R-:W0:Y:S01]  /*1140*/  MUFU.EX2 R99, R99 ;  /* 0x0000006300637308 */ /* 0x000e220000000800 */
[----:B------:R-:W-:Y:S01]  /*1150*/  SHF.L.U32 R52, R52, 0x10, RZ ;  /* 0x0000001034347819 */ /* 0x000fe200000006ff */
[----:B-1----:R-:W-:Y:S01]  /*1160*/  FADD.FTZ R94, R92, 1 ;  /* 0x3f8000005c5e7421 */ /* 0x002fe20000010000 */
[----:B------:R-:W-:Y:S01]  /*1170*/  FMUL.FTZ R122, R122, R53 ;  /* 0x000000357a7a7220 */ /* 0x000fe20000410000 */
[----:B------:R-:W-:Y:S01]  /*1180*/  FMUL.FTZ R90, R90, R55 ;  /* 0x000000375a5a7220 */ /* 0x000fe20000410000 */
[----:B------:R-:W-:Y:S01]  /*1190*/  FMUL.FTZ R92, R41, R56 ;  /* 0x00000038295c7220 */ /* 0x000fe20000410000 */
[----:B------:R-:W-:Y:S01]  /*11a0*/  PRMT R55, R33, 0x7632, R55 ;  /* 0x0000763221377816 */ /* 0x000fe20000000037 */
[----:B------:R-:W-:Y:S01]  /*11b0*/  FMUL.FTZ R57, R52, R57 ;  /* 0x0000003934397220 */ /* 0x000fe20000410000 */
[----:B------:R-:W-:Y:S01]  /*11c0*/  PRMT R41, R32, 0x7632, R41 ;  /* 0x0000763220297816 */ /* 0x000fe20000000029 */
[----:B0-----:R-:W-:Y:S01]  /*11d0*/  FADD.FTZ R98, R98, 1 ;  /* 0x3f80000062627421 */ /* 0x001fe20000010000 */
[----:B------:R-:W-:Y:S01]  /*11e0*/  FFMA.FTZ R52, R3, R122, RZ ;  /* 0x0000007a03347223 */ /* 0x000fe200000100ff */
[----:B------:R-:W-:Y:S01]  /*11f0*/  FMUL.FTZ R119, R95, R6 ;  /* 0x000000065f777220 */ /* 0x000fe20000410000 */
[----:B------:R-:W-:Y:S01]  /*1200*/  FMUL.FTZ R56, R3, R122 ;  /* 0x0000007a03387220 */ /* 0x000fe20000410000 */
[----:B------:R-:W-:Y:S01]  /*1210*/  SHF.L.U32 R55, R55, 0x10, RZ ;  /* 0x0000001037377819 */ /* 0x000fe200000006ff */
[----:B------:R0:W1:Y:S01]  /*1220*/  MUFU.RCP R96, R94 ;  /* 0x0000005e00607308 */ /* 0x0000620000001000 */
[----:B------:R-:W-:Y:S01]  /*1230*/  SHF.L.U32 R101, R41, 0x10, RZ ;  /* 0x0000001029657819 */ /* 0x000fe200000006ff */
[----:B------:R-:W-:Y:S01]  /*1240*/  FADD.FTZ R97, R97, 1 ;  /* 0x3f80000061617421 */ /* 0x000fe20000010000 */
[----:B------:R-:W-:Y:S01]  /*1250*/  FFMA.FTZ R6, R3, R119, R70 ;  /* 0x0000007703067223 */ /* 0x000fe20000010046 */
[----:B------:R-:W-:Y:S01]  /*1260*/  FFMA.FTZ R56, R5, R56, RZ ;  /* 0x0000003805387223 */ /* 0x000fe200000100ff */
[-C--:B------:R-:W-:Y:S01]  /*1270*/  FFMA.FTZ R53, R11, R92.reuse, R44 ;  /* 0x0000005c0b357223 */ /* 0x080fe2000001002c */
[CC--:B------:R-:W-:Y:S01]  /*1280*/  FMUL.FTZ R41, R73.reuse, R92.reuse ;  /* 0x0000005c49297220 */ /* 0x0c0fe20000410000 */
[----:B0-----:R-:W-:Y:S01]  /*1290*/  FFMA.FTZ R94, R73, R92, R52 ;  /* 0x0000005c495e7223 */ /* 0x001fe20000010034 */
[----:B------:R-:W-:Y:S01]  /*12a0*/  FADD.FTZ R52, R92, R45 ;  /* 0x0000002d5c347221 */ /* 0x000fe20000010000 */
[----:B------:R-:W0:Y:S01]  /*12b0*/  MUFU.RCP R98, R98 ;  /* 0x0000006200627308 */ /* 0x000e220000001000 */
[C---:B------:R-:W-:Y:S01]  /*12c0*/  FADD.FTZ R92, -R4.reuse, R55 ;  /* 0x00000037045c7221 */ /* 0x040fe20000010100 */
[----:B------:R-:W-:Y:S01]  /*12d0*/  FADD.FTZ R44, -R4, R101 ;  /* 0x00000065042c7221 */ /* 0x000fe20000010100 */
[----:B------:R-:W-:Y:S01]  /*12e0*/  FMUL.FTZ R49, R6, -1.4426950216293334961 ;  /* 0xbfb8aa3b06317820 */ /* 0x000fe20000410000 */
[----:B------:R-:W-:Y:S01]  /*12f0*/  FFMA.FTZ R56, R11, R41, R56 ;  /* 0x000000290b387223 */ /* 0x000fe20000010038 */
[----:B------:R-:W-:Y:S01]  /*1300*/  FADD.FTZ R99, R99, 1 ;  /* 0x3f80000063637421 */ /* 0x000fe20000010000 */
[----:B------:R-:W-:Y:S01]  /*1310*/  FFMA.FTZ R8, R69, R117, R72 ;  /* 0x0000007545087223 */ /* 0x000fe20000010048 */
[C---:B------:R-:W-:Y:S01]  /*1320*/  FMUL.FTZ R41, R95.reuse, R92 ;  /* 0x0000005c5f297220 */ /* 0x040fe20000410000 */
[----:B------:R-:W0:Y:S01]  /*1330*/  MUFU.RCP R97, R97 ;  /* 0x0000006100617308 */ /* 0x000e220000001000 */
[----:B------:R-:W-:Y:S01]  /*1340*/  FMUL.FTZ R44, R95, R44 ;  /* 0x0000002c5f2c7220 */ /* 0x000fe20000410000 */
[----:B------:R-:W-:Y:S01]  /*1350*/  FFMA.FTZ R55, R7, R57, R42 ;  /* 0x0000003907377223 */ /* 0x000fe2000001002a */
[----:B------:R-:W-:Y:S01]  /*1360*/  FMUL.FTZ R50, R8, -1.4426950216293334961 ;  /* 0xbfb8aa3b08327820 */ /* 0x000fe20000410000 */
[----:B------:R-:W-:Y:S01]  /*1370*/  FFMA.FTZ R42, R75, R41, R2 ;  /* 0x000000294b2a7223 */ /* 0x000fe20000010002 */
[----:B------:R-:W-:Y:S01]  /*1380*/  FFMA.FTZ R45, R73, R44, R74 ;  /* 0x0000002c492d7223 */ /* 0x000fe2000001004a */
[----:B------:R-:W-:-:S02]  /*1390*/  FFMA.FTZ R94, R69, R90, R94 ;  /* 0x0000005a455e7223 */ /* 0x000fc4000001005e */
[----:B------:R-:W-:Y:S01]  /*13a0*/  MUFU.EX2 R49, R49 ;  /* 0x0000003100317308 */ /* 0x000fe20000000800 */
[----:B------:R-:W-:Y:S01]  /*13b0*/  FMUL.FTZ R11, R69, R90 ;  /* 0x0000005a450b7220 */ /* 0x000fe20000410000 */
[----:B------:R-:W-:Y:S01]  /*13c0*/  FMUL.FTZ R101, R42, -1.4426950216293334961 ;  /* 0xbfb8aa3b2a657820 */ /* 0x000fe20000410000 */
[----:B------:R-:W-:-:S05]  /*13d0*/  FMUL.FTZ R100, R45, -1.4426950216293334961 ;  /* 0xbfb8aa3b2d647820 */ /* 0x000fca0000410000 */
[----:B------:R-:W0:Y:S01]  /*13e0*/  MUFU.RCP R99, R99 ;  /* 0x0000006300637308 */ /* 0x000e220000001000 */
[----:B------:R-:W-:Y:S01]  /*13f0*/  FADD.FTZ R43, R57, R43 ;  /* 0x0000002b392b7221 */ /* 0x000fe20000010000 */
[----:B------:R-:W-:Y:S01]  /*1400*/  FFMA.FTZ R94, R75, R57, R94 ;  /* 0x000000394b5e7223 */ /* 0x000fe2000001005e */
[----:B-1----:R-:W-:Y:S01]  /*1410*/  FADD.FTZ R92, -R96, 1 ;  /* 0x3f800000605c7421 */ /* 0x002fe20000010100 */
[----:B------:R-:W-:Y:S01]  /*1420*/  FFMA.FTZ R56, R123, R11, R56 ;  /* 0x0000000b7b387223 */ /* 0x000fe20000010038 */
[----:B------:R-:W-:-:S03]  /*1430*/  FMUL.FTZ R57, R75, R57 ;  /* 0x000000394b397220 */ /* 0x000fc60000410000 */
[----:B------:R-:W1:Y:S01]  /*1440*/  MUFU.EX2 R50, R50 ;  /* 0x0000003200327308 */ /* 0x000e620000000800 */
[----:B0-----:R-:W-:Y:S01]  /*1450*/  FADD.FTZ R11, -R98, 1 ;  /* 0x3f800000620b7421 */ /* 0x001fe20000010100 */
[----:B------:R-:W-:Y:S01]  /*1460*/  FFMA.FTZ R9, R9, R92, 1 ;  /* 0x3f80000009097423 */ /* 0x000fe2000001005c */
[----:B------:R-:W-:Y:S01]  /*1470*/  FFMA.FTZ R56, R7, R57, R56 ;  /* 0x0000003907387223 */ /* 0x000fe20000010038 */
[----:B------:R-:W-:Y:S01]  /*1480*/  FADD.FTZ R92, -R97, 1 ;  /* 0x3f800000615c7421 */ /* 0x000fe20000010100 */
[----:B------:R-:W-:-:S03]  /*1490*/  FFMA.FTZ R7, R10, R11, 1 ;  /* 0x3f8000000a077423 */ /* 0x000fc6000001000b */
[----:B------:R-:W0:Y:S01]  /*14a0*/  MUFU.EX2 R101, R101 ;  /* 0x0000006500657308 */ /* 0x000e220000000800 */
[----:B------:R-:W-:Y:S01]  /*14b0*/  IADD3 R10, P0, R93, UR10, RZ ;  /* 0x0000000a5d0a7c10 */ /* 0x000fe2000ff1e0ff */
[----:B------:R-:W-:-:S06]  /*14c0*/  FFMA.FTZ R92, R51, R92, 1 ;  /* 0x3f800000335c7423 */ /* 0x000fcc000001005c */
[----:B------:R-:W0:Y:S01]  /*14d0*/  MUFU.EX2 R100, R100 ;  /* 0x0000006400647308 */ /* 0x000e220000000800 */
[----:B------:R-:W-:Y:S01]  /*14e0*/  FMUL.FTZ R9, R96, R9 ;  /* 0x0000000960097220 */ /* 0x000fe20000410000 */
[----:B------:R-:W-:Y:S01]  /*14f0*/  FMUL.FTZ R51, R98, R7 ;  /* 0x0000000762337220 */ /* 0x000fe20000410000 */
[----:B------:R-:W-:Y:S01]  /*1500*/  IADD3.X R11, R87, UR11, RZ, P0, !PT ;  /* 0x0000000b570b7c10 */ /* 0x000fe200087fe4ff */
[----:B------:R-:W-:Y:S01]  /*1510*/  FADD.FTZ R57, -R99, 1 ;  /* 0x3f80000063397421 */ /* 0x000fe20000010100 */
[----:B------:R-:W-:Y:S01]  /*1520*/  FADD.FTZ R96, R49, 1 ;  /* 0x3f80000031607421 */ /* 0x000fe20000010000 */
[C---:B------:R-:W-:Y:S02]  /*1530*/  SHF.L.U32 R118, R28.reuse, 0x10, RZ ;  /* 0x000000101c767819 */ /* 0x040fe400000006ff */
[----:B------:R-:W-:Y:S01]  /*1540*/  PRMT R7, R28, 0x7632, R7 ;  /* 0x000076321c077816 */ /* 0x000fe20000000007 */
[----:B------:R-:W-:Y:S01]  /*1550*/  FFMA.FTZ R54, R54, R57, 1 ;  /* 0x3f80000036367423 */ /* 0x000fe20000010039 */
[----:B-1----:R-:W-:Y:S01]  /*1560*/  FADD.FTZ R57, R50, 1 ;  /* 0x3f80000032397421 */ /* 0x002fe20000010000 */
[----:B------:R-:W-:Y:S01]  /*1570*/  FMUL.FTZ R92, R97, R92 ;  /* 0x0000005c615c7220 */ /* 0x000fe20000410000 */
[----:B------:R-:W-:Y:S01]  /*1580*/  SHF.L.U32 R49, R7, 0x10, RZ ;  /* 0x0000001007317819 */ /* 0x000fe200000006ff */
[----:B------:R-:W-:Y:S01]  /*1590*/  FMUL.FTZ R118, R118, R9 ;  /* 0x0000000976767220 */ /* 0x000fe20000410000 */
[----:B------:R-:W1:Y:S01]  /*15a0*/  MUFU.RCP R96, R96 ;  /* 0x0000006000607308 */ /* 0x000e620000001000 */
[----:B------:R-:W4:Y:S01]  /*15b0*/  LDG.E.64.CONSTANT R10, desc[UR8][R10.64] ;  /* 0x000000080a0a7981 */ /* 0x000f22000c1e9b00 */
[----:B------:R-:W-:Y:S01]  /*15c0*/  PRMT R7, R29, 0x7632, R7 ;  /* 0x000076321d077816 */ /* 0x000fe20000000007 */
[----:B------:R-:W-:Y:S01]  /*15d0*/  FMUL.FTZ R49, R49, R92 ;  /* 0x0000005c31317220 */ /* 0x000fe20000410000 */
[----:B------:R-:W-:Y:S01]  /*15e0*/  SHF.L.U32 R116, R29, 0x10, RZ ;  /* 0x000000101d747819 */ /* 0x000fe200000006ff */
[-C--:B------:R-:W-:Y:S01]  /*15f0*/  FMUL.FTZ R9, R3, R118.reuse ;  /* 0x0000007603097220 */ /* 0x080fe20000410000 */
[----:B0-----:R-:W-:Y:S01]  /*1600*/  FADD.FTZ R101, R101, 1 ;  /* 0x3f80000065657421 */ /* 0x001fe20000010000 */
[----:B------:R-:W-:Y:S01]  /*1610*/  FADD.FTZ R100, R100, 1 ;  /* 0x3f80000064647421 */ /* 0x000fe20000010000 */
[----:B------:R-:W0:Y:S01]  /*1620*/  MUFU.RCP R57, R57 ;  /* 0x0000003900397308 */ /* 0x000e220000001000 */
[----:B------:R-:W-:Y:S01]  /*1630*/  SHF.L.U32 R50, R7, 0x10, RZ ;  /* 0x0000001007327819 */ /* 0x000fe200000006ff */
[----:B------:R-:W-:Y:S01]  /*1640*/  FFMA.FTZ R9, R121, R9, R56 ;  /* 0x0000000979097223 */ /* 0x000fe20000010038 */
[----:B------:R-:W-:Y:S01]  /*1650*/  FMUL.FTZ R7, R73, R49 ;  /* 0x0000003149077220 */ /* 0x000fe20000410000 */
[----:B------:R-:W-:Y:S01]  /*1660*/  FFMA.FTZ R94, R3, R118, R94 ;  /* 0x00000076035e7223 */ /* 0x000fe2000001005e */
[----:B------:R-:W-:Y:S01]  /*1670*/  FMUL.FTZ R116, R116, R51 ;  /* 0x0000003374747220 */ /* 0x000fe20000410000 */
[----:B------:R-:W-:-:S02]  /*1680*/  FMUL.FTZ R99, R99, R54 ;  /* 0x0000003663637220 */ /* 0x000fc40000410000 */
[----:B------:R-:W0:Y:S01]  /*1690*/  MUFU.RCP R101, R101 ;  /* 0x0000006500657308 */ /* 0x000e220000001000 */
[----:B------:R-:W-:Y:S01]  /*16a0*/  FFMA.FTZ R7, R48, R7, R9 ;  /* 0x0000000730077223 */ /* 0x000fe20000010009 */
[----:B------:R-:W-:Y:S01]  /*16b0*/  FFMA.FTZ R94, R73, R49, R94 ;  /* 0x00000031495e7223 */ /* 0x000fe2000001005e */
[----:B------:R-:W-:-:S05]  /*16c0*/  FMUL.FTZ R9, R69, R116 ;  /* 0x0000007445097220 */ /* 0x000fca0000410000 */
[----:B------:R-:W0:Y:S01]  /*16d0*/  MUFU.RCP R100, R100 ;  /* 0x0000006400647308 */ /* 0x000e220000001000 */
[----:B------:R-:W-:Y:S01]  /*16e0*/  FMUL.FTZ R50, R50, R99 ;  /* 0x0000006332327220 */ /* 0x000fe20000410000 */
[----:B------:R-:W-:Y:S01]  /*16f0*/  FFMA.FTZ R54, R69, R116, R94 ;  /* 0x0000007445367223 */ /* 0x000fe2000001005e */
[----:B------:R-:W-:Y:S01]  /*1700*/  FFMA.FTZ R7, R120, R9, R7 ;  /* 0x0000000978077223 */ /* 0x000fe20000010007 */
[----:B-1----:R-:W-:Y:S01]  /*1710*/  FADD.FTZ R9, -R96, 1 ;  /* 0x3f80000060097421 */ /* 0x002fe20000010100 */
[----:B------:R-:W-:Y:S01]  /*1720*/  FFMA.FTZ R53, R48, R49, R53 ;  /* 0x0000003130357223 */ /* 0x000fe20000010035 */
[-C--:B------:R-:W-:Y:S01]  /*1730*/  FFMA.FTZ R48, R40, R50.reuse, R55 ;  /* 0x0000003228307223 */ /* 0x080fe20000010037 */
[----:B------:R-:W-:Y:S01]  /*1740*/  FADD.FTZ R43, R43, R50 ;  /* 0x000000322b2b7221 */ /* 0x000fe20000010000 */
[CC--:B------:R-:W-:Y:S01]  /*1750*/  FFMA.FTZ R54, R75.reuse, R50.reuse, R54 ;  /* 0x000000324b367223 */ /* 0x0c0fe20000010036 */
[----:B------:R-:W-:Y:S01]  /*1760*/  FMUL.FTZ R50, R75, R50 ;  /* 0x000000324b327220 */ /* 0x000fe20000410000 */
[----:B------:R-:W-:Y:S01]  /*1770*/  FADD.FTZ R52, R52, R49 ;  /* 0x0000003134347221 */ /* 0x000fe20000010000 */
[----:B------:R-:W-:Y:S01]  /*1780*/  FFMA.FTZ R9, R6, R9, 1 ;  /* 0x3f80000006097423 */ /* 0x000fe20000010009 */
[----:B0-----:R-:W-:Y:S01]  /*1790*/  FADD.FTZ R49, -R57, 1 ;  /* 0x3f80000039317421 */ /* 0x001fe20000010100 */
[----:B------:R-:W-:-:S02]  /*17a0*/  FFMA.FTZ R92, R40, R50, R7 ;  /* 0x00000032285c7223 */ /* 0x000fc40000010007 */
[----:B------:R-:W-:Y:S01]  /*17b0*/  FMUL.FTZ R7, R96, R9 ;  /* 0x0000000960077220 */ /* 0x000fe20000410000 */
[----:B------:R-:W-:Y:S01]  /*17c0*/  FFMA.FTZ R40, R8, R49, 1 ;  /* 0x3f80000008287423 */ /* 0x000fe20000010031 */
[----:B------:R-:W-:Y:S01]  /*17d0*/  FADD.FTZ R9, -R101, 1 ;  /* 0x3f80000065097421 */ /* 0x000fe20000010100 */
[----:B------:R-:W-:Y:S01]  /*17e0*/  FADD.FTZ R6, -R100, 1 ;  /* 0x3f80000064067421 */ /* 0x000fe20000010100 */
[----:B------:R-:W-:Y:S02]  /*17f0*/  IADD3 R8, P0, R91, UR10, RZ ;  /* 0x0000000a5b087c10 */ /* 0x000fe4000ff1e0ff */
[----:B------:R-:W-:Y:S01]  /*1800*/  FFMA.FTZ R42, R42, R9, 1 ;  /* 0x3f8000002a2a7423 */ /* 0x000fe20000010009 */
[----:B------:R-:W-:Y:S01]  /*1810*/  FFMA.FTZ R45, R45, R6, 1 ;  /* 0x3f8000002d2d7423 */ /* 0x000fe20000010006 */
[----:B------:R-:W-:Y:S02]  /*1820*/  SHF.L.U32 R49, R26, 0x10, RZ ;  /* 0x000000101a317819 */ /* 0x000fe400000006ff */
[----:B------:R-:W-:Y:S01]  /*1830*/  IADD3.X R9, R86, UR11, RZ, P0, !PT ;  /* 0x0000000b56097c10 */ /* 0x000fe200087fe4ff */
[----:B------:R-:W-:Y:S01]  /*1840*/  FMUL.FTZ R51, R100, R45 ;  /* 0x0000002d64337220 */ /* 0x000fe20000410000 */
[----:B------:R-:W-:Y:S01]  /*1850*/  SHF.L.U32 R45, R27, 0x10, RZ ;  /* 0x000000101b2d7819 */ /* 0x000fe200000006ff */
[----:B------:R-:W-:-:S03]  /*1860*/  FADD.FTZ R6, -R4, R49 ;  /* 0x0000003104067221 */ /* 0x000fc60000010100 */
[----:B------:R-:W4:Y:S01]  /*1870*/  LDG.E.64.CONSTANT R8, desc[UR8][R8.64] ;  /* 0x0000000808087981 */ /* 0x000f22000c1e9b00 */
[C---:B------:R-:W-:Y:S01]  /*1880*/  FMUL.FTZ R115, R95.reuse, R6 ;  /* 0x000000065f737220 */ /* 0x040fe20000410000 */
[----:B------:R-:W-:Y:S01]  /*1890*/  FADD.FTZ R6, -R4, R45 ;  /* 0x0000002d04067221 */ /* 0x000fe20000010100 */
[----:B------:R-:W-:Y:S02]  /*18a0*/  SHF.L.U32 R112, R24, 0x10, RZ ;  /* 0x0000001018707819 */ /* 0x000fe400000006ff */
[----:B------:R-:W-:Y:S01]  /*18b0*/  SHF.L.U32 R45, R22, 0x10, RZ ;  /* 0x00000010162d7819 */ /* 0x000fe200000006ff */
[----:B------:R-:W-:Y:S01]  /*18c0*/  FMUL.FTZ R113, R95, R6 ;  /* 0x000000065f717220 */ /* 0x000fe20000410000 */
[----:B------:R-:W-:Y:S01]  /*18d0*/  PRMT R6, R26, 0x7632, R6 ;  /* 0x000076321a067816 */ /* 0x000fe20000000006 */
[----:B------:R-:W-:Y:S01]  /*18e0*/  FMUL.FTZ R50, R101, R42 ;  /* 0x0000002a65327220 */ /* 0x000fe20000410000 */
[----:B------:R-:W-:Y:S01]  /*18f0*/  FMUL.FTZ R112, R112, R7 ;  /* 0x0000000770707220 */ /* 0x000fe20000410000 */
[----:B------:R-:W-:Y:S01]  /*1900*/  FADD.FTZ R42, -R4, R45 ;  /* 0x0000002d042a7221 */ /* 0x000fe20000010100 */
[----:B------:R-:W-:-:S02]  /*1910*/  SHF.L.U32 R7, R6, 0x10, RZ ;  /* 0x0000001006077819 */ /* 0x000fc400000006ff */
[----:B------:R-:W-:Y:S01]  /*1920*/  PRMT R6, R24, 0x7632, R6 ;  /* 0x0000763218067816 */ /* 0x000fe20000000006 */
[----:B------:R-:W-:Y:S02]  /*1930*/  FMUL.FTZ R111, R95, R42 ;  /* 0x0000002a5f6f7220 */ /* 0x000fe40000410000 */
[--C-:B------:R-:W-:Y:S01]  /*1940*/  FADD.FTZ R42, -R4, R7.reuse ;  /* 0x00000007042a7221 */ /* 0x100fe20000010100 */
[----:B------:R-:W-:Y:S02]  /*1950*/  PRMT R7, R25, 0x7632, R7 ;  /* 0x0000763219077816 */ /* 0x000fe40000000007 */
[----:B------:R-:W-:Y:S02]  /*1960*/  SHF.L.U32 R6, R6, 0x10, RZ ;  /* 0x0000001006067819 */ /* 0x000fe400000006ff */
[----:B------:R-:W-:-:S03]  /*1970*/  SHF.L.U32 R7, R7, 0x10, RZ ;  /* 0x0000001007077819 */ /* 0x000fc600000006ff */
[----:B------:R-:W-:Y:S01]  /*1980*/  FMUL.FTZ R94, R6, R51 ;  /* 0x00000033065e7220 */ /* 0x000fe20000410000 */
[----:B------:R-:W-:Y:S01]  /*1990*/  IADD3 R6, P0, R89, UR10, RZ ;  /* 0x0000000a59067c10 */ /* 0x000fe2000ff1e0ff */
[----:B------:R-:W-:-:S03]  /*19a0*/  FMUL.FTZ R96, R7, R50 ;  /* 0x0000003207607220 */ /* 0x000fc60000410000 */
[----:B------:R-:W-:-:S06]  /*19b0*/  IADD3.X R7, R88, UR11, RZ, P0, !PT ;  /* 0x0000000b58077c10 */ /* 0x000fcc00087fe4ff */
[----:B------:R-:W4:Y:S01]  /*19c0*/  LDG.E.64.CONSTANT R6, desc[UR8][R6.64] ;  /* 0x0000000806067981 */ /* 0x000f22000c1e9b00 */
[----:B------:R-:W-:-:S04]  /*19d0*/  FFMA.FTZ R56, R69, R113, R72 ;  /* 0x0000007145387223 */ /* 0x000fc80000010048 */
[----:B------:R-:W-:Y:S01]  /*19e0*/  FMUL.FTZ R98, R56, -1.4426950216293334961 ;  /* 0xbfb8aa3b38627820 */ /* 0x000fe20000410000 */
[----:B------:R-:W-:-:S03]  /*19f0*/  PRMT R50, R27, 0x7632, R50 ;  /* 0x000076321b327816 */ /* 0x000fc60000000032 */
[----:B------:R-:W0:Y:S01]  /*1a00*/  MUFU.EX2 R99, R98 ;  /* 0x0000006200637308 */ /* 0x000e220000000800 */
[----:B------:R-:W-:Y:S01]  /*1a10*/  FFMA.FTZ R55, R3, R115, R70 ;  /* 0x0000007303377223 */ /* 0x000fe20000010046 */
[----:B------:R-:W-:Y:S01]  /*1a20*/  SHF.L.U32 R101, R50, 0x10, RZ ;  /* 0x0000001032657819 */ /* 0x000fe200000006ff */
[----:B------:R-:W-:Y:S01]  /*1a30*/  FMUL.FTZ R57, R57, R40 ;  /* 0x0000002839397220 */ /* 0x000fe20000410000 */
[----:B------:R-:W-:Y:S01]  /*1a40*/  FMUL.FTZ R42, R95, R42 ;  /* 0x0000002a5f2a7220 */ /* 0x000fe20000410000 */
[----:B------:R-:W-:Y:S01]  /*1a50*/  FMUL.FTZ R40, R55, -1.4426950216293334961 ;  /* 0xbfb8aa3b37287820 */ /* 0x000fe20000410000 */
[----:B------:R-:W-:Y:S01]  /*1a60*/  SHF.L.U32 R114, R25, 0x10, RZ ;  /* 0x0000001019727819 */ /* 0x000fe200000006ff */
[----:B------:R-:W-:Y:S02]  /*1a70*/  FADD.FTZ R50, -R4, R101 ;  /* 0x0000006504327221 */ /* 0x000fe40000010100 */
[----:B------:R1:W2:Y:S02]  /*1a80*/  MUFU.EX2 R97, R40 ;  /* 0x0000002800617308 */ /* 0x0002a40000000800 */
[----:B------:R-:W-:Y:S01]  /*1a90*/  FMUL.FTZ R50, R95, R50 ;  /* 0x000000325f327220 */ /* 0x000fe20000410000 */
[----:B------:R-:W-:Y:S01]  /*1aa0*/  FMUL.FTZ R114, R114, R57 ;  /* 0x0000003972727220 */ /* 0x000fe20000410000 */
[----:B------:R-:W-:Y:S01]  /*1ab0*/  SHF.L.U32 R103, R23, 0x10, RZ ;  /* 0x0000001017677819 */ /* 0x000fe200000006ff */
[----:B-1----:R-:W-:Y:S01]  /*1ac0*/  FFMA.FTZ R40, R73, R42, R74 ;  /* 0x0000002a49287223 */ /* 0x002fe2000001004a */
[----:B0-----:R-:W-:Y:S01]  /*1ad0*/  FADD.FTZ R101, R99, 1 ;  /* 0x3f80000063657421 */ /* 0x001fe20000010000 */
[----:B------:R-:W-:-:S02]  /*1ae0*/  FFMA.FTZ R99, R75, R50, R2 ;  /* 0x000000324b637223 */ /* 0x000fc40000010002 */
[----:B------:R-:W-:Y:S01]  /*1af0*/  FMUL.FTZ R57, R40, -1.4426950216293334961 ;  /* 0xbfb8aa3b28397820 */ /* 0x000fe20000410000 */
[----:B------:R-:W-:Y:S01]  /*1b00*/  FADD.FTZ R102, -R4, R103 ;  /* 0x0000006704667221 */ /* 0x000fe20000010100 */
[----:B------:R-:W-:Y:S02]  /*1b10*/  FMUL.FTZ R103, R99, -1.4426950216293334961 ;  /* 0xbfb8aa3b63677820 */ /* 0x000fe40000410000 */
[----:B------:R0:W1:Y:S01]  /*1b20*/  MUFU.EX2 R98, R57 ;  /* 0x0000003900627308 */ /* 0x0000620000000800 */
[-C--:B------:R-:W-:Y:S01]  /*1b30*/  FMUL.FTZ R51, R3, R112.reuse ;  /* 0x0000007003337220 */ /* 0x080fe20000410000 */
[----:B--2---:R-:W-:Y:S01]  /*1b40*/  FADD.FTZ R97, R97, 1 ;  /* 0x3f80000061617421 */ /* 0x004fe20000010000 */
[----:B------:R-:W-:Y:S02]  /*1b50*/  FFMA.FTZ R54, R3, R112, R54 ;  /* 0x0000007003367223 */ /* 0x000fe40000010036 */
[----:B------:R-:W-:Y:S01]  /*1b60*/  FFMA.FTZ R51, R119, R51, R92 ;  /* 0x0000003377337223 */ /* 0x000fe2000001005c */
[----:B------:R-:W-:-:S02]  /*1b70*/  FMUL.FTZ R92, R73, R94 ;  /* 0x0000005e495c7220 */ /* 0x000fc40000410000 */
[----:B------:R-:W2:Y:S01]  /*1b80*/  MUFU.EX2 R103, R103 ;  /* 0x0000006700677308 */ /* 0x000ea20000000800 */
[CC--:B0-----:R-:W-:Y:S01]  /*1b90*/  FFMA.FTZ R57, R44.reuse, R94.reuse, R53 ;  /* 0x0000005e2c397223 */ /* 0x0c1fe20000010035 */
[----:B------:R-:W-:Y:S01]  /*1ba0*/  FFMA.FTZ R53, R73, R94, R54 ;  /* 0x0000005e49357223 */ /* 0x000fe20000010036 */
[----:B------:R-:W-:-:S05]  /*1bb0*/  FFMA.FTZ R92, R44, R92, R51 ;  /* 0x0000005c2c5c7223 */ /* 0x000fca0000010033 */
[----:B------:R-:W0:Y:S01]  /*1bc0*/  MUFU.RCP R104, R101 ;  /* 0x0000006500687308 */ /* 0x000e220000001000 */
[----:B------:R-:W-:Y:S01]  /*1bd0*/  FADD.FTZ R44, R52, R94 ;  /* 0x0000005e342c7221 */ /* 0x000fe20000010000 */
[----:B------:R-:W-:Y:S01]  /*1be0*/  FFMA.FTZ R52, R69, R114, R53 ;  /* 0x0000007245347223 */ /* 0x000fe20000010035 */
[----:B-1----:R-:W-:-:S05]  /*1bf0*/  FADD.FTZ R53, R98, 1 ;  /* 0x3f80000062357421 */ /* 0x002fca0000010000 */
[----:B------:R1:W3:Y:S01]  /*1c00*/  MUFU.RCP R100, R97 ;  /* 0x0000006100647308 */ /* 0x0002e20000001000 */
[----:B------:R-:W-:Y:S01]  /*1c10*/  FMUL.FTZ R109, R95, R102 ;  /* 0x000000665f6d7220 */ /* 0x000fe20000410000 */
[----:B--2---:R-:W-:-:S06]  /*1c20*/  FADD.FTZ R103, R103, 1 ;  /* 0x3f80000067677421 */ /* 0x004fcc0000010000 */
[----:B------:R-:W2:Y:S01]  /*1c30*/  MUFU.RCP R102, R53 ;  /* 0x0000003500667308 */ /* 0x000ea20000001000 */
[-C--:B-1----:R-:W-:Y:S01]  /*1c40*/  FFMA.FTZ R97, R41, R96.reuse, R48 ;  /* 0x0000006029617223 */ /* 0x082fe20000010030 */
[----:B0-----:R-:W-:Y:S01]  /*1c50*/  FADD.FTZ R101, -R104, 1 ;  /* 0x3f80000068657421 */ /* 0x001fe20000010100 */
[----:B------:R-:W-:Y:S01]  /*1c60*/  SHF.L.U32 R129, R18, 0x10, RZ ;  /* 0x0000001012817819 */ /* 0x000fe200000006ff */
[----:B------:R-:W-:Y:S01]  /*1c70*/  FFMA.FTZ R48, R75, R96, R52 ;  /* 0x000000604b307223 */ /* 0x000fe20000010034 */
[----:B------:R-:W-:Y:S01]  /*1c80*/  PRMT R54, R22, 0x7632, R54 ;  /* 0x0000763216367816 */ /* 0x000fe20000000036 */
[----:B------:R-:W-:Y:S02]  /*1c90*/  FFMA.FTZ R127, R56, R101, 1 ;  /* 0x3f800000387f7423 */ /* 0x000fe40000010065 */
[----:B------:R0:W1:Y:S01]  /*1ca0*/  MUFU.RCP R106, R103 ;  /* 0x00000067006a7308 */ /* 0x0000620000001000 */
[----:B---3--:R-:W-:Y:S01]  /*1cb0*/  FADD.FTZ R52, -R100, 1 ;  /* 0x3f80000064347421 */ /* 0x008fe20000010100 */
[----:B------:R-:W-:Y:S01]  /*1cc0*/  FADD.FTZ R56, -R4, R129 ;  /* 0x0000008104387221 */ /* 0x000fe20000010100 */
[----:B------:R-:W-:-:S02]  /*1cd0*/  SHF.L.U32 R129, R54, 0x10, RZ ;  /* 0x0000001036817819 */ /* 0x000fc400000006ff */
[----:B------:R-:W-:Y:S01]  /*1ce0*/  FFMA.FTZ R55, R55, R52, 1 ;  /* 0x3f80000037377423 */ /* 0x000fe20000010034 */
[----:B------:R-:W-:-:S03]  /*1cf0*/  PRMT R54, R23, 0x7632, R54 ;  /* 0x0000763217367816 */ /* 0x000fc60000000036 */
[----:B------:R-:W-:Y:S01]  /*1d00*/  FMUL.FTZ R101, R100, R55 ;  /* 0x0000003764657220 */ /* 0x000fe20000410000 */
[----:B--2---:R-:W-:Y:S01]  /*1d10*/  FADD.FTZ R55, -R102, 1 ;  /* 0x3f80000066377421 */ /* 0x004fe20000010100 */
[----:B------:R-:W-:Y:S01]  /*1d20*/  SHF.L.U32 R131, R54, 0x10, RZ ;  /* 0x0000001036837819 */ /* 0x000fe200000006ff */
[----:B------:R-:W-:Y:S01]  /*1d30*/  FMUL.FTZ R51, R69, R114 ;  /* 0x0000007245337220 */ /* 0x000fe20000410000 */
[----:B0-----:R-:W-:Y:S01]  /*1d40*/  FMUL.FTZ R103, R95, R56 ;  /* 0x000000385f677220 */ /* 0x001fe20000410000 */
[----:B------:R-:W-:Y:S01]  /*1d50*/  FADD.FTZ R56, -R4, R129 ;  /* 0x0000008104387221 */ /* 0x000fe20000010100 */
[----:B------:R-:W-:Y:S01]  /*1d60*/  FFMA.FTZ R49, R3, R111, R70 ;  /* 0x0000006f03317223 */ /* 0x000fe20000010046 */
[----:B------:R-:W-:Y:S01]  /*1d70*/  FFMA.FTZ R55, R40, R55, 1 ;  /* 0x3f80000028377423 */ /* 0x000fe20000010037 */
[----:B------:R-:W-:Y:S01]  /*1d80*/  FMUL.FTZ R129, R104, R127 ;  /* 0x0000007f68817220 */ /* 0x000fe20000410000 */
[----:B------:R-:W-:Y:S01]  /*1d90*/  FADD.FTZ R104, -R4, R131 ;  /* 0x0000008304687221 */ /* 0x000fe20000010100 */
[----:B------:R-:W-:Y:S01]  /*1da0*/  FFMA.FTZ R92, R117, R51, R92 ;  /* 0x00000033755c7223 */ /* 0x000fe2000001005c */
[----:B------:R-:W-:Y:S01]  /*1db0*/  FMUL.FTZ R98, R75, R96 ;  /* 0x000000604b627220 */ /* 0x000fe20000410000 */
[----:B------:R-:W-:Y:S01]  /*1dc0*/  FFMA.FTZ R51, R69, R109, R72 ;  /* 0x0000006d45337223 */ /* 0x000fe20000010048 */
[----:B------:R-:W-:Y:S01]  /*1dd0*/  FMUL.FTZ R45, R49, -1.4426950216293334961 ;  /* 0xbfb8aa3b312d7820 */ /* 0x000fe20000410000 */
[----:B-1----:R-:W-:Y:S01]  /*1de0*/  FADD.FTZ R100, -R106, 1 ;  /* 0x3f8000006a647421 */ /* 0x002fe20000010100 */
[----:B------:R-:W-:Y:S01]  /*1df0*/  FMUL.FTZ R127, R102, R55 ;  /* 0x00000037667f7220 */ /* 0x000fe20000410000 */
[----:B------:R-:W-:Y:S01]  /*1e00*/  FMUL.FTZ R55, R95, R104 ;  /* 0x000000685f377220 */ /* 0x000fe20000410000 */
[----:B------:R-:W-:Y:S01]  /*1e10*/  FFMA.FTZ R98, R41, R98, R92 ;  /* 0x0000006229627223 */ /* 0x000fe2000001005c */
[----:B------:R-:W-:Y:S01]  /*1e20*/  FMUL.FTZ R41, R51, -1.4426950216293334961 ;  /* 0xbfb8aa3b33297820 */ /* 0x000fe20000410000 */
[----:B------:R-:W-:Y:S01]  /*1e30*/  FMUL.FTZ R56, R95, R56 ;  /* 0x000000385f387220 */ /* 0x000fe20000410000 */
[----:B------:R-:W-:Y:S01]  /*1e40*/  FFMA.FTZ R131, R99, R100, 1 ;  /* 0x3f80000063837423 */ /* 0x000fe20000010064 */
[----:B------:R-:W-:Y:S01]  /*1e50*/  FFMA.FTZ R100, R75, R55, R2 ;  /* 0x000000374b647223 */ /* 0x000fe20000010002 */
[----:B------:R-:W0:Y:S01]  /*1e60*/  MUFU.EX2 R45, R45 ;  /* 0x0000002d002d7308 */ /* 0x000e220000000800 */
[----:B------:R-:W-:Y:S01]  /*1e70*/  FADD.FTZ R43, R43, R96 ;  /* 0x000000602b2b7221 */ /* 0x000fe20000010000 */
[----:B------:R-:W-:Y:S01]  /*1e80*/  FFMA.FTZ R96, R73, R56, R74 ;  /* 0x0000003849607223 */ /* 0x000fe2000001004a */
[----:B------:R-:W-:Y:S01]  /*1e90*/  SHF.L.U32 R108, R16, 0x10, RZ ;  /* 0x00000010106c7819 */ /* 0x000fe200000006ff */
[----:B------:R-:W-:Y:S01]  /*1ea0*/  FMUL.FTZ R130, R100, -1.4426950216293334961 ;  /* 0xbfb8aa3b64827820 */ /* 0x000fe20000410000 */
[----:B------:R-:W-:Y:S01]  /*1eb0*/  PRMT R99, R16, 0x7632, R99 ;  /* 0x0000763210637816 */ /* 0x000fe20000000063 */
[----:B------:R-:W-:-:S02]  /*1ec0*/  FMUL.FTZ R126, R96, -1.4426950216293334961 ;  /* 0xbfb8aa3b607e7820 */ /* 0x000fc40000410000 */
[----:B------:R-:W1:Y:S01]  /*1ed0*/  MUFU.EX2 R41, R41 ;  /* 0x0000002900297308 */ /* 0x000e620000000800 */
[----:B------:R-:W-:Y:S01]  /*1ee0*/  SHF.L.U32 R102, R99, 0x10, RZ ;  /* 0x0000001063667819 */ /* 0x000fe200000006ff */
[----:B------:R-:W-:Y:S01]  /*1ef0*/  FMUL.FTZ R108, R108, R101 ;  /* 0x000000656c6c7220 */ /* 0x000fe20000410000 */
[----:B------:R-:W-:Y:S01]  /*1f00*/  FMUL.FTZ R110, R106, R131 ;  /* 0x000000836a6e7220 */ /* 0x000fe20000410000 */
[----:B------:R-:W-:Y:S02]  /*1f10*/  PRMT R99, R17, 0x7632, R99 ;  /* 0x0000763211637816 */ /* 0x000fe40000000063 */
[----:B------:R-:W-:Y:S02]  /*1f20*/  FMUL.FTZ R101, R3, R108 ;  /* 0x0000006c03657220 */ /* 0x000fe40000410000 */
[----:B------:R2:W3:Y:S01]  /*1f30*/  MUFU.EX2 R128, R126 ;  /* 0x0000007e00807308 */ /* 0x0004e20000000800 */
[----:B------:R-:W-:Y:S01]  /*1f40*/  SHF.L.U32 R104, R17, 0x10, RZ ;  /* 0x0000001011687819 */ /* 0x000fe200000006ff */
[----:B------:R-:W-:Y:S01]  /*1f50*/  FMUL.FTZ R106, R102, R127 ;  /* 0x0000007f666a7220 */ /* 0x000fe20000410000 */
[----:B------:R-:W-:-:S05]  /*1f60*/  SHF.L.U32 R105, R20, 0x10, RZ ;  /* 0x0000001014697819 */ /* 0x000fca00000006ff */
[----:B------:R-:W5:Y:S01]  /*1f70*/  MUFU.EX2 R130, R130 ;  /* 0x0000008200827308 */ /* 0x000f620000000800 */
[----:B------:R-:W-:Y:S01]  /*1f80*/  SHF.L.U32 R99, R99, 0x10, RZ ;  /* 0x0000001063637819 */ /* 0x000fe200000006ff */
[----:B------:R-:W-:Y:S01]  /*1f90*/  FFMA.FTZ R101, R115, R101, R98 ;  /* 0x0000006573657223 */ /* 0x000fe20000010062 */
[----:B------:R-:W-:Y:S01]  /*1fa0*/  FMUL.FTZ R98, R73, R106 ;  /* 0x0000006a49627220 */ /* 0x000fe20000410000 */
[----:B------:R-:W-:Y:S01]  /*1fb0*/  FMUL.FTZ R104, R104, R129 ;  /* 0x0000008168687220 */ /* 0x000fe20000410000 */
[----:B0-----:R-:W-:Y:S01]  /*1fc0*/  FADD.FTZ R102, R45, 1 ;  /* 0x3f8000002d667421 */ /* 0x001fe20000010000 */
[----:B------:R-:W-:Y:S01]  /*1fd0*/  FADD.FTZ R52, -R4, R105 ;  /* 0x0000006904347221 */ /* 0x000fe20000010100 */
[----:B--2---:R-:W-:Y:S01]  /*1fe0*/  FMUL.FTZ R126, R99, R110 ;  /* 0x0000006e637e7220 */ /* 0x004fe20000410000 */
[C---:B------:R-:W-:Y:S01]  /*1ff0*/  FFMA.FTZ R127, R42.reuse, R106, R57 ;  /* 0x0000006a2a7f7223 */ /* 0x040fe20000010039 */
[----:B------:R-:W-:Y:S01]  /*2000*/  FFMA.FTZ R98, R42, R98, R101 ;  /* 0x000000622a627223 */ /* 0x000fe20000010065 */
[----:B------:R-:W-:Y:S01]  /*2010*/  SHF.L.U32 R105, R21, 0x10, RZ ;  /* 0x0000001015697819 */ /* 0x000fe200000006ff */
[----:B------:R-:W-:Y:S01]  /*2020*/  FMUL.FTZ R42, R69, R104 ;  /* 0x00000068452a7220 */ /* 0x000fe20000410000 */
[----:B-1----:R-:W-:Y:S01]  /*2030*/  FADD.FTZ R110, R41, 1 ;  /* 0x3f800000296e7421 */ /* 0x002fe20000010000 */
[----:B------:R-:W0:Y:S01]  /*2040*/  MUFU.RCP R102, R102 ;  /* 0x0000006600667308 */ /* 0x000e220000001000 */
[----:B------:R-:W-:Y:S01]  /*2050*/  FMUL.FTZ R107, R95, R52 ;  /* 0x000000345f6b7220 */ /* 0x000fe20000410000 */
[----:B------:R-:W-:Y:S01]  /*2060*/  FFMA.FTZ R129, R113, R42, R98 ;  /* 0x0000002a71817223 */ /* 0x000fe20000010062 */
[----:B------:R-:W-:Y:S01]  /*2070*/  FADD.FTZ R52, -R4, R105 ;  /* 0x0000006904347221 */ /* 0x000fe20000010100 */
[----:B------:R-:W-:Y:S01]  /*2080*/  SHF.L.U32 R99, R19, 0x10, RZ ;  /* 0x0000001013637819 */ /* 0x000fe200000006ff */
[----:B---3--:R-:W-:Y:S01]  /*2090*/  FADD.FTZ R128, R128, 1 ;  /* 0x3f80000080807421 */ /* 0x008fe20000010000 */
[----:B------:R-:W-:Y:S01]  /*20a0*/  PRMT R41, R20, 0x7632, R41 ;  /* 0x0000763214297816 */ /* 0x000fe20000000029 */
[----:B-----5:R-:W-:Y:S01]  /*20b0*/  FADD.FTZ R132, R130, 1 ;  /* 0x3f80000082847421 */ /* 0x020fe20000010000 */
[----:B------:R-:W-:Y:S01]  /*20c0*/  PRMT R42, R21, 0x7632, R42 ;  /* 0x00007632152a7816 */ /* 0x000fe2000000002a */
[----:B------:R-:W1:Y:S01]  /*20d0*/  MUFU.RCP R110, R110 ;  /* 0x0000006e006e7308 */ /* 0x000e620000001000 */
[----:B------:R-:W-:Y:S01]  /*20e0*/  SHF.L.U32 R135, R14, 0x10, RZ ;  /* 0x000000100e877819 */ /* 0x000fe200000006ff */
[----:B------:R-:W-:Y:S01]  /*20f0*/  FMUL.FTZ R105, R95, R52 ;  /* 0x000000345f697220 */ /* 0x000fe20000410000 */
[----:B------:R-:W-:Y:S01]  /*2100*/  FADD.FTZ R45, R44, R106 ;  /* 0x0000006a2c2d7221 */ /* 0x000fe20000010000 */
[----:B------:R-:W-:Y:S01]  /*2110*/  SHF.L.U32 R41, R41, 0x10, RZ ;  /* 0x0000001029297819 */ /* 0x000fe200000006ff */
[----:B------:R-:W-:Y:S01]  /*2120*/  FADD.FTZ R44, -R4, R99 ;  /* 0x00000063042c7221 */ /* 0x000fe20000010100 */
[----:B------:R-:W-:Y:S01]  /*2130*/  SHF.L.U32 R133, R42, 0x10, RZ ;  /* 0x000000102a857819 */ /* 0x000fe200000006ff */
[C---:B------:R-:W-:Y:S01]  /*2140*/  FADD.FTZ R42, -R4.reuse, R135 ;  /* 0x00000087042a7221 */ /* 0x040fe20000010100 */
[----:B------:R-:W2:Y:S01]  /*2150*/  MUFU.RCP R131, R128 ;  /* 0x0000008000837308 */ /* 0x000ea20000001000 */
[----:B------:R-:W-:Y:S01]  /*2160*/  FFMA.FTZ R52, R69, R105, R72 ;  /* 0x0000006945347223 */ /* 0x000fe20000010048 */
[----:B------:R-:W-:Y:S01]  /*2170*/  FFMA.FTZ R48, R3, R108, R48 ;  /* 0x0000006c03307223 */ /* 0x000fe20000010030 */
[----:B------:R-:W-:Y:S01]  /*2180*/  FMUL.FTZ R101, R95, R44 ;  /* 0x0000002c5f657220 */ /* 0x000fe20000410000 */
[----:B------:R-:W-:-:S04]  /*2190*/  FADD.FTZ R130, -R4, R41 ;  /* 0x0000002904827221 */ /* 0x000fc80000010100 */
[----:B------:R1:W3:Y:S01]  /*21a0*/  MUFU.RCP R134, R132 ;  /* 0x0000008400867308 */ /* 0x0002e20000001000 */
[----:B------:R-:W-:Y:S01]  /*21b0*/  FMUL.FTZ R99, R95, R42 ;  /* 0x0000002a5f637220 */ /* 0x000fe20000410000 */
[----:B------:R-:W-:Y:S01]  /*21c0*/  FFMA.FTZ R53, R3, R107, R70 ;  /* 0x0000006b03357223 */ /* 0x000fe20000010046 */
[----:B------:R-:W-:Y:S01]  /*21d0*/  FMUL.FTZ R42, R75, R126 ;  /* 0x0000007e4b2a7220 */ /* 0x000fe20000410000 */
[----:B------:R-:W-:Y:S01]  /*21e0*/  FMUL.FTZ R92, R52, -1.4426950216293334961 ;  /* 0xbfb8aa3b345c7820 */ /* 0x000fe20000410000 */
[----:B------:R-:W-:Y:S01]  /*21f0*/  FFMA.FTZ R57, R73, R106, R48 ;  /* 0x0000006a49397223 */ /* 0x000fe20000010030 */
[----:B------:R-:W-:Y:S01]  /*2200*/  FADD.FTZ R44, R43, R126 ;  /* 0x0000007e2b2c7221 */ /* 0x000fe20000010000 */
[----:B------:R-:W-:Y:S01]  /*2210*/  FFMA.FTZ R48, R69, R101, R72 ;  /* 0x0000006545307223 */ /* 0x000fe20000010048 */
[----:B------:R-:W-:Y:S01]  /*2220*/  FMUL.FTZ R43, R95, R130 ;  /* 0x000000825f2b7220 */ /* 0x000fe20000410000 */
[----:B------:R-:W-:Y:S01]  /*2230*/  FMUL.FTZ R94, R53, -1.4426950216293334961 ;  /* 0xbfb8aa3b355e7820 */ /* 0x000fe20000410000 */
[C---:B------:R-:W-:Y:S01]  /*2240*/  FFMA.FTZ R106, R50.reuse, R126, R97 ;  /* 0x0000007e326a7223 */ /* 0x040fe20000010061 */
[----:B------:R-:W-:Y:S01]  /*2250*/  FFMA.FTZ R130, R50, R42, R129 ;  /* 0x0000002a32827223 */ /* 0x000fe20000010081 */
[----:B------:R-:W-:Y:S01]  /*2260*/  FADD.FTZ R42, -R4, R133 ;  /* 0x00000085042a7221 */ /* 0x000fe20000010100 */
[----:B0-----:R-:W-:Y:S01]  /*2270*/  FADD.FTZ R50, -R102, 1 ;  /* 0x3f80000066327421 */ /* 0x001fe20000010100 */
[----:B------:R-:W-:Y:S01]  /*2280*/  FFMA.FTZ R98, R69, R104, R57 ;  /* 0x0000006845627223 */ /* 0x000fe20000010039 */
[----:B------:R-:W-:Y:S01]  /*2290*/  FMUL.FTZ R135, R48, -1.4426950216293334961 ;  /* 0xbfb8aa3b30877820 */ /* 0x000fe20000410000 */
[----:B------:R-:W0:Y:S01]  /*22a0*/  MUFU.EX2 R92, R92 ;  /* 0x0000005c005c7308 */ /* 0x000e220000000800 */
[----:B-1----:R-:W-:Y:S01]  /*22b0*/  FADD.FTZ R132, -R110, 1 ;  /* 0x3f8000006e847421 */ /* 0x002fe20000010100 */
[----:B------:R-:W-:Y:S01]  /*22c0*/  FMUL.FTZ R42, R95, R42 ;  /* 0x0000002a5f2a7220 */ /* 0x000fe20000410000 */
[----:B------:R-:W-:Y:S01]  /*22d0*/  FFMA.FTZ R49, R49, R50, 1 ;  /* 0x3f80000031317423 */ /* 0x000fe20000010032 */
[----:B------:R-:W-:Y:S01]  /*22e0*/  FFMA.FTZ R98, R75, R126, R98 ;  /* 0x0000007e4b627223 */ /* 0x000fe20000010062 */
[----:B------:R-:W-:Y:S01]  /*22f0*/  FFMA.FTZ R128, R73, R43, R74 ;  /* 0x0000002b49807223 */ /* 0x000fe2000001004a */
[----:B------:R-:W-:-:S02]  /*2300*/  FFMA.FTZ R133, R51, R132, 1 ;  /* 0x3f80000033857423 */ /* 0x000fc40000010084 */
[----:B------:R-:W1:Y:S01]  /*2310*/  MUFU.EX2 R94, R94 ;  /* 0x0000005e005e7308 */ /* 0x000e620000000800 */
[----:B--2---:R-:W-:Y:S01]  /*2320*/  FADD.FTZ R97, -R131, 1 ;  /* 0x3f80000083617421 */ /* 0x004fe20000010100 */
[----:B------:R-:W-:Y:S01]  /*2330*/  FFMA.FTZ R129, R75, R42, R2 ;  /* 0x0000002a4b817223 */ /* 0x000fe20000010002 */
[----:B------:R-:W-:Y:S01]  /*2340*/  FMUL.FTZ R51, R102, R49 ;  /* 0x0000003166337220 */ /* 0x000fe20000410000 */
[----:B----4-:R-:W-:-:S04]  /*2350*/  SHF.L.U32 R102, R12, 0x10, RZ ;  /* 0x000000100c667819 */ /* 0x010fc800000006ff */
[----:B------:R3:W-:Y:S01]  /*2360*/  MUFU.EX2 R126, R135 ;  /* 0x00000087007e7308 */ /* 0x0007e20000000800 */
[----:B------:R-:W-:Y:S01]  /*2370*/  FMUL.FTZ R50, R128, -1.4426950216293334961 ;  /* 0xbfb8aa3b80327820 */ /* 0x000fe20000410000 */
[----:B------:R-:W-:Y:S01]  /*2380*/  FFMA.FTZ R96, R96, R97, 1 ;  /* 0x3f80000060607423 */ /* 0x000fe20000010061 */
[----:B------:R-:W-:Y:S01]  /*2390*/  FMUL.FTZ R97, R129, -1.4426950216293334961 ;  /* 0xbfb8aa3b81617820 */ /* 0x000fe20000410000 */
[----:B------:R-:W-:Y:S01]  /*23a0*/  PRMT R49, R12, 0x7632, R49 ;  /* 0x000076320c317816 */ /* 0x000fe20000000031 */
[----:B---3--:R-:W-:Y:S01]  /*23b0*/  FADD.FTZ R135, -R134, 1 ;  /* 0x3f80000086877421 */ /* 0x008fe20000010100 */
[----:B------:R-:W-:-:S03]  /*23c0*/  FMUL.FTZ R102, R102, R51 ;  /* 0x0000003366667220 */ /* 0x000fc60000410000 */
[----:B------:R-:W-:Y:S01]  /*23d0*/  FFMA.FTZ R135, R100, R135, 1 ;  /* 0x3f80000064877423 */ /* 0x000fe20000010087 */
[----:B------:R2:W3:Y:S01]  /*23e0*/  MUFU.EX2 R132, R50 ;  /* 0x0000003200847308 */ /* 0x0004e20000000800 */
[----:B------:R-:W-:Y:S02]  /*23f0*/  SHF.L.U32 R51, R49, 0x10, RZ ;  /* 0x0000001031337819 */ /* 0x000fe400000006ff */
[----:B------:R-:W-:Y:S01]  /*2400*/  FMUL.FTZ R135, R134, R135 ;  /* 0x0000008786877220 */ /* 0x000fe20000410000 */
[----:B------:R-:W-:Y:S01]  /*2410*/  FMUL.FTZ R96, R131, R96 ;  /* 0x0000006083607220 */ /* 0x000fe20000410000 */
[----:B------:R-:W-:-:S03]  /*2420*/  FMUL.FTZ R49, R3, R102 ;  /* 0x0000006603317220 */ /* 0x000fc60000410000 */
[----:B------:R4:W5:Y:S01]  /*2430*/  MUFU.EX2 R134, R97 ;  /* 0x0000006100867308 */ /* 0x0009620000000800 */
[----:B--2---:R-:W-:Y:S01]  /*2440*/  PRMT R50, R13, 0x7632, R50 ;  /* 0x000076320d327816 */ /* 0x004fe20000000032 */
[----:B0-----:R-:W-:Y:S01]  /*2450*/  FADD.FTZ R131, R92, 1 ;  /* 0x3f8000005c837421 */ /* 0x001fe20000010000 */
[----:B------:R-:W-:Y:S01]  /*2460*/  FMUL.FTZ R92, R51, R96 ;  /* 0x00000060335c7220 */ /* 0x000fe20000410000 */
[----:B-1----:R-:W-:Y:S01]  /*2470*/  FADD.FTZ R100, R94, 1 ;  /* 0x3f8000005e647421 */ /* 0x002fe20000010000 */
[----:B------:R-:W-:Y:S01]  /*2480*/  SHF.L.U32 R50, R50, 0x10, RZ ;  /* 0x0000001032327819 */ /* 0x000fe200000006ff */
[----:B------:R-:W-:Y:S01]  /*2490*/  FFMA.FTZ R51, R111, R49, R130 ;  /* 0x000000316f337223 */ /* 0x000fe20000010082 */
[----:B------:R-:W-:Y:S01]  /*24a0*/  FMUL.FTZ R133, R110, R133 ;  /* 0x000000856e857220 */ /* 0x000fe20000410000 */
[----:B------:R-:W-:Y:S02]  /*24b0*/  PRMT R49, R18, 0x7632, R49 ;  /* 0x0000763212317816 */ /* 0x000fe40000000031 */
[----:B------:R-:W-:Y:S01]  /*24c0*/  SHF.L.U32 R110, R13, 0x10, RZ ;  /* 0x000000100d6e7819 */ /* 0x000fe200000006ff */
[----:B------:R-:W-:Y:S01]  /*24d0*/  FMUL.FTZ R94, R50, R135 ;  /* 0x00000087325e7220 */ /* 0x000fe20000410000 */
[----:B----4-:R-:W-:Y:S01]  /*24e0*/  SHF.L.U32 R97, R15, 0x10, RZ ;  /* 0x000000100f617819 */ /* 0x010fe200000006ff */
[----:B------:R-:W-:Y:S01]  /*24f0*/  FMUL.FTZ R96, R73, R92 ;  /* 0x0000005c49607220 */ /* 0x000fe20000410000 */
[----:B------:R-:W-:Y:S01]  /*2500*/  PRMT R50, R19, 0x7632, R50 ;  /* 0x0000763213327816 */ /* 0x000fe20000000032 */
[----:B------:R-:W0:Y:S01]  /*2510*/  MUFU.RCP R100, R100 ;  /* 0x0000006400647308 */ /* 0x000e220000001000 */
[----:B------:R-:W-:Y:S01]  /*2520*/  SHF.L.U32 R49, R49, 0x10, RZ ;  /* 0x0000001031317819 */ /* 0x000fe200000006ff */
[----:B------:R-:W-:Y:S01]  /*2530*/  FMUL.FTZ R110, R110, R133 ;  /* 0x000000856e6e7220 */ /* 0x000fe20000410000 */
[----:B------:R-:W-:Y:S01]  /*2540*/  FFMA.FTZ R130, R56, R96, R51 ;  /* 0x0000006038827223 */ /* 0x000fe20000010033 */
[----:B------:R-:W-:Y:S01]  /*2550*/  FADD.FTZ R136, -R4, R97 ;  /* 0x0000006104887221 */ /* 0x000fe20000010100 */
[----:B------:R-:W-:Y:S01]  /*2560*/  SHF.L.U32 R51, R50, 0x10, RZ ;  /* 0x0000001032337819 */ /* 0x000fe200000006ff */
[----:B---3--:R-:W-:Y:S01]  /*2570*/  FADD.FTZ R132, R132, 1 ;  /* 0x3f80000084847421 */ /* 0x008fe20000010000 */
[----:B------:R-:W-:Y:S01]  /*2580*/  FADD.FTZ R50, -R4, R49 ;  /* 0x0000003104327221 */ /* 0x000fe20000010100 */
[----:B------:R-:W1:Y:S01]  /*2590*/  MUFU.RCP R131, R131 ;  /* 0x0000008300837308 */ /* 0x000e620000001000 */
[----:B-----5:R-:W-:Y:S01]  /*25a0*/  FADD.FTZ R133, R134, 1 ;  /* 0x3f80000086857421 */ /* 0x020fe20000010000 */
[----:B------:R-:W-:Y:S01]  /*25b0*/  FMUL.FTZ R49, R69, R110 ;  /* 0x0000006e45317220 */ /* 0x000fe20000410000 */
[----:B------:R-:W-:Y:S01]  /*25c0*/  FFMA.FTZ R40, R3, R103, R70 ;  /* 0x0000006703287223 */ /* 0x000fe20000010046 */
[----:B------:R-:W-:Y:S01]  /*25d0*/  FMUL.FTZ R97, R95, R136 ;  /* 0x000000885f617220 */ /* 0x000fe20000410000 */
[----:B------:R-:W-:Y:S01]  /*25e0*/  FADD.FTZ R138, -R4, R51 ;  /* 0x00000033048a7221 */ /* 0x000fe20000010100 */
[----:B------:R-:W-:Y:S01]  /*25f0*/  FFMA.FTZ R134, R109, R49, R130 ;  /* 0x000000316d867223 */ /* 0x000fe20000010082 */
[----:B------:R-:W-:Y:S01]  /*2600*/  FMUL.FTZ R51, R75, R94 ;  /* 0x0000005e4b337220 */ /* 0x000fe20000410000 */
[----:B------:R1:W2:Y:S01]  /*2610*/  MUFU.RCP R136, R133 ;  /* 0x0000008500887308 */ /* 0x0002a20000001000 */
[----:B------:R-:W-:Y:S01]  /*2620*/  FMUL.FTZ R54, R40, -1.4426950216293334961 ;  /* 0xbfb8aa3b28367820 */ /* 0x000fe20000410000 */
[----:B------:R-:W-:Y:S01]  /*2630*/  FMUL.FTZ R50, R95, R50 ;  /* 0x000000325f327220 */ /* 0x000fe20000410000 */
[----:B------:R-:W-:Y:S01]  /*2640*/  FFMA.FTZ R134, R55, R51, R134 ;  /* 0x0000003337867223 */ /* 0x000fe20000010086 */
[----:B------:R-:W-:-:S04]  /*2650*/  FMUL.FTZ R51, R95, R138 ;  /* 0x0000008a5f337220 */ /* 0x000fc80000410000 */
[----:B------:R-:W3:Y:S01]  /*2660*/  MUFU.RCP R132, R132 ;  /* 0x0000008400847308 */ /* 0x000ee20000001000 */
[----:B------:R-:W-:Y:S01]  /*2670*/  FFMA.FTZ R130, R73, R50, R74 ;  /* 0x0000003249827223 */ /* 0x000fe2000001004a */
[----:B------:R-:W-:Y:S01]  /*2680*/  FFMA.FTZ R49, R55, R94, R106 ;  /* 0x0000005e37317223 */ /* 0x000fe2000001006a */
[----:B0-----:R-:W-:Y:S01]  /*2690*/  FADD.FTZ R106, -R100, 1 ;  /* 0x3f800000646a7421 */ /* 0x001fe20000010100 */
[----:B------:R-:W-:Y:S01]  /*26a0*/  FFMA.FTZ R55, R75, R51, R2 ;  /* 0x000000334b377223 */ /* 0x000fe20000010002 */
[----:B------:R-:W-:-:S03]  /*26b0*/  FMUL.FTZ R137, R130, -1.4426950216293334961 ;  /* 0xbfb8aa3b82897820 */ /* 0x000fc60000410000 */
[----:B------:R-:W0:Y:S01]  /*26c0*/  MUFU.EX2 R54, R54 ;  /* 0x0000003600367308 */ /* 0x000e220000000800 */
[----:B-1----:R-:W-:Y:S01]  /*26d0*/  FADD.FTZ R133, -R131, 1 ;  /* 0x3f80000083857421 */ /* 0x002fe20000010100 */
[----:B------:R-:W-:Y:S01]  /*26e0*/  FFMA.FTZ R53, R53, R106, 1 ;  /* 0x3f80000035357423 */ /* 0x000fe2000001006a */
[----:B------:R-:W-:Y:S02]  /*26f0*/  FMUL.FTZ R139, R55, -1.4426950216293334961 ;  /* 0xbfb8aa3b378b7820 */ /* 0x000fe40000410000 */
[----:B------:R-:W-:Y:S01]  /*2700*/  FFMA.FTZ R52, R52, R133, 1 ;  /* 0x3f80000034347423 */ /* 0x000fe20000010085 */
[----:B------:R-:W-:Y:S02]  /*2710*/  FMUL.FTZ R53, R100, R53 ;  /* 0x0000003564357220 */ /* 0x000fe40000410000 */
[----:B------:R1:W4:Y:S01]  /*2720*/  MUFU.EX2 R138, R137 ;  /* 0x00000089008a7308 */ /* 0x0003220000000800 */
[----:B--2---:R-:W-:Y:S01]  /*2730*/  FADD.FTZ R100, -R136, 1 ;  /* 0x3f80000088647421 */ /* 0x004fe20000010100 */
[----:B---3--:R-:W-:Y:S01]  /*2740*/  FADD.FTZ R133, -R132, 1 ;  /* 0x3f80000084857421 */ /* 0x008fe20000010100 */
[----:B------:R-:W-:Y:S01]  /*2750*/  FMUL.FTZ R135, R131, R52 ;  /* 0x0000003483877220 */ /* 0x000fe20000410000 */
[C---:B------:R-:W-:Y:S01]  /*2760*/  SHF.L.U32 R106, R10.reuse, 0x10, RZ ;  /* 0x000000100a6a7819 */ /* 0x040fe200000006ff */
[----:B------:R-:W-:Y:S01]  /*2770*/  FFMA.FTZ R129, R129, R100, 1 ;  /* 0x3f80000081817423 */ /* 0x000fe20000010064 */
[----:B------:R-:W-:-:S02]  /*2780*/  PRMT R52, R10, 0x7632, R52 ;  /* 0x000076320a347816 */ /* 0x000fc40000000034 */
[----:B------:R-:W2:Y:S01]  /*2790*/  MUFU.EX2 R139, R139 ;  /* 0x0000008b008b7308 */ /* 0x000ea20000000800 */
[----:B------:R-:W-:Y:S01]  /*27a0*/  FFMA.FTZ R133, R128, R133, 1 ;  /* 0x3f80000080857423 */ /* 0x000fe20000010085 */
[----:B------:R-:W-:Y:S01]  /*27b0*/  SHF.L.U32 R100, R11, 0x10, RZ ;  /* 0x000000100b647819 */ /* 0x000fe200000006ff */
[----:B0-----:R-:W-:Y:S01]  /*27c0*/  FADD.FTZ R131, R54, 1 ;  /* 0x3f80000036837421 */ /* 0x001fe20000010000 */
[----:B------:R-:W-:Y:S01]  /*27d0*/  FMUL.FTZ R106, R106, R53 ;  /* 0x000000356a6a7220 */ /* 0x000fe20000410000 */
[----:B------:R-:W-:Y:S01]  /*27e0*/  SHF.L.U32 R54, R52, 0x10, RZ ;  /* 0x0000001034367819 */ /* 0x000fe200000006ff */
[----:B------:R-:W-:Y:S01]  /*27f0*/  FMUL.FTZ R133, R132, R133 ;  /* 0x0000008584857220 */ /* 0x000fe20000410000 */
[----:B------:R-:W-:Y:S01]  /*2800*/  PRMT R52, R14, 0x7632, R52 ;  /* 0x000076320e347816 */ /* 0x000fe20000000034 */
[----:B------:R-:W-:Y:S01]  /*2810*/  FMUL.FTZ R100, R100, R135 ;  /* 0x0000008764647220 */ /* 0x000fe20000410000 */
[----:B------:R-:W-:Y:S01]  /*2820*/  FADD.FTZ R135, R126, 1 ;  /* 0x3f8000007e877421 */ /* 0x000fe20000010000 */
[----:B-1----:R-:W-:Y:S01]  /*2830*/  FMUL.FTZ R137, R136, R129 ;  /* 0x0000008188897220 */ /* 0x002fe20000410000 */
[C---:B------:R-:W-:Y:S01]  /*2840*/  FMUL.FTZ R53, R3.reuse, R106 ;  /* 0x0000006a03357220 */ /* 0x040fe20000410000 */
[----:B------:R-:W-:Y:S01]  /*2850*/  FMUL.FTZ R54, R54, R133 ;  /* 0x0000008536367220 */ /* 0x000fe20000410000 */
[----:B------:R-:W-:Y:S01]  /*2860*/  SHF.L.U32 R129, R52, 0x10, RZ ;  /* 0x0000001034817819 */ /* 0x000fe200000006ff */
[----:B----4-:R-:W-:Y:S01]  /*2870*/  FADD.FTZ R133, R138, 1 ;  /* 0x3f8000008a857421 */ /* 0x010fe20000010000 */
[----:B------:R-:W-:Y:S01]  /*2880*/  FFMA.FTZ R41, R3, R99, R70 ;  /* 0x0000006303297223 */ /* 0x000fe20000010046 */
[----:B------:R-:W0:Y:S01]  /*2890*/  MUFU.RCP R131, R131 ;  /* 0x0000008300837308 */ /* 0x000e220000001000 */
[----:B------:R-:W-:Y:S01]  /*28a0*/  FFMA.FTZ R134, R107, R53, R134 ;  /* 0x000000356b867223 */ /* 0x000fe20000010086 */
[----:B------:R-:W-:Y:S01]  /*28b0*/  PRMT R53, R15, 0x7632, R53 ;  /* 0x000076320f357816 */ /* 0x000fe20000000035 */
[----:B------:R-:W-:Y:S01]  /*28c0*/  FMUL.FTZ R126, R73, R54 ;  /* 0x00000036497e7220 */ /* 0x000fe20000410000 */
[----:B------:R-:W-:Y:S01]  /*28d0*/  FADD.FTZ R128, -R4, R129 ;  /* 0x0000008104807221 */ /* 0x000fe20000010100 */
[----:B------:R-:W-:Y:S01]  /*28e0*/  PRMT R52, R11, 0x7632, R52 ;  /* 0x000076320b347816 */ /* 0x000fe20000000034 */
[----:B--2---:R-:W-:-:S02]  /*28f0*/  FADD.FTZ R132, R139, 1 ;  /* 0x3f8000008b847421 */ /* 0x004fc40000010000 */
[----:B------:R-:W1:Y:S01]  /*2900*/  MUFU.RCP R135, R135 ;  /* 0x0000008700877308 */ /* 0x000e620000001000 */
[----:B------:R-:W-:Y:S01]  /*2910*/  FMUL.FTZ R57, R41, -1.4426950216293334961 ;  /* 0xbfb8aa3b29397820 */ /* 0x000fe20000410000 */
[----:B------:R-:W-:Y:S01]  /*2920*/  SHF.L.U32 R129, R53, 0x10, RZ ;  /* 0x0000001035817819 */ /* 0x000fe200000006ff */
[----:B------:R-:W-:Y:S01]  /*2930*/  FFMA.FTZ R134, R43, R126, R134 ;  /* 0x0000007e2b867223 */ /* 0x000fe20000010086 */
[----:B------:R-:W-:Y:S01]  /*2940*/  FMUL.FTZ R53, R95, R128 ;  /* 0x000000805f357220 */ /* 0x000fe20000410000 */
[----:B------:R-:W-:-:S03]  /*2950*/  SHF.L.U32 R126, R52, 0x10, RZ ;  /* 0x00000010347e7819 */ /* 0x000fc600000006ff */
[----:B------:R-:W2:Y:S01]  /*2960*/  MUFU.RCP R133, R133 ;  /* 0x0000008500857308 */ /* 0x000ea20000001000 */
[----:B------:R-:W-:Y:S01]  /*2970*/  FFMA.FTZ R96, R69, R97, R72 ;  /* 0x0000006145607223 */ /* 0x000fe20000010048 */
[----:B------:R-:W-:Y:S01]  /*2980*/  FADD.FTZ R52, -R4, R129 ;  /* 0x0000008104347221 */ /* 0x000fe20000010100 */
[----:B------:R-:W-:Y:S01]  /*2990*/  FFMA.FTZ R128, R73, R53, R74 ;  /* 0x0000003549807223 */ /* 0x000fe2000001004a */
[----:B------:R-:W-:Y:S01]  /*29a0*/  FFMA.FTZ R56, R56, R92, R127 ;  /* 0x0000005c38387223 */ /* 0x000fe2000001007f */
[----:B------:R-:W-:-:S03]  /*29b0*/  FMUL.FTZ R129, R69, R100 ;  /* 0x0000006445817220 */ /* 0x000fc60000410000 */
[----:B------:R-:W3:Y:S01]  /*29c0*/  MUFU.RCP R132, R132 ;  /* 0x0000008400847308 */ /* 0x000ee20000001000 */
[----:B------:R-:W-:Y:S01]  /*29d0*/  FMUL.FTZ R126, R126, R137 ;  /* 0x000000897e7e7220 */ /* 0x000fe20000410000 */
[----:B------:R-:W-:Y:S01]  /*29e0*/  FMUL.FTZ R127, R96, -1.4426950216293334961 ;  /* 0xbfb8aa3b607f7820 */ /* 0x000fe20000410000 */
[----:B------:R-:W-:Y:S01]  /*29f0*/  FMUL.FTZ R52, R95, R52 ;  /* 0x000000345f347220 */ /* 0x000fe20000410000 */
[----:B------:R-:W-:-:S04]  /*2a00*/  FMUL.FTZ R138, R128, -1.4426950216293334961 ;  /* 0xbfb8aa3b808a7820 */ /* 0x000fc80000410000 */
[----:B------:R-:W4:Y:S01]  /*2a10*/  MUFU.EX2 R57, R57 ;  /* 0x0000003900397308 */ /* 0x000f220000000800 */
[----:B------:R-:W-:Y:S01]  /*2a20*/  FFMA.FTZ R137, R105, R129, R134 ;  /* 0x0000008169897223 */ /* 0x000fe20000010086 */
[----:B------:R-:W-:Y:S01]  /*2a30*/  FMUL.FTZ R136, R75, R126 ;  /* 0x0000007e4b887220 */ /* 0x000fe20000410000 */
[----:B0-----:R-:W-:Y:S01]  /*2a40*/  FADD.FTZ R139, -R131, 1 ;  /* 0x3f800000838b7421 */ /* 0x001fe20000010100 */
[----:B------:R-:W-:Y:S01]  /*2a50*/  FFMA.FTZ R129, R75, R52, R2 ;  /* 0x000000344b817223 */ /* 0x000fe20000010002 */
[----:B-1----:R-:W-:Y:S01]  /*2a60*/  FADD.FTZ R141, -R135, 1 ;  /* 0x3f800000878d7421 */ /* 0x002fe20000010100 */
[----:B------:R-:W-:Y:S02]  /*2a70*/  FFMA.FTZ R98, R3, R102, R98 ;  /* 0x0000006603627223 */ /* 0x000fe40000010062 */
[----:B------:R0:W1:Y:S01]  /*2a80*/  MUFU.EX2 R140, R138 ;  /* 0x0000008a008c7308 */ /* 0x0000620000000800 */
[----:B------:R-:W-:Y:S01]  /*2a90*/  FFMA.FTZ R136, R42, R136, R137 ;  /* 0x000000882a887223 */ /* 0x000fe20000010089 */
[----:B------:R-:W-:Y:S01]  /*2aa0*/  FFMA.FTZ R40, R40, R139, 1 ;  /* 0x3f80000028287423 */ /* 0x000fe2000001008b */
[----:B--2---:R-:W-:Y:S01]  /*2ab0*/  FADD.FTZ R137, -R133, 1 ;  /* 0x3f80000085897421 */ /* 0x004fe20000010100 */
[----:B------:R-:W-:Y:S01]  /*2ac0*/  FMUL.FTZ R142, R129, -1.4426950216293334961 ;  /* 0xbfb8aa3b818e7820 */ /* 0x000fe20000410000 */
[----:B------:R-:W-:-:S03]  /*2ad0*/  FFMA.FTZ R48, R48, R141, 1 ;  /* 0x3f80000030307423 */ /* 0x000fc6000001008d */
[----:B------:R-:W2:Y:S01]  /*2ae0*/  MUFU.EX2 R127, R127 ;  /* 0x0000007f007f7308 */ /* 0x000ea20000000800 */
[----:B------:R-:W-:Y:S01]  /*2af0*/  FADD.FTZ R45, R45, R92 ;  /* 0x0000005c2d2d7221 */ /* 0x000fe20000010000 */
[----:B------:R-:W-:Y:S01]  /*2b00*/  FFMA.FTZ R134, R73, R92, R98 ;  /* 0x0000005c49867223 */ /* 0x000fe20000010062 */
[----:B------:R-:W-:Y:S01]  /*2b10*/  SHF.L.U32 R92, R8, 0x10, RZ ;  /* 0x00000010085c7819 */ /* 0x000fe200000006ff */
[----:B------:R-:W-:Y:S01]  /*2b20*/  FMUL.FTZ R131, R131, R40 ;  /* 0x0000002883837220 */ /* 0x000fe20000410000 */
[----:B------:R-:W-:Y:S01]  /*2b30*/  FFMA.FTZ R98, R130, R137, 1 ;  /* 0x3f80000082627423 */ /* 0x000fe20000010089 */
[----:B---3--:R-:W-:Y:S01]  /*2b40*/  FADD.FTZ R130, -R132, 1 ;  /* 0x3f80000084827421 */ /* 0x008fe20000010100 */
[----:B0-----:R-:W-:Y:S01]  /*2b50*/  FMUL.FTZ R138, R135, R48 ;  /* 0x00000030878a7220 */ /* 0x001fe20000410000 */
[----:B----4-:R-:W-:Y:S01]  /*2b60*/  FADD.FTZ R40, R57, 1 ;  /* 0x3f80000039287421 */ /* 0x010fe20000010000 */
[----:B------:R-:W-:Y:S01]  /*2b70*/  PRMT R48, R8, 0x7632, R48 ;  /* 0x0000763208307816 */ /* 0x000fe20000000030 */
[----:B------:R-:W0:Y:S01]  /*2b80*/  MUFU.EX2 R142, R142 ;  /* 0x0000008e008e7308 */ /* 0x000e220000000800 */
[----:B------:R-:W-:Y:S01]  /*2b90*/  FMUL.FTZ R92, R92, R131 ;  /* 0x000000835c5c7220 */ /* 0x000fe20000410000 */
[----:B------:R-:W-:Y:S01]  /*2ba0*/  FFMA.FTZ R135, R55, R130, 1 ;  /* 0x3f80000037877423 */ /* 0x000fe20000010082 */
[----:B------:R-:W-:Y:S01]  /*2bb0*/  SHF.L.U32 R130, R48, 0x10, RZ ;  /* 0x0000001030827819 */ /* 0x000fe200000006ff */
[----:B------:R-:W-:Y:S01]  /*2bc0*/  FMUL.FTZ R133, R133, R98 ;  /* 0x0000006285857220 */ /* 0x000fe20000410000 */
[----:B------:R-:W-:Y:S01]  /*2bd0*/  SHF.L.U32 R55, R9, 0x10, RZ ;  /* 0x0000001009377819 */ /* 0x000fe200000006ff */
[----:B------:R-:W-:-:S02]  /*2be0*/  FMUL.FTZ R57, R3, R92 ;  /* 0x0000005c03397220 */ /* 0x000fc40000410000 */
[----:B------:R-:W3:Y:S01]  /*2bf0*/  MUFU.RCP R40, R40 ;  /* 0x0000002800287308 */ /* 0x000ee20000001000 */
[----:B-1----:R-:W-:Y:S01]  /*2c00*/  FADD.FTZ R140, R140, 1 ;  /* 0x3f8000008c8c7421 */ /* 0x002fe20000010000 */
[----:B--2---:R-:W-:Y:S01]  /*2c10*/  FADD.FTZ R137, R127, 1 ;  /* 0x3f8000007f897421 */ /* 0x004fe20000010000 */
[----:B------:R-:W-:Y:S01]  /*2c20*/  FMUL.FTZ R130, R130, R133 ;  /* 0x0000008582827220 */ /* 0x000fe20000410000 */
[----:B------:R-:W-:Y:S01]  /*2c30*/  FMUL.FTZ R98, R55, R138 ;  /* 0x0000008a37627220 */ /* 0x000fe20000410000 */
[----:B------:R-:W-:Y:S01]  /*2c40*/  PRMT R55, R9, 0x7632, R55 ;  /* 0x0000763209377816 */ /* 0x000fe20000000037 */
[----:B------:R-:W-:Y:S01]  /*2c50*/  FFMA.FTZ R127, R103, R57, R136 ;  /* 0x00000039677f7223 */ /* 0x000fe20000010088 */
[----:B------:R-:W-:Y:S01]  /*2c60*/  FMUL.FTZ R131, R73, R130 ;  /* 0x0000008249837220 */ /* 0x000fe20000410000 */
[----:B------:R-:W1:Y:S01]  /*2c70*/  MUFU.RCP R57, R140 ;  /* 0x0000008c00397308 */ /* 0x000e620000001000 */
[----:B------:R-:W-:Y:S01]  /*2c80*/  SHF.L.U32 R133, R55, 0x10, RZ ;  /* 0x0000001037857819 */ /* 0x000fe200000006ff */
[----:B------:R-:W-:Y:S01]  /*2c90*/  FMUL.FTZ R132, R132, R135 ;  /* 0x0000008784847220 */ /* 0x000fe20000410000 */
[----:B------:R-:W-:Y:S01]  /*2ca0*/  FFMA.FTZ R136, R50, R131, R127 ;  /* 0x0000008332887223 */ /* 0x000fe2000001007f */
[----:B------:R-:W-:-:S04]  /*2cb0*/  FMUL.FTZ R55, R69, R98 ;  /* 0x0000006245377220 */ /* 0x000fc80000410000 */
[----:B------:R-:W2:Y:S01]  /*2cc0*/  MUFU.RCP R48, R137 ;  /* 0x0000008900307308 */ /* 0x000ea20000001000 */
[----:B0-----:R-:W-:Y:S01]  /*2cd0*/  FADD.FTZ R142, R142, 1 ;  /* 0x3f8000008e8e7421 */ /* 0x001fe20000010000 */
[----:B------:R-:W-:Y:S01]  /*2ce0*/  FMUL.FTZ R132, R133, R132 ;  /* 0x0000008485847220 */ /* 0x000fe20000410000 */
[----:B------:R-:W-:Y:S01]  /*2cf0*/  FFMA.FTZ R136, R101, R55, R136 ;  /* 0x0000003765887223 */ /* 0x000fe20000010088 */
[----:B------:R-:W-:Y:S01]  /*2d00*/  FADD.FTZ R55, R44, R94 ;  /* 0x0000005e2c377221 */ /* 0x000fe20000010000 */
[----:B---3--:R-:W-:Y:S01]  /*2d10*/  FADD.FTZ R44, -R40, 1 ;  /* 0x3f800000282c7421 */ /* 0x008fe20000010100 */
[----:B------:R-:W-:Y:S02]  /*2d20*/  FMUL.FTZ R127, R75, R132 ;  /* 0x000000844b7f7220 */ /* 0x000fe40000410000 */
[----:B------:R-:W0:Y:S01]  /*2d30*/  MUFU.RCP R142, R142 ;  /* 0x0000008e008e7308 */ /* 0x000e220000001000 */
[----:B------:R-:W-:Y:S01]  /*2d40*/  FFMA.FTZ R41, R41, R44, 1 ;  /* 0x3f80000029297423 */ /* 0x000fe2000001002c */
[----:B------:R-:W-:Y:S01]  /*2d50*/  FFMA.FTZ R136, R51, R127, R136 ;  /* 0x0000007f33887223 */ /* 0x000fe20000010088 */
[----:B-1----:R-:W-:-:S02]  /*2d60*/  FADD.FTZ R127, -R57, 1 ;  /* 0x3f800000397f7421 */ /* 0x002fc40000010100 */
[----:B------:R-:W-:Y:S01]  /*2d70*/  FMUL.FTZ R41, R40, R41 ;  /* 0x0000002928297220 */ /* 0x000fe20000410000 */
[----:B------:R-:W-:Y:S01]  /*2d80*/  PRMT R40, R6, 0x7632, R40 ;  /* 0x0000763206287816 */ /* 0x000fe20000000028 */
[----:B--2---:R-:W-:Y:S01]  /*2d90*/  FADD.FTZ R131, -R48, 1 ;  /* 0x3f80000030837421 */ /* 0x004fe20000010100 */
[----:B------:R-:W-:Y:S01]  /*2da0*/  FFMA.FTZ R128, R128, R127, 1 ;  /* 0x3f80000080807423 */ /* 0x000fe2000001007f */
[----:B------:R-:W-:Y:S02]  /*2db0*/  FFMA.FTZ R134, R69, R110, R134 ;  /* 0x0000006e45867223 */ /* 0x000fe40000010086 */
[----:B------:R-:W-:Y:S01]  /*2dc0*/  FFMA.FTZ R131, R96, R131, 1 ;  /* 0x3f80000060837423 */ /* 0x000fe20000010083 */
[----:B------:R-:W-:Y:S01]  /*2dd0*/  SHF.L.U32 R96, R6, 0x10, RZ ;  /* 0x0000001006607819 */ /* 0x000fe200000006ff */
[----:B------:R-:W-:Y:S01]  /*2de0*/  FMUL.FTZ R57, R57, R128 ;  /* 0x0000008039397220 */ /* 0x000fe20000410000 */
[----:B------:R-:W-:Y:S01]  /*2df0*/  SHF.L.U32 R40, R40, 0x10, RZ ;  /* 0x0000001028287819 */ /* 0x000fe200000006ff */
[----:B------:R-:W-:Y:S01]  /*2e00*/  FFMA.FTZ R134, R75, R94, R134 ;  /* 0x0000005e4b867223 */ /* 0x000fe20000010086 */
[----:B------:R-:W-:Y:S01]  /*2e10*/  FFMA.FTZ R43, R43, R54, R56 ;  /* 0x000000362b2b7223 */ /* 0x000fe20000010038 */
[----:B------:R-:W-:Y:S01]  /*2e20*/  FMUL.FTZ R96, R96, R41 ;  /* 0x0000002960607220 */ /* 0x000fe20000410000 */
[----:B0-----:R-:W-:Y:S01]  /*2e30*/  FADD.FTZ R44, -R142, 1 ;  /* 0x3f8000008e2c7421 */ /* 0x001fe20000010100 */
[----:B------:R-:W-:Y:S01]  /*2e40*/  FMUL.FTZ R56, R40, R57 ;  /* 0x0000003928387220 */ /* 0x000fe20000410000 */
[----:B------:R-:W-:Y:S01]  /*2e50*/  PRMT R40, R7, 0x7632, R40 ;  /* 0x0000763207287816 */ /* 0x000fe20000000028 */
[C---:B------:R-:W-:Y:S01]  /*2e60*/  FFMA.FTZ R134, R3.reuse, R106, R134 ;  /* 0x0000006a03867223 */ /* 0x040fe20000010086 */
[----:B------:R-:W-:Y:S01]  /*2e70*/  FMUL.FTZ R41, R3, R96 ;  /* 0x0000006003297220 */ /* 0x000fe20000410000 */
[----:B------:R-:W-:Y:S01]  /*2e80*/  FFMA.FTZ R129, R129, R44, 1 ;  /* 0x3f80000081817423 */ /* 0x000fe2000001002c */
[----:B------:R-:W-:Y:S01]  /*2e90*/  SHF.L.U32 R44, R40, 0x10, RZ ;  /* 0x00000010282c7819 */ /* 0x000fe200000006ff */
[----:B------:R-:W-:Y:S01]  /*2ea0*/  FFMA.FTZ R134, R73, R54, R134 ;  /* 0x0000003649867223 */ /* 0x000fe20000010086 */
[----:B------:R-:W-:Y:S01]  /*2eb0*/  SHF.L.U32 R94, R7, 0x10, RZ ;  /* 0x00000010075e7819 */ /* 0x000fe200000006ff */
[----:B------:R-:W-:Y:S01]  /*2ec0*/  FMUL.FTZ R40, R73, R56 ;  /* 0x0000003849287220 */ /* 0x000fe20000410000 */
[----:B------:R-:W-:Y:S01]  /*2ed0*/  FMUL.FTZ R131, R48, R131 ;  /* 0x0000008330837220 */ /* 0x000fe20000410000 */
[----:B------:R-:W-:Y:S01]  /*2ee0*/  FFMA.FTZ R136, R99, R41, R136 ;  /* 0x0000002963887223 */ /* 0x000fe20000010088 */
[----:B------:R-:W-:Y:S01]  /*2ef0*/  FFMA.FTZ R134, R69, R100, R134 ;  /* 0x0000006445867223 */ /* 0x000fe20000010086 */
[----:B------:R-:W-:Y:S01]  /*2f00*/  FMUL.FTZ R129, R142, R129 ;  /* 0x000000818e817220 */ /* 0x000fe20000410000 */
[----:B------:R-:W-:Y:S01]  /*2f10*/  FMUL.FTZ R94, R94, R131 ;  /* 0x000000835e5e7220 */ /* 0x000fe20000410000 */
[----:B------:R-:W-:-:S02]  /*2f20*/  FFMA.FTZ R136, R53, R40, R136 ;  /* 0x0000002835887223 */ /* 0x000fc40000010088 */
[----:B------:R-:W0:Y:S01]  /*2f30*/  LDC.64 R40, c[0x0][0x258] ;  /* 0x00009600ff287b82 */ /* 0x000e220000000a00 */
[----:B------:R-:W-:Y:S01]  /*2f40*/  FFMA.FTZ R134, R75, R126, R134 ;  /* 0x0000007e4b867223 */ /* 0x000fe20000010086 */
[----:B------:R-:W-:Y:S01]  /*2f50*/  FMUL.FTZ R128, R44, R129 ;  /* 0x000000812c807220 */ /* 0x000fe20000410000 */
[----:B------:R-:W-:Y:S02]  /*2f60*/  FMUL.FTZ R44, R69, R94 ;  /* 0x0000005e452c7220 */ /* 0x000fe40000410000 */
[----:B------:R-:W-:Y:S02]  /*2f70*/  FFMA.FTZ R134, R3, R92, R134 ;  /* 0x0000005c03867223 */ /* 0x000fe40000010086 */
[----:B------:R-:W-:Y:S01]  /*2f80*/  FFMA.FTZ R57, R97, R44, R136 ;  /* 0x0000002c61397223 */ /* 0x000fe20000010088 */
[----:B------:R-:W-:Y:S01]  /*2f90*/  FMUL.FTZ R44, R75, R128 ;  /* 0x000000804b2c7220 */ /* 0x000fe20000410000 */
[----:B------:R-:W-:Y:S01]  /*2fa0*/  FFMA.FTZ R134, R73, R130, R134 ;  /* 0x0000008249867223 */ /* 0x000fe20000010086 */
[----:B------:R-:W-:-:S02]  /*2fb0*/  FFMA.FTZ R42, R42, R126, R49 ;  /* 0x0000007e2a2a7223 */ /* 0x000fc40000010031 */
[----:B------:R-:W-:Y:S01]  /*2fc0*/  FFMA.FTZ R49, R52, R44, R57 ;  /* 0x0000002c34317223 */ /* 0x000fe20000010039 */
[----:B------:R-:W-:Y:S01]  /*2fd0*/  FFMA.FTZ R44, R50, R130, R43 ;  /* 0x00000082322c7223 */ /* 0x000fe2000001002b */
[----:B------:R-:W-:Y:S01]  /*2fe0*/  FFMA.FTZ R134, R69, R98, R134 ;  /* 0x0000006245867223 */ /* 0x000fe20000010086 */
[----:B------:R-:W-:Y:S01]  /*2ff0*/  FFMA.FTZ R43, R51, R132, R42 ;  /* 0x00000084332b7223 */ /* 0x000fe2000001002a */
[----:B------:R-:W-:Y:S01]  /*3000*/  FFMA.FTZ R38, R5, R122, R38 ;  /* 0x0000007a05267223 */ /* 0x000fe20000010026 */
[----:B------:R-:W-:Y:S01]  /*3010*/  FADD.FTZ R39, R122, R39 ;  /* 0x000000277a277221 */ /* 0x000fe20000010000 */
[----:B------:R-:W-:Y:S01]  /*3020*/  FFMA.FTZ R51, R123, R90, R36 ;  /* 0x0000005a7b337223 */ /* 0x000fe20000010024 */
[----:B------:R-:W-:Y:S01]  /*3030*/  FADD.FTZ R37, R90, R37 ;  /* 0x000000255a257221 */ /* 0x000fe20000010000 */
[----:B------:R-:W-:Y:S01]  /*3040*/  FFMA.FTZ R134, R75, R132, R134 ;  /* 0x000000844b867223 */ /* 0x000fe20000010086 */
[----:B------:R-:W-:Y:S01]  /*3050*/  IADD3 R125, P0, R125, 0x4, RZ ;  /* 0x000000047d7d7810 */ /* 0x000fe20007f1e0ff */
[----:B------:R-:W-:Y:S01]  /*3060*/  FFMA.FTZ R38, R121, R118, R38 ;  /* 0x0000007679267223 */ /* 0x000fe20000010026 */
[----:B------:R-:W-:Y:S01]  /*3070*/  FADD.FTZ R39, R39, R118 ;  /* 0x0000007627277221 */ /* 0x000fe20000010000 */
[----:B------:R-:W-:Y:S01]  /*3080*/  FFMA.FTZ R36, R120, R116, R51 ;  /* 0x0000007478247223 */ /* 0x000fe20000010033 */
[----:B------:R-:W-:Y:S01]  /*3090*/  FADD.FTZ R37, R37, R116 ;  /* 0x0000007425257221 */ /* 0x000fe20000010000 */
[----:B------:R-:W-:Y:S01]  /*30a0*/  FFMA.FTZ R134, R3, R96, R134 ;  /* 0x0000006003867223 */ /* 0x000fe20000010086 */
[----:B------:R-:W-:Y:S01]  /*30b0*/  IADD3.X R124, RZ, R124, RZ, P0, !PT ;  /* 0x0000007cff7c7210 */ /* 0x000fe200007fe4ff */
[----:B------:R-:W-:Y:S01]  /*30c0*/  FFMA.FTZ R38, R119, R112, R38 ;  /* 0x0000007077267223 */ /* 0x000fe20000010026 */
[----:B------:R-:W-:Y:S01]  /*30d0*/  FADD.FTZ R39, R39, R112 ;  /* 0x0000007027277221 */ /* 0x000fe20000010000 */
[----:B------:R-:W-:Y:S01]  /*30e0*/  FFMA.FTZ R36, R117, R114, R36 ;  /* 0x0000007275247223 */ /* 0x000fe20000010024 */
[----:B------:R-:W-:Y:S01]  /*30f0*/  FADD.FTZ R37, R37, R114 ;  /* 0x0000007225257221 */ /* 0x000fe20000010000 */
[----:B0-----:R-:W-:Y:S01]  /*3100*/  ISETP.GE.U32.AND P0, PT, R125, R40, PT ;  /* 0x000000287d00720c */ /* 0x001fe20003f06070 */
[----:B------:R-:W-:Y:S01]  /*3110*/  FFMA.FTZ R134, R73, R56, R134 ;  /* 0x0000003849867223 */ /* 0x000fe20000010086 */
[----:B------:R-:W-:Y:S01]  /*3120*/  FFMA.FTZ R38, R115, R108, R38 ;  /* 0x0000006c73267223 */ /* 0x000fe20000010026 */
[----:B------:R-:W-:Y:S01]  /*3130*/  FADD.FTZ R39, R39, R108 ;  /* 0x0000006c27277221 */ /* 0x000fe20000010000 */
[----:B------:R-:W-:Y:S01]  /*3140*/  FFMA.FTZ R36, R113, R104, R36 ;  /* 0x0000006871247223 */ /* 0x000fe20000010024 */
[----:B------:R-:W-:Y:S01]  /*3150*/  FADD.FTZ R37, R37, R104 ;  /* 0x0000006825257221 */ /* 0x000fe20000010000 */
[----:B------:R-:W-:Y:S01]  /*3160*/  ISETP.GE.AND.EX P0, PT, R124, R41, PT, P0 ;  /* 0x000000297c00720c */ /* 0x000fe20003f06300 */
[----:B------:R-:W-:Y:S01]  /*3170*/  FFMA.FTZ R48, R69, R94, R134 ;  /* 0x0000005e45307223 */ /* 0x000fe20000010086 */
[----:B------:R-:W-:Y:S01]  /*3180*/  FFMA.FTZ R38, R111, R102, R38 ;  /* 0x000000666f267223 */ /* 0x000fe20000010026 */
[----:B------:R-:W-:Y:S01]  /*3190*/  FADD.FTZ R39, R39, R102 ;  /* 0x0000006627277221 */ /* 0x000fe20000010000 */
[----:B------:R-:W-:Y:S01]  /*31a0*/  FFMA.FTZ R36, R109, R110, R36 ;  /* 0x0000006e6d247223 */ /* 0x000fe20000010024 */
[----:B------:R-:W-:Y:S01]  /*31b0*/  FADD.FTZ R37, R37, R110 ;  /* 0x0000006e25257221 */ /* 0x000fe20000010000 */
[----:B------:R-:W-:Y:S01]  /*31c0*/  FFMA.FTZ R48, R75, R128, R48 ;  /* 0x000000804b307223 */ /* 0x000fe20000010030 */
[----:B------:R-:W-:Y:S01]  /*31d0*/  FADD.FTZ R45, R45, R54 ;  /* 0x000000362d2d7221 */ /* 0x000fe20000010000 */
[----:B------:R-:W-:Y:S01]  /*31e0*/  FADD.FTZ R55, R55, R126 ;  /* 0x0000007e37377221 */ /* 0x000fe20000010000 */
[----:B------:R-:W-:Y:S01]  /*31f0*/  FFMA.FTZ R38, R107, R106, R38 ;  /* 0x0000006a6b267223 */ /* 0x000fe20000010026 */
[----:B------:R-:W-:Y:S01]  /*3200*/  FADD.FTZ R39, R39, R106 ;  /* 0x0000006a27277221 */ /* 0x000fe20000010000 */
[----:B------:R-:W-:Y:S01]  /*3210*/  FFMA.FTZ R36, R105, R100, R36 ;  /* 0x0000006469247223 */ /* 0x000fe20000010024 */
[----:B------:R-:W-:Y:S01]  /*3220*/  FADD.FTZ R37, R37, R100 ;  /* 0x0000006425257221 */ /* 0x000fe20000010000 */
        /* <DEDUP_REMOVED lines=8> */
[----:B------:R-:W-:Y:S01]  /*32b0*/  FFMA.FTZ R44, R53, R56, R44 ;  /* 0x00000038352c7223 */ /* 0x000fe2000001002c */
[----:B------:R-:W-:Y:S01]  /*32c0*/  FADD.FTZ R45, R45, R56 ;  /* 0x000000382d2d7221 */ /* 0x000fe20000010000 */
[----:B------:R-:W-:Y:S01]  /*32d0*/  FADD.FTZ R43, R55, R128 ;  /* 0x00000080372b7221 */ /* 0x000fe20000010000 */
[----:B------:R-:W-:Y:S01]  /*32e0*/  BAR.SYNC.DEFER_BLOCKING 0x0 ;  /* 0x0000000000007b1d */ /* 0x000fe20000010000 */
[----:B------:R-:W-:-:S02]  /*32f0*/  ISETP.GT.U32.AND P1, PT, R58, 0x3f, PT ;  /* 0x0000003f3a00780c */ /* 0x000fc40003f24070 */
[----:B------:R-:W-:Y:S01]  /*3300*/  CS2R R126, SRZ ;  /* 0x00000000007e7805 */ /* 0x000fe2000001ff00 */
[----:B------:R-:W-:Y:S01]  /*3310*/  FFMA.FTZ R38, R99, R96, R38 ;  /* 0x0000006063267223 */ /* 0x000fe20000010026 */
[----:B------:R-:W-:Y:S01]  /*3320*/  FADD.FTZ R39, R39, R96 ;  /* 0x0000006027277221 */ /* 0x000fe20000010000 */
[----:B------:R-:W-:Y:S01]  /*3330*/  FFMA.FTZ R36, R97, R94, R36 ;  /* 0x0000005e61247223 */ /* 0x000fe20000010024 */
[----:B------:R-:W-:Y:S01]  /*3340*/  FADD.FTZ R37, R37, R94 ;  /* 0x0000005e25257221 */ /* 0x000fe20000010000 */
[----:B0-----:R-:W-:Y:S06]  /*3350*/  @!P0 BRA `(.L_x_1412) ;  /* 0x0000000000a88947 */ /* 0x001fec0003800000 */
        /* <DEDUP_REMOVED lines=14> */
[C---:B------:R-:W-:Y:S02]  /*3440*/  IADD3 R49, R48.reuse, R49, RZ ;  /* 0x0000003130317210 */ /* 0x040fe40007ffe0ff */
[C---:B------:R-:W-:Y:S02]  /*3450*/  IADD3 R56, R48.reuse, R51, RZ ;  /* 0x0000003330387210 */ /* 0x040fe40007ffe0ff */
[C---:B------:R-:W-:Y:S01]  /*3460*/  IADD3 R128, R48.reuse, R53, RZ ;  /* 0x0000003530807210 */ /* 0x040fe20007ffe0ff */
[----:B------:R-:W-:Y:S01]  /*3470*/  STS.64 [R49], R38 ;  /* 0x0000002631007388 */ /* 0x000fe20000000a00 */
[----:B------:R-:W-:-:S02]  /*3480*/  IADD3 R129, R48, R55, RZ ;  /* 0x0000003730817210 */ /* 0x000fc40007ffe0ff */
[-C--:B------:R-:W-:Y:S01]  /*3490*/  LEA R50, R65, R54.reuse, 0x3 ;  /* 0x0000003641327211 */ /* 0x080fe200078e18ff */
[----:B------:R0:W-:Y:S01]  /*34a0*/  STS.64 [R56], R44 ;  /* 0x0000002c38007388 */ /* 0x0001e20000000a00 */
[-C--:B------:R-:W-:Y:S02]  /*34b0*/  LEA R52, R66, R54.reuse, 0x3 ;  /* 0x0000003642347211 */ /* 0x080fe400078e18ff */
[-C--:B------:R-:W-:Y:S01]  /*34c0*/  LEA R55, R67, R54.reuse, 0x3 ;  /* 0x0000003643377211 */ /* 0x080fe200078e18ff */
[----:B------:R-:W-:Y:S01]  /*34d0*/  STS.64 [R128], R36 ;  /* 0x0000002480007388 */ /* 0x000fe20000000a00 */
[----:B------:R-:W-:-:S03]  /*34e0*/  LEA R48, R68, R54, 0x3 ;  /* 0x0000003644307211 */ /* 0x000fc600078e18ff */
        /* <DEDUP_REMOVED lines=17> */
.L_x_1412:
        /* <DEDUP_REMOVED lines=8> */
[C---:B------:R-:W-:Y:S01]  /*3680*/  IADD3 R52, R48.reuse, 0x8, RZ ;  /* 0x0000000830347810 */ /* 0x040fe20007ffe0ff */
[----:B------:R-:W-:Y:S01]  /*3690*/  IMAD R49, R49, 0x28, R62 ;  /* 0x0000002831317824 */ /* 0x000fe200078e023e */
[----:B------:R-:W-:Y:S02]  /*36a0*/  SHF.R.U32.HI R51, RZ, 0x2, R51 ;  /* 0x00000002ff337819 */ /* 0x000fe40000011633 */
[----:B------:R-:W-:Y:S02]  /*36b0*/  IADD3 R50, R48, 0xc, RZ ;  /* 0x0000000c30327810 */ /* 0x000fe40007ffe0ff */
[----:B------:R-:W-:Y:S01]  /*36c0*/  SHF.R.U32.HI R53, RZ, 0x2, R52 ;  /* 0x00000002ff357819 */ /* 0x000fe20000011634 */
[----:B------:R-:W-:Y:S01]  /*36d0*/  IMAD R51, R51, 0x28, R62 ;  /* 0x0000002833337824 */ /* 0x000fe200078e023e */
[----:B------:R-:W-:-:S02]  /*36e0*/  IADD3 R49, R49, R54, RZ ;  /* 0x0000003631317210 */ /* 0x000fc40007ffe0ff */
[----:B------:R-:W-:Y:S01]  /*36f0*/  IADD3 R52, R48, 0x10, RZ ;  /* 0x0000001030347810 */ /* 0x000fe20007ffe0ff */
[----:B------:R-:W-:Y:S01]  /*3700*/  IMAD R53, R53, 0x28, R62 ;  /* 0x0000002835357824 */ /* 0x000fe200078e023e */
[----:B------:R-:W-:Y:S02]  /*3710*/  SHF.R.U32.HI R55, RZ, 0x2, R50 ;  /* 0x00000002ff377819 */ /* 0x000fe40000011632 */
[C---:B------:R-:W-:Y:S01]  /*3720*/  IADD3 R51, R54.reuse, R51, RZ ;  /* 0x0000003336337210 */ /* 0x040fe20007ffe0ff */
[----:B------:R-:W0:Y:S01]  /*3730*/  LDS.64 R48, [R49] ;  /* 0x0000000031307984 */ /* 0x000e220000000a00 */
[----:B------:R-:W-:Y:S01]  /*3740*/  SHF.R.U32.HI R57, RZ, 0x2, R52 ;  /* 0x00000002ff397819 */ /* 0x000fe20000011634 */
[--C-:B------:R-:W-:Y:S01]  /*3750*/  IMAD R55, R55, 0x28, R62.reuse ;  /* 0x0000002837377824 */ /* 0x100fe200078e023e */
[C---:B------:R-:W-:Y:S02]  /*3760*/  IADD3 R53, R54.reuse, R53, RZ ;  /* 0x0000003536357210 */ /* 0x040fe40007ffe0ff */
[----:B------:R-:W1:Y:S01]  /*3770*/  LDS.64 R50, [R51] ;  /* 0x0000000033327984 */ /* 0x000e620000000a00 */
[----:B------:R-:W-:Y:S01]  /*3780*/  IMAD R57, R57, 0x28, R62 ;  /* 0x0000002839397824 */ /* 0x000fe200078e023e */
[----:B------:R-:W-:-:S02]  /*3790*/  IADD3 R55, R54, R55, RZ ;  /* 0x0000003736377210 */ /* 0x000fc40007ffe0ff */
[----:B------:R-:W2:Y:S02]  /*37a0*/  LDS.64 R52, [R53] ;  /* 0x0000000035347984 */ /* 0x000ea40000000a00 */
[----:B------:R-:W-:Y:S02]  /*37b0*/  IADD3 R57, R54, R57, RZ ;  /* 0x0000003936397210 */ /* 0x000fe40007ffe0ff */
        /* <DEDUP_REMOVED lines=12> */
.L_x_1414:
[----:B------:R-:W-:Y:S05]  /*3880*/  BSYNC B0 ;  /* 0x0000000000007941 */ /* 0x000fea0003800000 */
.L_x_1413:
        /* <DEDUP_REMOVED lines=23> */
.L_x_1416:
[----:B------:R-:W-:Y:S05]  /*3a00*/  BSYNC B0 ;  /* 0x0000000000007941 */ /* 0x000fea0003800000 */
.L_x_1415:
        /* <DEDUP_REMOVED lines=45> */
.L_x_1419:
[----:B------:R-:W2:Y:S04]  /*3ce0*/  LD.E.STRONG.GPU R8, desc[UR8][R6.64] ;  /* 0x0000000806087980 */ /* 0x000ea8000c10f900 */
[----:B--2---:R-:W-:Y:S01]  /*3cf0*/  CCTL.IVALL ;  /* 0x00000000ff00798f */ /* 0x004fe20002000000 */
[----:B------:R-:W-:Y:S05]  /*3d00*/  YIELD ;  /* 0x0000000000007946 */ /* 0x000fea0003800000 */
[----:B-----5:R-:W-:-:S04]  /*3d10*/  LOP3.LUT R8, R8, R9, RZ, 0x3c, !PT ;  /* 0x0000000908087212 */ /* 0x020fc800078e3cff */
[----:B------:R-:W-:-:S13]  /*3d20*/  ISETP.GT.AND P1, PT, R8, -0x1, PT ;  /* 0xffffffff0800780c */ /* 0x000fda0003f24270 */
[----:B------:R-:W-:Y:S05]  /*3d30*/  @P1 BRA `(.L_x_1419) ;  /* 0xfffffffc00e81947 */ /* 0x000fea000383ffff */
.L_x_1418:
[----:B------:R-:W-:Y:S05]  /*3d40*/  WARPSYNC.ALL ;  /* 0x0000000000007948 */ /* 0x000fea0003800000 */
[----:B------:R-:W-:Y:S06]  /*3d50*/  BAR.SYNC.DEFER_BLOCKING 0x0 ;  /* 0x0000000000007b1d */ /* 0x000fec0000010000 */
[----:B------:R-:W-:Y:S05]  /*3d60*/  BRA `(.L_x_1420) ;  /* 0x0000000000607947 */ /* 0x000fea0003800000 */
.L_x_1417:
        /* <DEDUP_REMOVED lines=16> */
.L_x_1422:
[----:B------:R-:W2:Y:S04]  /*3e70*/  LD.E.STRONG.GPU R8, desc[UR8][R6.64] ;  /* 0x0000000806087980 */ /* 0x000ea8000c10f900 */
[----:B--2---:R-:W-:Y:S01]  /*3e80*/  CCTL.IVALL ;  /* 0x00000000ff00798f */ /* 0x004fe20002000000 */
[----:B------:R-:W-:Y:S05]  /*3e90*/  YIELD ;  /* 0x0000000000007946 */ /* 0x000fea0003800000 */
[----:B-----5:R-:W-:-:S04]  /*3ea0*/  LOP3.LUT R8, R8, R9, RZ, 0x3c, !PT ;  /* 0x0000000908087212 */ /* 0x020fc800078e3cff */
[----:B------:R-:W-:-:S13]  /*3eb0*/  ISETP.GT.AND P1, PT, R8, -0x1, PT ;  /* 0xffffffff0800780c */ /* 0x000fda0003f24270 */
[----:B------:R-:W-:Y:S05]  /*3ec0*/  @P1 BRA `(.L_x_1422) ;  /* 0xfffffffc00e81947 */ /* 0x000fea000383ffff */
.L_x_1421:
[----:B------:R-:W-:Y:S05]  /*3ed0*/  WARPSYNC.ALL ;  /* 0x0000000000007948 */ /* 0x000fea0003800000 */
[----:B------:R-:W-:Y:S06]  /*3ee0*/  BAR.SYNC.DEFER_BLOCKING 0x0 ;  /* 0x0000000000007b1d */ /* 0x000fec0000010000 */
.L_x_1420:
[----:B------:R-:W-:-:S13]  /*3ef0*/  ISETP.GT.U32.AND P1, PT, R58, 0xff, PT ;  /* 0x000000ff3a00780c */ /* 0x000fda0003f24070 */
[----:B0-----:R-:W0:Y:S01]  /*3f00*/  @!P1 LDC R6, c[0x0][0x10] ;  /* 0x00000400ff069b82 */ /* 0x001e220000000800 */
[C---:B------:R-:W-:Y:S02]  /*3f10*/  @!P1 SHF.L.U32 R7, R58.reuse, 0x1, RZ ;  /* 0x000000013a079819 */ /* 0x040fe400000006ff */
[----:B------:R-:W-:Y:S02]  /*3f20*/  @!P1 LOP3.LUT R53, R58, 0xf, RZ, 0xc0, !PT ;  /* 0x0000000f3a359812 */ /* 0x000fe400078ec0ff */
[----:B------:R-:W-:-:S03]  /*3f30*/  @!P1 LOP3.LUT R7, R7, 0x7fffffe0, RZ, 0xc0, !PT ;  /* 0x7fffffe007079812 */ /* 0x000fc600078ec0ff */
[----:B------:R-:W1:Y:S01]  /*3f40*/  @!P1 LDC.64 R8, c[0x0][0x260] ;  /* 0x00009800ff089b82 */ /* 0x000e620000000a00 */
[----:B0-----:R-:W-:-:S05]  /*3f50*/  @!P1 IMAD R6, R6, UR4, R59 ;  /* 0x0000000406069c24 */ /* 0x001fca000f8e023b */
[----:B------:R-:W-:-:S04]  /*3f60*/  @!P1 LEA R6, R6, R7, 0x9 ;  /* 0x0000000706069211 */ /* 0x000fc800078e48ff */
[----:B------:R-:W-:-:S04]  /*3f70*/  @!P1 IADD3 R6, R6, R53, RZ ;  /* 0x0000003506069210 */ /* 0x000fc80007ffe0ff */
[----:B------:R-:W-:-:S04]  /*3f80*/  @!P1 SHF.L.U32 R7, R6, 0x1, RZ ;  /* 0x0000000106079819 */ /* 0x000fc800000006ff */
[C---:B------:R-:W-:Y:S01]  /*3f90*/  @!P1 IADD3 R53, R7.reuse, 0x20, RZ ;  /* 0x0000002007359810 */ /* 0x040fe20007ffe0ff */
[----:B-1----:R-:W-:-:S04]  /*3fa0*/  @!P1 IMAD.WIDE.U32 R6, R7, 0x4, R8 ;  /* 0x0000000407069825 */ /* 0x002fc800078e0008 */
[----:B------:R-:W-:Y:S02]  /*3fb0*/  @!P1 IMAD.WIDE.U32 R8, R53, 0x4, R8 ;  /* 0x0000000435089825 */ /* 0x000fe400078e0008 */
[----:B------:R-:W2:Y:S04]  /*3fc0*/  @!P1 LDG.E.64 R6, desc[UR8][R6.64] ;  /* 0x0000000806069981 */ /* 0x000ea8000c1e1b00 */
[----:B------:R-:W3:Y:S01]  /*3fd0*/  @!P1 LDG.E.64 R8, desc[UR8][R8.64] ;  /* 0x0000000808089981 */ /* 0x000ee2000c1e1b00 */
[----:B------:R-:W-:Y:S01]  /*3fe0*/  SHF.L.U32 R51, R51, 0x10, RZ ;  /* 0x0000001033337819 */ /* 0x000fe200000006ff */
[----:B------:R-:W0:Y:S01]  /*3ff0*/  S2UR UR6, SR_CgaCtaId ;  /* 0x00000000000679c3 */ /* 0x000e220000008800 */
[----:B------:R-:W-:Y:S01]  /*4000*/  SHF.L.U32 R49, R49, 0x10, RZ ;  /* 0x0000001031317819 */ /* 0x000fe200000006ff */
[----:B------:R-:W-:Y:S01]  /*4010*/  UMOV UR5, 0x400 ;  /* 0x0000040000057882 */ /* 0x000fe20000000000 */
[----:B------:R-:W-:Y:S01]  /*4020*/  SHF.L.U32 R53, R50, 0x10, RZ ;  /* 0x0000001032357819 */ /* 0x000fe200000006ff */
[----:B------:R-:W-:Y:S01]  /*4030*/  FADD.FTZ R128, -R4, R51 ;  /* 0x0000003304807221 */ /* 0x000fe20000010100 */
[----:B------:R-:W-:Y:S01]  /*4040*/  SHF.L.U32 R51, R48, 0x10, RZ ;  /* 0x0000001030337819 */ /* 0x000fe200000006ff */
[C---:B------:R-:W-:Y:S01]  /*4050*/  FADD.FTZ R56, -R4.reuse, R49 ;  /* 0x0000003104387221 */ /* 0x040fe20000010100 */
[----:B------:R-:W-:Y:S01]  /*4060*/  SHF.L.U32 R47, R47, 0x10, RZ ;  /* 0x000000102f2f7819 */ /* 0x000fe200000006ff */
[C---:B------:R-:W-:Y:S01]  /*4070*/  FADD.FTZ R130, -R4.reuse, R53 ;  /* 0x0000003504827221 */ /* 0x040fe20000010100 */
[----:B------:R-:W-:Y:S01]  /*4080*/  SHF.L.U32 R35, R35, 0x10, RZ ;  /* 0x0000001023237819 */ /* 0x000fe200000006ff */
[C---:B------:R-:W-:Y:S01]  /*4090*/  FADD.FTZ R126, -R4.reuse, R51 ;  /* 0x00000033047e7221 */ /* 0x040fe20000010100 */
[C---:B------:R-:W-:Y:S01]  /*40a0*/  FMUL.FTZ R56, R95.reuse, R56 ;  /* 0x000000385f387220 */ /* 0x040fe20000410000 */
[C---:B------:R-:W-:Y:S01]  /*40b0*/  FMUL.FTZ R130, R95.reuse, R130 ;  /* 0x000000825f827220 */ /* 0x040fe20000410000 */
[----:B------:R-:W-:Y:S01]  /*40c0*/  FADD.FTZ R54, -R4, R47 ;  /* 0x0000002f04367221 */ /* 0x000fe20000010100 */
[----:B------:R-:W-:Y:S01]  /*40d0*/  FMUL.FTZ R126, R95, R126 ;  /* 0x0000007e5f7e7220 */ /* 0x000fe20000410000 */
[----:B------:R-:W-:Y:S01]  /*40e0*/  FFMA.FTZ R134, R75, R56, R2 ;  /* 0x000000384b867223 */ /* 0x000fe20000010002 */
[C-C-:B------:R-:W-:Y:S01]  /*40f0*/  FFMA.FTZ R142, R73.reuse, R130, R74.reuse ;  /* 0x00000082498e7223 */ /* 0x140fe2000001004a */
[----:B------:R-:W-:Y:S01]  /*4100*/  SHF.L.U32 R47, R34, 0x10, RZ ;  /* 0x00000010222f7819 */ /* 0x000fe200000006ff */
[----:B------:R-:W-:Y:S01]  /*4110*/  FFMA.FTZ R137, R73, R126, R74 ;  /* 0x0000007e49897223 */ /* 0x000fe2000001004a */
[----:B------:R-:W-:Y:S01]  /*4120*/  FMUL.FTZ R149, R134, -1.4426950216293334961 ;  /* 0xbfb8aa3b86957820 */ /* 0x000fe20000410000 */
[----:B------:R-:W-:Y:S01]  /*4130*/  FMUL.FTZ R127, R142, -1.4426950216293334961 ;  /* 0xbfb8aa3b8e7f7820 */ /* 0x000fe20000410000 */
[----:B------:R-:W-:Y:S01]  /*4140*/  FADD.FTZ R50, -R4, R35 ;  /* 0x0000002304327221 */ /* 0x000fe20000010100 */
[----:B------:R-:W-:Y:S01]  /*4150*/  FMUL.FTZ R150, R137, -1.4426950216293334961 ;  /* 0xbfb8aa3b89967820 */ /* 0x000fe20000410000 */
[----:B------:R-:W-:Y:S01]  /*4160*/  SHF.L.U32 R35, R32, 0x10, RZ ;  /* 0x0000001020237819 */ /* 0x000fe200000006ff */
[----:B------:R-:W-:Y:S01]  /*4170*/  FADD.FTZ R48, -R4, R47 ;  /* 0x0000002f04307221 */ /* 0x000fe20000010100 */
[----:B------:R-:W-:Y:S01]  /*4180*/  MUFU.EX2 R149, R149 ;  /* 0x0000009500957308 */ /* 0x000fe20000000800 */
[----:B------:R-:W-:Y:S01]  /*4190*/  SHF.L.U32 R27, R27, 0x10, RZ ;  /* 0x000000101b1b7819 */ /* 0x000fe200000006ff */
[----:B------:R-:W-:Y:S01]  /*41a0*/  FMUL.FTZ R128, R95, R128 ;  /* 0x000000805f807220 */ /* 0x000fe20000410000 */
[----:B------:R-:W-:Y:S01]  /*41b0*/  SHF.L.U32 R23, R23, 0x10, RZ ;  /* 0x0000001017177819 */ /* 0x000fe200000006ff */
[C---:B------:R-:W-:Y:S01]  /*41c0*/  FMUL.FTZ R48, R95.reuse, R48 ;  /* 0x000000305f307220 */ /* 0x040fe20000410000 */
[----:B------:R-:W-:Y:S01]  /*41d0*/  SHF.L.U32 R49, R46, 0x10, RZ ;  /* 0x000000102e317819 */ /* 0x000fe200000006ff */
[C---:B------:R-:W-:Y:S01]  /*41e0*/  FADD.FTZ R46, -R4.reuse, R35 ;  /* 0x00000023042e7221 */ /* 0x040fe20000010100 */
[----:B------:R-:W-:Y:S01]  /*41f0*/  FADD.FTZ R34, -R4, R27 ;  /* 0x0000001b04227221 */ /* 0x000fe20000010100 */
[----:B------:R-:W1:Y:S01]  /*4200*/  MUFU.EX2 R150, R150 ;  /* 0x0000009600967308 */ /* 0x000e620000000800 */
[----:B------:R-:W-:Y:S01]  /*4210*/  SHF.L.U32 R27, R26, 0x10, RZ ;  /* 0x000000101a1b7819 */ /* 0x000fe200000006ff */
[C---:B------:R-:W-:Y:S01]  /*4220*/  FADD.FTZ R26, -R4.reuse, R23 ;  /* 0x00000017041a7221 */ /* 0x040fe20000010100 */
[C---:B------:R-:W-:Y:S01]  /*4230*/  FMUL.FTZ R46, R95.reuse, R46 ;  /* 0x0000002e5f2e7220 */ /* 0x040fe20000410000 */
[C---:B------:R-:W-:Y:S01]  /*4240*/  FMUL.FTZ R34, R95.reuse, R34 ;  /* 0x000000225f227220 */ /* 0x040fe20000410000 */
[----:B------:R-:W-:Y:S01]  /*4250*/  FADD.FTZ R52, -R4, R49 ;  /* 0x0000003104347221 */ /* 0x000fe20000010100 */
[----:B------:R-:W-:Y:S01]  /*4260*/  FMUL.FTZ R26, R95, R26 ;  /* 0x0000001a5f1a7220 */ /* 0x000fe20000410000 */
[----:B------:R-:W-:Y:S01]  /*4270*/  FFMA.FTZ R49, R75, R48, R2 ;  /* 0x000000304b317223 */ /* 0x000fe20000010002 */
[----:B------:R-:W4:Y:S01]  /*4280*/  MUFU.EX2 R127, R127 ;  /* 0x0000007f007f7308 */ /* 0x000f220000000800 */
[----:B------:R-:W-:Y:S01]  /*4290*/  FFMA.FTZ R47, R73, R46, R74 ;  /* 0x0000002e492f7223 */ /* 0x000fe2000001004a */
[--C-:B------:R-:W-:Y:S01]  /*42a0*/  FFMA.FTZ R35, R75, R34, R2.reuse ;  /* 0x000000224b237223 */ /* 0x100fe20000010002 */
[----:B------:R-:W-:Y:S01]  /*42b0*/  SHF.L.U32 R55, R21, 0x10, RZ ;  /* 0x0000001015377819 */ /* 0x000fe200000006ff */
[--C-:B------:R-:W-:Y:S01]  /*42c0*/  FFMA.FTZ R21, R75, R26, R2.reuse ;  /* 0x0000001a4b157223 */ /* 0x100fe20000010002 */
[----:B------:R-:W-:Y:S01]  /*42d0*/  FMUL.FTZ R135, R49, -1.4426950216293334961 ;  /* 0xbfb8aa3b31877820 */ /* 0x000fe20000410000 */
[----:B------:R-:W-:Y:S01]  /*42e0*/  FMUL.FTZ R133, R47, -1.4426950216293334961 ;  /* 0xbfb8aa3b2f857820 */ /* 0x000fe20000410000 */
[----:B------:R-:W-:Y:S01]  /*42f0*/  FMUL.FTZ R144, R35, -1.4426950216293334961 ;  /* 0xbfb8aa3b23907820 */ /* 0x000fe20000410000 */
[----:B------:R-:W-:Y:S01]  /*4300*/  FMUL.FTZ R147, R21, -1.4426950216293334961 ;  /* 0xbfb8aa3b15937820 */ /* 0x000fe20000410000 */
[----:B-1----:R-:W-:Y:S01]  /*4310*/  FADD.FTZ R154, R150, 1 ;  /* 0x3f800000969a7421 */ /* 0x002fe20000010000 */
[----:B------:R-:W-:Y:S01]  /*4320*/  CS2R R150, SRZ ;  /* 0x0000000000967805 */ /* 0x000fe2000001ff00 */
[----:B------:R-:W-:Y:S01]  /*4330*/  MUFU.EX2 R135, R135 ;  /* 0x0000008700877308 */ /* 0x000fe20000000800 */
[----:B------:R-:W-:Y:S01]  /*4340*/  FFMA.FTZ R141, R75, R128, R2 ;  /* 0x000000804b8d7223 */ /* 0x000fe20000010002 */
[----:B------:R-:W-:Y:S01]  /*4350*/  SHF.L.U32 R23, R22, 0x10, RZ ;  /* 0x0000001016177819 */ /* 0x000fe200000006ff */
[C---:B------:R-:W-:Y:S01]  /*4360*/  FMUL.FTZ R50, R95.reuse, R50 ;  /* 0x000000325f327220 */ /* 0x040fe20000410000 */
[----:B------:R-:W-:Y:S01]  /*4370*/  FMUL.FTZ R54, R95, R54 ;  /* 0x000000365f367220 */ /* 0x000fe20000410000 */
[----:B------:R-:W-:Y:S01]  /*4380*/  FMUL.FTZ R129, R141, -1.4426950216293334961 ;  /* 0xbfb8aa3b8d817820 */ /* 0x000fe20000410000 */
[----:B----4-:R-:W-:Y:S01]  /*4390*/  FADD.FTZ R127, R127, 1 ;  /* 0x3f8000007f7f7421 */ /* 0x010fe20000010000 */
[C---:B------:R-:W-:Y:S01]  /*43a0*/  FADD.FTZ R22, -R4.reuse, R23 ;  /* 0x0000001704167221 */ /* 0x040fe20000010100 */
[----:B------:R-:W-:Y:S01]  /*43b0*/  MUFU.EX2 R133, R133 ;  /* 0x0000008500857308 */ /* 0x000fe20000000800 */
[C-C-:B------:R-:W-:Y:S01]  /*43c0*/  FFMA.FTZ R51, R73.reuse, R50, R74.reuse ;  /* 0x0000003249337223 */ /* 0x140fe2000001004a */
[--C-:B------:R-:W-:Y:S01]  /*43d0*/  FFMA.FTZ R131, R73, R54, R74.reuse ;  /* 0x0000003649837223 */ /* 0x100fe2000001004a */
[C---:B------:R-:W-:Y:S01]  /*43e0*/  FMUL.FTZ R22, R95.reuse, R22 ;  /* 0x000000165f167220 */ /* 0x040fe20000410000 */
[----:B------:R-:W-:Y:S01]  /*43f0*/  FMUL.FTZ R52, R95, R52 ;  /* 0x000000345f347220 */ /* 0x000fe20000410000 */
[----:B------:R-:W-:Y:S01]  /*4400*/  FMUL.FTZ R148, R51, -1.4426950216293334961 ;  /* 0xbfb8aa3b33947820 */ /* 0x000fe20000410000 */
[----:B------:R-:W-:Y:S01]  /*4410*/  FMUL.FTZ R138, R131, -1.4426950216293334961 ;  /* 0xbfb8aa3b838a7820 */ /* 0x000fe20000410000 */
[----:B------:R-:W-:Y:S01]  /*4420*/  FFMA.FTZ R23, R73, R22, R74 ;  /* 0x0000001649177223 */ /* 0x000fe2000001004a */
[----:B------:R-:W-:Y:S01]  /*4430*/  MUFU.EX2 R144, R144 ;  /* 0x0000009000907308 */ /* 0x000fe20000000800 */
[--C-:B------:R-:W-:Y:S01]  /*4440*/  FFMA.FTZ R53, R75, R52, R2.reuse ;  /* 0x000000344b357223 */ /* 0x100fe20000010002 */
[----:B------:R-:W-:Y:S01]  /*4450*/  FADD.FTZ R132, -R4, R55 ;  /* 0x0000003704847221 */ /* 0x000fe20000010100 */
[----:B------:R-:W-:Y:S01]  /*4460*/  FMUL.FTZ R146, R23, -1.4426950216293334961 ;  /* 0xbfb8aa3b17927820 */ /* 0x000fe20000410000 */
[----:B------:R-:W-:Y:S01]  /*4470*/  SHF.L.U32 R55, R20, 0x10, RZ ;  /* 0x0000001014377819 */ /* 0x000fe200000006ff */
[----:B------:R-:W-:Y:S01]  /*4480*/  FMUL.FTZ R139, R53, -1.4426950216293334961 ;  /* 0xbfb8aa3b358b7820 */ /* 0x000fe20000410000 */
[----:B------:R-:W-:Y:S01]  /*4490*/  SHF.L.U32 R57, R33, 0x10, RZ ;  /* 0x0000001021397819 */ /* 0x000fe200000006ff */
[C---:B------:R-:W-:Y:S01]  /*44a0*/  FMUL.FTZ R20, R95.reuse, R132 ;  /* 0x000000845f147220 */ /* 0x040fe20000410000 */
[----:B------:R-:W-:Y:S01]  /*44b0*/  MUFU.EX2 R147, R147 ;  /* 0x0000009300937308 */ /* 0x000fe20000000800 */
[C---:B------:R-:W-:Y:S01]  /*44c0*/  FADD.FTZ R32, -R4.reuse, R27 ;  /* 0x0000001b04207221 */ /* 0x040fe20000010100 */
[C---:B------:R-:W-:Y:S01]  /*44d0*/  FADD.FTZ R132, -R4.reuse, R55 ;  /* 0x0000003704847221 */ /* 0x040fe20000010100 */
[----:B------:R-:W-:Y:S01]  /*44e0*/  FADD.FTZ R4, -R4, R57 ;  /* 0x0000003904047221 */ /* 0x000fe20000010100 */
[----:B------:R-:W-:Y:S01]  /*44f0*/  UIADD3 UR5, UR5, 0x3480, URZ ;  /* 0x0000348005057890 */ /* 0x000fe2000fffe03f */
[----:B------:R-:W-:Y:S01]  /*4500*/  FMUL.FTZ R32, R95, R32 ;  /* 0x000000205f207220 */ /* 0x000fe20000410000 */
[----:B------:R-:W-:Y:S01]  /*4510*/  FFMA.FTZ R33, R75, R20, R2 ;  /* 0x000000144b217223 */ /* 0x000fe20000010002 */
[----:B------:R-:W-:Y:S01]  /*4520*/  FMUL.FTZ R4, R95, R4 ;  /* 0x000000045f047220 */ /* 0x000fe20000410000 */
[----:B------:R-:W-:Y:S01]  /*4530*/  MUFU.RCP R127, R127 ;  /* 0x0000007f007f7308 */ /* 0x000fe20000001000 */
[----:B0-----:R-:W-:Y:S01]  /*4540*/  ULEA UR5, UR6, UR5, 0x18 ;  /* 0x0000000506057291 */ /* 0x001fe2000f8ec03f */
[----:B------:R-:W-:Y:S01]  /*4550*/  FFMA.FTZ R27, R73, R32, R74 ;  /* 0x00000020491b7223 */ /* 0x000fe2000001004a */
[----:B------:R-:W-:Y:S01]  /*4560*/  FFMA.FTZ R57, R75, R4, R2 ;  /* 0x000000044b397223 */ /* 0x000fe20000010002 */
[----:B------:R-:W-:Y:S01]  /*4570*/  FMUL.FTZ R132, R95, R132 ;  /* 0x000000845f847220 */ /* 0x000fe20000410000 */
[----:B------:R-:W-:Y:S01]  /*4580*/  FMUL.FTZ R145, R33, -1.4426950216293334961 ;  /* 0xbfb8aa3b21917820 */ /* 0x000fe20000410000 */
[----:B------:R-:W-:Y:S01]  /*4590*/  FMUL.FTZ R136, R27, -1.4426950216293334961 ;  /* 0xbfb8aa3b1b887820 */ /* 0x000fe20000410000 */
[----:B------:R-:W-:Y:S01]  /*45a0*/  FMUL.FTZ R140, R57, -1.4426950216293334961 ;  /* 0xbfb8aa3b398c7820 */ /* 0x000fe20000410000 */
[----:B------:R-:W0:Y:S01]  /*45b0*/  MUFU.EX2 R129, R129 ;  /* 0x0000008100817308 */ /* 0x000e220000000800 */
[----:B------:R-:W-:Y:S01]  /*45c0*/  FFMA.FTZ R55, R73, R132, R74 ;  /* 0x0000008449377223 */ /* 0x000fe2000001004a */
[----:B------:R-:W-:Y:S01]  /*45d0*/  SHF.L.U32 R31, R31, 0x10, RZ ;  /* 0x000000101f1f7819 */ /* 0x000fe200000006ff */
[----:B------:R-:W-:Y:S01]  /*45e0*/  ULDC.64 UR6, c[0x0][0x210] ;  /* 0x0000840000067ab9 */ /* 0x000fe20000000a00 */
[----:B------:R-:W-:Y:S01]  /*45f0*/  SHF.L.U32 R28, R28, 0x10, RZ ;  /* 0x000000101c1c7819 */ /* 0x000fe200000006ff */
[----:B------:R-:W-:Y:S01]  /*4600*/  FMUL.FTZ R143, R55, -1.4426950216293334961 ;  /* 0xbfb8aa3b378f7820 */ /* 0x000fe20000410000 */
[----:B------:R-:W-:Y:S01]  /*4610*/  SHF.L.U32 R29, R29, 0x10, RZ ;  /* 0x000000101d1d7819 */ /* 0x000fe200000006ff */
[----:B------:R-:W-:Y:S01]  /*4620*/  ULOP3.LUT UR4, UR4, 0x1, URZ, 0x3c, !UPT ;  /* 0x0000000104047892 */ /* 0x000fe2000f8e3c3f */
[----:B------:R-:W-:Y:S01]  /*4630*/  MUFU.EX2 R148, R148 ;  /* 0x0000009400947308 */ /* 0x000fe20000000800 */
[----:B------:R-:W-:-:S02]  /*4640*/  SHF.L.U32 R24, R24, 0x10, RZ ;  /* 0x0000001018187819 */ /* 0x000fc400000006ff */
[----:B------:R-:W-:Y:S02]  /*4650*/  SHF.L.U32 R25, R25, 0x10, RZ ;  /* 0x0000001019197819 */ /* 0x000fe400000006ff */
[----:B------:R-:W-:Y:S02]  /*4660*/  SHF.L.U32 R16, R16, 0x10, RZ ;  /* 0x0000001010107819 */ /* 0x000fe400000006ff */
[----:B------:R-:W-:Y:S01]  /*4670*/  SHF.L.U32 R19, R19, 0x10, RZ ;  /* 0x0000001013137819 */ /* 0x000fe200000006ff */
[----:B------:R-:W-:Y:S01]  /*4680*/  MUFU.EX2 R146, R146 ;  /* 0x0000009200927308 */ /* 0x000fe20000000800 */
[----:B0-----:R-:W-:Y:S01]  /*4690*/  FADD.FTZ R129, R129, 1 ;  /* 0x3f80000081817421 */ /* 0x001fe20000010000 */
[----:B------:R-:W-:Y:S02]  /*46a0*/  SHF.L.U32 R17, R17, 0x10, RZ ;  /* 0x0000001011117819 */ /* 0x000fe400000006ff */
[----:B------:R-:W-:Y:S02]  /*46b0*/  SHF.L.U32 R15, R15, 0x10, RZ ;  /* 0x000000100f0f7819 */ /* 0x000fe400000006ff */
[----:B------:R-:W-:-:S02]  /*46c0*/  SHF.L.U32 R14, R14, 0x10, RZ ;  /* 0x000000100e0e7819 */ /* 0x000fc400000006ff */
[----:B------:R-:W-:Y:S01]  /*46d0*/  MUFU.RCP R129, R129 ;  /* 0x0000008100817308 */ /* 0x000fe20000001000 */
[----:B------:R-:W-:Y:S02]  /*46e0*/  SHF.L.U32 R13, R13, 0x10, RZ ;  /* 0x000000100d0d7819 */ /* 0x000fe400000006ff */
[----:B------:R-:W-:-:S05]  /*46f0*/  SHF.L.U32 R12, R12, 0x10, RZ ;  /* 0x000000100c0c7819 */ /* 0x000fca00000006ff */
[----:B------:R-:W0:Y:S08]  /*4700*/  MUFU.EX2 R138, R138 ;  /* 0x0000008a008a7308 */ /* 0x000e300000000800 */
[----:B------:R-:W1:Y:S08]  /*4710*/  MUFU.EX2 R139, R139 ;  /* 0x0000008b008b7308 */ /* 0x000e700000000800 */
[----:B------:R-:W-:Y:S01]  /*4720*/  MUFU.EX2 R140, R140 ;  /* 0x0000008c008c7308 */ /* 0x000fe20000000800 */
[----:B0-----:R-:W-:-:S07]  /*4730*/  FADD.FTZ R138, R138, 1 ;  /* 0x3f8000008a8a7421 */ /* 0x001fce0000010000 */
[----:B------:R-:W-:Y:S01]  /*4740*/  MUFU.RCP R138, R138 ;  /* 0x0000008a008a7308 */ /* 0x000fe20000001000 */
[----:B-1----:R-:W-:-:S07]  /*4750*/  FADD.FTZ R139, R139, 1 ;  /* 0x3f8000008b8b7421 */ /* 0x002fce0000010000 */
[----:B------:R-:W-:Y:S08]  /*4760*/  MUFU.RCP R139, R139 ;  /* 0x0000008b008b7308 */ /* 0x000ff00000001000 */
[----:B------:R-:W0:Y:S08]  /*4770*/  MUFU.EX2 R136, R136 ;  /* 0x0000008800887308 */ /* 0x000e300000000800 */
[----:B------:R-:W1:Y:S08]  /*4780*/  MUFU.EX2 R145, R145 ;  /* 0x0000009100917308 */ /* 0x000e700000000800 */
[----:B------:R-:W4:Y:S01]  /*4790*/  MUFU.EX2 R143, R143 ;  /* 0x0000008f008f7308 */ /* 0x000f220000000800 */
[----:B0-----:R-:W-:-:S07]  /*47a0*/  FADD.FTZ R136, R136, 1 ;  /* 0x3f80000088887421 */ /* 0x001fce0000010000 */
[----:B------:R-:W-:Y:S01]  /*47b0*/  MUFU.RCP R136, R136 ;  /* 0x0000008800887308 */ /* 0x000fe20000001000 */
[----:B-1----:R-:W-:Y:S01]  /*47c0*/  FADD.FTZ R145, R145, 1 ;  /* 0x3f80000091917421 */ /* 0x002fe20000010000 */
[----:B----4-:R-:W-:Y:S01]  /*47d0*/  FADD.FTZ R143, R143, 1 ;  /* 0x3f8000008f8f7421 */ /* 0x010fe20000010000 */
[----:B--2---:R-:W-:Y:S01]  /*47e0*/  @!P1 FADD.FTZ R153, RZ, R6 ;  /* 0x00000006ff999221 */ /* 0x004fe20000010000 */
[----:B------:R-:W-:Y:S01]  /*47f0*/  @!P1 FADD.FTZ R152, RZ, R7 ;  /* 0x00000007ff989221 */ /* 0x000fe20000010000 */
[----:B------:R-:W-:-:S03]  /*4800*/  FADD.FTZ R7, R149, 1 ;  /* 0x3f80000095077421 */ /* 0x000fc60000010000 */
[----:B------:R-:W0:Y:S01]  /*4810*/  MUFU.RCP R6, R154 ;  /* 0x0000009a00067308 */ /* 0x000e220000001000 */
[----:B---3--:R-:W-:Y:S01]  /*4820*/  @!P1 FADD.FTZ R151, R8, R153 ;  /* 0x0000009908979221 */ /* 0x008fe20000010000 */
[----:B------:R-:W-:Y:S01]  /*4830*/  @!P1 FADD.FTZ R150, R9, R152 ;  /* 0x0000009809969221 */ /* 0x000fe20000010000 */
[----:B------:R-:W-:Y:S01]  /*4840*/  FADD.FTZ R9, R135, 1 ;  /* 0x3f80000087097421 */ /* 0x000fe20000010000 */
[----:B------:R-:W-:Y:S01]  /*4850*/  FADD.FTZ R135, R133, 1 ;  /* 0x3f80000085877421 */ /* 0x000fe20000010000 */
[----:B------:R-:W-:Y:S01]  /*4860*/  FADD.FTZ R133, R144, 1 ;  /* 0x3f80000090857421 */ /* 0x000fe20000010000 */
[----:B------:R-:W1:Y:S01]  /*4870*/  SHFL.BFLY PT, R152, R151, 0x8, 0x1f ;  /* 0x0d001f0097987f89 */ /* 0x000e6200000e0000 */
[----:B------:R-:W-:Y:S01]  /*4880*/  FADD.FTZ R144, R147, 1 ;  /* 0x3f80000093907421 */ /* 0x000fe20000010000 */
[----:B------:R-:W-:Y:S01]  /*4890*/  FADD.FTZ R147, -R127, 1 ;  /* 0x3f8000007f937421 */ /* 0x000fe20000010100 */
[----:B------:R-:W-:Y:S01]  /*48a0*/  FADD.FTZ R8, R148, 1 ;  /* 0x3f80000094087421 */ /* 0x000fe20000010000 */
[----:B------:R-:W2:Y:S01]  /*48b0*/  SHFL.BFLY PT, R149, R150, 0x8, 0x1f ;  /* 0x0d001f0096957f89 */ /* 0x000ea200000e0000 */
[----:B------:R-:W-:Y:S01]  /*48c0*/  FADD.FTZ R148, -R129, 1 ;  /* 0x3f80000081947421 */ /* 0x000fe20000010100 */
[----:B------:R-:W-:Y:S01]  /*48d0*/  FFMA.FTZ R142, R142, R147, 1 ;  /* 0x3f8000008e8e7423 */ /* 0x000fe20000010093 */
[----:B------:R-:W3:Y:S01]  /*48e0*/  MUFU.RCP R7, R7 ;  /* 0x0000000700077308 */ /* 0x000ee20000001000 */
[----:B------:R-:W-:Y:S01]  /*48f0*/  LOP3.LUT P1, RZ, R58, 0xffffff0f, RZ, 0xc0, !PT ;  /* 0xffffff0f3aff7812 */ /* 0x000fe2000782c0ff */
[----:B------:R-:W-:Y:S01]  /*4900*/  FFMA.FTZ R148, R141, R148, 1 ;  /* 0x3f8000008d947423 */ /* 0x000fe20000010094 */
[----:B------:R-:W-:Y:S01]  /*4910*/  FADD.FTZ R141, R146, 1 ;  /* 0x3f800000928d7421 */ /* 0x000fe20000010000 */
[----:B0-----:R-:W-:Y:S01]  /*4920*/  FADD.FTZ R146, -R6, 1 ;  /* 0x3f80000006927421 */ /* 0x001fe20000010100 */
[----:B------:R-:W-:Y:S01]  /*4930*/  FMUL.FTZ R142, R127, R142 ;  /* 0x0000008e7f8e7220 */ /* 0x000fe20000410000 */
[----:B------:R-:W-:-:S02]  /*4940*/  FMUL.FTZ R148, R129, R148 ;  /* 0x0000009481947220 */ /* 0x000fc40000410000 */
[----:B------:R-:W-:Y:S01]  /*4950*/  MUFU.RCP R133, R133 ;  /* 0x0000008500857308 */ /* 0x000fe20000001000 */
[----:B------:R-:W-:Y:S01]  /*4960*/  FFMA.FTZ R137, R137, R146, 1 ;  /* 0x3f80000089897423 */ /* 0x000fe20000010092 */
[----:B------:R-:W-:-:S03]  /*4970*/  FMUL.FTZ R31, R31, R148 ;  /* 0x000000941f1f7220 */ /* 0x000fc60000410000 */
[----:B------:R-:W-:Y:S01]  /*4980*/  FMUL.FTZ R137, R6, R137 ;  /* 0x0000008906897220 */ /* 0x000fe20000410000 */
[----:B------:R-:W-:Y:S02]  /*4990*/  @!P1 SHF.R.U32.HI R6, RZ, 0x1, R58 ;  /* 0x00000001ff069819 */ /* 0x000fe4000001163a */
[----:B------:R-:W-:Y:S01]  /*49a0*/  MUFU.RCP R141, R141 ;  /* 0x0000008d008d7308 */ /* 0x000fe20000001000 */
[----:B-1----:R-:W-:Y:S01]  /*49b0*/  FADD.FTZ R152, R152, R151 ;  /* 0x0000009798987221 */ /* 0x002fe20000010000 */
[----:B------:R-:W-:Y:S01]  /*49c0*/  FMUL.FTZ R28, R28, R137 ;  /* 0x000000891c1c7220 */ /* 0x000fe20000410000 */
[----:B--2---:R-:W-:-:S03]  /*49d0*/  FADD.FTZ R149, R149, R150 ;  /* 0x0000009695957221 */ /* 0x004fc60000010000 */
[----:B------:R-:W0:Y:S02]  /*49e0*/  SHFL.BFLY PT, R151, R152, 0x4, 0x1f ;  /* 0x0c801f0098977f89 */ /* 0x000e2400000e0000 */
[----:B------:R-:W1:Y:S02]  /*49f0*/  MUFU.RCP R8, R8 ;  /* 0x0000000800087308 */ /* 0x000e640000001000 */
[----:B------:R-:W2:Y:S06]  /*4a00*/  SHFL.BFLY PT, R150, R149, 0x4, 0x1f ;  /* 0x0c801f0095967f89 */ /* 0x000eac00000e0000 */
[----:B------:R-:W-:Y:S08]  /*4a10*/  MUFU.RCP R9, R9 ;  /* 0x0000000900097308 */ /* 0x000ff00000001000 */
[----:B------:R-:W4:Y:S01]  /*4a20*/  MUFU.RCP R135, R135 ;  /* 0x0000008700877308 */ /* 0x000f220000001000 */
[----:B0-----:R-:W-:Y:S01]  /*4a30*/  FADD.FTZ R147, R152, R151 ;  /* 0x0000009798937221 */ /* 0x001fe20000010000 */
[----:B---3--:R-:W-:Y:S01]  /*4a40*/  FADD.FTZ R151, -R7, 1 ;  /* 0x3f80000007977421 */ /* 0x008fe20000010100 */
[----:B-1----:R-:W-:-:S05]  /*4a50*/  FADD.FTZ R152, -R8, 1 ;  /* 0x3f80000008987421 */ /* 0x002fca0000010100 */
[----:B------:R-:W0:Y:S01]  /*4a60*/  MUFU.RCP R144, R144 ;  /* 0x0000009000907308 */ /* 0x000e220000001000 */
[----:B--2---:R-:W-:Y:S01]  /*4a70*/  FADD.FTZ R149, R149, R150 ;  /* 0x0000009695957221 */ /* 0x004fe20000010000 */
[----:B------:R-:W1:Y:S01]  /*4a80*/  SHFL.BFLY PT, R156, R147, 0x2, 0x1f ;  /* 0x0c401f00939c7f89 */ /* 0x000e6200000e0000 */
[----:B------:R-:W-:Y:S01]  /*4a90*/  FFMA.FTZ R146, R134, R151, 1 ;  /* 0x3f80000086927423 */ /* 0x000fe20000010097 */
[----:B------:R-:W-:Y:S01]  /*4aa0*/  FADD.FTZ R150, -R138, 1 ;  /* 0x3f8000008a967421 */ /* 0x000fe20000010100 */
[----:B------:R-:W-:Y:S01]  /*4ab0*/  FADD.FTZ R151, R140, 1 ;  /* 0x3f8000008c977421 */ /* 0x000fe20000010000 */
[----:B------:R-:W2:Y:S01]  /*4ac0*/  SHFL.BFLY PT, R154, R149, 0x2, 0x1f ;  /* 0x0c401f00959a7f89 */ /* 0x000ea200000e0000 */
[----:B------:R-:W-:Y:S01]  /*4ad0*/  FMUL.FTZ R146, R7, R146 ;  /* 0x0000009207927220 */ /* 0x000fe20000410000 */
[----:B------:R-:W-:Y:S01]  /*4ae0*/  FFMA.FTZ R131, R131, R150, 1 ;  /* 0x3f80000083837423 */ /* 0x000fe20000010096 */
[----:B------:R-:W-:Y:S01]  /*4af0*/  FADD.FTZ R150, -R139, 1 ;  /* 0x3f8000008b967421 */ /* 0x000fe20000010100 */
[----:B----4-:R-:W-:Y:S01]  /*4b00*/  FADD.FTZ R158, -R135, 1 ;  /* 0x3f800000879e7421 */ /* 0x010fe20000010100 */
[----:B------:R-:W3:Y:S01]  /*4b10*/  MUFU.RCP R134, R145 ;  /* 0x0000009100867308 */ /* 0x000ee20000001000 */
[----:B------:R-:W-:Y:S01]  /*4b20*/  FMUL.FTZ R131, R138, R131 ;  /* 0x000000838a837220 */ /* 0x000fe20000410000 */
[----:B------:R-:W-:Y:S01]  /*4b30*/  FFMA.FTZ R150, R53, R150, 1 ;  /* 0x3f80000035967423 */ /* 0x000fe20000010096 */
[----:B------:R-:W-:Y:S01]  /*4b40*/  FFMA.FTZ R53, R51, R152, 1 ;  /* 0x3f80000033357423 */ /* 0x000fe20000010098 */
[----:B------:R-:W-:Y:S01]  /*4b50*/  FADD.FTZ R152, -R9, 1 ;  /* 0x3f80000009987421 */ /* 0x000fe20000010100 */
[----:B------:R-:W-:Y:S01]  /*4b60*/  FMUL.FTZ R29, R29, R146 ;  /* 0x000000921d1d7220 */ /* 0x000fe20000410000 */
[----:B0-----:R-:W-:Y:S01]  /*4b70*/  FADD.FTZ R160, -R144, 1 ;  /* 0x3f80000090a07421 */ /* 0x001fe20000010100 */
[----:B------:R-:W-:Y:S01]  /*4b80*/  FMUL.FTZ R53, R8, R53 ;  /* 0x0000003508357220 */ /* 0x000fe20000410000 */
[----:B------:R-:W-:Y:S01]  /*4b90*/  LEA R8, R63, UR5, 0x3 ;  /* 0x000000053f087c11 */ /* 0x000fe2000f8e18ff */
[----:B------:R-:W-:Y:S01]  /*4ba0*/  FFMA.FTZ R140, R49, R152, 1 ;  /* 0x3f800000318c7423 */ /* 0x000fe20000010098 */
[----:B------:R-:W-:Y:S01]  /*4bb0*/  FFMA.FTZ R152, R47, R158, 1 ;  /* 0x3f8000002f987423 */ /* 0x000fe2000001009e */
[----:B------:R-:W0:Y:S01]  /*4bc0*/  MUFU.RCP R51, R143 ;  /* 0x0000008f00337308 */ /* 0x000e220000001000 */
[----:B------:R-:W-:Y:S01]  /*4bd0*/  FADD.FTZ R158, -R136, 1 ;  /* 0x3f800000889e7421 */ /* 0x000fe20000010100 */
[----:B------:R-:W-:Y:S01]  /*4be0*/  FMUL.FTZ R140, R9, R140 ;  /* 0x0000008c098c7220 */ /* 0x000fe20000410000 */
[----:B------:R-:W-:Y:S01]  /*4bf0*/  FFMA.FTZ R21, R21, R160, 1 ;  /* 0x3f80000015157423 */ /* 0x000fe200000100a0 */
[----:B-1----:R-:W-:Y:S01]  /*4c00*/  FADD.FTZ R147, R147, R156 ;  /* 0x0000009c93937221 */ /* 0x002fe20000010000 */
[----:B------:R-:W-:Y:S01]  /*4c10*/  FADD.FTZ R156, -R133, 1 ;  /* 0x3f800000859c7421 */ /* 0x000fe20000010100 */
[----:B------:R-:W-:Y:S01]  /*4c20*/  FFMA.FTZ R27, R27, R158, 1 ;  /* 0x3f8000001b1b7423 */ /* 0x000fe2000001009e */
[----:B---3--:R-:W-:Y:S01]  /*4c30*/  FADD.FTZ R158, -R134, 1 ;  /* 0x3f800000869e7421 */ /* 0x008fe20000010100 */
[----:B--2---:R-:W-:Y:S01]  /*4c40*/  FADD.FTZ R149, R149, R154 ;  /* 0x0000009a95957221 */ /* 0x004fe20000010000 */
[----:B------:R-:W1:Y:S01]  /*4c50*/  SHFL.BFLY PT, R162, R147, 0x1, 0x1f ;  /* 0x0c201f0093a27f89 */ /* 0x000e6200000e0000 */
[----:B------:R-:W-:Y:S01]  /*4c60*/  FFMA.FTZ R154, R35, R156, 1 ;  /* 0x3f800000239a7423 */ /* 0x000fe2000001009c */
[----:B------:R-:W-:Y:S01]  /*4c70*/  FADD.FTZ R156, -R141, 1 ;  /* 0x3f8000008d9c7421 */ /* 0x000fe20000010100 */
[----:B------:R-:W2:Y:S01]  /*4c80*/  MUFU.RCP R47, R151 ;  /* 0x00000097002f7308 */ /* 0x000ea20000001000 */
[----:B------:R-:W3:Y:S01]  /*4c90*/  SHFL.BFLY PT, R164, R149, 0x1, 0x1f ;  /* 0x0c201f0095a47f89 */ /* 0x000ee200000e0000 */
[----:B------:R-:W-:Y:S01]  /*4ca0*/  FMUL.FTZ R136, R136, R27 ;  /* 0x0000001b88887220 */ /* 0x000fe20000410000 */
[----:B------:R-:W-:Y:S01]  /*4cb0*/  FFMA.FTZ R156, R23, R156, 1 ;  /* 0x3f800000179c7423 */ /* 0x000fe2000001009c */
[----:B------:R-:W-:Y:S01]  /*4cc0*/  @!P1 LOP3.LUT R23, R6, 0x7ffffff8, RZ, 0xc0, !PT ;  /* 0x7ffffff806179812 */ /* 0x000fe200078ec0ff */
[----:B------:R-:W-:Y:S01]  /*4cd0*/  FMUL.FTZ R152, R135, R152 ;  /* 0x0000009887987220 */ /* 0x000fe20000410000 */
[----:B------:R-:W-:Y:S01]  /*4ce0*/  SHF.L.U32 R27, R30, 0x10, RZ ;  /* 0x000000101e1b7819 */ /* 0x000fe200000006ff */
[----:B------:R-:W-:Y:S01]  /*4cf0*/  FFMA.FTZ R33, R33, R158, 1 ;  /* 0x3f80000021217423 */ /* 0x000fe2000001009e */
[----:B0-----:R-:W-:Y:S01]  /*4d00*/  FADD.FTZ R158, -R51, 1 ;  /* 0x3f800000339e7421 */ /* 0x001fe20000010100 */
[----:B------:R-:W-:Y:S01]  /*4d10*/  FMUL.FTZ R21, R144, R21 ;  /* 0x0000001590157220 */ /* 0x000fe20000410000 */
[----:B------:R-:W-:Y:S01]  /*4d20*/  FMUL.FTZ R150, R139, R150 ;  /* 0x000000968b967220 */ /* 0x000fe20000410000 */
[----:B------:R-:W-:Y:S01]  /*4d30*/  FMUL.FTZ R27, R27, R142 ;  /* 0x0000008e1b1b7220 */ /* 0x000fe20000410000 */
[----:B------:R-:W-:Y:S01]  /*4d40*/  FFMA.FTZ R158, R55, R158, 1 ;  /* 0x3f800000379e7423 */ /* 0x000fe2000001009e */
[----:B------:R-:W-:Y:S01]  /*4d50*/  FMUL.FTZ R154, R133, R154 ;  /* 0x0000009a859a7220 */ /* 0x000fe20000410000 */
[----:B------:R-:W-:Y:S01]  /*4d60*/  FMUL.FTZ R141, R141, R156 ;  /* 0x0000009c8d8d7220 */ /* 0x000fe20000410000 */
[----:B------:R-:W-:Y:S01]  /*4d70*/  FMUL.FTZ R134, R134, R33 ;  /* 0x0000002186867220 */ /* 0x000fe20000410000 */
[----:B------:R-:W-:Y:S01]  /*4d80*/  FMUL.FTZ R51, R51, R158 ;  /* 0x0000009e33337220 */ /* 0x000fe20000410000 */
[----:B--2---:R-:W-:Y:S01]  /*4d90*/  FADD.FTZ R160, -R47, 1 ;  /* 0x3f8000002fa07421 */ /* 0x004fe20000010100 */
[----:B------:R-:W-:Y:S01]  /*4da0*/  FMUL.FTZ R24, R24, R131 ;  /* 0x0000008318187220 */ /* 0x000fe20000410000 */
[----:B------:R-:W-:Y:S01]  /*4db0*/  FMUL.FTZ R25, R25, R150 ;  /* 0x0000009619197220 */ /* 0x000fe20000410000 */
[----:B------:R-:W-:Y:S01]  /*4dc0*/  FMUL.FTZ R16, R16, R53 ;  /* 0x0000003510107220 */ /* 0x000fe20000410000 */
[----:B-1----:R-:W-:Y:S01]  /*4dd0*/  FADD.FTZ R162, R147, R162 ;  /* 0x000000a293a27221 */ /* 0x002fe20000010000 */
[----:B------:R-:W-:Y:S01]  /*4de0*/  FFMA.FTZ R160, R57, R160, 1 ;  /* 0x3f80000039a07423 */ /* 0x000fe200000100a0 */
[----:B------:R-:W-:Y:S01]  /*4df0*/  FMUL.FTZ R19, R19, R140 ;  /* 0x0000008c13137220 */ /* 0x000fe20000410000 */
[----:B------:R-:W-:Y:S01]  /*4e00*/  FMUL.FTZ R154, R17, R154 ;  /* 0x0000009a119a7220 */ /* 0x000fe20000410000 */
[----:B---3--:R-:W-:Y:S01]  /*4e10*/  FADD.FTZ R7, R149, R164 ;  /* 0x000000a495077221 */ /* 0x008fe20000010000 */
[----:B------:R-:W-:Y:S01]  /*4e20*/  @!P1 FMUL.FTZ R6, R162, 4.8828125727595761418e-05 ;  /* 0x384ccccda2069820 */ /* 0x000fe20000410000 */
[----:B------:R-:W-:Y:S01]  /*4e30*/  FMUL.FTZ R160, R47, R160 ;  /* 0x000000a02fa07220 */ /* 0x000fe20000410000 */
[----:B------:R-:W-:Y:S01]  /*4e40*/  FMUL.FTZ R136, R15, R136 ;  /* 0x000000880f887220 */ /* 0x000fe20000410000 */
[----:B------:R-:W-:Y:S01]  /*4e50*/  @!P1 FMUL.FTZ R7, R7, 4.8828125727595761418e-05 ;  /* 0x384ccccd07079820 */ /* 0x000fe20000410000 */
[----:B------:R-:W-:Y:S01]  /*4e60*/  FMUL.FTZ R14, R14, R141 ;  /* 0x0000008d0e0e7220 */ /* 0x000fe20000410000 */
[----:B------:R-:W-:Y:S01]  /*4e70*/  FMUL.FTZ R134, R13, R134 ;  /* 0x000000860d867220 */ /* 0x000fe20000410000 */
[----:B------:R-:W-:-:S02]  /*4e80*/  FMUL.FTZ R12, R12, R51 ;  /* 0x000000330c0c7220 */ /* 0x000fc40000410000 */
[----:B------:R0:W-:Y:S01]  /*4e90*/  @!P1 STS.64 [R23+UR5], R6 ;  /* 0x0000000617009988 */ /* 0x0001e20008000a05 */
[----:B------:R-:W-:Y:S01]  /*4ea0*/  BAR.SYNC.DEFER_BLOCKING 0x0 ;  /* 0x0000000000007b1d */ /* 0x000fe20000010000 */
[----:B0-----:R-:W-:Y:S02]  /*4eb0*/  SHF.L.U32 R7, R18, 0x10, RZ ;  /* 0x0000001012077819 */ /* 0x001fe400000006ff */
[----:B------:R-:W-:-:S03]  /*4ec0*/  SHF.L.U32 R6, R11, 0x10, RZ ;  /* 0x000000100b067819 */ /* 0x000fc600000006ff */
[----:B------:R-:W-:Y:S01]  /*4ed0*/  FMUL.FTZ R152, R7, R152 ;  /* 0x0000009807987220 */ /* 0x000fe20000410000 */
[----:B------:R-:W-:Y:S01]  /*4ee0*/  SHF.L.U32 R7, R10, 0x10, RZ ;  /* 0x000000100a077819 */ /* 0x000fe200000006ff */
[----:B------:R-:W-:-:S04]  /*4ef0*/  FMUL.FTZ R10, R6, R21 ;  /* 0x00000015060a7220 */ /* 0x000fc80000410000 */
[----:B------:R-:W-:Y:S01]  /*4f00*/  FMUL.FTZ R160, R7, R160 ;  /* 0x000000a007a07220 */ /* 0x000fe20000410000 */
[----:B------:R-:W0:Y:S02]  /*4f10*/  LDS.64 R8, [R8] ;  /* 0x0000000008087984 */ /* 0x000e240000000a00 */
[--C-:B0-----:R-:W-:Y:S01]  /*4f20*/  FFMA.FTZ R90, R69, R90, -R8.reuse ;  /* 0x0000005a455a7223 */ /* 0x101fe20000010808 */
[--C-:B------:R-:W-:Y:S01]  /*4f30*/  FFMA.FTZ R31, R75, R31, -R8.reuse ;  /* 0x0000001f4b1f7223 */ /* 0x100fe20000010808 */
[--C-:B------:R-:W-:Y:S01]  /*4f40*/  FFMA.FTZ R122, R3, R122, -R8.reuse ;  /* 0x0000007a037a7223 */ /* 0x100fe20000010808 */
[C-C-:B------:R-:W-:Y:S01]  /*4f50*/  FFMA.FTZ R6, R73.reuse, R27, -R8.reuse ;  /* 0x0000001b49067223 */ /* 0x140fe20000010808 */
[----:B------:R-:W-:Y:S01]  /*4f60*/  FFMA.FTZ R7, R73, R28, -R8 ;  /* 0x0000001c49077223 */ /* 0x000fe20000010808 */
[-C--:B------:R-:W-:Y:S01]  /*4f70*/  FFMA.FTZ R90, R123, -R9.reuse, R90 ;  /* 0x800000097b5a7223 */ /* 0x080fe2000001005a */
[----:B------:R-:W-:Y:S01]  /*4f80*/  FFMA.FTZ R128, -R9, R128, R31 ;  /* 0x0000008009807223 */ /* 0x000fe2000001011f */
[----:B------:R-:W-:Y:S01]  /*4f90*/  FFMA.FTZ R122, R5, -R9, R122 ;  /* 0x80000009057a7223 */ /* 0x000fe2000001007a */
[----:B------:R-:W-:Y:S01]  /*4fa0*/  FFMA.FTZ R6, -R9, R130, R6 ;  /* 0x0000008209067223 */ /* 0x000fe20000010106 */
[--C-:B------:R-:W-:Y:S01]  /*4fb0*/  FFMA.FTZ R118, R3, R118, -R8.reuse ;  /* 0x0000007603767223 */ /* 0x100fe20000010808 */
[----:B------:R-:W-:Y:S01]  /*4fc0*/  FFMA.FTZ R126, -R9, R126, R7 ;  /* 0x0000007e097e7223 */ /* 0x000fe20000010107 */
[C---:B------:R-:W-:Y:S01]  /*4fd0*/  FMUL.FTZ R90, R95.reuse, R90 ;  /* 0x0000005a5f5a7220 */ /* 0x040fe20000410000 */
[----:B------:R-:W-:Y:S01]  /*4fe0*/  FMUL.FTZ R7, R95, R128 ;  /* 0x000000805f077220 */ /* 0x000fe20000410000 */
[--C-:B------:R-:W-:Y:S01]  /*4ff0*/  FFMA.FTZ R11, R69, R116, -R8.reuse ;  /* 0x00000074450b7223 */ /* 0x100fe20000010808 */
[--C-:B------:R-:W-:Y:S01]  /*5000*/  FFMA.FTZ R29, R75, R29, -R8.reuse ;  /* 0x0000001d4b1d7223 */ /* 0x100fe20000010808 */
[C---:B------:R-:W-:Y:S01]  /*5010*/  FMUL.FTZ R122, R95.reuse, R122 ;  /* 0x0000007a5f7a7220 */ /* 0x040fe20000410000 */
[----:B------:R-:W-:Y:S01]  /*5020*/  FMUL.FTZ R5, R95, R6 ;  /* 0x000000065f057220 */ /* 0x000fe20000410000 */
[--C-:B------:R-:W-:Y:S01]  /*5030*/  FFMA.FTZ R112, R3, R112, -R8.reuse ;  /* 0x0000007003707223 */ /* 0x100fe20000010808 */
[--C-:B------:R-:W-:Y:S01]  /*5040*/  FFMA.FTZ R13, R73, R24, -R8.reuse ;  /* 0x00000018490d7223 */ /* 0x100fe20000010808 */
[----:B------:R-:W-:Y:S01]  /*5050*/  IADD3 R6, P1, R76, UR6, RZ ;  /* 0x000000064c067c10 */ /* 0x000fe2000ff3e0ff */
[--C-:B------:R-:W-:Y:S01]  /*5060*/  FFMA.FTZ R114, R69, R114, -R8.reuse ;  /* 0x0000007245727223 */ /* 0x100fe20000010808 */
[----:B------:R-:W-:Y:S01]  /*5070*/  FFMA.FTZ R25, R75, R25, -R8 ;  /* 0x000000194b197223 */ /* 0x000fe20000010808 */
[----:B------:R-:W-:Y:S01]  /*5080*/  FFMA.FTZ R118, R121, -R9, R118 ;  /* 0x8000000979767223 */ /* 0x000fe20000010076 */
        /* <DEDUP_REMOVED lines=20> */
[-C--:B------:R-:W-:Y:S01]  /*51d0*/  FFMA.FTZ R120, R120, -R9.reuse, R11 ;  /* 0x8000000978787223 */ /* 0x080fe2000001000b */
[----:B------:R-:W-:Y:S01]  /*51e0*/  FFMA.FTZ R56, -R9, R56, R29 ;  /* 0x0000003809387223 */ /* 0x000fe2000001011d */
[----:B------:R-:W-:Y:S01]  /*51f0*/  F2FP.BF16.F32.PACK_AB R90, R7, R90 ;  /* 0x0000005a075a723e */ /* 0x000fe200000010ff */
[-C--:B------:R-:W-:Y:S01]  /*5200*/  FFMA.FTZ R112, R119, -R9.reuse, R112 ;  /* 0x8000000977707223 */ /* 0x080fe20000010070 */
[----:B------:R-:W-:Y:S01]  /*5210*/  FFMA.FTZ R54, -R9, R54, R13 ;  /* 0x0000003609367223 */ /* 0x000fe2000001010d */
[----:B------:R-:W-:Y:S01]  /*5220*/  F2FP.BF16.F32.PACK_AB R122, R5, R122 ;  /* 0x0000007a057a723e */ /* 0x000fe200000010ff */
[-C--:B------:R-:W-:Y:S01]  /*5230*/  FFMA.FTZ R114, R117, -R9.reuse, R114 ;  /* 0x8000000975727223 */ /* 0x080fe20000010072 */
[----:B------:R-:W-:Y:S01]  /*5240*/  IADD3.X R7, R85, UR7, RZ, P1, !PT ;  /* 0x0000000755077c10 */ /* 0x000fe20008ffe4ff */
[----:B------:R-:W-:Y:S01]  /*5250*/  FFMA.FTZ R52, -R9, R52, R25 ;  /* 0x0000003409347223 */ /* 0x000fe20000010119 */
[C---:B------:R-:W-:Y:S01]  /*5260*/  FMUL.FTZ R118, R95.reuse, R118 ;  /* 0x000000765f767220 */ /* 0x040fe20000410000 */
[----:B------:R-:W-:Y:S01]  /*5270*/  FMUL.FTZ R5, R95, R126 ;  /* 0x0000007e5f057220 */ /* 0x000fe20000410000 */
[----:B------:R-:W-:Y:S01]  /*5280*/  IADD3 R84, P1, R84, UR6, RZ ;  /* 0x0000000654547c10 */ /* 0x000fe2000ff3e0ff */
[-C--:B------:R-:W-:Y:S01]  /*5290*/  FFMA.FTZ R108, R115, -R9.reuse, R108 ;  /* 0x80000009736c7223 */ /* 0x080fe2000001006c */
[----:B------:R-:W-:Y:S01]  /*52a0*/  FFMA.FTZ R50, -R9, R50, R15 ;  /* 0x0000003209327223 */ /* 0x000fe2000001010f */
        /* <DEDUP_REMOVED lines=16> */
[----:B------:R-:W-:Y:S01]  /*53b0*/  FFMA.FTZ R94, R97, -R9, R94 ;  /* 0x80000009615e7223 */ /* 0x000fe2000001005e */
[----:B------:R-:W-:Y:S01]  /*53c0*/  FFMA.FTZ R160, -R9, R4, R160 ;  /* 0x0000000409a07223 */ /* 0x000fe200000101a0 */
[C---:B------:R-:W-:Y:S01]  /*53d0*/  FMUL.FTZ R120, R95.reuse, R120 ;  /* 0x000000785f787220 */ /* 0x040fe20000410000 */
[C---:B------:R-:W-:Y:S01]  /*53e0*/  FMUL.FTZ R9, R95.reuse, R56 ;  /* 0x000000385f097220 */ /* 0x040fe20000410000 */
[C---:B------:R-:W-:Y:S01]  /*53f0*/  FMUL.FTZ R112, R95.reuse, R112 ;  /* 0x000000705f707220 */ /* 0x040fe20000410000 */
[C---:B------:R-:W-:Y:S01]  /*5400*/  FMUL.FTZ R11, R95.reuse, R54 ;  /* 0x000000365f0b7220 */ /* 0x040fe20000410000 */
[C---:B------:R-:W-:Y:S01]  /*5410*/  FMUL.FTZ R114, R95.reuse, R114 ;  /* 0x000000725f727220 */ /* 0x040fe20000410000 */
[----:B------:R-:W-:Y:S01]  /*5420*/  FMUL.FTZ R13, R95, R52 ;  /* 0x000000345f0d7220 */ /* 0x000fe20000410000 */
[----:B------:R-:W-:Y:S01]  /*5430*/  IADD3.X R85, R83, UR7, RZ, P1, !PT ;  /* 0x0000000753557c10 */ /* 0x000fe20008ffe4ff */
[C---:B------:R-:W-:Y:S01]  /*5440*/  FMUL.FTZ R108, R95.reuse, R108 ;  /* 0x0000006c5f6c7220 */ /* 0x040fe20000410000 */
[----:B------:R-:W-:Y:S01]  /*5450*/  PRMT R4, R122, 0x7632, R4 ;  /* 0x000076327a047816 */ /* 0x000fe20000000004 */
[----:B------:R-:W-:Y:S01]  /*5460*/  FMUL.FTZ R15, R95, R50 ;  /* 0x000000325f0f7220 */ /* 0x000fe20000410000 */
[----:B------:R-:W-:Y:S01]  /*5470*/  F2FP.BF16.F32.PACK_AB R118, R5, R118 ;  /* 0x000000760576723e */ /* 0x000fe200000010ff */
[C---:B------:R-:W-:Y:S01]  /*5480*/  FMUL.FTZ R104, R95.reuse, R104 ;  /* 0x000000685f687220 */ /* 0x040fe20000410000 */
[----:B------:R-:W-:Y:S01]  /*5490*/  IADD3 R82, P1, R82, UR6, RZ ;  /* 0x0000000652527c10 */ /* 0x000fe2000ff3e0ff */
[C---:B------:R-:W-:Y:S01]  /*54a0*/  FMUL.FTZ R17, R95.reuse, R48 ;  /* 0x000000305f117220 */ /* 0x040fe20000410000 */
[----:B------:R-:W-:Y:S01]  /*54b0*/  PRMT R5, R90, 0x7632, R5 ;  /* 0x000076325a057816 */ /* 0x000fe20000000005 */
[----:B------:R-:W-:Y:S01]  /*54c0*/  FMUL.FTZ R102, R95, R102 ;  /* 0x000000665f667220 */ /* 0x000fe20000410000 */
[----:B------:R-:W-:Y:S01]  /*54d0*/  F2FP.BF16.F32.PACK_AB R120, R9, R120 ;  /* 0x000000780978723e */ /* 0x000fe200000010ff */
[----:B------:R-:W-:Y:S01]  /*54e0*/  FMUL.FTZ R19, R95, R46 ;  /* 0x0000002e5f137220 */ /* 0x000fe20000410000 */
[----:B------:R-:W-:Y:S01]  /*54f0*/  F2FP.BF16.F32.PACK_AB R112, R11, R112 ;  /* 0x000000700b70723e */ /* 0x000fe200000010ff */
[----:B------:R0:W-:Y:S01]  /*5500*/  STG.E.U16 desc[UR8][R6.64+0x2], R4 ;  /* 0x0000020406007986 */ /* 0x0001e2000c101508 */
[----:B------:R-:W-:Y:S01]  /*5510*/  F2FP.BF16.F32.PACK_AB R114, R13, R114 ;  /* 0x000000720d72723e */ /* 0x000fe200000010ff */
[----:B------:R-:W-:Y:S01]  /*5520*/  FMUL.FTZ R110, R95, R110 ;  /* 0x0000006e5f6e7220 */ /* 0x000fe20000410000 */
[----:B------:R-:W-:Y:S01]  /*5530*/  IADD3.X R83, R81, UR7, RZ, P1, !PT ;  /* 0x0000000751537c10 */ /* 0x000fe20008ffe4ff */
[----:B------:R-:W-:Y:S01]  /*5540*/  STG.E.U16 desc[UR8][R6.64], R122 ;  /* 0x0000007a06007986 */ /* 0x000fe2000c101508 */
[----:B------:R-:W-:Y:S01]  /*5550*/  IADD3 R80, P1, R80, UR6, RZ ;  /* 0x0000000650507c10 */ /* 0x000fe2000ff3e0ff */
[----:B------:R-:W-:Y:S01]  /*5560*/  FMUL.FTZ R21, R95, R34 ;  /* 0x000000225f157220 */ /* 0x000fe20000410000 */
[----:B------:R-:W-:Y:S01]  /*5570*/  PRMT R8, R118, 0x7632, R8 ;  /* 0x0000763276087816 */ /* 0x000fe20000000008 */
        /* <DEDUP_REMOVED lines=8> */
[C---:B------:R-:W-:Y:S01]  /*5600*/  FMUL.FTZ R100, R95.reuse, R100 ;  /* 0x000000645f647220 */ /* 0x040fe20000410000 */
[----:B------:R-:W-:Y:S01]  /*5610*/  IADD3 R78, P1, R78, UR6, RZ ;  /* 0x000000064e4e7c10 */ /* 0x000fe2000ff3e0ff */
[----:B------:R-:W-:Y:S01]  /*5620*/  FMUL.FTZ R25, R95, R26 ;  /* 0x0000001a5f197220 */ /* 0x000fe20000410000 */
[----:B------:R-:W-:Y:S01]  /*5630*/  F2FP.BF16.F32.PACK_AB R102, R19, R102 ;  /* 0x000000661366723e */ /* 0x000fe200000010ff */
[----:B------:R-:W-:Y:S01]  /*5640*/  STG.E.U16 desc[UR8][R84.64], R118 ;  /* 0x0000007654007986 */ /* 0x000fe2000c101508 */
[----:B------:R-:W-:Y:S01]  /*5650*/  IADD3.X R79, R77, UR7, RZ, P1, !PT ;  /* 0x000000074d4f7c10 */ /* 0x000fe20008ffe4ff */
[----:B------:R-:W-:Y:S01]  /*5660*/  FMUL.FTZ R92, R95, R92 ;  /* 0x0000005c5f5c7220 */ /* 0x000fe20000410000 */
[----:B------:R-:W-:Y:S01]  /*5670*/  F2FP.BF16.F32.PACK_AB R110, R21, R110 ;  /* 0x0000006e156e723e */ /* 0x000fe200000010ff */
[----:B------:R0:W-:Y:S01]  /*5680*/  STG.E.U16 desc[UR8][R84.64+0x2], R8 ;  /* 0x0000020854007986 */ /* 0x0001e2000c101508 */
[----:B-1----:R-:W-:Y:S01]  /*5690*/  PRMT R7, R112, 0x7632, R7 ;  /* 0x0000763270077816 */ /* 0x002fe20000000007 */
[C---:B------:R-:W-:Y:S01]  /*56a0*/  FMUL.FTZ R27, R95.reuse, R22 ;  /* 0x000000165f1b7220 */ /* 0x040fe20000410000 */
[----:B------:R-:W-:Y:S01]  /*56b0*/  PRMT R5, R114, 0x7632, R5 ;  /* 0x0000763272057816 */ /* 0x000fe20000000005 */
[----:B------:R-:W-:Y:S01]  /*56c0*/  STG.E.U16 desc[UR8][R84.64+0x4], R120 ;  /* 0x0000047854007986 */ /* 0x000fe2000c101508 */
[----:B------:R-:W-:Y:S01]  /*56d0*/  PRMT R6, R108, 0x7632, R6 ;  /* 0x000076326c067816 */ /* 0x000fe20000000006 */
[----:B------:R-:W-:Y:S01]  /*56e0*/  FMUL.FTZ R98, R95, R98 ;  /* 0x000000625f627220 */ /* 0x000fe20000410000 */
[----:B------:R-:W-:Y:S01]  /*56f0*/  F2FP.BF16.F32.PACK_AB R106, R23, R106 ;  /* 0x0000006a176a723e */ /* 0x000fe200000010ff */
[----:B------:R1:W-:Y:S01]  /*5700*/  STG.E.U16 desc[UR8][R84.64+0x6], R4 ;  /* 0x0000060454007986 */ /* 0x0003e2000c101508 */
[----:B------:R-:W-:Y:S01]  /*5710*/  F2FP.BF16.F32.PACK_AB R100, R25, R100 ;  /* 0x000000641964723e */ /* 0x000fe200000010ff */
[C---:B------:R-:W-:Y:S01]  /*5720*/  FMUL.FTZ R29, R95.reuse, R20 ;  /* 0x000000145f1d7220 */ /* 0x040fe20000410000 */
[C---:B------:R-:W-:Y:S01]  /*5730*/  FMUL.FTZ R96, R95.reuse, R96 ;  /* 0x000000605f607220 */ /* 0x040fe20000410000 */
[----:B------:R2:W-:Y:S01]  /*5740*/  STG.E.U16 desc[UR8][R82.64+0x2], R7 ;  /* 0x0000020752007986 */ /* 0x0005e2000c101508 */
[----:B0-----:R-:W-:Y:S01]  /*5750*/  PRMT R8, R110, 0x7632, R8 ;  /* 0x000076326e087816 */ /* 0x001fe20000000008 */
[C---:B------:R-:W-:Y:S01]  /*5760*/  FMUL.FTZ R31, R95.reuse, R132 ;  /* 0x000000845f1f7220 */ /* 0x040fe20000410000 */
[----:B------:R-:W-:Y:S01]  /*5770*/  PRMT R9, R100, 0x7632, R9 ;  /* 0x0000763264097816 */ /* 0x000fe20000000009 */
[----:B------:R0:W-:Y:S01]  /*5780*/  STG.E.U16 desc[UR8][R82.64+0x6], R5 ;  /* 0x0000060552007986 */ /* 0x0001e2000c101508 */
[----:B------:R-:W-:Y:S01]  /*5790*/  FMUL.FTZ R94, R95, R94 ;  /* 0x0000005e5f5e7220 */ /* 0x000fe20000410000 */
[----:B------:R-:W-:Y:S01]  /*57a0*/  F2FP.BF16.F32.PACK_AB R92, R27, R92 ;  /* 0x0000005c1b5c723e */ /* 0x000fe200000010ff */
[----:B------:R-:W-:Y:S01]  /*57b0*/  FMUL.FTZ R95, R95, R160 ;  /* 0x000000a05f5f7220 */ /* 0x000fe20000410000 */
[----:B-1----:R-:W-:Y:S01]  /*57c0*/  IADD3 R4, P1, R93, UR6, RZ ;  /* 0x000000065d047c10 */ /* 0x002fe2000ff3e0ff */
[----:B------:R-:W-:Y:S01]  /*57d0*/  STG.E.U16 desc[UR8][R82.64], R112 ;  /* 0x0000007052007986 */ /* 0x000fe2000c101508 */
[----:B------:R-:W-:-:S02]  /*57e0*/  F2FP.BF16.F32.PACK_AB R98, R29, R98 ;  /* 0x000000621d62723e */ /* 0x000fc400000010ff */
[----:B--2---:R-:W-:Y:S01]  /*57f0*/  PRMT R7, R104, 0x7632, R7 ;  /* 0x0000763268077816 */ /* 0x004fe20000000007 */
[----:B------:R-:W-:Y:S01]  /*5800*/  STG.E.U16 desc[UR8][R82.64+0x4], R114 ;  /* 0x0000047252007986 */ /* 0x000fe2000c101508 */
[----:B------:R-:W-:Y:S02]  /*5810*/  PRMT R10, R98, 0x7632, R10 ;  /* 0x00007632620a7816 */ /* 0x000fe4000000000a */
[----:B0-----:R-:W-:Y:S01]  /*5820*/  PRMT R5, R102, 0x7632, R5 ;  /* 0x0000763266057816 */ /* 0x001fe20000000005 */
[----:B------:R-:W-:Y:S01]  /*5830*/  STG.E.U16 desc[UR8][R80.64], R108 ;  /* 0x0000006c50007986 */ /* 0x000fe2000c101508 */
[----:B------:R-:W-:Y:S02]  /*5840*/  F2FP.BF16.F32.PACK_AB R96, R31, R96 ;  /* 0x000000601f60723e */ /* 0x000fe400000010ff */
[----:B------:R-:W-:Y:S01]  /*5850*/  F2FP.BF16.F32.PACK_AB R94, R95, R94 ;  /* 0x0000005e5f5e723e */ /* 0x000fe200000010ff */
[----:B------:R-:W-:Y:S04]  /*5860*/  STG.E.U16 desc[UR8][R80.64+0x2], R6 ;  /* 0x0000020650007986 */ /* 0x000fe8000c101508 */
[----:B------:R-:W-:Y:S04]  /*5870*/  STG.E.U16 desc[UR8][R80.64+0x4], R104 ;  /* 0x0000046850007986 */ /* 0x000fe8000c101508 */
[----:B------:R0:W-:Y:S04]  /*5880*/  STG.E.U16 desc[UR8][R80.64+0x6], R7 ;  /* 0x0000060750007986 */ /* 0x0001e8000c101508 */
[----:B------:R1:W-:Y:S04]  /*5890*/  STG.E.U16 desc[UR8][R78.64+0x2], R5 ;  /* 0x000002054e007986 */ /* 0x0003e8000c101508 */
[----:B------:R-:W-:Y:S01]  /*58a0*/  STG.E.U16 desc[UR8][R78.64], R102 ;  /* 0x000000664e007986 */ /* 0x000fe2000c101508 */
[----:B0-----:R-:W-:-:S03]  /*58b0*/  PRMT R7, R106, 0x7632, R7 ;  /* 0x000076326a077816 */ /* 0x001fc60000000007 */
[----:B------:R-:W-:Y:S01]  /*58c0*/  STG.E.U16 desc[UR8][R78.64+0x4], R110 ;  /* 0x0000046e4e007986 */ /* 0x000fe2000c101508 */
[----:B-1----:R-:W-:-:S03]  /*58d0*/  IADD3.X R5, R87, UR7, RZ, P1, !PT ;  /* 0x0000000757057c10 */ /* 0x002fc60008ffe4ff */
[----:B------:R-:W-:Y:S01]  /*58e0*/  STG.E.U16 desc[UR8][R78.64+0x6], R8 ;  /* 0x000006084e007986 */ /* 0x000fe2000c101508 */
[----:B------:R-:W-:-:S03]  /*58f0*/  IADD3 R6, P1, R91, UR6, RZ ;  /* 0x000000065b067c10 */ /* 0x000fc6000ff3e0ff */
[----:B------:R-:W-:Y:S04]  /*5900*/  STG.E.U16 desc[UR8][R4.64], R106 ;  /* 0x0000006a04007986 */ /* 0x000fe8000c101508 */
[----:B------:R0:W-:Y:S04]  /*5910*/  STG.E.U16 desc[UR8][R4.64+0x2], R7 ;  /* 0x0000020704007986 */ /* 0x0001e8000c101508 */
[----:B------:R-:W-:Y:S04]  /*5920*/  STG.E.U16 desc[UR8][R4.64+0x4], R100 ;  /* 0x0000046404007986 */ /* 0x000fe8000c101508 */
[----:B------:R1:W-:Y:S01]  /*5930*/  STG.E.U16 desc[UR8][R4.64+0x6], R9 ;  /* 0x0000060904007986 */ /* 0x0003e2000c101508 */
[----:B0-----:R-:W-:-:S02]  /*5940*/  IADD3.X R7, R86, UR7, RZ, P1, !PT ;  /* 0x0000000756077c10 */ /* 0x001fc40008ffe4ff */
[----:B------:R-:W-:-:S03]  /*5950*/  IADD3 R8, P1, R89, UR6, RZ ;  /* 0x0000000659087c10 */ /* 0x000fc6000ff3e0ff */
[----:B------:R-:W-:Y:S01]  /*5960*/  STG.E.U16 desc[UR8][R6.64], R92 ;  /* 0x0000005c06007986 */ /* 0x000fe2000c101508 */
[----:B-1----:R-:W-:-:S03]  /*5970*/  PRMT R5, R92, 0x7632, R5 ;  /* 0x000076325c057816 */ /* 0x002fc60000000005 */
[----:B------:R-:W-:Y:S01]  /*5980*/  STG.E.U16 desc[UR8][R6.64+0x4], R98 ;  /* 0x0000046206007986 */ /* 0x000fe2000c101508 */
[----:B------:R-:W-:Y:S02]  /*5990*/  IADD3.X R9, R88, UR7, RZ, P1, !PT ;  /* 0x0000000758097c10 */ /* 0x000fe40008ffe4ff */
[----:B------:R-:W-:Y:S01]  /*59a0*/  PRMT R4, R96, 0x7632, R4 ;  /* 0x0000763260047816 */ /* 0x000fe20000000004 */
[----:B------:R-:W-:Y:S04]  /*59b0*/  STG.E.U16 desc[UR8][R6.64+0x2], R5 ;  /* 0x0000020506007986 */ /* 0x000fe8000c101508 */
[----:B------:R0:W-:Y:S04]  /*59c0*/  STG.E.U16 desc[UR8][R6.64+0x6], R10 ;  /* 0x0000060a06007986 */ /* 0x0001e8000c101508 */
[----:B------:R1:W-:Y:S04]  /*59d0*/  STG.E.U16 desc[UR8][R8.64], R96 ;  /* 0x0000006008007986 */ /* 0x0003e8000c101508 */
[----:B------:R1:W-:Y:S01]  /*59e0*/  STG.E.U16 desc[UR8][R8.64+0x2], R4 ;  /* 0x0000020408007986 */ /* 0x0003e2000c101508 */
[----:B0-----:R-:W-:-:S03]  /*59f0*/  PRMT R7, R94, 0x7632, R7 ;  /* 0x000076325e077816 */ /* 0x001fc60000000007 */
[----:B------:R1:W-:Y:S04]  /*5a00*/  STG.E.U16 desc[UR8][R8.64+0x4], R94 ;  /* 0x0000045e08007986 */ /* 0x0003e8000c101508 */
[----:B------:R1:W-:Y:S01]  /*5a10*/  STG.E.U16 desc[UR8][R8.64+0x6], R7 ;  /* 0x0000060708007986 */ /* 0x0003e2000c101508 */
[----:B------:R-:W-:Y:S05]  /*5a20*/  @!P0 BRA `(.L_x_1423) ;  /* 0xffffffac00088947 */ /* 0x000fea000383ffff */
.L_x_1411:
[----:B------:R-:W-:-:S04]  /*5a30*/  LEA R0, R59, R0, 0x5 ;  /* 0x000000003b007211 */ /* 0x000fc800078e28ff */
[----:B------:R-:W-:-:S04]  /*5a40*/  SHF.L.U32 R22, R0, 0x5, RZ ;  /* 0x0000000500167819 */ /* 0x000fc800000006ff */
[----:B------:R-:W-:-:S13]  /*5a50*/  ISETP.GT.AND P0, PT, R22, 0x13f, PT ;  /* 0x0000013f1600780c */ /* 0x000fda0003f04270 */
[----:B------:R-:W-:Y:S05]  /*5a60*/  @P0 EXIT ;  /* 0x000000000000094d */ /* 0x000fea0003800000 */
[----:B------:R-:W2:Y:S01]  /*5a70*/  S2R R6, SR_TID.X ;  /* 0x0000000000067919 */ /* 0x000ea20000002100 */
        /* <DEDUP_REMOVED lines=8> */
[C---:B-1----:R-:W-:Y:S02]  /*5b00*/  SHF.L.U32 R4, R3.reuse, 0x5, RZ ;  /* 0x0000000503047819 */ /* 0x042fe400000006ff */
[----:B------:R-:W-:Y:S02]  /*5b10*/  SHF.L.U64.HI R3, R3, 0x5, R0 ;  /* 0x0000000503037819 */ /* 0x000fe40000010200 */
[----:B------:R-:W-:Y:S01]  /*5b20*/  MOV R0, 0xffffffff ;  /* 0xffffffff00007802 */ /* 0x000fe20000000f00 */
[----:B0-----:R-:W-:-:S03]  /*5b30*/  ULEA UR6, UR5, UR4, 0x18 ;  /* 0x0000000405067291 */ /* 0x001fc6000f8ec03f */
[----:B------:R-:W-:Y:S02]  /*5b40*/  ULDC.64 UR4, c[0x0][0x260] ;  /* 0x0000980000047ab9 */ /* 0x000fe40000000a00 */
[----:B------:R-:W-:Y:S01]  /*5b50*/  UIADD3 UR4, UP0, UR4, 0xe400, URZ ;  /* 0x0000e40004047890 */ /* 0x000fe2000ff1e03f */
[--C-:B--2---:R-:W-:Y:S02]  /*5b60*/  SHF.R.U32.HI R5, RZ, 0x5, R6.reuse ;  /* 0x00000005ff057819 */ /* 0x104fe40000011606 */
[----:B------:R-:W-:Y:S01]  /*5b70*/  SHF.R.U32.HI R2, RZ, 0x4, R6 ;  /* 0x00000004ff027819 */ /* 0x000fe20000011606 */
[----:B------:R-:W-:Y:S01]  /*5b80*/  UIADD3.X UR5, URZ, UR5, URZ, UP0, !UPT ;  /* 0x000000053f057290 */ /* 0x000fe200087fe43f */
[----:B------:R-:W-:Y:S02]  /*5b90*/  IADD3 R4, P0, P1, -R4, -0x21, -R5 ;  /* 0xffffffdf04047810 */ /* 0x000fe4000791e905 */
[----:B------:R-:W-:Y:S02]  /*5ba0*/  SHF.L.U32 R7, R5, 0x1, RZ ;  /* 0x0000000105077819 */ /* 0x000fe400000006ff */
[----:B------:R-:W-:-:S02]  /*5bb0*/  IADD3.X R3, ~R3, -0x1, R0, P0, P1 ;  /* 0xffffffff03037810 */ /* 0x000fc400007e2500 */
[----:B------:R-:W-:Y:S02]  /*5bc0*/  IADD3 R0, R2, 0x14, RZ ;  /* 0x0000001402007810 */ /* 0x000fe40007ffe0ff */
[----:B------:R-:W-:Y:S01]  /*5bd0*/  LEA R12, R5, UR6, 0x7 ;  /* 0x00000006050c7c11 */ /* 0x000fe2000f8e38ff */
[----:B------:R-:W-:Y:S01]  /*5be0*/  IMAD.WIDE.U32 R8, R3, -0x33333333, RZ ;  /* 0xcccccccd03087825 */ /* 0x000fe200078e00ff */
[----:B------:R-:W-:Y:S02]  /*5bf0*/  LOP3.LUT R7, R7, 0x1f, R6, 0x78, !PT ;  /* 0x0000001f07077812 */ /* 0x000fe400078e7806 */
[----:B------:R-:W-:Y:S02]  /*5c00*/  LOP3.LUT R14, RZ, R2, RZ, 0x33, !PT ;  /* 0x00000002ff0e7212 */ /* 0x000fe400078e33ff */
[----:B------:R-:W-:Y:S01]  /*5c10*/  VIMNMX.U32 R13, R0, 0x20, !PT ;  /* 0x00000020000d7848 */ /* 0x000fe20007fe0000 */
[----:B------:R-:W-:Y:S01]  /*5c20*/  IMAD.WIDE.U32 R10, P0, R4, -0x33333334, R8 ;  /* 0xcccccccc040a7825 */ /* 0x000fe20007800008 */
[----:B------:R-:W-:-:S02]  /*5c30*/  LEA R7, R7, R12, 0x2 ;  /* 0x0000000c07077211 */ /* 0x000fc400078e10ff */
[----:B------:R-:W-:Y:S01]  /*5c40*/  SHF.L.U32 R12, R6, 0x7, RZ ;  /* 0x00000007060c7819 */ /* 0x000fe200000006ff */
[----:B------:R-:W-:Y:S01]  /*5c50*/  IMAD.WIDE.U32 R8, R4, -0x33333333, RZ ;  /* 0xcccccccd04087825 */ /* 0x000fe200078e00ff */
[----:B------:R-:W-:Y:S02]  /*5c60*/  IADD3.X R17, RZ, RZ, RZ, P0, !PT ;  /* 0x000000ffff117210 */ /* 0x000fe400007fe4ff */
[----:B------:R-:W-:Y:S02]  /*5c70*/  MOV R16, R11 ;  /* 0x0000000b00107202 */ /* 0x000fe40000000f00 */
[----:B------:R-:W-:Y:S02]  /*5c80*/  IADD3 RZ, P1, R9, R10, RZ ;  /* 0x0000000a09ff7210 */ /* 0x000fe40007f3e0ff */
[----:B------:R-:W-:Y:S02]  /*5c90*/  IADD3 R8, R13, R14, RZ ;  /* 0x0000000e0d087210 */ /* 0x000fe40007ffe0ff */
[----:B------:R-:W-:Y:S01]  /*5ca0*/  SHF.L.U32 R13, R6, 0x1, RZ ;  /* 0x00000001060d7819 */ /* 0x000fe200000006ff */
[----:B------:R-:W-:Y:S01]  /*5cb0*/  IMAD.WIDE.U32.X R16, R3, -0x33333334, R16, P1 ;  /* 0xcccccccc03107825 */ /* 0x000fe200008e0410 */
[----:B------:R-:W-:-:S02]  /*5cc0*/  ISETP.LT.U32.AND P0, PT, R40, 0x4, PT ;  /* 0x000000042800780c */ /* 0x000fc40003f01070 */
[----:B------:R-:W-:Y:S01]  /*5cd0*/  LOP3.LUT R12, R12, 0x780, RZ, 0xc0, !PT ;  /* 0x000007800c0c7812 */ /* 0x000fe200078ec0ff */
[----:B------:R-:W-:Y:S01]  /*5ce0*/  IMAD.WIDE.U32 R14, R8, -0x33333333, RZ ;  /* 0xcccccccd080e7825 */ /* 0x000fe200078e00ff */
[----:B------:R-:W-:Y:S02]  /*5cf0*/  LOP3.LUT R11, R13, 0x1e, RZ, 0xc0, !PT ;  /* 0x0000001e0d0b7812 */ /* 0x000fe400078ec0ff */
[----:B------:R-:W-:Y:S02]  /*5d00*/  IADD3 R9, R2, 0x28, RZ ;  /* 0x0000002802097810 */ /* 0x000fe40007ffe0ff */
[----:B------:R-:W-:Y:S02]  /*5d10*/  ISETP.LT.AND.EX P0, PT, R41, RZ, PT, P0 ;  /* 0x000000ff2900720c */ /* 0x000fe40003f01300 */
[----:B------:R-:W-:Y:S02]  /*5d20*/  SHF.R.U64 R23, R16, 0x3, R17 ;  /* 0x0000000310177819 */ /* 0x000fe40000001211 */
[----:B------:R-:W-:-:S02]  /*5d30*/  IADD3 R13, R12, UR6, RZ ;  /* 0x000000060c0d7c10 */ /* 0x000fc4000fffe0ff */
[-C--:B------:R-:W-:Y:S02]  /*5d40*/  LOP3.LUT R10, R2, R11.reuse, RZ, 0x3c, !PT ;  /* 0x0000000b020a7212 */ /* 0x080fe400078e3cff */
[-C--:B------:R-:W-:Y:S02]  /*5d50*/  LOP3.LUT R12, R0, R11.reuse, RZ, 0x3c, !PT ;  /* 0x0000000b000c7212 */ /* 0x080fe400078e3cff */
[----:B------:R-:W-:Y:S02]  /*5d60*/  LOP3.LUT R18, R9, R11, RZ, 0x3c, !PT ;  /* 0x0000000b09127212 */ /* 0x000fe400078e3cff */
[----:B------:R-:W-:Y:S02]  /*5d70*/  SEL R16, R40, 0x4, P0 ;  /* 0x0000000428107807 */ /* 0x000fe40000000000 */
[----:B------:R-:W-:Y:S02]  /*5d80*/  SEL R17, R41, RZ, P0 ;  /* 0x000000ff29117207 */ /* 0x000fe40000000000 */
[----:B------:R-:W-:-:S02]  /*5d90*/  LEA.HI R24, R15, 0x1, RZ, 0x1c ;  /* 0x000000010f187811 */ /* 0x000fc400078fe0ff */
[C---:B------:R-:W-:Y:S02]  /*5da0*/  IADD3 R20, P0, R5.reuse, 0xa, RZ ;  /* 0x0000000a05147810 */ /* 0x040fe40007f1e0ff */
[C---:B------:R-:W-:Y:S02]  /*5db0*/  IADD3 R19, P1, R5.reuse, 0x14, RZ ;  /* 0x0000001405137810 */ /* 0x040fe40007f3e0ff */
[----:B------:R-:W-:Y:S02]  /*5dc0*/  IADD3 R39, P2, R5, 0x1e, RZ ;  /* 0x0000001e05277810 */ /* 0x000fe40007f5e0ff */
[----:B------:R-:W-:Y:S02]  /*5dd0*/  IADD3 R23, R23, 0x1, RZ ;  /* 0x0000000117177810 */ /* 0x000fe40007ffe0ff */
[-C--:B------:R-:W-:Y:S02]  /*5de0*/  LEA R10, R10, R13.reuse, 0x2 ;  /* 0x0000000d0a0a7211 */ /* 0x080fe400078e10ff */
[----:B------:R-:W-:-:S02]  /*5df0*/  LEA R12, R12, R13, 0x2 ;  /* 0x0000000d0c0c7211 */ /* 0x000fc400078e10ff */
[----:B------:R-:W-:Y:S02]  /*5e00*/  LEA R13, R18, R13, 0x2 ;  /* 0x0000000d120d7211 */ /* 0x000fe400078e10ff */
[----:B------:R-:W-:Y:S02]  /*5e10*/  SHF.L.U64.HI R17, R16, 0x5, R17 ;  /* 0x0000000510117819 */ /* 0x000fe40000010211 */
[C---:B------:R-:W-:Y:S02]  /*5e20*/  LOP3.LUT R21, R6.reuse, 0x1f, RZ, 0xc0, !PT ;  /* 0x0000001f06157812 */ /* 0x040fe400078ec0ff */
[----:B------:R-:W-:Y:S02]  /*5e30*/  LOP3.LUT R40, R6, 0xf, RZ, 0xc0, !PT ;  /* 0x0000000f06287812 */ /* 0x000fe400078ec0ff */
[----:B------:R-:W-:Y:S02]  /*5e40*/  IADD3 R18, R2, 0x3c, RZ ;  /* 0x0000003c02127810 */ /* 0x000fe40007ffe0ff */
[----:B------:R-:W-:-:S02]  /*5e50*/  SHF.L.U32 R16, R16, 0x5, RZ ;  /* 0x0000000510107819 */ /* 0x000fc400000006ff */
[----:B------:R-:W-:Y:S02]  /*5e60*/  IADD3.X R15, RZ, RZ, RZ, P0, !PT ;  /* 0x000000ffff0f7210 */ /* 0x000fe400007fe4ff */
[----:B------:R-:W-:Y:S02]  /*5e70*/  IADD3.X R14, RZ, RZ, RZ, P1, !PT ;  /* 0x000000ffff0e7210 */ /* 0x000fe40000ffe4ff */
[----:B------:R-:W-:Y:S02]  /*5e80*/  IADD3.X R38, RZ, RZ, RZ, P2, !PT ;  /* 0x000000ffff267210 */ /* 0x000fe400017fe4ff */
[----:B------:R-:W-:Y:S02]  /*5e90*/  LOP3.LUT R24, R24, 0x3, RZ, 0xc0, !PT ;  /* 0x0000000318187812 */ /* 0x000fe400078ec0ff */
[----:B------:R-:W-:-:S07]  /*5ea0*/  LOP3.LUT R23, R23, 0x3, RZ, 0xc0, !PT ;  /* 0x0000000317177812 */ /* 0x000fce00078ec0ff */
.L_x_1440:
[----:B------:R-:W-:Y:S01]  /*5eb0*/  ISETP.GT.U32.AND P0, PT, R16, R5, PT ;  /* 0x000000051000720c */ /* 0x000fe20003f04070 */
[----:B------:R-:W-:Y:S01]  /*5ec0*/  BSSY B0, `(.L_x_1424) ;  /* 0x00000a7000007945 */ /* 0x000fe20003800000 */
[----:B0---4-:R-:W-:Y:S01]  /*5ed0*/  HFMA2.MMA R25, -RZ, RZ, 0, 0 ;  /* 0x00000000ff197435 */ /* 0x011fe200000001ff */
[----:B-123--:R-:W-:Y:S02]  /*5ee0*/  MOV R30, RZ ;  /* 0x000000ff001e7202 */ /* 0x00efe40000000f00 */
[----:B------:R-:W-:-:S13]  /*5ef0*/  ISETP.GT.AND.EX P0, PT, R17, RZ, PT, P0 ;  /* 0x000000ff1100720c */ /* 0x000fda0003f04300 */
        /* <DEDUP_REMOVED lines=37> */
.L_x_1427:
[----:B------:R-:W-:Y:S05]  /*6150*/  BSYNC B1 ;  /* 0x0000000000017941 */ /* 0x000fea0003800000 */
.L_x_1426:
[----:B------:R-:W-:Y:S05]  /*6160*/  @!P0 BRA `(.L_x_1425) ;  /* 0x0000000400f08947 */ /* 0x000fea0003800000 */
[----:B------:R-:W-:Y:S01]  /*6170*/  SHF.L.U64.HI R29, R26, 0x1, R27 ;  /* 0x000000011a1d7819 */ /* 0x000fe2000001021b */
[----:B------:R-:W-:Y:S01]  /*6180*/  IMAD R27, R66, 0x280, RZ ;  /* 0x00000280421b7824 */ /* 0x000fe200078e02ff */
[----:B------:R-:W-:Y:S01]  /*6190*/  SHF.L.U32 R28, R26, 0x1, RZ ;  /* 0x000000011a1c7819 */ /* 0x000fe200000006ff */
[----:B------:R-:W-:Y:S01]  /*61a0*/  BSSY B1, `(.L_x_1428) ;  /* 0x0000045000017945 */ /* 0x000fe20003800000 */
[----:B------:R-:W-:-:S03]  /*61b0*/  IADD3 R26, P0, -R67, R16, RZ ;  /* 0x00000010431a7210 */ /* 0x000fc60007f1e1ff */
[----:B------:R-:W-:Y:S01]  /*61c0*/  IMAD.WIDE.U32 R28, R67, 0x280, R28 ;  /* 0x00000280431c7825 */ /* 0x000fe200078e001c */
[----:B------:R-:W-:Y:S02]  /*61d0*/  ISETP.GT.U32.AND P1, PT, R26, 0x78, PT ;  /* 0x000000781a00780c */ /* 0x000fe40003f24070 */
[----:B------:R-:W-:Y:S02]  /*61e0*/  IADD3.X R31, ~R66, R17, RZ, P0, !PT ;  /* 0x00000011421f7210 */ /* 0x000fe400007fe5ff */
[----:B------:R-:W-:Y:S02]  /*61f0*/  IADD3 R27, R29, R27, RZ ;  /* 0x0000001b1d1b7210 */ /* 0x000fe40007ffe0ff */
[----:B------:R-:W-:Y:S02]  /*6200*/  ISETP.GT.AND.EX P1, PT, R31, RZ, PT, P1 ;  /* 0x000000ff1f00720c */ /* 0x000fe40003f24310 */
[----:B------:R-:W-:-:S04]  /*6210*/  LEA R26, P0, R28, UR4, 0x2 ;  /* 0x000000041c1a7c11 */ /* 0x000fc8000f8010ff */
[----:B------:R-:W-:Y:S02]  /*6220*/  LEA.HI.X R27, R28, UR5, R27, 0x2, P0 ;  /* 0x000000051c1b7c11 */ /* 0x000fe400080f141b */
[----:B------:R-:W-:-:S05]  /*6230*/  PLOP3.LUT P0, PT, PT, PT, PT, 0x80, 0x0 ;  /* 0x000000000000781c */ /* 0x000fca0003f0f070 */
[----:B------:R-:W-:Y:S08]  /*6240*/  @!P1 BRA `(.L_x_1429) ;  /* 0x0000000000e89947 */ /* 0x000ff00003800000 */
[----:B------:R-:W-:Y:S02]  /*6250*/  IADD3 R31, P1, R16, -0x78, RZ ;  /* 0xffffff88101f7810 */ /* 0x000fe40007f3e0ff */
[----:B------:R-:W-:Y:S02]  /*6260*/  PLOP3.LUT P0, PT, PT, PT, PT, 0x8, 0x0 ;  /* 0x000000000000781c */ /* 0x000fe40003f0e170 */
[----:B------:R-:W-:-:S11]  /*6270*/  IADD3.X R41, R17, -0x1, RZ, P1, !PT ;  /* 0xffffffff11297810 */ /* 0x000fd60000ffe4ff */
.L_x_1430:
        /* <DEDUP_REMOVED lines=55> */
.L_x_1429:
[----:B------:R-:W-:Y:S05]  /*65f0*/  BSYNC B1 ;  /* 0x0000000000017941 */ /* 0x000fea0003800000 */
.L_x_1428:
        /* <DEDUP_REMOVED lines=35> */
.L_x_1432:
[----:B------:R-:W-:Y:S05]  /*6830*/  BSYNC B1 ;  /* 0x0000000000017941 */ /* 0x000fea0003800000 */
.L_x_1431:
        /* <DEDUP_REMOVED lines=15> */
.L_x_1425:
[----:B------:R-:W-:Y:S05]  /*6930*/  BSYNC B0 ;  /* 0x0000000000007941 */ /* 0x000fea0003800000 */
.L_x_1424:
        /* <DEDUP_REMOVED lines=16> */
[----:B------:R-:W-:Y:S02]  /*6a40*/  MOV R32, 0xffff ;  /* 0x0000ffff00207802 */ /* 0x000fe40000000f00 */
[----:B------:R-:W-:Y:S02]  /*6a50*/  MOV R31, 0xffff ;  /* 0x0000ffff001f7802 */ /* 0x000fe40000000f00 */
[----:B------:R-:W-:Y:S01]  /*6a60*/  MOV R33, 0xffff ;  /* 0x0000ffff00217802 */ /* 0x000fe20000000f00 */
[----:B-1----:R-:W1:Y:S01]  /*6a70*/  SHFL.BFLY PT, R28, R25, 0x8, 0x101f ;  /* 0x0d101f00191c7f89 */ /* 0x002e6200000e0000 */
[----:B------:R-:W-:Y:S02]  /*6a80*/  MOV R34, 0xffff ;  /* 0x0000ffff00227802 */ /* 0x000fe40000000f00 */
[----:B------:R-:W-:Y:S01]  /*6a90*/  MOV R36, 0xffff ;  /* 0x0000ffff00247802 */ /* 0x000fe20000000f00 */
[----:B--2---:R-:W2:Y:S01]  /*6aa0*/  SHFL.BFLY PT, R27, R26, 0x8, 0x101f ;  /* 0x0d101f001a1b7f89 */ /* 0x004ea200000e0000 */
[----:B------:R-:W-:-:S02]  /*6ab0*/  MOV R35, 0xffff ;  /* 0x0000ffff00237802 */ /* 0x000fc40000000f00 */
[----:B------:R-:W-:Y:S01]  /*6ac0*/  MOV R37, 0xffff ;  /* 0x0000ffff00257802 */ /* 0x000fe20000000f00 */
        /* <DEDUP_REMOVED lines=14> */
.L_x_1449:
        /* <DEDUP_REMOVED lines=20> */
[----:B------:R-:W-:Y:S02]  /*6cf0*/  MOV R36, 0xffff ;  /* 0x0000ffff00247802 */ /* 0x000fe40000000f00 */
[----:B------:R-:W-:Y:S02]  /*6d00*/  MOV R35, 0xffff ;  /* 0x0000ffff00237802 */ /* 0x000fe40000000f00 */
[----:B------:R-:W-:Y:S01]  /*6d10*/  MOV R37, 0xffff ;  /* 0x0000ffff00257802 */ /* 0x000fe20000000f00 */
[----:B---3--:R-:W3:Y:S01]  /*6d20*/  SHFL.BFLY PT, R32, R25, 0x8, 0x101f ;  /* 0x0d101f0019207f89 */ /* 0x008ee200000e0000 */
[----:B------:R-:W-:Y:S02]  /*6d30*/  MOV R42, 0xffff ;  /* 0x0000ffff002a7802 */ /* 0x000fe40000000f00 */
[----:B------:R-:W-:Y:S01]  /*6d40*/  MOV R44, 0xffff ;  /* 0x0000ffff002c7802 */ /* 0x000fe20000000f00 */
[----:B--2---:R-:W2:Y:S01]  /*6d50*/  SHFL.BFLY PT, R31, R30, 0x8, 0x101f ;  /* 0x0d101f001e1f7f89 */ /* 0x004ea200000e0000 */
[----:B------:R-:W-:-:S02]  /*6d60*/  MOV R41, 0xffff ;  /* 0x0000ffff00297802 */ /* 0x000fc40000000f00 */
[----:B------:R-:W-:Y:S01]  /*6d70*/  MOV R43, 0xffff ;  /* 0x0000ffff002b7802 */ /* 0x000fe20000000f00 */
[----:B---3--:R-:W-:Y:S01]  /*6d80*/  FADD.FTZ R32, R32, R25 ;  /* 0x0000001920207221 */ /* 0x008fe20000010000 */
[----:B--2---:R-:W-:-:S04]  /*6d90*/  FADD.FTZ R31, R31, R30 ;  /* 0x0000001e1f1f7221 */ /* 0x004fc80000010000 */
        /* <DEDUP_REMOVED lines=12> */
.L_x_1459:
        /* <DEDUP_REMOVED lines=15> */
[----:B------:R-:W-:Y:S02]  /*6f50*/  MOV R36, 0xffff ;  /* 0x0000ffff00247802 */ /* 0x000fe40000000f00 */
[----:B------:R-:W-:Y:S02]  /*6f60*/  MOV R35, 0xffff ;  /* 0x0000ffff00237802 */ /* 0x000fe40000000f00 */
[----:B------:R-:W-:Y:S01]  /*6f70*/  MOV R37, 0xffff ;  /* 0x0000ffff00257802 */ /* 0x000fe20000000f00 */
[----:B----4-:R-:W4:Y:S01]  /*6f80*/  SHFL.BFLY PT, R32, R25, 0x8, 0x101f ;  /* 0x0d101f0019207f89 */ /* 0x010f2200000e0000 */
[----:B------:R-:W-:Y:S02]  /*6f90*/  MOV R42, 0xffff ;  /* 0x0000ffff002a7802 */ /* 0x000fe40000000f00 */
[----:B------:R-:W-:Y:S01]  /*6fa0*/  MOV R44, 0xffff ;  /* 0x0000ffff002c7802 */ /* 0x000fe20000000f00 */
[----:B---3--:R-:W3:Y:S01]  /*6fb0*/  SHFL.BFLY PT, R31, R30, 0x8, 0x101f ;  /* 0x0d101f001e1f7f89 */ /* 0x008ee200000e0000 */
[----:B------:R-:W-:-:S02]  /*6fc0*/  MOV R41, 0xffff ;  /* 0x0000ffff00297802 */ /* 0x000fc40000000f00 */
        /* <DEDUP_REMOVED lines=15> */
.L_x_1469:
[----:B0-----:R-:W-:Y:S01]  /*70c0*/  FADD.FTZ R30, R25, R30 ;  /* 0x0000001e191e7221 */ /* 0x001fe20000010000 */
[----:B------:R-:W-:-:S04]  /*70d0*/  @!P1 F2FP.BF16.F32.PACK_AB R25, RZ, R35 ;  /* 0x00000023ff19923e */ /* 0x000fc800000010ff */
[----:B------:R-:W-:Y:S02]  /*70e0*/  PRMT R31, R25, 0x7610, R31 ;  /* 0x00007610191f7816 */ /* 0x000fe4000000001f */
[----:B------:R-:W-:Y:S02]  /*70f0*/  @!P1 F2FP.BF16.F32.PACK_AB R30, RZ, R30 ;  /* 0x0000001eff1e923e */ /* 0x000fe400000010ff */
[----:B------:R-:W-:Y:S01]  /*7100*/  MOV R25, R18 ;  /* 0x0000001200197202 */ /* 0x000fe20000000f00 */
[----:B------:R3:W-:Y:S04]  /*7110*/  @!P1 STG.E.U16 desc[UR8][R26.64+0x50], R31 ;  /* 0x0000501f1a009986 */ /* 0x0007e8000c101508 */
[----:B------:R3:W-:Y:S02]  /*7120*/  @!P1 STG.E.U16 desc[UR8][R28.64+0x50], R30 ;  /* 0x0000501e1c009986 */ /* 0x0007e4000c101508 */
.L_x_1435:
[----:B------:R-:W-:Y:S05]  /*7130*/  BSYNC B0 ;  /* 0x0000000000007941 */ /* 0x000fea0003800000 */
.L_x_1434:
        /* <DEDUP_REMOVED lines=12> */
[----:B------:R-:W-:Y:S01]  /*7200*/  HFMA2.MMA R41, -RZ, RZ, 0, 0 ;  /* 0x00000000ff297435 */ /* 0x000fe200000001ff */
[----:B------:R-:W-:Y:S02]  /*7210*/  @!P0 IADD3 R30, R25, 0x14, RZ ;  /* 0x00000014191e8810 */ /* 0x000fe40007ffe0ff */
[----:B------:R-:W-:Y:S02]  /*7220*/  CS2R R34, SRZ ;  /* 0x0000000000227805 */ /* 0x000fe4000001ff00 */
[----:B------:R-:W-:Y:S02]  /*7230*/  @!P0 LEA R29, R40, UR6, 0x7 ;  /* 0x00000006281d8c11 */ /* 0x000fe4000f8e38ff */
[----:B------:R-:W-:Y:S02]  /*7240*/  @!P0 LOP3.LUT R28, R28, R11, RZ, 0x3c, !PT ;  /* 0x0000000b1c1c8212 */ /* 0x000fe400078e3cff */
[----:B------:R-:W-:-:S02]  /*7250*/  @!P0 LEA R31, R40, UR6, 0x7 ;  /* 0x00000006281f8c11 */ /* 0x000fc4000f8e38ff */
[----:B------:R-:W-:Y:S02]  /*7260*/  @!P0 LOP3.LUT R30, R30, R11, RZ, 0x3c, !PT ;  /* 0x0000000b1e1e8212 */ /* 0x000fe400078e3cff */
        /* <DEDUP_REMOVED lines=8> */
[----:B------:R-:W-:Y:S01]  /*72f0*/  @!P0 LEA R46, R46, R45, 0x2 ;  /* 0x0000002d2e2e8211 */ /* 0x000fe200078e10ff */
[----:B------:R5:W0:Y:S01]  /*7300*/  @!P0 LDS R32, [R30] ;  /* 0x000000001e208984 */ /* 0x000a220000000800 */
[----:B------:R-:W-:Y:S01]  /*7310*/  MOV R42, RZ ;  /* 0x000000ff002a7202 */ /* 0x000fe20000000f00 */
[----:B------:R-:W-:Y:S01]  /*7320*/  HFMA2.MMA R45, -RZ, RZ, 0, 0 ;  /* 0x00000000ff2d7435 */ /* 0x000fe200000001ff */
[----:B------:R-:W-:Y:S01]  /*7330*/  MOV R49, 0xffff ;  /* 0x0000ffff00317802 */ /* 0x000fe20000000f00 */
[----:B------:R-:W-:Y:S01]  /*7340*/  @!P0 LDS R43, [R28+0x500] ;  /* 0x000500001c2b8984 */ /* 0x000fe20000000800 */
[----:B------:R-:W-:Y:S02]  /*7350*/  MOV R50, 0xffff ;  /* 0x0000ffff00327802 */ /* 0x000fe40000000f00 */
[----:B------:R-:W-:Y:S01]  /*7360*/  MOV R52, 0xffff ;  /* 0x0000ffff00347802 */ /* 0x000fe20000000f00 */
[----:B------:R-:W-:Y:S01]  /*7370*/  @!P0 LDS R48, [R46+0x500] ;  /* 0x000500002e308984 */ /* 0x000fe20000000800 */
[----:B-----5:R-:W-:-:S02]  /*7380*/  MOV R30, 0xffff ;  /* 0x0000ffff001e7802 */ /* 0x020fc40000000f00 */
[----:B------:R-:W-:Y:S01]  /*7390*/  MOV R51, 0xffff ;  /* 0x0000ffff00337802 */ /* 0x000fe20000000f00 */
[----:B------:R5:W-:Y:S01]  /*73a0*/  @!P0 LDS R47, [R46] ;  /* 0x000000002e2f8984 */ /* 0x000be20000000800 */
[----:B------:R-:W-:-:S03]  /*73b0*/  IADD3 R25, R25, R22, RZ ;  /* 0x0000001619197210 */ /* 0x000fc60007ffe0ff */
[----:B---3--:R-:W3:Y:S01]  /*73c0*/  SHFL.BFLY PT, R28, R27, 0x8, 0x101f ;  /* 0x0d101f001b1c7f89 */ /* 0x008ee200000e0000 */
[----:B-----5:R-:W-:Y:S02]  /*73d0*/  MOV R46, RZ ;  /* 0x000000ff002e7202 */ /* 0x020fe40000000f00 */
[----:B-1----:R-:W-:Y:S02]  /*73e0*/  @!P0 MOV R41, R29 ;  /* 0x0000001d00298202 */ /* 0x002fe40000000f00 */
        /* <DEDUP_REMOVED lines=102> */
.L_x_1503:
[----:B-12---:R-:W-:Y:S01]  /*7a50*/  FADD.FTZ R30, R46, R25 ;  /* 0x000000192e1e7221 */ /* 0x006fe20000010000 */
[----:B------:R-:W-:-:S04]  /*7a60*/  @!P0 F2FP.BF16.F32.PACK_AB R25, RZ, R34 ;  /* 0x00000022ff19823e */ /* 0x000fc800000010ff */
[----:B------:R-:W-:Y:S01]  /*7a70*/  @!P0 F2FP.BF16.F32.PACK_AB R30, RZ, R30 ;  /* 0x0000001eff1e823e */ /* 0x000fe200000010ff */
[----:B------:R4:W-:Y:S04]  /*7a80*/  @!P0 STG.E.U16 desc[UR8][R26.64+0x78], R25 ;  /* 0x000078191a008986 */ /* 0x0009e8000c101508 */
[----:B------:R4:W-:Y:S02]  /*7a90*/  @!P0 STG.E.U16 desc[UR8][R28.64+0x78], R30 ;  /* 0x0000781e1c008986 */ /* 0x0009e4000c101508 */
.L_x_1433:
[----:B------:R-:W-:Y:S05]  /*7aa0*/  WARPSYNC.ALL ;  /* 0x0000000000007948 */ /* 0x000fea0003800000 */
[----:B------:R-:W-:Y:S01]  /*7ab0*/  BAR.SYNC.DEFER_BLOCKING 0x0 ;  /* 0x0000000000007b1d */ /* 0x000fe20000010000 */
[C---:B------:R-:W-:Y:S02]  /*7ac0*/  ISETP.GE.AND P0, PT, R22.reuse, -0xec0, PT ;  /* 0xfffff1401600780c */ /* 0x040fe40003f06270 */
[----:B------:R-:W-:-:S11]  /*7ad0*/  IADD3 R22, R22, 0x1000, RZ ;  /* 0x0000100016167810 */ /* 0x000fd60007ffe0ff */
[----:B------:R-:W-:Y:S05]  /*7ae0*/  @!P0 BRA `(.L_x_1440) ;  /* 0xffffffe000f08947 */ /* 0x000fea000383ffff */
[----:B------:R-:W-:Y:S05]  /*7af0*/  EXIT ;  /* 0x000000000000794d */ /* 0x000fea0003800000 */
.L_x_1436:
[----:B-1----:R-:W-:Y:S02]  /*7b00*/  MOV R52, R25 ;  /* 0x0000001900347202 */ /* 0x002fe40000000f00 */
[----:B------:R-:W-:Y:S02]  /*7b10*/  MOV R53, 0x8 ;  /* 0x0000000800357802 */ /* 0x000fe40000000f00 */
[----:B------:R-:W-:Y:S02]  /*7b20*/  MOV R54, 0x101f ;  /* 0x0000101f00367802 */ /* 0x000fe40000000f00 */
[----:B------:R-:W-:-:S07]  /*7b30*/  MOV R51, 0xffff ;  /* 0x0000ffff00337802 */ /* 0x000fce0000000f00 */
[----:B0-2---:R-:W-:Y:S05]  /*7b40*/  WARPSYNC.COLLECTIVE R51, `(.L_x_1441) ;  /* 0x0000000033087348 */ /* 0x005fea0003c00000 */
[----:B------:R1:W3:Y:S02]  /*7b50*/  SHFL.BFLY P2, R49, R52, R53, R54 ;  /* 0x0c00003534317389 */ /* 0x0002e40000040036 */
[----:B0123--:R-:W-:Y:S01]  /*7b60*/  ENDCOLLECTIVE ;  /* 0x000000000000791b */ /* 0x00ffe20003800000 */
.L_x_1441:
[----:B------:R-:W-:Y:S02]  /*7b70*/  MOV R52, R26 ;  /* 0x0000001a00347202 */ /* 0x000fe40000000f00 */
[----:B------:R-:W-:-:S07]  /*7b80*/  MOV R28, R49 ;  /* 0x00000031001c7202 */ /* 0x000fce0000000f00 */
[----:B------:R-:W-:Y:S05]  /*7b90*/  WARPSYNC.COLLECTIVE R51, `(.L_x_1442) ;  /* 0x0000000033087348 */ /* 0x000fea0003c00000 */
[----:B------:R0:W1:Y:S02]  /*7ba0*/  SHFL.BFLY P2, R49, R52, R53, R54 ;  /* 0x0c00003534317389 */ /* 0x0000640000040036 */
[----:B01----:R-:W-:Y:S01]  /*7bb0*/  ENDCOLLECTIVE ;  /* 0x000000000000791b */ /* 0x003fe20003800000 */
.L_x_1442:
[----:B------:R-:W-:-:S05]  /*7bc0*/  FADD.FTZ R28, R28, R25 ;  /* 0x000000191c1c7221 */ /* 0x000fca0000010000 */
[----:B------:R-:W-:Y:S02]  /*7bd0*/  MOV R52, R28 ;  /* 0x0000001c00347202 */ /* 0x000fe40000000f00 */
[----:B------:R-:W-:Y:S02]  /*7be0*/  MOV R53, 0x4 ;  /* 0x0000000400357802 */ /* 0x000fe40000000f00 */
[----:B------:R-:W-:-:S07]  /*7bf0*/  MOV R27, R49 ;  /* 0x00000031001b7202 */ /* 0x000fce0000000f00 */
[----:B------:R-:W-:Y:S05]  /*7c00*/  WARPSYNC.COLLECTIVE R51, `(.L_x_1443) ;  /* 0x0000000033087348 */ /* 0x000fea0003c00000 */
[----:B------:R0:W1:Y:S02]  /*7c10*/  SHFL.BFLY P2, R49, R52, R53, R54 ;  /* 0x0c00003534317389 */ /* 0x0000640000040036 */
[----:B01----:R-:W-:Y:S01]  /*7c20*/  ENDCOLLECTIVE ;  /* 0x000000000000791b */ /* 0x003fe20003800000 */
.L_x_1443:
[----:B------:R-:W-:-:S05]  /*7c30*/  FADD.FTZ R27, R27, R26 ;  /* 0x0000001a1b1b7221 */ /* 0x000fca0000010000 */
[----:B------:R-:W-:Y:S02]  /*7c40*/  MOV R52, R27 ;  /* 0x0000001b00347202 */ /* 0x000fe40000000f00 */
[----:B------:R-:W-:-:S07]  /*7c50*/  MOV R29, R49 ;  /* 0x00000031001d7202 */ /* 0x000fce0000000f00 */
[----:B------:R-:W-:Y:S05]  /*7c60*/  WARPSYNC.COLLECTIVE R51, `(.L_x_1444) ;  /* 0x0000000033087348 */ /* 0x000fea0003c00000 */
[----:B------:R0:W1:Y:S02]  /*7c70*/  SHFL.BFLY P2, R49, R52, R53, R54 ;  /* 0x0c00003534317389 */ /* 0x0000640000040036 */
[----:B01----:R-:W-:Y:S01]  /*7c80*/  ENDCOLLECTIVE ;  /* 0x000000000000791b */ /* 0x003fe20003800000 */
.L_x_1444:
[----:B------:R-:W-:-:S05]  /*7c90*/  FADD.FTZ R29, R28, R29 ;  /* 0x0000001d1c1d7221 */ /* 0x000fca0000010000 */
[----:B------:R-:W-:Y:S02]  /*7ca0*/  MOV R52, R29 ;  /* 0x0000001d00347202 */ /* 0x000fe40000000f00 */
[----:B------:R-:W-:Y:S02]  /*7cb0*/  MOV R53, 0x2 ;  /* 0x0000000200357802 */ /* 0x000fe40000000f00 */
[----:B------:R-:W-:-:S07]  /*7cc0*/  MOV R30, R49 ;  /* 0x00000031001e7202 */ /* 0x000fce0000000f00 */
[----:B------:R-:W-:Y:S05]  /*7cd0*/  WARPSYNC.COLLECTIVE R51, `(.L_x_1445) ;  /* 0x0000000033087348 */ /* 0x000fea0003c00000 */
[----:B------:R0:W1:Y:S02]  /*7ce0*/  SHFL.BFLY P2, R49, R52, R53, R54 ;  /* 0x0c00003534317389 */ /* 0x0000640000040036 */
[----:B01----:R-:W-:Y:S01]  /*7cf0*/  ENDCOLLECTIVE ;  /* 0x000000000000791b */ /* 0x003fe20003800000 */
.L_x_1445:
[----:B------:R-:W-:-:S05]  /*7d00*/  FADD.FTZ R30, R27, R30 ;  /* 0x0000001e1b1e7221 */ /* 0x000fca0000010000 */
[----:B------:R-:W-:Y:S02]  /*7d10*/  MOV R52, R30 ;  /* 0x0000001e00347202 */ /* 0x000fe40000000f00 */
[----:B------:R-:W-:-:S07]  /*7d20*/  MOV R32, R49 ;  /* 0x0000003100207202 */ /* 0x000fce0000000f00 */
[----:B------:R-:W-:Y:S05]  /*7d30*/  WARPSYNC.COLLECTIVE R51, `(.L_x_1446) ;  /* 0x0000000033087348 */ /* 0x000fea0003c00000 */
[----:B------:R0:W1:Y:S02]  /*7d40*/  SHFL.BFLY P2, R49, R52, R53, R54 ;  /* 0x0c00003534317389 */ /* 0x0000640000040036 */
[----:B01----:R-:W-:Y:S01]  /*7d50*/  ENDCOLLECTIVE ;  /* 0x000000000000791b */ /* 0x003fe20003800000 */
.L_x_1446:
[----:B------:R-:W-:-:S05]  /*7d60*/  FADD.FTZ R32, R29, R32 ;  /* 0x000000201d207221 */ /* 0x000fca0000010000 */
[----:B------:R-:W-:Y:S02]  /*7d70*/  MOV R52, R32 ;  /* 0x0000002000347202 */ /* 0x000fe40000000f00 */
[----:B------:R-:W-:Y:S02]  /*7d80*/  MOV R53, 0x1 ;  /* 0x0000000100357802 */ /* 0x000fe40000000f00 */
[----:B------:R-:W-:-:S07]  /*7d90*/  MOV R25, R49 ;  /* 0x0000003100197202 */ /* 0x000fce0000000f00 */
[----:B------:R-:W-:Y:S05]  /*7da0*/  WARPSYNC.COLLECTIVE R51, `(.L_x_1447) ;  /* 0x0000000033087348 */ /* 0x000fea0003c00000 */
[----:B------:R0:W1:Y:S02]  /*7db0*/  SHFL.BFLY P2, R49, R52, R53, R54 ;  /* 0x0c00003534317389 */ /* 0x0000640000040036 */
[----:B01----:R-:W-:Y:S01]  /*7dc0*/  ENDCOLLECTIVE ;  /* 0x000000000000791b */ /* 0x003fe20003800000 */
.L_x_1447:
[----:B------:R-:W-:-:S05]  /*7dd0*/  FADD.FTZ R25, R30, R25 ;  /* 0x000000191e197221 */ /* 0x000fca0000010000 */
[----:B------:R-:W-:Y:S02]  /*7de0*/  MOV R52, R25 ;  /* 0x0000001900347202 */ /* 0x000fe40000000f00 */
[----:B------:R-:W-:-:S07]  /*7df0*/  MOV R31, R49 ;  /* 0x00000031001f7202 */ /* 0x000fce0000000f00 */
[----:B------:R-:W-:Y:S05]  /*7e00*/  WARPSYNC.COLLECTIVE R51, `(.L_x_1448) ;  /* 0x0000000033087348 */ /* 0x000fea0003c00000 */
[----:B------:R0:W1:Y:S02]  /*7e10*/  SHFL.BFLY P2, R49, R52, R53, R54 ;  /* 0x0c00003534317389 */ /* 0x0000640000040036 */
[----:B01----:R-:W-:Y:S01]  /*7e20*/  ENDCOLLECTIVE ;  /* 0x000000000000791b */ /* 0x003fe20003800000 */
.L_x_1448:
[----:B------:R-:W-:Y:S01]  /*7e30*/  FADD.FTZ R31, R32, R31 ;  /* 0x0000001f201f7221 */ /* 0x000fe20000010000 */
[----:B------:R-:W-:Y:S01]  /*7e40*/  MOV R34, R49 ;  /* 0x0000003100227202 */ /* 0x000fe20000000f00 */
[----:B------:R-:W-:Y:S06]  /*7e50*/  BRA `(.L_x_1449) ;  /* 0xffffffec00547947 */ /* 0x000fec000383ffff */
.L_x_1437:
[----:B------:R-:W-:Y:S01]  /*7e60*/  BSSY B1, `(.L_x_1450) ;  /* 0x0000008000017945 */ /* 0x000fe20003800000 */
[----:B---3--:R-:W-:Y:S02]  /*7e70*/  MOV R52, R25 ;  /* 0x0000001900347202 */ /* 0x008fe40000000f00 */
[----:B------:R-:W-:Y:S02]  /*7e80*/  MOV R53, 0x8 ;  /* 0x0000000800357802 */ /* 0x000fe40000000f00 */
[----:B------:R-:W-:Y:S02]  /*7e90*/  MOV R54, 0x101f ;  /* 0x0000101f00367802 */ /* 0x000fe40000000f00 */
[----:B------:R-:W-:-:S07]  /*7ea0*/  MOV R51, 0xffff ;  /* 0x0000ffff00337802 */ /* 0x000fce0000000f00 */
[----:B012---:R-:W-:Y:S05]  /*7eb0*/  WARPSYNC.COLLECTIVE R51, `(.L_x_1451) ;  /* 0x0000000033087348 */ /* 0x007fea0003c00000 */
[----:B------:R3:W4:Y:S02]  /*7ec0*/  SHFL.BFLY P2, R49, R52, R53, R54 ;  /* 0x0c00003534317389 */ /* 0x0007240000040036 */
[----:B01234-:R-:W-:Y:S01]  /*7ed0*/  ENDCOLLECTIVE ;  /* 0x000000000000791b */ /* 0x01ffe20003800000 */
.L_x_1451:
[----:B------:R-:W-:Y:S05]  /*7ee0*/  BSYNC B1 ;  /* 0x0000000000017941 */ /* 0x000fea0003800000 */
.L_x_1450:
        /* <DEDUP_REMOVED lines=8> */
.L_x_1452:
[----:B------:R-:W-:Y:S01]  /*7f70*/  FADD.FTZ R32, R32, R25 ;  /* 0x0000001920207221 */ /* 0x000fe20000010000 */
[----:B------:R-:W-:-:S04]  /*7f80*/  HFMA2.MMA R53, -RZ, RZ, 0, 2.384185791015625e-07 ;  /* 0x00000004ff357435 */ /* 0x000fc800000001ff */
[----:B------:R-:W-:Y:S02]  /*7f90*/  MOV R52, R32 ;  /* 0x0000002000347202 */ /* 0x000fe40000000f00 */
[----:B------:R-:W-:-:S07]  /*7fa0*/  MOV R31, R49 ;  /* 0x00000031001f7202 */ /* 0x000fce0000000f00 */
[----:B------:R-:W-:Y:S05]  /*7fb0*/  WARPSYNC.COLLECTIVE R51, `(.L_x_1453) ;  /* 0x0000000033087348 */ /* 0x000fea0003c00000 */
[----:B------:R0:W1:Y:S02]  /*7fc0*/  SHFL.BFLY P2, R49, R52, R53, R54 ;  /* 0x0c00003534317389 */ /* 0x0000640000040036 */
[----:B01----:R-:W-:Y:S01]  /*7fd0*/  ENDCOLLECTIVE ;  /* 0x000000000000791b */ /* 0x003fe20003800000 */
.L_x_1453:
[----:B------:R-:W-:-:S05]  /*7fe0*/  FADD.FTZ R31, R31, R30 ;  /* 0x0000001e1f1f7221 */ /* 0x000fca0000010000 */
[----:B------:R-:W-:Y:S02]  /*7ff0*/  MOV R52, R31 ;  /* 0x0000001f00347202 */ /* 0x000fe40000000f00 */
[----:B------:R-:W-:-:S07]  /*8000*/  MOV R33, R49 ;  /* 0x0000003100217202 */ /* 0x000fce0000000f00 */
[----:B------:R-:W-:Y:S05]  /*8010*/  WARPSYNC.COLLECTIVE R51, `(.L_x_1454) ;  /* 0x0000000033087348 */ /* 0x000fea0003c00000 */
[----:B------:R0:W1:Y:S02]  /*8020*/  SHFL.BFLY P2, R49, R52, R53, R54 ;  /* 0x0c00003534317389 */ /* 0x0000640000040036 */
[----:B01----:R-:W-:Y:S01]  /*8030*/  ENDCOLLECTIVE ;  /* 0x000000000000791b */ /* 0x003fe20003800000 */
.L_x_1454:
[----:B------:R-:W-:Y:S01]  /*8040*/  FADD.FTZ R33, R32, R33 ;  /* 0x0000002120217221 */ /* 0x000fe20000010000 */
[----:B------:R-:W-:-:S04]  /*8050*/  HFMA2.MMA R53, -RZ, RZ, 0, 1.1920928955078125e-07 ;  /* 0x00000002ff357435 */ /* 0x000fc800000001ff */
[----:B------:R-:W-:Y:S02]  /*8060*/  MOV R52, R33 ;  /* 0x0000002100347202 */ /* 0x000fe40000000f00 */
[----:B------:R-:W-:-:S07]  /*8070*/  MOV R34, R49 ;  /* 0x0000003100227202 */ /* 0x000fce0000000f00 */
[----:B------:R-:W-:Y:S05]  /*8080*/  WARPSYNC.COLLECTIVE R51, `(.L_x_1455) ;  /* 0x0000000033087348 */ /* 0x000fea0003c00000 */
[----:B------:R0:W1:Y:S02]  /*8090*/  SHFL.BFLY P2, R49, R52, R53, R54 ;  /* 0x0c00003534317389 */ /* 0x0000640000040036 */
[----:B01----:R-:W-:Y:S01]  /*80a0*/  ENDCOLLECTIVE ;  /* 0x000000000000791b */ /* 0x003fe20003800000 */
.L_x_1455:
[----:B------:R-:W-:-:S05]  /*80b0*/  FADD.FTZ R34, R31, R34 ;  /* 0x000000221f227221 */ /* 0x000fca0000010000 */
[----:B------:R-:W-:Y:S02]  /*80c0*/  MOV R52, R34 ;  /* 0x0000002200347202 */ /* 0x000fe40000000f00 */
[----:B------:R-:W-:-:S07]  /*80d0*/  MOV R36, R49 ;  /* 0x0000003100247202 */ /* 0x000fce0000000f00 */
[----:B------:R-:W-:Y:S05]  /*80e0*/  WARPSYNC.COLLECTIVE R51, `(.L_x_1456) ;  /* 0x0000000033087348 */ /* 0x000fea0003c00000 */
[----:B------:R0:W1:Y:S02]  /*80f0*/  SHFL.BFLY P2, R49, R52, R53, R54 ;  /* 0x0c00003534317389 */ /* 0x0000640000040036 */
[----:B01----:R-:W-:Y:S01]  /*8100*/  ENDCOLLECTIVE ;  /* 0x000000000000791b */ /* 0x003fe20003800000 */
.L_x_1456:
[----:B------:R-:W-:Y:S01]  /*8110*/  FADD.FTZ R36, R33, R36 ;  /* 0x0000002421247221 */ /* 0x000fe20000010000 */
[----:B------:R-:W-:-:S04]  /*8120*/  HFMA2.MMA R53, -RZ, RZ, 0, 5.9604644775390625e-08 ;  /* 0x00000001ff357435 */ /* 0x000fc800000001ff */
[----:B------:R-:W-:Y:S02]  /*8130*/  MOV R52, R36 ;  /* 0x0000002400347202 */ /* 0x000fe40000000f00 */
[----:B------:R-:W-:-:S07]  /*8140*/  MOV R25, R49 ;  /* 0x0000003100197202 */ /* 0x000fce0000000f00 */
[----:B------:R-:W-:Y:S05]  /*8150*/  WARPSYNC.COLLECTIVE R51, `(.L_x_1457) ;  /* 0x0000000033087348 */ /* 0x000fea0003c00000 */
[----:B------:R0:W1:Y:S02]  /*8160*/  SHFL.BFLY P2, R49, R52, R53, R54 ;  /* 0x0c00003534317389 */ /* 0x0000640000040036 */
[----:B01----:R-:W-:Y:S01]  /*8170*/  ENDCOLLECTIVE ;  /* 0x000000000000791b */ /* 0x003fe20003800000 */
.L_x_1457:
[----:B------:R-:W-:-:S05]  /*8180*/  FADD.FTZ R25, R34, R25 ;  /* 0x0000001922197221 */ /* 0x000fca0000010000 */
[----:B------:R-:W-:Y:S02]  /*8190*/  MOV R52, R25 ;  /* 0x0000001900347202 */ /* 0x000fe40000000f00 */
[----:B------:R-:W-:-:S07]  /*81a0*/  MOV R35, R49 ;  /* 0x0000003100237202 */ /* 0x000fce0000000f00 */
[----:B------:R-:W-:Y:S05]  /*81b0*/  WARPSYNC.COLLECTIVE R51, `(.L_x_1458) ;  /* 0x0000000033087348 */ /* 0x000fea0003c00000 */
[----:B------:R0:W1:Y:S02]  /*81c0*/  SHFL.BFLY P2, R49, R52, R53, R54 ;  /* 0x0c00003534317389 */ /* 0x0000640000040036 */
[----:B01----:R-:W-:Y:S01]  /*81d0*/  ENDCOLLECTIVE ;  /* 0x000000000000791b */ /* 0x003fe20003800000 */
.L_x_1458:
[----:B------:R-:W-:Y:S01]  /*81e0*/  FADD.FTZ R35, R36, R35 ;  /* 0x0000002324237221 */ /* 0x000fe20000010000 */
[----:B------:R-:W-:Y:S01]  /*81f0*/  MOV R30, R49 ;  /* 0x00000031001e7202 */ /* 0x000fe20000000f00 */
[----:B------:R-:W-:Y:S06]  /*8200*/  BRA `(.L_x_1459) ;  /* 0xffffffec00147947 */ /* 0x000fec000383ffff */
.L_x_1438:
[----:B------:R-:W-:Y:S01]  /*8210*/  BSSY B1, `(.L_x_1460) ;  /* 0x0000008000017945 */ /* 0x000fe20003800000 */
[----:B----4-:R-:W-:Y:S02]  /*8220*/  MOV R52, R25 ;  /* 0x0000001900347202 */ /* 0x010fe40000000f00 */
[----:B------:R-:W-:Y:S02]  /*8230*/  MOV R53, 0x8 ;  /* 0x0000000800357802 */ /* 0x000fe40000000f00 */
[----:B------:R-:W-:Y:S02]  /*8240*/  MOV R54, 0x101f ;  /* 0x0000101f00367802 */ /* 0x000fe40000000f00 */
[----:B------:R-:W-:-:S07]  /*8250*/  MOV R51, 0xffff ;  /* 0x0000ffff00337802 */ /* 0x000fce0000000f00 */
[----:B0123--:R-:W-:Y:S05]  /*8260*/  WARPSYNC.COLLECTIVE R51, `(.L_x_1461) ;  /* 0x0000000033087348 */ /* 0x00ffea0003c00000 */
[----:B------:R4:W0:Y:S02]  /*8270*/  SHFL.BFLY P2, R49, R52, R53, R54 ;  /* 0x0c00003534317389 */ /* 0x0008240000040036 */
[----:B01234-:R-:W-:Y:S01]  /*8280*/  ENDCOLLECTIVE ;  /* 0x000000000000791b */ /* 0x01ffe20003800000 */
.L_x_1461:
[----:B------:R-:W-:Y:S05]  /*8290*/  BSYNC B1 ;  /* 0x0000000000017941 */ /* 0x000fea0003800000 */
.L_x_1460:
        /* <DEDUP_REMOVED lines=8> */
.L_x_1462:
[----:B------:R-:W-:Y:S01]  /*8320*/  FADD.FTZ R32, R32, R25 ;  /* 0x0000001920207221 */ /* 0x000fe20000010000 */
[----:B------:R-:W-:-:S04]  /*8330*/  HFMA2.MMA R53, -RZ, RZ, 0, 2.384185791015625e-07 ;  /* 0x00000004ff357435 */ /* 0x000fc800000001ff */
[----:B------:R-:W-:Y:S02]  /*8340*/  MOV R52, R32 ;  /* 0x0000002000347202 */ /* 0x000fe40000000f00 */
[----:B------:R-:W-:-:S07]  /*8350*/  MOV R31, R49 ;  /* 0x00000031001f7202 */ /* 0x000fce0000000f00 */
[----:B------:R-:W-:Y:S05]  /*8360*/  WARPSYNC.COLLECTIVE R51, `(.L_x_1463) ;  /* 0x0000000033087348 */ /* 0x000fea0003c00000 */
[----:B------:R0:W1:Y:S02]  /*8370*/  SHFL.BFLY P2, R49, R52, R53, R54 ;  /* 0x0c00003534317389 */ /* 0x0000640000040036 */
[----:B01----:R-:W-:Y:S01]  /*8380*/  ENDCOLLECTIVE ;  /* 0x000000000000791b */ /* 0x003fe20003800000 */
.L_x_1463:
[----:B------:R-:W-:-:S05]  /*8390*/  FADD.FTZ R31, R31, R30 ;  /* 0x0000001e1f1f7221 */ /* 0x000fca0000010000 */
[----:B------:R-:W-:Y:S02]  /*83a0*/  MOV R52, R31 ;  /* 0x0000001f00347202 */ /* 0x000fe40000000f00 */
[----:B------:R-:W-:-:S07]  /*83b0*/  MOV R33, R49 ;  /* 0x0000003100217202 */ /* 0x000fce0000000f00 */
[----:B------:R-:W-:Y:S05]  /*83c0*/  WARPSYNC.COLLECTIVE R51, `(.L_x_1464) ;  /* 0x0000000033087348 */ /* 0x000fea0003c00000 */
[----:B------:R0:W1:Y:S02]  /*83d0*/  SHFL.BFLY P2, R49, R52, R53, R54 ;  /* 0x0c00003534317389 */ /* 0x0000640000040036 */
[----:B01----:R-:W-:Y:S01]  /*83e0*/  ENDCOLLECTIVE ;  /* 0x000000000000791b */ /* 0x003fe20003800000 */
.L_x_1464:
[----:B------:R-:W-:Y:S01]  /*83f0*/  FADD.FTZ R33, R32, R33 ;  /* 0x0000002120217221 */ /* 0x000fe20000010000 */
[----:B------:R-:W-:-:S04]  /*8400*/  HFMA2.MMA R53, -RZ, RZ, 0, 1.1920928955078125e-07 ;  /* 0x00000002ff357435 */ /* 0x000fc800000001ff */
[----:B------:R-:W-:Y:S02]  /*8410*/  MOV R52, R33 ;  /* 0x0000002100347202 */ /* 0x000fe40000000f00 */
[----:B------:R-:W-:-:S07]  /*8420*/  MOV R34, R49 ;  /* 0x0000003100227202 */ /* 0x000fce0000000f00 */
[----:B------:R-:W-:Y:S05]  /*8430*/  WARPSYNC.COLLECTIVE R51, `(.L_x_1465) ;  /* 0x0000000033087348 */ /* 0x000fea0003c00000 */
[----:B------:R0:W1:Y:S02]  /*8440*/  SHFL.BFLY P2, R49, R52, R53, R54 ;  /* 0x0c00003534317389 */ /* 0x0000640000040036 */
[----:B01----:R-:W-:Y:S01]  /*8450*/  ENDCOLLECTIVE ;  /* 0x000000000000791b */ /* 0x003fe20003800000 */
.L_x_1465:
[----:B------:R-:W-:-:S05]  /*8460*/  FADD.FTZ R34, R31, R34 ;  /* 0x000000221f227221 */ /* 0x000fca0000010000 */
[----:B------:R-:W-:Y:S02]  /*8470*/  MOV R52, R34 ;  /* 0x0000002200347202 */ /* 0x000fe40000000f00 */
[----:B------:R-:W-:-:S07]  /*8480*/  MOV R36, R49 ;  /* 0x0000003100247202 */ /* 0x000fce0000000f00 */
[----:B------:R-:W-:Y:S05]  /*8490*/  WARPSYNC.COLLECTIVE R51, `(.L_x_1466) ;  /* 0x0000000033087348 */ /* 0x000fea0003c00000 */
[----:B------:R0:W1:Y:S02]  /*84a0*/  SHFL.BFLY P2, R49, R52, R53, R54 ;  /* 0x0c00003534317389 */ /* 0x0000640000040036 */
[----:B01----:R-:W-:Y:S01]  /*84b0*/  ENDCOLLECTIVE ;  /* 0x000000000000791b */ /* 0x003fe20003800000 */
.L_x_1466:
[----:B------:R-:W-:Y:S01]  /*84c0*/  FADD.FTZ R36, R33, R36 ;  /* 0x0000002421247221 */ /* 0x000fe20000010000 */
[----:B------:R-:W-:-:S04]  /*84d0*/  HFMA2.MMA R53, -RZ, RZ, 0, 5.9604644775390625e-08 ;  /* 0x00000001ff357435 */ /* 0x000fc800000001ff */
[----:B------:R-:W-:Y:S02]  /*84e0*/  MOV R52, R36 ;  /* 0x0000002400347202 */ /* 0x000fe40000000f00 */
[----:B------:R-:W-:-:S07]  /*84f0*/  MOV R25, R49 ;  /* 0x0000003100197202 */ /* 0x000fce0000000f00 */
[----:B------:R-:W-:Y:S05]  /*8500*/  WARPSYNC.COLLECTIVE R51, `(.L_x_1467) ;  /* 0x0000000033087348 */ /* 0x000fea0003c00000 */
[----:B------:R0:W1:Y:S02]  /*8510*/  SHFL.BFLY P2, R49, R52, R53, R54 ;  /* 0x0c00003534317389 */ /* 0x0000640000040036 */
[----:B01----:R-:W-:Y:S01]  /*8520*/  ENDCOLLECTIVE ;  /* 0x000000000000791b */ /* 0x003fe20003800000 */
.L_x_1467:
[----:B------:R-:W-:-:S05]  /*8530*/  FADD.FTZ R25, R34, R25 ;  /* 0x0000001922197221 */ /* 0x000fca0000010000 */
[----:B------:R-:W-:Y:S02]  /*8540*/  MOV R52, R25 ;  /* 0x0000001900347202 */ /* 0x000fe40000000f00 */
[----:B------:R-:W-:-:S07]  /*8550*/  MOV R35, R49 ;  /* 0x0000003100237202 */ /* 0x000fce0000000f00 */
[----:B------:R-:W-:Y:S05]  /*8560*/  WARPSYNC.COLLECTIVE R51, `(.L_x_1468) ;  /* 0x0000000033087348 */ /* 0x000fea0003c00000 */
[----:B------:R0:W1:Y:S02]  /*8570*/  SHFL.BFLY P2, R49, R52, R53, R54 ;  /* 0x0c00003534317389 */ /* 0x0000640000040036 */
[----:B01----:R-:W-:Y:S01]  /*8580*/  ENDCOLLECTIVE ;  /* 0x000000000000791b */ /* 0x003fe20003800000 */
.L_x_1468:
[----:B------:R-:W-:Y:S01]  /*8590*/  FADD.FTZ R35, R36, R35 ;  /* 0x0000002324237221 */ /* 0x000fe20000010000 */
[----:B------:R-:W-:Y:S01]  /*85a0*/  MOV R30, R49 ;  /* 0x00000031001e7202 */ /* 0x000fe20000000f00 */
[----:B------:R-:W-:Y:S06]  /*85b0*/  BRA `(.L_x_1469) ;  /* 0xffffffe800c07947 */ /* 0x000fec000383ffff */
.L_x_1439:
        /* <DEDUP_REMOVED lines=8> */
.L_x_1471:
[----:B------:R-:W-:Y:S05]  /*8640*/  BSYNC B0 ;  /* 0x0000000000007941 */ /* 0x000fea0003800000 */
.L_x_1470:
[----:B------:R-:W-:Y:S01]  /*8650*/  HFMA2.MMA R53, -RZ, RZ, 0, 4.76837158203125e-07 ;  /* 0x00000008ff357435 */ /* 0x000fe200000001ff */
[----:B------:R-:W-:Y:S02]  /*8660*/  MOV R52, R27 ;  /* 0x0000001b00347202 */ /* 0x000fe40000000f00 */
[----:B------:R-:W-:Y:S02]  /*8670*/  CS2R R34, SRZ ;  /* 0x0000000000227805 */ /* 0x000fe4000001ff00 */
[----:B------:R-:W-:Y:S01]  /*8680*/  MOV R54, 0x101f ;  /* 0x0000101f00367802 */ /* 0x000fe20000000f00 */
[----:B------:R-:W-:Y:S01]  /*8690*/  HFMA2.MMA R41, -RZ, RZ, 0, 0 ;  /* 0x00000000ff297435 */ /* 0x000fe200000001ff */
[----:B------:R-:W-:Y:S02]  /*86a0*/  MOV R51, 0xffff ;  /* 0x0000ffff00337802 */ /* 0x000fe40000000f00 */
[----:B------:R-:W-:Y:S02]  /*86b0*/  MOV R29, R49 ;  /* 0x00000031001d7202 */ /* 0x000fe40000000f00 */
[----:B------:R-:W-:-:S07]  /*86c0*/  @!P0 IADD3 R30, R25, 0x14, RZ ;  /* 0x00000014191e8810 */ /* 0x000fce0007ffe0ff */
[----:B------:R-:W-:Y:S05]  /*86d0*/  WARPSYNC.COLLECTIVE R51, `(.L_x_1472) ;  /* 0x0000000033087348 */ /* 0x000fea0003c00000 */
[----:B------:R0:W1:Y:S02]  /*86e0*/  SHFL.BFLY P2, R49, R52, R53, R54 ;  /* 0x0c00003534317389 */ /* 0x0000640000040036 */
[----:B01----:R-:W-:Y:S01]  /*86f0*/  ENDCOLLECTIVE ;  /* 0x000000000000791b */ /* 0x003fe20003800000 */
.L_x_1472:
[----:B------:R-:W-:Y:S01]  /*8700*/  @!P0 LEA R31, R40, UR6, 0x7 ;  /* 0x00000006281f8c11 */ /* 0x000fe2000f8e38ff */
[----:B------:R-:W-:Y:S01]  /*8710*/  FADD.FTZ R29, R29, R26 ;  /* 0x0000001a1d1d7221 */ /* 0x000fe20000010000 */
[----:B------:R-:W-:Y:S02]  /*8720*/  @!P0 LOP3.LUT R30, R30, R11, RZ, 0x3c, !PT ;  /* 0x0000000b1e1e8212 */ /* 0x000fe400078e3cff */
[----:B------:R-:W-:Y:S02]  /*8730*/  MOV R42, RZ ;  /* 0x000000ff002a7202 */ /* 0x000fe40000000f00 */
[----:B------:R-:W-:Y:S02]  /*8740*/  @!P0 LEA R30, R30, R31, 0x2 ;  /* 0x0000001f1e1e8211 */ /* 0x000fe400078e10ff */
[----:B------:R-:W-:Y:S02]  /*8750*/  @!P0 IADD3 R46, R25, 0x3c, RZ ;  /* 0x0000003c192e8810 */ /* 0x000fe40007ffe0ff */
[----:B------:R-:W-:Y:S01]  /*8760*/  @!P0 LEA R45, R40, UR6, 0x7 ;  /* 0x00000006282d8c11 */ /* 0x000fe2000f8e38ff */
[----:B------:R0:W1:Y:S01]  /*8770*/  @!P0 LDS R33, [R30+0x500] ;  /* 0x000500001e218984 */ /* 0x0000620000000800 */
[----:B------:R-:W-:Y:S01]  /*8780*/  @!P0 LOP3.LUT R46, R46, R11, RZ, 0x3c, !PT ;  /* 0x0000000b2e2e8212 */ /* 0x000fe200078e3cff */
[----:B------:R-:W-:Y:S01]  /*8790*/  HFMA2.MMA R53, -RZ, RZ, 0, 2.384185791015625e-07 ;  /* 0x00000004ff357435 */ /* 0x000fe200000001ff */
[----:B------:R-:W-:Y:S01]  /*87a0*/  MOV R52, R29 ;  /* 0x0000001d00347202 */ /* 0x000fe20000000f00 */
[----:B------:R0:W2:Y:S01]  /*87b0*/  @!P0 LDS R32, [R30] ;  /* 0x000000001e208984 */ /* 0x0000a20000000800 */
[----:B------:R-:W-:Y:S01]  /*87c0*/  @!P0 LEA R46, R46, R45, 0x2 ;  /* 0x0000002d2e2e8211 */ /* 0x000fe200078e10ff */
[----:B------:R-:W-:-:S04]  /*87d0*/  HFMA2.MMA R45, -RZ, RZ, 0, 0 ;  /* 0x00000000ff2d7435 */ /* 0x000fc800000001ff */
[----:B------:R0:W3:Y:S01]  /*87e0*/  @!P0 LDS R47, [R46] ;  /* 0x000000002e2f8984 */ /* 0x0000e20000000800 */
[----:B------:R-:W-:-:S07]  /*87f0*/  MOV R28, R49 ;  /* 0x00000031001c7202 */ /* 0x000fce0000000f00 */
[----:B0123--:R-:W-:Y:S05]  /*8800*/  WARPSYNC.COLLECTIVE R51, `(.L_x_1473) ;  /* 0x0000000033087348 */ /* 0x00ffea0003c00000 */
[----:B------:R4:W0:Y:S02]  /*8810*/  SHFL.BFLY P2, R49, R52, R53, R54 ;  /* 0x0c00003534317389 */ /* 0x0008240000040036 */
[----:B01234-:R-:W-:Y:S01]  /*8820*/  ENDCOLLECTIVE ;  /* 0x000000000000791b */ /* 0x01ffe20003800000 */
.L_x_1473:
[----:B------:R-:W-:Y:S01]  /*8830*/  FADD.FTZ R28, R28, R27 ;  /* 0x0000001b1c1c7221 */ /* 0x000fe20000010000 */
[----:B------:R0:W1:Y:S02]  /*8840*/  @!P0 LDS R48, [R46+0x500] ;  /* 0x000500002e308984 */ /* 0x0000640000000800 */
[----:B0-----:R-:W-:Y:S02]  /*8850*/  HFMA2.MMA R46, -RZ, RZ, 0, 0 ;  /* 0x00000000ff2e7435 */ /* 0x001fe400000001ff */
[----:B------:R-:W-:Y:S02]  /*8860*/  MOV R52, R28 ;  /* 0x0000001c00347202 */ /* 0x000fe40000000f00 */
[----:B------:R-:W-:-:S07]  /*8870*/  MOV R26, R49 ;  /* 0x00000031001a7202 */ /* 0x000fce0000000f00 */
[----:B-1----:R-:W-:Y:S05]  /*8880*/  WARPSYNC.COLLECTIVE R51, `(.L_x_1474) ;  /* 0x0000000033087348 */ /* 0x002fea0003c00000 */
[----:B------:R0:W2:Y:S02]  /*8890*/  SHFL.BFLY P2, R49, R52, R53, R54 ;  /* 0x0c00003534317389 */ /* 0x0000a40000040036 */
[----:B012---:R-:W-:Y:S01]  /*88a0*/  ENDCOLLECTIVE ;  /* 0x000000000000791b */ /* 0x007fe20003800000 */
.L_x_1474:
[----:B------:R-:W-:Y:S01]  /*88b0*/  @!P0 MOV R35, R33 ;  /* 0x0000002100238202 */ /* 0x000fe20000000f00 */
[----:B------:R-:W-:Y:S01]  /*88c0*/  FADD.FTZ R26, R29, R26 ;  /* 0x0000001a1d1a7221 */ /* 0x000fe20000010000 */
[----:B------:R-:W-:Y:S02]  /*88d0*/  @!P0 MOV R34, R32 ;  /* 0x0000002000228202 */ /* 0x000fe40000000f00 */
[----:B------:R-:W-:Y:S01]  /*88e0*/  @!P0 MOV R45, R47 ;  /* 0x0000002f002d8202 */ /* 0x000fe20000000f00 */
[----:B------:R-:W-:Y:S01]  /*88f0*/  HFMA2.MMA R53, -RZ, RZ, 0, 1.1920928955078125e-07 ;  /* 0x00000002ff357435 */ /* 0x000fe200000001ff */
[----:B------:R-:W-:Y:S02]  /*8900*/  MOV R52, R26 ;  /* 0x0000001a00347202 */ /* 0x000fe40000000f00 */
[----:B------:R-:W-:Y:S02]  /*8910*/  @!P0 MOV R46, R48 ;  /* 0x00000030002e8202 */ /* 0x000fe40000000f00 */
[----:B------:R-:W-:-:S07]  /*8920*/  MOV R27, R49 ;  /* 0x00000031001b7202 */ /* 0x000fce0000000f00 */
[----:B------:R-:W-:Y:S05]  /*8930*/  WARPSYNC.COLLECTIVE R51, `(.L_x_1475) ;  /* 0x0000000033087348 */ /* 0x000fea0003c00000 */
[----:B------:R0:W1:Y:S02]  /*8940*/  SHFL.BFLY P2, R49, R52, R53, R54 ;  /* 0x0c00003534317389 */ /* 0x0000640000040036 */
[----:B01----:R-:W-:Y:S01]  /*8950*/  ENDCOLLECTIVE ;  /* 0x000000000000791b */ /* 0x003fe20003800000 */
.L_x_1475:
[----:B------:R-:W-:-:S05]  /*8960*/  FADD.FTZ R27, R28, R27 ;  /* 0x0000001b1c1b7221 */ /* 0x000fca0000010000 */
[----:B------:R-:W-:Y:S02]  /*8970*/  MOV R52, R27 ;  /* 0x0000001b00347202 */ /* 0x000fe40000000f00 */
[----:B------:R-:W-:-:S07]  /*8980*/  MOV R29, R49 ;  /* 0x00000031001d7202 */ /* 0x000fce0000000f00 */
[----:B------:R-:W-:Y:S05]  /*8990*/  WARPSYNC.COLLECTIVE R51, `(.L_x_1476) ;  /* 0x0000000033087348 */ /* 0x000fea0003c00000 */
[----:B------:R0:W1:Y:S02]  /*89a0*/  SHFL.BFLY P2, R49, R52, R53, R54 ;  /* 0x0c00003534317389 */ /* 0x0000640000040036 */
[----:B01----:R-:W-:Y:S01]  /*89b0*/  ENDCOLLECTIVE ;  /* 0x000000000000791b */ /* 0x003fe20003800000 */
.L_x_1476:
        /* <DEDUP_REMOVED lines=8> */
.L_x_1477:
[----:B------:R-:W-:Y:S01]  /*8a40*/  FADD.FTZ R31, R27, R28 ;  /* 0x0000001c1b1f7221 */ /* 0x000fe20000010000 */
[C---:B------:R-:W-:Y:S01]  /*8a50*/  @!P0 IADD3 R28, R25.reuse, 0x28, RZ ;  /* 0x00000028191c8810 */ /* 0x040fe20007ffe0ff */
[----:B------:R-:W0:Y:S01]  /*8a60*/  LDC.64 R26, c[0x0][0x218] ;  /* 0x00008600ff1a7b82 */ /* 0x000e220000000a00 */
[----:B------:R-:W-:Y:S02]  /*8a70*/  IADD3 R25, R25, R22, RZ ;  /* 0x0000001619197210 */ /* 0x000fe40007ffe0ff */
        /* <DEDUP_REMOVED lines=9> */
.L_x_1478:
        /* <DEDUP_REMOVED lines=8> */
.L_x_1479:
        /* <DEDUP_REMOVED lines=10> */
.L_x_1480:
[----:B------:R-:W-:Y:S01]  /*8c30*/  @!P0 F2FP.BF16.F32.PACK_AB R30, RZ, R30 ;  /* 0x0000001eff1e823e */ /* 0x000fe200000010ff */
[----:B------:R-:W-:Y:S01]  /*8c40*/  FADD.FTZ R37, R37, R34 ;  /* 0x0000002225257221 */ /* 0x000fe20000010000 */
[----:B------:R-:W-:Y:S01]  /*8c50*/  @!P0 F2FP.BF16.F32.PACK_AB R31, RZ, R31 ;  /* 0x0000001fff1f823e */ /* 0x000fe200000010ff */
[----:B------:R-:W-:Y:S01]  /*8c60*/  IMAD.WIDE R28, R25, 0x2, R28 ;  /* 0x00000002191c7825 */ /* 0x000fe200078e021c */
[----:B------:R-:W-:-:S05]  /*8c70*/  PRMT R33, R30, 0x7610, R33 ;  /* 0x000076101e217816 */ /* 0x000fca0000000021 */
[----:B------:R0:W-:Y:S01]  /*8c80*/  @!P0 STG.E.U16 desc[UR8][R26.64], R33 ;  /* 0x000000211a008986 */ /* 0x0001e2000c101508 */
[----:B------:R-:W-:Y:S01]  /*8c90*/  HFMA2.MMA R53, -RZ, RZ, 0, 2.384185791015625e-07 ;  /* 0x00000004ff357435 */ /* 0x000fe200000001ff */
[----:B------:R-:W-:Y:S02]  /*8ca0*/  MOV R52, R37 ;  /* 0x0000002500347202 */ /* 0x000fe40000000f00 */
[----:B------:R-:W-:-:S08]  /*8cb0*/  MOV R36, R49 ;  /* 0x0000003100247202 */ /* 0x000fd00000000f00 */
[----:B0-----:R-:W-:Y:S05]  /*8cc0*/  WARPSYNC.COLLECTIVE R51, `(.L_x_1481) ;  /* 0x0000000033087348 */ /* 0x001fea0003c00000 */
[----:B------:R1:W2:Y:S02]  /*8cd0*/  SHFL.BFLY P2, R49, R52, R53, R54 ;  /* 0x0c00003534317389 */ /* 0x0002a40000040036 */
[----:B012---:R-:W-:Y:S01]  /*8ce0*/  ENDCOLLECTIVE ;  /* 0x000000000000791b */ /* 0x007fe20003800000 */
.L_x_1481:
[----:B------:R-:W-:-:S05]  /*8cf0*/  FADD.FTZ R36, R36, R35 ;  /* 0x0000002324247221 */ /* 0x000fca0000010000 */
[----:B------:R-:W-:Y:S02]  /*8d00*/  MOV R52, R36 ;  /* 0x0000002400347202 */ /* 0x000fe40000000f00 */
[----:B------:R-:W-:-:S07]  /*8d10*/  MOV R34, R49 ;  /* 0x0000003100227202 */ /* 0x000fce0000000f00 */
[----:B------:R-:W-:Y:S05]  /*8d20*/  WARPSYNC.COLLECTIVE R51, `(.L_x_1482) ;  /* 0x0000000033087348 */ /* 0x000fea0003c00000 */
[----:B------:R0:W1:Y:S02]  /*8d30*/  SHFL.BFLY P2, R49, R52, R53, R54 ;  /* 0x0c00003534317389 */ /* 0x0000640000040036 */
[----:B01----:R-:W-:Y:S01]  /*8d40*/  ENDCOLLECTIVE ;  /* 0x000000000000791b */ /* 0x003fe20003800000 */
.L_x_1482:
[----:B------:R-:W-:Y:S01]  /*8d50*/  FADD.FTZ R34, R37, R34 ;  /* 0x0000002225227221 */ /* 0x000fe20000010000 */
[----:B------:R-:W-:-:S04]  /*8d60*/  HFMA2.MMA R53, -RZ, RZ, 0, 1.1920928955078125e-07 ;  /* 0x00000002ff357435 */ /* 0x000fc800000001ff */
[----:B------:R-:W-:Y:S02]  /*8d70*/  MOV R52, R34 ;  /* 0x0000002200347202 */ /* 0x000fe40000000f00 */
[----:B------:R-:W-:-:S07]  /*8d80*/  MOV R35, R49 ;  /* 0x0000003100237202 */ /* 0x000fce0000000f00 */
[----:B------:R-:W-:Y:S05]  /*8d90*/  WARPSYNC.COLLECTIVE R51, `(.L_x_1483) ;  /* 0x0000000033087348 */ /* 0x000fea0003c00000 */
[----:B------:R0:W1:Y:S02]  /*8da0*/  SHFL.BFLY P2, R49, R52, R53, R54 ;  /* 0x0c00003534317389 */ /* 0x0000640000040036 */
[----:B01----:R-:W-:Y:S01]  /*8db0*/  ENDCOLLECTIVE ;  /* 0x000000000000791b */ /* 0x003fe20003800000 */
.L_x_1483:
[----:B------:R-:W-:-:S05]  /*8dc0*/  FADD.FTZ R35, R36, R35 ;  /* 0x0000002324237221 */ /* 0x000fca0000010000 */
[----:B------:R-:W-:Y:S02]  /*8dd0*/  MOV R52, R35 ;  /* 0x0000002300347202 */ /* 0x000fe40000000f00 */
[----:B------:R-:W-:-:S07]  /*8de0*/  MOV R37, R49 ;  /* 0x0000003100257202 */ /* 0x000fce0000000f00 */
[----:B------:R-:W-:Y:S05]  /*8df0*/  WARPSYNC.COLLECTIVE R51, `(.L_x_1484) ;  /* 0x0000000033087348 */ /* 0x000fea0003c00000 */
[----:B------:R0:W1:Y:S02]  /*8e00*/  SHFL.BFLY P2, R49, R52, R53, R54 ;  /* 0x0c00003534317389 */ /* 0x0000640000040036 */
[----:B01----:R-:W-:Y:S01]  /*8e10*/  ENDCOLLECTIVE ;  /* 0x000000000000791b */ /* 0x003fe20003800000 */
.L_x_1484:
[----:B------:R-:W-:Y:S01]  /*8e20*/  FADD.FTZ R37, R34, R37 ;  /* 0x0000002522257221 */ /* 0x000fe20000010000 */
[----:B------:R-:W-:-:S04]  /*8e30*/  HFMA2.MMA R53, -RZ, RZ, 0, 5.9604644775390625e-08 ;  /* 0x00000001ff357435 */ /* 0x000fc800000001ff */
[----:B------:R-:W-:Y:S02]  /*8e40*/  MOV R52, R37 ;  /* 0x0000002500347202 */ /* 0x000fe40000000f00 */
[----:B------:R-:W-:-:S07]  /*8e50*/  MOV R36, R49 ;  /* 0x0000003100247202 */ /* 0x000fce0000000f00 */
[----:B------:R-:W-:Y:S05]  /*8e60*/  WARPSYNC.COLLECTIVE R51, `(.L_x_1485) ;  /* 0x0000000033087348 */ /* 0x000fea0003c00000 */
[----:B------:R0:W1:Y:S02]  /*8e70*/  SHFL.BFLY P2, R49, R52, R53, R54 ;  /* 0x0c00003534317389 */ /* 0x0000640000040036 */
[----:B01----:R-:W-:Y:S01]  /*8e80*/  ENDCOLLECTIVE ;  /* 0x000000000000791b */ /* 0x003fe20003800000 */
.L_x_1485:
[----:B------:R-:W-:-:S05]  /*8e90*/  FADD.FTZ R36, R35, R36 ;  /* 0x0000002423247221 */ /* 0x000fca0000010000 */
[----:B------:R-:W-:Y:S02]  /*8ea0*/  MOV R52, R36 ;  /* 0x0000002400347202 */ /* 0x000fe40000000f00 */
[----:B------:R-:W-:-:S07]  /*8eb0*/  MOV R34, R49 ;  /* 0x0000003100227202 */ /* 0x000fce0000000f00 */
[----:B------:R-:W-:Y:S05]  /*8ec0*/  WARPSYNC.COLLECTIVE R51, `(.L_x_1486) ;  /* 0x0000000033087348 */ /* 0x000fea0003c00000 */
[----:B------:R0:W1:Y:S02]  /*8ed0*/  SHFL.BFLY P2, R49, R52, R53, R54 ;  /* 0x0c00003534317389 */ /* 0x0000640000040036 */
[----:B01----:R-:W-:Y:S01]  /*8ee0*/  ENDCOLLECTIVE ;  /* 0x000000000000791b */ /* 0x003fe20003800000 */
.L_x_1486:
        /* <DEDUP_REMOVED lines=8> */
.L_x_1487:
        /* <DEDUP_REMOVED lines=8> */
.L_x_1488:
[----:B------:R-:W-:Y:S01]  /*8ff0*/  FADD.FTZ R44, R44, R41 ;  /* 0x000000292c2c7221 */ /* 0x000fe20000010000 */
[----:B------:R-:W-:-:S04]  /*9000*/  HFMA2.MMA R53, -RZ, RZ, 0, 2.384185791015625e-07 ;  /* 0x00000004ff357435 */ /* 0x000fc800000001ff */
[----:B------:R-:W-:Y:S02]  /*9010*/  MOV R52, R44 ;  /* 0x0000002c00347202 */ /* 0x000fe40000000f00 */
[----:B------:R-:W-:-:S07]  /*9020*/  MOV R43, R49 ;  /* 0x00000031002b7202 */ /* 0x000fce0000000f00 */
[----:B------:R-:W-:Y:S05]  /*9030*/  WARPSYNC.COLLECTIVE R51, `(.L_x_1489) ;  /* 0x0000000033087348 */ /* 0x000fea0003c00000 */
[----:B------:R0:W1:Y:S02]  /*9040*/  SHFL.BFLY P2, R49, R52, R53, R54 ;  /* 0x0c00003534317389 */ /* 0x0000640000040036 */
[----:B01----:R-:W-:Y:S01]  /*9050*/  ENDCOLLECTIVE ;  /* 0x000000000000791b */ /* 0x003fe20003800000 */
.L_x_1489:
[----:B------:R-:W-:-:S05]  /*9060*/  FADD.FTZ R43, R43, R42 ;  /* 0x0000002a2b2b7221 */ /* 0x000fca0000010000 */
[----:B------:R-:W-:Y:S02]  /*9070*/  MOV R52, R43 ;  /* 0x0000002b00347202 */ /* 0x000fe40000000f00 */
[----:B------:R-:W-:-:S07]  /*9080*/  MOV R41, R49 ;  /* 0x0000003100297202 */ /* 0x000fce0000000f00 */
[----:B------:R-:W-:Y:S05]  /*9090*/  WARPSYNC.COLLECTIVE R51, `(.L_x_1490) ;  /* 0x0000000033087348 */ /* 0x000fea0003c00000 */
[----:B------:R0:W1:Y:S02]  /*90a0*/  SHFL.BFLY P2, R49, R52, R53, R54 ;  /* 0x0c00003534317389 */ /* 0x0000640000040036 */
[----:B01----:R-:W-:Y:S01]  /*90b0*/  ENDCOLLECTIVE ;  /* 0x000000000000791b */ /* 0x003fe20003800000 */
.L_x_1490:
[----:B------:R-:W-:Y:S01]  /*90c0*/  FADD.FTZ R41, R44, R41 ;  /* 0x000000292c297221 */ /* 0x000fe20000010000 */
[----:B------:R-:W-:-:S04]  /*90d0*/  HFMA2.MMA R53, -RZ, RZ, 0, 1.1920928955078125e-07 ;  /* 0x00000002ff357435 */ /* 0x000fc800000001ff */
[----:B------:R-:W-:Y:S02]  /*90e0*/  MOV R52, R41 ;  /* 0x0000002900347202 */ /* 0x000fe40000000f00 */
[----:B------:R-:W-:-:S07]  /*90f0*/  MOV R42, R49 ;  /* 0x00000031002a7202 */ /* 0x000fce0000000f00 */
[----:B------:R-:W-:Y:S05]  /*9100*/  WARPSYNC.COLLECTIVE R51, `(.L_x_1491) ;  /* 0x0000000033087348 */ /* 0x000fea0003c00000 */
[----:B------:R0:W1:Y:S02]  /*9110*/  SHFL.BFLY P2, R49, R52, R53, R54 ;  /* 0x0c00003534317389 */ /* 0x0000640000040036 */
[----:B01----:R-:W-:Y:S01]  /*9120*/  ENDCOLLECTIVE ;  /* 0x000000000000791b */ /* 0x003fe20003800000 */
.L_x_1491:
[----:B------:R-:W-:-:S05]  /*9130*/  FADD.FTZ R42, R43, R42 ;  /* 0x0000002a2b2a7221 */ /* 0x000fca0000010000 */
[----:B------:R-:W-:Y:S02]  /*9140*/  MOV R52, R42 ;  /* 0x0000002a00347202 */ /* 0x000fe40000000f00 */
[----:B------:R-:W-:-:S07]  /*9150*/  MOV R44, R49 ;  /* 0x00000031002c7202 */ /* 0x000fce0000000f00 */
[----:B------:R-:W-:Y:S05]  /*9160*/  WARPSYNC.COLLECTIVE R51, `(.L_x_1492) ;  /* 0x0000000033087348 */ /* 0x000fea0003c00000 */
[----:B------:R0:W1:Y:S02]  /*9170*/  SHFL.BFLY P2, R49, R52, R53, R54 ;  /* 0x0c00003534317389 */ /* 0x0000640000040036 */
[----:B01----:R-:W-:Y:S01]  /*9180*/  ENDCOLLECTIVE ;  /* 0x000000000000791b */ /* 0x003fe20003800000 */
.L_x_1492:
[----:B------:R-:W-:Y:S01]  /*9190*/  FADD.FTZ R44, R41, R44 ;  /* 0x0000002c292c7221 */ /* 0x000fe20000010000 */
[----:B------:R-:W-:-:S04]  /*91a0*/  HFMA2.MMA R53, -RZ, RZ, 0, 5.9604644775390625e-08 ;  /* 0x00000001ff357435 */ /* 0x000fc800000001ff */
[----:B------:R-:W-:Y:S02]  /*91b0*/  MOV R52, R44 ;  /* 0x0000002c00347202 */ /* 0x000fe40000000f00 */
[----:B------:R-:W-:-:S07]  /*91c0*/  MOV R43, R49 ;  /* 0x00000031002b7202 */ /* 0x000fce0000000f00 */
[----:B------:R-:W-:Y:S05]  /*91d0*/  WARPSYNC.COLLECTIVE R51, `(.L_x_1493) ;  /* 0x0000000033087348 */ /* 0x000fea0003c00000 */
[----:B------:R0:W1:Y:S02]  /*91e0*/  SHFL.BFLY P2, R49, R52, R53, R54 ;  /* 0x0c00003534317389 */ /* 0x0000640000040036 */
[----:B01----:R-:W-:Y:S01]  /*91f0*/  ENDCOLLECTIVE ;  /* 0x000000000000791b */ /* 0x003fe20003800000 */
.L_x_1493:
[----:B------:R-:W-:-:S05]  /*9200*/  FADD.FTZ R42, R42, R43 ;  /* 0x0000002b2a2a7221 */ /* 0x000fca0000010000 */
[----:B------:R-:W-:Y:S02]  /*9210*/  MOV R52, R42 ;  /* 0x0000002a00347202 */ /* 0x000fe40000000f00 */
[----:B------:R-:W-:-:S07]  /*9220*/  MOV R41, R49 ;  /* 0x0000003100297202 */ /* 0x000fce0000000f00 */
[----:B------:R-:W-:Y:S05]  /*9230*/  WARPSYNC.COLLECTIVE R51, `(.L_x_1494) ;  /* 0x0000000033087348 */ /* 0x000fea0003c00000 */
[----:B------:R0:W1:Y:S02]  /*9240*/  SHFL.BFLY P2, R49, R52, R53, R54 ;  /* 0x0c00003534317389 */ /* 0x0000640000040036 */
[----:B01----:R-:W-:Y:S01]  /*9250*/  ENDCOLLECTIVE ;  /* 0x000000000000791b */ /* 0x003fe20003800000 */
.L_x_1494:
[----:B------:R-:W-:Y:S01]  /*9260*/  HFMA2.MMA R53, -RZ, RZ, 0, 4.76837158203125e-07 ;  /* 0x00000008ff357435 */ /* 0x000fe200000001ff */
[----:B------:R-:W-:Y:S02]  /*9270*/  MOV R52, R45 ;  /* 0x0000002d00347202 */ /* 0x000fe40000000f00 */
[----:B------:R-:W-:-:S08]  /*9280*/  MOV R43, R49 ;  /* 0x00000031002b7202 */ /* 0x000fd00000000f00 */
[----:B------:R-:W-:Y:S05]  /*9290*/  WARPSYNC.COLLECTIVE R51, `(.L_x_1495) ;  /* 0x0000000033087348 */ /* 0x000fea0003c00000 */
[----:B------:R0:W1:Y:S02]  /*92a0*/  SHFL.BFLY P2, R49, R52, R53, R54 ;  /* 0x0c00003534317389 */ /* 0x0000640000040036 */
[----:B01----:R-:W-:Y:S01]  /*92b0*/  ENDCOLLECTIVE ;  /* 0x000000000000791b */ /* 0x003fe20003800000 */
.L_x_1495:
[----:B------:R-:W-:-:S05]  /*92c0*/  FADD.FTZ R32, R42, R43 ;  /* 0x0000002b2a207221 */ /* 0x000fca0000010000 */
[----:B------:R-:W-:Y:S02]  /*92d0*/  @!P0 F2FP.BF16.F32.PACK_AB R32, RZ, R32 ;  /* 0x00000020ff20823e */ /* 0x000fe400000010ff */
[----:B------:R-:W-:Y:S02]  /*92e0*/  MOV R52, R46 ;  /* 0x0000002e00347202 */ /* 0x000fe40000000f00 */
[----:B------:R-:W-:-:S07]  /*92f0*/  MOV R50, R49 ;  /* 0x0000003100327202 */ /* 0x000fce0000000f00 */
[----:B------:R-:W-:Y:S05]  /*9300*/  WARPSYNC.COLLECTIVE R51, `(.L_x_1496) ;  /* 0x0000000033087348 */ /* 0x000fea0003c00000 */
[----:B------:R0:W1:Y:S02]  /*9310*/  SHFL.BFLY P2, R49, R52, R53, R54 ;  /* 0x0c00003534317389 */ /* 0x0000640000040036 */
[----:B01----:R-:W-:Y:S01]  /*9320*/  ENDCOLLECTIVE ;  /* 0x000000000000791b */ /* 0x003fe20003800000 */
.L_x_1496:
[----:B------:R-:W-:Y:S01]  /*9330*/  FADD.FTZ R50, R50, R45 ;  /* 0x0000002d32327221 */ /* 0x000fe20000010000 */
[----:B------:R-:W-:-:S04]  /*9340*/  HFMA2.MMA R53, -RZ, RZ, 0, 2.384185791015625e-07 ;  /* 0x00000004ff357435 */ /* 0x000fc800000001ff */
[----:B------:R-:W-:Y:S02]  /*9350*/  MOV R52, R50 ;  /* 0x0000003200347202 */ /* 0x000fe40000000f00 */
[----:B------:R-:W-:-:S07]  /*9360*/  MOV R47, R49 ;  /* 0x00000031002f7202 */ /* 0x000fce0000000f00 */
[----:B------:R-:W-:Y:S05]  /*9370*/  WARPSYNC.COLLECTIVE R51, `(.L_x_1497) ;  /* 0x0000000033087348 */ /* 0x000fea0003c00000 */
[----:B------:R0:W1:Y:S02]  /*9380*/  SHFL.BFLY P2, R49, R52, R53, R54 ;  /* 0x0c00003534317389 */ /* 0x0000640000040036 */
[----:B01----:R-:W-:Y:S01]  /*9390*/  ENDCOLLECTIVE ;  /* 0x000000000000791b */ /* 0x003fe20003800000 */
.L_x_1497:
[----:B------:R-:W-:-:S05]  /*93a0*/  FADD.FTZ R47, R47, R46 ;  /* 0x0000002e2f2f7221 */ /* 0x000fca0000010000 */
[----:B------:R-:W-:Y:S02]  /*93b0*/  MOV R52, R47 ;  /* 0x0000002f00347202 */ /* 0x000fe40000000f00 */
[----:B------:R-:W-:-:S07]  /*93c0*/  MOV R45, R49 ;  /* 0x00000031002d7202 */ /* 0x000fce0000000f00 */
[----:B------:R-:W-:Y:S05]  /*93d0*/  WARPSYNC.COLLECTIVE R51, `(.L_x_1498) ;  /* 0x0000000033087348 */ /* 0x000fea0003c00000 */
[----:B------:R0:W1:Y:S02]  /*93e0*/  SHFL.BFLY P2, R49, R52, R53, R54 ;  /* 0x0c00003534317389 */ /* 0x0000640000040036 */
[----:B01----:R-:W-:Y:S01]  /*93f0*/  ENDCOLLECTIVE ;  /* 0x000000000000791b */ /* 0x003fe20003800000 */
.L_x_1498:
[----:B------:R-:W-:Y:S01]  /*9400*/  FADD.FTZ R45, R50, R45 ;  /* 0x0000002d322d7221 */ /* 0x000fe20000010000 */
[----:B------:R-:W-:-:S04]  /*9410*/  HFMA2.MMA R53, -RZ, RZ, 0, 1.1920928955078125e-07 ;  /* 0x00000002ff357435 */ /* 0x000fc800000001ff */
[----:B------:R-:W-:Y:S02]  /*9420*/  MOV R52, R45 ;  /* 0x0000002d00347202 */ /* 0x000fe40000000f00 */
[----:B------:R-:W-:-:S07]  /*9430*/  MOV R46, R49 ;  /* 0x00000031002e7202 */ /* 0x000fce0000000f00 */
[----:B------:R-:W-:Y:S05]  /*9440*/  WARPSYNC.COLLECTIVE R51, `(.L_x_1499) ;  /* 0x0000000033087348 */ /* 0x000fea0003c00000 */
[----:B------:R0:W1:Y:S02]  /*9450*/  SHFL.BFLY P2, R49, R52, R53, R54 ;  /* 0x0c00003534317389 */ /* 0x0000640000040036 */
[----:B01----:R-:W-:Y:S01]  /*9460*/  ENDCOLLECTIVE ;  /* 0x000000000000791b */ /* 0x003fe20003800000 */
.L_x_1499:
[----:B------:R-:W-:-:S05]  /*9470*/  FADD.FTZ R46, R47, R46 ;  /* 0x0000002e2f2e7221 */ /* 0x000fca0000010000 */
[----:B------:R-:W-:Y:S02]  /*9480*/  MOV R52, R46 ;  /* 0x0000002e00347202 */ /* 0x000fe40000000f00 */
[----:B------:R-:W-:-:S07]  /*9490*/  MOV R48, R49 ;  /* 0x0000003100307202 */ /* 0x000fce0000000f00 */
[----:B------:R-:W-:Y:S05]  /*94a0*/  WARPSYNC.COLLECTIVE R51, `(.L_x_1500) ;  /* 0x0000000033087348 */ /* 0x000fea0003c00000 */
[----:B------:R0:W1:Y:S02]  /*94b0*/  SHFL.BFLY P2, R49, R52, R53, R54 ;  /* 0x0c00003534317389 */ /* 0x0000640000040036 */
[----:B01----:R-:W-:Y:S01]  /*94c0*/  ENDCOLLECTIVE ;  /* 0x000000000000791b */ /* 0x003fe20003800000 */
.L_x_1500:
        /* <DEDUP_REMOVED lines=12> */
.L_x_1501:
        /* <DEDUP_REMOVED lines=9> */
.L_x_1502:
[----:B------:R-:W-:Y:S01]  /*9620*/  FADD.FTZ R34, R45, R34 ;  /* 0x000000222d227221 */ /* 0x000fe20000010000 */
[----:B------:R-:W-:Y:S01]  /*9630*/  MOV R25, R49 ;  /* 0x0000003100197202 */ /* 0x000fe20000000f00 */
[----:B------:R-:W-:Y:S06]  /*9640*/  BRA `(.L_x_1503) ;  /* 0xffffffe400007947 */ /* 0x000fec000383ffff */
.L_x_1504:
        /* <DEDUP_REMOVED lines=11> */
.L_x_3844:


//--------------------- .text._ZN13group_norm_v218gn_bwd_cuda_kernelI13__nv_bfloat16Li320ELi1ELi16ELi20ELi1024ELb1ELb1ELi64ELi320ELi320ELi4ELb1ELi9ELb0ELb0ELNS_15WgradSyncMethodE3ENS_16CompileConditionILi900EEEEEvPT_S6_S6_PKS5_S8_S8_S8_PKfflPfPj --------------------------
	.section	.text._ZN13group_norm_v218gn_bwd_cuda_kernelI13__nv_bfloat16Li320ELi1ELi16ELi20ELi1024ELb1ELb1ELi64ELi320ELi320ELi4ELb1ELi9ELb0ELb0ELNS_15WgradSyncMethodE3ENS_16CompileConditionILi900EEEEEvPT_S6_S6_PKS5_S8_S8_S8_PKfflPfPj,"ax",@progbits
	.align	128
        .global         _ZN13group_norm_v218gn_bwd_cuda_kernelI13__nv_bfloat16Li320ELi1ELi16ELi20ELi1024ELb1ELb1ELi64ELi320ELi320ELi4ELb1ELi9ELb0ELb0ELNS_15WgradSyncMethodE3ENS_16CompileConditionILi900EEEEEvPT_S6_S6_PKS5_S8_S8_S8_PKfflPfPj
        .type           _ZN13group_norm_v218gn_bwd_cuda_kernelI13__nv_bfloat16Li320ELi1ELi16ELi20ELi1024ELb1ELb1ELi64ELi320ELi320ELi4ELb1ELi9ELb0ELb0ELNS_15WgradSyncMethodE3ENS_16CompileConditionILi900EEEEEvPT_S6_S6_PKS5_S8_S8_S8_PKfflPfPj,@function
        .size           _ZN13group_norm_v218gn_bwd_cuda_kernelI13__nv_bfloat16Li320ELi1ELi16ELi20ELi1024ELb1ELb1ELi64ELi320ELi320ELi4ELb1ELi9ELb0ELb0ELNS_15WgradSyncMethodE3ENS_16CompileConditionILi900EEEEEvPT_S6_S6_PKS5_S8_S8_S8_PKfflPfPj,(.L_x_3845 - _ZN13group_norm_v218gn_bwd_cuda_kernelI13__nv_bfloat16Li320ELi1ELi16ELi20ELi1024ELb1ELb1ELi64ELi320ELi320ELi4ELb1ELi9ELb0ELb0ELNS_15WgradSyncMethodE3ENS_16CompileConditionILi900EEEEEvPT_S6_S6_PKS5_S8_S8_S8_PKfflPfPj)
        .other          _ZN13group_norm_v218gn_bwd_cuda_kernelI13__nv_bfloat16Li320ELi1ELi16ELi20ELi1024ELb1ELb1ELi64ELi320ELi320ELi4ELb1ELi9ELb0ELb0ELNS_15WgradSyncMethodE3ENS_16CompileConditionILi900EEEEEvPT_S6_S6_PKS5_S8_S8_S8_PKfflPfPj,@"STO_CUDA_ENTRY STV_DEFAULT"
_ZN13group_norm_v218gn_bwd_cuda_kernelI13__nv_bfloat16Li320ELi1ELi16ELi20ELi1024ELb1ELb1ELi64ELi320ELi320ELi4ELb1ELi9ELb0ELb0ELNS_15WgradSyncMethodE3ENS_16CompileConditionILi900EEEEEvPT_S6_S6_PKS5_S8_S8_S8_PKfflPfPj:
.text._ZN13group_norm_v218gn_bwd_cuda_kernelI13__nv_bfloat16Li320ELi1ELi16ELi20ELi1024ELb1ELb1ELi64ELi320ELi320ELi4ELb1ELi9ELb0ELb0ELNS_15WgradSyncMethodE3ENS_16CompileConditionILi900EEEEEvPT_S6_S6_PKS5_S8_S8_S8_PKfflPfPj:
        /* <DEDUP_REMOVED lines=28> */
.L_x_1507:
        /* <DEDUP_REMOVED lines=8> */
.L_x_1506:
[----:B------:R-:W-:Y:S05]  /*0240*/  WARPSYNC.ALL ;  /* 0x0000000000007948 */ /* 0x000fea0003800000 */
[----:B------:R-:W-:Y:S06]  /*0250*/  BAR.SYNC.DEFER_BLOCKING 0x0 ;  /* 0x0000000000007b1d */ /* 0x000fec0000010000 */
[----:B------:R-:W-:Y:S05]  /*0260*/  BRA `(.L_x_1508) ;  /* 0x000000a4004c7947 */ /* 0x000fea0003800000 */
.L_x_1505:
        /* <DEDUP_REMOVED lines=11> */
[----:B------:R-:W4:Y:S01]  /*0320*/  S2UR UR9, SR_CgaCtaId ;  /* 0x00000000000979c3 */ /* 0x000f220000008800 */
[----:B------:R-:W-:Y:S01]  /*0330*/  ULOP3.LUT UR4, UR20, 0xf, URZ, 0xc0, !UPT ;  /* 0x0000000f14047892 */ /* 0x000fe2000f8ec03f */
[----:B------:R-:W-:Y:S01]  /*0340*/  SHF.R.U32.HI R0, RZ, 0x2, R16 ;  /* 0x00000002ff007819 */ /* 0x000fe20000011610 */
[----:B------:R-:W-:Y:S01]  /*0350*/  UMOV UR8, 0x400 ;  /* 0x0000040000087882 */ /* 0x000fe20000000000 */
[----:B------:R-:W-:Y:S01]  /*0360*/  IMAD.WIDE.U32 R2, R2, -0x33333333, RZ ;  /* 0xcccccccd02027825 */ /* 0x000fe200078e00ff */
[----:B------:R-:W-:Y:S01]  /*0370*/  UIADD3 UR6, UR8, 0x2800, URZ ;  /* 0x0000280008067890 */ /* 0x000fe2000fffe03f */
[C---:B------:R-:W-:Y:S01]  /*0380*/  SHF.L.U32 R10, R0.reuse, 0x4, RZ ;  /* 0x00000004000a7819 */ /* 0x040fe200000006ff */
[----:B------:R-:W-:Y:S01]  /*0390*/  UIADD3 UR11, -UR10, URZ, URZ ;  /* 0x0000003f0a0b7290 */ /* 0x000fe2000fffe13f */
[----:B------:R-:W-:Y:S01]  /*03a0*/  MOV R9, UR4 ;  /* 0x0000000400097c02 */ /* 0x000fe20008000f00 */
[----:B------:R-:W-:Y:S01]  /*03b0*/  IMAD R0, R0, 0x14, RZ ;  /* 0x0000001400007824 */ /* 0x000fe200078e02ff */
[----:B------:R-:W-:-:S02]  /*03c0*/  SHF.R.U32.HI R2, RZ, 0x2, R3 ;  /* 0x00000002ff027819 */ /* 0x000fc40000011603 */
[----:B------:R-:W-:Y:S02]  /*03d0*/  CS2R R46, SRZ ;  /* 0x00000000002e7805 */ /* 0x000fe4000001ff00 */
[----:B0-----:R-:W-:Y:S02]  /*03e0*/  LOP3.LUT R4, R10, 0xfffffff0, R9, 0xe2, !PT ;  /* 0xfffffff00a047812 */ /* 0x001fe400078ee209 */
[----:B------:R-:W-:Y:S02]  /*03f0*/  CS2R R48, SRZ ;  /* 0x0000000000307805 */ /* 0x000fe4000001ff00 */
[----:B------:R-:W-:Y:S02]  /*0400*/  SHF.R.S32.HI R8, RZ, 0x1f, R16 ;  /* 0x0000001fff087819 */ /* 0x000fe40000011410 */
[----:B------:R-:W-:Y:S02]  /*0410*/  CS2R R50, SRZ ;  /* 0x0000000000327805 */ /* 0x000fe4000001ff00 */
[C---:B------:R-:W-:Y:S01]  /*0420*/  IADD3 R5, R0.reuse, 0x8, RZ ;  /* 0x0000000800057810 */ /* 0x040fe20007ffe0ff */
[----:B------:R0:W-:Y:S01]  /*0430*/  STL [R1+0x8c], R4 ;  /* 0x00008c0401007387 */ /* 0x0001e20000100800 */
[----:B------:R-:W-:-:S02]  /*0440*/  IADD3 R3, R0, 0x4, RZ ;  /* 0x0000000400037810 */ /* 0x000fc40007ffe0ff */
[----:B------:R-:W-:Y:S02]  /*0450*/  CS2R R52, SRZ ;  /* 0x0000000000347805 */ /* 0x000fe4000001ff00 */
[----:B-1----:R-:W-:Y:S01]  /*0460*/  IADD3 R6, R0, 0xc, RZ ;  /* 0x0000000c00067810 */ /* 0x002fe20007ffe0ff */
[----:B------:R1:W-:Y:S01]  /*0470*/  STL [R1+0x50], R2 ;  /* 0x0000500201007387 */ /* 0x0003e20000100800 */
[----:B------:R-:W-:Y:S01]  /*0480*/  SHF.R.U32.HI R5, RZ, 0x2, R5 ;  /* 0x00000002ff057819 */ /* 0x000fe20000011605 */
[----:B----4-:R-:W-:Y:S01]  /*0490*/  ULEA UR6, UR9, UR6, 0x18 ;  /* 0x0000000609067291 */ /* 0x010fe2000f8ec03f */
[----:B------:R-:W-:Y:S01]  /*04a0*/  SHF.R.U32.HI R3, RZ, 0x2, R3 ;  /* 0x00000002ff037819 */ /* 0x000fe20000011603 */
[----:B------:R-:W-:Y:S01]  /*04b0*/  ULEA UR9, UR9, UR8, 0x18 ;  /* 0x0000000809097291 */ /* 0x000fe2000f8ec03f */
[----:B0-----:R-:W-:Y:S02]  /*04c0*/  LEA.HI R4, R8, R16, RZ, 0x2 ;  /* 0x0000001008047211 */ /* 0x001fe400078f10ff */
[----:B------:R-:W-:Y:S01]  /*04d0*/  SHF.R.U32.HI R6, RZ, 0x2, R6 ;  /* 0x00000002ff067819 */ /* 0x000fe20000011606 */
[----:B------:R-:W-:Y:S01]  /*04e0*/  UMOV UR8, UR10 ;  /* 0x0000000a00087c82 */ /* 0x000fe20008000000 */
[----:B-1----:R-:W-:-:S02]  /*04f0*/  SHF.R.U32.HI R2, RZ, 0x2, R0 ;  /* 0x00000002ff027819 */ /* 0x002fc40000011600 */
[----:B------:R-:W-:Y:S01]  /*0500*/  MOV R19, UR6 ;  /* 0x0000000600137c02 */ /* 0x000fe20008000f00 */
[----:B------:R-:W-:Y:S01]  /*0510*/  USHF.L.U32 UR6, UR10, 0x4, URZ ;  /* 0x000000040a067899 */ /* 0x000fe2000800063f */
[----:B------:R-:W-:Y:S02]  /*0520*/  IADD3 R0, R0, 0x10, RZ ;  /* 0x0000001000007810 */ /* 0x000fe40007ffe0ff */
[----:B------:R-:W-:Y:S01]  /*0530*/  SHF.R.S32.HI R7, RZ, 0x2, R4 ;  /* 0x00000002ff077819 */ /* 0x000fe20000011404 */
[--C-:B------:R-:W-:Y:S01]  /*0540*/  IMAD R9, R2, 0x28, R19.reuse ;  /* 0x0000002802097824 */ /* 0x100fe200078e0213 */
[----:B------:R-:W-:Y:S01]  /*0550*/  SHF.R.U32.HI R2, RZ, 0x2, R0 ;  /* 0x00000002ff027819 */ /* 0x000fe20000011600 */
[--C-:B------:R-:W-:Y:S01]  /*0560*/  IMAD R15, R5, 0x28, R19.reuse ;  /* 0x00000028050f7824 */ /* 0x100fe200078e0213 */
[----:B------:R-:W-:Y:S01]  /*0570*/  IADD3 R0, R7, 0x50, RZ ;  /* 0x0000005007007810 */ /* 0x000fe20007ffe0ff */
[--C-:B------:R-:W-:Y:S01]  /*0580*/  IMAD R13, R3, 0x28, R19.reuse ;  /* 0x00000028030d7824 */ /* 0x100fe200078e0213 */
[C---:B------:R-:W-:Y:S01]  /*0590*/  IADD3 R5, R7.reuse, 0xa0, RZ ;  /* 0x000000a007057810 */ /* 0x040fe20007ffe0ff */
[--C-:B------:R-:W-:Y:S01]  /*05a0*/  IMAD R17, R6, 0x28, R19.reuse ;  /* 0x0000002806117824 */ /* 0x100fe200078e0213 */
[----:B------:R-:W-:Y:S01]  /*05b0*/  IADD3 R7, R7, 0xf0, RZ ;  /* 0x000000f007077810 */ /* 0x000fe20007ffe0ff */
[----:B------:R-:W-:Y:S01]  /*05c0*/  IMAD R19, R2, 0x28, R19 ;  /* 0x0000002802137824 */ /* 0x000fe200078e0213 */
[----:B------:R-:W-:Y:S01]  /*05d0*/  SHF.L.U32 R11, R16, 0x3, RZ ;  /* 0x00000003100b7819 */ /* 0x000fe200000006ff */
[----:B------:R-:W-:Y:S01]  /*05e0*/  ULOP3.LUT UR4, UR6, 0xfffffff0, UR4, 0xe2, !UPT ;  /* 0xfffffff006047892 */ /* 0x000fe2000f8ee204 */
[----:B------:R-:W-:Y:S01]  /*05f0*/  SHF.R.S32.HI R3, RZ, 0x1f, R0 ;  /* 0x0000001fff037819 */ /* 0x000fe20000011400 */
[----:B------:R-:W-:Y:S01]  /*0600*/  ULEA UR6, UP0, UR10, UR12, 0x2 ;  /* 0x0000000c0a067291 */ /* 0x000fe2000f80103f */
[----:B------:R-:W-:-:S02]  /*0610*/  SHF.R.S32.HI R12, RZ, 0x1f, R7 ;  /* 0x0000001fff0c7819 */ /* 0x000fc40000011407 */
[----:B------:R-:W-:Y:S01]  /*0620*/  LOP3.LUT R14, R11, 0x18, RZ, 0xc0, !PT ;  /* 0x000000180b0e7812 */ /* 0x000fe200078ec0ff */
[----:B------:R-:W-:Y:S01]  /*0630*/  ULEA.HI.X UR7, UR10, UR13, UR5, 0x2, UP0 ;  /* 0x0000000d0a077291 */ /* 0x000fe200080f1405 */
[----:B------:R-:W-:Y:S01]  /*0640*/  LEA.HI R6, R3, R0, RZ, 0x2 ;  /* 0x0000000003067211 */ /* 0x000fe200078f10ff */
[----:B------:R-:W-:Y:S01]  /*0650*/  UISETP.NE.AND UP0, UPT, UR20, UR11, UPT ;  /* 0x0000000b1400728c */ /* 0x000fe2000bf05270 */
[----:B------:R-:W-:Y:S01]  /*0660*/  SHF.R.S32.HI R0, RZ, 0x1f, R5 ;  /* 0x0000001fff007819 */ /* 0x000fe20000011405 */
[----:B------:R-:W0:Y:S01]  /*0670*/  LDC.64 R2, c[0x0][0x260] ;  /* 0x00009800ff027b82 */ /* 0x000e220000000a00 */
[----:B------:R-:W-:Y:S02]  /*0680*/  LEA.HI R12, R12, R7, RZ, 0x2 ;  /* 0x000000070c0c7211 */ /* 0x000fe400078f10ff */
[----:B------:R-:W-:Y:S02]  /*0690*/  IADD3 R7, R9, R14, RZ ;  /* 0x0000000e09077210 */ /* 0x000fe40007ffe0ff */
[----:B------:R-:W-:-:S02]  /*06a0*/  LEA.HI R10, R0, R5, RZ, 0x2 ;  /* 0x00000005000a7211 */ /* 0x000fc400078f10ff */
[C---:B------:R-:W-:Y:S01]  /*06b0*/  IADD3 R5, R14.reuse, R13, RZ ;  /* 0x0000000d0e057210 */ /* 0x040fe20007ffe0ff */
[----:B------:R1:W-:Y:S01]  /*06c0*/  STL [R1+0x6c], R7 ;  /* 0x00006c0701007387 */ /* 0x0003e20000100800 */
[----:B------:R-:W-:Y:S01]  /*06d0*/  MOV R0, UR4 ;  /* 0x0000000400007c02 */ /* 0x000fe20008000f00 */
[----:B------:R-:W-:Y:S01]  /*06e0*/  UMOV UR4, 0x7fffff71 ;  /* 0x7fffff7100047882 */ /* 0x000fe20000000000 */
[----:B------:R-:W-:Y:S01]  /*06f0*/  IADD3 R9, R14, R15, RZ ;  /* 0x0000000f0e097210 */ /* 0x000fe20007ffe0ff */
[----:B------:R4:W-:Y:S01]  /*0700*/  STL [R1+0x68], R5 ;  /* 0x0000680501007387 */ /* 0x0009e20000100800 */
[----:B------:R-:W-:Y:S01]  /*0710*/  LEA.HI R8, R8, R16, RZ, 0x4 ;  /* 0x0000001008087211 */ /* 0x000fe200078f20ff */
[----:B------:R-:W-:Y:S01]  /*0720*/  IMAD R0, R0, 0x140, R16 ;  /* 0x0000014000007824 */ /* 0x000fe200078e0210 */
[----:B------:R-:W-:Y:S01]  /*0730*/  LOP3.LUT R4, R4, 0xfffffffc, RZ, 0xc0, !PT ;  /* 0xfffffffc04047812 */ /* 0x000fe200078ec0ff */
[----:B------:R5:W-:Y:S01]  /*0740*/  STL [R1+0x64], R9 ;  /* 0x0000640901007387 */ /* 0x000be20000100800 */
[----:B------:R-:W-:Y:S01]  /*0750*/  SHF.R.U32.HI R11, RZ, 0x2, R10 ;  /* 0x00000002ff0b7819 */ /* 0x000fe2000001160a */
[----:B------:R-:W-:Y:S01]  /*0760*/  USEL UR12, UR4, 0x1, !UP0 ;  /* 0x00000001040c7887 */ /* 0x000fe2000c000000 */
[----:B-1----:R-:W-:-:S02]  /*0770*/  IADD3 R7, R14, R17, RZ ;  /* 0x000000110e077210 */ /* 0x002fc40007ffe0ff */
[----:B------:R-:W-:Y:S01]  /*0780*/  IADD3 R4, -R4, R16, RZ ;  /* 0x0000001004047210 */ /* 0x000fe20007ffe1ff */
[----:B------:R-:W-:Y:S01]  /*0790*/  UMOV UR4, URZ ;  /* 0x0000003f00047c82 */ /* 0x000fe20008000000 */
[----:B----4-:R-:W-:Y:S01]  /*07a0*/  IADD3 R5, R14, R19, RZ ;  /* 0x000000130e057210 */ /* 0x010fe20007ffe0ff */
[----:B------:R1:W-:Y:S01]  /*07b0*/  STL [R1+0x60], R7 ;  /* 0x0000600701007387 */ /* 0x0003e20000100800 */
[----:B------:R-:W-:Y:S02]  /*07c0*/  SHF.R.U32.HI R13, RZ, 0x2, R12 ;  /* 0x00000002ff0d7819 */ /* 0x000fe4000001160c */
[----:B-----5:R-:W-:Y:S01]  /*07d0*/  SHF.R.U32.HI R9, RZ, 0x2, R6 ;  /* 0x00000002ff097819 */ /* 0x020fe20000011606 */
[----:B------:R4:W-:Y:S01]  /*07e0*/  STL [R1+0x54], R5 ;  /* 0x0000540501007387 */ /* 0x0009e20000100800 */
[----:B------:R-:W-:Y:S02]  /*07f0*/  LEA R12, R16, UR9, 0x5 ;  /* 0x00000009100c7c11 */ /* 0x000fe4000f8e28ff */
[----:B-1----:R-:W-:-:S02]  /*0800*/  SHF.R.U32.HI R7, RZ, 0x4, R8 ;  /* 0x00000004ff077819 */ /* 0x002fc40000011608 */
[----:B------:R-:W-:Y:S02]  /*0810*/  LOP3.LUT R8, R4, 0x3, R9, 0x78, !PT ;  /* 0x0000000304087812 */ /* 0x000fe400078e7809 */
[----:B----4-:R-:W-:Y:S02]  /*0820*/  SHF.L.U32 R5, R0, 0x1, RZ ;  /* 0x0000000100057819 */ /* 0x010fe400000006ff */
[C---:B------:R-:W-:Y:S02]  /*0830*/  LOP3.LUT R0, R4.reuse, 0x3, R7, 0x78, !PT ;  /* 0x0000000304007812 */ /* 0x040fe400078e7807 */
[----:B------:R-:W-:-:S03]  /*0840*/  LOP3.LUT R7, R4, 0x3, R11, 0x78, !PT ;  /* 0x0000000304077812 */ /* 0x000fc600078e780b */
[----:B------:R1:W-:Y:S04]  /*0850*/  STL [R1+0x7c], R0 ;  /* 0x00007c0001007387 */ /* 0x0003e80000100800 */
[----:B------:R0:W-:Y:S04]  /*0860*/  STL [R1+0x78], R8 ;  /* 0x0000780801007387 */ /* 0x0001e80000100800 */
[----:B------:R-:W-:Y:S01]  /*0870*/  STL [R1+0x74], R7 ;  /* 0x0000740701007387 */ /* 0x000fe20000100800 */
[----:B-1----:R-:W-:Y:S01]  /*0880*/  LOP3.LUT R0, R4, 0x3, R13, 0x78, !PT ;  /* 0x0000000304007812 */ /* 0x002fe200078e780d */
[----:B0-----:R-:W-:Y:S01]  /*0890*/  IMAD.WIDE.U32 R8, R5, 0x4, R2 ;  /* 0x0000000405087825 */ /* 0x001fe200078e0002 */
[----:B------:R-:W-:-:S03]  /*08a0*/  SHF.L.U32 R2, R16, 0x1, RZ ;  /* 0x0000000110027819 */ /* 0x000fc600000006ff */
[----:B------:R0:W-:Y:S01]  /*08b0*/  STL [R1+0x70], R0 ;  /* 0x0000700001007387 */ /* 0x0001e20000100800 */
[----:B------:R-:W-:-:S03]  /*08c0*/  LOP3.LUT R10, R2, 0x18, RZ, 0xc0, !PT ;  /* 0x00000018020a7812 */ /* 0x000fc600078ec0ff */
[----:B------:R1:W-:Y:S01]  /*08d0*/  STL.64 [R1+0x58], R8 ;  /* 0x0000580801007387 */ /* 0x0003e20000100a00 */
[----:B------:R-:W-:Y:S02]  /*08e0*/  LOP3.LUT R11, R2, 0x18, RZ, 0xc, !PT ;  /* 0x00000018020b7812 */ /* 0x000fe400078e0cff */
[C---:B------:R-:W-:Y:S02]  /*08f0*/  LOP3.LUT R2, R10.reuse, 0x8, RZ, 0x3c, !PT ;  /* 0x000000080a027812 */ /* 0x040fe400078e3cff */
[----:B------:R-:W-:Y:S02]  /*0900*/  LOP3.LUT R10, R10, 0x10, RZ, 0x3c, !PT ;  /* 0x000000100a0a7812 */ /* 0x000fe400078e3cff */
[C---:B------:R-:W-:Y:S02]  /*0910*/  IADD3 R13, R12.reuse, R11, RZ ;  /* 0x0000000b0c0d7210 */ /* 0x040fe40007ffe0ff */
[C---:B------:R-:W-:Y:S02]  /*0920*/  IADD3 R11, R12.reuse, R2, RZ ;  /* 0x000000020c0b7210 */ /* 0x040fe40007ffe0ff */
[----:B------:R-:W-:Y:S01]  /*0930*/  IADD3 R2, R12, R10, RZ ;  /* 0x0000000a0c027210 */ /* 0x000fe20007ffe0ff */
[----:B------:R4:W-:Y:S04]  /*0940*/  STL [R1+0x80], R13 ;  /* 0x0000800d01007387 */ /* 0x0009e80000100800 */
[----:B------:R4:W-:Y:S04]  /*0950*/  STL [R1+0x88], R11 ;  /* 0x0000880b01007387 */ /* 0x0009e80000100800 */
[----:B------:R4:W-:Y:S01]  /*0960*/  STL [R1+0x84], R2 ;  /* 0x0000840201007387 */ /* 0x0009e20000100800 */
[----:B--2---:R-:W-:-:S02]  /*0970*/  PRMT R5, R20, 0x7632, R5 ;  /* 0x0000763214057816 */ /* 0x004fc40000000005 */
[----:B------:R-:W-:Y:S02]  /*0980*/  PRMT R6, R21, 0x7632, R6 ;  /* 0x0000763215067816 */ /* 0x000fe40000000006 */
[----:B---3--:R-:W-:Y:S02]  /*0990*/  PRMT R4, R22, 0x7632, R4 ;  /* 0x0000763216047816 */ /* 0x008fe40000000004 */
[----:B------:R-:W-:Y:S02]  /*09a0*/  PRMT R3, R23, 0x7632, R3 ;  /* 0x0000763217037816 */ /* 0x000fe40000000003 */
[----:B0-----:R-:W-:Y:S02]  /*09b0*/  SHF.L.U32 R0, R20, 0x10, RZ ;  /* 0x0000001014007819 */ /* 0x001fe400000006ff */
[----:B-1----:R-:W-:Y:S02]  /*09c0*/  SHF.L.U32 R9, R21, 0x10, RZ ;  /* 0x0000001015097819 */ /* 0x002fe400000006ff */
[----:B------:R-:W-:-:S02]  /*09d0*/  SHF.L.U32 R8, R22, 0x10, RZ ;  /* 0x0000001016087819 */ /* 0x000fc400000006ff */
[----:B------:R-:W-:Y:S02]  /*09e0*/  SHF.L.U32 R7, R23, 0x10, RZ ;  /* 0x0000001017077819 */ /* 0x000fe400000006ff */
[----:B------:R-:W-:Y:S02]  /*09f0*/  SHF.L.U32 R5, R5, 0x10, RZ ;  /* 0x0000001005057819 */ /* 0x000fe400000006ff */
[----:B------:R-:W-:Y:S02]  /*0a00*/  SHF.L.U32 R6, R6, 0x10, RZ ;  /* 0x0000001006067819 */ /* 0x000fe400000006ff */
[----:B------:R-:W-:Y:S02]  /*0a10*/  SHF.L.U32 R4, R4, 0x10, RZ ;  /* 0x0000001004047819 */ /* 0x000fe400000006ff */
[----:B----4-:R-:W-:-:S07]  /*0a20*/  SHF.L.U32 R3, R3, 0x10, RZ ;  /* 0x0000001003037819 */ /* 0x010fce00000006ff */
.L_x_1518:
[----:B------:R-:W2:Y:S01]  /*0a30*/  LDL R14, [R1+0x50] ;  /* 0x00005000010e7983 */ /* 0x000ea20000100800 */
[----:B------:R-:W-:Y:S01]  /*0a40*/  USHF.L.U32 UR11, UR20, 0x6, URZ ;  /* 0x00000006140b7899 */ /* 0x000fe2000800063f */
[----:B------:R-:W-:Y:S01]  /*0a50*/  MOV R2, UR10 ;  /* 0x0000000a00027c02 */ /* 0x000fe20008000f00 */
[----:B------:R-:W-:Y:S01]  /*0a60*/  ULDC.64 UR16, c[0x0][0x248] ;  /* 0x0000920000107ab9 */ /* 0x000fe20000000a00 */
[----:B-1----:R-:W0:Y:S01]  /*0a70*/  S2R R12, SR_TID.X ;  /* 0x00000000000c7919 */ /* 0x002e220000002100 */
[----:B------:R-:W-:Y:S01]  /*0a80*/  ULOP3.LUT UR11, UR11, 0x3c0, URZ, 0xc0, !UPT ;  /* 0x000003c00b0b7892 */ /* 0x000fe2000f8ec03f */
[----:B------:R-:W-:Y:S01]  /*0a90*/  MOV R13, UR10 ;  /* 0x0000000a000d7c02 */ /* 0x000fe20008000f00 */
[----:B------:R-:W-:Y:S01]  /*0aa0*/  ULDC.64 UR22, c[0x0][0x228] ;  /* 0x00008a0000167ab9 */ /* 0x000fe20000000a00 */
[----:B------:R-:W-:Y:S01]  /*0ab0*/  MOV R17, UR10 ;  /* 0x0000000a00117c02 */ /* 0x000fe20008000f00 */
[----:B------:R-:W-:Y:S04]  /*0ac0*/  STL [R1+0xa0], R46 ;  /* 0x0000a02e01007387 */ /* 0x000fe80000100800 */
[----:B------:R-:W-:Y:S04]  /*0ad0*/  STL [R1+0x9c], R47 ;  /* 0x00009c2f01007387 */ /* 0x000fe80000100800 */
[----:B------:R-:W-:Y:S04]  /*0ae0*/  STL [R1+0x98], R50 ;  /* 0x0000983201007387 */ /* 0x000fe80000100800 */
[----:B------:R-:W-:Y:S01]  /*0af0*/  STL [R1+0x90], R51 ;  /* 0x0000903301007387 */ /* 0x000fe20000100800 */
[----:B0-----:R-:W-:Y:S01]  /*0b00*/  IMAD.WIDE.U32 R10, R12, -0x33333333, RZ ;  /* 0xcccccccd0c0a7825 */ /* 0x001fe200078e00ff */
[----:B------:R-:W-:-:S04]  /*0b10*/  MOV R10, UR5 ;  /* 0x00000005000a7c02 */ /* 0x000fc80008000f00 */
[----:B------:R-:W-:Y:S01]  /*0b20*/  SHF.R.U32.HI R15, RZ, 0x6, R11 ;  /* 0x00000006ff0f7819 */ /* 0x000fe2000001160b */
[----:B------:R-:W-:-:S04]  /*0b30*/  HFMA2.MMA R11, -RZ, RZ, 0, 0 ;  /* 0x00000000ff0b7435 */ /* 0x000fc800000001ff */
[C---:B------:R-:W-:Y:S01]  /*0b40*/  IMAD R16, R15.reuse, -0x50, R12 ;  /* 0xffffffb00f107824 */ /* 0x040fe200078e020c */
[----:B------:R-:W-:Y:S01]  /*0b50*/  IADD3 R12, R15, UR11, RZ ;  /* 0x0000000b0f0c7c10 */ /* 0x000fe2000fffe0ff */
[----:B------:R-:W-:-:S04]  /*0b60*/  UIMAD UR11, UR5, 0x50000, URZ ;  /* 0x00050000050b78a4 */ /* 0x000fc8000f8e023f */
[----:B------:R-:W-:Y:S01]  /*0b70*/  IMAD R149, R12, 0x140, RZ ;  /* 0x000001400c957824 */ /* 0x000fe200078e02ff */
[----:B--2---:R-:W-:-:S04]  /*0b80*/  LEA R2, P0, R2, R14, 0x4 ;  /* 0x0000000e02027211 */ /* 0x004fc800078020ff */
[----:B------:R-:W-:Y:S02]  /*0b90*/  LEA.HI.X R13, R13, RZ, R10, 0x4, P0 ;  /* 0x000000ff0d0d7211 */ /* 0x000fe400000f240a */
[----:B------:R-:W-:Y:S02]  /*0ba0*/  SHF.L.U32 R10, R16, 0x2, RZ ;  /* 0x00000002100a7819 */ /* 0x000fe400000006ff */
[----:B------:R-:W-:-:S03]  /*0bb0*/  LEA R54, P0, R2, UR16, 0x3 ;  /* 0x0000001002367c11 */ /* 0x000fc6000f8018ff */
[----:B------:R-:W-:Y:S01]  /*0bc0*/  IMAD.WIDE.U32 R10, R17, 0x50000, R10 ;  /* 0x00050000110a7825 */ /* 0x000fe200078e000a */
[----:B------:R-:W-:Y:S01]  /*0bd0*/  LEA.HI.X R55, R2, UR17, R13, 0x3, P0 ;  /* 0x0000001102377c11 */ /* 0x000fe200080f1c0d */
[----:B------:R-:W-:-:S03]  /*0be0*/  ULDC.64 UR16, c[0x0][0x230] ;  /* 0x00008c0000107ab9 */ /* 0x000fc60000000a00 */
[----:B------:R-:W-:Y:S01]  /*0bf0*/  IADD3 R114, R11, UR11, RZ ;  /* 0x0000000b0b727c10 */ /* 0x000fe2000fffe0ff */
[----:B------:R-:W-:Y:S01]  /*0c00*/  ULDC UR11, c[0x0][0x250] ;  /* 0x00009400000b7ab9 */ /* 0x000fe20000000800 */
[----:B------:R-:W-:Y:S01]  /*0c10*/  IADD3 R2, P0, R149, R10, RZ ;  /* 0x0000000a95027210 */ /* 0x000fe20007f1e0ff */
[----:B------:R-:W2:Y:S03]  /*0c20*/  LDG.E.64.CONSTANT R54, desc[UR14][R54.64] ;  /* 0x0000000e36367981 */ /* 0x000ea6000c1e9b00 */
[----:B------:R-:W-:Y:S02]  /*0c30*/  IADD3.X R11, RZ, R114, RZ, P0, !PT ;  /* 0x00000072ff0b7210 */ /* 0x000fe400007fe4ff */
[C---:B------:R-:W-:Y:S02]  /*0c40*/  SHF.L.U32 R20, R2.reuse, 0x1, RZ ;  /* 0x0000000102147819 */ /* 0x040fe400000006ff */
[----:B------:R-:W-:-:S02]  /*0c50*/  SHF.L.U64.HI R14, R2, 0x1, R11 ;  /* 0x00000001020e7819 */ /* 0x000fc4000001020b */
[----:B------:R-:W-:Y:S01]  /*0c60*/  IADD3 R56, P0, R20, UR16, RZ ;  /* 0x0000001014387c10 */ /* 0x000fe2000ff1e0ff */
[----:B------:R-:W-:Y:S03]  /*0c70*/  STL [R1+0x48], R20 ;  /* 0x0000481401007387 */ /* 0x000fe60000100800 */
[----:B------:R-:W-:Y:S01]  /*0c80*/  IADD3.X R57, R14, UR17, RZ, P0, !PT ;  /* 0x000000110e397c10 */ /* 0x000fe200087fe4ff */
[----:B------:R0:W-:Y:S05]  /*0c90*/  STL [R1+0x4c], R14 ;  /* 0x00004c0e01007387 */ /* 0x0001ea0000100800 */
[----:B------:R-:W3:Y:S01]  /*0ca0*/  LDG.E.64.CONSTANT R56, desc[UR14][R56.64] ;  /* 0x0000000e38387981 */ /* 0x000ee2000c1e9b00 */
[----:B------:R-:W-:-:S04]  /*0cb0*/  IADD3 R11, R149, 0x500, RZ ;  /* 0x00000500950b7810 */ /* 0x000fc80007ffe0ff */
[----:B------:R-:W-:-:S04]  /*0cc0*/  IADD3 R11, P0, R11, R10, RZ ;  /* 0x0000000a0b0b7210 */ /* 0x000fc80007f1e0ff */
[----:B------:R-:W-:Y:S02]  /*0cd0*/  IADD3.X R2, RZ, R114, RZ, P0, !PT ;  /* 0x00000072ff027210 */ /* 0x000fe400007fe4ff */
[C---:B------:R-:W-:Y:S02]  /*0ce0*/  SHF.L.U32 R19, R11.reuse, 0x1, RZ ;  /* 0x000000010b137819 */ /* 0x040fe400000006ff */
[----:B------:R-:W-:Y:S02]  /*0cf0*/  SHF.L.U64.HI R18, R11, 0x1, R2 ;  /* 0x000000010b127819 */ /* 0x000fe40000010202 */
[----:B------:R-:W-:Y:S01]  /*0d00*/  IADD3 R58, P0, R19, UR16, RZ ;  /* 0x00000010133a7c10 */ /* 0x000fe2000ff1e0ff */
[----:B------:R-:W-:Y:S03]  /*0d10*/  STL [R1+0x40], R19 ;  /* 0x0000401301007387 */ /* 0x000fe60000100800 */
[----:B------:R-:W-:Y:S01]  /*0d20*/  IADD3.X R59, R18, UR17, RZ, P0, !PT ;  /* 0x00000011123b7c10 */ /* 0x000fe200087fe4ff */
[----:B------:R1:W-:Y:S05]  /*0d30*/  STL [R1+0x44], R18 ;  /* 0x0000441201007387 */ /* 0x0003ea0000100800 */
[----:B------:R-:W4:Y:S01]  /*0d40*/  LDG.E.64.CONSTANT R58, desc[UR14][R58.64] ;  /* 0x0000000e3a3a7981 */ /* 0x000f22000c1e9b00 */
[----:B------:R-:W-:-:S04]  /*0d50*/  IADD3 R60, P0, R20, UR22, RZ ;  /* 0x00000016143c7c10 */ /* 0x000fc8000ff1e0ff */
[----:B------:R-:W-:Y:S02]  /*0d60*/  IADD3.X R61, R14, UR23, RZ, P0, !PT ;  /* 0x000000170e3d7c10 */ /* 0x000fe400087fe4ff */
[----:B------:R-:W-:-:S04]  /*0d70*/  IADD3 R11, R149, 0xa00, RZ ;  /* 0x00000a00950b7810 */ /* 0x000fc80007ffe0ff */
[----:B------:R-:W4:Y:S01]  /*0d80*/  LDG.E.64.CONSTANT R60, desc[UR14][R60.64] ;  /* 0x0000000e3c3c7981 */ /* 0x000f22000c1e9b00 */
[----:B------:R-:W-:-:S04]  /*0d90*/  IADD3 R11, P0, R11, R10, RZ ;  /* 0x0000000a0b0b7210 */ /* 0x000fc80007f1e0ff */
[----:B------:R-:W-:Y:S02]  /*0da0*/  IADD3.X R2, RZ, R114, RZ, P0, !PT ;  /* 0x00000072ff027210 */ /* 0x000fe400007fe4ff */
[C---:B------:R-:W-:Y:S02]  /*0db0*/  SHF.L.U32 R17, R11.reuse, 0x1, RZ ;  /* 0x000000010b117819 */ /* 0x040fe400000006ff */
[----:B0-----:R-:W-:Y:S02]  /*0dc0*/  SHF.L.U64.HI R14, R11, 0x1, R2 ;  /* 0x000000010b0e7819 */ /* 0x001fe40000010202 */
[----:B------:R-:W-:Y:S01]  /*0dd0*/  IADD3 R62, P0, R17, UR16, RZ ;  /* 0x00000010113e7c10 */ /* 0x000fe2000ff1e0ff */
[----:B------:R0:W-:Y:S03]  /*0de0*/  STL [R1+0x38], R17 ;  /* 0x0000381101007387 */ /* 0x0001e60000100800 */
[----:B------:R-:W-:Y:S01]  /*0df0*/  IADD3.X R63, R14, UR17, RZ, P0, !PT ;  /* 0x000000110e3f7c10 */ /* 0x000fe200087fe4ff */
[----:B------:R3:W-:Y:S05]  /*0e00*/  STL [R1+0x3c], R14 ;  /* 0x00003c0e01007387 */ /* 0x0007ea0000100800 */
[----:B------:R-:W4:Y:S01]  /*0e10*/  LDG.E.64.CONSTANT R62, desc[UR14][R62.64] ;  /* 0x0000000e3e3e7981 */ /* 0x000f22000c1e9b00 */
[----:B------:R-:W-:-:S04]  /*0e20*/  IADD3 R64, P0, R19, UR22, RZ ;  /* 0x0000001613407c10 */ /* 0x000fc8000ff1e0ff */
[----:B------:R-:W-:-:S06]  /*0e30*/  IADD3.X R65, R18, UR23, RZ, P0, !PT ;  /* 0x0000001712417c10 */ /* 0x000fcc00087fe4ff */
[----:B------:R-:W4:Y:S01]  /*0e40*/  LDG.E.64.CONSTANT R64, desc[UR14][R64.64] ;  /* 0x0000000e40407981 */ /* 0x000f22000c1e9b00 */
[----:B------:R-:W-:-:S04]  /*0e50*/  IADD3 R11, R149, 0xf00, RZ ;  /* 0x00000f00950b7810 */ /* 0x000fc80007ffe0ff */
[----:B------:R-:W-:Y:S02]  /*0e60*/  IADD3 R2, P0, R11, R10, RZ ;  /* 0x0000000a0b027210 */ /* 0x000fe40007f1e0ff */
[----:B------:R-:W-:Y:S02]  /*0e70*/  IADD3 R11, R149, 0x1400, RZ ;  /* 0x00001400950b7810 */ /* 0x000fe40007ffe0ff */
[----:B------:R-:W-:Y:S02]  /*0e80*/  IADD3.X R13, RZ, R114, RZ, P0, !PT ;  /* 0x00000072ff0d7210 */ /* 0x000fe400007fe4ff */
[C---:B------:R-:W-:Y:S02]  /*0e90*/  SHF.L.U32 R25, R2.reuse, 0x1, RZ ;  /* 0x0000000102197819 */ /* 0x040fe400000006ff */
[----:B------:R-:W-:Y:S02]  /*0ea0*/  SHF.L.U64.HI R24, R2, 0x1, R13 ;  /* 0x0000000102187819 */ /* 0x000fe4000001020d */
[----:B------:R-:W-:Y:S01]  /*0eb0*/  IADD3 R66, P0, R25, UR16, RZ ;  /* 0x0000001019427c10 */ /* 0x000fe2000ff1e0ff */
[----:B-1----:R-:W1:Y:S01]  /*0ec0*/  S2R R18, SR_CgaCtaId ;  /* 0x0000000000127919 */ /* 0x002e620000008800 */
[----:B------:R-:W-:-:S02]  /*0ed0*/  IADD3 R11, P1, R11, R10, RZ ;  /* 0x0000000a0b0b7210 */ /* 0x000fc40007f3e0ff */
[----:B------:R-:W-:Y:S01]  /*0ee0*/  IADD3.X R67, R24, UR17, RZ, P0, !PT ;  /* 0x0000001118437c10 */ /* 0x000fe200087fe4ff */
[----:B------:R-:W-:Y:S01]  /*0ef0*/  STL [R1+0x30], R25 ;  /* 0x0000301901007387 */ /* 0x000fe20000100800 */
[----:B------:R-:W-:Y:S02]  /*0f00*/  IADD3.X R2, RZ, R114, RZ, P1, !PT ;  /* 0x00000072ff027210 */ /* 0x000fe40000ffe4ff */
[C---:B------:R-:W-:Y:S01]  /*0f10*/  SHF.L.U32 R32, R11.reuse, 0x1, RZ ;  /* 0x000000010b207819 */ /* 0x040fe200000006ff */
[----:B------:R3:W-:Y:S01]  /*0f20*/  STL [R1+0x34], R24 ;  /* 0x0000341801007387 */ /* 0x0007e20000100800 */
[----:B------:R-:W-:Y:S02]  /*0f30*/  SHF.L.U64.HI R31, R11, 0x1, R2 ;  /* 0x000000010b1f7819 */ /* 0x000fe40000010202 */
[----:B------:R-:W-:Y:S01]  /*0f40*/  IADD3 R68, P0, R32, UR16, RZ ;  /* 0x0000001020447c10 */ /* 0x000fe2000ff1e0ff */
[----:B------:R-:W4:Y:S03]  /*0f50*/  LDG.E.64.CONSTANT R66, desc[UR14][R66.64] ;  /* 0x0000000e42427981 */ /* 0x000f26000c1e9b00 */
[----:B------:R-:W-:-:S06]  /*0f60*/  IADD3.X R69, R31, UR17, RZ, P0, !PT ;  /* 0x000000111f457c10 */ /* 0x000fcc00087fe4ff */
[----:B------:R-:W4:Y:S01]  /*0f70*/  LDG.E.64.CONSTANT R68, desc[UR14][R68.64] ;  /* 0x0000000e44447981 */ /* 0x000f22000c1e9b00 */
[----:B------:R-:W-:-:S04]  /*0f80*/  IADD3 R70, P0, R17, UR22, RZ ;  /* 0x0000001611467c10 */ /* 0x000fc8000ff1e0ff */
[----:B------:R-:W-:-:S06]  /*0f90*/  IADD3.X R71, R14, UR23, RZ, P0, !PT ;  /* 0x000000170e477c10 */ /* 0x000fcc00087fe4ff */
[----:B------:R-:W4:Y:S01]  /*0fa0*/  LDG.E.64.CONSTANT R70, desc[UR14][R70.64] ;  /* 0x0000000e46467981 */ /* 0x000f22000c1e9b00 */
[----:B------:R-:W-:Y:S02]  /*0fb0*/  IADD3 R72, P3, R25, UR22, RZ ;  /* 0x0000001619487c10 */ /* 0x000fe4000ff7e0ff */
[----:B------:R-:W-:Y:S02]  /*0fc0*/  MOV R13, 0x400 ;  /* 0x00000400000d7802 */ /* 0x000fe40000000f00 */
[----:B------:R-:W-:Y:S02]  /*0fd0*/  IADD3.X R73, R24, UR23, RZ, P3, !PT ;  /* 0x0000001718497c10 */ /* 0x000fe40009ffe4ff */
[----:B------:R-:W-:-:S04]  /*0fe0*/  IADD3 R13, R13, 0x2800, RZ ;  /* 0x000028000d0d7810 */ /* 0x000fc80007ffe0ff */
[----:B------:R-:W4:Y:S01]  /*0ff0*/  LDG.E.64.CONSTANT R72, desc[UR14][R72.64] ;  /* 0x0000000e48487981 */ /* 0x000f22000c1e9b00 */
[----:B-1----:R-:W-:-:S05]  /*1000*/  LEA R13, R18, R13, 0x18 ;  /* 0x0000000d120d7211 */ /* 0x002fca00078ec0ff */
[----:B------:R-:W-:Y:S01]  /*1010*/  IMAD R18, R16, 0x28, R13 ;  /* 0x0000002810127824 */ /* 0x000fe200078e020d */
[C---:B------:R-:W-:Y:S02]  /*1020*/  IADD3 R13, R149.reuse, 0x1e00, RZ ;  /* 0x00001e00950d7810 */ /* 0x040fe40007ffe0ff */
[----:B0-----:R-:W-:Y:S02]  /*1030*/  IADD3 R17, R149, 0x2800, RZ ;  /* 0x0000280095117810 */ /* 0x001fe40007ffe0ff */
[-C--:B------:R-:W-:Y:S02]  /*1040*/  IADD3 R22, P1, R13, R10.reuse, RZ ;  /* 0x0000000a0d167210 */ /* 0x080fe40007f3e0ff */
[----:B------:R-:W-:Y:S02]  /*1050*/  IADD3 R20, P6, R17, R10, RZ ;  /* 0x0000000a11147210 */ /* 0x000fe40007fde0ff */
[----:B------:R-:W-:Y:S01]  /*1060*/  SHF.L.U32 R28, R22, 0x1, RZ ;  /* 0x00000001161c7819 */ /* 0x000fe200000006ff */
[----:B------:R-:W-:Y:S04]  /*1070*/  STL [R1+0x24], R32 ;  /* 0x0000242001007387 */ /* 0x000fe80000100800 */
[----:B------:R-:W-:Y:S01]  /*1080*/  STL [R1+0x28], R31 ;  /* 0x0000281f01007387 */ /* 0x000fe20000100800 */
[----:B--2---:R-:W-:-:S04]  /*1090*/  FADD.FTZ R55, R55, UR11 ;  /* 0x0000000b37377e21 */ /* 0x004fc80008010000 */
[----:B------:R-:W0:Y:S01]  /*10a0*/  MUFU.RSQ R126, R55 ;  /* 0x00000037007e7308 */ /* 0x000e220000001400 */
[----:B---3--:R-:W-:-:S05]  /*10b0*/  SHF.L.U32 R11, R56, 0x10, RZ ;  /* 0x00000010380b7819 */ /* 0x008fca00000006ff */
[----:B------:R-:W-:-:S04]  /*10c0*/  FADD.FTZ R11, -R54, R11 ;  /* 0x0000000b360b7221 */ /* 0x000fc80000010100 */
[----:B0-----:R-:W-:-:S04]  /*10d0*/  FMUL.FTZ R2, R126, R11 ;  /* 0x0000000b7e027220 */ /* 0x001fc80000410000 */
[----:B------:R-:W-:-:S04]  /*10e0*/  FFMA.FTZ R11, R0, R2, R8 ;  /* 0x00000002000b7223 */ /* 0x000fc80000010008 */
[----:B------:R-:W-:-:S06]  /*10f0*/  FMUL.FTZ R12, R11, -1.4426950216293334961 ;  /* 0xbfb8aa3b0b0c7820 */ /* 0x000fcc0000410000 */
[----:B------:R-:W0:Y:S02]  /*1100*/  MUFU.EX2 R12, R12 ;  /* 0x0000000c000c7308 */ /* 0x000e240000000800 */
[----:B0-----:R-:W-:-:S06]  /*1110*/  FADD.FTZ R14, R12, 1 ;  /* 0x3f8000000c0e7421 */ /* 0x001fcc0000010000 */
[----:B------:R-:W0:Y:S01]  /*1120*/  MUFU.RCP R14, R14 ;  /* 0x0000000e000e7308 */ /* 0x000e220000001000 */
[----:B------:R-:W-:Y:S02]  /*1130*/  LEA R12, R15, R18, 0x3 ;  /* 0x000000120f0c7211 */ /* 0x000fe400078e18ff */
[----:B------:R-:W-:Y:S02]  /*1140*/  IADD3 R15, R149, 0x2300, RZ ;  /* 0x00002300950f7810 */ /* 0x000fe40007ffe0ff */
[----:B------:R-:W-:Y:S01]  /*1150*/  SHF.L.U32 R21, R57, 0x10, RZ ;  /* 0x0000001039157819 */ /* 0x000fe200000006ff */
[----:B0-----:R-:W-:-:S04]  /*1160*/  FADD.FTZ R16, -R14, 1 ;  /* 0x3f8000000e107421 */ /* 0x001fc80000010100 */
[----:B------:R-:W-:Y:S01]  /*1170*/  FFMA.FTZ R19, R11, R16, 1 ;  /* 0x3f8000000b137423 */ /* 0x000fe20000010010 */
[----:B------:R-:W-:-:S04]  /*1180*/  IADD3 R11, R149, 0x1900, RZ ;  /* 0x00001900950b7810 */ /* 0x000fc80007ffe0ff */
[-C--:B------:R-:W-:Y:S01]  /*1190*/  IADD3 R23, P2, R11, R10.reuse, RZ ;  /* 0x0000000a0b177210 */ /* 0x080fe20007f5e0ff */
[----:B------:R-:W-:Y:S01]  /*11a0*/  FADD.FTZ R21, -R54, R21 ;  /* 0x0000001536157221 */ /* 0x000fe20000010100 */
[----:B------:R-:W-:Y:S02]  /*11b0*/  IADD3 R18, P5, R15, R10, RZ ;  /* 0x0000000a0f127210 */ /* 0x000fe40007fbe0ff */
[-C--:B------:R-:W-:Y:S02]  /*11c0*/  IADD3.X R24, RZ, R114.reuse, RZ, P2, !PT ;  /* 0x00000072ff187210 */ /* 0x080fe400017fe4ff */
[C---:B------:R-:W-:Y:S02]  /*11d0*/  SHF.L.U32 R30, R23.reuse, 0x1, RZ ;  /* 0x00000001171e7819 */ /* 0x040fe400000006ff */
[----:B------:R-:W-:Y:S02]  /*11e0*/  PRMT R11, R56, 0x7632, R11 ;  /* 0x00007632380b7816 */ /* 0x000fe4000000000b */
[----:B------:R-:W-:Y:S01]  /*11f0*/  SHF.L.U64.HI R29, R23, 0x1, R24 ;  /* 0x00000001171d7819 */ /* 0x000fe20000010218 */
[----:B------:R-:W-:Y:S01]  /*1200*/  FMUL.FTZ R125, R126, R21 ;  /* 0x000000157e7d7220 */ /* 0x000fe20000410000 */
[----:B------:R-:W-:-:S02]  /*1210*/  IADD3.X R23, RZ, R114, RZ, P5, !PT ;  /* 0x00000072ff177210 */ /* 0x000fc40002ffe4ff */
[----:B------:R-:W-:Y:S02]  /*1220*/  IADD3 R76, P5, R30, UR16, RZ ;  /* 0x000000101e4c7c10 */ /* 0x000fe4000ffbe0ff */
[-C--:B------:R-:W-:Y:S02]  /*1230*/  IADD3.X R21, RZ, R114.reuse, RZ, P1, !PT ;  /* 0x00000072ff157210 */ /* 0x080fe40000ffe4ff */
[----:B------:R-:W-:Y:S02]  /*1240*/  SHF.L.U32 R11, R11, 0x10, RZ ;  /* 0x000000100b0b7819 */ /* 0x000fe400000006ff */
[----:B------:R-:W-:Y:S02]  /*1250*/  IADD3.X R77, R29, UR17, RZ, P5, !PT ;  /* 0x000000111d4d7c10 */ /* 0x000fe4000affe4ff */
[----:B------:R-:W-:Y:S01]  /*1260*/  SHF.L.U64.HI R27, R22, 0x1, R21 ;  /* 0x00000001161b7819 */ /* 0x000fe20000010215 */
[----:B------:R-:W-:Y:S01]  /*1270*/  FADD.FTZ R11, -R54, R11 ;  /* 0x0000000b360b7221 */ /* 0x000fe20000010100 */
[----:B------:R-:W-:-:S02]  /*1280*/  IADD3.X R21, RZ, R114, RZ, P6, !PT ;  /* 0x00000072ff157210 */ /* 0x000fc400037fe4ff */
[----:B------:R-:W-:Y:S01]  /*1290*/  IADD3 R74, P6, R32, UR22, RZ ;  /* 0x00000016204a7c10 */ /* 0x000fe2000ffde0ff */
[----:B------:R-:W2:Y:S01]  /*12a0*/  LDG.E.64.CONSTANT R76, desc[UR14][R76.64] ;  /* 0x0000000e4c4c7981 */ /* 0x000ea2000c1e9b00 */
[----:B------:R-:W-:Y:S02]  /*12b0*/  FMUL.FTZ R11, R126, R11 ;  /* 0x0000000b7e0b7220 */ /* 0x000fe40000410000 */
[----:B------:R-:W-:Y:S02]  /*12c0*/  IADD3.X R75, R31, UR23, RZ, P6, !PT ;  /* 0x000000171f4b7c10 */ /* 0x000fe4000b7fe4ff */
[----:B------:R-:W-:Y:S01]  /*12d0*/  FFMA.FTZ R15, R5, R11, R4 ;  /* 0x0000000b050f7223 */ /* 0x000fe20000010004 */
[----:B------:R-:W-:-:S03]  /*12e0*/  IADD3 R78, P5, R28, UR16, RZ ;  /* 0x000000101c4e7c10 */ /* 0x000fc6000ffbe0ff */
[----:B------:R-:W3:Y:S01]  /*12f0*/  LDG.E.64.CONSTANT R74, desc[UR14][R74.64] ;  /* 0x0000000e4a4a7981 */ /* 0x000ee2000c1e9b00 */
[----:B------:R-:W-:Y:S01]  /*1300*/  FMUL.FTZ R13, R15, -1.4426950216293334961 ;  /* 0xbfb8aa3b0f0d7820 */ /* 0x000fe20000410000 */
[----:B------:R-:W-:Y:S01]  /*1310*/  IADD3.X R79, R27, UR17, RZ, P5, !PT ;  /* 0x000000111b4f7c10 */ /* 0x000fe2000affe4ff */
[----:B------:R-:W-:Y:S01]  /*1320*/  FFMA.FTZ R16, R9, R125, R7 ;  /* 0x0000007d09107223 */ /* 0x000fe20000010007 */
[----:B------:R0:W-:Y:S03]  /*1330*/  STL [R1+0x2c], R12 ;  /* 0x00002c0c01007387 */ /* 0x0001e60000100800 */
[----:B------:R-:W1:Y:S01]  /*1340*/  MUFU.EX2 R13, R13 ;  /* 0x0000000d000d7308 */ /* 0x000e620000000800 */
[----:B------:R-:W3:Y:S01]  /*1350*/  LDG.E.64.CONSTANT R78, desc[UR14][R78.64] ;  /* 0x0000000e4e4e7981 */ /* 0x000ee2000c1e9b00 */
[----:B0-----:R-:W-:-:S06]  /*1360*/  FMUL.FTZ R12, R16, -1.4426950216293334961 ;  /* 0xbfb8aa3b100c7820 */ /* 0x001fcc0000410000 */
[----:B------:R0:W4:Y:S01]  /*1370*/  MUFU.EX2 R17, R12 ;  /* 0x0000000c00117308 */ /* 0x0001220000000800 */
[----:B------:R-:W-:Y:S02]  /*1380*/  SHF.L.U64.HI R47, R20, 0x1, R21 ;  /* 0x00000001142f7819 */ /* 0x000fe40000010215 */
[----:B0-----:R-:W-:-:S04]  /*1390*/  PRMT R12, R57, 0x7632, R12 ;  /* 0x00007632390c7816 */ /* 0x001fc8000000000c */
[----:B------:R-:W-:Y:S01]  /*13a0*/  SHF.L.U32 R21, R12, 0x10, RZ ;  /* 0x000000100c157819 */ /* 0x000fe200000006ff */
[----:B-1----:R-:W-:-:S04]  /*13b0*/  FADD.FTZ R12, R13, 1 ;  /* 0x3f8000000d0c7421 */ /* 0x002fc80000010000 */
[----:B------:R-:W-:Y:S01]  /*13c0*/  FADD.FTZ R21, -R54, R21 ;  /* 0x0000001536157221 */ /* 0x000fe20000010100 */
[C---:B------:R-:W-:Y:S02]  /*13d0*/  SHF.L.U64.HI R25, R18.reuse, 0x1, R23 ;  /* 0x0000000112197819 */ /* 0x040fe40000010217 */
[----:B------:R-:W-:Y:S01]  /*13e0*/  SHF.L.U32 R26, R18, 0x1, RZ ;  /* 0x00000001121a7819 */ /* 0x000fe200000006ff */
[----:B------:R-:W-:Y:S01]  /*13f0*/  FMUL.FTZ R13, R126, R21 ;  /* 0x000000157e0d7220 */ /* 0x000fe20000410000 */
[----:B----4-:R-:W-:Y:S01]  /*1400*/  FADD.FTZ R18, R17, 1 ;  /* 0x3f80000011127421 */ /* 0x010fe20000010000 */
[----:B------:R-:W-:Y:S02]  /*1410*/  SHF.L.U32 R50, R20, 0x1, RZ ;  /* 0x0000000114327819 */ /* 0x000fe400000006ff */
[----:B------:R-:W-:-:S03]  /*1420*/  FFMA.FTZ R20, R6, R13, R3 ;  /* 0x0000000d06147223 */ /* 0x000fc60000010003 */
[----:B------:R-:W0:Y:S01]  /*1430*/  MUFU.RCP R18, R18 ;  /* 0x0000001200127308 */ /* 0x000e220000001000 */
[----:B------:R-:W-:Y:S01]  /*1440*/  FMUL.FTZ R22, R20, -1.4426950216293334961 ;  /* 0xbfb8aa3b14167820 */ /* 0x000fe20000410000 */
[----:B------:R-:W-:-:S06]  /*1450*/  IADD3 R80, P6, R30, UR22, RZ ;  /* 0x000000161e507c10 */ /* 0x000fcc000ffde0ff */
[----:B------:R-:W1:Y:S01]  /*1460*/  MUFU.EX2 R24, R22 ;  /* 0x0000001600187308 */ /* 0x000e620000000800 */
[----:B------:R-:W-:-:S07]  /*1470*/  IADD3.X R81, R29, UR23, RZ, P6, !PT ;  /* 0x000000171d517c10 */ /* 0x000fce000b7fe4ff */
[----:B------:R4:W4:Y:S01]  /*1480*/  MUFU.RCP R17, R12 ;  /* 0x0000000c00117308 */ /* 0x0009220000001000 */
[----:B------:R-:W-:Y:S02]  /*1490*/  IADD3 R84, P6, R28, UR22, RZ ;  /* 0x000000161c547c10 */ /* 0x000fe4000ffde0ff */
[----:B------:R-:W-:Y:S01]  /*14a0*/  IADD3 R82, P5, R26, UR16, RZ ;  /* 0x000000101a527c10 */ /* 0x000fe2000ffbe0ff */
[----:B0-----:R-:W-:Y:S01]  /*14b0*/  FADD.FTZ R21, -R18, 1 ;  /* 0x3f80000012157421 */ /* 0x001fe20000010100 */
[----:B------:R-:W-:Y:S02]  /*14c0*/  IADD3.X R85, R27, UR23, RZ, P6, !PT ;  /* 0x000000171b557c10 */ /* 0x000fe4000b7fe4ff */
[C---:B------:R-:W-:Y:S02]  /*14d0*/  IADD3 R163, R149.reuse, 0x2d00, RZ ;  /* 0x00002d0095a37810 */ /* 0x040fe40007ffe0ff */
[C---:B------:R-:W-:Y:S02]  /*14e0*/  IADD3 R161, R149.reuse, 0x3200, RZ ;  /* 0x0000320095a17810 */ /* 0x040fe40007ffe0ff */
[----:B------:R-:W-:-:S02]  /*14f0*/  IADD3 R159, R149, 0x3700, RZ ;  /* 0x00003700959f7810 */ /* 0x000fc40007ffe0ff */
[C---:B------:R-:W-:Y:S02]  /*1500*/  IADD3 R157, R149.reuse, 0x3c00, RZ ;  /* 0x00003c00959d7810 */ /* 0x040fe40007ffe0ff */
[C---:B------:R-:W-:Y:S02]  /*1510*/  IADD3 R155, R149.reuse, 0x4100, RZ ;  /* 0x00004100959b7810 */ /* 0x040fe40007ffe0ff */
[----:B------:R-:W-:Y:S01]  /*1520*/  IADD3 R153, R149, 0x4600, RZ ;  /* 0x0000460095997810 */ /* 0x000fe20007ffe0ff */
[----:B-1----:R-:W-:Y:S01]  /*1530*/  FADD.FTZ R24, R24, 1 ;  /* 0x3f80000018187421 */ /* 0x002fe20000010000 */
[----:B------:R-:W-:Y:S01]  /*1540*/  IADD3.X R83, R25, UR17, RZ, P5, !PT ;  /* 0x0000001119537c10 */ /* 0x000fe2000affe4ff */
[----:B------:R-:W-:Y:S01]  /*1550*/  FFMA.FTZ R23, R16, R21, 1 ;  /* 0x3f80000010177423 */ /* 0x000fe20000010015 */
[----:B------:R-:W-:Y:S01]  /*1560*/  IADD3 R88, P6, R26, UR22, RZ ;  /* 0x000000161a587c10 */ /* 0x000fe2000ffde0ff */
[----:B------:R-:W-:Y:S01]  /*1570*/  STL [R1+0xa4], R56 ;  /* 0x0000a43801007387 */ /* 0x000fe20000100800 */
[----:B------:R-:W-:-:S02]  /*1580*/  IADD3 R86, P5, R50, UR16, RZ ;  /* 0x0000001032567c10 */ /* 0x000fc4000ffbe0ff */
[----:B------:R-:W-:Y:S01]  /*1590*/  IADD3 R149, R149, 0x4b00, RZ ;  /* 0x00004b0095957810 */ /* 0x000fe20007ffe0ff */
[----:B------:R-:W3:Y:S01]  /*15a0*/  LDG.E.64.CONSTANT R80, desc[UR14][R80.64] ;  /* 0x0000000e50507981 */ /* 0x000ee2000c1e9b00 */
[----:B------:R-:W-:Y:S02]  /*15b0*/  IADD3.X R89, R25, UR23, RZ, P6, !PT ;  /* 0x0000001719597c10 */ /* 0x000fe4000b7fe4ff */
[----:B------:R-:W-:Y:S01]  /*15c0*/  IADD3.X R87, R47, UR17, RZ, P5, !PT ;  /* 0x000000112f577c10 */ /* 0x000fe2000affe4ff */
[----:B------:R-:W-:Y:S01]  /*15d0*/  FMUL.FTZ R21, R14, R19 ;  /* 0x000000130e157220 */ /* 0x000fe20000410000 */
[-C--:B------:R-:W-:Y:S01]  /*15e0*/  IADD3 R163, P0, R163, R10.reuse, RZ ;  /* 0x0000000aa3a37210 */ /* 0x080fe20007f1e0ff */
[----:B------:R-:W3:Y:S01]  /*15f0*/  LDG.E.64.CONSTANT R84, desc[UR14][R84.64] ;  /* 0x0000000e54547981 */ /* 0x000ee2000c1e9b00 */
[-C--:B------:R-:W-:Y:S02]  /*1600*/  IADD3 R161, P4, R161, R10.reuse, RZ ;  /* 0x0000000aa1a17210 */ /* 0x080fe40007f9e0ff */
[----:B------:R-:W-:-:S02]  /*1610*/  IADD3 R159, P3, R159, R10, RZ ;  /* 0x0000000a9f9f7210 */ /* 0x000fc40007f7e0ff */
[-C--:B------:R-:W-:Y:S02]  /*1620*/  IADD3 R157, P2, R157, R10.reuse, RZ ;  /* 0x0000000a9d9d7210 */ /* 0x080fe40007f5e0ff */
[-C--:B------:R-:W-:Y:S01]  /*1630*/  IADD3 R155, P1, R155, R10.reuse, RZ ;  /* 0x0000000a9b9b7210 */ /* 0x080fe20007f3e0ff */
[----:B------:R-:W0:Y:S01]  /*1640*/  MUFU.RCP R24, R24 ;  /* 0x0000001800187308 */ /* 0x000e220000001000 */
[-C--:B------:R-:W-:Y:S02]  /*1650*/  IADD3 R153, P6, R153, R10.reuse, RZ ;  /* 0x0000000a99997210 */ /* 0x080fe40007fde0ff */
[C---:B----4-:R-:W-:Y:S01]  /*1660*/  PRMT R12, R58.reuse, 0x7632, R12 ;  /* 0x000076323a0c7816 */ /* 0x050fe2000000000c */
[----:B------:R-:W-:Y:S01]  /*1670*/  STL [R1+0x20], R29 ;  /* 0x0000201d01007387 */ /* 0x000fe20000100800 */
[----:B------:R-:W-:Y:S01]  /*1680*/  IADD3 R149, P5, R149, R10, RZ ;  /* 0x0000000a95957210 */ /* 0x000fe20007fbe0ff */
[----:B------:R-:W-:Y:S01]  /*1690*/  FADD.FTZ R10, -R17, 1 ;  /* 0x3f800000110a7421 */ /* 0x000fe20000010100 */
[----:B------:R-:W-:Y:S01]  /*16a0*/  SHF.L.U32 R19, R58, 0x10, RZ ;  /* 0x000000103a137819 */ /* 0x000fe200000006ff */
[----:B------:R-:W-:Y:S01]  /*16b0*/  FMUL.FTZ R22, R18, R23 ;  /* 0x0000001712167220 */ /* 0x000fe20000410000 */
[----:B------:R-:W-:Y:S01]  /*16c0*/  SHF.L.U32 R122, R60, 0x10, RZ ;  /* 0x000000103c7a7819 */ /* 0x000fe200000006ff */
[----:B------:R-:W-:Y:S01]  /*16d0*/  FFMA.FTZ R14, R15, R10, 1 ;  /* 0x3f8000000f0e7423 */ /* 0x000fe2000001000a */
[----:B------:R-:W-:Y:S01]  /*16e0*/  SHF.L.U32 R15, R59, 0x10, RZ ;  /* 0x000000103b0f7819 */ /* 0x000fe200000006ff */
[----:B------:R-:W-:Y:S01]  /*16f0*/  FADD.FTZ R19, -R54, R19 ;  /* 0x0000001336137221 */ /* 0x000fe20000010100 */
[----:B------:R-:W-:Y:S01]  /*1700*/  SHF.L.U32 R55, R61, 0x10, RZ ;  /* 0x000000103d377819 */ /* 0x000fe200000006ff */
[----:B------:R-:W4:Y:S02]  /*1710*/  LDG.E.64.CONSTANT R82, desc[UR14][R82.64] ;  /* 0x0000000e52527981 */ /* 0x000f24000c1e9b00 */
[----:B------:R-:W-:Y:S01]  /*1720*/  FMUL.FTZ R124, R126, R19 ;  /* 0x000000137e7c7220 */ /* 0x000fe20000410000 */
[----:B------:R-:W-:Y:S01]  /*1730*/  FADD.FTZ R123, -R54, R15 ;  /* 0x0000000f367b7221 */ /* 0x000fe20000010100 */
[----:B------:R-:W-:Y:S01]  /*1740*/  SHF.L.U32 R15, R12, 0x10, RZ ;  /* 0x000000100c0f7819 */ /* 0x000fe200000006ff */
[----:B------:R-:W4:Y:S01]  /*1750*/  LDG.E.64.CONSTANT R86, desc[UR14][R86.64] ;  /* 0x0000000e56567981 */ /* 0x000f22000c1e9b00 */
[----:B------:R-:W-:Y:S01]  /*1760*/  FFMA.FTZ R10, R0, R124, R8 ;  /* 0x0000007c000a7223 */ /* 0x000fe20000010008 */
[----:B------:R-:W-:Y:S01]  /*1770*/  PRMT R12, R59, 0x7632, R12 ;  /* 0x000076323b0c7816 */ /* 0x000fe2000000000c */
[----:B------:R-:W-:Y:S01]  /*1780*/  FMUL.FTZ R123, R126, R123 ;  /* 0x0000007b7e7b7220 */ /* 0x000fe20000410000 */
[----:B------:R-:W-:Y:S01]  /*1790*/  FADD.FTZ R19, -R54, R15 ;  /* 0x0000000f36137221 */ /* 0x000fe20000010100 */
[----:B------:R-:W-:Y:S01]  /*17a0*/  STL [R1+0x1c], R30 ;  /* 0x00001c1e01007387 */ /* 0x000fe20000100800 */
[----:B------:R-:W-:Y:S01]  /*17b0*/  FMUL.FTZ R18, R10, -1.4426950216293334961 ;  /* 0xbfb8aa3b0a127820 */ /* 0x000fe20000410000 */
[----:B------:R-:W-:-:S02]  /*17c0*/  SHF.L.U32 R23, R12, 0x10, RZ ;  /* 0x000000100c177819 */ /* 0x000fc400000006ff */
[----:B------:R1:W-:Y:S01]  /*17d0*/  STL [R1+0x18], R27 ;  /* 0x0000181b01007387 */ /* 0x0003e20000100800 */
[----:B------:R-:W-:Y:S01]  /*17e0*/  FFMA.FTZ R15, R9, R123, R7 ;  /* 0x0000007b090f7223 */ /* 0x000fe20000010007 */
[----:B------:R-:W-:Y:S02]  /*17f0*/  FMUL.FTZ R12, R126, R19 ;  /* 0x000000137e0c7220 */ /* 0x000fe40000410000 */
[----:B------:R1:W-:Y:S01]  /*1800*/  STL [R1+0x14], R28 ;  /* 0x0000141c01007387 */ /* 0x0003e20000100800 */
[----:B0-----:R-:W-:-:S03]  /*1810*/  FADD.FTZ R19, -R24, 1 ;  /* 0x3f80000018137421 */ /* 0x001fc60000010100 */
[----:B------:R-:W-:Y:S01]  /*1820*/  STL [R1+0xa8], R57 ;  /* 0x0000a83901007387 */ /* 0x000fe20000100800 */
[----:B------:R-:W-:Y:S01]  /*1830*/  FFMA.FTZ R16, R5, R12, R4 ;  /* 0x0000000c05107223 */ /* 0x000fe20000010004 */
[----:B-1----:R-:W-:Y:S02]  /*1840*/  FADD.FTZ R27, -R54, R23 ;  /* 0x00000017361b7221 */ /* 0x002fe40000010100 */
[----:B------:R0:W-:Y:S01]  /*1850*/  STL [R1+0x10], R25 ;  /* 0x0000101901007387 */ /* 0x0001e20000100800 */
[----:B------:R-:W-:Y:S01]  /*1860*/  FMUL.FTZ R28, R15, -1.4426950216293334961 ;  /* 0xbfb8aa3b0f1c7820 */ /* 0x000fe20000410000 */
[----:B------:R-:W-:Y:S01]  /*1870*/  FFMA.FTZ R19, R20, R19, 1 ;  /* 0x3f80000014137423 */ /* 0x000fe20000010013 */
[----:B------:R-:W-:Y:S01]  /*1880*/  FMUL.FTZ R23, R17, R14 ;  /* 0x0000000e11177220 */ /* 0x000fe20000410000 */
[----:B------:R-:W-:Y:S01]  /*1890*/  FMUL.FTZ R14, R126, R27 ;  /* 0x0000001b7e0e7220 */ /* 0x000fe20000410000 */
[----:B------:R-:W-:Y:S01]  /*18a0*/  SHF.L.U32 R43, R64, 0x10, RZ ;  /* 0x00000010402b7819 */ /* 0x000fe200000006ff */
[----:B------:R-:W4:Y:S01]  /*18b0*/  LDG.E.64.CONSTANT R88, desc[UR14][R88.64] ;  /* 0x0000000e58587981 */ /* 0x000f22000c1e9b00 */
[----:B0-----:R0:W1:Y:S01]  /*18c0*/  MUFU.EX2 R25, R18 ;  /* 0x0000001200197308 */ /* 0x0010620000000800 */
[----:B------:R-:W-:Y:S01]  /*18d0*/  FMUL.FTZ R27, R16, -1.4426950216293334961 ;  /* 0xbfb8aa3b101b7820 */ /* 0x000fe20000410000 */
[----:B------:R-:W-:Y:S01]  /*18e0*/  PRMT R17, R60, 0x7632, R17 ;  /* 0x000076323c117816 */ /* 0x000fe20000000011 */
[----:B------:R0:W-:Y:S01]  /*18f0*/  STL [R1+0xc], R26 ;  /* 0x00000c1a01007387 */ /* 0x0001e20000100800 */
[----:B------:R-:W-:-:S02]  /*1900*/  FMUL.FTZ R122, R122, R21 ;  /* 0x000000157a7a7220 */ /* 0x000fc40000410000 */
[----:B------:R-:W-:Y:S02]  /*1910*/  SHF.L.U32 R20, R17, 0x10, RZ ;  /* 0x0000001011147819 */ /* 0x000fe400000006ff */
[----:B------:R-:W1:Y:S01]  /*1920*/  MUFU.EX2 R28, R28 ;  /* 0x0000001c001c7308 */ /* 0x000e620000000800 */
[----:B0-----:R-:W-:Y:S01]  /*1930*/  FFMA.FTZ R18, R6, R14, R3 ;  /* 0x0000000e06127223 */ /* 0x001fe20000010003 */
[----:B------:R-:W-:Y:S01]  /*1940*/  FMUL.FTZ R26, R24, R19 ;  /* 0x00000013181a7220 */ /* 0x000fe20000410000 */
[----:B------:R-:W-:Y:S02]  /*1950*/  PRMT R19, R61, 0x7632, R19 ;  /* 0x000076323d137816 */ /* 0x000fe40000000013 */
[----:B------:R-:W-:-:S03]  /*1960*/  FMUL.FTZ R29, R18, -1.4426950216293334961 ;  /* 0xbfb8aa3b121d7820 */ /* 0x000fc60000410000 */
[----:B------:R-:W0:Y:S01]  /*1970*/  MUFU.EX2 R27, R27 ;  /* 0x0000001b001b7308 */ /* 0x000e220000000800 */
[----:B------:R-:W-:Y:S01]  /*1980*/  SHF.L.U32 R19, R19, 0x10, RZ ;  /* 0x0000001013137819 */ /* 0x000fe200000006ff */
[----:B------:R-:W-:Y:S01]  /*1990*/  FMUL.FTZ R17, R0, R122 ;  /* 0x0000007a00117220 */ /* 0x000fe20000410000 */
[----:B------:R-:W-:Y:S01]  /*19a0*/  FMUL.FTZ R24, R20, R23 ;  /* 0x0000001714187220 */ /* 0x000fe20000410000 */
[----:B-1----:R-:W-:Y:S01]  /*19b0*/  FADD.FTZ R25, R25, 1 ;  /* 0x3f80000019197421 */ /* 0x002fe20000010000 */
[----:B------:R-:W-:Y:S01]  /*19c0*/  FMUL.FTZ R55, R55, R22 ;  /* 0x0000001637377220 */ /* 0x000fe20000410000 */
[----:B------:R-:W-:Y:S02]  /*19d0*/  FMUL.FTZ R26, R19, R26 ;  /* 0x0000001a131a7220 */ /* 0x000fe40000410000 */
[----:B------:R-:W1:Y:S01]  /*19e0*/  MUFU.EX2 R29, R29 ;  /* 0x0000001d001d7308 */ /* 0x000e620000000800 */
[----:B------:R-:W-:Y:S01]  /*19f0*/  FFMA.FTZ R22, R2, R17, RZ ;  /* 0x0000001102167223 */ /* 0x000fe200000100ff */
[-C--:B------:R-:W-:Y:S01]  /*1a00*/  FMUL.FTZ R19, R5, R24.reuse ;  /* 0x0000001805137220 */ /* 0x080fe20000410000 */
[----:B------:R-:W-:Y:S01]  /*1a10*/  FFMA.FTZ R17, R11, R24, R48 ;  /* 0x000000180b117223 */ /* 0x000fe20000010030 */
[----:B------:R-:W-:-:S02]  /*1a20*/  FADD.FTZ R28, R28, 1 ;  /* 0x3f8000001c1c7421 */ /* 0x000fc40000010000 */
[----:B------:R-:W-:Y:S01]  /*1a30*/  FFMA.FTZ R22, R11, R19, R22 ;  /* 0x000000130b167223 */ /* 0x000fe20000010016 */
[----:B------:R-:W-:Y:S01]  /*1a40*/  FMUL.FTZ R11, R9, R55 ;  /* 0x00000037090b7220 */ /* 0x000fe20000410000 */
[----:B------:R-:W1:Y:S01]  /*1a50*/  MUFU.RCP R25, R25 ;  /* 0x0000001900197308 */ /* 0x000e620000001000 */
[----:B0-----:R-:W-:Y:S02]  /*1a60*/  FADD.FTZ R27, R27, 1 ;  /* 0x3f8000001b1b7421 */ /* 0x001fe40000010000 */
[----:B------:R-:W-:Y:S01]  /*1a70*/  FFMA.FTZ R22, R125, R11, R22 ;  /* 0x0000000b7d167223 */ /* 0x000fe20000010016 */
[----:B------:R-:W-:Y:S01]  /*1a80*/  SHF.L.U32 R11, R62, 0x10, RZ ;  /* 0x000000103e0b7819 */ /* 0x000fe200000006ff */
[----:B------:R-:W-:-:S03]  /*1a90*/  FMUL.FTZ R23, R6, R26 ;  /* 0x0000001a06177220 */ /* 0x000fc60000410000 */
[----:B------:R-:W0:Y:S01]  /*1aa0*/  MUFU.RCP R28, R28 ;  /* 0x0000001c001c7308 */ /* 0x000e220000001000 */
[--C-:B------:R-:W-:Y:S01]  /*1ab0*/  FADD.FTZ R45, -R54, R11.reuse ;  /* 0x0000000b362d7221 */ /* 0x100fe20000010100 */
[----:B------:R-:W-:Y:S01]  /*1ac0*/  FFMA.FTZ R23, R13, R23, R22 ;  /* 0x000000170d177223 */ /* 0x000fe20000010016 */
[----:B------:R-:W-:Y:S01]  /*1ad0*/  PRMT R11, R62, 0x7632, R11 ;  /* 0x000076323e0b7816 */ /* 0x000fe2000000000b */
[----:B-1----:R-:W-:-:S04]  /*1ae0*/  FADD.FTZ R22, R29, 1 ;  /* 0x3f8000001d167421 */ /* 0x002fc80000010000 */
[----:B------:R-:W1:Y:S01]  /*1af0*/  MUFU.RCP R27, R27 ;  /* 0x0000001b001b7308 */ /* 0x000e620000001000 */
[----:B------:R-:W-:Y:S01]  /*1b00*/  FFMA.FTZ R20, R0, R122, RZ ;  /* 0x0000007a00147223 */ /* 0x000fe200000100ff */
[----:B------:R-:W-:Y:S01]  /*1b10*/  SHF.L.U32 R31, R11, 0x10, RZ ;  /* 0x000000100b1f7819 */ /* 0x000fe200000006ff */
[----:B------:R-:W-:Y:S01]  /*1b20*/  FADD.FTZ R11, -R25, 1 ;  /* 0x3f800000190b7421 */ /* 0x000fe20000010100 */
[----:B------:R-:W-:Y:S01]  /*1b30*/  FFMA.FTZ R19, R13, R26, R52 ;  /* 0x0000001a0d137223 */ /* 0x000fe20000010034 */
[----:B------:R-:W-:Y:S01]  /*1b40*/  SHF.L.U32 R13, R63, 0x10, RZ ;  /* 0x000000103f0d7819 */ /* 0x000fe200000006ff */
[----:B------:R-:W-:Y:S02]  /*1b50*/  FFMA.FTZ R20, R5, R24, R20 ;  /* 0x0000001805147223 */ /* 0x000fe40000010014 */
[----:B------:R-:W1:Y:S01]  /*1b60*/  MUFU.RCP R22, R22 ;  /* 0x0000001600167308 */ /* 0x000e620000001000 */
[----:B------:R-:W-:Y:S01]  /*1b70*/  FMUL.FTZ R45, R126, R45 ;  /* 0x0000002d7e2d7220 */ /* 0x000fe20000410000 */
[----:B------:R-:W-:Y:S01]  /*1b80*/  FFMA.FTZ R10, R10, R11, 1 ;  /* 0x3f8000000a0a7423 */ /* 0x000fe2000001000b */
[C---:B------:R-:W-:Y:S01]  /*1b90*/  FADD.FTZ R11, -R54.reuse, R31 ;  /* 0x0000001f360b7221 */ /* 0x040fe20000010100 */
[----:B------:R-:W-:Y:S01]  /*1ba0*/  FFMA.FTZ R21, R9, R55, R20 ;  /* 0x0000003709157223 */ /* 0x000fe20000010014 */
[----:B------:R-:W-:Y:S01]  /*1bb0*/  FADD.FTZ R29, -R54, R13 ;  /* 0x0000000d361d7221 */ /* 0x000fe20000010100 */
[----:B------:R-:W-:Y:S01]  /*1bc0*/  FFMA.FTZ R13, R0, R45, R8 ;  /* 0x0000002d000d7223 */ /* 0x000fe20000010008 */
[----:B0-----:R-:W-:Y:S01]  /*1bd0*/  FADD.FTZ R20, -R28, 1 ;  /* 0x3f8000001c147421 */ /* 0x001fe20000010100 */
[----:B------:R-:W-:Y:S01]  /*1be0*/  FMUL.FTZ R11, R126, R11 ;  /* 0x0000000b7e0b7220 */ /* 0x000fe20000410000 */
[----:B------:R-:W-:Y:S01]  /*1bf0*/  FADD.FTZ R49, R24, R49 ;  /* 0x0000003118317221 */ /* 0x000fe20000010000 */
[----:B------:R-:W-:Y:S01]  /*1c00*/  FMUL.FTZ R44, R126, R29 ;  /* 0x0000001d7e2c7220 */ /* 0x000fe20000410000 */
[----:B------:R-:W-:Y:S01]  /*1c10*/  FMUL.FTZ R10, R25, R10 ;  /* 0x0000000a190a7220 */ /* 0x000fe20000410000 */
[----:B------:R-:W-:Y:S01]  /*1c20*/  FMUL.FTZ R24, R13, -1.4426950216293334961 ;  /* 0xbfb8aa3b0d187820 */ /* 0x000fe20000410000 */
[----:B------:R-:W-:Y:S01]  /*1c30*/  FFMA.FTZ R29, R15, R20, 1 ;  /* 0x3f8000000f1d7423 */ /* 0x000fe20000010014 */
[----:B-1----:R-:W-:Y:S01]  /*1c40*/  FADD.FTZ R25, -R27, 1 ;  /* 0x3f8000001b197421 */ /* 0x002fe20000010100 */
[----:B------:R-:W-:Y:S01]  /*1c50*/  FFMA.FTZ R20, R5, R11, R4 ;  /* 0x0000000b05147223 */ /* 0x000fe20000010004 */
[----:B------:R-:W-:-:S02]  /*1c60*/  FFMA.FTZ R15, R9, R44, R7 ;  /* 0x0000002c090f7223 */ /* 0x000fc40000010007 */
[----:B------:R-:W-:Y:S01]  /*1c70*/  FFMA.FTZ R16, R16, R25, 1 ;  /* 0x3f80000010107423 */ /* 0x000fe20000010019 */
[----:B------:R-:W-:Y:S01]  /*1c80*/  FMUL.FTZ R25, R20, -1.4426950216293334961 ;  /* 0xbfb8aa3b14197820 */ /* 0x000fe20000410000 */
[----:B------:R-:W0:Y:S01]  /*1c90*/  MUFU.EX2 R24, R24 ;  /* 0x0000001800187308 */ /* 0x000e220000000800 */
[----:B------:R-:W-:Y:S01]  /*1ca0*/  FADD.FTZ R53, R26, R53 ;  /* 0x000000351a357221 */ /* 0x000fe20000010000 */
[----:B------:R-:W-:Y:S01]  /*1cb0*/  FFMA.FTZ R21, R6, R26, R21 ;  /* 0x0000001a06157223 */ /* 0x000fe20000010015 */
[----:B------:R-:W-:Y:S01]  /*1cc0*/  FADD.FTZ R31, -R22, 1 ;  /* 0x3f800000161f7421 */ /* 0x000fe20000010100 */
[----:B------:R-:W-:Y:S01]  /*1cd0*/  FMUL.FTZ R26, R15, -1.4426950216293334961 ;  /* 0xbfb8aa3b0f1a7820 */ /* 0x000fe20000410000 */
[----:B------:R-:W-:Y:S02]  /*1ce0*/  FMUL.FTZ R27, R27, R16 ;  /* 0x000000101b1b7220 */ /* 0x000fe40000410000 */
[----:B------:R-:W-:Y:S01]  /*1cf0*/  FFMA.FTZ R31, R18, R31, 1 ;  /* 0x3f800000121f7423 */ /* 0x000fe2000001001f */
[----:B------:R-:W-:Y:S01]  /*1d00*/  MUFU.EX2 R25, R25 ;  /* 0x0000001900197308 */ /* 0x000fe20000000800 */
[----:B------:R-:W-:Y:S01]  /*1d10*/  PRMT R18, R63, 0x7632, R18 ;  /* 0x000076323f127816 */ /* 0x000fe20000000012 */
[----:B------:R-:W-:Y:S01]  /*1d20*/  FMUL.FTZ R43, R43, R10 ;  /* 0x0000000a2b2b7220 */ /* 0x000fe20000410000 */
[----:B------:R-:W-:-:S02]  /*1d30*/  PRMT R16, R65, 0x7632, R16 ;  /* 0x0000763241107816 */ /* 0x000fc40000000010 */
[----:B------:R-:W-:-:S03]  /*1d40*/  PRMT R10, R64, 0x7632, R10 ;  /* 0x00007632400a7816 */ /* 0x000fc6000000000a */
[----:B------:R1:W1:Y:S01]  /*1d50*/  MUFU.EX2 R30, R26 ;  /* 0x0000001a001e7308 */ /* 0x0002620000000800 */
[----:B------:R-:W-:Y:S01]  /*1d60*/  SHF.L.U32 R33, R18, 0x10, RZ ;  /* 0x0000001012217819 */ /* 0x000fe200000006ff */
[----:B------:R-:W-:Y:S01]  /*1d70*/  FMUL.FTZ R31, R22, R31 ;  /* 0x0000001f161f7220 */ /* 0x000fe20000410000 */
[----:B------:R-:W-:Y:S02]  /*1d80*/  SHF.L.U32 R16, R16, 0x10, RZ ;  /* 0x0000001010107819 */ /* 0x000fe400000006ff */
[----:B------:R-:W-:Y:S01]  /*1d90*/  SHF.L.U32 R10, R10, 0x10, RZ ;  /* 0x000000100a0a7819 */ /* 0x000fe200000006ff */
[----:B------:R-:W-:Y:S01]  /*1da0*/  FADD.FTZ R33, -R54, R33 ;  /* 0x0000002136217221 */ /* 0x000fe20000010100 */
[----:B------:R-:W-:Y:S01]  /*1db0*/  SHF.L.U32 R42, R65, 0x10, RZ ;  /* 0x00000010412a7819 */ /* 0x000fe200000006ff */
[----:B------:R-:W-:Y:S01]  /*1dc0*/  FMUL.FTZ R31, R16, R31 ;  /* 0x0000001f101f7220 */ /* 0x000fe20000410000 */
[----:B0-----:R-:W-:Y:S01]  /*1dd0*/  FADD.FTZ R24, R24, 1 ;  /* 0x3f80000018187421 */ /* 0x001fe20000010000 */
[----:B-1----:R-:W-:Y:S01]  /*1de0*/  FMUL.FTZ R26, R10, R27 ;  /* 0x0000001b0a1a7220 */ /* 0x002fe20000410000 */
[----:B------:R-:W-:Y:S01]  /*1df0*/  FMUL.FTZ R16, R0, R43 ;  /* 0x0000002b00107220 */ /* 0x000fe20000410000 */
[----:B------:R-:W-:Y:S01]  /*1e00*/  FMUL.FTZ R29, R28, R29 ;  /* 0x0000001d1c1d7220 */ /* 0x000fe20000410000 */
[----:B------:R-:W-:Y:S01]  /*1e10*/  FMUL.FTZ R10, R126, R33 ;  /* 0x000000217e0a7220 */ /* 0x000fe20000410000 */
[----:B------:R0:W1:Y:S01]  /*1e20*/  MUFU.RCP R38, R24 ;  /* 0x0000001800267308 */ /* 0x0000620000001000 */
[----:B------:R-:W-:Y:S01]  /*1e30*/  FFMA.FTZ R23, R124, R16, R23 ;  /* 0x000000107c177223 */ /* 0x000fe20000010017 */
[-C--:B------:R-:W-:Y:S01]  /*1e40*/  FMUL.FTZ R28, R5, R26.reuse ;  /* 0x0000001a051c7220 */ /* 0x080fe20000410000 */
[----:B------:R-:W-:Y:S01]  /*1e50*/  FMUL.FTZ R42, R42, R29 ;  /* 0x0000001d2a2a7220 */ /* 0x000fe20000410000 */
[----:B------:R-:W-:Y:S01]  /*1e60*/  FADD.FTZ R22, R30, 1 ;  /* 0x3f8000001e167421 */ /* 0x000fe20000010000 */
[C---:B------:R-:W-:Y:S01]  /*1e70*/  FFMA.FTZ R16, R12.reuse, R26, R17 ;  /* 0x0000001a0c107223 */ /* 0x040fe20000010011 */
[----:B------:R-:W-:Y:S01]  /*1e80*/  FFMA.FTZ R28, R12, R28, R23 ;  /* 0x0000001c0c1c7223 */ /* 0x000fe20000010017 */
[----:B0-----:R-:W-:Y:S01]  /*1e90*/  FADD.FTZ R24, R25, 1 ;  /* 0x3f80000019187421 */ /* 0x001fe20000010000 */
[----:B------:R-:W-:Y:S01]  /*1ea0*/  FFMA.FTZ R25, R6, R10, R3 ;  /* 0x0000000a06197223 */ /* 0x000fe20000010003 */
[----:B------:R-:W-:Y:S01]  /*1eb0*/  FMUL.FTZ R12, R9, R42 ;  /* 0x0000002a090c7220 */ /* 0x000fe20000410000 */
[----:B------:R-:W0:Y:S02]  /*1ec0*/  MUFU.RCP R22, R22 ;  /* 0x0000001600167308 */ /* 0x000e240000001000 */
[----:B------:R-:W-:Y:S01]  /*1ed0*/  FMUL.FTZ R27, R25, -1.4426950216293334961 ;  /* 0xbfb8aa3b191b7820 */ /* 0x000fe20000410000 */
[----:B------:R-:W-:Y:S01]  /*1ee0*/  FFMA.FTZ R17, R123, R12, R28 ;  /* 0x0000000c7b117223 */ /* 0x000fe2000001001c */
[----:B------:R-:W-:-:S04]  /*1ef0*/  FFMA.FTZ R18, R0, R43, R21 ;  /* 0x0000002b00127223 */ /* 0x000fc80000010015 */
[----:B------:R-:W2:Y:S01]  /*1f00*/  MUFU.EX2 R28, R27 ;  /* 0x0000001b001c7308 */ /* 0x000ea20000000800 */
[----:B------:R-:W-:-:S07]  /*1f10*/  FFMA.FTZ R18, R5, R26, R18 ;  /* 0x0000001a05127223 */ /* 0x000fce0000010012 */
[----:B------:R-:W2:Y:S01]  /*1f20*/  MUFU.RCP R24, R24 ;  /* 0x0000001800187308 */ /* 0x000ea20000001000 */
[----:B------:R-:W-:Y:S01]  /*1f30*/  FFMA.FTZ R23, R9, R42, R18 ;  /* 0x0000002a09177223 */ /* 0x000fe20000010012 */
[----:B-1----:R-:W-:Y:S01]  /*1f40*/  FADD.FTZ R18, -R38, 1 ;  /* 0x3f80000026127421 */ /* 0x002fe20000010100 */
[----:B------:R-:W-:Y:S01]  /*1f50*/  FADD.FTZ R49, R49, R26 ;  /* 0x0000001a31317221 */ /* 0x000fe20000010000 */
[----:B0-----:R-:W-:Y:S01]  /*1f60*/  FADD.FTZ R26, -R22, 1 ;  /* 0x3f800000161a7421 */ /* 0x001fe20000010100 */
[----:B------:R-:W-:Y:S01]  /*1f70*/  SHF.L.U32 R29, R66, 0x10, RZ ;  /* 0x00000010421d7819 */ /* 0x000fe200000006ff */
[----:B------:R-:W-:Y:S01]  /*1f80*/  FFMA.FTZ R13, R13, R18, 1 ;  /* 0x3f8000000d0d7423 */ /* 0x000fe20000010012 */
[----:B--2---:R-:W-:Y:S01]  /*1f90*/  FADD.FTZ R28, R28, 1 ;  /* 0x3f8000001c1c7421 */ /* 0x004fe20000010000 */
[----:B------:R-:W-:Y:S02]  /*1fa0*/  FFMA.FTZ R21, R15, R26, 1 ;  /* 0x3f8000000f157423 */ /* 0x000fe4000001001a */
[----:B------:R-:W-:Y:S01]  /*1fb0*/  FMUL.FTZ R38, R38, R13 ;  /* 0x0000000d26267220 */ /* 0x000fe20000410000 */
[----:B------:R-:W-:Y:S01]  /*1fc0*/  FADD.FTZ R29, -R54, R29 ;  /* 0x0000001d361d7221 */ /* 0x000fe20000010100 */
[C---:B------:R-:W-:Y:S01]  /*1fd0*/  SHF.L.U32 R13, R67.reuse, 0x10, RZ ;  /* 0x00000010430d7819 */ /* 0x040fe200000006ff */
[----:B------:R-:W0:Y:S01]  /*1fe0*/  MUFU.RCP R26, R28 ;  /* 0x0000001c001a7308 */ /* 0x000e220000001000 */
[----:B------:R-:W-:Y:S01]  /*1ff0*/  FADD.FTZ R15, -R24, 1 ;  /* 0x3f800000180f7421 */ /* 0x000fe20000010100 */
[----:B------:R-:W-:Y:S01]  /*2000*/  FMUL.FTZ R41, R126, R29 ;  /* 0x0000001d7e297220 */ /* 0x000fe20000410000 */
[----:B------:R-:W-:Y:S01]  /*2010*/  FMUL.FTZ R12, R6, R31 ;  /* 0x0000001f060c7220 */ /* 0x000fe20000410000 */
[----:B------:R-:W-:Y:S01]  /*2020*/  SHF.L.U32 R29, R68, 0x10, RZ ;  /* 0x00000010441d7819 */ /* 0x000fe200000006ff */
[----:B------:R-:W-:Y:S01]  /*2030*/  FFMA.FTZ R27, R20, R15, 1 ;  /* 0x3f800000141b7423 */ /* 0x000fe2000001000f */
[--C-:B------:R-:W-:Y:S01]  /*2040*/  FADD.FTZ R15, -R54, R13.reuse ;  /* 0x0000000d360f7221 */ /* 0x100fe20000010100 */
[----:B------:R-:W-:Y:S01]  /*2050*/  PRMT R13, R66, 0x7632, R13 ;  /* 0x00007632420d7816 */ /* 0x000fe2000000000d */
[C---:B------:R-:W-:Y:S01]  /*2060*/  FFMA.FTZ R19, R14.reuse, R31, R19 ;  /* 0x0000001f0e137223 */ /* 0x040fe20000010013 */
[----:B------:R-:W-:Y:S01]  /*2070*/  FFMA.FTZ R12, R14, R12, R17 ;  /* 0x0000000c0e0c7223 */ /* 0x000fe20000010011 */
[----:B------:R-:W-:Y:S01]  /*2080*/  FFMA.FTZ R17, R0, R41, R8 ;  /* 0x0000002900117223 */ /* 0x000fe20000010008 */
[----:B------:R-:W-:Y:S01]  /*2090*/  PRMT R14, R67, 0x7632, R14 ;  /* 0x00007632430e7816 */ /* 0x000fe2000000000e */
[----:B------:R-:W-:Y:S01]  /*20a0*/  FADD.FTZ R29, -R54, R29 ;  /* 0x0000001d361d7221 */ /* 0x000fe20000010100 */
[----:B------:R-:W-:Y:S01]  /*20b0*/  SHF.L.U32 R13, R13, 0x10, RZ ;  /* 0x000000100d0d7819 */ /* 0x000fe200000006ff */
[C---:B------:R-:W-:Y:S01]  /*20c0*/  FMUL.FTZ R40, R126.reuse, R15 ;  /* 0x0000000f7e287220 */ /* 0x040fe20000410000 */
[----:B------:R-:W-:Y:S01]  /*20d0*/  FMUL.FTZ R15, R17, -1.4426950216293334961 ;  /* 0xbfb8aa3b110f7820 */ /* 0x000fe20000410000 */
[----:B------:R-:W-:Y:S01]  /*20e0*/  FMUL.FTZ R39, R126, R29 ;  /* 0x0000001d7e277220 */ /* 0x000fe20000410000 */
[----:B------:R-:W-:Y:S01]  /*20f0*/  SHF.L.U32 R33, R14, 0x10, RZ ;  /* 0x000000100e217819 */ /* 0x000fe200000006ff */
[----:B------:R-:W-:Y:S01]  /*2100*/  FFMA.FTZ R18, R9, R40, R7 ;  /* 0x0000002809127223 */ /* 0x000fe20000010007 */
[----:B------:R-:W-:Y:S01]  /*2110*/  FADD.FTZ R29, -R54, R13 ;  /* 0x0000000d361d7221 */ /* 0x000fe20000010100 */
[----:B------:R-:W-:Y:S01]  /*2120*/  FADD.FTZ R53, R53, R31 ;  /* 0x0000001f35357221 */ /* 0x000fe20000010000 */
[----:B------:R-:W-:Y:S01]  /*2130*/  FFMA.FTZ R23, R6, R31, R23 ;  /* 0x0000001f06177223 */ /* 0x000fe20000010017 */
[----:B0-----:R-:W-:Y:S01]  /*2140*/  FADD.FTZ R14, -R26, 1 ;  /* 0x3f8000001a0e7421 */ /* 0x001fe20000010100 */
[----:B------:R0:W1:Y:S01]  /*2150*/  MUFU.EX2 R31, R15 ;  /* 0x0000000f001f7308 */ /* 0x0000620000000800 */
[----:B------:R-:W-:Y:S01]  /*2160*/  FMUL.FTZ R30, R18, -1.4426950216293334961 ;  /* 0xbfb8aa3b121e7820 */ /* 0x000fe20000410000 */
[----:B------:R-:W-:Y:S01]  /*2170*/  FADD.FTZ R33, -R54, R33 ;  /* 0x0000002136217221 */ /* 0x000fe20000010100 */
[----:B------:R-:W-:Y:S01]  /*2180*/  FMUL.FTZ R28, R22, R21 ;  /* 0x00000015161c7220 */ /* 0x000fe20000410000 */
[----:B------:R-:W-:Y:S01]  /*2190*/  FFMA.FTZ R25, R25, R14, 1 ;  /* 0x3f80000019197423 */ /* 0x000fe2000001000e */
[----:B0-----:R-:W-:-:S03]  /*21a0*/  FMUL.FTZ R15, R126, R29 ;  /* 0x0000001d7e0f7220 */ /* 0x001fc60000410000 */
[----:B------:R0:W2:Y:S01]  /*21b0*/  MUFU.EX2 R34, R30 ;  /* 0x0000001e00227308 */ /* 0x0000a20000000800 */
[----:B------:R-:W-:Y:S01]  /*21c0*/  FMUL.FTZ R14, R126, R33 ;  /* 0x000000217e0e7220 */ /* 0x000fe20000410000 */
[----:B------:R-:W-:Y:S01]  /*21d0*/  FMUL.FTZ R29, R24, R27 ;  /* 0x0000001b181d7220 */ /* 0x000fe20000410000 */
[----:B------:R-:W-:Y:S01]  /*21e0*/  FFMA.FTZ R21, R5, R15, R4 ;  /* 0x0000000f05157223 */ /* 0x000fe20000010004 */
[----:B------:R-:W-:Y:S01]  /*21f0*/  SHF.L.U32 R27, R70, 0x10, RZ ;  /* 0x00000010461b7819 */ /* 0x000fe200000006ff */
[----:B------:R-:W-:Y:S02]  /*2200*/  FFMA.FTZ R22, R6, R14, R3 ;  /* 0x0000000e06167223 */ /* 0x000fe40000010003 */
[----:B------:R-:W-:Y:S01]  /*2210*/  FMUL.FTZ R32, R21, -1.4426950216293334961 ;  /* 0xbfb8aa3b15207820 */ /* 0x000fe20000410000 */
[----:B0-----:R-:W-:Y:S01]  /*2220*/  FMUL.FTZ R30, R26, R25 ;  /* 0x000000191a1e7220 */ /* 0x001fe20000410000 */
[----:B------:R-:W-:Y:S01]  /*2230*/  PRMT R25, R71, 0x7632, R25 ;  /* 0x0000763247197816 */ /* 0x000fe20000000019 */
[----:B------:R-:W-:Y:S01]  /*2240*/  FMUL.FTZ R38, R27, R38 ;  /* 0x000000261b267220 */ /* 0x000fe20000410000 */
[----:B------:R-:W-:Y:S01]  /*2250*/  PRMT R24, R70, 0x7632, R24 ;  /* 0x0000763246187816 */ /* 0x000fe20000000018 */
[----:B------:R1:W0:Y:S01]  /*2260*/  MUFU.EX2 R33, R32 ;  /* 0x0000002000217308 */ /* 0x0002220000000800 */
[----:B------:R-:W-:Y:S01]  /*2270*/  FMUL.FTZ R35, R22, -1.4426950216293334961 ;  /* 0xbfb8aa3b16237820 */ /* 0x000fe20000410000 */
[----:B------:R-:W-:-:S02]  /*2280*/  SHF.L.U32 R25, R25, 0x10, RZ ;  /* 0x0000001019197819 */ /* 0x000fc400000006ff */
[----:B------:R-:W-:Y:S01]  /*2290*/  SHF.L.U32 R26, R24, 0x10, RZ ;  /* 0x00000010181a7819 */ /* 0x000fe200000006ff */
[----:B------:R-:W-:Y:S01]  /*22a0*/  FMUL.FTZ R24, R0, R38 ;  /* 0x0000002600187220 */ /* 0x000fe20000410000 */
[----:B------:R-:W-:Y:S02]  /*22b0*/  SHF.L.U32 R37, R71, 0x10, RZ ;  /* 0x0000001047257819 */ /* 0x000fe400000006ff */
[----:B------:R-:W0:Y:S01]  /*22c0*/  MUFU.EX2 R35, R35 ;  /* 0x0000002300237308 */ /* 0x000e220000000800 */
[----:B-1----:R-:W-:Y:S01]  /*22d0*/  FADD.FTZ R32, R31, 1 ;  /* 0x3f8000001f207421 */ /* 0x002fe20000010000 */
[----:B------:R-:W-:Y:S01]  /*22e0*/  FMUL.FTZ R31, R25, R30 ;  /* 0x0000001e191f7220 */ /* 0x000fe20000410000 */
[--C-:B------:R-:W-:Y:S01]  /*22f0*/  FFMA.FTZ R30, R45, R24, R12.reuse ;  /* 0x000000182d1e7223 */ /* 0x100fe2000001000c */
[----:B------:R-:W-:Y:S01]  /*2300*/  PRMT R12, R68, 0x7632, R12 ;  /* 0x00007632440c7816 */ /* 0x000fe2000000000c */
[----:B--2---:R-:W-:Y:S01]  /*2310*/  FADD.FTZ R27, R34, 1 ;  /* 0x3f800000221b7421 */ /* 0x004fe20000010000 */
[----:B------:R-:W-:Y:S01]  /*2320*/  FMUL.FTZ R37, R37, R28 ;  /* 0x0000001c25257220 */ /* 0x000fe20000410000 */
[----:B------:R-:W-:Y:S01]  /*2330*/  FMUL.FTZ R28, R26, R29 ;  /* 0x0000001d1a1c7220 */ /* 0x000fe20000410000 */
[----:B------:R-:W-:Y:S01]  /*2340*/  SHF.L.U32 R29, R12, 0x10, RZ ;  /* 0x000000100c1d7819 */ /* 0x000fe200000006ff */
[----:B------:R1:W2:Y:S01]  /*2350*/  MUFU.RCP R26, R32 ;  /* 0x00000020001a7308 */ /* 0x0002a20000001000 */
[C---:B------:R-:W-:Y:S01]  /*2360*/  FFMA.FTZ R12, R0.reuse, R38, R23 ;  /* 0x00000026000c7223 */ /* 0x040fe20000010017 */
[C---:B------:R-:W-:Y:S01]  /*2370*/  PRMT R25, R69.reuse, 0x7632, R25 ;  /* 0x0000763245197816 */ /* 0x040fe20000000019 */
[----:B------:R-:W-:Y:S01]  /*2380*/  FFMA.FTZ R13, R0, R39, R8 ;  /* 0x00000027000d7223 */ /* 0x000fe20000010008 */
[----:B------:R-:W-:Y:S01]  /*2390*/  SHF.L.U32 R91, R69, 0x10, RZ ;  /* 0x00000010455b7819 */ /* 0x000fe200000006ff */
[----:B0-----:R-:W-:Y:S01]  /*23a0*/  FADD.FTZ R33, R33, 1 ;  /* 0x3f80000021217421 */ /* 0x001fe20000010000 */
[----:B------:R-:W-:-:S02]  /*23b0*/  FFMA.FTZ R34, R5, R28, R12 ;  /* 0x0000001c05227223 */ /* 0x000fc4000001000c */
[----:B------:R-:W0:Y:S01]  /*23c0*/  MUFU.RCP R27, R27 ;  /* 0x0000001b001b7308 */ /* 0x000e220000001000 */
[-C--:B------:R-:W-:Y:S01]  /*23d0*/  FMUL.FTZ R12, R5, R28.reuse ;  /* 0x0000001c050c7220 */ /* 0x080fe20000410000 */
[----:B------:R-:W-:Y:S01]  /*23e0*/  SHF.L.U32 R25, R25, 0x10, RZ ;  /* 0x0000001019197819 */ /* 0x000fe200000006ff */
[----:B------:R-:W-:Y:S01]  /*23f0*/  FMUL.FTZ R20, R13, -1.4426950216293334961 ;  /* 0xbfb8aa3b0d147820 */ /* 0x000fe20000410000 */
[----:B------:R-:W-:Y:S01]  /*2400*/  FFMA.FTZ R24, R11, R28, R16 ;  /* 0x0000001c0b187223 */ /* 0x000fe20000010010 */
[----:B------:R-:W-:Y:S01]  /*2410*/  FADD.FTZ R49, R49, R28 ;  /* 0x0000001c31317221 */ /* 0x000fe20000010000 */
[C---:B------:R-:W-:Y:S01]  /*2420*/  FADD.FTZ R91, -R54.reuse, R91 ;  /* 0x0000005b365b7221 */ /* 0x040fe20000010100 */
[C---:B------:R-:W-:Y:S01]  /*2430*/  FADD.FTZ R29, -R54.reuse, R29 ;  /* 0x0000001d361d7221 */ /* 0x040fe20000010100 */
[----:B------:R2:W3:Y:S01]  /*2440*/  MUFU.RCP R28, R33 ;  /* 0x00000021001c7308 */ /* 0x0004e20000001000 */
[----:B------:R-:W-:Y:S01]  /*2450*/  FFMA.FTZ R23, R11, R12, R30 ;  /* 0x0000000c0b177223 */ /* 0x000fe2000001001e */
[----:B-1----:R-:W-:Y:S01]  /*2460*/  FADD.FTZ R32, R35, 1 ;  /* 0x3f80000023207421 */ /* 0x002fe20000010000 */
[----:B------:R-:W-:Y:S01]  /*2470*/  FADD.FTZ R11, -R54, R25 ;  /* 0x00000019360b7221 */ /* 0x000fe20000010100 */
[C---:B------:R-:W-:Y:S01]  /*2480*/  FMUL.FTZ R36, R126.reuse, R91 ;  /* 0x0000005b7e247220 */ /* 0x040fe20000410000 */
[C---:B------:R-:W-:Y:S01]  /*2490*/  FMUL.FTZ R25, R9.reuse, R37 ;  /* 0x0000002509197220 */ /* 0x040fe20000410000 */
[----:B------:R-:W-:Y:S01]  /*24a0*/  FMUL.FTZ R12, R126, R29 ;  /* 0x0000001d7e0c7220 */ /* 0x000fe20000410000 */
[C---:B------:R-:W-:Y:S01]  /*24b0*/  FFMA.FTZ R29, R9.reuse, R37, R34 ;  /* 0x00000025091d7223 */ /* 0x040fe20000010022 */
[----:B------:R-:W1:Y:S01]  /*24c0*/  MUFU.EX2 R20, R20 ;  /* 0x0000001400147308 */ /* 0x000e620000000800 */
[----:B------:R-:W-:Y:S01]  /*24d0*/  FFMA.FTZ R16, R9, R36, R7 ;  /* 0x0000002409107223 */ /* 0x000fe20000010007 */
[----:B--2---:R-:W-:Y:S01]  /*24e0*/  FFMA.FTZ R33, R44, R25, R23 ;  /* 0x000000192c217223 */ /* 0x004fe20000010017 */
[----:B------:R-:W-:Y:S01]  /*24f0*/  FMUL.FTZ R11, R126, R11 ;  /* 0x0000000b7e0b7220 */ /* 0x000fe20000410000 */
[----:B------:R-:W-:Y:S01]  /*2500*/  FFMA.FTZ R25, R5, R12, R4 ;  /* 0x0000000c05197223 */ /* 0x000fe20000010004 */
[----:B------:R-:W-:Y:S01]  /*2510*/  FADD.FTZ R34, -R26, 1 ;  /* 0x3f8000001a227421 */ /* 0x000fe20000010100 */
[----:B------:R-:W-:-:S02]  /*2520*/  FFMA.FTZ R19, R10, R31, R19 ;  /* 0x0000001f0a137223 */ /* 0x000fc40000010013 */
[----:B------:R-:W2:Y:S01]  /*2530*/  MUFU.RCP R32, R32 ;  /* 0x0000002000207308 */ /* 0x000ea20000001000 */
[----:B------:R-:W-:Y:S01]  /*2540*/  FADD.FTZ R53, R53, R31 ;  /* 0x0000001f35357221 */ /* 0x000fe20000010000 */
[-C--:B------:R-:W-:Y:S01]  /*2550*/  FFMA.FTZ R29, R6, R31.reuse, R29 ;  /* 0x0000001f061d7223 */ /* 0x080fe2000001001d */
[----:B------:R-:W-:Y:S01]  /*2560*/  FMUL.FTZ R52, R16, -1.4426950216293334961 ;  /* 0xbfb8aa3b10347820 */ /* 0x000fe20000410000 */
[C---:B------:R-:W-:Y:S01]  /*2570*/  FMUL.FTZ R31, R6.reuse, R31 ;  /* 0x0000001f061f7220 */ /* 0x040fe20000410000 */
[----:B0-----:R-:W-:Y:S01]  /*2580*/  FADD.FTZ R35, -R27, 1 ;  /* 0x3f8000001b237421 */ /* 0x001fe20000010100 */
[----:B------:R-:W-:Y:S01]  /*2590*/  FFMA.FTZ R23, R6, R11, R3 ;  /* 0x0000000b06177223 */ /* 0x000fe20000010003 */
[----:B------:R-:W-:Y:S01]  /*25a0*/  FMUL.FTZ R30, R25, -1.4426950216293334961 ;  /* 0xbfb8aa3b191e7820 */ /* 0x000fe20000410000 */
[----:B------:R-:W-:Y:S01]  /*25b0*/  FFMA.FTZ R17, R17, R34, 1 ;  /* 0x3f80000011117423 */ /* 0x000fe20000010022 */
[----:B------:R-:W-:Y:S01]  /*25c0*/  FFMA.FTZ R48, R10, R31, R33 ;  /* 0x0000001f0a307223 */ /* 0x000fe20000010021 */
[----:B------:R-:W-:Y:S01]  /*25d0*/  FFMA.FTZ R18, R18, R35, 1 ;  /* 0x3f80000012127423 */ /* 0x000fe20000010023 */
[----:B------:R-:W-:Y:S01]  /*25e0*/  FMUL.FTZ R33, R23, -1.4426950216293334961 ;  /* 0xbfb8aa3b17217820 */ /* 0x000fe20000410000 */
[----:B------:R-:W-:Y:S01]  /*25f0*/  SHF.L.U32 R35, R72, 0x10, RZ ;  /* 0x0000001048237819 */ /* 0x000fe200000006ff */
[----:B------:R-:W0:Y:S01]  /*2600*/  MUFU.EX2 R52, R52 ;  /* 0x0000003400347308 */ /* 0x000e220000000800 */
[----:B---3--:R-:W-:Y:S01]  /*2610*/  FADD.FTZ R10, -R28, 1 ;  /* 0x3f8000001c0a7421 */ /* 0x008fe20000010100 */
[----:B------:R-:W-:Y:S01]  /*2620*/  FMUL.FTZ R26, R26, R17 ;  /* 0x000000111a1a7220 */ /* 0x000fe20000410000 */
[----:B------:R-:W-:Y:S01]  /*2630*/  FMUL.FTZ R27, R27, R18 ;  /* 0x000000121b1b7220 */ /* 0x000fe20000410000 */
[----:B------:R-:W-:Y:S01]  /*2640*/  PRMT R18, R72, 0x7632, R18 ;  /* 0x0000763248127816 */ /* 0x000fe20000000012 */
[----:B------:R-:W-:-:S03]  /*2650*/  FFMA.FTZ R21, R21, R10, 1 ;  /* 0x3f80000015157423 */ /* 0x000fc6000001000a */
[----:B------:R-:W3:Y:S01]  /*2660*/  MUFU.EX2 R30, R30 ;  /* 0x0000001e001e7308 */ /* 0x000ee20000000800 */
[----:B------:R-:W-:Y:S01]  /*2670*/  FMUL.FTZ R35, R35, R26 ;  /* 0x0000001a23237220 */ /* 0x000fe20000410000 */
[----:B-1----:R-:W-:Y:S01]  /*2680*/  FADD.FTZ R10, R20, 1 ;  /* 0x3f800000140a7421 */ /* 0x002fe20000010000 */
[----:B------:R-:W-:-:S05]  /*2690*/  IADD3.X R26, RZ, R114, RZ, P0, !PT ;  /* 0x00000072ff1a7210 */ /* 0x000fca00007fe4ff */
[----:B------:R-:W1:Y:S01]  /*26a0*/  MUFU.EX2 R17, R33 ;  /* 0x0000002100117308 */ /* 0x000e620000000800 */
[----:B--2---:R-:W-:Y:S01]  /*26b0*/  FADD.FTZ R31, -R32, 1 ;  /* 0x3f800000201f7421 */ /* 0x004fe20000010100 */
[----:B------:R-:W-:Y:S01]  /*26c0*/  SHF.L.U32 R20, R18, 0x10, RZ ;  /* 0x0000001012147819 */ /* 0x000fe200000006ff */
[----:B------:R-:W-:Y:S01]  /*26d0*/  FMUL.FTZ R21, R28, R21 ;  /* 0x000000151c157220 */ /* 0x000fe20000410000 */
[C---:B------:R-:W-:Y:S02]  /*26e0*/  SHF.L.U64.HI R46, R163.reuse, 0x1, R26 ;  /* 0x00000001a32e7819 */ /* 0x040fe4000001021a */
[----:B------:R-:W-:Y:S01]  /*26f0*/  SHF.L.U32 R163, R163, 0x1, RZ ;  /* 0x00000001a3a37819 */ /* 0x000fe200000006ff */
[----:B------:R-:W-:Y:S01]  /*2700*/  FFMA.FTZ R31, R22, R31, 1 ;  /* 0x3f800000161f7423 */ /* 0x000fe2000001001f */
[----:B------:R-:W2:Y:S01]  /*2710*/  MUFU.RCP R10, R10 ;  /* 0x0000000a000a7308 */ /* 0x000ea20000001000 */
[----:B------:R-:W-:Y:S01]  /*2720*/  PRMT R18, R73, 0x7632, R18 ;  /* 0x0000763249127816 */ /* 0x000fe20000000012 */
[----:B------:R-:W-:Y:S01]  /*2730*/  FMUL.FTZ R22, R20, R21 ;  /* 0x0000001514167220 */ /* 0x000fe20000410000 */
[----:B------:R-:W-:Y:S01]  /*2740*/  FMUL.FTZ R21, R0, R35 ;  /* 0x0000002300157220 */ /* 0x000fe20000410000 */
[----:B------:R-:W-:Y:S01]  /*2750*/  IADD3 R90, P0, R163, UR16, RZ ;  /* 0x00000010a35a7c10 */ /* 0x000fe2000ff1e0ff */
[----:B0-----:R-:W-:Y:S01]  /*2760*/  FADD.FTZ R52, R52, 1 ;  /* 0x3f80000034347421 */ /* 0x001fe20000010000 */
[----:B------:R-:W-:Y:S01]  /*2770*/  SHF.L.U32 R18, R18, 0x10, RZ ;  /* 0x0000001012127819 */ /* 0x000fe200000006ff */
[----:B------:R-:W-:Y:S01]  /*2780*/  FMUL.FTZ R31, R32, R31 ;  /* 0x0000001f201f7220 */ /* 0x000fe20000410000 */
[----:B---3--:R-:W-:Y:S01]  /*2790*/  FADD.FTZ R30, R30, 1 ;  /* 0x3f8000001e1e7421 */ /* 0x008fe20000010000 */
[----:B------:R-:W-:Y:S01]  /*27a0*/  FFMA.FTZ R48, R41, R21, R48 ;  /* 0x0000001529307223 */ /* 0x000fe20000010030 */
[----:B------:R-:W-:Y:S01]  /*27b0*/  IADD3.X R91, R46, UR17, RZ, P0, !PT ;  /* 0x000000112e5b7c10 */ /* 0x000fe200087fe4ff */
[-C--:B------:R-:W-:Y:S01]  /*27c0*/  FFMA.FTZ R21, R15, R22.reuse, R24 ;  /* 0x000000160f157223 */ /* 0x080fe20000010018 */
[----:B------:R-:W-:Y:S01]  /*27d0*/  SHF.L.U32 R34, R73, 0x10, RZ ;  /* 0x0000001049227819 */ /* 0x000fe200000006ff */
[----:B-1----:R-:W-:Y:S01]  /*27e0*/  FADD.FTZ R24, R17, 1 ;  /* 0x3f80000011187421 */ /* 0x002fe20000010000 */
[----:B------:R-:W0:Y:S01]  /*27f0*/  MUFU.RCP R20, R52 ;  /* 0x0000003400147308 */ /* 0x000e220000001000 */
[----:B------:R-:W-:Y:S01]  /*2800*/  FMUL.FTZ R31, R18, R31 ;  /* 0x0000001f121f7220 */ /* 0x000fe20000410000 */
[----:B------:R-:W-:Y:S01]  /*2810*/  FFMA.FTZ R18, R0, R35, R29 ;  /* 0x0000002300127223 */ /* 0x000fe2000001001d */
[----:B------:R-:W3:Y:S01]  /*2820*/  LDG.E.64.CONSTANT R90, desc[UR14][R90.64] ;  /* 0x0000000e5a5a7981 */ /* 0x000ee2000c1e9b00 */
[----:B------:R-:W-:Y:S01]  /*2830*/  FMUL.FTZ R34, R34, R27 ;  /* 0x0000001b22227220 */ /* 0x000fe20000410000 */
[----:B------:R-:W-:-:S03]  /*2840*/  FMUL.FTZ R27, R5, R22 ;  /* 0x00000016051b7220 */ /* 0x000fc60000410000 */
[----:B------:R-:W1:Y:S01]  /*2850*/  MUFU.RCP R30, R30 ;  /* 0x0000001e001e7308 */ /* 0x000e620000001000 */
[----:B------:R-:W-:Y:S01]  /*2860*/  FADD.FTZ R142, R49, R22 ;  /* 0x00000016318e7221 */ /* 0x000fe20000010000 */
[----:B------:R-:W-:Y:S01]  /*2870*/  FFMA.FTZ R18, R5, R22, R18 ;  /* 0x0000001605127223 */ /* 0x000fe20000010012 */
[----:B--2---:R-:W-:Y:S01]  /*2880*/  FADD.FTZ R22, -R10, 1 ;  /* 0x3f8000000a167421 */ /* 0x004fe20000010100 */
[----:B------:R-:W-:-:S04]  /*2890*/  FFMA.FTZ R27, R15, R27, R48 ;  /* 0x0000001b0f1b7223 */ /* 0x000fc80000010030 */
[----:B------:R-:W2:Y:S01]  /*28a0*/  MUFU.RCP R24, R24 ;  /* 0x0000001800187308 */ /* 0x000ea20000001000 */
[----:B------:R-:W-:Y:S01]  /*28b0*/  FMUL.FTZ R15, R9, R34 ;  /* 0x00000022090f7220 */ /* 0x000fe20000410000 */
[----:B------:R-:W-:Y:S01]  /*28c0*/  FFMA.FTZ R13, R13, R22, 1 ;  /* 0x3f8000000d0d7423 */ /* 0x000fe20000010016 */
[----:B------:R-:W-:Y:S02]  /*28d0*/  FMUL.FTZ R17, R6, R31 ;  /* 0x0000001f06117220 */ /* 0x000fe40000410000 */
[----:B------:R-:W-:Y:S01]  /*28e0*/  FFMA.FTZ R27, R40, R15, R27 ;  /* 0x0000000f281b7223 */ /* 0x000fe2000001001b */
[----:B------:R-:W-:Y:S01]  /*28f0*/  FFMA.FTZ R15, R9, R34, R18 ;  /* 0x00000022090f7223 */ /* 0x000fe20000010012 */
[----:B------:R-:W-:Y:S01]  /*2900*/  FMUL.FTZ R10, R10, R13 ;  /* 0x0000000d0a0a7220 */ /* 0x000fe20000410000 */
[----:B------:R-:W-:Y:S01]  /*2910*/  FFMA.FTZ R18, R14, R31, R19 ;  /* 0x0000001f0e127223 */ /* 0x000fe20000010013 */
[----:B------:R-:W-:Y:S01]  /*2920*/  SHF.L.U32 R13, R76, 0x10, RZ ;  /* 0x000000104c0d7819 */ /* 0x000fe200000006ff */
[----:B0-----:R-:W-:Y:S01]  /*2930*/  FADD.FTZ R19, -R20, 1 ;  /* 0x3f80000014137421 */ /* 0x001fe20000010100 */
[----:B------:R-:W-:Y:S01]  /*2940*/  FFMA.FTZ R14, R14, R17, R27 ;  /* 0x000000110e0e7223 */ /* 0x000fe2000001001b */
[----:B-1----:R-:W-:Y:S01]  /*2950*/  FADD.FTZ R22, -R30, 1 ;  /* 0x3f8000001e167421 */ /* 0x002fe20000010100 */
[----:B------:R-:W-:Y:S01]  /*2960*/  SHF.L.U32 R17, R77, 0x10, RZ ;  /* 0x000000104d117819 */ /* 0x000fe200000006ff */
[----:B------:R-:W-:Y:S01]  /*2970*/  FFMA.FTZ R19, R16, R19, 1 ;  /* 0x3f80000010137423 */ /* 0x000fe20000010013 */
[----:B------:R-:W-:Y:S01]  /*2980*/  FADD.FTZ R13, -R54, R13 ;  /* 0x0000000d360d7221 */ /* 0x000fe20000010100 */
[----:B------:R-:W-:Y:S01]  /*2990*/  SHF.L.U32 R33, R74, 0x10, RZ ;  /* 0x000000104a217819 */ /* 0x000fe200000006ff */
[----:B--2---:R-:W-:Y:S01]  /*29a0*/  FADD.FTZ R16, -R24, 1 ;  /* 0x3f80000018107421 */ /* 0x004fe20000010100 */
[----:B------:R-:W-:Y:S01]  /*29b0*/  FADD.FTZ R53, R53, R31 ;  /* 0x0000001f35357221 */ /* 0x000fe20000010000 */
[----:B------:R-:W-:Y:S01]  /*29c0*/  FFMA.FTZ R15, R6, R31, R15 ;  /* 0x0000001f060f7223 */ /* 0x000fe2000001000f */
[----:B------:R-:W-:Y:S01]  /*29d0*/  FFMA.FTZ R25, R25, R22, 1 ;  /* 0x3f80000019197423 */ /* 0x000fe20000010016 */
[----:B------:R-:W-:Y:S01]  /*29e0*/  FMUL.FTZ R31, R126, R13 ;  /* 0x0000000d7e1f7220 */ /* 0x000fe20000410000 */
[----:B------:R-:W-:Y:S01]  /*29f0*/  FADD.FTZ R17, -R54, R17 ;  /* 0x0000001136117221 */ /* 0x000fe20000010100 */
[----:B------:R-:W-:Y:S01]  /*2a00*/  IADD3 R92, P0, R50, UR22, RZ ;  /* 0x00000016325c7c10 */ /* 0x000fe2000ff1e0ff */
[----:B------:R-:W-:Y:S01]  /*2a10*/  FFMA.FTZ R23, R23, R16, 1 ;  /* 0x3f80000017177423 */ /* 0x000fe20000010010 */
[----:B------:R-:W-:Y:S01]  /*2a20*/  PRMT R13, R76, 0x7632, R13 ;  /* 0x000076324c0d7816 */ /* 0x000fe2000000000d */
[----:B------:R-:W-:Y:S01]  /*2a30*/  FMUL.FTZ R19, R20, R19 ;  /* 0x0000001314137220 */ /* 0x000fe20000410000 */
[----:B------:R-:W-:Y:S01]  /*2a40*/  FMUL.FTZ R20, R30, R25 ;  /* 0x000000191e147220 */ /* 0x000fe20000410000 */
[----:B------:R-:W-:Y:S01]  /*2a50*/  FMUL.FTZ R33, R33, R10 ;  /* 0x0000000a21217220 */ /* 0x000fe20000410000 */
[----:B------:R-:W-:Y:S01]  /*2a60*/  PRMT R10, R74, 0x7632, R10 ;  /* 0x000076324a0a7816 */ /* 0x000fe2000000000a */
[----:B------:R-:W-:Y:S01]  /*2a70*/  FMUL.FTZ R30, R126, R17 ;  /* 0x000000117e1e7220 */ /* 0x000fe20000410000 */
[----:B------:R-:W-:Y:S01]  /*2a80*/  IADD3.X R93, R47, UR23, RZ, P0, !PT ;  /* 0x000000172f5d7c10 */ /* 0x000fe200087fe4ff */
[----:B------:R-:W-:Y:S01]  /*2a90*/  FMUL.FTZ R25, R24, R23 ;  /* 0x0000001718197220 */ /* 0x000fe20000410000 */
[----:B------:R-:W-:-:S02]  /*2aa0*/  SHF.L.U32 R32, R75, 0x10, RZ ;  /* 0x000000104b207819 */ /* 0x000fc400000006ff */
[----:B------:R-:W-:Y:S02]  /*2ab0*/  SHF.L.U32 R17, R13, 0x10, RZ ;  /* 0x000000100d117819 */ /* 0x000fe400000006ff */
[----:B------:R-:W-:Y:S01]  /*2ac0*/  SHF.L.U32 R23, R78, 0x10, RZ ;  /* 0x000000104e177819 */ /* 0x000fe200000006ff */
[----:B------:R-:W2:Y:S01]  /*2ad0*/  LDG.E.64.CONSTANT R92, desc[UR14][R92.64] ;  /* 0x0000000e5c5c7981 */ /* 0x000ea2000c1e9b00 */
[----:B------:R-:W-:Y:S01]  /*2ae0*/  SHF.L.U32 R13, R10, 0x10, RZ ;  /* 0x000000100a0d7819 */ /* 0x000fe200000006ff */
[----:B------:R-:W-:Y:S01]  /*2af0*/  FMUL.FTZ R32, R32, R19 ;  /* 0x0000001320207220 */ /* 0x000fe20000410000 */
[----:B------:R-:W-:Y:S01]  /*2b00*/  FADD.FTZ R17, -R54, R17 ;  /* 0x0000001136117221 */ /* 0x000fe20000010100 */
[----:B------:R-:W-:Y:S01]  /*2b10*/  FFMA.FTZ R19, R0, R31, R8 ;  /* 0x0000001f00137223 */ /* 0x000fe20000010008 */
[----:B------:R-:W-:Y:S01]  /*2b20*/  FADD.FTZ R29, -R54, R23 ;  /* 0x00000017361d7221 */ /* 0x000fe20000010100 */
[----:B------:R-:W-:Y:S01]  /*2b30*/  PRMT R16, R77, 0x7632, R16 ;  /* 0x000076324d107816 */ /* 0x000fe20000000010 */
[----:B------:R-:W-:Y:S01]  /*2b40*/  FFMA.FTZ R23, R9, R30, R7 ;  /* 0x0000001e09177223 */ /* 0x000fe20000010007 */
[----:B------:R-:W-:Y:S01]  /*2b50*/  FMUL.FTZ R48, R13, R20 ;  /* 0x000000140d307220 */ /* 0x000fe20000410000 */
[----:B------:R-:W-:Y:S01]  /*2b60*/  FMUL.FTZ R13, R126, R17 ;  /* 0x000000117e0d7220 */ /* 0x000fe20000410000 */
[----:B------:R-:W-:Y:S01]  /*2b70*/  FMUL.FTZ R26, R19, -1.4426950216293334961 ;  /* 0xbfb8aa3b131a7820 */ /* 0x000fe20000410000 */
[----:B------:R-:W-:Y:S01]  /*2b80*/  FMUL.FTZ R24, R23, -1.4426950216293334961 ;  /* 0xbfb8aa3b17187820 */ /* 0x000fe20000410000 */
[----:B------:R-:W-:Y:S01]  /*2b90*/  SHF.L.U32 R49, R16, 0x10, RZ ;  /* 0x0000001010317819 */ /* 0x000fe200000006ff */
[----:B------:R-:W-:Y:S01]  /*2ba0*/  FMUL.FTZ R16, R0, R33 ;  /* 0x0000002100107220 */ /* 0x000fe20000410000 */
[----:B------:R-:W-:-:S02]  /*2bb0*/  FFMA.FTZ R20, R5, R13, R4 ;  /* 0x0000000d05147223 */ /* 0x000fc40000010004 */
[----:B------:R-:W0:Y:S01]  /*2bc0*/  MUFU.EX2 R26, R26 ;  /* 0x0000001a001a7308 */ /* 0x000e220000000800 */
[----:B------:R-:W-:Y:S01]  /*2bd0*/  FFMA.FTZ R27, R39, R16, R14 ;  /* 0x00000010271b7223 */ /* 0x000fe2000001000e */
[----:B------:R-:W-:-:S06]  /*2be0*/  FMUL.FTZ R16, R20, -1.4426950216293334961 ;  /* 0xbfb8aa3b14107820 */ /* 0x000fcc0000410000 */
[----:B------:R-:W1:Y:S01]  /*2bf0*/  MUFU.EX2 R24, R24 ;  /* 0x0000001800187308 */ /* 0x000e620000000800 */
[----:B------:R-:W-:Y:S01]  /*2c00*/  PRMT R14, R75, 0x7632, R14 ;  /* 0x000076324b0e7816 */ /* 0x000fe2000000000e */
[----:B------:R-:W-:Y:S01]  /*2c10*/  FMUL.FTZ R28, R5, R48 ;  /* 0x00000030051c7220 */ /* 0x000fe20000410000 */
[----:B------:R-:W-:-:S05]  /*2c20*/  FADD.FTZ R49, -R54, R49 ;  /* 0x0000003136317221 */ /* 0x000fca0000010100 */
[----:B------:R-:W4:Y:S01]  /*2c30*/  MUFU.EX2 R16, R16 ;  /* 0x0000001000107308 */ /* 0x000f220000000800 */
[----:B------:R-:W-:Y:S01]  /*2c40*/  SHF.L.U32 R14, R14, 0x10, RZ ;  /* 0x000000100e0e7819 */ /* 0x000fe200000006ff */
[----:B------:R-:W-:Y:S01]  /*2c50*/  FFMA.FTZ R27, R12, R28, R27 ;  /* 0x0000001c0c1b7223 */ /* 0x000fe2000001001b */
[----:B------:R-:W-:Y:S01]  /*2c60*/  FFMA.FTZ R28, R0, R33, R15 ;  /* 0x00000021001c7223 */ /* 0x000fe2000001000f */
[----:B------:R-:W-:Y:S01]  /*2c70*/  FMUL.FTZ R109, R126, R49 ;  /* 0x000000317e6d7220 */ /* 0x000fe20000410000 */
[----:B------:R-:W-:Y:S01]  /*2c80*/  IADD3.X R162, RZ, R114, RZ, P4, !PT ;  /* 0x00000072ffa27210 */ /* 0x000fe200027fe4ff */
[----:B------:R-:W-:Y:S01]  /*2c90*/  FMUL.FTZ R49, R14, R25 ;  /* 0x000000190e317220 */ /* 0x000fe20000410000 */
[----:B------:R-:W-:Y:S01]  /*2ca0*/  FMUL.FTZ R15, R9, R32 ;  /* 0x00000020090f7220 */ /* 0x000fe20000410000 */
[----:B0-----:R-:W-:Y:S01]  /*2cb0*/  FADD.FTZ R25, R26, 1 ;  /* 0x3f8000001a197421 */ /* 0x001fe20000010000 */
[-C--:B------:R-:W-:Y:S01]  /*2cc0*/  FFMA.FTZ R28, R5, R48.reuse, R28 ;  /* 0x00000030051c7223 */ /* 0x080fe2000001001c */
[----:B-1----:R-:W-:Y:S01]  /*2cd0*/  FADD.FTZ R26, R24, 1 ;  /* 0x3f800000181a7421 */ /* 0x002fe20000010000 */
[C---:B------:R-:W-:Y:S01]  /*2ce0*/  SHF.L.U64.HI R162, R161.reuse, 0x1, R162 ;  /* 0x00000001a1a27819 */ /* 0x040fe200000102a2 */
[----:B------:R-:W-:Y:S01]  /*2cf0*/  FFMA.FTZ R22, R6, R109, R3 ;  /* 0x0000006d06167223 */ /* 0x000fe20000010003 */
[----:B------:R-:W-:Y:S01]  /*2d00*/  FFMA.FTZ R14, R12, R48, R21 ;  /* 0x000000300c0e7223 */ /* 0x000fe20000010015 */
[----:B------:R-:W-:Y:S01]  /*2d10*/  FADD.FTZ R142, R142, R48 ;  /* 0x000000308e8e7221 */ /* 0x000fe20000010000 */
[----:B------:R-:W-:Y:S01]  /*2d20*/  SHF.L.U32 R161, R161, 0x1, RZ ;  /* 0x00000001a1a17819 */ /* 0x000fe200000006ff */
[----:B------:R-:W-:Y:S01]  /*2d30*/  FFMA.FTZ R48, R36, R15, R27 ;  /* 0x0000000f24307223 */ /* 0x000fe2000001001b */
[----:B------:R-:W-:Y:S01]  /*2d40*/  FFMA.FTZ R21, R9, R32, R28 ;  /* 0x0000002009157223 */ /* 0x000fe2000001001c */
[----:B------:R-:W-:Y:S01]  /*2d50*/  SHF.L.U32 R27, R79, 0x10, RZ ;  /* 0x000000104f1b7819 */ /* 0x000fe200000006ff */
[----:B------:R-:W0:Y:S01]  /*2d60*/  MUFU.RCP R25, R25 ;  /* 0x0000001900197308 */ /* 0x000e220000001000 */
[----:B------:R-:W-:Y:S01]  /*2d70*/  FMUL.FTZ R52, R22, -1.4426950216293334961 ;  /* 0xbfb8aa3b16347820 */ /* 0x000fe20000410000 */
[----:B------:R-:W-:Y:S01]  /*2d80*/  IADD3 R94, P0, R161, UR16, RZ ;  /* 0x00000010a15e7c10 */ /* 0x000fe2000ff1e0ff */
[----:B----4-:R-:W-:Y:S01]  /*2d90*/  FADD.FTZ R16, R16, 1 ;  /* 0x3f80000010107421 */ /* 0x010fe20000010000 */
[-C--:B------:R-:W-:Y:S01]  /*2da0*/  FFMA.FTZ R18, R11, R49.reuse, R18 ;  /* 0x000000310b127223 */ /* 0x080fe20000010012 */
[----:B------:R-:W-:Y:S01]  /*2db0*/  FADD.FTZ R139, R53, R49 ;  /* 0x00000031358b7221 */ /* 0x000fe20000010000 */
[----:B------:R-:W-:-:S02]  /*2dc0*/  FFMA.FTZ R21, R6, R49, R21 ;  /* 0x0000003106157223 */ /* 0x000fc40000010015 */
[----:B------:R-:W1:Y:S01]  /*2dd0*/  MUFU.RCP R26, R26 ;  /* 0x0000001a001a7308 */ /* 0x000e620000001000 */
[----:B------:R-:W-:Y:S01]  /*2de0*/  FMUL.FTZ R24, R6, R49 ;  /* 0x0000003106187220 */ /* 0x000fe20000410000 */
[----:B------:R-:W-:Y:S01]  /*2df0*/  FADD.FTZ R49, -R54, R27 ;  /* 0x0000001b36317221 */ /* 0x000fe20000010100 */
[----:B------:R-:W-:-:S05]  /*2e00*/  IADD3.X R95, R162, UR17, RZ, P0, !PT ;  /* 0x00000011a25f7c10 */ /* 0x000fca00087fe4ff */
[----:B------:R0:W4:Y:S01]  /*2e10*/  MUFU.EX2 R12, R52 ;  /* 0x00000034000c7308 */ /* 0x0001220000000800 */
[----:B------:R-:W-:Y:S01]  /*2e20*/  FFMA.FTZ R24, R11, R24, R48 ;  /* 0x000000180b187223 */ /* 0x000fe20000010030 */
[----:B------:R-:W-:Y:S01]  /*2e30*/  PRMT R11, R78, 0x7632, R11 ;  /* 0x000076324e0b7816 */ /* 0x000fe2000000000b */
[----:B------:R-:W2:Y:S05]  /*2e40*/  LDG.E.64.CONSTANT R94, desc[UR14][R94.64] ;  /* 0x0000000e5e5e7981 */ /* 0x000eaa000c1e9b00 */
[----:B------:R-:W4:Y:S01]  /*2e50*/  MUFU.RCP R27, R16 ;  /* 0x00000010001b7308 */ /* 0x000f220000001000 */
[----:B------:R-:W-:Y:S02]  /*2e60*/  PRMT R15, R79, 0x7632, R15 ;  /* 0x000076324f0f7816 */ /* 0x000fe4000000000f */
[----:B------:R-:W-:Y:S01]  /*2e70*/  SHF.L.U32 R11, R11, 0x10, RZ ;  /* 0x000000100b0b7819 */ /* 0x000fe200000006ff */
[----:B0-----:R-:W-:Y:S01]  /*2e80*/  FADD.FTZ R52, -R25, 1 ;  /* 0x3f80000019347421 */ /* 0x001fe20000010100 */
[----:B------:R-:W-:Y:S01]  /*2e90*/  SHF.L.U32 R53, R15, 0x10, RZ ;  /* 0x000000100f357819 */ /* 0x000fe200000006ff */
[----:B-1----:R-:W-:-:S02]  /*2ea0*/  FADD.FTZ R96, -R26, 1 ;  /* 0x3f8000001a607421 */ /* 0x002fc40000010100 */
[----:B------:R-:W-:Y:S01]  /*2eb0*/  FADD.FTZ R15, -R54, R11 ;  /* 0x0000000b360f7221 */ /* 0x000fe20000010100 */
[----:B------:R-:W-:Y:S01]  /*2ec0*/  FMUL.FTZ R28, R126, R49 ;  /* 0x000000317e1c7220 */ /* 0x000fe20000410000 */
[----:B------:R-:W-:Y:S01]  /*2ed0*/  FFMA.FTZ R52, R19, R52, 1 ;  /* 0x3f80000013347423 */ /* 0x000fe20000010034 */
[----:B----4-:R-:W-:Y:S01]  /*2ee0*/  FADD.FTZ R49, R12, 1 ;  /* 0x3f8000000c317421 */ /* 0x010fe20000010000 */
[----:B------:R-:W-:Y:S01]  /*2ef0*/  FFMA.FTZ R99, R23, R96, 1 ;  /* 0x3f80000017637423 */ /* 0x000fe20000010060 */
[----:B------:R-:W-:Y:S01]  /*2f00*/  FMUL.FTZ R12, R126, R15 ;  /* 0x0000000f7e0c7220 */ /* 0x000fe20000410000 */
[----:B------:R-:W-:Y:S01]  /*2f10*/  IADD3 R96, P0, R163, UR22, RZ ;  /* 0x00000016a3607c10 */ /* 0x000fe2000ff1e0ff */
[----:B------:R-:W-:Y:S01]  /*2f20*/  FADD.FTZ R15, -R54, R53 ;  /* 0x00000035360f7221 */ /* 0x000fe20000010100 */
[----:B------:R-:W-:Y:S01]  /*2f30*/  FADD.FTZ R97, -R27, 1 ;  /* 0x3f8000001b617421 */ /* 0x000fe20000010100 */
[----:B------:R-:W-:-:S03]  /*2f40*/  FMUL.FTZ R53, R25, R52 ;  /* 0x0000003419357220 */ /* 0x000fc60000410000 */
[----:B------:R-:W-:Y:S01]  /*2f50*/  FFMA.FTZ R52, R20, R97, 1 ;  /* 0x3f80000014347423 */ /* 0x000fe20000010061 */
[----:B------:R-:W-:Y:S01]  /*2f60*/  IADD3.X R97, R46, UR23, RZ, P0, !PT ;  /* 0x000000172e617c10 */ /* 0x000fe200087fe4ff */
[----:B------:R-:W-:Y:S01]  /*2f70*/  FMUL.FTZ R29, R126, R29 ;  /* 0x0000001d7e1d7220 */ /* 0x000fe20000410000 */
[----:B------:R-:W0:Y:S04]  /*2f80*/  MUFU.RCP R49, R49 ;  /* 0x0000003100317308 */ /* 0x000e280000001000 */
[----:B------:R-:W4:Y:S01]  /*2f90*/  LDG.E.64.CONSTANT R96, desc[UR14][R96.64] ;  /* 0x0000000e60607981 */ /* 0x000f22000c1e9b00 */
[----:B------:R-:W-:-:S04]  /*2fa0*/  FFMA.FTZ R10, R0, R29, R8 ;  /* 0x0000001d000a7223 */ /* 0x000fc80000010008 */
[----:B------:R-:W-:Y:S01]  /*2fb0*/  FMUL.FTZ R17, R10, -1.4426950216293334961 ;  /* 0xbfb8aa3b0a117820 */ /* 0x000fe20000410000 */
[----:B------:R-:W-:Y:S01]  /*2fc0*/  FFMA.FTZ R16, R5, R12, R4 ;  /* 0x0000000c05107223 */ /* 0x000fe20000010004 */
[----:B------:R-:W-:Y:S01]  /*2fd0*/  IADD3.X R160, RZ, R114, RZ, P3, !PT ;  /* 0x00000072ffa07210 */ /* 0x000fe20001ffe4ff */
[----:B------:R-:W-:-:S03]  /*2fe0*/  FFMA.FTZ R11, R9, R28, R7 ;  /* 0x0000001c090b7223 */ /* 0x000fc60000010007 */
[----:B------:R-:W1:Y:S01]  /*2ff0*/  MUFU.EX2 R17, R17 ;  /* 0x0000001100117308 */ /* 0x000e620000000800 */
[----:B------:R-:W-:Y:S01]  /*3000*/  FMUL.FTZ R98, R16, -1.4426950216293334961 ;  /* 0xbfb8aa3b10627820 */ /* 0x000fe20000410000 */
[----:B------:R-:W-:Y:S01]  /*3010*/  FMUL.FTZ R15, R126, R15 ;  /* 0x0000000f7e0f7220 */ /* 0x000fe20000410000 */
[----:B------:R-:W-:Y:S01]  /*3020*/  SHF.L.U64.HI R160, R159, 0x1, R160 ;  /* 0x000000019fa07819 */ /* 0x000fe200000102a0 */
[----:B------:R-:W-:Y:S01]  /*3030*/  FMUL.FTZ R48, R11, -1.4426950216293334961 ;  /* 0xbfb8aa3b0b307820 */ /* 0x000fe20000410000 */
[----:B------:R-:W-:Y:S01]  /*3040*/  SHF.L.U32 R159, R159, 0x1, RZ ;  /* 0x000000019f9f7819 */ /* 0x000fe200000006ff */
[----:B0-----:R-:W-:Y:S02]  /*3050*/  FADD.FTZ R25, -R49, 1 ;  /* 0x3f80000031197421 */ /* 0x001fe40000010100 */
[----:B------:R0:W1:Y:S01]  /*3060*/  MUFU.EX2 R23, R98 ;  /* 0x0000006200177308 */ /* 0x0000620000000800 */
[----:B------:R-:W-:Y:S01]  /*3070*/  FMUL.FTZ R99, R26, R99 ;  /* 0x000000631a637220 */ /* 0x000fe20000410000 */
[----:B------:R-:W-:Y:S01]  /*3080*/  SHF.L.U32 R26, R81, 0x10, RZ ;  /* 0x00000010511a7819 */ /* 0x000fe200000006ff */
[----:B------:R-:W-:Y:S01]  /*3090*/  FFMA.FTZ R19, R6, R15, R3 ;  /* 0x0000000f06137223 */ /* 0x000fe20000010003 */
[----:B------:R-:W-:Y:S01]  /*30a0*/  FFMA.FTZ R22, R22, R25, 1 ;  /* 0x3f80000016167423 */ /* 0x000fe20000010019 */
[----:B0-----:R-:W-:-:S03]  /*30b0*/  IADD3 R98, P0, R159, UR16, RZ ;  /* 0x000000109f627c10 */ /* 0x001fc6000ff1e0ff */
[----:B------:R-:W0:Y:S01]  /*30c0*/  MUFU.EX2 R48, R48 ;  /* 0x0000003000307308 */ /* 0x000e220000000800 */
[----:B------:R-:W-:Y:S01]  /*30d0*/  FMUL.FTZ R100, R19, -1.4426950216293334961 ;  /* 0xbfb8aa3b13647820 */ /* 0x000fe20000410000 */
[----:B------:R-:W-:Y:S01]  /*30e0*/  FMUL.FTZ R26, R26, R99 ;  /* 0x000000631a1a7220 */ /* 0x000fe20000410000 */
[----:B------:R-:W-:Y:S01]  /*30f0*/  IADD3.X R99, R160, UR17, RZ, P0, !PT ;  /* 0x00000011a0637c10 */ /* 0x000fe200087fe4ff */
[----:B------:R-:W-:Y:S01]  /*3100*/  FMUL.FTZ R101, R49, R22 ;  /* 0x0000001631657220 */ /* 0x000fe20000410000 */
[----:B-1----:R-:W-:Y:S01]  /*3110*/  FADD.FTZ R22, R17, 1 ;  /* 0x3f80000011167421 */ /* 0x002fe20000010000 */
[C---:B------:R-:W-:Y:S02]  /*3120*/  SHF.L.U32 R20, R80.reuse, 0x10, RZ ;  /* 0x0000001050147819 */ /* 0x040fe400000006ff */
[----:B------:R-:W1:Y:S01]  /*3130*/  MUFU.EX2 R25, R100 ;  /* 0x0000006400197308 */ /* 0x000e620000000800 */
[----:B------:R-:W-:Y:S01]  /*3140*/  PRMT R17, R80, 0x7632, R17 ;  /* 0x0000763250117816 */ /* 0x000fe20000000011 */
[----:B------:R-:W4:Y:S01]  /*3150*/  LDG.E.64.CONSTANT R98, desc[UR14][R98.64] ;  /* 0x0000000e62627981 */ /* 0x000f22000c1e9b00 */
[----:B------:R-:W-:Y:S01]  /*3160*/  FMUL.FTZ R52, R27, R52 ;  /* 0x000000341b347220 */ /* 0x000fe20000410000 */
[----:B------:R-:W-:Y:S01]  /*3170*/  FMUL.FTZ R27, R20, R53 ;  /* 0x00000035141b7220 */ /* 0x000fe20000410000 */
[----:B------:R-:W-:Y:S01]  /*3180*/  SHF.L.U32 R49, R17, 0x10, RZ ;  /* 0x0000001011317819 */ /* 0x000fe200000006ff */
[----:B------:R-:W-:Y:S01]  /*3190*/  FADD.FTZ R102, R23, 1 ;  /* 0x3f80000017667421 */ /* 0x000fe20000010000 */
[----:B------:R-:W-:Y:S01]  /*31a0*/  PRMT R20, R81, 0x7632, R20 ;  /* 0x0000763251147816 */ /* 0x000fe20000000014 */
[----:B------:R-:W-:-:S02]  /*31b0*/  FMUL.FTZ R17, R0, R27 ;  /* 0x0000001b00117220 */ /* 0x000fc40000410000 */
[----:B------:R-:W-:Y:S01]  /*31c0*/  FMUL.FTZ R52, R49, R52 ;  /* 0x0000003431347220 */ /* 0x000fe20000410000 */
[----:B------:R-:W1:Y:S01]  /*31d0*/  MUFU.RCP R22, R22 ;  /* 0x0000001600167308 */ /* 0x000e620000001000 */
[----:B0-----:R-:W-:Y:S01]  /*31e0*/  FADD.FTZ R53, R48, 1 ;  /* 0x3f80000030357421 */ /* 0x001fe20000010000 */
[----:B------:R-:W-:Y:S01]  /*31f0*/  FFMA.FTZ R24, R31, R17, R24 ;  /* 0x000000111f187223 */ /* 0x000fe20000010018 */
[-C--:B------:R-:W-:Y:S01]  /*3200*/  FMUL.FTZ R23, R5, R52.reuse ;  /* 0x0000003405177220 */ /* 0x080fe20000410000 */
[----:B------:R-:W-:-:S04]  /*3210*/  FFMA.FTZ R17, R13, R52, R14 ;  /* 0x000000340d117223 */ /* 0x000fc8000001000e */
[----:B------:R-:W0:Y:S01]  /*3220*/  MUFU.RCP R102, R102 ;  /* 0x0000006600667308 */ /* 0x000e220000001000 */
[----:B------:R-:W-:Y:S01]  /*3230*/  SHF.L.U32 R48, R20, 0x10, RZ ;  /* 0x0000001014307819 */ /* 0x000fe200000006ff */
[----:B------:R-:W-:Y:S01]  /*3240*/  FFMA.FTZ R14, R0, R27, R21 ;  /* 0x0000001b000e7223 */ /* 0x000fe20000010015 */
[----:B------:R-:W-:Y:S01]  /*3250*/  FFMA.FTZ R23, R13, R23, R24 ;  /* 0x000000170d177223 */ /* 0x000fe20000010018 */
[----:B-1----:R-:W-:Y:S01]  /*3260*/  FADD.FTZ R25, R25, 1 ;  /* 0x3f80000019197421 */ /* 0x002fe20000010000 */
[----:B------:R-:W-:-:S03]  /*3270*/  FMUL.FTZ R13, R9, R26 ;  /* 0x0000001a090d7220 */ /* 0x000fc60000410000 */
[----:B------:R-:W1:Y:S01]  /*3280*/  MUFU.RCP R20, R53 ;  /* 0x0000003500147308 */ /* 0x000e620000001000 */
[----:B------:R-:W-:Y:S01]  /*3290*/  FFMA.FTZ R14, R5, R52, R14 ;  /* 0x00000034050e7223 */ /* 0x000fe2000001000e */
[----:B------:R-:W-:Y:S01]  /*32a0*/  FADD.FTZ R142, R142, R52 ;  /* 0x000000348e8e7221 */ /* 0x000fe20000010000 */
[----:B------:R-:W-:Y:S01]  /*32b0*/  FFMA.FTZ R24, R30, R13, R23 ;  /* 0x0000000d1e187223 */ /* 0x000fe20000010017 */
[----:B------:R-:W-:Y:S01]  /*32c0*/  FMUL.FTZ R49, R48, R101 ;  /* 0x0000006530317220 */ /* 0x000fe20000410000 */
[----:B------:R-:W-:-:S03]  /*32d0*/  FFMA.FTZ R13, R9, R26, R14 ;  /* 0x0000001a090d7223 */ /* 0x000fc6000001000e */
[----:B------:R-:W1:Y:S01]  /*32e0*/  MUFU.RCP R52, R25 ;  /* 0x0000001900347308 */ /* 0x000e620000001000 */
[----:B------:R-:W-:Y:S01]  /*32f0*/  FFMA.FTZ R48, R6, R49, R13 ;  /* 0x0000003106307223 */ /* 0x000fe2000001000d */
[----:B------:R-:W-:Y:S01]  /*3300*/  FADD.FTZ R21, -R22, 1 ;  /* 0x3f80000016157421 */ /* 0x000fe20000010100 */
[----:B0-----:R-:W-:Y:S01]  /*3310*/  FADD.FTZ R13, -R102, 1 ;  /* 0x3f800000660d7421 */ /* 0x001fe20000010100 */
[----:B------:R-:W-:Y:S02]  /*3320*/  IADD3 R100, P0, R161, UR22, RZ ;  /* 0x00000016a1647c10 */ /* 0x000fe4000ff1e0ff */
[----:B------:R-:W-:Y:S01]  /*3330*/  FFMA.FTZ R21, R10, R21, 1 ;  /* 0x3f8000000a157423 */ /* 0x000fe20000010015 */
[----:B------:R-:W-:Y:S01]  /*3340*/  FFMA.FTZ R13, R16, R13, 1 ;  /* 0x3f800000100d7423 */ /* 0x000fe2000001000d */
[----:B------:R-:W-:Y:S01]  /*3350*/  IADD3.X R101, R162, UR23, RZ, P0, !PT ;  /* 0x00000017a2657c10 */ /* 0x000fe200087fe4ff */
[----:B-1----:R-:W-:Y:S01]  /*3360*/  FADD.FTZ R10, -R20, 1 ;  /* 0x3f800000140a7421 */ /* 0x002fe20000010100 */
[----:B------:R-:W-:Y:S01]  /*3370*/  FMUL.FTZ R14, R6, R49 ;  /* 0x00000031060e7220 */ /* 0x000fe20000410000 */
[----:B------:R-:W-:Y:S01]  /*3380*/  FMUL.FTZ R102, R102, R13 ;  /* 0x0000000d66667220 */ /* 0x000fe20000410000 */
[----:B------:R-:W-:Y:S01]  /*3390*/  FFMA.FTZ R121, R109, R49, R18 ;  /* 0x000000316d797223 */ /* 0x000fe20000010012 */
[----:B------:R-:W-:Y:S01]  /*33a0*/  FFMA.FTZ R11, R11, R10, 1 ;  /* 0x3f8000000b0b7423 */ /* 0x000fe2000001000a */
[----:B------:R-:W-:Y:S01]  /*33b0*/  SHF.L.U32 R13, R83, 0x10, RZ ;  /* 0x00000010530d7819 */ /* 0x000fe200000006ff */
[----:B------:R-:W-:Y:S01]  /*33c0*/  FFMA.FTZ R109, R109, R14, R24 ;  /* 0x0000000e6d6d7223 */ /* 0x000fe20000010018 */
[----:B------:R-:W4:Y:S01]  /*33d0*/  LDG.E.64.CONSTANT R100, desc[UR14][R100.64] ;  /* 0x0000000e64647981 */ /* 0x000f22000c1e9b00 */
[----:B------:R-:W-:Y:S01]  /*33e0*/  FADD.FTZ R10, -R52, 1 ;  /* 0x3f800000340a7421 */ /* 0x000fe20000010100 */
[----:B------:R-:W-:Y:S01]  /*33f0*/  FMUL.FTZ R24, R22, R21 ;  /* 0x0000001516187220 */ /* 0x000fe20000410000 */
[----:B------:R-:W-:Y:S01]  /*3400*/  SHF.L.U32 R21, R82, 0x10, RZ ;  /* 0x0000001052157819 */ /* 0x000fe200000006ff */
[----:B------:R-:W-:Y:S01]  /*3410*/  FADD.FTZ R13, -R54, R13 ;  /* 0x0000000d360d7221 */ /* 0x000fe20000010100 */
[----:B------:R-:W-:Y:S01]  /*3420*/  FFMA.FTZ R19, R19, R10, 1 ;  /* 0x3f80000013137423 */ /* 0x000fe2000001000a */
[----:B------:R-:W-:-:S02]  /*3430*/  PRMT R10, R82, 0x7632, R10 ;  /* 0x00007632520a7816 */ /* 0x000fc4000000000a */
[----:B------:R-:W-:Y:S01]  /*3440*/  FADD.FTZ R21, -R54, R21 ;  /* 0x0000001536157221 */ /* 0x000fe20000010100 */
[----:B------:R-:W-:Y:S01]  /*3450*/  FMUL.FTZ R23, R126, R13 ;  /* 0x0000000d7e177220 */ /* 0x000fe20000410000 */
[----:B------:R-:W-:Y:S02]  /*3460*/  SHF.L.U32 R13, R10, 0x10, RZ ;  /* 0x000000100a0d7819 */ /* 0x000fe400000006ff */
[----:B------:R-:W-:Y:S01]  /*3470*/  FMUL.FTZ R25, R126, R21 ;  /* 0x000000157e197220 */ /* 0x000fe20000410000 */
[----:B------:R-:W-:Y:S02]  /*3480*/  FMUL.FTZ R52, R52, R19 ;  /* 0x0000001334347220 */ /* 0x000fe40000410000 */
[----:B------:R-:W-:Y:S01]  /*3490*/  FADD.FTZ R13, -R54, R13 ;  /* 0x0000000d360d7221 */ /* 0x000fe20000010100 */
[----:B------:R-:W-:Y:S01]  /*34a0*/  FFMA.FTZ R19, R0, R25, R8 ;  /* 0x0000001900137223 */ /* 0x000fe20000010008 */
[----:B------:R-:W-:Y:S02]  /*34b0*/  FFMA.FTZ R18, R9, R23, R7 ;  /* 0x0000001709127223 */ /* 0x000fe40000010007 */
[----:B------:R-:W-:Y:S01]  /*34c0*/  FMUL.FTZ R117, R126, R13 ;  /* 0x0000000d7e757220 */ /* 0x000fe20000410000 */
[----:B------:R-:W-:Y:S01]  /*34d0*/  FMUL.FTZ R104, R19, -1.4426950216293334961 ;  /* 0xbfb8aa3b13687820 */ /* 0x000fe20000410000 */
[----:B------:R-:W-:-:S02]  /*34e0*/  FMUL.FTZ R14, R18, -1.4426950216293334961 ;  /* 0xbfb8aa3b120e7820 */ /* 0x000fc40000410000 */
[----:B------:R-:W-:Y:S01]  /*34f0*/  FFMA.FTZ R105, R5, R117, R4 ;  /* 0x0000007505697223 */ /* 0x000fe20000010004 */
[----:B------:R-:W-:Y:S01]  /*3500*/  FMUL.FTZ R20, R20, R11 ;  /* 0x0000000b14147220 */ /* 0x000fe20000410000 */
[--C-:B------:R-:W-:Y:S01]  /*3510*/  FADD.FTZ R139, R139, R49.reuse ;  /* 0x000000318b8b7221 */ /* 0x100fe20000010000 */
[----:B------:R-:W0:Y:S01]  /*3520*/  MUFU.EX2 R104, R104 ;  /* 0x0000006800687308 */ /* 0x000e220000000800 */
[C---:B------:R-:W-:Y:S01]  /*3530*/  SHF.L.U32 R11, R84.reuse, 0x10, RZ ;  /* 0x00000010540b7819 */ /* 0x040fe200000006ff */
[----:B------:R-:W-:Y:S01]  /*3540*/  FMUL.FTZ R13, R105, -1.4426950216293334961 ;  /* 0xbfb8aa3b690d7820 */ /* 0x000fe20000410000 */
[----:B------:R-:W-:Y:S02]  /*3550*/  PRMT R108, R84, 0x7632, R108 ;  /* 0x00007632546c7816 */ /* 0x000fe4000000006c */
[----:B------:R-:W-:Y:S01]  /*3560*/  PRMT R49, R83, 0x7632, R49 ;  /* 0x0000763253317816 */ /* 0x000fe20000000031 */
[----:B------:R-:W-:Y:S01]  /*3570*/  FMUL.FTZ R24, R11, R24 ;  /* 0x000000180b187220 */ /* 0x000fe20000410000 */
[----:B------:R-:W-:Y:S01]  /*3580*/  SHF.L.U32 R107, R85, 0x10, RZ ;  /* 0x00000010556b7819 */ /* 0x000fe200000006ff */
[----:B------:R-:W1:Y:S01]  /*3590*/  MUFU.EX2 R14, R14 ;  /* 0x0000000e000e7308 */ /* 0x000e620000000800 */
[----:B------:R-:W-:-:S02]  /*35a0*/  SHF.L.U32 R108, R108, 0x10, RZ ;  /* 0x000000106c6c7819 */ /* 0x000fc400000006ff */
[----:B------:R-:W-:Y:S01]  /*35b0*/  SHF.L.U32 R49, R49, 0x10, RZ ;  /* 0x0000001031317819 */ /* 0x000fe200000006ff */
[----:B------:R-:W-:Y:S01]  /*35c0*/  FMUL.FTZ R20, R107, R20 ;  /* 0x000000146b147220 */ /* 0x000fe20000410000 */
[----:B------:R-:W-:-:S03]  /*35d0*/  FFMA.FTZ R48, R0, R24, R48 ;  /* 0x0000001800307223 */ /* 0x000fc60000010030 */
[----:B------:R-:W3:Y:S01]  /*35e0*/  MUFU.EX2 R13, R13 ;  /* 0x0000000d000d7308 */ /* 0x000ee20000000800 */
[----:B------:R-:W-:Y:S01]  /*35f0*/  FMUL.FTZ R102, R108, R102 ;  /* 0x000000666c667220 */ /* 0x000fe20000410000 */
[----:B------:R-:W-:Y:S01]  /*3600*/  FADD.FTZ R49, -R54, R49 ;  /* 0x0000003136317221 */ /* 0x000fe20000010100 */
[----:B------:R-:W-:Y:S02]  /*3610*/  FMUL.FTZ R107, R0, R24 ;  /* 0x00000018006b7220 */ /* 0x000fe40000410000 */
[-C--:B------:R-:W-:Y:S01]  /*3620*/  FFMA.FTZ R17, R12, R102.reuse, R17 ;  /* 0x000000660c117223 */ /* 0x080fe20000010011 */
[----:B------:R-:W-:Y:S01]  /*3630*/  FADD.FTZ R142, R142, R102 ;  /* 0x000000668e8e7221 */ /* 0x000fe20000010000 */
[-C--:B------:R-:W-:Y:S01]  /*3640*/  FFMA.FTZ R48, R5, R102.reuse, R48 ;  /* 0x0000006605307223 */ /* 0x080fe20000010030 */
[----:B------:R-:W-:Y:S01]  /*3650*/  FMUL.FTZ R49, R126, R49 ;  /* 0x000000317e317220 */ /* 0x000fe20000410000 */
[----:B------:R-:W-:Y:S01]  /*3660*/  FFMA.FTZ R109, R29, R107, R109 ;  /* 0x0000006b1d6d7223 */ /* 0x000fe2000001006d */
[----:B------:R-:W-:Y:S01]  /*3670*/  FMUL.FTZ R102, R5, R102 ;  /* 0x0000006605667220 */ /* 0x000fe20000410000 */
[----:B------:R-:W-:Y:S01]  /*3680*/  IADD3.X R158, RZ, R114, RZ, P2, !PT ;  /* 0x00000072ff9e7210 */ /* 0x000fe200017fe4ff */
[----:B0-----:R-:W-:Y:S01]  /*3690*/  FADD.FTZ R104, R104, 1 ;  /* 0x3f80000068687421 */ /* 0x001fe20000010000 */
[----:B------:R-:W-:Y:S01]  /*36a0*/  PRMT R103, R85, 0x7632, R103 ;  /* 0x0000763255677816 */ /* 0x000fe20000000067 */
[----:B------:R-:W-:Y:S01]  /*36b0*/  FFMA.FTZ R106, R6, R49, R3 ;  /* 0x00000031066a7223 */ /* 0x000fe20000010003 */
[----:B------:R-:W-:Y:S01]  /*36c0*/  FFMA.FTZ R109, R12, R102, R109 ;  /* 0x000000660c6d7223 */ /* 0x000fe2000001006d */
[----:B------:R-:W-:-:S02]  /*36d0*/  SHF.L.U64.HI R158, R157, 0x1, R158 ;  /* 0x000000019d9e7819 */ /* 0x000fc4000001029e */
[----:B------:R-:W-:Y:S01]  /*36e0*/  PRMT R12, R86, 0x7632, R12 ;  /* 0x00007632560c7816 */ /* 0x000fe2000000000c */
[----:B-1----:R-:W-:Y:S01]  /*36f0*/  FADD.FTZ R108, R14, 1 ;  /* 0x3f8000000e6c7421 */ /* 0x002fe20000010000 */
[----:B------:R-:W-:Y:S01]  /*3700*/  SHF.L.U32 R157, R157, 0x1, RZ ;  /* 0x000000019d9d7819 */ /* 0x000fe200000006ff */
[----:B------:R-:W-:Y:S01]  /*3710*/  FMUL.FTZ R107, R9, R20 ;  /* 0x00000014096b7220 */ /* 0x000fe20000410000 */
[----:B------:R-:W-:Y:S01]  /*3720*/  SHF.L.U32 R103, R103, 0x10, RZ ;  /* 0x0000001067677819 */ /* 0x000fe200000006ff */
[----:B------:R-:W-:Y:S01]  /*3730*/  FMUL.FTZ R110, R106, -1.4426950216293334961 ;  /* 0xbfb8aa3b6a6e7820 */ /* 0x000fe20000410000 */
[----:B------:R-:W0:Y:S01]  /*3740*/  MUFU.RCP R104, R104 ;  /* 0x0000006800687308 */ /* 0x000e220000001000 */
[----:B------:R-:W-:Y:S01]  /*3750*/  PRMT R14, R87, 0x7632, R14 ;  /* 0x00007632570e7816 */ /* 0x000fe2000000000e */
[----:B---3--:R-:W-:Y:S01]  /*3760*/  FADD.FTZ R13, R13, 1 ;  /* 0x3f8000000d0d7421 */ /* 0x008fe20000010000 */
[----:B------:R-:W-:Y:S02]  /*3770*/  SHF.L.U32 R12, R12, 0x10, RZ ;  /* 0x000000100c0c7819 */ /* 0x000fe400000006ff */
[----:B------:R-:W-:Y:S01]  /*3780*/  IADD3 R102, P0, R157, UR16, RZ ;  /* 0x000000109d667c10 */ /* 0x000fe2000ff1e0ff */
[----:B------:R-:W-:Y:S01]  /*3790*/  FFMA.FTZ R109, R28, R107, R109 ;  /* 0x0000006b1c6d7223 */ /* 0x000fe2000001006d */
[----:B------:R-:W-:Y:S01]  /*37a0*/  SHF.L.U32 R14, R14, 0x10, RZ ;  /* 0x000000100e0e7819 */ /* 0x000fe200000006ff */
[----:B------:R-:W-:Y:S01]  /*37b0*/  FMUL.FTZ R52, R103, R52 ;  /* 0x0000003467347220 */ /* 0x000fe20000410000 */
[----:B------:R1:W3:Y:S01]  /*37c0*/  MUFU.RCP R107, R13 ;  /* 0x0000000d006b7308 */ /* 0x0002e20000001000 */
[----:B------:R-:W-:Y:S01]  /*37d0*/  IADD3.X R103, R158, UR17, RZ, P0, !PT ;  /* 0x000000119e677c10 */ /* 0x000fe200087fe4ff */
[----:B------:R-:W-:Y:S01]  /*37e0*/  FADD.FTZ R12, -R54, R12 ;  /* 0x0000000c360c7221 */ /* 0x000fe20000010100 */
[----:B------:R-:W-:Y:S01]  /*37f0*/  SHF.L.U32 R21, R86, 0x10, RZ ;  /* 0x0000001056157819 */ /* 0x000fe200000006ff */
[----:B------:R-:W-:-:S03]  /*3800*/  FADD.FTZ R14, -R54, R14 ;  /* 0x0000000e360e7221 */ /* 0x000fc60000010100 */
[----:B------:R-:W4:Y:S01]  /*3810*/  LDG.E.64.CONSTANT R102, desc[UR14][R102.64] ;  /* 0x0000000e66667981 */ /* 0x000f22000c1e9b00 */
[----:B------:R-:W3:Y:S01]  /*3820*/  MUFU.EX2 R110, R110 ;  /* 0x0000006e006e7308 */ /* 0x000ee20000000800 */
[----:B-1----:R-:W-:-:S07]  /*3830*/  FMUL.FTZ R13, R126, R12 ;  /* 0x0000000c7e0d7220 */ /* 0x002fce0000410000 */
[----:B------:R-:W1:Y:S01]  /*3840*/  MUFU.RCP R108, R108 ;  /* 0x0000006c006c7308 */ /* 0x000e620000001000 */
[----:B------:R-:W-:Y:S01]  /*3850*/  FMUL.FTZ R113, R126, R14 ;  /* 0x0000000e7e717220 */ /* 0x000fe20000410000 */
[----:B------:R-:W-:Y:S01]  /*3860*/  FADD.FTZ R21, -R54, R21 ;  /* 0x0000001536157221 */ /* 0x000fe20000010100 */
[----:B------:R-:W-:Y:S01]  /*3870*/  FFMA.FTZ R14, R5, R13, R4 ;  /* 0x0000000d050e7223 */ /* 0x000fe20000010004 */
[----:B------:R-:W-:Y:S01]  /*3880*/  SHF.L.U32 R11, R87, 0x10, RZ ;  /* 0x00000010570b7819 */ /* 0x000fe200000006ff */
[----:B------:R-:W-:Y:S01]  /*3890*/  FFMA.FTZ R48, R9, R20, R48 ;  /* 0x0000001409307223 */ /* 0x000fe20000010030 */
[----:B0-----:R-:W-:Y:S01]  /*38a0*/  FADD.FTZ R112, -R104, 1 ;  /* 0x3f80000068707421 */ /* 0x001fe20000010100 */
[----:B------:R-:W-:Y:S01]  /*38b0*/  FMUL.FTZ R22, R126, R21 ;  /* 0x000000157e167220 */ /* 0x000fe20000410000 */
[----:B------:R-:W-:Y:S01]  /*38c0*/  FMUL.FTZ R111, R14, -1.4426950216293334961 ;  /* 0xbfb8aa3b0e6f7820 */ /* 0x000fe20000410000 */
[----:B------:R-:W-:Y:S01]  /*38d0*/  FADD.FTZ R21, -R54, R11 ;  /* 0x0000000b36157221 */ /* 0x000fe20000010100 */
[-C--:B------:R-:W-:Y:S01]  /*38e0*/  FFMA.FTZ R121, R15, R52.reuse, R121 ;  /* 0x000000340f797223 */ /* 0x080fe20000010079 */
[----:B------:R-:W-:Y:S01]  /*38f0*/  FADD.FTZ R139, R139, R52 ;  /* 0x000000348b8b7221 */ /* 0x000fe20000010000 */
[CC--:B------:R-:W-:Y:S01]  /*3900*/  FFMA.FTZ R48, R6.reuse, R52.reuse, R48 ;  /* 0x0000003406307223 */ /* 0x0c0fe20000010030 */
[----:B------:R-:W-:Y:S01]  /*3910*/  FMUL.FTZ R115, R6, R52 ;  /* 0x0000003406737220 */ /* 0x000fe20000410000 */
[----:B------:R-:W-:Y:S01]  /*3920*/  FFMA.FTZ R112, R19, R112, 1 ;  /* 0x3f80000013707423 */ /* 0x000fe20000010070 */
[----:B------:R-:W-:Y:S01]  /*3930*/  FFMA.FTZ R11, R0, R22, R8 ;  /* 0x00000016000b7223 */ /* 0x000fe20000010008 */
[----:B------:R1:W-:Y:S01]  /*3940*/  MUFU.EX2 R52, R111 ;  /* 0x0000006f00347308 */ /* 0x0003e20000000800 */
[----:B---3--:R-:W-:Y:S01]  /*3950*/  FADD.FTZ R19, -R107, 1 ;  /* 0x3f8000006b137421 */ /* 0x008fe20000010100 */
[----:B------:R-:W-:Y:S01]  /*3960*/  FADD.FTZ R110, R110, 1 ;  /* 0x3f8000006e6e7421 */ /* 0x000fe20000010000 */
[----:B------:R-:W-:Y:S01]  /*3970*/  FMUL.FTZ R112, R104, R112 ;  /* 0x0000007068707220 */ /* 0x000fe20000410000 */
[----:B------:R-:W-:Y:S01]  /*3980*/  FMUL.FTZ R53, R11, -1.4426950216293334961 ;  /* 0xbfb8aa3b0b357820 */ /* 0x000fe20000410000 */
[----:B------:R-:W-:Y:S01]  /*3990*/  FFMA.FTZ R19, R105, R19, 1 ;  /* 0x3f80000069137423 */ /* 0x000fe20000010013 */
[----:B------:R-:W-:Y:S01]  /*39a0*/  SHF.L.U32 R104, R88, 0x10, RZ ;  /* 0x0000001058687819 */ /* 0x000fe200000006ff */
[----:B-1----:R-:W-:Y:S01]  /*39b0*/  FADD.FTZ R111, -R108, 1 ;  /* 0x3f8000006c6f7421 */ /* 0x002fe20000010100 */
[----:B------:R-:W-:Y:S03]  /*39c0*/  MUFU.RCP R110, R110 ;  /* 0x0000006e006e7308 */ /* 0x000fe60000001000 */
[----:B------:R-:W-:Y:S01]  /*39d0*/  FFMA.FTZ R18, R18, R111, 1 ;  /* 0x3f80000012127423 */ /* 0x000fe2000001006f */
[----:B------:R-:W-:Y:S01]  /*39e0*/  FMUL.FTZ R107, R107, R19 ;  /* 0x000000136b6b7220 */ /* 0x000fe20000410000 */
[----:B------:R-:W-:Y:S01]  /*39f0*/  SHF.L.U32 R105, R89, 0x10, RZ ;  /* 0x0000001059697819 */ /* 0x000fe200000006ff */
[----:B------:R-:W-:Y:S01]  /*3a00*/  FMUL.FTZ R19, R104, R112 ;  /* 0x0000007068137220 */ /* 0x000fe20000410000 */
[----:B------:R-:W-:Y:S01]  /*3a10*/  FMUL.FTZ R18, R108, R18 ;  /* 0x000000126c127220 */ /* 0x000fe20000410000 */
[----:B------:R-:W0:Y:S01]  /*3a20*/  MUFU.EX2 R53, R53 ;  /* 0x0000003500357308 */ /* 0x000e220000000800 */
[----:B------:R-:W-:Y:S01]  /*3a30*/  IADD3 R104, P0, R159, UR22, RZ ;  /* 0x000000169f687c10 */ /* 0x000fe2000ff1e0ff */
[----:B------:R-:W-:Y:S01]  /*3a40*/  FMUL.FTZ R21, R126, R21 ;  /* 0x000000157e157220 */ /* 0x000fe20000410000 */
[----:B------:R-:W-:Y:S01]  /*3a50*/  FMUL.FTZ R18, R105, R18 ;  /* 0x0000001269127220 */ /* 0x000fe20000410000 */
[----:B------:R-:W-:Y:S01]  /*3a60*/  FFMA.FTZ R12, R6, R113, R3 ;  /* 0x00000071060c7223 */ /* 0x000fe20000010003 */
[----:B------:R-:W-:Y:S01]  /*3a70*/  IADD3.X R105, R160, UR23, RZ, P0, !PT ;  /* 0x00000017a0697c10 */ /* 0x000fe200087fe4ff */
[----:B------:R-:W-:Y:S01]  /*3a80*/  FFMA.FTZ R10, R9, R21, R7 ;  /* 0x00000015090a7223 */ /* 0x000fe20000010007 */
[----:B------:R-:W-:Y:S01]  /*3a90*/  FFMA.FTZ R109, R15, R115, R109 ;  /* 0x000000730f6d7223 */ /* 0x000fe2000001006d */
[----:B------:R-:W-:-:S02]  /*3aa0*/  FMUL.FTZ R15, R12, -1.4426950216293334961 ;  /* 0xbfb8aa3b0c0f7820 */ /* 0x000fc40000410000 */
[----:B------:R-:W-:Y:S01]  /*3ab0*/  FMUL.FTZ R16, R10, -1.4426950216293334961 ;  /* 0xbfb8aa3b0a107820 */ /* 0x000fe20000410000 */
[----:B------:R-:W3:Y:S01]  /*3ac0*/  LDG.E.64.CONSTANT R104, desc[UR14][R104.64] ;  /* 0x0000000e68687981 */ /* 0x000ee2000c1e9b00 */
[----:B------:R1:W-:Y:S01]  /*3ad0*/  MUFU.EX2 R111, R15 ;  /* 0x0000000f006f7308 */ /* 0x0003e20000000800 */
[----:B------:R-:W-:Y:S01]  /*3ae0*/  PRMT R112, R88, 0x7632, R112 ;  /* 0x0000763258707816 */ /* 0x000fe20000000070 */
[----:B0-----:R-:W-:-:S06]  /*3af0*/  FADD.FTZ R53, R53, 1 ;  /* 0x3f80000035357421 */ /* 0x001fcc0000010000 */
[----:B------:R-:W0:Y:S01]  /*3b00*/  MUFU.EX2 R16, R16 ;  /* 0x0000001000107308 */ /* 0x000e220000000800 */
[----:B-1----:R-:W-:Y:S01]  /*3b10*/  FADD.FTZ R15, -R110, 1 ;  /* 0x3f8000006e0f7421 */ /* 0x002fe20000010100 */
[----:B------:R-:W-:-:S03]  /*3b20*/  SHF.L.U32 R112, R112, 0x10, RZ ;  /* 0x0000001070707819 */ /* 0x000fc600000006ff */
[----:B------:R-:W-:-:S03]  /*3b30*/  FFMA.FTZ R106, R106, R15, 1 ;  /* 0x3f8000006a6a7423 */ /* 0x000fc6000001000f */
[----:B------:R1:W2:Y:S01]  /*3b40*/  MUFU.RCP R15, R53 ;  /* 0x00000035000f7308 */ /* 0x0002a20000001000 */
[----:B------:R-:W-:Y:S01]  /*3b50*/  FMUL.FTZ R108, R0, R19 ;  /* 0x00000013006c7220 */ /* 0x000fe20000410000 */
[----:B-1----:R-:W-:Y:S01]  /*3b60*/  FMUL.FTZ R53, R110, R106 ;  /* 0x0000006a6e357220 */ /* 0x002fe20000410000 */
[----:B------:R-:W-:Y:S01]  /*3b70*/  PRMT R106, R89, 0x7632, R106 ;  /* 0x00007632596a7816 */ /* 0x000fe2000000006a */
[----:B------:R-:W-:Y:S01]  /*3b80*/  FADD.FTZ R110, R52, 1 ;  /* 0x3f800000346e7421 */ /* 0x000fe20000010000 */
[----:B------:R-:W-:Y:S02]  /*3b90*/  FMUL.FTZ R52, R112, R107 ;  /* 0x0000006b70347220 */ /* 0x000fe40000410000 */
[----:B------:R-:W-:Y:S01]  /*3ba0*/  SHF.L.U32 R107, R106, 0x10, RZ ;  /* 0x000000106a6b7819 */ /* 0x000fe200000006ff */
[----:B------:R-:W-:Y:S01]  /*3bb0*/  FFMA.FTZ R109, R25, R108, R109 ;  /* 0x0000006c196d7223 */ /* 0x000fe2000001006d */
[----:B------:R-:W-:Y:S01]  /*3bc0*/  FMUL.FTZ R106, R5, R52 ;  /* 0x00000034056a7220 */ /* 0x000fe20000410000 */
[----:B0-----:R-:W-:-:S02]  /*3bd0*/  FADD.FTZ R16, R16, 1 ;  /* 0x3f80000010107421 */ /* 0x001fc40000010000 */
[----:B------:R-:W-:Y:S01]  /*3be0*/  FMUL.FTZ R53, R107, R53 ;  /* 0x000000356b357220 */ /* 0x000fe20000410000 */
[----:B------:R-:W-:Y:S01]  /*3bf0*/  FFMA.FTZ R106, R117, R106, R109 ;  /* 0x0000006a756a7223 */ /* 0x000fe2000001006d */
[----:B------:R-:W-:Y:S01]  /*3c00*/  FMUL.FTZ R107, R9, R18 ;  /* 0x00000012096b7220 */ /* 0x000fe20000410000 */
[----:B------:R-:W-:Y:S01]  /*3c10*/  FADD.FTZ R111, R111, 1 ;  /* 0x3f8000006f6f7421 */ /* 0x000fe20000010000 */
[----:B------:R-:W0:Y:S02]  /*3c20*/  MUFU.RCP R16, R16 ;  /* 0x0000001000107308 */ /* 0x000e240000001000 */
[----:B------:R-:W-:Y:S01]  /*3c30*/  FFMA.FTZ R106, R23, R107, R106 ;  /* 0x0000006b176a7223 */ /* 0x000fe2000001006a */
[-C--:B------:R-:W-:Y:S01]  /*3c40*/  FMUL.FTZ R107, R6, R53.reuse ;  /* 0x00000035066b7220 */ /* 0x080fe20000410000 */
[----:B------:R-:W-:-:S03]  /*3c50*/  FFMA.FTZ R121, R49, R53, R121 ;  /* 0x0000003531797223 */ /* 0x000fc60000010079 */
[----:B------:R-:W-:Y:S01]  /*3c60*/  FFMA.FTZ R49, R49, R107, R106 ;  /* 0x0000006b31317223 */ /* 0x000fe2000001006a */
[----:B------:R-:W1:Y:S01]  /*3c70*/  MUFU.RCP R127, R111 ;  /* 0x0000006f007f7308 */ /* 0x000e620000001000 */
[----:B------:R-:W-:Y:S01]  /*3c80*/  IADD3 R106, P0, R157, UR22, RZ ;  /* 0x000000169d6a7c10 */ /* 0x000fe2000ff1e0ff */
[-C--:B------:R-:W-:Y:S01]  /*3c90*/  FFMA.FTZ R117, R117, R52.reuse, R17 ;  /* 0x0000003475757223 */ /* 0x080fe20000010011 */
[----:B--2---:R-:W-:Y:S02]  /*3ca0*/  FADD.FTZ R17, -R15, 1 ;  /* 0x3f8000000f117421 */ /* 0x004fe40000010100 */
[----:B------:R-:W-:Y:S01]  /*3cb0*/  IADD3.X R107, R158, UR23, RZ, P0, !PT ;  /* 0x000000179e6b7c10 */ /* 0x000fe200087fe4ff */
[----:B------:R-:W-:Y:S02]  /*3cc0*/  FFMA.FTZ R48, R0, R19, R48 ;  /* 0x0000001300307223 */ /* 0x000fe40000010030 */
[----:B------:R-:W2:Y:S01]  /*3cd0*/  MUFU.RCP R110, R110 ;  /* 0x0000006e006e7308 */ /* 0x000ea20000001000 */
[----:B------:R-:W-:Y:S01]  /*3ce0*/  FFMA.FTZ R17, R11, R17, 1 ;  /* 0x3f8000000b117423 */ /* 0x000fe20000010011 */
[----:B------:R-:W-:Y:S01]  /*3cf0*/  SHF.L.U32 R11, R90, 0x10, RZ ;  /* 0x000000105a0b7819 */ /* 0x000fe200000006ff */
[----:B------:R-:W-:Y:S01]  /*3d00*/  FADD.FTZ R142, R142, R52 ;  /* 0x000000348e8e7221 */ /* 0x000fe20000010000 */
[----:B------:R-:W3:Y:S01]  /*3d10*/  LDG.E.64.CONSTANT R106, desc[UR14][R106.64] ;  /* 0x0000000e6a6a7981 */ /* 0x000ee2000c1e9b00 */
[----:B------:R-:W-:Y:S01]  /*3d20*/  FFMA.FTZ R52, R5, R52, R48 ;  /* 0x0000003405347223 */ /* 0x000fe20000010030 */
[----:B0-----:R-:W-:Y:S01]  /*3d30*/  FADD.FTZ R48, -R16, 1 ;  /* 0x3f80000010307421 */ /* 0x001fe20000010100 */
[----:B------:R-:W-:Y:S01]  /*3d40*/  FADD.FTZ R11, -R54, R11 ;  /* 0x0000000b360b7221 */ /* 0x000fe20000010100 */
[----:B------:R-:W-:-:S02]  /*3d50*/  FMUL.FTZ R15, R15, R17 ;  /* 0x000000110f0f7220 */ /* 0x000fc40000410000 */
[----:B------:R-:W-:Y:S01]  /*3d60*/  FFMA.FTZ R48, R10, R48, 1 ;  /* 0x3f8000000a307423 */ /* 0x000fe20000010030 */
[----:B-1----:R-:W-:Y:S01]  /*3d70*/  FADD.FTZ R10, -R127, 1 ;  /* 0x3f8000007f0a7421 */ /* 0x002fe20000010100 */
[----:B------:R-:W-:Y:S01]  /*3d80*/  FFMA.FTZ R52, R9, R18, R52 ;  /* 0x0000001209347223 */ /* 0x000fe20000010034 */
[----:B------:R-:W-:Y:S01]  /*3d90*/  FMUL.FTZ R17, R126, R11 ;  /* 0x0000000b7e117220 */ /* 0x000fe20000410000 */
[----:B------:R-:W-:Y:S01]  /*3da0*/  FADD.FTZ R139, R139, R53 ;  /* 0x000000358b8b7221 */ /* 0x000fe20000010000 */
[----:B------:R-:W-:Y:S01]  /*3db0*/  FFMA.FTZ R10, R12, R10, 1 ;  /* 0x3f8000000c0a7423 */ /* 0x000fe2000001000a */
[----:B------:R-:W-:Y:S01]  /*3dc0*/  FFMA.FTZ R52, R6, R53, R52 ;  /* 0x0000003506347223 */ /* 0x000fe20000010034 */
[----:B------:R-:W-:Y:S01]  /*3dd0*/  FFMA.FTZ R12, R0, R17, R8 ;  /* 0x00000011000c7223 */ /* 0x000fe20000010008 */
[----:B--2---:R-:W-:-:S03]  /*3de0*/  FADD.FTZ R53, -R110, 1 ;  /* 0x3f8000006e357421 */ /* 0x004fc60000010100 */
[----:B------:R-:W-:Y:S01]  /*3df0*/  FMUL.FTZ R11, R12, -1.4426950216293334961 ;  /* 0xbfb8aa3b0c0b7820 */ /* 0x000fe20000410000 */
[----:B------:R-:W-:Y:S01]  /*3e00*/  FFMA.FTZ R53, R14, R53, 1 ;  /* 0x3f8000000e357423 */ /* 0x000fe20000010035 */
[----:B------:R-:W-:Y:S01]  /*3e10*/  FMUL.FTZ R14, R16, R48 ;  /* 0x00000030100e7220 */ /* 0x000fe20000410000 */
[----:B------:R-:W-:Y:S02]  /*3e20*/  SHF.L.U32 R16, R91, 0x10, RZ ;  /* 0x000000105b107819 */ /* 0x000fe400000006ff */
[----:B------:R-:W-:Y:S01]  /*3e30*/  IADD3.X R156, RZ, R114, RZ, P1, !PT ;  /* 0x00000072ff9c7210 */ /* 0x000fe20000ffe4ff */
[----:B------:R-:W0:Y:S02]  /*3e40*/  MUFU.EX2 R11, R11 ;  /* 0x0000000b000b7308 */ /* 0x000e240000000800 */
[----:B------:R-:W-:Y:S01]  /*3e50*/  FADD.FTZ R16, -R54, R16 ;  /* 0x0000001036107221 */ /* 0x000fe20000010100 */
[C---:B------:R-:W-:Y:S02]  /*3e60*/  SHF.L.U64.HI R156, R155.reuse, 0x1, R156 ;  /* 0x000000019b9c7819 */ /* 0x040fe4000001029c */
[----:B------:R-:W-:Y:S01]  /*3e70*/  SHF.L.U32 R155, R155, 0x1, RZ ;  /* 0x000000019b9b7819 */ /* 0x000fe200000006ff */
[----:B------:R-:W-:Y:S01]  /*3e80*/  FMUL.FTZ R16, R126, R16 ;  /* 0x000000107e107220 */ /* 0x000fe20000410000 */
[----:B------:R-:W-:Y:S01]  /*3e90*/  PRMT R112, R91, 0x7632, R112 ;  /* 0x000076325b707816 */ /* 0x000fe20000000070 */
[----:B------:R-:W-:Y:S01]  /*3ea0*/  FMUL.FTZ R110, R110, R53 ;  /* 0x000000356e6e7220 */ /* 0x000fe20000410000 */
[----:B------:R-:W-:-:S02]  /*3eb0*/  IADD3 R108, P1, R155, UR16, RZ ;  /* 0x000000109b6c7c10 */ /* 0x000fc4000ff3e0ff */
[----:B------:R-:W-:Y:S01]  /*3ec0*/  PRMT R53, R90, 0x7632, R53 ;  /* 0x000076325a357816 */ /* 0x000fe20000000035 */
[----:B------:R-:W-:Y:S01]  /*3ed0*/  FFMA.FTZ R48, R9, R16, R7 ;  /* 0x0000001009307223 */ /* 0x000fe20000010007 */
[----:B------:R-:W-:Y:S02]  /*3ee0*/  PRMT R115, R92, 0x7632, R115 ;  /* 0x000076325c737816 */ /* 0x000fe40000000073 */
[----:B------:R-:W-:Y:S02]  /*3ef0*/  SHF.L.U32 R112, R112, 0x10, RZ ;  /* 0x0000001070707819 */ /* 0x000fe400000006ff */
[----:B------:R-:W-:Y:S02]  /*3f00*/  IADD3.X R109, R156, UR17, RZ, P1, !PT ;  /* 0x000000119c6d7c10 */ /* 0x000fe40008ffe4ff */
[----:B------:R-:W-:Y:S02]  /*3f10*/  SHF.L.U32 R116, R92, 0x10, RZ ;  /* 0x000000105c747819 */ /* 0x000fe400000006ff */
[----:B------:R-:W-:Y:S01]  /*3f20*/  SHF.L.U32 R53, R53, 0x10, RZ ;  /* 0x0000001035357819 */ /* 0x000fe200000006ff */
[----:B------:R-:W-:Y:S01]  /*3f30*/  FMUL.FTZ R111, R48, -1.4426950216293334961 ;  /* 0xbfb8aa3b306f7820 */ /* 0x000fe20000410000 */
[----:B------:R-:W-:Y:S01]  /*3f40*/  SHF.L.U32 R115, R115, 0x10, RZ ;  /* 0x0000001073737819 */ /* 0x000fe200000006ff */
[--C-:B------:R-:W-:Y:S01]  /*3f50*/  FADD.FTZ R118, -R54, R112.reuse ;  /* 0x0000007036767221 */ /* 0x100fe20000010100 */
[----:B------:R-:W-:Y:S01]  /*3f60*/  FMUL.FTZ R15, R116, R15 ;  /* 0x0000000f740f7220 */ /* 0x000fe20000410000 */
[----:B------:R-:W-:Y:S01]  /*3f70*/  FADD.FTZ R53, -R54, R53 ;  /* 0x0000003536357221 */ /* 0x000fe20000010100 */
[----:B------:R-:W-:Y:S01]  /*3f80*/  FMUL.FTZ R127, R127, R10 ;  /* 0x0000000a7f7f7220 */ /* 0x000fe20000410000 */
[----:B0-----:R-:W-:Y:S01]  /*3f90*/  FADD.FTZ R11, R11, 1 ;  /* 0x3f8000000b0b7421 */ /* 0x001fe20000010000 */
[----:B------:R-:W2:Y:S01]  /*3fa0*/  LDG.E.64.CONSTANT R108, desc[UR14][R108.64] ;  /* 0x0000000e6c6c7981 */ /* 0x000ea2000c1e9b00 */
[----:B------:R-:W0:Y:S01]  /*3fb0*/  MUFU.EX2 R10, R111 ;  /* 0x0000006f000a7308 */ /* 0x000e220000000800 */
[----:B------:R-:W-:Y:S01]  /*3fc0*/  FMUL.FTZ R110, R115, R110 ;  /* 0x0000006e736e7220 */ /* 0x000fe20000410000 */
[----:B------:R-:W-:Y:S01]  /*3fd0*/  FMUL.FTZ R118, R126, R118 ;  /* 0x000000767e767220 */ /* 0x000fe20000410000 */
[C---:B------:R-:W-:Y:S01]  /*3fe0*/  PRMT R112, R93.reuse, 0x7632, R112 ;  /* 0x000076325d707816 */ /* 0x040fe20000000070 */
[----:B------:R-:W-:Y:S01]  /*3ff0*/  FMUL.FTZ R116, R0, R15 ;  /* 0x0000000f00747220 */ /* 0x000fe20000410000 */
[----:B------:R-:W-:Y:S01]  /*4000*/  SHF.L.U32 R115, R93, 0x10, RZ ;  /* 0x000000105d737819 */ /* 0x000fe200000006ff */
[----:B------:R-:W-:-:S02]  /*4010*/  FMUL.FTZ R53, R126, R53 ;  /* 0x000000357e357220 */ /* 0x000fc40000410000 */
[----:B------:R1:W0:Y:S01]  /*4020*/  MUFU.RCP R132, R11 ;  /* 0x0000000b00847308 */ /* 0x0002220000001000 */
[----:B------:R-:W-:Y:S01]  /*4030*/  SHF.L.U32 R112, R112, 0x10, RZ ;  /* 0x0000001070707819 */ /* 0x000fe200000006ff */
[----:B------:R-:W-:Y:S01]  /*4040*/  FMUL.FTZ R14, R115, R14 ;  /* 0x0000000e730e7220 */ /* 0x000fe20000410000 */
[----:B------:R-:W-:Y:S01]  /*4050*/  FFMA.FTZ R49, R22, R116, R49 ;  /* 0x0000007416317223 */ /* 0x000fe20000010031 */
[C---:B------:R-:W-:Y:S01]  /*4060*/  FFMA.FTZ R120, R5.reuse, R53, R4 ;  /* 0x0000003505787223 */ /* 0x040fe20000010004 */
[----:B------:R-:W-:Y:S01]  /*4070*/  FMUL.FTZ R115, R5, R110 ;  /* 0x0000006e05737220 */ /* 0x000fe20000410000 */
[----:B-1----:R-:W-:Y:S01]  /*4080*/  FFMA.FTZ R11, R6, R118, R3 ;  /* 0x00000076060b7223 */ /* 0x002fe20000010003 */
[----:B------:R-:W-:-:S03]  /*4090*/  FMUL.FTZ R127, R112, R127 ;  /* 0x0000007f707f7220 */ /* 0x000fc60000410000 */
[----:B------:R-:W-:Y:S01]  /*40a0*/  FMUL.FTZ R116, R11, -1.4426950216293334961 ;  /* 0xbfb8aa3b0b747820 */ /* 0x000fe20000410000 */
[----:B------:R-:W-:Y:S01]  /*40b0*/  FMUL.FTZ R111, R120, -1.4426950216293334961 ;  /* 0xbfb8aa3b786f7820 */ /* 0x000fe20000410000 */
[C---:B------:R-:W-:Y:S02]  /*40c0*/  FFMA.FTZ R112, R13.reuse, R115, R49 ;  /* 0x000000730d707223 */ /* 0x040fe40000010031 */
[----:B------:R1:W1:Y:S01]  /*40d0*/  MUFU.EX2 R49, R116 ;  /* 0x0000007400317308 */ /* 0x0002620000000800 */
[----:B0-----:R-:W-:Y:S01]  /*40e0*/  FADD.FTZ R10, R10, 1 ;  /* 0x3f8000000a0a7421 */ /* 0x001fe20000010000 */
[----:B------:R-:W-:-:S06]  /*40f0*/  FFMA.FTZ R117, R13, R110, R117 ;  /* 0x0000006e0d757223 */ /* 0x000fcc0000010075 */
[----:B------:R-:W0:Y:S01]  /*4100*/  MUFU.EX2 R111, R111 ;  /* 0x0000006f006f7308 */ /* 0x000e220000000800 */
[----:B-1----:R-:W-:Y:S01]  /*4110*/  FFMA.FTZ R116, R0, R15, R52 ;  /* 0x0000000f00747223 */ /* 0x002fe20000010034 */
[----:B------:R-:W-:Y:S01]  /*4120*/  FMUL.FTZ R13, R9, R14 ;  /* 0x0000000e090d7220 */ /* 0x000fe20000410000 */
[----:B------:R-:W-:Y:S01]  /*4130*/  FADD.FTZ R142, R142, R110 ;  /* 0x0000006e8e8e7221 */ /* 0x000fe20000010000 */
[----:B------:R-:W-:Y:S01]  /*4140*/  FMUL.FTZ R115, R6, R127 ;  /* 0x0000007f06737220 */ /* 0x000fe20000410000 */
[----:B------:R-:W-:-:S03]  /*4150*/  FFMA.FTZ R116, R5, R110, R116 ;  /* 0x0000006e05747223 */ /* 0x000fc60000010074 */
[----:B------:R-:W1:Y:S01]  /*4160*/  MUFU.RCP R10, R10 ;  /* 0x0000000a000a7308 */ /* 0x000e620000001000 */
[----:B------:R-:W-:Y:S01]  /*4170*/  FADD.FTZ R110, -R132, 1 ;  /* 0x3f800000846e7421 */ /* 0x000fe20000010100 */
[----:B------:R-:W-:Y:S01]  /*4180*/  FFMA.FTZ R112, R21, R13, R112 ;  /* 0x0000000d15707223 */ /* 0x000fe20000010070 */
[----:B------:R-:W-:Y:S01]  /*4190*/  FADD.FTZ R49, R49, 1 ;  /* 0x3f80000031317421 */ /* 0x000fe20000010000 */
[C---:B------:R-:W-:Y:S01]  /*41a0*/  FFMA.FTZ R121, R113.reuse, R127, R121 ;  /* 0x0000007f71797223 */ /* 0x040fe20000010079 */
[----:B------:R-:W-:Y:S01]  /*41b0*/  FFMA.FTZ R110, R12, R110, 1 ;  /* 0x3f8000000c6e7423 */ /* 0x000fe2000001006e */
[----:B------:R-:W-:Y:S02]  /*41c0*/  FFMA.FTZ R113, R113, R115, R112 ;  /* 0x0000007371717223 */ /* 0x000fe40000010070 */
[----:B------:R-:W4:Y:S01]  /*41d0*/  MUFU.RCP R115, R49 ;  /* 0x0000003100737308 */ /* 0x000f220000001000 */
[----:B0-----:R-:W-:Y:S01]  /*41e0*/  FADD.FTZ R52, R111, 1 ;  /* 0x3f8000006f347421 */ /* 0x001fe20000010000 */
[----:B------:R-:W-:Y:S01]  /*41f0*/  FMUL.FTZ R132, R132, R110 ;  /* 0x0000006e84847220 */ /* 0x000fe20000410000 */
[----:B------:R-:W-:-:S02]  /*4200*/  PRMT R110, R94, 0x7632, R110 ;  /* 0x000076325e6e7816 */ /* 0x000fc4000000006e */
[----:B------:R-:W-:Y:S02]  /*4210*/  SHF.L.U32 R13, R94, 0x10, RZ ;  /* 0x000000105e0d7819 */ /* 0x000fe400000006ff */
[----:B------:R-:W-:Y:S01]  /*4220*/  SHF.L.U32 R110, R110, 0x10, RZ ;  /* 0x000000106e6e7819 */ /* 0x000fe200000006ff */
[----:B------:R-:W0:Y:S01]  /*4230*/  MUFU.RCP R52, R52 ;  /* 0x0000003400347308 */ /* 0x000e220000001000 */
[----:B-1----:R-:W-:Y:S01]  /*4240*/  FADD.FTZ R111, -R10, 1 ;  /* 0x3f8000000a6f7421 */ /* 0x002fe20000010100 */
[C---:B------:R-:W-:Y:S02]  /*4250*/  FADD.FTZ R13, -R54.reuse, R13 ;  /* 0x0000000d360d7221 */ /* 0x040fe40000010100 */
[----:B------:R-:W-:Y:S01]  /*4260*/  FADD.FTZ R110, -R54, R110 ;  /* 0x0000006e366e7221 */ /* 0x000fe20000010100 */
[----:B------:R-:W-:Y:S01]  /*4270*/  FFMA.FTZ R48, R48, R111, 1 ;  /* 0x3f80000030307423 */ /* 0x000fe2000001006f */
[----:B------:R-:W-:Y:S01]  /*4280*/  PRMT R145, R95, 0x7632, R145 ;  /* 0x000076325f917816 */ /* 0x000fe20000000091 */
[----:B------:R-:W-:-:S02]  /*4290*/  FMUL.FTZ R13, R126, R13 ;  /* 0x0000000d7e0d7220 */ /* 0x000fc40000410000 */
[----:B------:R-:W-:Y:S01]  /*42a0*/  FMUL.FTZ R10, R10, R48 ;  /* 0x000000300a0a7220 */ /* 0x000fe20000410000 */
[----:B------:R-:W-:Y:S01]  /*42b0*/  FMUL.FTZ R48, R126, R110 ;  /* 0x0000006e7e307220 */ /* 0x000fe20000410000 */
[----:B----4-:R-:W-:Y:S01]  /*42c0*/  FADD.FTZ R110, -R115, 1 ;  /* 0x3f800000736e7421 */ /* 0x010fe20000010100 */
[----:B------:R-:W-:Y:S01]  /*42d0*/  SHF.L.U32 R145, R145, 0x10, RZ ;  /* 0x0000001091917819 */ /* 0x000fe200000006ff */
[----:B------:R-:W-:Y:S01]  /*42e0*/  FFMA.FTZ R49, R0, R13, R8 ;  /* 0x0000000d00317223 */ /* 0x000fe20000010008 */
[----:B------:R-:W-:Y:S01]  /*42f0*/  SHF.L.U32 R12, R95, 0x10, RZ ;  /* 0x000000105f0c7819 */ /* 0x000fe200000006ff */
[----:B------:R-:W-:Y:S01]  /*4300*/  FFMA.FTZ R11, R11, R110, 1 ;  /* 0x3f8000000b0b7423 */ /* 0x000fe2000001006e */
[----:B------:R-:W-:Y:S01]  /*4310*/  PRMT R110, R97, 0x7632, R110 ;  /* 0x00007632616e7816 */ /* 0x000fe2000000006e */
[----:B0-----:R-:W-:Y:S01]  /*4320*/  FADD.FTZ R111, -R52, 1 ;  /* 0x3f800000346f7421 */ /* 0x001fe20000010100 */
[----:B------:R-:W-:Y:S01]  /*4330*/  FMUL.FTZ R130, R49, -1.4426950216293334961 ;  /* 0xbfb8aa3b31827820 */ /* 0x000fe20000410000 */
[----:B------:R-:W-:Y:S01]  /*4340*/  FADD.FTZ R145, -R54, R145 ;  /* 0x0000009136917221 */ /* 0x000fe20000010100 */
[----:B------:R-:W-:Y:S01]  /*4350*/  FMUL.FTZ R115, R115, R11 ;  /* 0x0000000b73737220 */ /* 0x000fe20000410000 */
[----:B------:R-:W-:Y:S01]  /*4360*/  SHF.L.U32 R11, R96, 0x10, RZ ;  /* 0x00000010600b7819 */ /* 0x000fe200000006ff */
[----:B------:R-:W-:Y:S01]  /*4370*/  FADD.FTZ R12, -R54, R12 ;  /* 0x0000000c360c7221 */ /* 0x000fe20000010100 */
[----:B------:R-:W-:Y:S01]  /*4380*/  FFMA.FTZ R120, R120, R111, 1 ;  /* 0x3f80000078787423 */ /* 0x000fe2000001006f */
[----:B------:R-:W-:Y:S01]  /*4390*/  FMUL.FTZ R145, R126, R145 ;  /* 0x000000917e917220 */ /* 0x000fe20000410000 */
[----:B------:R-:W-:Y:S01]  /*43a0*/  SHF.L.U32 R110, R110, 0x10, RZ ;  /* 0x000000106e6e7819 */ /* 0x000fe200000006ff */
[----:B------:R-:W-:Y:S01]  /*43b0*/  FFMA.FTZ R116, R9, R14, R116 ;  /* 0x0000000e09747223 */ /* 0x000fe20000010074 */
[----:B------:R-:W-:Y:S01]  /*43c0*/  FFMA.FTZ R119, R5, R48, R4 ;  /* 0x0000003005777223 */ /* 0x000fe20000010004 */
[----:B------:R-:W-:Y:S01]  /*43d0*/  FMUL.FTZ R12, R126, R12 ;  /* 0x0000000c7e0c7220 */ /* 0x000fe20000410000 */
[----:B------:R-:W0:Y:S01]  /*43e0*/  MUFU.EX2 R130, R130 ;  /* 0x0000008200827308 */ /* 0x000e220000000800 */
[----:B------:R-:W-:Y:S01]  /*43f0*/  FMUL.FTZ R11, R11, R132 ;  /* 0x000000840b0b7220 */ /* 0x000fe20000410000 */
[----:B------:R-:W-:Y:S01]  /*4400*/  FMUL.FTZ R120, R52, R120 ;  /* 0x0000007834787220 */ /* 0x000fe20000410000 */
[----:B------:R-:W-:Y:S01]  /*4410*/  FADD.FTZ R139, R139, R127 ;  /* 0x0000007f8b8b7221 */ /* 0x000fe20000010000 */
[C---:B------:R-:W-:Y:S01]  /*4420*/  FFMA.FTZ R52, R6.reuse, R145, R3 ;  /* 0x0000009106347223 */ /* 0x040fe20000010003 */
[----:B------:R-:W-:Y:S01]  /*4430*/  FFMA.FTZ R127, R6, R127, R116 ;  /* 0x0000007f067f7223 */ /* 0x000fe20000010074 */
[----:B------:R-:W-:Y:S01]  /*4440*/  FMUL.FTZ R131, R119, -1.4426950216293334961 ;  /* 0xbfb8aa3b77837820 */ /* 0x000fe20000410000 */
[----:B------:R-:W-:Y:S01]  /*4450*/  PRMT R111, R96, 0x7632, R111 ;  /* 0x00007632606f7816 */ /* 0x000fe2000000006f */
[----:B------:R-:W-:Y:S01]  /*4460*/  FMUL.FTZ R115, R110, R115 ;  /* 0x000000736e737220 */ /* 0x000fe20000410000 */
[----:B------:R-:W-:Y:S01]  /*4470*/  FFMA.FTZ R116, R9, R12, R7 ;  /* 0x0000000c09747223 */ /* 0x000fe20000010007 */
[----:B------:R-:W-:Y:S01]  /*4480*/  FMUL.FTZ R110, R0, R11 ;  /* 0x0000000b006e7220 */ /* 0x000fe20000410000 */
[----:B------:R-:W-:Y:S01]  /*4490*/  FMUL.FTZ R128, R52, -1.4426950216293334961 ;  /* 0xbfb8aa3b34807820 */ /* 0x000fe20000410000 */
[----:B------:R-:W-:Y:S01]  /*44a0*/  SHF.L.U32 R111, R111, 0x10, RZ ;  /* 0x000000106f6f7819 */ /* 0x000fe200000006ff */
[----:B------:R-:W-:Y:S01]  /*44b0*/  FMUL.FTZ R129, R116, -1.4426950216293334961 ;  /* 0xbfb8aa3b74817820 */ /* 0x000fe20000410000 */
[----:B------:R-:W-:Y:S01]  /*44c0*/  FFMA.FTZ R113, R17, R110, R113 ;  /* 0x0000006e11717223 */ /* 0x000fe20000010071 */
[----:B------:R-:W1:Y:S01]  /*44d0*/  MUFU.EX2 R131, R131 ;  /* 0x0000008300837308 */ /* 0x000e620000000800 */
[----:B------:R-:W-:Y:S01]  /*44e0*/  IADD3 R110, P0, R155, UR22, RZ ;  /* 0x000000169b6e7c10 */ /* 0x000fe2000ff1e0ff */
[----:B------:R-:W-:-:S03]  /*44f0*/  FMUL.FTZ R120, R111, R120 ;  /* 0x000000786f787220 */ /* 0x000fc60000410000 */
[----:B------:R-:W-:-:S03]  /*4500*/  IADD3.X R111, R156, UR23, RZ, P0, !PT ;  /* 0x000000179c6f7c10 */ /* 0x000fc600087fe4ff */
[----:B------:R-:W4:Y:S01]  /*4510*/  MUFU.EX2 R128, R128 ;  /* 0x0000008000807308 */ /* 0x000f220000000800 */
[----:B0-----:R-:W-:Y:S01]  /*4520*/  FADD.FTZ R130, R130, 1 ;  /* 0x3f80000082827421 */ /* 0x001fe20000010000 */
[----:B------:R-:W-:Y:S01]  /*4530*/  FMUL.FTZ R132, R5, R120 ;  /* 0x0000007805847220 */ /* 0x000fe20000410000 */
[----:B------:R-:W-:Y:S01]  /*4540*/  IADD3.X R154, RZ, R114, RZ, P6, !PT ;  /* 0x00000072ff9a7210 */ /* 0x000fe200037fe4ff */
[----:B------:R-:W2:Y:S04]  /*4550*/  LDG.E.64.CONSTANT R110, desc[UR14][R110.64] ;  /* 0x0000000e6e6e7981 */ /* 0x000ea8000c1e9b00 */
[----:B------:R-:W0:Y:S01]  /*4560*/  MUFU.EX2 R129, R129 ;  /* 0x0000008100817308 */ /* 0x000e220000000800 */
[----:B------:R-:W-:Y:S01]  /*4570*/  FFMA.FTZ R117, R53, R120, R117 ;  /* 0x0000007835757223 */ /* 0x000fe20000010075 */
[----:B------:R-:W-:Y:S01]  /*4580*/  SHF.L.U32 R112, R97, 0x10, RZ ;  /* 0x0000001061707819 */ /* 0x000fe200000006ff */
[----:B------:R-:W-:Y:S01]  /*4590*/  FFMA.FTZ R53, R53, R132, R113 ;  /* 0x0000008435357223 */ /* 0x000fe20000010071 */
[C---:B------:R-:W-:Y:S01]  /*45a0*/  SHF.L.U64.HI R154, R153.reuse, 0x1, R154 ;  /* 0x00000001999a7819 */ /* 0x040fe2000001029a */
[----:B------:R-:W-:Y:S01]  /*45b0*/  FFMA.FTZ R132, R0, R11, R127 ;  /* 0x0000000b00847223 */ /* 0x000fe2000001007f */
[----:B------:R-:W-:-:S02]  /*45c0*/  SHF.L.U32 R153, R153, 0x1, RZ ;  /* 0x0000000199997819 */ /* 0x000fc400000006ff */
[----:B------:R-:W0:Y:S01]  /*45d0*/  MUFU.RCP R130, R130 ;  /* 0x0000008200827308 */ /* 0x000e220000001000 */
[----:B-1----:R-:W-:Y:S01]  /*45e0*/  FADD.FTZ R131, R131, 1 ;  /* 0x3f80000083837421 */ /* 0x002fe20000010000 */
[----:B------:R-:W-:Y:S01]  /*45f0*/  FADD.FTZ R142, R142, R120 ;  /* 0x000000788e8e7221 */ /* 0x000fe20000010000 */
[----:B------:R-:W-:Y:S01]  /*4600*/  FMUL.FTZ R10, R112, R10 ;  /* 0x0000000a700a7220 */ /* 0x000fe20000410000 */
[----:B------:R-:W-:Y:S01]  /*4610*/  FFMA.FTZ R120, R5, R120, R132 ;  /* 0x0000007805787223 */ /* 0x000fe20000010084 */
[----:B------:R-:W-:Y:S01]  /*4620*/  IADD3 R112, P1, R153, UR16, RZ ;  /* 0x0000001099707c10 */ /* 0x000fe2000ff3e0ff */
[----:B----4-:R-:W-:Y:S01]  /*4630*/  FADD.FTZ R128, R128, 1 ;  /* 0x3f80000080807421 */ /* 0x010fe20000010000 */
[----:B------:R-:W-:Y:S01]  /*4640*/  SHF.L.U32 R132, R98, 0x10, RZ ;  /* 0x0000001062847819 */ /* 0x000fe200000006ff */
[----:B------:R1:W-:Y:S01]  /*4650*/  MUFU.RCP R127, R131 ;  /* 0x00000083007f7308 */ /* 0x0003e20000001000 */
[----:B0-----:R-:W-:Y:S01]  /*4660*/  FADD.FTZ R129, R129, 1 ;  /* 0x3f80000081817421 */ /* 0x001fe20000010000 */
[----:B------:R-:W-:-:S02]  /*4670*/  IADD3.X R113, R154, UR17, RZ, P1, !PT ;  /* 0x000000119a717c10 */ /* 0x000fc40008ffe4ff */
[----:B------:R-:W-:Y:S01]  /*4680*/  FADD.FTZ R132, -R54, R132 ;  /* 0x0000008436847221 */ /* 0x000fe20000010100 */
[----:B-1----:R-:W-:-:S03]  /*4690*/  FMUL.FTZ R131, R9, R10 ;  /* 0x0000000a09837220 */ /* 0x002fc60000410000 */
[----:B------:R0:W-:Y:S01]  /*46a0*/  MUFU.RCP R141, R128 ;  /* 0x00000080008d7308 */ /* 0x0001e20000001000 */
[----:B------:R-:W-:Y:S01]  /*46b0*/  FMUL.FTZ R132, R126, R132 ;  /* 0x000000847e847220 */ /* 0x000fe20000410000 */
[----:B------:R-:W4:Y:S01]  /*46c0*/  LDG.E.64.CONSTANT R112, desc[UR14][R112.64] ;  /* 0x0000000e70707981 */ /* 0x000f22000c1e9b00 */
[----:B------:R-:W-:Y:S01]  /*46d0*/  FFMA.FTZ R53, R16, R131, R53 ;  /* 0x0000008310357223 */ /* 0x000fe20000010035 */
[-C--:B------:R-:W-:Y:S01]  /*46e0*/  FFMA.FTZ R121, R118, R115.reuse, R121 ;  /* 0x0000007376797223 */ /* 0x080fe20000010079 */
[----:B0-----:R-:W-:Y:S01]  /*46f0*/  FFMA.FTZ R128, R9, R10, R120 ;  /* 0x0000000a09807223 */ /* 0x001fe20000010078 */
[----:B------:R-:W-:Y:S02]  /*4700*/  FMUL.FTZ R120, R6, R115 ;  /* 0x0000007306787220 */ /* 0x000fe40000410000 */
[----:B------:R-:W0:Y:S02]  /*4710*/  MUFU.RCP R129, R129 ;  /* 0x0000008100817308 */ /* 0x000e240000001000 */
[----:B------:R-:W-:Y:S01]  /*4720*/  FFMA.FTZ R118, R118, R120, R53 ;  /* 0x0000007876767223 */ /* 0x000fe20000010035 */
[----:B------:R-:W-:Y:S01]  /*4730*/  FADD.FTZ R120, -R130, 1 ;  /* 0x3f80000082787421 */ /* 0x000fe20000010100 */
[----:B------:R-:W-:-:S03]  /*4740*/  FFMA.FTZ R53, R0, R132, R8 ;  /* 0x0000008400357223 */ /* 0x000fc60000010008 */
[----:B------:R-:W-:Y:S01]  /*4750*/  FFMA.FTZ R120, R49, R120, 1 ;  /* 0x3f80000031787423 */ /* 0x000fe20000010078 */
[----:B------:R-:W-:Y:S01]  /*4760*/  FMUL.FTZ R49, R53, -1.4426950216293334961 ;  /* 0xbfb8aa3b35317820 */ /* 0x000fe20000410000 */
[----:B------:R-:W-:Y:S01]  /*4770*/  FADD.FTZ R139, R139, R115 ;  /* 0x000000738b8b7221 */ /* 0x000fe20000010000 */
[----:B------:R-:W-:Y:S01]  /*4780*/  FFMA.FTZ R115, R6, R115, R128 ;  /* 0x0000007306737223 */ /* 0x000fe20000010080 */
[----:B------:R-:W-:-:S03]  /*4790*/  SHF.L.U32 R128, R99, 0x10, RZ ;  /* 0x0000001063807819 */ /* 0x000fc600000006ff */
[----:B------:R-:W1:Y:S01]  /*47a0*/  MUFU.EX2 R49, R49 ;  /* 0x0000003100317308 */ /* 0x000e620000000800 */
[----:B0-----:R-:W-:Y:S01]  /*47b0*/  FADD.FTZ R131, -R129, 1 ;  /* 0x3f80000081837421 */ /* 0x001fe20000010100 */
[----:B------:R-:W-:Y:S01]  /*47c0*/  FADD.FTZ R128, -R54, R128 ;  /* 0x0000008036807221 */ /* 0x000fe20000010100 */
[----:B------:R-:W-:Y:S02]  /*47d0*/  FMUL.FTZ R130, R130, R120 ;  /* 0x0000007882827220 */ /* 0x000fe40000410000 */
[----:B------:R-:W-:Y:S01]  /*47e0*/  FFMA.FTZ R116, R116, R131, 1 ;  /* 0x3f80000074747423 */ /* 0x000fe20000010083 */
[----:B------:R-:W-:Y:S01]  /*47f0*/  FMUL.FTZ R131, R126, R128 ;  /* 0x000000807e837220 */ /* 0x000fe20000410000 */
[----:B------:R-:W-:Y:S01]  /*4800*/  FADD.FTZ R120, -R141, 1 ;  /* 0x3f8000008d787421 */ /* 0x000fe20000010100 */
[----:B------:R-:W-:Y:S01]  /*4810*/  FADD.FTZ R128, -R127, 1 ;  /* 0x3f8000007f807421 */ /* 0x000fe20000010100 */
[----:B------:R-:W-:Y:S01]  /*4820*/  FMUL.FTZ R129, R129, R116 ;  /* 0x0000007481817220 */ /* 0x000fe20000410000 */
[----:B------:R-:W-:Y:S01]  /*4830*/  SHF.L.U32 R116, R100, 0x10, RZ ;  /* 0x0000001064747819 */ /* 0x000fe200000006ff */
[----:B------:R-:W-:Y:S01]  /*4840*/  FFMA.FTZ R120, R52, R120, 1 ;  /* 0x3f80000034787423 */ /* 0x000fe20000010078 */
[----:B------:R-:W-:Y:S01]  /*4850*/  FFMA.FTZ R119, R119, R128, 1 ;  /* 0x3f80000077777423 */ /* 0x000fe20000010080 */
[----:B------:R-:W-:-:S02]  /*4860*/  SHF.L.U32 R52, R101, 0x10, RZ ;  /* 0x0000001065347819 */ /* 0x000fc400000006ff */
[----:B------:R-:W-:Y:S01]  /*4870*/  FMUL.FTZ R130, R116, R130 ;  /* 0x0000008274827220 */ /* 0x000fe20000410000 */
[----:B-1----:R-:W-:Y:S01]  /*4880*/  FADD.FTZ R49, R49, 1 ;  /* 0x3f80000031317421 */ /* 0x002fe20000010000 */
[----:B------:R-:W-:Y:S01]  /*4890*/  PRMT R116, R99, 0x7632, R116 ;  /* 0x0000763263747816 */ /* 0x000fe20000000074 */
[----:B------:R-:W-:Y:S01]  /*48a0*/  FMUL.FTZ R127, R127, R119 ;  /* 0x000000777f7f7220 */ /* 0x000fe20000410000 */
[----:B------:R-:W-:Y:S01]  /*48b0*/  PRMT R119, R98, 0x7632, R119 ;  /* 0x0000763262777816 */ /* 0x000fe20000000077 */
[----:B------:R-:W-:Y:S01]  /*48c0*/  FMUL.FTZ R129, R52, R129 ;  /* 0x0000008134817220 */ /* 0x000fe20000410000 */
[----:B------:R-:W-:Y:S01]  /*48d0*/  PRMT R52, R100, 0x7632, R52 ;  /* 0x0000763264347816 */ /* 0x000fe20000000034 */
[----:B------:R0:W-:Y:S01]  /*48e0*/  MUFU.RCP R134, R49 ;  /* 0x0000003100867308 */ /* 0x0001e20000001000 */
[----:B------:R-:W-:Y:S01]  /*48f0*/  FMUL.FTZ R141, R141, R120 ;  /* 0x000000788d8d7220 */ /* 0x000fe20000410000 */
[----:B------:R-:W-:Y:S02]  /*4900*/  SHF.L.U32 R120, R119, 0x10, RZ ;  /* 0x0000001077787819 */ /* 0x000fe400000006ff */
[----:B------:R-:W-:-:S02]  /*4910*/  SHF.L.U32 R119, R52, 0x10, RZ ;  /* 0x0000001034777819 */ /* 0x000fc400000006ff */
[----:B0-----:R-:W-:Y:S01]  /*4920*/  SHF.L.U32 R49, R116, 0x10, RZ ;  /* 0x0000001074317819 */ /* 0x001fe200000006ff */
[----:B------:R-:W-:Y:S02]  /*4930*/  FMUL.FTZ R116, R0, R130 ;  /* 0x0000008200747220 */ /* 0x000fe40000410000 */
[----:B------:R-:W-:Y:S02]  /*4940*/  FMUL.FTZ R127, R119, R127 ;  /* 0x0000007f777f7220 */ /* 0x000fe40000410000 */
[C---:B------:R-:W-:Y:S01]  /*4950*/  FADD.FTZ R49, -R54.reuse, R49 ;  /* 0x0000003136317221 */ /* 0x040fe20000010100 */
[----:B------:R-:W-:Y:S01]  /*4960*/  FADD.FTZ R120, -R54, R120 ;  /* 0x0000007836787221 */ /* 0x000fe20000010100 */
[----:B------:R-:W-:Y:S02]  /*4970*/  FFMA.FTZ R118, R13, R116, R118 ;  /* 0x000000740d767223 */ /* 0x000fe40000010076 */
[----:B------:R-:W-:Y:S01]  /*4980*/  FMUL.FTZ R49, R126, R49 ;  /* 0x000000317e317220 */ /* 0x000fe20000410000 */
[----:B------:R-:W-:Y:S01]  /*4990*/  FMUL.FTZ R116, R5, R127 ;  /* 0x0000007f05747220 */ /* 0x000fe20000410000 */
[----:B------:R-:W-:Y:S01]  /*49a0*/  FFMA.FTZ R136, R9, R131, R7 ;  /* 0x0000008309887223 */ /* 0x000fe20000010007 */
[----:B------:R-:W-:Y:S01]  /*49b0*/  PRMT R52, R101, 0x7632, R52 ;  /* 0x0000763265347816 */ /* 0x000fe20000000034 */
[----:B------:R-:W-:Y:S01]  /*49c0*/  FFMA.FTZ R140, R6, R49, R3 ;  /* 0x00000031068c7223 */ /* 0x000fe20000010003 */
[----:B------:R-:W-:Y:S01]  /*49d0*/  FMUL.FTZ R120, R126, R120 ;  /* 0x000000787e787220 */ /* 0x000fe20000410000 */
[C---:B------:R-:W-:Y:S01]  /*49e0*/  FFMA.FTZ R117, R48.reuse, R127, R117 ;  /* 0x0000007f30757223 */ /* 0x040fe20000010075 */
[----:B------:R-:W-:Y:S01]  /*49f0*/  FFMA.FTZ R118, R48, R116, R118 ;  /* 0x0000007430767223 */ /* 0x000fe20000010076 */
[----:B------:R-:W-:Y:S01]  /*4a00*/  FMUL.FTZ R133, R136, -1.4426950216293334961 ;  /* 0xbfb8aa3b88857820 */ /* 0x000fe20000410000 */
[----:B------:R-:W-:Y:S01]  /*4a10*/  SHF.L.U32 R52, R52, 0x10, RZ ;  /* 0x0000001034347819 */ /* 0x000fe200000006ff */
[----:B------:R-:W-:Y:S01]  /*4a20*/  FMUL.FTZ R48, R140, -1.4426950216293334961 ;  /* 0xbfb8aa3b8c307820 */ /* 0x000fe20000410000 */
[----:B------:R-:W-:-:S03]  /*4a30*/  FFMA.FTZ R146, R5, R120, R4 ;  /* 0x0000007805927223 */ /* 0x000fc60000010004 */
[----:B------:R-:W-:Y:S01]  /*4a40*/  FMUL.FTZ R141, R52, R141 ;  /* 0x0000008d348d7220 */ /* 0x000fe20000410000 */
[----:B------:R-:W0:Y:S01]  /*4a50*/  MUFU.EX2 R133, R133 ;  /* 0x0000008500857308 */ /* 0x000e220000000800 */
[----:B------:R-:W-:-:S07]  /*4a60*/  FMUL.FTZ R52, R146, -1.4426950216293334961 ;  /* 0xbfb8aa3b92347820 */ /* 0x000fce0000410000 */
[----:B------:R-:W1:Y:S01]  /*4a70*/  MUFU.EX2 R48, R48 ;  /* 0x0000003000307308 */ /* 0x000e620000000800 */
[----:B------:R-:W-:-:S07]  /*4a80*/  FFMA.FTZ R116, R0, R130, R115 ;  /* 0x0000008200747223 */ /* 0x000fce0000010073 */
[----:B------:R-:W3:Y:S01]  /*4a90*/  MUFU.EX2 R52, R52 ;  /* 0x0000003400347308 */ /* 0x000ee20000000800 */
[----:B------:R-:W-:Y:S01]  /*4aa0*/  FMUL.FTZ R115, R9, R129 ;  /* 0x0000008109737220 */ /* 0x000fe20000410000 */
[----:B------:R-:W-:Y:S01]  /*4ab0*/  IADD3.X R152, RZ, R114, RZ, P5, !PT ;  /* 0x00000072ff987210 */ /* 0x000fe20002ffe4ff */
[----:B0-----:R-:W-:Y:S01]  /*4ac0*/  FADD.FTZ R133, R133, 1 ;  /* 0x3f80000085857421 */ /* 0x001fe20000010000 */
[----:B------:R-:W-:Y:S01]  /*4ad0*/  FADD.FTZ R142, R142, R127 ;  /* 0x0000007f8e8e7221 */ /* 0x000fe20000010000 */
[----:B------:R-:W-:Y:S01]  /*4ae0*/  FFMA.FTZ R127, R5, R127, R116 ;  /* 0x0000007f057f7223 */ /* 0x000fe20000010074 */
[----:B------:R-:W-:Y:S01]  /*4af0*/  FFMA.FTZ R118, R12, R115, R118 ;  /* 0x000000730c767223 */ /* 0x000fe20000010076 */
[----:B------:R-:W-:Y:S01]  /*4b00*/  FADD.FTZ R115, -R134, 1 ;  /* 0x3f80000086737421 */ /* 0x000fe20000010100 */
[----:B-1----:R-:W-:Y:S01]  /*4b10*/  FADD.FTZ R48, R48, 1 ;  /* 0x3f80000030307421 */ /* 0x002fe20000010000 */
[C---:B------:R-:W-:Y:S02]  /*4b20*/  SHF.L.U64.HI R152, R149.reuse, 0x1, R152 ;  /* 0x0000000195987819 */ /* 0x040fe40000010298 */
[----:B------:R-:W-:Y:S01]  /*4b30*/  SHF.L.U32 R149, R149, 0x1, RZ ;  /* 0x0000000195957819 */ /* 0x000fe200000006ff */
[----:B------:R-:W-:Y:S01]  /*4b40*/  FFMA.FTZ R127, R9, R129, R127 ;  /* 0x00000081097f7223 */ /* 0x000fe2000001007f */
[----:B------:R-:W0:Y:S01]  /*4b50*/  MUFU.RCP R133, R133 ;  /* 0x0000008500857308 */ /* 0x000e220000001000 */
[----:B------:R-:W-:Y:S01]  /*4b60*/  FFMA.FTZ R115, R53, R115, 1 ;  /* 0x3f80000035737423 */ /* 0x000fe20000010073 */
[----:B------:R-:W-:Y:S01]  /*4b70*/  IADD3 R114, P0, R149, UR16, RZ ;  /* 0x0000001095727c10 */ /* 0x000fe2000ff1e0ff */
[----:B---3--:R-:W-:Y:S01]  /*4b80*/  FADD.FTZ R52, R52, 1 ;  /* 0x3f80000034347421 */ /* 0x008fe20000010000 */
[-C--:B------:R-:W-:Y:S01]  /*4b90*/  FMUL.FTZ R119, R6, R141.reuse ;  /* 0x0000008d06777220 */ /* 0x080fe20000410000 */
[----:B------:R-:W-:Y:S01]  /*4ba0*/  FFMA.FTZ R121, R145, R141, R121 ;  /* 0x0000008d91797223 */ /* 0x000fe20000010079 */
[----:B------:R-:W-:-:S02]  /*4bb0*/  FADD.FTZ R139, R139, R141 ;  /* 0x0000008d8b8b7221 */ /* 0x000fc40000010000 */
[----:B------:R-:W1:Y:S01]  /*4bc0*/  MUFU.RCP R48, R48 ;  /* 0x0000003000307308 */ /* 0x000e620000001000 */
[----:B------:R-:W-:Y:S01]  /*4bd0*/  FFMA.FTZ R141, R6, R141, R127 ;  /* 0x0000008d068d7223 */ /* 0x000fe2000001007f */
[----:B------:R-:W-:Y:S01]  /*4be0*/  FMUL.FTZ R134, R134, R115 ;  /* 0x0000007386867220 */ /* 0x000fe20000410000 */
[----:B------:R-:W-:Y:S02]  /*4bf0*/  SHF.L.U32 R127, R103, 0x10, RZ ;  /* 0x00000010677f7819 */ /* 0x000fe400000006ff */
[----:B------:R-:W-:-:S03]  /*4c00*/  IADD3.X R115, R152, UR17, RZ, P0, !PT ;  /* 0x0000001198737c10 */ /* 0x000fc600087fe4ff */
[----:B------:R3:W1:Y:S01]  /*4c10*/  MUFU.RCP R144, R52 ;  /* 0x0000003400907308 */ /* 0x0006620000001000 */
[----:B------:R-:W-:Y:S01]  /*4c20*/  SHF.L.U32 R53, R102, 0x10, RZ ;  /* 0x0000001066357819 */ /* 0x000fe200000006ff */
[----:B------:R-:W-:Y:S01]  /*4c30*/  FADD.FTZ R127, -R54, R127 ;  /* 0x0000007f367f7221 */ /* 0x000fe20000010100 */
[----:B------:R-:W-:Y:S01]  /*4c40*/  PRMT R143, R102, 0x7632, R143 ;  /* 0x00007632668f7816 */ /* 0x000fe2000000008f */
[----:B------:R-:W4:Y:S01]  /*4c50*/  LDG.E.64.CONSTANT R114, desc[UR14][R114.64] ;  /* 0x0000000e72727981 */ /* 0x000f22000c1e9b00 */
[----:B------:R-:W-:Y:S01]  /*4c60*/  FFMA.FTZ R145, R145, R119, R118 ;  /* 0x0000007791917223 */ /* 0x000fe20000010076 */
[----:B0-----:R-:W-:Y:S01]  /*4c70*/  FADD.FTZ R116, -R133, 1 ;  /* 0x3f80000085747421 */ /* 0x001fe20000010100 */
[----:B------:R-:W-:Y:S01]  /*4c80*/  SHF.L.U32 R165, R107, 0x10, RZ ;  /* 0x000000106ba57819 */ /* 0x000fe200000006ff */
[----:B------:R-:W-:Y:S01]  /*4c90*/  STL [R1+0x8], R47 ;  /* 0x0000082f01007387 */ /* 0x000fe20000100800 */
[----:B---3--:R-:W-:Y:S01]  /*4ca0*/  PRMT R52, R103, 0x7632, R52 ;  /* 0x0000763267347816 */ /* 0x008fe20000000034 */
[----:B------:R-:W-:Y:S01]  /*4cb0*/  FADD.FTZ R53, -R54, R53 ;  /* 0x0000003536357221 */ /* 0x000fe20000010100 */
[----:B------:R-:W-:-:S02]  /*4cc0*/  UIADD3 UR10, UP0, UR10, 0x9, URZ ;  /* 0x000000090a0a7890 */ /* 0x000fc4000ff1e03f */
[----:B------:R-:W-:Y:S01]  /*4cd0*/  SHF.L.U32 R52, R52, 0x10, RZ ;  /* 0x0000001034347819 */ /* 0x000fe200000006ff */
[C---:B------:R-:W-:Y:S01]  /*4ce0*/  FMUL.FTZ R127, R126.reuse, R127 ;  /* 0x0000007f7e7f7220 */ /* 0x040fe20000410000 */
[----:B------:R-:W-:Y:S01]  /*4cf0*/  SHF.L.U32 R143, R143, 0x10, RZ ;  /* 0x000000108f8f7819 */ /* 0x000fe200000006ff */
[----:B------:R-:W-:Y:S01]  /*4d00*/  FMUL.FTZ R128, R126, R53 ;  /* 0x000000357e807220 */ /* 0x000fe20000410000 */
[----:B------:R-:W-:Y:S01]  /*4d10*/  ULDC.64 UR16, c[0x0][0x258] ;  /* 0x0000960000107ab9 */ /* 0x000fe20000000a00 */
[----:B------:R-:W-:Y:S01]  /*4d20*/  FADD.FTZ R52, -R54, R52 ;  /* 0x0000003436347221 */ /* 0x000fe20000010100 */
[----:B------:R-:W-:Y:S01]  /*4d30*/  FFMA.FTZ R53, R9, R127, R7 ;  /* 0x0000007f09357223 */ /* 0x000fe20000010007 */
[----:B-1----:R-:W-:Y:S01]  /*4d40*/  FADD.FTZ R119, -R48, 1 ;  /* 0x3f80000030777421 */ /* 0x002fe20000010100 */
[----:B------:R-:W-:Y:S01]  /*4d50*/  FADD.FTZ R143, -R54, R143 ;  /* 0x0000008f368f7221 */ /* 0x000fe20000010100 */
[----:B------:R-:W-:Y:S01]  /*4d60*/  FMUL.FTZ R52, R126, R52 ;  /* 0x000000347e347220 */ /* 0x000fe20000410000 */
[----:B------:R-:W-:Y:S01]  /*4d70*/  FFMA.FTZ R118, R0, R128, R8 ;  /* 0x0000008000767223 */ /* 0x000fe20000010008 */
[----:B------:R-:W-:Y:S01]  /*4d80*/  FFMA.FTZ R136, R136, R116, 1 ;  /* 0x3f80000088887423 */ /* 0x000fe20000010074 */
[----:B------:R-:W-:Y:S01]  /*4d90*/  FMUL.FTZ R135, R53, -1.4426950216293334961 ;  /* 0xbfb8aa3b35877820 */ /* 0x000fe20000410000 */
[----:B------:R-:W-:Y:S01]  /*4da0*/  FFMA.FTZ R140, R140, R119, 1 ;  /* 0x3f8000008c8c7423 */ /* 0x000fe20000010077 */
[----:B------:R-:W-:Y:S01]  /*4db0*/  FMUL.FTZ R143, R126, R143 ;  /* 0x0000008f7e8f7220 */ /* 0x000fe20000410000 */
[----:B------:R-:W-:Y:S01]  /*4dc0*/  FFMA.FTZ R119, R6, R52, R3 ;  /* 0x0000003406777223 */ /* 0x000fe20000010003 */
[----:B------:R-:W-:Y:S01]  /*4dd0*/  FMUL.FTZ R138, R118, -1.4426950216293334961 ;  /* 0xbfb8aa3b768a7820 */ /* 0x000fe20000410000 */
[----:B------:R-:W-:Y:S01]  /*4de0*/  FADD.FTZ R116, -R144, 1 ;  /* 0x3f80000090747421 */ /* 0x000fe20000010100 */
[----:B------:R-:W-:Y:S01]  /*4df0*/  FMUL.FTZ R133, R133, R136 ;  /* 0x0000008885857220 */ /* 0x000fe20000410000 */
[----:B------:R-:W-:Y:S01]  /*4e00*/  FFMA.FTZ R137, R5, R143, R4 ;  /* 0x0000008f05897223 */ /* 0x000fe20000010004 */
[----:B------:R-:W-:Y:S01]  /*4e10*/  FMUL.FTZ R136, R119, -1.4426950216293334961 ;  /* 0xbfb8aa3b77887820 */ /* 0x000fe20000410000 */
[----:B------:R-:W0:Y:S01]  /*4e20*/  MUFU.EX2 R135, R135 ;  /* 0x0000008700877308 */ /* 0x000e220000000800 */
[----:B------:R-:W-:Y:S01]  /*4e30*/  FFMA.FTZ R146, R146, R116, 1 ;  /* 0x3f80000092927423 */ /* 0x000fe20000010074 */
[----:B------:R-:W-:Y:S01]  /*4e40*/  FMUL.FTZ R116, R137, -1.4426950216293334961 ;  /* 0xbfb8aa3b89747820 */ /* 0x000fe20000410000 */
[----:B------:R-:W-:Y:S01]  /*4e50*/  FMUL.FTZ R48, R48, R140 ;  /* 0x0000008c30307220 */ /* 0x000fe20000410000 */
[----:B------:R-:W-:Y:S01]  /*4e60*/  PRMT R140, R104, 0x7632, R140 ;  /* 0x00007632688c7816 */ /* 0x000fe2000000008c */
[----:B------:R-:W-:-:S03]  /*4e70*/  FMUL.FTZ R144, R144, R146 ;  /* 0x0000009290907220 */ /* 0x000fc60000410000 */
[----:B------:R-:W1:Y:S01]  /*4e80*/  MUFU.EX2 R138, R138 ;  /* 0x0000008a008a7308 */ /* 0x000e620000000800 */
[----:B------:R-:W-:-:S07]  /*4e90*/  SHF.L.U32 R146, R104, 0x10, RZ ;  /* 0x0000001068927819 */ /* 0x000fce00000006ff */
[----:B------:R-:W3:Y:S01]  /*4ea0*/  MUFU.EX2 R136, R136 ;  /* 0x0000008800887308 */ /* 0x000ee20000000800 */
[----:B------:R-:W-:Y:S01]  /*4eb0*/  SHF.L.U32 R140, R140, 0x10, RZ ;  /* 0x000000108c8c7819 */ /* 0x000fe200000006ff */
[----:B------:R-:W-:Y:S01]  /*4ec0*/  FMUL.FTZ R134, R146, R134 ;  /* 0x0000008692867220 */ /* 0x000fe20000410000 */
[----:B------:R-:W-:-:S05]  /*4ed0*/  PRMT R146, R105, 0x7632, R146 ;  /* 0x0000763269927816 */ /* 0x000fca0000000092 */
[----:B------:R-:W3:Y:S01]  /*4ee0*/  MUFU.EX2 R116, R116 ;  /* 0x0000007400747308 */ /* 0x000ee20000000800 */
[----:B------:R-:W-:Y:S01]  /*4ef0*/  FMUL.FTZ R144, R140, R144 ;  /* 0x000000908c907220 */ /* 0x000fe20000410000 */
[----:B------:R-:W-:Y:S01]  /*4f00*/  FMUL.FTZ R147, R0, R134 ;  /* 0x0000008600937220 */ /* 0x000fe20000410000 */
[----:B------:R-:W-:Y:S01]  /*4f10*/  SHF.L.U32 R146, R146, 0x10, RZ ;  /* 0x0000001092927819 */ /* 0x000fe200000006ff */
[----:B0-----:R-:W-:Y:S01]  /*4f20*/  FADD.FTZ R140, R135, 1 ;  /* 0x3f800000878c7421 */ /* 0x001fe20000010000 */
[----:B-1----:R-:W-:Y:S01]  /*4f30*/  FADD.FTZ R138, R138, 1 ;  /* 0x3f8000008a8a7421 */ /* 0x002fe20000010000 */
[----:B------:R-:W-:Y:S01]  /*4f40*/  FFMA.FTZ R145, R132, R147, R145 ;  /* 0x0000009384917223 */ /* 0x000fe20000010091 */
[----:B------:R-:W-:Y:S01]  /*4f50*/  FMUL.FTZ R135, R5, R144 ;  /* 0x0000009005877220 */ /* 0x000fe20000410000 */
[----:B------:R-:W-:Y:S01]  /*4f60*/  FMUL.FTZ R48, R146, R48 ;  /* 0x0000003092307220 */ /* 0x000fe20000410000 */
[----:B---3--:R-:W-:Y:S01]  /*4f70*/  FADD.FTZ R136, R136, 1 ;  /* 0x3f80000088887421 */ /* 0x008fe20000010000 */
[----:B------:R-:W0:Y:S01]  /*4f80*/  MUFU.RCP R140, R140 ;  /* 0x0000008c008c7308 */ /* 0x000e220000001000 */
[----:B------:R-:W-:Y:S01]  /*4f90*/  SHF.L.U32 R146, R105, 0x10, RZ ;  /* 0x0000001069927819 */ /* 0x000fe200000006ff */
[C---:B------:R-:W-:Y:S01]  /*4fa0*/  FFMA.FTZ R145, R120.reuse, R135, R145 ;  /* 0x0000008778917223 */ /* 0x040fe20000010091 */
[----:B------:R-:W-:Y:S01]  /*4fb0*/  FFMA.FTZ R120, R120, R144, R117 ;  /* 0x0000009078787223 */ /* 0x000fe20000010075 */
[----:B------:R-:W-:-:S04]  /*4fc0*/  FADD.FTZ R135, R116, 1 ;  /* 0x3f80000074877421 */ /* 0x000fc80000010000 */
[----:B------:R-:W1:Y:S01]  /*4fd0*/  MUFU.RCP R138, R138 ;  /* 0x0000008a008a7308 */ /* 0x000e620000001000 */
[----:B------:R-:W-:Y:S01]  /*4fe0*/  IADD3 R116, P0, R153, UR22, RZ ;  /* 0x0000001699747c10 */ /* 0x000fe2000ff1e0ff */
[----:B------:R-:W-:-:S03]  /*4ff0*/  FMUL.FTZ R133, R146, R133 ;  /* 0x0000008592857220 */ /* 0x000fc60000410000 */
[----:B------:R-:W-:-:S03]  /*5000*/  IADD3.X R117, R154, UR23, RZ, P0, !PT ;  /* 0x000000179a757c10 */ /* 0x000fc600087fe4ff */
[----:B------:R-:W3:Y:S01]  /*5010*/  MUFU.RCP R136, R136 ;  /* 0x0000008800887308 */ /* 0x000ee20000001000 */
[-C--:B------:R-:W-:Y:S01]  /*5020*/  FMUL.FTZ R146, R9, R133.reuse ;  /* 0x0000008509927220 */ /* 0x080fe20000410000 */
[----:B------:R-:W-:Y:S01]  /*5030*/  FFMA.FTZ R141, R0, R134, R141 ;  /* 0x00000086008d7223 */ /* 0x000fe2000001008d */
[----:B------:R-:W4:Y:S02]  /*5040*/  LDG.E.64.CONSTANT R116, desc[UR14][R116.64] ;  /* 0x0000000e74747981 */ /* 0x000f24000c1e9b00 */
[----:B------:R-:W-:Y:S01]  /*5050*/  FFMA.FTZ R145, R131, R146, R145 ;  /* 0x0000009283917223 */ /* 0x000fe20000010091 */
[----:B------:R-:W-:Y:S01]  /*5060*/  FMUL.FTZ R146, R6, R48 ;  /* 0x0000003006927220 */ /* 0x000fe20000410000 */
[----:B------:R-:W-:Y:S01]  /*5070*/  FFMA.FTZ R141, R5, R144, R141 ;  /* 0x00000090058d7223 */ /* 0x000fe2000001008d */
[----:B------:R-:W-:Y:S01]  /*5080*/  FADD.FTZ R142, R142, R144 ;  /* 0x000000908e8e7221 */ /* 0x000fe20000010000 */
[C---:B------:R-:W-:Y:S01]  /*5090*/  FFMA.FTZ R121, R49.reuse, R48, R121 ;  /* 0x0000003031797223 */ /* 0x040fe20000010079 */
[----:B0-----:R-:W-:Y:S01]  /*50a0*/  FADD.FTZ R144, -R140, 1 ;  /* 0x3f8000008c907421 */ /* 0x001fe20000010100 */
[----:B------:R-:W-:Y:S01]  /*50b0*/  FFMA.FTZ R49, R49, R146, R145 ;  /* 0x0000009231317223 */ /* 0x000fe20000010091 */
[----:B------:R-:W-:Y:S01]  /*50c0*/  FFMA.FTZ R145, R9, R133, R141 ;  /* 0x0000008509917223 */ /* 0x000fe2000001008d */
[----:B-1----:R-:W-:Y:S01]  /*50d0*/  FADD.FTZ R141, -R138, 1 ;  /* 0x3f8000008a8d7421 */ /* 0x002fe20000010100 */
[----:B------:R-:W-:Y:S01]  /*50e0*/  FFMA.FTZ R144, R53, R144, 1 ;  /* 0x3f80000035907423 */ /* 0x000fe20000010090 */
[----:B---3--:R-:W-:-:S02]  /*50f0*/  FADD.FTZ R53, -R136, 1 ;  /* 0x3f80000088357421 */ /* 0x008fc40000010100 */
[----:B------:R-:W-:Y:S01]  /*5100*/  FFMA.FTZ R141, R118, R141, 1 ;  /* 0x3f800000768d7423 */ /* 0x000fe2000001008d */
[----:B------:R-:W-:Y:S01]  /*5110*/  IADD3 R118, P0, R149, UR22, RZ ;  /* 0x0000001695767c10 */ /* 0x000fe2000ff1e0ff */
[----:B------:R-:W-:Y:S01]  /*5120*/  FFMA.FTZ R53, R119, R53, 1 ;  /* 0x3f80000077357423 */ /* 0x000fe20000010035 */
[----:B------:R-:W-:Y:S01]  /*5130*/  PRMT R119, R107, 0x7632, R119 ;  /* 0x000076326b777816 */ /* 0x000fe20000000077 */
[----:B------:R-:W-:Y:S01]  /*5140*/  FMUL.FTZ R141, R138, R141 ;  /* 0x0000008d8a8d7220 */ /* 0x000fe20000410000 */
[----:B------:R-:W-:Y:S01]  /*5150*/  FMUL.FTZ R138, R140, R144 ;  /* 0x000000908c8a7220 */ /* 0x000fe20000410000 */
[----:B------:R-:W-:Y:S01]  /*5160*/  FMUL.FTZ R140, R136, R53 ;  /* 0x00000035888c7220 */ /* 0x000fe20000410000 */
[----:B------:R-:W-:Y:S01]  /*5170*/  SHF.L.U32 R136, R119, 0x10, RZ ;  /* 0x0000001077887819 */ /* 0x000fe200000006ff */
[----:B------:R-:W0:Y:S01]  /*5180*/  MUFU.RCP R135, R135 ;  /* 0x0000008700877308 */ /* 0x000e220000001000 */
[----:B------:R-:W-:-:S06]  /*5190*/  IADD3.X R119, R152, UR23, RZ, P0, !PT ;  /* 0x0000001798777c10 */ /* 0x000fcc00087fe4ff */
[----:B------:R-:W3:Y:S01]  /*51a0*/  LDG.E.64.CONSTANT R118, desc[UR14][R118.64] ;  /* 0x0000000e76767981 */ /* 0x000ee2000c1e9b00 */
[----:B------:R-:W-:Y:S01]  /*51b0*/  FADD.FTZ R139, R139, R48 ;  /* 0x000000308b8b7221 */ /* 0x000fe20000010000 */
[----:B------:R-:W-:Y:S01]  /*51c0*/  FFMA.FTZ R48, R6, R48, R145 ;  /* 0x0000003006307223 */ /* 0x000fe20000010091 */
[----:B0-----:R-:W-:-:S04]  /*51d0*/  FADD.FTZ R145, -R135, 1 ;  /* 0x3f80000087917421 */ /* 0x001fc80000010100 */
[----:B------:R-:W-:Y:S01]  /*51e0*/  FFMA.FTZ R145, R137, R145, 1 ;  /* 0x3f80000089917423 */ /* 0x000fe20000010091 */
[----:B------:R-:W-:-:S03]  /*51f0*/  PRMT R137, R106, 0x7632, R137 ;  /* 0x000076326a897816 */ /* 0x000fc60000000089 */
[----:B------:R-:W-:Y:S01]  /*5200*/  FMUL.FTZ R145, R135, R145 ;  /* 0x0000009187917220 */ /* 0x000fe20000410000 */
[----:B------:R-:W-:Y:S02]  /*5210*/  SHF.L.U32 R135, R106, 0x10, RZ ;  /* 0x000000106a877819 */ /* 0x000fe400000006ff */
[----:B------:R-:W-:-:S03]  /*5220*/  SHF.L.U32 R137, R137, 0x10, RZ ;  /* 0x0000001089897819 */ /* 0x000fc600000006ff */
[----:B------:R-:W-:Y:S01]  /*5230*/  FMUL.FTZ R135, R135, R141 ;  /* 0x0000008d87877220 */ /* 0x000fe20000410000 */
[----:B--2---:R-:W-:Y:S01]  /*5240*/  SHF.L.U32 R53, R108, 0x10, RZ ;  /* 0x000000106c357819 */ /* 0x004fe200000006ff */
[----:B------:R-:W-:Y:S02]  /*5250*/  FMUL.FTZ R141, R137, R145 ;  /* 0x00000091898d7220 */ /* 0x000fe40000410000 */
[----:B------:R-:W-:Y:S01]  /*5260*/  FMUL.FTZ R144, R0, R135 ;  /* 0x0000008700907220 */ /* 0x000fe20000410000 */
[----:B------:R-:W-:Y:S01]  /*5270*/  FMUL.FTZ R140, R136, R140 ;  /* 0x0000008c888c7220 */ /* 0x000fe20000410000 */
[----:B------:R-:W-:Y:S01]  /*5280*/  FADD.FTZ R136, -R54, R53 ;  /* 0x0000003536887221 */ /* 0x000fe20000010100 */
[----:B------:R-:W-:Y:S01]  /*5290*/  SHF.L.U32 R137, R109, 0x10, RZ ;  /* 0x000000106d897819 */ /* 0x000fe200000006ff */
[----:B------:R-:W-:Y:S01]  /*52a0*/  FFMA.FTZ R49, R128, R144, R49 ;  /* 0x0000009080317223 */ /* 0x000fe20000010031 */
[----:B------:R-:W-:Y:S01]  /*52b0*/  PRMT R53, R108, 0x7632, R53 ;  /* 0x000076326c357816 */ /* 0x000fe20000000035 */
[-C--:B------:R-:W-:Y:S01]  /*52c0*/  FMUL.FTZ R145, R5, R141.reuse ;  /* 0x0000008d05917220 */ /* 0x080fe20000410000 */
[----:B------:R-:W-:Y:S01]  /*52d0*/  FMUL.FTZ R136, R126, R136 ;  /* 0x000000887e887220 */ /* 0x000fe20000410000 */
[----:B------:R-:W-:Y:S01]  /*52e0*/  FFMA.FTZ R120, R143, R141, R120 ;  /* 0x0000008d8f787223 */ /* 0x000fe20000010078 */
[----:B------:R-:W-:Y:S01]  /*52f0*/  SHF.L.U32 R53, R53, 0x10, RZ ;  /* 0x0000001035357819 */ /* 0x000fe200000006ff */
[----:B------:R-:W-:Y:S01]  /*5300*/  FADD.FTZ R137, -R54, R137 ;  /* 0x0000008936897221 */ /* 0x000fe20000010100 */
[--C-:B------:R-:W-:Y:S01]  /*5310*/  FFMA.FTZ R143, R143, R145, R49.reuse ;  /* 0x000000918f8f7223 */ /* 0x100fe20000010031 */
[----:B------:R-:W-:Y:S01]  /*5320*/  PRMT R49, R109, 0x7632, R49 ;  /* 0x000076326d317816 */ /* 0x000fe20000000031 */
[----:B------:R-:W-:Y:S01]  /*5330*/  FFMA.FTZ R144, R0, R136, R8 ;  /* 0x0000008800907223 */ /* 0x000fe20000010008 */
[----:B------:R-:W-:Y:S01]  /*5340*/  FMUL.FTZ R137, R126, R137 ;  /* 0x000000897e897220 */ /* 0x000fe20000410000 */
[----:B------:R-:W-:Y:S01]  /*5350*/  FADD.FTZ R53, -R54, R53 ;  /* 0x0000003536357221 */ /* 0x000fe20000010100 */
[----:B------:R-:W-:Y:S01]  /*5360*/  SHF.L.U32 R49, R49, 0x10, RZ ;  /* 0x0000001031317819 */ /* 0x000fe200000006ff */
[----:B------:R-:W-:Y:S01]  /*5370*/  FMUL.FTZ R164, R144, -1.4426950216293334961 ;  /* 0xbfb8aa3b90a47820 */ /* 0x000fe20000410000 */
[----:B------:R-:W-:Y:S01]  /*5380*/  FFMA.FTZ R145, R9, R137, R7 ;  /* 0x0000008909917223 */ /* 0x000fe20000010007 */
[----:B------:R-:W-:-:S02]  /*5390*/  FMUL.FTZ R53, R126, R53 ;  /* 0x000000357e357220 */ /* 0x000fc40000410000 */
[----:B------:R-:W-:Y:S01]  /*53a0*/  FADD.FTZ R49, -R54, R49 ;  /* 0x0000003136317221 */ /* 0x000fe20000010100 */
[----:B------:R-:W-:Y:S01]  /*53b0*/  FMUL.FTZ R146, R145, -1.4426950216293334961 ;  /* 0xbfb8aa3b91927820 */ /* 0x000fe20000410000 */
[----:B------:R-:W0:Y:S01]  /*53c0*/  MUFU.EX2 R164, R164 ;  /* 0x000000a400a47308 */ /* 0x000e220000000800 */
[----:B------:R-:W-:Y:S01]  /*53d0*/  FFMA.FTZ R147, R5, R53, R4 ;  /* 0x0000003505937223 */ /* 0x000fe20000010004 */
[----:B------:R-:W-:-:S03]  /*53e0*/  FMUL.FTZ R49, R126, R49 ;  /* 0x000000317e317220 */ /* 0x000fc60000410000 */
[----:B------:R-:W-:Y:S01]  /*53f0*/  FMUL.FTZ R148, R147, -1.4426950216293334961 ;  /* 0xbfb8aa3b93947820 */ /* 0x000fe20000410000 */
[----:B------:R-:W-:Y:S02]  /*5400*/  FFMA.FTZ R150, R6, R49, R3 ;  /* 0x0000003106967223 */ /* 0x000fe40000010003 */
[----:B------:R-:W1:Y:S02]  /*5410*/  MUFU.EX2 R146, R146 ;  /* 0x0000009200927308 */ /* 0x000e640000000800 */
[----:B------:R-:W-:-:S06]  /*5420*/  FMUL.FTZ R151, R150, -1.4426950216293334961 ;  /* 0xbfb8aa3b96977820 */ /* 0x000fcc0000410000 */
[----:B------:R-:W2:Y:S01]  /*5430*/  MUFU.EX2 R148, R148 ;  /* 0x0000009400947308 */ /* 0x000ea20000000800 */
[----:B0-----:R-:W-:Y:S01]  /*5440*/  FADD.FTZ R164, R164, 1 ;  /* 0x3f800000a4a47421 */ /* 0x001fe20000010000 */
[----:B------:R-:W-:Y:S01]  /*5450*/  FMUL.FTZ R138, R165, R138 ;  /* 0x0000008aa58a7220 */ /* 0x000fe20000410000 */
[----:B------:R-:W-:-:S05]  /*5460*/  FFMA.FTZ R165, R0, R135, R48 ;  /* 0x0000008700a57223 */ /* 0x000fca0000010030 */
[----:B------:R-:W0:Y:S01]  /*5470*/  MUFU.EX2 R151, R151 ;  /* 0x0000009700977308 */ /* 0x000e220000000800 */
[----:B------:R-:W-:Y:S01]  /*5480*/  FADD.FTZ R48, R142, R141 ;  /* 0x0000008d8e307221 */ /* 0x000fe20000010000 */
[----:B-1----:R-:W-:-:S06]  /*5490*/  FADD.FTZ R142, R146, 1 ;  /* 0x3f800000928e7421 */ /* 0x002fcc0000010000 */
[----:B------:R-:W1:Y:S01]  /*54a0*/  MUFU.RCP R164, R164 ;  /* 0x000000a400a47308 */ /* 0x000e620000001000 */
[----:B--2---:R-:W-:-:S07]  /*54b0*/  FADD.FTZ R148, R148, 1 ;  /* 0x3f80000094947421 */ /* 0x004fce0000010000 */
[----:B------:R-:W2:Y:S01]  /*54c0*/  MUFU.RCP R142, R142 ;  /* 0x0000008e008e7308 */ /* 0x000ea20000001000 */
[----:B0-----:R-:W-:Y:S01]  /*54d0*/  FADD.FTZ R151, R151, 1 ;  /* 0x3f80000097977421 */ /* 0x001fe20000010000 */
[----:B------:R-:W-:-:S06]  /*54e0*/  FADD.FTZ R56, R139, R140 ;  /* 0x0000008c8b387221 */ /* 0x000fcc0000010000 */
[----:B------:R-:W0:Y:S01]  /*54f0*/  MUFU.RCP R148, R148 ;  /* 0x0000009400947308 */ /* 0x000e220000001000 */
[----:B-1----:R-:W-:-:S07]  /*5500*/  FADD.FTZ R139, -R164, 1 ;  /* 0x3f800000a48b7421 */ /* 0x002fce0000010100 */
[----:B------:R-:W1:Y:S01]  /*5510*/  MUFU.RCP R151, R151 ;  /* 0x0000009700977308 */ /* 0x000e620000001000 */
[----:B------:R-:W-:Y:S01]  /*5520*/  FFMA.FTZ R144, R144, R139, 1 ;  /* 0x3f80000090907423 */ /* 0x000fe2000001008b */
[----:B--2---:R-:W-:Y:S01]  /*5530*/  FADD.FTZ R139, -R142, 1 ;  /* 0x3f8000008e8b7421 */ /* 0x004fe20000010100 */
[----:B------:R-:W-:Y:S01]  /*5540*/  FFMA.FTZ R165, R5, R141, R165 ;  /* 0x0000008d05a57223 */ /* 0x000fe200000100a5 */
[----:B------:R-:W-:Y:S02]  /*5550*/  FMUL.FTZ R141, R9, R138 ;  /* 0x0000008a098d7220 */ /* 0x000fe40000410000 */
[----:B------:R-:W-:Y:S02]  /*5560*/  FFMA.FTZ R145, R145, R139, 1 ;  /* 0x3f80000091917423 */ /* 0x000fe4000001008b */
[----:B------:R-:W-:Y:S01]  /*5570*/  FFMA.FTZ R141, R127, R141, R143 ;  /* 0x0000008d7f8d7223 */ /* 0x000fe2000001008f */
[----:B0-----:R-:W-:Y:S01]  /*5580*/  FADD.FTZ R139, -R148, 1 ;  /* 0x3f800000948b7421 */ /* 0x001fe20000010100 */
[-C--:B------:R-:W-:Y:S01]  /*5590*/  FMUL.FTZ R143, R6, R140.reuse ;  /* 0x0000008c068f7220 */ /* 0x080fe20000410000 */
[----:B------:R-:W-:-:S02]  /*55a0*/  FFMA.FTZ R121, R52, R140, R121 ;  /* 0x0000008c34797223 */ /* 0x000fc40000010079 */
[----:B------:R-:W-:Y:S01]  /*55b0*/  FFMA.FTZ R147, R147, R139, 1 ;  /* 0x3f80000093937423 */ /* 0x000fe2000001008b */
[----:B------:R-:W-:Y:S01]  /*55c0*/  FFMA.FTZ R141, R52, R143, R141 ;  /* 0x0000008f348d7223 */ /* 0x000fe2000001008d */
[----:B------:R-:W-:Y:S01]  /*55d0*/  FFMA.FTZ R52, R9, R138, R165 ;  /* 0x0000008a09347223 */ /* 0x000fe200000100a5 */
[----:B-1----:R-:W-:-:S03]  /*55e0*/  FADD.FTZ R139, -R151, 1 ;  /* 0x3f800000978b7421 */ /* 0x002fc60000010100 */
[----:B------:R-:W-:Y:S01]  /*55f0*/  FFMA.FTZ R52, R6, R140, R52 ;  /* 0x0000008c06347223 */ /* 0x000fe20000010034 */
[----:B------:R-:W-:Y:S01]  /*5600*/  FFMA.FTZ R150, R150, R139, 1 ;  /* 0x3f80000096967423 */ /* 0x000fe2000001008b */
[----:B------:R-:W-:Y:S01]  /*5610*/  FMUL.FTZ R139, R164, R144 ;  /* 0x00000090a48b7220 */ /* 0x000fe20000410000 */
[C---:B------:R-:W-:Y:S02]  /*5620*/  PRMT R144, R110.reuse, 0x7632, R144 ;  /* 0x000076326e907816 */ /* 0x040fe40000000090 */
[----:B------:R-:W-:Y:S01]  /*5630*/  SHF.L.U32 R140, R110, 0x10, RZ ;  /* 0x000000106e8c7819 */ /* 0x000fe200000006ff */
[----:B------:R-:W-:Y:S01]  /*5640*/  FMUL.FTZ R143, R148, R147 ;  /* 0x00000093948f7220 */ /* 0x000fe20000410000 */
[----:B------:R-:W-:-:S03]  /*5650*/  SHF.L.U32 R144, R144, 0x10, RZ ;  /* 0x0000001090907819 */ /* 0x000fc600000006ff */
[----:B------:R-:W-:Y:S02]  /*5660*/  FMUL.FTZ R139, R140, R139 ;  /* 0x0000008b8c8b7220 */ /* 0x000fe40000410000 */
[----:B------:R-:W-:Y:S02]  /*5670*/  FMUL.FTZ R143, R144, R143 ;  /* 0x0000008f908f7220 */ /* 0x000fe40000410000 */
[----:B------:R-:W-:Y:S02]  /*5680*/  FMUL.FTZ R144, R0, R139 ;  /* 0x0000008b00907220 */ /* 0x000fe40000410000 */
[----:B------:R-:W-:Y:S02]  /*5690*/  FMUL.FTZ R148, R5, R143 ;  /* 0x0000008f05947220 */ /* 0x000fe40000410000 */
[----:B------:R-:W-:-:S04]  /*56a0*/  FFMA.FTZ R141, R136, R144, R141 ;  /* 0x00000090888d7223 */ /* 0x000fc8000001008d */
[----:B------:R-:W-:Y:S01]  /*56b0*/  FFMA.FTZ R148, R53, R148, R141 ;  /* 0x0000009435947223 */ /* 0x000fe2000001008d */
[----:B----4-:R-:W-:Y:S02]  /*56c0*/  SHF.L.U32 R141, R113, 0x10, RZ ;  /* 0x00000010718d7819 */ /* 0x010fe400000006ff */
[----:B------:R-:W-:Y:S01]  /*56d0*/  SHF.L.U32 R140, R112, 0x10, RZ ;  /* 0x00000010708c7819 */ /* 0x000fe200000006ff */
[----:B------:R-:W-:Y:S02]  /*56e0*/  STL [R1+0x4], R50 ;  /* 0x0000043201007387 */ /* 0x000fe40000100800 */
[C---:B------:R-:W-:Y:S01]  /*56f0*/  FADD.FTZ R141, -R54.reuse, R141 ;  /* 0x0000008d368d7221 */ /* 0x040fe20000010100 */
[----:B------:R-:W-:Y:S01]  /*5700*/  PRMT R165, R111, 0x7632, R165 ;  /* 0x000076326fa57816 */ /* 0x000fe200000000a5 */
[----:B------:R-:W-:Y:S01]  /*5710*/  STL [R1+0xac], R58 ;  /* 0x0000ac3a01007387 */ /* 0x000fe20000100800 */
[----:B------:R-:W-:Y:S01]  /*5720*/  FADD.FTZ R140, -R54, R140 ;  /* 0x0000008c368c7221 */ /* 0x000fe20000010100 */
[----:B------:R-:W-:-:S02]  /*5730*/  FMUL.FTZ R141, R126, R141 ;  /* 0x0000008d7e8d7220 */ /* 0x000fc40000410000 */
[----:B------:R-:W-:Y:S01]  /*5740*/  STL [R1+0xb0], R59 ;  /* 0x0000b03b01007387 */ /* 0x000fe20000100800 */
[----:B------:R-:W-:Y:S01]  /*5750*/  SHF.L.U32 R165, R165, 0x10, RZ ;  /* 0x00000010a5a57819 */ /* 0x000fe200000006ff */
[----:B------:R-:W-:Y:S02]  /*5760*/  FMUL.FTZ R150, R151, R150 ;  /* 0x0000009697967220 */ /* 0x000fe40000410000 */
[----:B------:R-:W-:Y:S01]  /*5770*/  STL [R1+0xb4], R60 ;  /* 0x0000b43c01007387 */ /* 0x000fe20000100800 */
[----:B------:R-:W-:-:S03]  /*5780*/  FMUL.FTZ R140, R126, R140 ;  /* 0x0000008c7e8c7220 */ /* 0x000fc60000410000 */
[----:B------:R0:W-:Y:S01]  /*5790*/  STL [R1], R46 ;  /* 0x0000002e01007387 */ /* 0x0001e20000100800 */
[----:B------:R-:W-:Y:S01]  /*57a0*/  FMUL.FTZ R165, R165, R150 ;  /* 0x00000096a5a57220 */ /* 0x000fe20000410000 */
[----:B------:R-:W-:Y:S01]  /*57b0*/  FFMA.FTZ R146, R0, R140, R8 ;  /* 0x0000008c00927223 */ /* 0x000fe20000010008 */
[----:B0-----:R-:W-:Y:S01]  /*57c0*/  FFMA.FTZ R46, R53, R143, R120 ;  /* 0x0000008f352e7223 */ /* 0x001fe20000010078 */
[----:B------:R-:W-:-:S04]  /*57d0*/  FFMA.FTZ R120, R9, R141, R7 ;  /* 0x0000008d09787223 */ /* 0x000fc80000010007 */
[----:B------:R-:W-:Y:S01]  /*57e0*/  FMUL.FTZ R150, R120, -1.4426950216293334961 ;  /* 0xbfb8aa3b78967820 */ /* 0x000fe20000410000 */
[----:B------:R-:W-:Y:S01]  /*57f0*/  FMUL.FTZ R142, R142, R145 ;  /* 0x000000918e8e7220 */ /* 0x000fe20000410000 */
[----:B------:R-:W-:Y:S01]  /*5800*/  FMUL.FTZ R145, R146, -1.4426950216293334961 ;  /* 0xbfb8aa3b92917820 */ /* 0x000fe20000410000 */
[----:B------:R-:W-:-:S03]  /*5810*/  SHF.L.U32 R53, R111, 0x10, RZ ;  /* 0x000000106f357819 */ /* 0x000fc600000006ff */
[----:B------:R-:W0:Y:S01]  /*5820*/  MUFU.EX2 R150, R150 ;  /* 0x0000009600967308 */ /* 0x000e220000000800 */
[----:B------:R-:W-:Y:S01]  /*5830*/  PRMT R164, R112, 0x7632, R164 ;  /* 0x0000763270a47816 */ /* 0x000fe200000000a4 */
[----:B------:R-:W-:-:S06]  /*5840*/  FMUL.FTZ R142, R53, R142 ;  /* 0x0000008e358e7220 */ /* 0x000fcc0000410000 */
[----:B------:R-:W1:Y:S01]  /*5850*/  MUFU.EX2 R145, R145 ;  /* 0x0000009100917308 */ /* 0x000e620000000800 */
[----:B------:R-:W-:Y:S01]  /*5860*/  SHF.L.U32 R164, R164, 0x10, RZ ;  /* 0x00000010a4a47819 */ /* 0x000fe200000006ff */
[----:B------:R-:W-:Y:S01]  /*5870*/  FMUL.FTZ R53, R9, R142 ;  /* 0x0000008e09357220 */ /* 0x000fe20000410000 */
[----:B------:R-:W-:-:S03]  /*5880*/  FMUL.FTZ R144, R6, R165 ;  /* 0x000000a506907220 */ /* 0x000fc60000410000 */
[----:B------:R-:W-:Y:S01]  /*5890*/  FADD.FTZ R164, -R54, R164 ;  /* 0x000000a436a47221 */ /* 0x000fe20000010100 */
[----:B------:R-:W-:Y:S01]  /*58a0*/  FFMA.FTZ R148, R137, R53, R148 ;  /* 0x0000003589947223 */ /* 0x000fe20000010094 */
[----:B0-----:R-:W-:Y:S02]  /*58b0*/  FADD.FTZ R150, R150, 1 ;  /* 0x3f80000096967421 */ /* 0x001fe40000010000 */
[----:B------:R-:W-:Y:S01]  /*58c0*/  FMUL.FTZ R164, R126, R164 ;  /* 0x000000a47ea47220 */ /* 0x000fe20000410000 */
[C---:B------:R-:W-:Y:S01]  /*58d0*/  FFMA.FTZ R57, R49.reuse, R144, R148 ;  /* 0x0000009031397223 */ /* 0x040fe20000010094 */
[----:B------:R-:W-:Y:S01]  /*58e0*/  FFMA.FTZ R50, R49, R165, R121 ;  /* 0x000000a531327223 */ /* 0x000fe20000010079 */
[----:B------:R-:W0:Y:S01]  /*58f0*/  MUFU.RCP R144, R150 ;  /* 0x0000009600907308 */ /* 0x000e220000001000 */
[----:B------:R-:W-:Y:S01]  /*5900*/  PRMT R49, R113, 0x7632, R49 ;  /* 0x0000763271317816 */ /* 0x000fe20000000031 */
[----:B------:R-:W-:Y:S01]  /*5910*/  FFMA.FTZ R53, R5, R164, R4 ;  /* 0x000000a405357223 */ /* 0x000fe20000010004 */
[----:B-1----:R-:W-:-:S02]  /*5920*/  FADD.FTZ R145, R145, 1 ;  /* 0x3f80000091917421 */ /* 0x002fc40000010000 */
[----:B------:R-:W-:Y:S01]  /*5930*/  SHF.L.U32 R49, R49, 0x10, RZ ;  /* 0x0000001031317819 */ /* 0x000fe200000006ff */
[----:B------:R-:W-:-:S03]  /*5940*/  FMUL.FTZ R147, R53, -1.4426950216293334961 ;  /* 0xbfb8aa3b35937820 */ /* 0x000fc60000410000 */
[----:B------:R-:W1:Y:S01]  /*5950*/  MUFU.RCP R145, R145 ;  /* 0x0000009100917308 */ /* 0x000e620000001000 */
[----:B------:R-:W-:-:S04]  /*5960*/  FADD.FTZ R49, -R54, R49 ;  /* 0x0000003136317221 */ /* 0x000fc80000010100 */
[----:B------:R-:W-:-:S03]  /*5970*/  FMUL.FTZ R151, R126, R49 ;  /* 0x000000317e977220 */ /* 0x000fc60000410000 */
[----:B------:R-:W2:Y:S01]  /*5980*/  MUFU.EX2 R147, R147 ;  /* 0x0000009300937308 */ /* 0x000ea20000000800 */
[----:B0-----:R-:W-:Y:S01]  /*5990*/  FADD.FTZ R49, -R144, 1 ;  /* 0x3f80000090317421 */ /* 0x001fe20000010100 */
[----:B------:R-:W-:-:S03]  /*59a0*/  FFMA.FTZ R148, R6, R151, R3 ;  /* 0x0000009706947223 */ /* 0x000fc60000010003 */
[----:B------:R-:W-:Y:S01]  /*59b0*/  FFMA.FTZ R120, R120, R49, 1 ;  /* 0x3f80000078787423 */ /* 0x000fe20000010031 */
[----:B------:R-:W-:Y:S01]  /*59c0*/  FMUL.FTZ R49, R148, -1.4426950216293334961 ;  /* 0xbfb8aa3b94317820 */ /* 0x000fe20000410000 */
[----:B-1----:R-:W-:-:S05]  /*59d0*/  FADD.FTZ R121, -R145, 1 ;  /* 0x3f80000091797421 */ /* 0x002fca0000010100 */
[----:B------:R-:W0:Y:S01]  /*59e0*/  MUFU.EX2 R49, R49 ;  /* 0x0000003100317308 */ /* 0x000e220000000800 */
[----:B------:R-:W-:Y:S01]  /*59f0*/  FFMA.FTZ R146, R146, R121, 1 ;  /* 0x3f80000092927423 */ /* 0x000fe20000010079 */
[----:B--2---:R-:W-:-:S06]  /*5a00*/  FADD.FTZ R121, R147, 1 ;  /* 0x3f80000093797421 */ /* 0x004fcc0000010000 */
[----:B------:R-:W1:Y:S01]  /*5a10*/  MUFU.RCP R121, R121 ;  /* 0x0000007900797308 */ /* 0x000e620000001000 */
[----:B------:R-:W-:Y:S01]  /*5a20*/  FFMA.FTZ R52, R0, R139, R52 ;  /* 0x0000008b00347223 */ /* 0x000fe20000010034 */
[----:B------:R-:W-:Y:S01]  /*5a30*/  FADD.FTZ R47, R48, R143 ;  /* 0x0000008f302f7221 */ /* 0x000fe20000010000 */
[----:B------:R-:W-:Y:S01]  /*5a40*/  FMUL.FTZ R51, R144, R120 ;  /* 0x0000007890337220 */ /* 0x000fe20000410000 */
[----:B0-----:R-:W-:Y:S01]  /*5a50*/  FADD.FTZ R49, R49, 1 ;  /* 0x3f80000031317421 */ /* 0x001fe20000010000 */
[----:B------:R-:W-:Y:S01]  /*5a60*/  FFMA.FTZ R60, R5, R143, R52 ;  /* 0x0000008f053c7223 */ /* 0x000fe20000010034 */
[C---:B------:R-:W-:Y:S02]  /*5a70*/  SHF.L.U32 R143, R114.reuse, 0x10, RZ ;  /* 0x00000010728f7819 */ /* 0x040fe400000006ff */
[----:B------:R-:W-:Y:S01]  /*5a80*/  PRMT R150, R114, 0x7632, R150 ;  /* 0x0000763272967816 */ /* 0x000fe20000000096 */
[----:B------:R-:W0:Y:S02]  /*5a90*/  MUFU.RCP R120, R49 ;  /* 0x0000003100787308 */ /* 0x000e240000001000 */
[----:B------:R-:W-:Y:S01]  /*5aa0*/  FADD.FTZ R143, -R54, R143 ;  /* 0x0000008f368f7221 */ /* 0x000fe20000010100 */
[----:B------:R-:W-:Y:S01]  /*5ab0*/  SHF.L.U32 R150, R150, 0x10, RZ ;  /* 0x0000001096967819 */ /* 0x000fe200000006ff */
[----:B-1----:R-:W-:-:S02]  /*5ac0*/  FADD.FTZ R147, -R121, 1 ;  /* 0x3f80000079937421 */ /* 0x002fc40000010100 */
[----:B------:R-:W-:Y:S02]  /*5ad0*/  FMUL.FTZ R143, R126, R143 ;  /* 0x0000008f7e8f7220 */ /* 0x000fe40000410000 */
[----:B------:R-:W-:Y:S01]  /*5ae0*/  FADD.FTZ R150, -R54, R150 ;  /* 0x0000009636967221 */ /* 0x000fe20000010100 */
[----:B------:R-:W-:Y:S01]  /*5af0*/  FFMA.FTZ R147, R53, R147, 1 ;  /* 0x3f80000035937423 */ /* 0x000fe20000010093 */
[----:B------:R-:W-:Y:S02]  /*5b00*/  SHF.L.U32 R144, R115, 0x10, RZ ;  /* 0x0000001073907819 */ /* 0x000fe400000006ff */
[----:B------:R-:W-:Y:S01]  /*5b10*/  FMUL.FTZ R150, R126, R150 ;  /* 0x000000967e967220 */ /* 0x000fe20000410000 */
[----:B------:R-:W-:Y:S01]  /*5b20*/  FMUL.FTZ R121, R121, R147 ;  /* 0x0000009379797220 */ /* 0x000fe20000410000 */
[----:B------:R-:W-:Y:S01]  /*5b30*/  FFMA.FTZ R147, R0, R143, R8 ;  /* 0x0000008f00937223 */ /* 0x000fe20000010008 */
[----:B------:R-:W-:Y:S01]  /*5b40*/  FADD.FTZ R144, -R54, R144 ;  /* 0x0000009036907221 */ /* 0x000fe20000010100 */
[----:B------:R-:W-:Y:S01]  /*5b50*/  FMUL.FTZ R145, R145, R146 ;  /* 0x0000009291917220 */ /* 0x000fe20000410000 */
[----:B------:R-:W-:Y:S01]  /*5b60*/  FFMA.FTZ R53, R5, R150, R4 ;  /* 0x0000009605357223 */ /* 0x000fe20000010004 */
[----:B------:R-:W-:Y:S01]  /*5b70*/  FMUL.FTZ R146, R147, -1.4426950216293334961 ;  /* 0xbfb8aa3b93927820 */ /* 0x000fe20000410000 */
[----:B0-----:R-:W-:Y:S01]  /*5b80*/  FADD.FTZ R48, -R120, 1 ;  /* 0x3f80000078307421 */ /* 0x001fe20000010100 */
[----:B------:R-:W-:Y:S01]  /*5b90*/  FMUL.FTZ R144, R126, R144 ;  /* 0x000000907e907220 */ /* 0x000fe20000410000 */
[----:B------:R-:W-:-:S02]  /*5ba0*/  FMUL.FTZ R49, R53, -1.4426950216293334961 ;  /* 0xbfb8aa3b35317820 */ /* 0x000fc40000410000 */
[----:B------:R-:W-:Y:S01]  /*5bb0*/  FFMA.FTZ R148, R148, R48, 1 ;  /* 0x3f80000094947423 */ /* 0x000fe20000010030 */
[----:B------:R-:W0:Y:S01]  /*5bc0*/  MUFU.EX2 R146, R146 ;  /* 0x0000009200927308 */ /* 0x000e220000000800 */
[----:B------:R-:W-:-:S04]  /*5bd0*/  FFMA.FTZ R48, R9, R144, R7 ;  /* 0x0000009009307223 */ /* 0x000fc80000010007 */
[----:B------:R-:W-:-:S03]  /*5be0*/  FMUL.FTZ R52, R48, -1.4426950216293334961 ;  /* 0xbfb8aa3b30347820 */ /* 0x000fc60000410000 */
[----:B------:R-:W1:Y:S08]  /*5bf0*/  MUFU.EX2 R49, R49 ;  /* 0x0000003100317308 */ /* 0x000e700000000800 */
[----:B------:R-:W2:Y:S01]  /*5c00*/  MUFU.EX2 R52, R52 ;  /* 0x0000003400347308 */ /* 0x000ea20000000800 */
[----:B0-----:R-:W-:Y:S01]  /*5c10*/  FADD.FTZ R146, R146, 1 ;  /* 0x3f80000092927421 */ /* 0x001fe20000010000 */
[----:B------:R-:W-:-:S06]  /*5c20*/  FMUL.FTZ R120, R120, R148 ;  /* 0x0000009478787220 */ /* 0x000fcc0000410000 */
[----:B------:R-:W0:Y:S01]  /*5c30*/  MUFU.RCP R146, R146 ;  /* 0x0000009200927308 */ /* 0x000e220000001000 */
[----:B-1----:R-:W-:Y:S01]  /*5c40*/  FADD.FTZ R49, R49, 1 ;  /* 0x3f80000031317421 */ /* 0x002fe20000010000 */
[----:B------:R-:W-:-:S06]  /*5c50*/  PRMT R148, R116, 0x7632, R148 ;  /* 0x0000763274947816 */ /* 0x000fcc0000000094 */
[----:B------:R-:W1:Y:S01]  /*5c60*/  MUFU.RCP R49, R49 ;  /* 0x0000003100317308 */ /* 0x000e620000001000 */
[----:B--2---:R-:W-:Y:S01]  /*5c70*/  FADD.FTZ R52, R52, 1 ;  /* 0x3f80000034347421 */ /* 0x004fe20000010000 */
[----:B------:R-:W-:-:S06]  /*5c80*/  SHF.L.U32 R148, R148, 0x10, RZ ;  /* 0x0000001094947819 */ /* 0x000fcc00000006ff */
[----:B------:R-:W2:Y:S01]  /*5c90*/  MUFU.RCP R52, R52 ;  /* 0x0000003400347308 */ /* 0x000ea20000001000 */
[----:B------:R-:W-:Y:S01]  /*5ca0*/  FMUL.FTZ R121, R148, R121 ;  /* 0x0000007994797220 */ /* 0x000fe20000410000 */
[----:B0-----:R-:W-:-:S04]  /*5cb0*/  FADD.FTZ R148, -R146, 1 ;  /* 0x3f80000092947421 */ /* 0x001fc80000010100 */
[----:B------:R-:W-:Y:S01]  /*5cc0*/  FFMA.FTZ R147, R147, R148, 1 ;  /* 0x3f80000093937423 */ /* 0x000fe20000010094 */
[----:B-1----:R-:W-:-:S03]  /*5cd0*/  FADD.FTZ R148, -R49, 1 ;  /* 0x3f80000031947421 */ /* 0x002fc60000010100 */
[----:B------:R-:W-:Y:S01]  /*5ce0*/  FMUL.FTZ R58, R146, R147 ;  /* 0x00000093923a7220 */ /* 0x000fe20000410000 */
[----:B------:R-:W-:Y:S01]  /*5cf0*/  FFMA.FTZ R53, R53, R148, 1 ;  /* 0x3f80000035357423 */ /* 0x000fe20000010094 */
[----:B--2---:R-:W-:-:S03]  /*5d00*/  FADD.FTZ R146, -R52, 1 ;  /* 0x3f80000034927421 */ /* 0x004fc60000010100 */
[----:B------:R-:W-:Y:S01]  /*5d10*/  FMUL.FTZ R53, R49, R53 ;  /* 0x0000003531357220 */ /* 0x000fe20000410000 */
[----:B---3--:R-:W-:Y:S01]  /*5d20*/  PRMT R49, R118, 0x7632, R49 ;  /* 0x0000763276317816 */ /* 0x008fe20000000031 */
[----:B------:R-:W-:Y:S01]  /*5d30*/  FFMA.FTZ R146, R48, R146, 1 ;  /* 0x3f80000030927423 */ /* 0x000fe20000010092 */
[----:B------:R-:W-:Y:S02]  /*5d40*/  PRMT R48, R115, 0x7632, R48 ;  /* 0x0000763273307816 */ /* 0x000fe40000000030 */
[----:B------:R-:W-:Y:S02]  /*5d50*/  SHF.L.U32 R49, R49, 0x10, RZ ;  /* 0x0000001031317819 */ /* 0x000fe400000006ff */
[----:B------:R-:W-:Y:S01]  /*5d60*/  SHF.L.U32 R48, R48, 0x10, RZ ;  /* 0x0000001030307819 */ /* 0x000fe200000006ff */
[----:B------:R-:W-:Y:S02]  /*5d70*/  FMUL.FTZ R59, R52, R146 ;  /* 0x00000092343b7220 */ /* 0x000fe40000410000 */
[----:B------:R-:W-:-:S02]  /*5d80*/  FMUL.FTZ R52, R49, R53 ;  /* 0x0000003531347220 */ /* 0x000fc40000410000 */
[----:B------:R-:W-:Y:S01]  /*5d90*/  FADD.FTZ R49, -R54, R48 ;  /* 0x0000003036317221 */ /* 0x000fe20000010100 */
[----:B------:R-:W-:-:S05]  /*5da0*/  SHF.L.U32 R48, R116, 0x10, RZ ;  /* 0x0000001074307819 */ /* 0x000fca00000006ff */
[----:B------:R-:W-:-:S04]  /*5db0*/  FMUL.FTZ R145, R48, R145 ;  /* 0x0000009130917220 */ /* 0x000fc80000410000 */
[----:B------:R-:W-:-:S04]  /*5dc0*/  FMUL.FTZ R53, R0, R145 ;  /* 0x0000009100357220 */ /* 0x000fc80000410000 */
[----:B------:R-:W-:Y:S02]  /*5dd0*/  FFMA.FTZ R53, R140, R53, R57 ;  /* 0x000000358c357223 */ /* 0x000fe40000010039 */
[----:B------:R-:W2:Y:S01]  /*5de0*/  LDL.LU R57, [R1+0x2c] ;  /* 0x00002c0001397983 */ /* 0x000ea20000300800 */
[----:B------:R-:W-:-:S04]  /*5df0*/  PRMT R148, R117, 0x7632, R148 ;  /* 0x0000763275947816 */ /* 0x000fc80000000094 */
[----:B------:R-:W-:-:S05]  /*5e00*/  SHF.L.U32 R148, R148, 0x10, RZ ;  /* 0x0000001094947819 */ /* 0x000fca00000006ff */
[----:B------:R-:W-:Y:S01]  /*5e10*/  FMUL.FTZ R120, R148, R120 ;  /* 0x0000007894787220 */ /* 0x000fe20000410000 */
[----:B------:R-:W-:Y:S01]  /*5e20*/  MOV R148, R51 ;  /* 0x0000003300947202 */ /* 0x000fe20000000f00 */
[----:B------:R-:W-:-:S04]  /*5e30*/  FMUL.FTZ R51, R126, R49 ;  /* 0x000000317e337220 */ /* 0x000fc80000410000 */
[----:B------:R-:W-:-:S04]  /*5e40*/  FFMA.FTZ R48, R6, R51, R3 ;  /* 0x0000003306307223 */ /* 0x000fc80000010003 */
[----:B------:R-:W-:-:S06]  /*5e50*/  FMUL.FTZ R49, R48, -1.4426950216293334961 ;  /* 0xbfb8aa3b30317820 */ /* 0x000fcc0000410000 */
[----:B------:R-:W0:Y:S01]  /*5e60*/  MUFU.EX2 R49, R49 ;  /* 0x0000003100317308 */ /* 0x000e220000000800 */
[----:B------:R-:W-:Y:S01]  /*5e70*/  SHF.L.U32 R146, R117, 0x10, RZ ;  /* 0x0000001075927819 */ /* 0x000fe200000006ff */
[----:B------:R-:W-:-:S04]  /*5e80*/  FMUL.FTZ R147, R5, R121 ;  /* 0x0000007905937220 */ /* 0x000fc80000410000 */
[----:B------:R-:W-:Y:S01]  /*5e90*/  FMUL.FTZ R146, R146, R148 ;  /* 0x0000009492927220 */ /* 0x000fe20000410000 */
[----:B------:R-:W-:Y:S01]  /*5ea0*/  FFMA.FTZ R53, R164, R147, R53 ;  /* 0x00000093a4357223 */ /* 0x000fe20000010035 */
[----:B------:R-:W-:Y:S02]  /*5eb0*/  SHF.L.U32 R147, R118, 0x10, RZ ;  /* 0x0000001076937819 */ /* 0x000fe400000006ff */
[----:B------:R-:W-:Y:S01]  /*5ec0*/  FMUL.FTZ R148, R9, R146 ;  /* 0x0000009209947220 */ /* 0x000fe20000410000 */
[----:B0-----:R-:W-:-:S03]  /*5ed0*/  FADD.FTZ R49, R49, 1 ;  /* 0x3f80000031317421 */ /* 0x001fc60000010000 */
[----:B------:R-:W-:Y:S01]  /*5ee0*/  FFMA.FTZ R148, R141, R148, R53 ;  /* 0x000000948d947223 */ /* 0x000fe20000010035 */
[----:B------:R-:W-:Y:S01]  /*5ef0*/  FMUL.FTZ R53, R6, R120 ;  /* 0x0000007806357220 */ /* 0x000fe20000410000 */
[----:B------:R-:W-:Y:S01]  /*5f00*/  FMUL.FTZ R147, R147, R58 ;  /* 0x0000003a93937220 */ /* 0x000fe20000410000 */
[----:B------:R-:W0:Y:S02]  /*5f10*/  MUFU.RCP R49, R49 ;  /* 0x0000003100317308 */ /* 0x000e240000001000 */
[----:B------:R-:W-:Y:S01]  /*5f20*/  FFMA.FTZ R53, R151, R53, R148 ;  /* 0x0000003597357223 */ /* 0x000fe20000010094 */
[----:B------:R-:W-:-:S04]  /*5f30*/  FMUL.FTZ R148, R0, R147 ;  /* 0x0000009300947220 */ /* 0x000fc80000410000 */
[----:B------:R-:W-:Y:S01]  /*5f40*/  FFMA.FTZ R148, R143, R148, R53 ;  /* 0x000000948f947223 */ /* 0x000fe20000010035 */
[----:B------:R-:W-:-:S04]  /*5f50*/  FMUL.FTZ R53, R5, R52 ;  /* 0x0000003405357220 */ /* 0x000fc80000410000 */
[----:B------:R-:W-:Y:S01]  /*5f60*/  FFMA.FTZ R58, R150, R53, R148 ;  /* 0x00000035963a7223 */ /* 0x000fe20000010094 */
[----:B------:R-:W-:Y:S02]  /*5f70*/  FFMA.FTZ R148, R9, R142, R60 ;  /* 0x0000008e09947223 */ /* 0x000fe4000001003c */
[----:B------:R1:W5:Y:S01]  /*5f80*/  LDL.LU R60, [R1+0xb4] ;  /* 0x0000b400013c7983 */ /* 0x0003620000300800 */
[----:B0-----:R-:W-:Y:S01]  /*5f90*/  FADD.FTZ R53, -R49, 1 ;  /* 0x3f80000031357421 */ /* 0x001fe20000010100 */
[----:B------:R-:W-:-:S03]  /*5fa0*/  FFMA.FTZ R148, R6, R165, R148 ;  /* 0x000000a506947223 */ /* 0x000fc60000010094 */
[----:B------:R-:W-:-:S04]  /*5fb0*/  FFMA.FTZ R53, R48, R53, 1 ;  /* 0x3f80000030357423 */ /* 0x000fc80000010035 */
[----:B------:R-:W-:Y:S01]  /*5fc0*/  FMUL.FTZ R48, R49, R53 ;  /* 0x0000003531307220 */ /* 0x000fe20000410000 */
[----:B------:R-:W-:-:S04]  /*5fd0*/  FFMA.FTZ R49, R0, R145, R148 ;  /* 0x0000009100317223 */ /* 0x000fc80000010094 */
[----:B------:R-:W-:Y:S01]  /*5fe0*/  FFMA.FTZ R49, R5, R121, R49 ;  /* 0x0000007905317223 */ /* 0x000fe20000010031 */
[----:B------:R-:W-:-:S03]  /*5ff0*/  PRMT R53, R119, 0x7632, R53 ;  /* 0x0000763277357816 */ /* 0x000fc60000000035 */
[----:B------:R-:W-:Y:S01]  /*6000*/  FFMA.FTZ R49, R9, R146, R49 ;  /* 0x0000009209317223 */ /* 0x000fe20000010031 */
[----:B------:R-:W-:Y:S02]  /*6010*/  SHF.L.U32 R148, R119, 0x10, RZ ;  /* 0x0000001077947819 */ /* 0x000fe400000006ff */
[----:B------:R-:W-:Y:S01]  /*6020*/  SHF.L.U32 R53, R53, 0x10, RZ ;  /* 0x0000001035357819 */ /* 0x000fe200000006ff */
[----:B------:R-:W-:Y:S02]  /*6030*/  FFMA.FTZ R49, R6, R120, R49 ;  /* 0x0000007806317223 */ /* 0x000fe40000010031 */
[----:B------:R-:W-:Y:S02]  /*6040*/  FMUL.FTZ R148, R148, R59 ;  /* 0x0000003b94947220 */ /* 0x000fe40000410000 */
[----:B------:R-:W-:Y:S01]  /*6050*/  FFMA.FTZ R49, R0, R147, R49 ;  /* 0x0000009300317223 */ /* 0x000fe20000010031 */
[----:B------:R-:W-:Y:S01]  /*6060*/  FMUL.FTZ R53, R53, R48 ;  /* 0x0000003035357220 */ /* 0x000fe20000410000 */
[----:B------:R-:W-:Y:S01]  /*6070*/  FMUL.FTZ R48, R9, R148 ;  /* 0x0000009409307220 */ /* 0x000fe20000410000 */
[----:B------:R1:W5:Y:S01]  /*6080*/  LDL.LU R59, [R1+0xb0] ;  /* 0x0000b000013b7983 */ /* 0x0003620000300800 */
[----:B------:R-:W-:-:S02]  /*6090*/  FFMA.FTZ R49, R5, R52, R49 ;  /* 0x0000003405317223 */ /* 0x000fc40000010031 */
[----:B------:R-:W-:Y:S02]  /*60a0*/  FFMA.FTZ R48, R144, R48, R58 ;  /* 0x0000003090307223 */ /* 0x000fe4000001003a */
[----:B------:R-:W-:Y:S01]  /*60b0*/  FFMA.FTZ R58, R9, R148, R49 ;  /* 0x00000094093a7223 */ /* 0x000fe20000010031 */
[----:B------:R-:W-:-:S04]  /*60c0*/  FMUL.FTZ R49, R6, R53 ;  /* 0x0000003506317220 */ /* 0x000fc80000410000 */
[----:B------:R-:W-:Y:S01]  /*60d0*/  FFMA.FTZ R49, R51, R49, R48 ;  /* 0x0000003133317223 */ /* 0x000fe20000010030 */
[----:B------:R-:W-:Y:S01]  /*60e0*/  FFMA.FTZ R48, R6, R53, R58 ;  /* 0x0000003506307223 */ /* 0x000fe2000001003a */
[----:B------:R-:W-:Y:S01]  /*60f0*/  FADD.FTZ R165, R56, R165 ;  /* 0x000000a538a57221 */ /* 0x000fe20000010000 */
[----:B------:R1:W5:Y:S01]  /*6100*/  LDL.LU R58, [R1+0xac] ;  /* 0x0000ac00013a7983 */ /* 0x0003620000300800 */
[----:B------:R-:W-:-:S03]  /*6110*/  FFMA.FTZ R151, R151, R120, R50 ;  /* 0x0000007897977223 */ /* 0x000fc60000010032 */
[----:B--2---:R0:W-:Y:S02]  /*6120*/  STS.64 [R57], R48 ;  /* 0x0000003039007388 */ /* 0x0041e40000000a00 */
[----:B0-----:R-:W-:Y:S01]  /*6130*/  FFMA.FTZ R48, R164, R121, R46 ;  /* 0x00000079a4307223 */ /* 0x001fe2000001002e */
[----:B------:R-:W-:Y:S01]  /*6140*/  FADD.FTZ R49, R47, R121 ;  /* 0x000000792f317221 */ /* 0x000fe20000010000 */
[----:B------:R1:W5:Y:S02]  /*6150*/  LDL.LU R57, [R1+0xa8] ;  /* 0x0000a80001397983 */ /* 0x0003640000300800 */
[----:B------:R-:W-:Y:S02]  /*6160*/  FFMA.FTZ R48, R150, R52, R48 ;  /* 0x0000003496307223 */ /* 0x000fe40000010030 */
[----:B------:R1:W5:Y:S01]  /*6170*/  LDL.LU R56, [R1+0xa4] ;  /* 0x0000a40001387983 */ /* 0x0003620000300800 */
[----:B------:R-:W-:Y:S01]  /*6180*/  FADD.FTZ R49, R49, R52 ;  /* 0x0000003431317221 */ /* 0x000fe20000010000 */
[----:B------:R-:W-:-:S02]  /*6190*/  FFMA.FTZ R52, R51, R53, R151 ;  /* 0x0000003533347223 */ /* 0x000fc40000010097 */
[----:B------:R-:W2:Y:S04]  /*61a0*/  LDL.LU R46, [R1+0xa0] ;  /* 0x0000a000012e7983 */ /* 0x000ea80000300800 */
[----:B------:R-:W3:Y:S04]  /*61b0*/  LDL.LU R47, [R1+0x9c] ;  /* 0x00009c00012f7983 */ /* 0x000ee80000300800 */
[----:B------:R-:W4:Y:S04]  /*61c0*/  LDL.LU R50, [R1+0x98] ;  /* 0x0000980001327983 */ /* 0x000f280000300800 */
[----:B------:R-:W4:Y:S01]  /*61d0*/  LDL.LU R51, [R1+0x90] ;  /* 0x0000900001337983 */ /* 0x000f220000300800 */
[----:B------:R-:W-:-:S02]  /*61e0*/  FADD.FTZ R120, R165, R120 ;  /* 0x00000078a5787221 */ /* 0x000fc40000010000 */
[----:B------:R-:W0:Y:S01]  /*61f0*/  S2R R165, SR_TID.X ;  /* 0x0000000000a57919 */ /* 0x000e220000002100 */
[----:B------:R-:W-:Y:S02]  /*6200*/  UIADD3.X UR11, URZ, UR5, URZ, UP0, !UPT ;  /* 0x000000053f0b7290 */ /* 0x000fe400087fe43f */
[----:B------:R-:W-:-:S04]  /*6210*/  UISETP.GE.U32.AND UP0, UPT, UR10, UR16, UPT ;  /* 0x000000100a00728c */ /* 0x000fc8000bf06070 */
[----:B------:R-:W-:Y:S01]  /*6220*/  UISETP.GE.AND.EX UP0, UPT, UR11, UR17, UPT, UP0 ;  /* 0x000000110b00728c */ /* 0x000fe2000bf06300 */
[----:B------:R-:W-:Y:S05]  /*6230*/  BAR.SYNC.DEFER_BLOCKING 0x0 ;  /* 0x0000000000007b1d */ /* 0x000fea0000010000 */
[----:B------:R-:W-:Y:S01]  /*6240*/  PLOP3.LUT P0, PT, PT, PT, UP0, 0x80, 0x0 ;  /* 0x000000000000781c */ /* 0x000fe20003f0f008 */
[----:B------:R-:W-:Y:S01]  /*6250*/  FADD.FTZ R53, R120, R53 ;  /* 0x0000003578357221 */ /* 0x000fe20000010000 */
[----:B0-----:R-:W-:Y:S01]  /*6260*/  ISETP.GT.U32.AND P1, PT, R165, 0x3f, PT ;  /* 0x0000003fa500780c */ /* 0x001fe20003f24070 */
[----:B--2---:R-:W-:Y:S01]  /*6270*/  FFMA.FTZ R46, R2, R122, R46 ;  /* 0x0000007a022e7223 */ /* 0x004fe2000001002e */
[----:B---3--:R-:W-:Y:S01]  /*6280*/  FADD.FTZ R47, R122, R47 ;  /* 0x0000002f7a2f7221 */ /* 0x008fe20000010000 */
[----:B----4-:R-:W-:Y:S01]  /*6290*/  FFMA.FTZ R50, R125, R55, R50 ;  /* 0x000000377d327223 */ /* 0x010fe20000010032 */
[----:B------:R-:W-:Y:S01]  /*62a0*/  FADD.FTZ R51, R55, R51 ;  /* 0x0000003337337221 */ /* 0x000fe20000010000 */
        /* <DEDUP_REMOVED lines=60> */
[----:B-1----:R-:W-:Y:S06]  /*6670*/  @!P0 BRA `(.L_x_1509) ;  /* 0x0000000000b48947 */ /* 0x002fec0003800000 */
[----:B------:R0:W-:Y:S04]  /*6680*/  STL [R1+0x9c], R3 ;  /* 0x00009c0301007387 */ /* 0x0001e80000100800 */
[----:B------:R-:W-:Y:S04]  /*6690*/  STL [R1+0x98], R2 ;  /* 0x0000980201007387 */ /* 0x000fe80000100800 */
[----:B------:R1:W-:Y:S01]  /*66a0*/  STL [R1+0x90], R0 ;  /* 0x0000900001007387 */ /* 0x0003e20000100800 */
[----:B0-----:R-:W0:Y:S03]  /*66b0*/  S2R R3, SR_TID.X ;  /* 0x0000000000037919 */ /* 0x001e260000002100 */
[----:B------:R-:W2:Y:S04]  /*66c0*/  LDL R150, [R1+0x7c] ;  /* 0x00007c0001967983 */ /* 0x000ea80000100800 */
[----:B-1----:R-:W3:Y:S04]  /*66d0*/  LDL R0, [R1+0x88] ;  /* 0x0000880001007983 */ /* 0x002ee80000100800 */
[----:B------:R-:W4:Y:S04]  /*66e0*/  LDL R151, [R1+0x80] ;  /* 0x0000800001977983 */ /* 0x000f280000100800 */
[----:B------:R-:W4:Y:S01]  /*66f0*/  LDL R121, [R1+0x78] ;  /* 0x0000780001797983 */ /* 0x000f220000100800 */
[----:B0-----:R-:W-:-:S02]  /*6700*/  SHF.L.U32 R2, R3, 0x1, RZ ;  /* 0x0000000103027819 */ /* 0x001fc400000006ff */
[----:B------:R-:W-:Y:S02]  /*6710*/  LEA R120, R3, UR9, 0x5 ;  /* 0x0000000903787c11 */ /* 0x000fe4000f8e28ff */
[----:B------:R-:W-:Y:S02]  /*6720*/  LOP3.LUT R2, R2, 0x18, RZ, 0xc0, !PT ;  /* 0x0000001802027812 */ /* 0x000fe400078ec0ff */
[----:B------:R-:W-:Y:S02]  /*6730*/  SHF.R.S32.HI R164, RZ, 0x1f, R3 ;  /* 0x0000001fffa47819 */ /* 0x000fe40000011403 */
[----:B------:R-:W-:Y:S02]  /*6740*/  IADD3 R120, R120, R2, RZ ;  /* 0x0000000278787210 */ /* 0x000fe40007ffe0ff */
[----:B------:R-:W-:Y:S02]  /*6750*/  LEA.HI R164, R164, R3, RZ, 0x2 ;  /* 0x00000003a4a47211 */ /* 0x000fe400078f10ff */
[----:B------:R0:W5:Y:S04]  /*6760*/  LDL.LU R3, [R1+0x9c] ;  /* 0x00009c0001037983 */ /* 0x0001680000300800 */
[----:B------:R0:W5:Y:S04]  /*6770*/  LDL.LU R2, [R1+0x98] ;  /* 0x0000980001027983 */ /* 0x0001680000300800 */
[----:B------:R1:W-:Y:S04]  /*6780*/  STS.64 [R120], R46 ;  /* 0x0000002e78007388 */ /* 0x0003e80000000a00 */
[----:B-1----:R-:W4:Y:S01]  /*6790*/  LDL R120, [R1+0x84] ;  /* 0x0000840001787983 */ /* 0x002f220000100800 */
[----:B------:R-:W-:-:S04]  /*67a0*/  SHF.R.S32.HI R164, RZ, 0x2, R164 ;  /* 0x00000002ffa47819 */ /* 0x000fc800000114a4 */
[----:B------:R-:W-:Y:S01]  /*67b0*/  LEA R164, R164, UR9, 0x5 ;  /* 0x00000009a4a47c11 */ /* 0x000fe2000f8e28ff */
[----:B---3--:R1:W-:Y:S03]  /*67c0*/  STS.64 [R0], R48 ;  /* 0x0000003000007388 */ /* 0x0083e60000000a00 */
[-C--:B--2---:R-:W-:Y:S01]  /*67d0*/  LEA R150, R150, R164.reuse, 0x3 ;  /* 0x000000a496967211 */ /* 0x084fe200078e18ff */
[----:B-1----:R0:W5:Y:S04]  /*67e0*/  LDL.LU R0, [R1+0x90] ;  /* 0x0000900001007983 */ /* 0x0021680000300800 */
[----:B----4-:R1:W-:Y:S04]  /*67f0*/  STS.64 [R120], R50 ;  /* 0x0000003278007388 */ /* 0x0103e80000000a00 */
[----:B------:R-:W-:Y:S01]  /*6800*/  STS.64 [R151], R52 ;  /* 0x0000003497007388 */ /* 0x000fe20000000a00 */
[----:B------:R-:W-:Y:S01]  /*6810*/  BAR.SYNC.DEFER_BLOCKING 0x0 ;  /* 0x0000000000007b1d */ /* 0x000fe20000010000 */
[----:B-1----:R-:W-:-:S05]  /*6820*/  LEA R120, R121, R164, 0x3 ;  /* 0x000000a479787211 */ /* 0x002fca00078e18ff */
        /* <DEDUP_REMOVED lines=12> */
[----:B--2---:R-:W-:-:S06]  /*68f0*/  LEA R120, R120, R164, 0x3 ;  /* 0x000000a478787211 */ /* 0x004fcc00078e18ff */
[----:B------:R-:W1:Y:S02]  /*6900*/  LDS.64 R120, [R120+0x1e00] ;  /* 0x001e000078787984 */ /* 0x000e640000000a00 */
[----:B-1----:R-:W-:Y:S01]  /*6910*/  FADD.FTZ R121, R151, R121 ;  /* 0x0000007997797221 */ /* 0x002fe20000010000 */
[----:B------:R-:W-:Y:S02]  /*6920*/  FADD.FTZ R120, R150, R120 ;  /* 0x0000007896787221 */ /* 0x000fe40000010000 */
[----:B------:R-:W2:Y:S04]  /*6930*/  LDL.64 R150, [R1+0x58] ;  /* 0x0000580001967983 */ /* 0x000ea80000100a00 */
[----:B--2---:R0:W-:Y:S02]  /*6940*/  STG.E.64 desc[UR14][R150.64+0x9000], R120 ;  /* 0x0090007896007986 */ /* 0x0041e4000c101b0e */
.L_x_1509:
        /* <DEDUP_REMOVED lines=23> */
.L_x_1511:
[----:B------:R-:W-:Y:S05]  /*6ac0*/  BSYNC B0 ;  /* 0x0000000000007941 */ /* 0x000fea0003800000 */
.L_x_1510:
[----:B------:R-:W-:Y:S01]  /*6ad0*/  LOP3.LUT P1, RZ, R165, 0xffffffc3, RZ, 0xc0, !PT ;  /* 0xffffffc3a5ff7812 */ /* 0x000fe2000782c0ff */
[----:B------:R-:W0:Y:S04]  /*6ae0*/  SHFL.BFLY PT, R151, R121, 0x2, 0x1f ;  /* 0x0c401f0079977f89 */ /* 0x000e2800000e0000 */
[----:B-----5:R1:W-:Y:S04]  /*6af0*/  STL.64 [R1+0x98], R2 ;  /* 0x0000980201007387 */ /* 0x0203e80000100a00 */
[----:B------:R-:W2:Y:S04]  /*6b00*/  SHFL.BFLY PT, R164, R120, 0x2, 0x1f ;  /* 0x0c401f0078a47f89 */ /* 0x000ea800000e0000 */
[----:B------:R-:W3:Y:S08]  /*6b10*/  @!P1 LDC R150, c[0x0][0x10] ;  /* 0x00000400ff969b82 */ /* 0x000ef00000000800 */
[----:B-1----:R-:W1:Y:S01]  /*6b20*/  @!P1 LDC.64 R2, c[0x0][0x260] ;  /* 0x00009800ff029b82 */ /* 0x002e620000000a00 */
[----:B0-----:R-:W-:Y:S01]  /*6b30*/  FADD.FTZ R121, R151, R121 ;  /* 0x0000007997797221 */ /* 0x001fe20000010000 */
[----:B------:R-:W-:Y:S01]  /*6b40*/  MOV R151, UR4 ;  /* 0x0000000400977c02 */ /* 0x000fe20008000f00 */
[----:B--2---:R-:W-:-:S03]  /*6b50*/  FADD.FTZ R120, R164, R120 ;  /* 0x00000078a4787221 */ /* 0x004fc60000010000 */
[----:B------:R-:W-:Y:S01]  /*6b60*/  SHFL.BFLY PT, R164, R121, 0x1, 0x1f ;  /* 0x0c201f0079a47f89 */ /* 0x000fe200000e0000 */
[----:B---3--:R-:W-:-:S03]  /*6b70*/  @!P1 IMAD R150, R150, R151, UR8 ;  /* 0x0000000896969e24 */ /* 0x008fc6000f8e0297 */
[----:B------:R-:W2:Y:S04]  /*6b80*/  LDL R151, [R1+0x8c] ;  /* 0x00008c0001977983 */ /* 0x000ea80000100800 */
[----:B------:R-:W0:Y:S01]  /*6b90*/  SHFL.BFLY PT, R165, R120, 0x1, 0x1f ;  /* 0x0c201f0078a57f89 */ /* 0x000e2200000e0000 */
[----:B------:R-:W-:-:S04]  /*6ba0*/  UISETP.GE.U32.AND UP0, UPT, UR10, UR16, UPT ;  /* 0x000000100a00728c */ /* 0x000fc8000bf06070 */
[----:B------:R-:W-:Y:S01]  /*6bb0*/  UISETP.GE.AND.EX UP0, UPT, UR11, UR17, UPT, UP0 ;  /* 0x000000110b00728c */ /* 0x000fe2000bf06300 */
[----:B--2---:R-:W-:-:S04]  /*6bc0*/  @!P1 LEA R150, R150, R151, 0x8 ;  /* 0x0000009796969211 */ /* 0x004fc800078e40ff */
[----:B------:R-:W-:-:S05]  /*6bd0*/  @!P1 SHF.L.U32 R150, R150, 0x1, RZ ;  /* 0x0000000196969819 */ /* 0x000fca00000006ff */
[----:B-1----:R-:W-:Y:S02]  /*6be0*/  @!P1 IMAD.WIDE.U32 R150, R150, 0x4, R2 ;  /* 0x0000000496969825 */ /* 0x002fe400078e0002 */
[----:B------:R1:W5:Y:S02]  /*6bf0*/  LDL.LU.64 R2, [R1+0x98] ;  /* 0x0000980001027983 */ /* 0x0003640000300a00 */
[----:B0-----:R-:W-:Y:S01]  /*6c00*/  FADD.FTZ R120, R120, R165 ;  /* 0x000000a578787221 */ /* 0x001fe20000010000 */
[----:B------:R-:W-:-:S05]  /*6c10*/  FADD.FTZ R121, R121, R164 ;  /* 0x000000a479797221 */ /* 0x000fca0000010000 */
[----:B------:R0:W-:Y:S01]  /*6c20*/  @!P1 STG.E.64 desc[UR14][R150.64], R120 ;  /* 0x0000007896009986 */ /* 0x0001e2000c101b0e */
[----:B------:R-:W-:Y:S02]  /*6c30*/  PLOP3.LUT P1, PT, PT, PT, UP0, 0x80, 0x0 ;  /* 0x000000000000781c */ /* 0x000fe40003f2f008 */
        /* <DEDUP_REMOVED lines=61> */
[----:B0-----:R-:W-:Y:S02]  /*7010*/  PRMT R120, R117, 0x7632, R120 ;  /* 0x0000763275787816 */ /* 0x001fe40000000078 */
[----:B------:R-:W-:Y:S02]  /*7020*/  PRMT R121, R118, 0x7632, R121 ;  /* 0x0000763276797816 */ /* 0x000fe40000000079 */
[----:B------:R-:W-:Y:S01]  /*7030*/  PRMT R150, R119, 0x7632, R150 ;  /* 0x0000763277967816 */ /* 0x000fe20000000096 */
[----:B-1----:R-:W-:Y:S06]  /*7040*/  @P1 BRA `(.L_x_1512) ;  /* 0x0000000000601947 */ /* 0x002fec0003800000 */
[----:B------:R-:W0:Y:S01]  /*7050*/  S2R R165, SR_TID.X ;  /* 0x0000000000a57919 */ /* 0x000e220000002100 */
[----:B------:R-:W-:Y:S01]  /*7060*/  BAR.SYNC.DEFER_BLOCKING 0x0 ;  /* 0x0000000000007b1d */ /* 0x000fe20000010000 */
[----:B0-----:R-:W-:-:S13]  /*7070*/  ISETP.NE.AND P1, PT, R165, RZ, PT ;  /* 0x000000ffa500720c */ /* 0x001fda0003f25270 */
[----:B------:R-:W-:Y:S05]  /*7080*/  @P1 BRA `(.L_x_1513) ;  /* 0x0000000000441947 */ /* 0x000fea0003800000 */
[----:B------:R-:W-:Y:S02]  /*7090*/  ISETP.NE.AND P1, PT, RZ, UR20, PT ;  /* 0x00000014ff007c0c */ /* 0x000fe4000bf25270 */
[----:B------:R-:W-:Y:S02]  /*70a0*/  MOV R116, 0x7ffffff1 ;  /* 0x7ffffff100747802 */ /* 0x000fe40000000f00 */
[----:B------:R-:W-:Y:S02]  /*70b0*/  MOV R56, UR6 ;  /* 0x0000000600387c02 */ /* 0x000fe40008000f00 */
[----:B------:R-:W-:Y:S02]  /*70c0*/  SEL R116, R116, 0x1, !P1 ;  /* 0x0000000174747807 */ /* 0x000fe40004800000 */
[----:B------:R-:W-:Y:S01]  /*70d0*/  MOV R57, UR7 ;  /* 0x0000000700397c02 */ /* 0x000fe20008000f00 */
[----:B------:R-:W-:Y:S06]  /*70e0*/  MEMBAR.ALL.GPU ;  /* 0x0000000000007992 */ /* 0x000fec000000a000 */
[----:B------:R-:W-:-:S00]  /*70f0*/  ERRBAR ;  /* 0x00000000000079ab */ /* 0x000fc00000000000 */
[----:B------:R-:W-:Y:S06]  /*7100*/  CGAERRBAR ;  /* 0x00000000000075ab */ /* 0x000fec0000000000 */
[----:B------:R0:W5:Y:S02]  /*7110*/  ATOM.E.ADD.STRONG.GPU PT, R116, desc[UR14][R56.64], R116 ;  /* 0x000000743874798a */ /* 0x00016400081ee1ce */
.L_x_1514:
        /* <DEDUP_REMOVED lines=8> */
.L_x_1513:
[----:B------:R-:W-:Y:S05]  /*71a0*/  WARPSYNC.ALL ;  /* 0x0000000000007948 */ /* 0x000fea0003800000 */
[----:B------:R-:W-:Y:S06]  /*71b0*/  BAR.SYNC.DEFER_BLOCKING 0x0 ;  /* 0x0000000000007b1d */ /* 0x000fec0000010000 */
[----:B------:R-:W-:Y:S05]  /*71c0*/  BRA `(.L_x_1515) ;  /* 0x0000000000547947 */ /* 0x000fea0003800000 */
.L_x_1512:
        /* <DEDUP_REMOVED lines=11> */
.L_x_1517:
        /* <DEDUP_REMOVED lines=8> */
.L_x_1516:
[----:B------:R-:W-:Y:S05]  /*7300*/  WARPSYNC.ALL ;  /* 0x0000000000007948 */ /* 0x000fea0003800000 */
[----:B------:R-:W-:Y:S06]  /*7310*/  BAR.SYNC.DEFER_BLOCKING 0x0 ;  /* 0x0000000000007b1d */ /* 0x000fec0000010000 */
.L_x_1515:
[----:B------:R-:W0:Y:S01]  /*7320*/  S2R R164, SR_TID.X ;  /* 0x0000000000a47919 */ /* 0x000e220000002100 */
[----:B------:R-:W2:Y:S01]  /*7330*/  LDL R151, [R1+0x50] ;  /* 0x0000500001977983 */ /* 0x000ea20000100800 */
[----:B------:R-:W1:Y:S01]  /*7340*/  S2UR UR13, SR_CgaCtaId ;  /* 0x00000000000d79c3 */ /* 0x000e620000008800 */
[----:B------:R-:W-:Y:S01]  /*7350*/  SHF.L.U32 R114, R114, 0x10, RZ ;  /* 0x0000001072727819 */ /* 0x000fe200000006ff */
[----:B------:R-:W-:Y:S01]  /*7360*/  ULDC.64 UR22, c[0x0][0x210] ;  /* 0x0000840000167ab9 */ /* 0x000fe20000000a00 */
[----:B0-----:R-:W-:-:S13]  /*7370*/  ISETP.GT.U32.AND P1, PT, R164, 0xff, PT ;  /* 0x000000ffa400780c */ /* 0x001fda0003f24070 */
[----:B------:R-:W-:Y:S01]  /*7380*/  VOTEU.ALL UP0, P1 ;  /* 0x00000000003f7886 */ /* 0x000fe20000800000 */
[C---:B------:R-:W-:Y:S02]  /*7390*/  @!P1 LOP3.LUT R56, R164.reuse, 0x7ffffff0, RZ, 0xc0, !PT ;  /* 0x7ffffff0a4389812 */ /* 0x040fe400078ec0ff */
[----:B------:R-:W-:Y:S02]  /*73a0*/  @!P1 LOP3.LUT R116, R164, 0xf, RZ, 0xc0, !PT ;  /* 0x0000000fa4749812 */ /* 0x000fe400078ec0ff */
[----:B------:R-:W-:Y:S02]  /*73b0*/  @!UP0 ULDC UR5, c[0x0][0x10] ;  /* 0x0000040000058ab9 */ /* 0x000fe40000000800 */
[----:B------:R-:W-:-:S06]  /*73c0*/  @!UP0 UIMAD UR5, UR5, UR4, UR8 ;  /* 0x00000004050582a4 */ /* 0x000fcc000f8e0208 */
[----:B------:R-:W-:-:S04]  /*73d0*/  MOV R57, UR5 ;  /* 0x0000000500397c02 */ /* 0x000fc80008000f00 */
[----:B------:R-:W-:-:S04]  /*73e0*/  @!P1 LEA R56, R57, R56, 0x8 ;  /* 0x0000003839389211 */ /* 0x000fc800078e40ff */
[----:B------:R-:W-:Y:S02]  /*73f0*/  @!P1 IADD3 R116, R56, R116, RZ ;  /* 0x0000007438749210 */ /* 0x000fe40007ffe0ff */
[----:B------:R-:W0:Y:S02]  /*7400*/  @!P1 LDC.64 R56, c[0x0][0x260] ;  /* 0x00009800ff389b82 */ /* 0x000e240000000a00 */
[----:B------:R-:W-:-:S05]  /*7410*/  @!P1 SHF.L.U32 R116, R116, 0x1, RZ ;  /* 0x0000000174749819 */ /* 0x000fca00000006ff */
[----:B0-----:R-:W-:-:S06]  /*7420*/  @!P1 IMAD.WIDE.U32 R56, R116, 0x4, R56 ;  /* 0x0000000474389825 */ /* 0x001fcc00078e0038 */
[----:B------:R-:W3:Y:S01]  /*7430*/  @!P1 LDG.E.64 R56, desc[UR14][R56.64] ;  /* 0x0000000e38389981 */ /* 0x000ee2000c1e1b00 */
[----:B------:R-:W-:Y:S01]  /*7440*/  HFMA2.MMA R116, -RZ, RZ, 0, 0 ;  /* 0x00000000ff747435 */ /* 0x000fe200000001ff */
[----:B------:R-:W-:Y:S01]  /*7450*/  UMOV UR5, 0x400 ;  /* 0x0000040000057882 */ /* 0x000fe20000000000 */
[----:B------:R-:W-:Y:S01]  /*7460*/  FADD.FTZ R114, -R54, R114 ;  /* 0x0000007236727221 */ /* 0x000fe20000010100 */
[----:B------:R-:W-:Y:S01]  /*7470*/  UIADD3 UR5, UR5, 0x3480, URZ ;  /* 0x0000348005057890 */ /* 0x000fe2000fffe03f */
[----:B------:R-:W-:Y:S02]  /*7480*/  SHF.L.U32 R115, R115, 0x10, RZ ;  /* 0x0000001073737819 */ /* 0x000fe400000006ff */
[----:B------:R-:W-:Y:S01]  /*7490*/  FMUL.FTZ R114, R126, R114 ;  /* 0x000000727e727220 */ /* 0x000fe20000410000 */
[----:B-1----:R-:W-:Y:S01]  /*74a0*/  ULEA UR5, UR13, UR5, 0x18 ;  /* 0x000000050d057291 */ /* 0x002fe2000f8ec03f */
[----:B---3--:R-:W-:Y:S01]  /*74b0*/  @!P1 FADD.FTZ R116, RZ, R56 ;  /* 0x00000038ff749221 */ /* 0x008fe20000010000 */
[----:B------:R-:W-:Y:S01]  /*74c0*/  MOV R56, RZ ;  /* 0x000000ff00387202 */ /* 0x000fe20000000f00 */
[----:B------:R-:W-:Y:S01]  /*74d0*/  @!P1 FADD.FTZ R56, RZ, R57 ;  /* 0x00000039ff389221 */ /* 0x000fe20000010000 */
[----:B------:R-:W-:-:S02]  /*74e0*/  LOP3.LUT P1, RZ, R164, 0xffffff0f, RZ, 0xc0, !PT ;  /* 0xffffff0fa4ff7812 */ /* 0x000fc4000782c0ff */
        /* <DEDUP_REMOVED lines=15> */
[----:B------:R-:W-:Y:S01]  /*75e0*/  @!P1 FMUL.FTZ R56, R56, 4.8828125727595761418e-05 ;  /* 0x384ccccd38389820 */ /* 0x000fe20000410000 */
[----:B0-----:R-:W-:Y:S01]  /*75f0*/  FADD.FTZ R57, R57, R116 ;  /* 0x0000007439397221 */ /* 0x001fe20000010000 */
[----:B------:R-:W-:Y:S02]  /*7600*/  @!P1 SHF.R.U32.HI R116, RZ, 0x1, R164 ;  /* 0x00000001ff749819 */ /* 0x000fe400000116a4 */
[----:B------:R-:W-:Y:S01]  /*7610*/  SHF.L.U32 R58, R58, 0x10, RZ ;  /* 0x000000103a3a7819 */ /* 0x000fe200000006ff */
[----:B------:R-:W-:Y:S01]  /*7620*/  @!P1 FMUL.FTZ R57, R57, 4.8828125727595761418e-05 ;  /* 0x384ccccd39399820 */ /* 0x000fe20000410000 */
[----:B------:R-:W-:Y:S01]  /*7630*/  @!P1 LOP3.LUT R116, R116, 0x7ffffff8, RZ, 0xc0, !PT ;  /* 0x7ffffff874749812 */ /* 0x000fe200078ec0ff */
[----:B------:R-:W3:Y:S04]  /*7640*/  LDL.LU R164, [R1+0x48] ;  /* 0x0000480001a47983 */ /* 0x000ee80000300800 */
[----:B------:R0:W-:Y:S02]  /*7650*/  @!P1 STS.64 [R116+UR5], R56 ;  /* 0x0000003874009988 */ /* 0x0001e40008000a05 */
[----:B0-----:R-:W-:-:S04]  /*7660*/  FFMA.FTZ R56, R5, R114, R4 ;  /* 0x0000007205387223 */ /* 0x001fc80000010004 */
[----:B------:R-:W-:-:S06]  /*7670*/  FMUL.FTZ R57, R56, -1.4426950216293334961 ;  /* 0xbfb8aa3b38397820 */ /* 0x000fcc0000410000 */
[----:B------:R-:W0:Y:S02]  /*7680*/  MUFU.EX2 R57, R57 ;  /* 0x0000003900397308 */ /* 0x000e240000000800 */
[----:B0-----:R-:W-:-:S06]  /*7690*/  FADD.FTZ R57, R57, 1 ;  /* 0x3f80000039397421 */ /* 0x001fcc0000010000 */
[----:B------:R-:W0:Y:S02]  /*76a0*/  MUFU.RCP R57, R57 ;  /* 0x0000003900397308 */ /* 0x000e240000001000 */
[----:B0-----:R-:W-:-:S04]  /*76b0*/  FADD.FTZ R116, -R57, 1 ;  /* 0x3f80000039747421 */ /* 0x001fc80000010100 */
[----:B------:R-:W-:Y:S01]  /*76c0*/  FFMA.FTZ R116, R56, R116, 1 ;  /* 0x3f80000038747423 */ /* 0x000fe20000010074 */
[----:B--2---:R-:W-:Y:S02]  /*76d0*/  LEA R56, R151, UR5, 0x3 ;  /* 0x0000000597387c11 */ /* 0x004fe4000f8e18ff */
[----:B------:R-:W-:Y:S01]  /*76e0*/  SHF.L.U32 R59, R59, 0x10, RZ ;  /* 0x000000103b3b7819 */ /* 0x000fe200000006ff */
[----:B------:R-:W-:Y:S01]  /*76f0*/  FMUL.FTZ R116, R57, R116 ;  /* 0x0000007439747220 */ /* 0x000fe20000410000 */
[----:B------:R-:W-:Y:S03]  /*7700*/  BAR.SYNC.DEFER_BLOCKING 0x0 ;  /* 0x0000000000007b1d */ /* 0x000fe60000010000 */
[----:B------:R-:W-:Y:S01]  /*7710*/  FMUL.FTZ R115, R115, R116 ;  /* 0x0000007473737220 */ /* 0x000fe20000410000 */
[----:B------:R-:W-:Y:S02]  /*7720*/  SHF.L.U32 R61, R61, 0x10, RZ ;  /* 0x000000103d3d7819 */ /* 0x000fe400000006ff */
[----:B------:R-:W-:-:S02]  /*7730*/  SHF.L.U32 R62, R62, 0x10, RZ ;  /* 0x000000103e3e7819 */ /* 0x000fc400000006ff */
[----:B------:R-:W-:Y:S01]  /*7740*/  SHF.L.U32 R64, R64, 0x10, RZ ;  /* 0x0000001040407819 */ /* 0x000fe200000006ff */
[----:B------:R-:W2:Y:S04]  /*7750*/  LDL.LU R151, [R1+0x4c] ;  /* 0x00004c0001977983 */ /* 0x000ea80000300800 */
[----:B------:R-:W0:Y:S02]  /*7760*/  LDS.64 R56, [R56] ;  /* 0x0000000038387984 */ /* 0x000e240000000a00 */
[----:B0-----:R-:W-:-:S04]  /*7770*/  FFMA.FTZ R122, R0, R122, -R56 ;  /* 0x0000007a007a7223 */ /* 0x001fc80000010838 */
[----:B-----5:R-:W-:Y:S01]  /*7780*/  FFMA.FTZ R122, R2, -R57, R122 ;  /* 0x80000039027a7223 */ /* 0x020fe2000001007a */
[----:B------:R-:W-:Y:S01]  /*7790*/  FADD.FTZ R2, -R54, R58 ;  /* 0x0000003a36027221 */ /* 0x000fe20000010100 */
[----:B------:R-:W-:-:S03]  /*77a0*/  FFMA.FTZ R55, R9, R55, -R56 ;  /* 0x0000003709377223 */ /* 0x000fc60000010838 */
[----:B------:R-:W-:Y:S01]  /*77b0*/  FMUL.FTZ R2, R126, R2 ;  /* 0x000000027e027220 */ /* 0x000fe20000410000 */
[----:B------:R-:W-:-:S03]  /*77c0*/  FFMA.FTZ R125, R125, -R57, R55 ;  /* 0x800000397d7d7223 */ /* 0x000fc60000010037 */
[----:B------:R-:W-:-:S04]  /*77d0*/  FFMA.FTZ R58, R6, R2, R3 ;  /* 0x00000002063a7223 */ /* 0x000fc80000010003 */
[----:B------:R-:W-:-:S06]  /*77e0*/  FMUL.FTZ R55, R58, -1.4426950216293334961 ;  /* 0xbfb8aa3b3a377820 */ /* 0x000fcc0000410000 */
[----:B------:R-:W0:Y:S01]  /*77f0*/  MUFU.EX2 R55, R55 ;  /* 0x0000003700377308 */ /* 0x000e220000000800 */
[----:B------:R-:W-:-:S04]  /*7800*/  FFMA.FTZ R115, R5, R115, -R56 ;  /* 0x0000007305737223 */ /* 0x000fc80000010838 */
[----:B------:R-:W-:Y:S01]  /*7810*/  FFMA.FTZ R114, -R57, R114, R115 ;  /* 0x0000007239727223 */ /* 0x000fe20000010173 */
[----:B0-----:R-:W-:-:S04]  /*7820*/  FADD.FTZ R55, R55, 1 ;  /* 0x3f80000037377421 */ /* 0x001fc80000010000 */
[----:B------:R0:W1:Y:S01]  /*7830*/  MUFU.RCP R115, R55 ;  /* 0x0000003700737308 */ /* 0x0000620000001000 */
[----:B------:R-:W-:Y:S01]  /*7840*/  FMUL.FTZ R114, R126, R114 ;  /* 0x000000727e727220 */ /* 0x000fe20000410000 */
[----:B------:R-:W-:Y:S01]  /*7850*/  FADD.FTZ R59, -R54, R59 ;  /* 0x0000003b363b7221 */ /* 0x000fe20000010100 */
[----:B0-----:R-:W-:-:S05]  /*7860*/  FMUL.FTZ R55, R126, R122 ;  /* 0x0000007a7e377220 */ /* 0x001fca0000410000 */
[----:B------:R-:W-:Y:S01]  /*7870*/  F2FP.BF16.F32.PACK_AB R55, R114, R55 ;  /* 0x000000377237723e */ /* 0x000fe200000010ff */
[----:B-1----:R-:W-:-:S04]  /*7880*/  FADD.FTZ R114, -R115, 1 ;  /* 0x3f80000073727421 */ /* 0x002fc80000010100 */
        /* <DEDUP_REMOVED lines=8> */
[----:B------:R-:W-:Y:S01]  /*7910*/  SHF.L.U32 R116, R60, 0x10, RZ ;  /* 0x000000103c747819 */ /* 0x000fe200000006ff */
[----:B------:R-:W-:-:S04]  /*7920*/  FMUL.FTZ R60, R61, R115 ;  /* 0x000000733d3c7220 */ /* 0x000fc80000410000 */
[----:B------:R-:W-:Y:S01]  /*7930*/  FADD.FTZ R116, -R54, R116 ;  /* 0x0000007436747221 */ /* 0x000fe20000010100 */
        /* <DEDUP_REMOVED lines=19> */
[----:B------:R-:W0:Y:S01]  /*7a70*/  MUFU.RCP R114, R114 ;  /* 0x0000007200727308 */ /* 0x000e220000001000 */
[----:B------:R-:W-:Y:S02]  /*7a80*/  SHF.L.U32 R65, R65, 0x10, RZ ;  /* 0x0000001041417819 */ /* 0x000fe400000006ff */
[----:B------:R-:W-:-:S03]  /*7a90*/  SHF.L.U32 R116, R63, 0x10, RZ ;  /* 0x000000103f747819 */ /* 0x000fc600000006ff */
[----:B------:R-:W-:Y:S02]  /*7aa0*/  FMUL.FTZ R63, R65, R115 ;  /* 0x00000073413f7220 */ /* 0x000fe40000410000 */
[----:B------:R-:W-:Y:S01]  /*7ab0*/  FADD.FTZ R116, -R54, R116 ;  /* 0x0000007436747221 */ /* 0x000fe20000010100 */
[----:B0-----:R-:W-:-:S04]  /*7ac0*/  FADD.FTZ R65, -R114, 1 ;  /* 0x3f80000072417421 */ /* 0x001fc80000010100 */
[----:B------:R-:W-:Y:S01]  /*7ad0*/  FFMA.FTZ R65, R64, R65, 1 ;  /* 0x3f80000040417423 */ /* 0x000fe20000010041 */
[----:B------:R-:W-:-:S04]  /*7ae0*/  FMUL.FTZ R64, R126, R116 ;  /* 0x000000747e407220 */ /* 0x000fc80000410000 */
[----:B------:R-:W-:Y:S01]  /*7af0*/  FFMA.FTZ R115, R6, R64, R3 ;  /* 0x0000004006737223 */ /* 0x000fe20000010003 */
[----:B------:R-:W-:-:S03]  /*7b00*/  FMUL.FTZ R65, R114, R65 ;  /* 0x0000004172417220 */ /* 0x000fc60000410000 */
[----:B------:R-:W-:-:S06]  /*7b10*/  FMUL.FTZ R114, R115, -1.4426950216293334961 ;  /* 0xbfb8aa3b73727820 */ /* 0x000fcc0000410000 */
[----:B------:R-:W0:Y:S01]  /*7b20*/  MUFU.EX2 R114, R114 ;  /* 0x0000007200727308 */ /* 0x000e220000000800 */
[----:B------:R-:W-:Y:S01]  /*7b30*/  SHF.L.U32 R66, R66, 0x10, RZ ;  /* 0x0000001042427819 */ /* 0x000fe200000006ff */
[----:B0-----:R-:W-:-:S06]  /*7b40*/  FADD.FTZ R114, R114, 1 ;  /* 0x3f80000072727421 */ /* 0x001fcc0000010000 */
[----:B------:R-:W0:Y:S01]  /*7b50*/  MUFU.RCP R114, R114 ;  /* 0x0000007200727308 */ /* 0x000e220000001000 */
[----:B------:R-:W-:Y:S01]  /*7b60*/  SHF.L.U32 R70, R70, 0x10, RZ ;  /* 0x0000001046467819 */ /* 0x000fe200000006ff */
[----:B------:R-:W-:-:S04]  /*7b70*/  FADD.FTZ R66, -R54, R66 ;  /* 0x0000004236427221 */ /* 0x000fc80000010100 */
[----:B------:R-:W-:Y:S01]  /*7b80*/  FMUL.FTZ R65, R70, R65 ;  /* 0x0000004146417220 */ /* 0x000fe20000410000 */
        /* <DEDUP_REMOVED lines=50> */
[----:B------:R-:W-:-:S04]  /*7eb0*/  FMUL.FTZ R73, R74, R73 ;  /* 0x000000494a497220 */ /* 0x000fc80000410000 */
        /* <DEDUP_REMOVED lines=226> */
[----:B------:R-:W-:Y:S01]  /*8ce0*/  FFMA.FTZ R115, R6, R108, R3 ;  /* 0x0000006c06737223 */ /* 0x000fe20000010003 */
[----:B------:R-:W-:-:S03]  /*8cf0*/  FFMA.FTZ R129, R9, R129, -R56 ;  /* 0x0000008109817223 */ /* 0x000fc60000010838 */
[----:B------:R-:W-:Y:S01]  /*8d00*/  FMUL.FTZ R114, R115, -1.4426950216293334961 ;  /* 0xbfb8aa3b73727820 */ /* 0x000fe20000410000 */
[----:B------:R-:W-:Y:S01]  /*8d10*/  FFMA.FTZ R38, R0, R38, -R56 ;  /* 0x0000002600267223 */ /* 0x000fe20000010838 */
[-C--:B------:R-:W-:Y:S02]  /*8d20*/  FFMA.FTZ R129, R12, -R57.reuse, R129 ;  /* 0x800000390c817223 */ /* 0x080fe40000010081 */
[----:B------:R-:W4:Y:S01]  /*8d30*/  LDL.LU R12, [R1+0x40] ;  /* 0x00004000010c7983 */ /* 0x000f220000300800 */
[----:B------:R-:W-:Y:S01]  /*8d40*/  FFMA.FTZ R38, R45, -R57, R38 ;  /* 0x800000392d267223 */ /* 0x000fe20000010026 */
[----:B------:R-:W0:Y:S02]  /*8d50*/  MUFU.EX2 R114, R114 ;  /* 0x0000007200727308 */ /* 0x000e240000000800 */
[----:B------:R-:W4:Y:S01]  /*8d60*/  LDL.LU R45, [R1+0x44] ;  /* 0x00004400012d7983 */ /* 0x000f220000300800 */
[----:B0-----:R-:W-:-:S06]  /*8d70*/  FADD.FTZ R114, R114, 1 ;  /* 0x3f80000072727421 */ /* 0x001fcc0000010000 */
[----:B------:R-:W0:Y:S01]  /*8d80*/  MUFU.RCP R114, R114 ;  /* 0x0000007200727308 */ /* 0x000e220000001000 */
[----:B------:R-:W-:Y:S02]  /*8d90*/  SHF.L.U32 R110, R110, 0x10, RZ ;  /* 0x000000106e6e7819 */ /* 0x000fe400000006ff */
[----:B------:R-:W-:-:S03]  /*8da0*/  SHF.L.U32 R112, R112, 0x10, RZ ;  /* 0x0000001070707819 */ /* 0x000fc600000006ff */
[----:B------:R-:W-:Y:S02]  /*8db0*/  FMUL.FTZ R109, R110, R109 ;  /* 0x0000006d6e6d7220 */ /* 0x000fe40000410000 */
[----:B------:R-:W-:-:S04]  /*8dc0*/  FADD.FTZ R110, -R54, R112 ;  /* 0x00000070366e7221 */ /* 0x000fc80000010100 */
[----:B------:R-:W-:Y:S01]  /*8dd0*/  FMUL.FTZ R110, R126, R110 ;  /* 0x0000006e7e6e7220 */ /* 0x000fe20000410000 */
[----:B0-----:R-:W-:-:S04]  /*8de0*/  FADD.FTZ R112, -R114, 1 ;  /* 0x3f80000072707421 */ /* 0x001fc80000010100 */
[----:B------:R-:W-:-:S04]  /*8df0*/  FFMA.FTZ R112, R115, R112, 1 ;  /* 0x3f80000073707423 */ /* 0x000fc80000010070 */
        /* <DEDUP_REMOVED lines=19> */
[----:B------:R0:W1:Y:S01]  /*8f30*/  MUFU.RCP R116, R115 ;  /* 0x0000007300747308 */ /* 0x0000620000001000 */
[----:B------:R-:W-:Y:S01]  /*8f40*/  FMUL.FTZ R111, R117, R111 ;  /* 0x0000006f756f7220 */ /* 0x000fe20000410000 */
[----:B0-----:R-:W-:-:S05]  /*8f50*/  SHF.L.U32 R115, R118, 0x10, RZ ;  /* 0x0000001076737819 */ /* 0x001fca00000006ff */
[----:B------:R-:W-:Y:S01]  /*8f60*/  FADD.FTZ R115, -R54, R115 ;  /* 0x0000007336737221 */ /* 0x000fe20000010100 */
[----:B-1----:R-:W-:-:S04]  /*8f70*/  FADD.FTZ R117, -R116, 1 ;  /* 0x3f80000074757421 */ /* 0x002fc80000010100 */
[----:B------:R-:W-:Y:S01]  /*8f80*/  FFMA.FTZ R117, R113, R117, 1 ;  /* 0x3f80000071757423 */ /* 0x000fe20000010075 */
[----:B------:R-:W-:-:S04]  /*8f90*/  FMUL.FTZ R113, R126, R115 ;  /* 0x000000737e717220 */ /* 0x000fc80000410000 */
[----:B------:R-:W-:-:S04]  /*8fa0*/  FFMA.FTZ R118, R5, R113, R4 ;  /* 0x0000007105767223 */ /* 0x000fc80000010004 */
[----:B------:R-:W-:-:S06]  /*8fb0*/  FMUL.FTZ R115, R118, -1.4426950216293334961 ;  /* 0xbfb8aa3b76737820 */ /* 0x000fcc0000410000 */
[----:B------:R-:W0:Y:S01]  /*8fc0*/  MUFU.EX2 R115, R115 ;  /* 0x0000007300737308 */ /* 0x000e220000000800 */
[----:B------:R-:W-:Y:S01]  /*8fd0*/  FMUL.FTZ R116, R116, R117 ;  /* 0x0000007574747220 */ /* 0x000fe20000410000 */
[----:B------:R-:W-:Y:S01]  /*8fe0*/  SHF.L.U32 R117, R119, 0x10, RZ ;  /* 0x0000001077757819 */ /* 0x000fe200000006ff */
[----:B0-----:R-:W-:-:S06]  /*8ff0*/  FADD.FTZ R115, R115, 1 ;  /* 0x3f80000073737421 */ /* 0x001fcc0000010000 */
[----:B------:R-:W0:Y:S01]  /*9000*/  MUFU.RCP R115, R115 ;  /* 0x0000007300737308 */ /* 0x000e220000001000 */
[----:B------:R-:W-:Y:S01]  /*9010*/  FADD.FTZ R117, -R54, R117 ;  /* 0x0000007536757221 */ /* 0x000fe20000010100 */
[----:B------:R-:W-:-:S05]  /*9020*/  SHF.L.U32 R54, R120, 0x10, RZ ;  /* 0x0000001078367819 */ /* 0x000fca00000006ff */
[----:B------:R-:W-:Y:S01]  /*9030*/  FMUL.FTZ R54, R54, R116 ;  /* 0x0000007436367220 */ /* 0x000fe20000410000 */
        /* <DEDUP_REMOVED lines=9> */
[--C-:B------:R-:W-:Y:S01]  /*90d0*/  FFMA.FTZ R60, R6, R60, -R56.reuse ;  /* 0x0000003c063c7223 */ /* 0x100fe20000010838 */
[--C-:B------:R-:W-:Y:S01]  /*90e0*/  FFMA.FTZ R11, R0, R11, -R56.reuse ;  /* 0x0000000b000b7223 */ /* 0x100fe20000010838 */
[--C-:B------:R-:W-:Y:S01]  /*90f0*/  FFMA.FTZ R18, R9, R18, -R56.reuse ;  /* 0x0000001209127223 */ /* 0x100fe20000010838 */
[----:B------:R-:W-:Y:S01]  /*9100*/  FFMA.FTZ R73, R5, R73, -R56 ;  /* 0x0000004905497223 */ /* 0x000fe20000010838 */
[----:B------:R-:W-:Y:S01]  /*9110*/  FFMA.FTZ R60, -R57, R2, R60 ;  /* 0x00000002393c7223 */ /* 0x000fe2000001013c */
[----:B0-----:R-:W-:-:S04]  /*9120*/  FADD.FTZ R115, -R119, 1 ;  /* 0x3f80000077737421 */ /* 0x001fc80000010100 */
[----:B------:R-:W-:Y:S01]  /*9130*/  FFMA.FTZ R115, R117, R115, 1 ;  /* 0x3f80000075737423 */ /* 0x000fe20000010073 */
[----:B------:R-:W-:-:S03]  /*9140*/  SHF.L.U32 R117, R150, 0x10, RZ ;  /* 0x0000001096757819 */ /* 0x000fc600000006ff */
[----:B------:R-:W-:Y:S01]  /*9150*/  FMUL.FTZ R119, R119, R115 ;  /* 0x0000007377777220 */ /* 0x000fe20000410000 */
[----:B------:R-:W-:Y:S01]  /*9160*/  SHF.L.U32 R115, R121, 0x10, RZ ;  /* 0x0000001079737819 */ /* 0x000fe200000006ff */
[--C-:B------:R-:W-:Y:S01]  /*9170*/  FFMA.FTZ R10, R9, R10, -R56.reuse ;  /* 0x0000000a090a7223 */ /* 0x100fe20000010838 */
[----:B------:R-:W-:Y:S01]  /*9180*/  FFMA.FTZ R17, R17, -R57, R11 ;  /* 0x8000003911117223 */ /* 0x000fe2000001000b */
[----:B------:R-:W-:Y:S01]  /*9190*/  FMUL.FTZ R117, R117, R119 ;  /* 0x0000007775757220 */ /* 0x000fe20000410000 */
[--C-:B------:R-:W-:Y:S01]  /*91a0*/  FFMA.FTZ R43, R0, R43, -R56.reuse ;  /* 0x0000002b002b7223 */ /* 0x100fe20000010838 */
[----:B------:R-:W-:Y:S01]  /*91b0*/  FMUL.FTZ R115, R115, R118 ;  /* 0x0000007673737220 */ /* 0x000fe20000410000 */
[----:B------:R-:W-:Y:S01]  /*91c0*/  FFMA.FTZ R61, R5, R61, -R56 ;  /* 0x0000003d053d7223 */ /* 0x000fe20000010838 */
[----:B------:R-:W-:Y:S01]  /*91d0*/  FFMA.FTZ R18, R23, -R57, R18 ;  /* 0x8000003917127223 */ /* 0x000fe20000010012 */
[C---:B------:R-:W-:Y:S01]  /*91e0*/  FMUL.FTZ R2, R126.reuse, R125 ;  /* 0x0000007d7e027220 */ /* 0x040fe20000410000 */
[----:B------:R-:W-:Y:S01]  /*91f0*/  FMUL.FTZ R11, R126, R60 ;  /* 0x0000003c7e0b7220 */ /* 0x000fe20000410000 */
[----:B------:R-:W-:Y:S01]  /*9200*/  FFMA.FTZ R63, R6, R63, -R56 ;  /* 0x0000003f063f7223 */ /* 0x000fe20000010838 */
[----:B------:R-:W-:Y:S01]  /*9210*/  FFMA.FTZ R73, -R57, R71, R73 ;  /* 0x0000004739497223 */ /* 0x000fe20000010149 */
[----:B------:R-:W-:Y:S01]  /*9220*/  FFMA.FTZ R23, R16, -R57, R10 ;  /* 0x8000003910177223 */ /* 0x000fe2000001000a */
[C-C-:B------:R-:W-:Y:S01]  /*9230*/  FFMA.FTZ R33, R0.reuse, R33, -R56.reuse ;  /* 0x0000002100217223 */ /* 0x140fe20000010838 */
[C-C-:B------:R-:W-:Y:S01]  /*9240*/  FFMA.FTZ R27, R0.reuse, R27, -R56.reuse ;  /* 0x0000001b001b7223 */ /* 0x140fe20000010838 */
[C-C-:B------:R-:W-:Y:S01]  /*9250*/  FFMA.FTZ R24, R0.reuse, R24, -R56.reuse ;  /* 0x0000001800187223 */ /* 0x140fe20000010838 */
[C-C-:B------:R-:W-:Y:S01]  /*9260*/  FFMA.FTZ R19, R0.reuse, R19, -R56.reuse ;  /* 0x0000001300137223 */ /* 0x140fe20000010838 */
[--C-:B------:R-:W-:Y:S01]  /*9270*/  FFMA.FTZ R130, R0, R130, -R56.reuse ;  /* 0x0000008200827223 */ /* 0x100fe20000010838 */
[----:B---3--:R-:W-:Y:S01]  /*9280*/  IADD3 R10, P1, R164, UR22, RZ ;  /* 0x00000016a40a7c10 */ /* 0x008fe2000ff3e0ff */
[----:B------:R-:W3:Y:S01]  /*9290*/  LDL.LU R71, [R1+0x38] ;  /* 0x0000380001477983 */ /* 0x000ee20000300800 */
[--C-:B------:R-:W-:Y:S01]  /*92a0*/  FFMA.FTZ R42, R9, R42, -R56.reuse ;  /* 0x0000002a092a7223 */ /* 0x100fe20000010838 */
[--C-:B------:R-:W-:Y:S01]  /*92b0*/  FFMA.FTZ R65, R5, R65, -R56.reuse ;  /* 0x0000004105417223 */ /* 0x100fe20000010838 */
[--C-:B------:R-:W-:Y:S01]  /*92c0*/  FFMA.FTZ R37, R9, R37, -R56.reuse ;  /* 0x0000002509257223 */ /* 0x100fe20000010838 */
[--C-:B------:R-:W-:Y:S01]  /*92d0*/  FFMA.FTZ R67, R6, R67, -R56.reuse ;  /* 0x0000004306437223 */ /* 0x100fe20000010838 */
[--C-:B------:R-:W-:Y:S01]  /*92e0*/  FFMA.FTZ R35, R0, R35, -R56.reuse ;  /* 0x0000002300237223 */ /* 0x100fe20000010838 */
[--C-:B------:R-:W-:Y:S01]  /*92f0*/  FFMA.FTZ R68, R5, R68, -R56.reuse ;  /* 0x0000004405447223 */ /* 0x100fe20000010838 */
[C-C-:B------:R-:W-:Y:S01]  /*9300*/  FFMA.FTZ R34, R9.reuse, R34, -R56.reuse ;  /* 0x0000002209227223 */ /* 0x140fe20000010838 */
[C-C-:B------:R-:W-:Y:S01]  /*9310*/  FFMA.FTZ R69, R6.reuse, R69, -R56.reuse ;  /* 0x0000004506457223 */ /* 0x140fe20000010838 */
[--C-:B------:R-:W-:Y:S01]  /*9320*/  FFMA.FTZ R32, R9, R32, -R56.reuse ;  /* 0x0000002009207223 */ /* 0x100fe20000010838 */
[C-C-:B------:R-:W-:Y:S01]  /*9330*/  FFMA.FTZ R75, R6.reuse, R75, -R56.reuse ;  /* 0x0000004b064b7223 */ /* 0x140fe20000010838 */
[--C-:B------:R-:W-:Y:S01]  /*9340*/  FFMA.FTZ R77, R5, R77, -R56.reuse ;  /* 0x0000004d054d7223 */ /* 0x100fe20000010838 */
[--C-:B------:R-:W-:Y:S01]  /*9350*/  FFMA.FTZ R26, R9, R26, -R56.reuse ;  /* 0x0000001a091a7223 */ /* 0x100fe20000010838 */
[C-C-:B------:R-:W-:Y:S01]  /*9360*/  FFMA.FTZ R79, R6.reuse, R79, -R56.reuse ;  /* 0x0000004f064f7223 */ /* 0x140fe20000010838 */
[--C-:B------:R-:W-:Y:S01]  /*9370*/  FFMA.FTZ R81, R5, R81, -R56.reuse ;  /* 0x0000005105517223 */ /* 0x100fe20000010838 */
[--C-:B------:R-:W-:Y:S01]  /*9380*/  FFMA.FTZ R20, R9, R20, -R56.reuse ;  /* 0x0000001409147223 */ /* 0x100fe20000010838 */
[C-C-:B------:R-:W-:Y:S01]  /*9390*/  FFMA.FTZ R83, R6.reuse, R83, -R56.reuse ;  /* 0x0000005306537223 */ /* 0x140fe20000010838 */
[C-C-:B------:R-:W-:Y:S01]  /*93a0*/  FFMA.FTZ R85, R5.reuse, R85, -R56.reuse ;  /* 0x0000005505557223 */ /* 0x140fe20000010838 */
[--C-:B------:R-:W-:Y:S01]  /*93b0*/  FFMA.FTZ R87, R6, R87, -R56.reuse ;  /* 0x0000005706577223 */ /* 0x100fe20000010838 */
[--C-:B------:R-:W-:Y:S01]  /*93c0*/  FFMA.FTZ R15, R0, R15, -R56.reuse ;  /* 0x0000000f000f7223 */ /* 0x100fe20000010838 */
[--C-:B------:R-:W-:Y:S01]  /*93d0*/  FFMA.FTZ R89, R5, R89, -R56.reuse ;  /* 0x0000005905597223 */ /* 0x100fe20000010838 */
[--C-:B------:R-:W-:Y:S01]  /*93e0*/  FFMA.FTZ R14, R9, R14, -R56.reuse ;  /* 0x0000000e090e7223 */ /* 0x100fe20000010838 */
[C-C-:B------:R-:W-:Y:S01]  /*93f0*/  FFMA.FTZ R91, R6.reuse, R91, -R56.reuse ;  /* 0x0000005b065b7223 */ /* 0x140fe20000010838 */
        /* <DEDUP_REMOVED lines=24> */
[----:B------:R-:W-:Y:S01]  /*9580*/  FFMA.FTZ R43, R124, -R57, R43 ;  /* 0x800000397c2b7223 */ /* 0x000fe2000001002b */
[C---:B------:R-:W-:Y:S01]  /*9590*/  FFMA.FTZ R61, -R57.reuse, R58, R61 ;  /* 0x0000003a393d7223 */ /* 0x040fe2000001013d */
[----:B------:R-:W-:Y:S01]  /*95a0*/  FFMA.FTZ R63, -R57, R59, R63 ;  /* 0x0000003b393f7223 */ /* 0x000fe2000001013f */
[----:B------:R-:W-:Y:S01]  /*95b0*/  F2FP.BF16.F32.PACK_AB R2, R11, R2 ;  /* 0x000000020b02723e */ /* 0x000fe200000010ff */
[-C--:B------:R-:W-:Y:S01]  /*95c0*/  FFMA.FTZ R33, R39, -R57.reuse, R33 ;  /* 0x8000003927217223 */ /* 0x080fe20000010021 */
[-C--:B------:R-:W-:Y:S01]  /*95d0*/  FFMA.FTZ R27, R31, -R57.reuse, R27 ;  /* 0x800000391f1b7223 */ /* 0x080fe2000001001b */
[-C--:B------:R-:W-:Y:S01]  /*95e0*/  FFMA.FTZ R24, R29, -R57.reuse, R24 ;  /* 0x800000391d187223 */ /* 0x080fe20000010018 */
[-C--:B------:R-:W-:Y:S01]  /*95f0*/  FFMA.FTZ R19, R25, -R57.reuse, R19 ;  /* 0x8000003919137223 */ /* 0x080fe20000010013 */
[-C--:B------:R-:W-:Y:S01]  /*9600*/  FFMA.FTZ R13, R13, -R57.reuse, R130 ;  /* 0x800000390d0d7223 */ /* 0x080fe20000010082 */
[----:B--2---:R-:W-:Y:S01]  /*9610*/  IADD3.X R11, R151, UR23, RZ, P1, !PT ;  /* 0x00000017970b7c10 */ /* 0x004fe20008ffe4ff */
[----:B------:R-:W2:Y:S01]  /*9620*/  LDL.LU R59, [R1+0x3c] ;  /* 0x00003c00013b7983 */ /* 0x000ea20000300800 */
[-C--:B------:R-:W-:Y:S01]  /*9630*/  FFMA.FTZ R42, R123, -R57.reuse, R42 ;  /* 0x800000397b2a7223 */ /* 0x080fe2000001002a */
[C---:B------:R-:W-:Y:S01]  /*9640*/  FFMA.FTZ R65, -R57.reuse, R62, R65 ;  /* 0x0000003e39417223 */ /* 0x040fe20000010141 */
[-C--:B------:R-:W-:Y:S01]  /*9650*/  FFMA.FTZ R37, R44, -R57.reuse, R37 ;  /* 0x800000392c257223 */ /* 0x080fe20000010025 */
[----:B------:R-:W-:Y:S01]  /*9660*/  FFMA.FTZ R67, -R57, R64, R67 ;  /* 0x0000004039437223 */ /* 0x000fe20000010143 */
[-C--:B------:R-:W-:Y:S01]  /*9670*/  FFMA.FTZ R35, R41, -R57.reuse, R35 ;  /* 0x8000003929237223 */ /* 0x080fe20000010023 */
[C---:B------:R-:W-:Y:S01]  /*9680*/  FFMA.FTZ R68, -R57.reuse, R66, R68 ;  /* 0x0000004239447223 */ /* 0x040fe20000010144 */
[-C--:B------:R-:W-:Y:S01]  /*9690*/  FFMA.FTZ R34, R40, -R57.reuse, R34 ;  /* 0x8000003928227223 */ /* 0x080fe20000010022 */
[C---:B------:R-:W-:Y:S01]  /*96a0*/  FFMA.FTZ R69, -R57.reuse, R70, R69 ;  /* 0x0000004639457223 */ /* 0x040fe20000010145 */
[-C--:B------:R-:W-:Y:S01]  /*96b0*/  FFMA.FTZ R32, R36, -R57.reuse, R32 ;  /* 0x8000003924207223 */ /* 0x080fe20000010020 */
[C---:B------:R-:W-:Y:S01]  /*96c0*/  FFMA.FTZ R75, -R57.reuse, R72, R75 ;  /* 0x00000048394b7223 */ /* 0x040fe2000001014b */
[C---:B------:R-:W-:Y:S01]  /*96d0*/  FFMA.FTZ R77, -R57.reuse, R74, R77 ;  /* 0x0000004a394d7223 */ /* 0x040fe2000001014d */
[-C--:B------:R-:W-:Y:S01]  /*96e0*/  FFMA.FTZ R26, R30, -R57.reuse, R26 ;  /* 0x800000391e1a7223 */ /* 0x080fe2000001001a */
[C---:B------:R-:W-:Y:S01]  /*96f0*/  FFMA.FTZ R79, -R57.reuse, R76, R79 ;  /* 0x0000004c394f7223 */ /* 0x040fe2000001014f */
[C---:B------:R-:W-:Y:S01]  /*9700*/  FFMA.FTZ R81, -R57.reuse, R78, R81 ;  /* 0x0000004e39517223 */ /* 0x040fe20000010151 */
[-C--:B------:R-:W-:Y:S01]  /*9710*/  FFMA.FTZ R20, R28, -R57.reuse, R20 ;  /* 0x800000391c147223 */ /* 0x080fe20000010014 */
[C---:B------:R-:W-:Y:S01]  /*9720*/  FFMA.FTZ R83, -R57.reuse, R80, R83 ;  /* 0x0000005039537223 */ /* 0x040fe20000010153 */
[C---:B------:R-:W-:Y:S01]  /*9730*/  FFMA.FTZ R85, -R57.reuse, R82, R85 ;  /* 0x0000005239557223 */ /* 0x040fe20000010155 */
[C---:B------:R-:W-:Y:S01]  /*9740*/  FFMA.FTZ R87, -R57.reuse, R84, R87 ;  /* 0x0000005439577223 */ /* 0x040fe20000010157 */
[-C--:B------:R-:W-:Y:S01]  /*9750*/  FFMA.FTZ R15, R22, -R57.reuse, R15 ;  /* 0x80000039160f7223 */ /* 0x080fe2000001000f */
[----:B------:R-:W-:Y:S01]  /*9760*/  FFMA.FTZ R89, -R57, R86, R89 ;  /* 0x0000005639597223 */ /* 0x000fe20000010159 */
[-C--:B------:R-:W-:Y:S01]  /*9770*/  FFMA.FTZ R21, R21, -R57.reuse, R14 ;  /* 0x8000003915157223 */ /* 0x080fe2000001000e */
[C---:B------:R-:W-:Y:S01]  /*9780*/  FFMA.FTZ R91, -R57.reuse, R88, R91 ;  /* 0x00000058395b7223 */ /* 0x040fe2000001015b */
[C---:B------:R-:W-:Y:S01]  /*9790*/  FFMA.FTZ R93, -R57.reuse, R90, R93 ;  /* 0x0000005a395d7223 */ /* 0x040fe2000001015d */
[C---:B------:R-:W-:Y:S01]  /*97a0*/  FFMA.FTZ R95, -R57.reuse, R92, R95 ;  /* 0x0000005c395f7223 */ /* 0x040fe2000001015f */
[C---:B------:R-:W-:Y:S01]  /*97b0*/  FFMA.FTZ R97, -R57.reuse, R94, R97 ;  /* 0x0000005e39617223 */ /* 0x040fe20000010161 */
[C---:B------:R-:W-:Y:S01]  /*97c0*/  FFMA.FTZ R99, -R57.reuse, R96, R99 ;  /* 0x0000006039637223 */ /* 0x040fe20000010163 */
[-C--:B------:R-:W-:Y:S01]  /*97d0*/  FFMA.FTZ R25, R132, -R57.reuse, R134 ;  /* 0x8000003984197223 */ /* 0x080fe20000010086 */
[----:B------:R-:W-:Y:S01]  /*97e0*/  FFMA.FTZ R101, -R57, R98, R101 ;  /* 0x0000006239657223 */ /* 0x000fe20000010165 */
[-C--:B------:R-:W-:Y:S01]  /*97f0*/  FFMA.FTZ R133, R131, -R57.reuse, R133 ;  /* 0x8000003983857223 */ /* 0x080fe20000010085 */
        /* <DEDUP_REMOVED lines=12> */
[----:B------:R-:W-:Y:S01]  /*98c0*/  FFMA.FTZ R31, -R57, R114, R54 ;  /* 0x00000072391f7223 */ /* 0x000fe20000010136 */
[----:B------:R-:W-:Y:S01]  /*98d0*/  FFMA.FTZ R147, R143, -R57, R147 ;  /* 0x800000398f937223 */ /* 0x000fe20000010093 */
[C---:B------:R-:W-:Y:S01]  /*98e0*/  FFMA.FTZ R115, -R57.reuse, R113, R115 ;  /* 0x0000007139737223 */ /* 0x040fe20000010173 */
[----:B------:R-:W-:Y:S01]  /*98f0*/  FFMA.FTZ R39, R144, -R57, R148 ;  /* 0x8000003990277223 */ /* 0x000fe20000010094 */
[----:B------:R-:W-:Y:S01]  /*9900*/  FFMA.FTZ R117, -R57, R116, R117 ;  /* 0x0000007439757223 */ /* 0x000fe20000010175 */
[C---:B------:R-:W-:Y:S01]  /*9910*/  FMUL.FTZ R43, R126.reuse, R43 ;  /* 0x0000002b7e2b7220 */ /* 0x040fe20000410000 */
[----:B------:R-:W2:Y:S01]  /*9920*/  LDL.LU R57, [R1+0x30] ;  /* 0x0000300001397983 */ /* 0x000ea20000300800 */
[C---:B------:R-:W-:Y:S01]  /*9930*/  FMUL.FTZ R14, R126.reuse, R61 ;  /* 0x0000003d7e0e7220 */ /* 0x040fe20000410000 */
[----:B------:R-:W-:Y:S01]  /*9940*/  FMUL.FTZ R41, R126, R13 ;  /* 0x0000000d7e297220 */ /* 0x000fe20000410000 */
[----:B------:R-:W-:Y:S01]  /*9950*/  PRMT R13, R55, 0x7632, R13 ;  /* 0x00007632370d7816 */ /* 0x000fe2000000000d */
[----:B------:R0:W-:Y:S01]  /*9960*/  STG.E.U16 desc[UR14][R10.64], R55 ;  /* 0x000000370a007986 */ /* 0x0001e2000c10150e */
[----:B----4-:R-:W-:-:S02]  /*9970*/  IADD3 R12, P1, R12, UR22, RZ ;  /* 0x000000160c0c7c10 */ /* 0x010fc4000ff3e0ff */
[----:B------:R-:W-:Y:S01]  /*9980*/  F2FP.BF16.F32.PACK_AB R14, R14, R43 ;  /* 0x0000002b0e0e723e */ /* 0x000fe200000010ff */
[C---:B------:R-:W-:Y:S01]  /*9990*/  FMUL.FTZ R36, R126.reuse, R15 ;  /* 0x0000000f7e247220 */ /* 0x040fe20000410000 */
[----:B------:R-:W-:Y:S01]  /*99a0*/  FMUL.FTZ R76, R126, R31 ;  /* 0x0000001f7e4c7220 */ /* 0x000fe20000410000 */
[----:B------:R1:W-:Y:S01]  /*99b0*/  STG.E.U16 desc[UR14][R10.64+0x2], R13 ;  /* 0x0000020d0a007986 */ /* 0x0003e2000c10150e */
[----:B------:R-:W-:-:S03]  /*99c0*/  PRMT R15, R2, 0x7632, R15 ;  /* 0x00007632020f7816 */ /* 0x000fc6000000000f */
[----:B0-----:R-:W4:Y:S01]  /*99d0*/  LDL.LU R55, [R1+0x34] ;  /* 0x0000340001377983 */ /* 0x001f220000300800 */
[----:B------:R-:W-:Y:S02]  /*99e0*/  PRMT R31, R14, 0x7632, R31 ;  /* 0x000076320e1f7816 */ /* 0x000fe4000000001f */
[----:B-1----:R-:W-:Y:S02]  /*99f0*/  IADD3.X R13, R45, UR23, RZ, P1, !PT ;  /* 0x000000172d0d7c10 */ /* 0x002fe40008ffe4ff */
[----:B------:R-:W4:Y:S04]  /*9a00*/  LDL.LU R45, [R1+0x24] ;  /* 0x00002400012d7983 */ /* 0x000f280000300800 */
[----:B------:R-:W-:Y:S04]  /*9a10*/  STG.E.U16 desc[UR14][R10.64+0x4], R2 ;  /* 0x000004020a007986 */ /* 0x000fe8000c10150e */
[----:B------:R-:W-:Y:S04]  /*9a20*/  STG.E.U16 desc[UR14][R10.64+0x6], R15 ;  /* 0x0000060f0a007986 */ /* 0x000fe8000c10150e */
[----:B------:R0:W-:Y:S04]  /*9a30*/  STG.E.U16 desc[UR14][R12.64+0x2], R31 ;  /* 0x0000021f0c007986 */ /* 0x0001e8000c10150e */
[----:B------:R-:W4:Y:S04]  /*9a40*/  LDL.LU R43, [R1+0x28] ;  /* 0x00002800012b7983 */ /* 0x000f280000300800 */
[----:B0-----:R-:W4:Y:S01]  /*9a50*/  LDL.LU R31, [R1+0x1c] ;  /* 0x00001c00011f7983 */ /* 0x001f220000300800 */
[C---:B------:R-:W-:Y:S01]  /*9a60*/  FMUL.FTZ R42, R126.reuse, R42 ;  /* 0x0000002a7e2a7220 */ /* 0x040fe20000410000 */
[C---:B------:R-:W-:Y:S01]  /*9a70*/  FMUL.FTZ R63, R126.reuse, R63 ;  /* 0x0000003f7e3f7220 */ /* 0x040fe20000410000 */
[C---:B------:R-:W-:Y:S01]  /*9a80*/  FMUL.FTZ R38, R126.reuse, R38 ;  /* 0x000000267e267220 */ /* 0x040fe20000410000 */
[C---:B------:R-:W-:Y:S01]  /*9a90*/  FMUL.FTZ R65, R126.reuse, R65 ;  /* 0x000000417e417220 */ /* 0x040fe20000410000 */
[----:B------:R-:W-:Y:S01]  /*9aa0*/  FMUL.FTZ R72, R126, R29 ;  /* 0x0000001d7e487220 */ /* 0x000fe20000410000 */
[----:B------:R-:W-:Y:S01]  /*9ab0*/  PRMT R29, R14, 0x7610, R29 ;  /* 0x000076100e1d7816 */ /* 0x000fe2000000001d */
[C---:B------:R-:W-:Y:S01]  /*9ac0*/  FMUL.FTZ R37, R126.reuse, R37 ;  /* 0x000000257e257220 */ /* 0x040fe20000410000 */
[----:B------:R-:W-:Y:S01]  /*9ad0*/  F2FP.BF16.F32.PACK_AB R42, R63, R42 ;  /* 0x0000002a3f2a723e */ /* 0x000fe200000010ff */
[----:B------:R-:W-:Y:S01]  /*9ae0*/  FMUL.FTZ R16, R126, R67 ;  /* 0x000000437e107220 */ /* 0x000fe20000410000 */
[----:B------:R-:W-:-:S02]  /*9af0*/  F2FP.BF16.F32.PACK_AB R38, R65, R38 ;  /* 0x000000264126723e */ /* 0x000fc400000010ff */
[----:B------:R-:W-:Y:S01]  /*9b00*/  PRMT R2, R42, 0x7632, R2 ;  /* 0x000076322a027816 */ /* 0x000fe20000000002 */
[----:B------:R-:W-:Y:S01]  /*9b10*/  FMUL.FTZ R35, R126, R35 ;  /* 0x000000237e237220 */ /* 0x000fe20000410000 */
[----:B------:R-:W-:Y:S01]  /*9b20*/  PRMT R11, R38, 0x7632, R11 ;  /* 0x00007632260b7816 */ /* 0x000fe2000000000b */
[----:B------:R-:W-:Y:S01]  /*9b30*/  FMUL.FTZ R68, R126, R68 ;  /* 0x000000447e447220 */ /* 0x000fe20000410000 */
[----:B------:R-:W-:Y:S01]  /*9b40*/  F2FP.BF16.F32.PACK_AB R16, R16, R37 ;  /* 0x000000251010723e */ /* 0x000fe200000010ff */
[----:B------:R0:W-:Y:S04]  /*9b50*/  STG.E.U16 desc[UR14][R12.64], R29 ;  /* 0x0000001d0c007986 */ /* 0x0001e8000c10150e */
[----:B------:R-:W-:Y:S01]  /*9b60*/  STG.E.U16 desc[UR14][R12.64+0x4], R42 ;  /* 0x0000042a0c007986 */ /* 0x000fe2000c10150e */
[----:B------:R-:W-:-:S03]  /*9b70*/  F2FP.BF16.F32.PACK_AB R35, R68, R35 ;  /* 0x000000234423723e */ /* 0x000fc600000010ff */
[----:B------:R1:W-:Y:S01]  /*9b80*/  STG.E.U16 desc[UR14][R12.64+0x6], R2 ;  /* 0x000006020c007986 */ /* 0x0003e2000c10150e */
[C---:B------:R-:W-:Y:S01]  /*9b90*/  FMUL.FTZ R33, R126.reuse, R33 ;  /* 0x000000217e217220 */ /* 0x040fe20000410000 */
[----:B------:R-:W-:Y:S01]  /*9ba0*/  FMUL.FTZ R22, R126, R73 ;  /* 0x000000497e167220 */ /* 0x000fe20000410000 */
[----:B0-----:R-:W-:Y:S02]  /*9bb0*/  PRMT R29, R35, 0x7632, R29 ;  /* 0x00007632231d7816 */ /* 0x001fe4000000001d */
[----:B-1----:R-:W-:Y:S01]  /*9bc0*/  PRMT R13, R16, 0x7632, R13 ;  /* 0x00007632100d7816 */ /* 0x002fe2000000000d */
[C---:B------:R-:W-:Y:S01]  /*9bd0*/  FMUL.FTZ R34, R126.reuse, R34 ;  /* 0x000000227e227220 */ /* 0x040fe20000410000 */
[----:B------:R-:W-:Y:S01]  /*9be0*/  FMUL.FTZ R69, R126, R69 ;  /* 0x000000457e457220 */ /* 0x000fe20000410000 */
[----:B------:R-:W-:Y:S01]  /*9bf0*/  F2FP.BF16.F32.PACK_AB R22, R22, R33 ;  /* 0x000000211616723e */ /* 0x000fe200000010ff */
[C---:B------:R-:W-:Y:S01]  /*9c00*/  FMUL.FTZ R27, R126.reuse, R27 ;  /* 0x0000001b7e1b7220 */ /* 0x040fe20000410000 */
[----:B------:R-:W-:-:S02]  /*9c10*/  FMUL.FTZ R28, R126, R77 ;  /* 0x0000004d7e1c7220 */ /* 0x000fc40000410000 */
[----:B------:R-:W-:-:S03]  /*9c20*/  F2FP.BF16.F32.PACK_AB R34, R69, R34 ;  /* 0x000000224522723e */ /* 0x000fc600000010ff */
[----:B------:R-:W-:Y:S02]  /*9c30*/  F2FP.BF16.F32.PACK_AB R27, R28, R27 ;  /* 0x0000001b1c1b723e */ /* 0x000fe400000010ff */
[----:B------:R-:W-:Y:S02]  /*9c40*/  PRMT R2, R34, 0x7632, R2 ;  /* 0x0000763222027816 */ /* 0x000fe40000000002 */
[----:B---3--:R-:W-:-:S04]  /*9c50*/  IADD3 R14, P1, R71, UR22, RZ ;  /* 0x00000016470e7c10 */ /* 0x008fc8000ff3e0ff */
[----:B--2---:R-:W-:-:S05]  /*9c60*/  IADD3.X R15, R59, UR23, RZ, P1, !PT ;  /* 0x000000173b0f7c10 */ /* 0x004fca0008ffe4ff */
[----:B------:R-:W-:Y:S04]  /*9c70*/  STG.E.U16 desc[UR14][R14.64+0x2], R11 ;  /* 0x0000020b0e007986 */ /* 0x000fe8000c10150e */
[----:B------:R0:W-:Y:S04]  /*9c80*/  STG.E.U16 desc[UR14][R14.64], R38 ;  /* 0x000000260e007986 */ /* 0x0001e8000c10150e */
[----:B------:R-:W-:Y:S04]  /*9c90*/  STG.E.U16 desc[UR14][R14.64+0x4], R16 ;  /* 0x000004100e007986 */ /* 0x000fe8000c10150e */
[----:B------:R-:W-:Y:S04]  /*9ca0*/  STG.E.U16 desc[UR14][R14.64+0x6], R13 ;  /* 0x0000060d0e007986 */ /* 0x000fe8000c10150e */
[----:B0-----:R-:W2:Y:S04]  /*9cb0*/  LDL.LU R38, [R1+0x20] ;  /* 0x0000200001267983 */ /* 0x001ea80000300800 */
[----:B------:R-:W3:Y:S01]  /*9cc0*/  LDL.LU R37, [R1+0x14] ;  /* 0x0000140001257983 */ /* 0x000ee20000300800 */
[----:B------:R-:W-:-:S04]  /*9cd0*/  IADD3 R10, P1, R57, UR22, RZ ;  /* 0x00000016390a7c10 */ /* 0x000fc8000ff3e0ff */
[----:B----4-:R-:W-:-:S05]  /*9ce0*/  IADD3.X R11, R55, UR23, RZ, P1, !PT ;  /* 0x00000017370b7c10 */ /* 0x010fca0008ffe4ff */
[----:B------:R0:W-:Y:S01]  /*9cf0*/  STG.E.U16 desc[UR14][R10.64], R35 ;  /* 0x000000230a007986 */ /* 0x0001e2000c10150e */
[----:B------:R-:W-:-:S03]  /*9d00*/  IADD3 R12, P1, R45, UR22, RZ ;  /* 0x000000162d0c7c10 */ /* 0x000fc6000ff3e0ff */
[----:B------:R1:W-:Y:S04]  /*9d10*/  STG.E.U16 desc[UR14][R10.64+0x2], R29 ;  /* 0x0000021d0a007986 */ /* 0x0003e8000c10150e */
[----:B0-----:R-:W4:Y:S04]  /*9d20*/  LDL.LU R35, [R1+0x18] ;  /* 0x0000180001237983 */ /* 0x001f280000300800 */
[----:B------:R-:W4:Y:S01]  /*9d30*/  LDL.LU R33, [R1+0xc] ;  /* 0x00000c0001217983 */ /* 0x000f220000300800 */
[----:B------:R-:W-:Y:S02]  /*9d40*/  IADD3.X R13, R43, UR23, RZ, P1, !PT ;  /* 0x000000172b0d7c10 */ /* 0x000fe40008ffe4ff */
[----:B------:R-:W-:-:S02]  /*9d50*/  IADD3 R14, P1, R31, UR22, RZ ;  /* 0x000000161f0e7c10 */ /* 0x000fc4000ff3e0ff */
[----:B------:R-:W4:Y:S04]  /*9d60*/  LDL.LU R31, [R1+0x10] ;  /* 0x00001000011f7983 */ /* 0x000f280000300800 */
[----:B-1----:R-:W4:Y:S04]  /*9d70*/  LDL.LU R29, [R1+0x4] ;  /* 0x00000400011d7983 */ /* 0x002f280000300800 */
[----:B------:R-:W4:Y:S01]  /*9d80*/  LDL.LU R28, [R1+0x8] ;  /* 0x00000800011c7983 */ /* 0x000f220000300800 */
[----:B------:R-:W-:-:S03]  /*9d90*/  PRMT R15, R22, 0x7632, R15 ;  /* 0x00007632160f7816 */ /* 0x000fc6000000000f */
[----:B------:R-:W-:Y:S04]  /*9da0*/  STG.E.U16 desc[UR14][R10.64+0x4], R34 ;  /* 0x000004220a007986 */ /* 0x000fe8000c10150e */
[----:B------:R-:W-:Y:S04]  /*9db0*/  STG.E.U16 desc[UR14][R10.64+0x6], R2 ;  /* 0x000006020a007986 */ /* 0x000fe8000c10150e */
[----:B------:R0:W-:Y:S04]  /*9dc0*/  STG.E.U16 desc[UR14][R12.64], R22 ;  /* 0x000000160c007986 */ /* 0x0001e8000c10150e */
[----:B0-----:R-:W4:Y:S01]  /*9dd0*/  LDL.LU R22, [R1] ;  /* 0x0000000001167983 */ /* 0x001f220000300800 */
[C---:B------:R-:W-:Y:S01]  /*9de0*/  FMUL.FTZ R32, R126.reuse, R32 ;  /* 0x000000207e207220 */ /* 0x040fe20000410000 */
[C---:B------:R-:W-:Y:S01]  /*9df0*/  FMUL.FTZ R75, R126.reuse, R75 ;  /* 0x0000004b7e4b7220 */ /* 0x040fe20000410000 */
[C---:B------:R-:W-:Y:S01]  /*9e00*/  FMUL.FTZ R26, R126.reuse, R26 ;  /* 0x0000001a7e1a7220 */ /* 0x040fe20000410000 */
[C---:B------:R-:W-:Y:S01]  /*9e10*/  FMUL.FTZ R79, R126.reuse, R79 ;  /* 0x0000004f7e4f7220 */ /* 0x040fe20000410000 */
[C---:B------:R-:W-:Y:S01]  /*9e20*/  FMUL.FTZ R24, R126.reuse, R24 ;  /* 0x000000187e187220 */ /* 0x040fe20000410000 */
[----:B------:R-:W-:Y:S01]  /*9e30*/  FMUL.FTZ R81, R126, R81 ;  /* 0x000000517e517220 */ /* 0x000fe20000410000 */
[----:B------:R-:W-:Y:S01]  /*9e40*/  F2FP.BF16.F32.PACK_AB R32, R75, R32 ;  /* 0x000000204b20723e */ /* 0x000fe200000010ff */
[----:B------:R-:W-:Y:S01]  /*9e50*/  STG.E.U16 desc[UR14][R12.64+0x2], R15 ;  /* 0x0000020f0c007986 */ /* 0x000fe2000c10150e */
[----:B------:R-:W-:-:S02]  /*9e60*/  F2FP.BF16.F32.PACK_AB R26, R79, R26 ;  /* 0x0000001a4f1a723e */ /* 0x000fc400000010ff */
[----:B------:R-:W-:Y:S01]  /*9e70*/  PRMT R11, R32, 0x7632, R11 ;  /* 0x00007632200b7816 */ /* 0x000fe2000000000b */
[C---:B------:R-:W-:Y:S01]  /*9e80*/  FMUL.FTZ R20, R126.reuse, R20 ;  /* 0x000000147e147220 */ /* 0x040fe20000410000 */
[----:B------:R-:W-:Y:S01]  /*9e90*/  FMUL.FTZ R83, R126, R83 ;  /* 0x000000537e537220 */ /* 0x000fe20000410000 */
[----:B------:R-:W-:Y:S01]  /*9ea0*/  F2FP.BF16.F32.PACK_AB R24, R81, R24 ;  /* 0x000000185118723e */ /* 0x000fe200000010ff */
[----:B------:R-:W-:Y:S01]  /*9eb0*/  STG.E.U16 desc[UR14][R12.64+0x4], R32 ;  /* 0x000004200c007986 */ /* 0x000fe2000c10150e */
[----:B------:R-:W-:Y:S02]  /*9ec0*/  PRMT R16, R27, 0x7632, R16 ;  /* 0x000076321b107816 */ /* 0x000fe40000000010 */
[----:B------:R-:W-:Y:S01]  /*9ed0*/  PRMT R2, R26, 0x7632, R2 ;  /* 0x000076321a027816 */ /* 0x000fe20000000002 */
[----:B------:R0:W-:Y:S01]  /*9ee0*/  STG.E.U16 desc[UR14][R12.64+0x6], R11 ;  /* 0x0000060b0c007986 */ /* 0x0001e2000c10150e */
[C---:B------:R-:W-:Y:S01]  /*9ef0*/  FMUL.FTZ R19, R126.reuse, R19 ;  /* 0x000000137e137220 */ /* 0x040fe20000410000 */
[C---:B------:R-:W-:Y:S01]  /*9f00*/  FMUL.FTZ R30, R126.reuse, R85 ;  /* 0x000000557e1e7220 */ /* 0x040fe20000410000 */
[C---:B------:R-:W-:Y:S01]  /*9f10*/  FMUL.FTZ R18, R126.reuse, R18 ;  /* 0x000000127e127220 */ /* 0x040fe20000410000 */
[C---:B------:R-:W-:Y:S01]  /*9f20*/  FMUL.FTZ R87, R126.reuse, R87 ;  /* 0x000000577e577220 */ /* 0x040fe20000410000 */
[----:B------:R-:W-:Y:S01]  /*9f30*/  F2FP.BF16.F32.PACK_AB R20, R83, R20 ;  /* 0x000000145314723e */ /* 0x000fe200000010ff */
[----:B------:R-:W-:Y:S01]  /*9f40*/  FMUL.FTZ R89, R126, R89 ;  /* 0x000000597e597220 */ /* 0x000fe20000410000 */
[----:B0-----:R-:W-:Y:S01]  /*9f50*/  PRMT R13, R24, 0x7632, R13 ;  /* 0x00007632180d7816 */ /* 0x001fe2000000000d */
[----:B------:R-:W-:Y:S01]  /*9f60*/  FMUL.FTZ R21, R126, R21 ;  /* 0x000000157e157220 */ /* 0x000fe20000410000 */
[----:B------:R-:W-:Y:S01]  /*9f70*/  F2FP.BF16.F32.PACK_AB R19, R30, R19 ;  /* 0x000000131e13723e */ /* 0x000fe200000010ff */
[----:B------:R-:W-:Y:S01]  /*9f80*/  FMUL.FTZ R40, R126, R91 ;  /* 0x0000005b7e287220 */ /* 0x000fe20000410000 */
[----:B------:R-:W-:-:S02]  /*9f90*/  F2FP.BF16.F32.PACK_AB R18, R87, R18 ;  /* 0x000000125712723e */ /* 0x000fc400000010ff */
[----:B------:R-:W-:Y:S01]  /*9fa0*/  F2FP.BF16.F32.PACK_AB R36, R89, R36 ;  /* 0x000000245924723e */ /* 0x000fe200000010ff */
[C---:B------:R-:W-:Y:S01]  /*9fb0*/  FMUL.FTZ R17, R126.reuse, R17 ;  /* 0x000000117e117220 */ /* 0x040fe20000410000 */
[C---:B------:R-:W-:Y:S01]  /*9fc0*/  FMUL.FTZ R44, R126.reuse, R93 ;  /* 0x0000005d7e2c7220 */ /* 0x040fe20000410000 */
[C---:B------:R-:W-:Y:S01]  /*9fd0*/  FMUL.FTZ R23, R126.reuse, R23 ;  /* 0x000000177e177220 */ /* 0x040fe20000410000 */
        /* <DEDUP_REMOVED lines=19> */
[----:B------:R-:W-:Y:S01]  /*a110*/  FMUL.FTZ R139, R126, R139 ;  /* 0x0000008b7e8b7220 */ /* 0x000fe20000410000 */
[----:B------:R-:W-:Y:S01]  /*a120*/  F2FP.BF16.F32.PACK_AB R64, R64, R135 ;  /* 0x000000874040723e */ /* 0x000fe200000010ff */
[C---:B------:R-:W-:Y:S01]  /*a130*/  FMUL.FTZ R70, R126.reuse, R109 ;  /* 0x0000006d7e467220 */ /* 0x040fe20000410000 */
[----:B------:R-:W-:Y:S01]  /*a140*/  FMUL.FTZ R137, R126, R137 ;  /* 0x000000897e897220 */ /* 0x000fe20000410000 */
[----:B------:R-:W-:Y:S01]  /*a150*/  F2FP.BF16.F32.PACK_AB R66, R66, R127 ;  /* 0x0000007f4242723e */ /* 0x000fe200000010ff */
[C---:B------:R-:W-:Y:S01]  /*a160*/  FMUL.FTZ R145, R126.reuse, R145 ;  /* 0x000000917e917220 */ /* 0x040fe20000410000 */
        /* <DEDUP_REMOVED lines=8> */
[----:B------:R-:W-:Y:S01]  /*a1f0*/  FMUL.FTZ R126, R126, R117 ;  /* 0x000000757e7e7220 */ /* 0x000fe20000410000 */
[----:B------:R-:W-:-:S02]  /*a200*/  F2FP.BF16.F32.PACK_AB R76, R76, R141 ;  /* 0x0000008d4c4c723e */ /* 0x000fc400000010ff */
[----:B------:R-:W-:Y:S02]  /*a210*/  F2FP.BF16.F32.PACK_AB R74, R74, R147 ;  /* 0x000000934a4a723e */ /* 0x000fe400000010ff */
[----:B------:R-:W-:Y:S01]  /*a220*/  F2FP.BF16.F32.PACK_AB R39, R126, R39 ;  /* 0x000000277e27723e */ /* 0x000fe200000010ff */
[----:B------:R-:W-:Y:S01]  /*a230*/  ULOP3.LUT UR4, UR4, 0x1, URZ, 0x3c, !UPT ;  /* 0x0000000104047892 */ /* 0x000fe2000f8e3c3f */
[----:B------:R-:W-:Y:S01]  /*a240*/  UMOV UR5, UR11 ;  /* 0x0000000b00057c82 */ /* 0x000fe20008000000 */
[----:B--2---:R-:W-:Y:S02]  /*a250*/  IADD3.X R15, R38, UR23, RZ, P1, !PT ;  /* 0x00000017260f7c10 */ /* 0x004fe40008ffe4ff */
[----:B---3--:R-:W-:-:S03]  /*a260*/  IADD3 R10, P1, R37, UR22, RZ ;  /* 0x00000016250a7c10 */ /* 0x008fc6000ff3e0ff */
[----:B------:R-:W-:Y:S04]  /*a270*/  STG.E.U16 desc[UR14][R14.64], R27 ;  /* 0x0000001b0e007986 */ /* 0x000fe8000c10150e */
[----:B------:R0:W-:Y:S04]  /*a280*/  STG.E.U16 desc[UR14][R14.64+0x2], R16 ;  /* 0x000002100e007986 */ /* 0x0001e8000c10150e */
[----:B------:R-:W-:Y:S04]  /*a290*/  STG.E.U16 desc[UR14][R14.64+0x4], R26 ;  /* 0x0000041a0e007986 */ /* 0x000fe8000c10150e */
[----:B------:R1:W-:Y:S01]  /*a2a0*/  STG.E.U16 desc[UR14][R14.64+0x6], R2 ;  /* 0x000006020e007986 */ /* 0x0003e2000c10150e */
[----:B0-----:R-:W-:-:S02]  /*a2b0*/  PRMT R16, R19, 0x7632, R16 ;  /* 0x0000763213107816 */ /* 0x001fc40000000010 */
[----:B-1----:R-:W-:Y:S02]  /*a2c0*/  PRMT R15, R20, 0x7632, R15 ;  /* 0x00007632140f7816 */ /* 0x002fe4000000000f */
[----:B------:R-:W-:Y:S02]  /*a2d0*/  PRMT R2, R18, 0x7632, R2 ;  /* 0x0000763212027816 */ /* 0x000fe40000000002 */
[----:B----4-:R-:W-:Y:S02]  /*a2e0*/  IADD3.X R11, R35, UR23, RZ, P1, !PT ;  /* 0x00000017230b7c10 */ /* 0x010fe40008ffe4ff */
[----:B------:R-:W-:-:S03]  /*a2f0*/  IADD3 R12, P1, R33, UR22, RZ ;  /* 0x00000016210c7c10 */ /* 0x000fc6000ff3e0ff */
[----:B------:R0:W-:Y:S04]  /*a300*/  STG.E.U16 desc[UR14][R10.64+0x2], R13 ;  /* 0x0000020d0a007986 */ /* 0x0001e8000c10150e */
[----:B------:R-:W-:Y:S04]  /*a310*/  STG.E.U16 desc[UR14][R10.64], R24 ;  /* 0x000000180a007986 */ /* 0x000fe8000c10150e */
[----:B------:R-:W-:Y:S01]  /*a320*/  STG.E.U16 desc[UR14][R10.64+0x4], R20 ;  /* 0x000004140a007986 */ /* 0x000fe2000c10150e */
[----:B0-----:R-:W-:-:S03]  /*a330*/  IADD3.X R13, R31, UR23, RZ, P1, !PT ;  /* 0x000000171f0d7c10 */ /* 0x001fc60008ffe4ff */
[----:B------:R0:W-:Y:S01]  /*a340*/  STG.E.U16 desc[UR14][R10.64+0x6], R15 ;  /* 0x0000060f0a007986 */ /* 0x0001e2000c10150e */
[----:B------:R-:W-:-:S03]  /*a350*/  IADD3 R14, P1, R29, UR22, RZ ;  /* 0x000000161d0e7c10 */ /* 0x000fc6000ff3e0ff */
[----:B------:R-:W-:Y:S04]  /*a360*/  STG.E.U16 desc[UR14][R12.64], R19 ;  /* 0x000000130c007986 */ /* 0x000fe8000c10150e */
[----:B------:R1:W-:Y:S01]  /*a370*/  STG.E.U16 desc[UR14][R12.64+0x2], R16 ;  /* 0x000002100c007986 */ /* 0x0003e2000c10150e */
[----:B0-----:R-:W-:Y:S02]  /*a380*/  IADD3.X R15, R28, UR23, RZ, P1, !PT ;  /* 0x000000171c0f7c10 */ /* 0x001fe40008ffe4ff */
[----:B------:R-:W-:Y:S02]  /*a390*/  PRMT R11, R36, 0x7632, R11 ;  /* 0x00007632240b7816 */ /* 0x000fe4000000000b */
[----:B------:R-:W-:Y:S01]  /*a3a0*/  IADD3 R10, P1, R163, UR22, RZ ;  /* 0x00000016a30a7c10 */ /* 0x000fe2000ff3e0ff */
[----:B------:R-:W-:Y:S04]  /*a3b0*/  STG.E.U16 desc[UR14][R12.64+0x4], R18 ;  /* 0x000004120c007986 */ /* 0x000fe8000c10150e */
[----:B------:R0:W-:Y:S04]  /*a3c0*/  STG.E.U16 desc[UR14][R12.64+0x6], R2 ;  /* 0x000006020c007986 */ /* 0x0001e8000c10150e */
[----:B------:R2:W-:Y:S01]  /*a3d0*/  STG.E.U16 desc[UR14][R14.64+0x2], R11 ;  /* 0x0000020b0e007986 */ /* 0x0005e2000c10150e */
[----:B-1----:R-:W-:-:S02]  /*a3e0*/  PRMT R16, R17, 0x7632, R16 ;  /* 0x0000763211107816 */ /* 0x002fc40000000010 */
[----:B0-----:R-:W-:Y:S02]  /*a3f0*/  PRMT R13, R21, 0x7632, R13 ;  /* 0x00007632150d7816 */ /* 0x001fe4000000000d */
[----:B--2---:R-:W-:Y:S02]  /*a400*/  IADD3.X R11, R22, UR23, RZ, P1, !PT ;  /* 0x00000017160b7c10 */ /* 0x004fe40008ffe4ff */
[----:B------:R-:W-:Y:S01]  /*a410*/  IADD3 R12, P1, R161, UR22, RZ ;  /* 0x00000016a10c7c10 */ /* 0x000fe2000ff3e0ff */
[----:B------:R-:W-:Y:S01]  /*a420*/  STG.E.U16 desc[UR14][R14.64], R36 ;  /* 0x000000240e007986 */ /* 0x000fe2000c10150e */
[----:B------:R-:W-:-:S03]  /*a430*/  PRMT R2, R23, 0x7632, R2 ;  /* 0x0000763217027816 */ /* 0x000fc60000000002 */
[----:B------:R-:W-:Y:S04]  /*a440*/  STG.E.U16 desc[UR14][R14.64+0x4], R21 ;  /* 0x000004150e007986 */ /* 0x000fe8000c10150e */
[----:B------:R0:W-:Y:S04]  /*a450*/  STG.E.U16 desc[UR14][R14.64+0x6], R13 ;  /* 0x0000060d0e007986 */ /* 0x0001e8000c10150e */
[----:B------:R-:W-:Y:S04]  /*a460*/  STG.E.U16 desc[UR14][R10.64], R17 ;  /* 0x000000110a007986 */ /* 0x000fe8000c10150e */
[----:B------:R1:W-:Y:S01]  /*a470*/  STG.E.U16 desc[UR14][R10.64+0x2], R16 ;  /* 0x000002100a007986 */ /* 0x0003e2000c10150e */
[----:B0-----:R-:W-:-:S02]  /*a480*/  IADD3.X R13, R162, UR23, RZ, P1, !PT ;  /* 0x00000017a20d7c10 */ /* 0x001fc40008ffe4ff */
[----:B------:R-:W-:Y:S02]  /*a490*/  PRMT R15, R41, 0x7632, R15 ;  /* 0x00007632290f7816 */ /* 0x000fe4000000000f */
[----:B------:R-:W-:Y:S01]  /*a4a0*/  IADD3 R14, P1, R159, UR22, RZ ;  /* 0x000000169f0e7c10 */ /* 0x000fe2000ff3e0ff */
[----:B------:R-:W-:Y:S04]  /*a4b0*/  STG.E.U16 desc[UR14][R10.64+0x4], R23 ;  /* 0x000004170a007986 */ /* 0x000fe8000c10150e */
[----:B------:R0:W-:Y:S01]  /*a4c0*/  STG.E.U16 desc[UR14][R10.64+0x6], R2 ;  /* 0x000006020a007986 */ /* 0x0001e2000c10150e */
[----:B-1----:R-:W-:-:S03]  /*a4d0*/  PRMT R16, R25, 0x7632, R16 ;  /* 0x0000763219107816 */ /* 0x002fc60000000010 */
[----:B------:R1:W-:Y:S01]  /*a4e0*/  STG.E.U16 desc[UR14][R12.64+0x2], R15 ;  /* 0x0000020f0c007986 */ /* 0x0003e2000c10150e */
[----:B0-----:R-:W-:Y:S02]  /*a4f0*/  PRMT R11, R58, 0x7632, R11 ;  /* 0x000076323a0b7816 */ /* 0x001fe4000000000b */
[----:B------:R-:W-:Y:S02]  /*a500*/  PRMT R2, R62, 0x7632, R2 ;  /* 0x000076323e027816 */ /* 0x000fe40000000002 */
[----:B-1----:R-:W-:Y:S02]  /*a510*/  IADD3.X R15, R160, UR23, RZ, P1, !PT ;  /* 0x00000017a00f7c10 */ /* 0x002fe40008ffe4ff */
[----:B------:R-:W-:Y:S01]  /*a520*/  IADD3 R10, P1, R157, UR22, RZ ;  /* 0x000000169d0a7c10 */ /* 0x000fe2000ff3e0ff */
[----:B------:R-:W-:Y:S04]  /*a530*/  STG.E.U16 desc[UR14][R12.64], R41 ;  /* 0x000000290c007986 */ /* 0x000fe8000c10150e */
[----:B------:R-:W-:Y:S04]  /*a540*/  STG.E.U16 desc[UR14][R12.64+0x4], R58 ;  /* 0x0000043a0c007986 */ /* 0x000fe8000c10150e */
[----:B------:R0:W-:Y:S04]  /*a550*/  STG.E.U16 desc[UR14][R12.64+0x6], R11 ;  /* 0x0000060b0c007986 */ /* 0x0001e8000c10150e */
[----:B------:R-:W-:Y:S04]  /*a560*/  STG.E.U16 desc[UR14][R14.64], R25 ;  /* 0x000000190e007986 */ /* 0x000fe8000c10150e */
[----:B------:R-:W-:Y:S04]  /*a570*/  STG.E.U16 desc[UR14][R14.64+0x2], R16 ;  /* 0x000002100e007986 */ /* 0x000fe8000c10150e */
[----:B------:R-:W-:Y:S01]  /*a580*/  STG.E.U16 desc[UR14][R14.64+0x4], R62 ;  /* 0x0000043e0e007986 */ /* 0x000fe2000c10150e */
[----:B0-----:R-:W-:-:S02]  /*a590*/  IADD3.X R11, R158, UR23, RZ, P1, !PT ;  /* 0x000000179e0b7c10 */ /* 0x001fc40008ffe4ff */
[----:B------:R-:W-:Y:S01]  /*a5a0*/  PRMT R13, R64, 0x7632, R13 ;  /* 0x00007632400d7816 */ /* 0x000fe2000000000d */
[----:B------:R0:W-:Y:S01]  /*a5b0*/  STG.E.U16 desc[UR14][R14.64+0x6], R2 ;  /* 0x000006020e007986 */ /* 0x0001e2000c10150e */
[----:B------:R-:W-:-:S03]  /*a5c0*/  IADD3 R12, P1, R155, UR22, RZ ;  /* 0x000000169b0c7c10 */ /* 0x000fc6000ff3e0ff */
[----:B------:R-:W-:Y:S01]  /*a5d0*/  STG.E.U16 desc[UR14][R10.64], R64 ;  /* 0x000000400a007986 */ /* 0x000fe2000c10150e */
[----:B0-----:R-:W-:-:S03]  /*a5e0*/  PRMT R15, R66, 0x7632, R15 ;  /* 0x00007632420f7816 */ /* 0x001fc6000000000f */
[----:B------:R0:W-:Y:S01]  /*a5f0*/  STG.E.U16 desc[UR14][R10.64+0x2], R13 ;  /* 0x0000020d0a007986 */ /* 0x0001e2000c10150e */
[----:B------:R-:W-:-:S03]  /*a600*/  PRMT R2, R70, 0x7632, R2 ;  /* 0x0000763246027816 */ /* 0x000fc60000000002 */
[----:B------:R-:W-:Y:S04]  /*a610*/  STG.E.U16 desc[UR14][R10.64+0x4], R66 ;  /* 0x000004420a007986 */ /* 0x000fe8000c10150e */
[----:B------:R1:W-:Y:S01]  /*a620*/  STG.E.U16 desc[UR14][R10.64+0x6], R15 ;  /* 0x0000060f0a007986 */ /* 0x0003e2000c10150e */
[----:B0-----:R-:W-:Y:S02]  /*a630*/  IADD3.X R13, R156, UR23, RZ, P1, !PT ;  /* 0x000000179c0d7c10 */ /* 0x001fe40008ffe4ff */
[----:B------:R-:W-:Y:S02]  /*a640*/  IADD3 R14, P1, R153, UR22, RZ ;  /* 0x00000016990e7c10 */ /* 0x000fe4000ff3e0ff */
[----:B-1----:R-:W-:Y:S01]  /*a650*/  PRMT R11, R72, 0x7632, R11 ;  /* 0x00007632480b7816 */ /* 0x002fe2000000000b */
[----:B------:R-:W-:Y:S01]  /*a660*/  STG.E.U16 desc[UR14][R12.64], R70 ;  /* 0x000000460c007986 */ /* 0x000fe2000c10150e */
[----:B------:R-:W-:-:S03]  /*a670*/  IADD3.X R15, R154, UR23, RZ, P1, !PT ;  /* 0x000000179a0f7c10 */ /* 0x000fc60008ffe4ff */
[----:B------:R0:W-:Y:S01]  /*a680*/  STG.E.U16 desc[UR14][R12.64+0x2], R2 ;  /* 0x000002020c007986 */ /* 0x0001e2000c10150e */
[----:B------:R-:W-:-:S03]  /*a690*/  IADD3 R10, P1, R149, UR22, RZ ;  /* 0x00000016950a7c10 */ /* 0x000fc6000ff3e0ff */
[----:B------:R-:W-:Y:S04]  /*a6a0*/  STG.E.U16 desc[UR14][R12.64+0x4], R72 ;  /* 0x000004480c007986 */ /* 0x000fe8000c10150e */
[----:B------:R1:W-:Y:S01]  /*a6b0*/  STG.E.U16 desc[UR14][R12.64+0x6], R11 ;  /* 0x0000060b0c007986 */ /* 0x0003e2000c10150e */
[----:B0-----:R-:W-:-:S03]  /*a6c0*/  PRMT R2, R76, 0x7632, R2 ;  /* 0x000076324c027816 */ /* 0x001fc60000000002 */
[----:B------:R-:W-:Y:S01]  /*a6d0*/  STG.E.U16 desc[UR14][R14.64], R78 ;  /* 0x0000004e0e007986 */ /* 0x000fe2000c10150e */
[----:B-1----:R-:W-:-:S03]  /*a6e0*/  PRMT R13, R78, 0x7632, R13 ;  /* 0x000076324e0d7816 */ /* 0x002fc6000000000d */
[----:B------:R-:W-:Y:S01]  /*a6f0*/  STG.E.U16 desc[UR14][R14.64+0x4], R76 ;  /* 0x0000044c0e007986 */ /* 0x000fe2000c10150e */
[----:B------:R-:W-:Y:S02]  /*a700*/  IADD3.X R11, R152, UR23, RZ, P1, !PT ;  /* 0x00000017980b7c10 */ /* 0x000fe40008ffe4ff */
[----:B------:R-:W-:Y:S01]  /*a710*/  PRMT R12, R74, 0x7632, R12 ;  /* 0x000076324a0c7816 */ /* 0x000fe2000000000c */
[----:B------:R-:W-:Y:S04]  /*a720*/  STG.E.U16 desc[UR14][R14.64+0x2], R13 ;  /* 0x0000020d0e007986 */ /* 0x000fe8000c10150e */
[----:B------:R0:W-:Y:S04]  /*a730*/  STG.E.U16 desc[UR14][R14.64+0x6], R2 ;  /* 0x000006020e007986 */ /* 0x0001e8000c10150e */
[----:B------:R1:W-:Y:S01]  /*a740*/  STG.E.U16 desc[UR14][R10.64], R74 ;  /* 0x0000004a0a007986 */ /* 0x0003e2000c10150e */
[----:B0-----:R-:W-:-:S03]  /*a750*/  PRMT R15, R39, 0x7632, R15 ;  /* 0x00007632270f7816 */ /* 0x001fc6000000000f */
[----:B------:R1:W-:Y:S04]  /*a760*/  STG.E.U16 desc[UR14][R10.64+0x2], R12 ;  /* 0x0000020c0a007986 */ /* 0x0003e8000c10150e */
[----:B------:R1:W-:Y:S04]  /*a770*/  STG.E.U16 desc[UR14][R10.64+0x4], R39 ;  /* 0x000004270a007986 */ /* 0x0003e8000c10150e */
[----:B------:R1:W-:Y:S01]  /*a780*/  STG.E.U16 desc[UR14][R10.64+0x6], R15 ;  /* 0x0000060f0a007986 */ /* 0x0003e2000c10150e */
[----:B------:R-:W-:Y:S05]  /*a790*/  @!P0 BRA `(.L_x_1518) ;  /* 0xffffff6000a48947 */ /* 0x000fea000383ffff */
.L_x_1508:
[----:B------:R-:W0:Y:S02]  /*a7a0*/  S2R R0, SR_CTAID.Y ;  /* 0x0000000000007919 */ /* 0x000e240000002600 */
[----:B0-----:R-:W-:-:S04]  /*a7b0*/  LEA R0, R0, UR20, 0x4 ;  /* 0x0000001400007c11 */ /* 0x001fc8000f8e20ff */
[----:B------:R-:W-:-:S04]  /*a7c0*/  SHF.L.U32 R20, R0, 0x5, RZ ;  /* 0x0000000500147819 */ /* 0x000fc800000006ff */
[----:B------:R-:W-:-:S13]  /*a7d0*/  ISETP.GT.AND P0, PT, R20, 0x13f, PT ;  /* 0x0000013f1400780c */ /* 0x000fda0003f04270 */
[----:B------:R-:W-:Y:S05]  /*a7e0*/  @P0 EXIT ;  /* 0x000000000000094d */ /* 0x000fea0003800000 */
[----:B------:R-:W0:Y:S01]  /*a7f0*/  S2R R6, SR_TID.X ;  /* 0x0000000000067919 */ /* 0x000e220000002100 */
[----:B------:R-:W-:Y:S01]  /*a800*/  LOP3.LUT R3, RZ, UR16, RZ, 0x33, !PT ;  /* 0x00000010ff037c12 */ /* 0x000fe2000f8e33ff */
[----:B------:R-:W2:Y:S01]  /*a810*/  S2UR UR5, SR_CgaCtaId ;  /* 0x00000000000579c3 */ /* 0x000ea20000008800 */
        /* <DEDUP_REMOVED lines=15> */
[----:B--2---:R-:W-:-:S03]  /*a910*/  ULEA UR8, UR5, UR4, 0x18 ;  /* 0x0000000405087291 */ /* 0x004fc6000f8ec03f */
[----:B------:R-:W-:Y:S02]  /*a920*/  ULDC.64 UR4, c[0x0][0x260] ;  /* 0x0000980000047ab9 */ /* 0x000fe40000000a00 */
[----:B------:R-:W-:Y:S01]  /*a930*/  UIADD3 UR4, UP1, UR4, 0xf400, URZ ;  /* 0x0000f40004047890 */ /* 0x000fe2000ff3e03f */
[--C-:B0-----:R-:W-:Y:S02]  /*a940*/  SHF.R.U32.HI R5, RZ, 0x5, R6.reuse ;  /* 0x00000005ff057819 */ /* 0x101fe40000011606 */
[----:B------:R-:W-:Y:S01]  /*a950*/  SHF.R.U32.HI R2, RZ, 0x4, R6 ;  /* 0x00000004ff027819 */ /* 0x000fe20000011606 */
[----:B------:R-:W-:Y:S01]  /*a960*/  UIADD3.X UR5, URZ, UR5, URZ, UP1, !UPT ;  /* 0x000000053f057290 */ /* 0x000fe20008ffe43f */
[----:B------:R-:W-:Y:S02]  /*a970*/  IADD3 R4, P0, P1, -R4, -0x11, -R5 ;  /* 0xffffffef04047810 */ /* 0x000fe4000791e905 */
[----:B------:R-:W-:Y:S02]  /*a980*/  SHF.L.U32 R7, R5, 0x1, RZ ;  /* 0x0000000105077819 */ /* 0x000fe400000006ff */
[----:B------:R-:W-:-:S02]  /*a990*/  IADD3.X R3, ~R3, -0x1, R0, P0, P1 ;  /* 0xffffffff03037810 */ /* 0x000fc400007e2500 */
[----:B------:R-:W-:Y:S02]  /*a9a0*/  IADD3 R0, R2, 0x14, RZ ;  /* 0x0000001402007810 */ /* 0x000fe40007ffe0ff */
[----:B-1----:R-:W-:Y:S01]  /*a9b0*/  LEA R12, R5, UR8, 0x7 ;  /* 0x00000008050c7c11 */ /* 0x002fe2000f8e38ff */
        /* <DEDUP_REMOVED lines=9> */
[----:B------:R-:W-:Y:S02]  /*aa50*/  IADD3 R8, R13, R14, RZ ;  /* 0x0000000e0d087210 */ /* 0x000fe40007ffe0ff */
[----:B------:R-:W-:Y:S02]  /*aa60*/  SHF.L.U32 R13, R6, 0x1, RZ ;  /* 0x00000001060d7819 */ /* 0x000fe400000006ff */
[----:B------:R-:W-:Y:S01]  /*aa70*/  IADD3 RZ, P0, R9, R10, RZ ;  /* 0x0000000a09ff7210 */ /* 0x000fe20007f1e0ff */
[----:B------:R-:W-:Y:S01]  /*aa80*/  IMAD.WIDE.U32 R14, R8, -0x33333333, RZ ;  /* 0xcccccccd080e7825 */ /* 0x000fe200078e00ff */
[----:B------:R-:W-:-:S02]  /*aa90*/  MOV R16, R11 ;  /* 0x0000000b00107202 */ /* 0x000fc40000000f00 */
[----:B------:R-:W-:Y:S02]  /*aaa0*/  LOP3.LUT R12, R12, 0x780, RZ, 0xc0, !PT ;  /* 0x000007800c0c7812 */ /* 0x000fe400078ec0ff */
[----:B------:R-:W-:Y:S01]  /*aab0*/  LOP3.LUT R11, R13, 0x1e, RZ, 0xc0, !PT ;  /* 0x0000001e0d0b7812 */ /* 0x000fe200078ec0ff */
[----:B------:R-:W-:Y:S01]  /*aac0*/  IMAD.WIDE.U32.X R16, R3, -0x33333334, R16, P0 ;  /* 0xcccccccc03107825 */ /* 0x000fe200000e0410 */
[----:B------:R-:W-:Y:S02]  /*aad0*/  IADD3 R9, R2, 0x28, RZ ;  /* 0x0000002802097810 */ /* 0x000fe40007ffe0ff */
[----:B------:R-:W-:Y:S02]  /*aae0*/  IADD3 R13, R12, UR8, RZ ;  /* 0x000000080c0d7c10 */ /* 0x000fe4000fffe0ff */
[-C--:B------:R-:W-:Y:S02]  /*aaf0*/  LOP3.LUT R10, R2, R11.reuse, RZ, 0x3c, !PT ;  /* 0x0000000b020a7212 */ /* 0x080fe400078e3cff */
[----:B------:R-:W-:-:S02]  /*ab00*/  LOP3.LUT R12, R0, R11, RZ, 0x3c, !PT ;  /* 0x0000000b000c7212 */ /* 0x000fc400078e3cff */
[----:B------:R-:W-:Y:S02]  /*ab10*/  LOP3.LUT R18, R9, R11, RZ, 0x3c, !PT ;  /* 0x0000000b09127212 */ /* 0x000fe400078e3cff */
[----:B------:R-:W-:Y:S02]  /*ab20*/  SHF.R.U64 R21, R16, 0x3, R17 ;  /* 0x0000000310157819 */ /* 0x000fe40000001211 */
[-C--:B------:R-:W-:Y:S02]  /*ab30*/  LEA R10, R10, R13.reuse, 0x2 ;  /* 0x0000000d0a0a7211 */ /* 0x080fe400078e10ff */
[-C--:B------:R-:W-:Y:S02]  /*ab40*/  LEA R12, R12, R13.reuse, 0x2 ;  /* 0x0000000d0c0c7211 */ /* 0x080fe400078e10ff */
[----:B------:R-:W-:Y:S02]  /*ab50*/  LEA R13, R18, R13, 0x2 ;  /* 0x0000000d120d7211 */ /* 0x000fe400078e10ff */
[----:B------:R-:W-:-:S02]  /*ab60*/  LEA.HI R22, R15, 0x1, RZ, 0x1c ;  /* 0x000000010f167811 */ /* 0x000fc400078fe0ff */
[C---:B------:R-:W-:Y:S02]  /*ab70*/  IADD3 R18, P0, R5.reuse, 0xa, RZ ;  /* 0x0000000a05127810 */ /* 0x040fe40007f1e0ff */
[C---:B------:R-:W-:Y:S02]  /*ab80*/  IADD3 R17, P1, R5.reuse, 0x14, RZ ;  /* 0x0000001405117810 */ /* 0x040fe40007f3e0ff */
[----:B------:R-:W-:Y:S02]  /*ab90*/  IADD3 R37, P2, R5, 0x1e, RZ ;  /* 0x0000001e05257810 */ /* 0x000fe40007f5e0ff */
[----:B------:R-:W-:Y:S02]  /*aba0*/  IADD3 R21, R21, 0x1, RZ ;  /* 0x0000000115157810 */ /* 0x000fe40007ffe0ff */
[C---:B------:R-:W-:Y:S02]  /*abb0*/  LOP3.LUT R19, R6.reuse, 0x1f, RZ, 0xc0, !PT ;  /* 0x0000001f06137812 */ /* 0x040fe400078ec0ff */
[----:B------:R-:W-:-:S02]  /*abc0*/  LOP3.LUT R38, R6, 0xf, RZ, 0xc0, !PT ;  /* 0x0000000f06267812 */ /* 0x000fc400078ec0ff */
[----:B------:R-:W-:Y:S02]  /*abd0*/  IADD3 R16, R2, 0x3c, RZ ;  /* 0x0000003c02107810 */ /* 0x000fe40007ffe0ff */
[----:B------:R-:W-:Y:S02]  /*abe0*/  IADD3.X R15, RZ, RZ, RZ, P0, !PT ;  /* 0x000000ffff0f7210 */ /* 0x000fe400007fe4ff */
[----:B------:R-:W-:Y:S02]  /*abf0*/  IADD3.X R14, RZ, RZ, RZ, P1, !PT ;  /* 0x000000ffff0e7210 */ /* 0x000fe40000ffe4ff */
[----:B------:R-:W-:Y:S02]  /*ac00*/  IADD3.X R36, RZ, RZ, RZ, P2, !PT ;  /* 0x000000ffff247210 */ /* 0x000fe400017fe4ff */
[----:B------:R-:W-:Y:S02]  /*ac10*/  LOP3.LUT R22, R22, 0x3, RZ, 0xc0, !PT ;  /* 0x0000000316167812 */ /* 0x000fe400078ec0ff */
[----:B------:R-:W-:-:S07]  /*ac20*/  LOP3.LUT R21, R21, 0x3, RZ, 0xc0, !PT ;  /* 0x0000000315157812 */ /* 0x000fce00078ec0ff */
.L_x_1535:
[----:B------:R-:W-:Y:S01]  /*ac30*/  ISETP.LT.U32.AND P0, PT, R5, UR6, PT ;  /* 0x0000000605007c0c */ /* 0x000fe2000bf01070 */
[----:B------:R-:W-:Y:S01]  /*ac40*/  BSSY B0, `(.L_x_1519) ;  /* 0x00000aa000007945 */ /* 0x000fe20003800000 */
[----:B0---4-:R-:W-:Y:S02]  /*ac50*/  MOV R23, UR7 ;  /* 0x0000000700177c02 */ /* 0x011fe40008000f00 */
[----:B-123--:R-:W-:Y:S02]  /*ac60*/  MOV R28, RZ ;  /* 0x000000ff001c7202 */ /* 0x00efe40000000f00 */
[----:B------:R-:W-:Y:S01]  /*ac70*/  ISETP.GT.AND.EX P0, PT, R23, RZ, PT, P0 ;  /* 0x000000ff1700720c */ /* 0x000fe20003f04300 */
[----:B------:R-:W-:-:S12]  /*ac80*/  HFMA2.MMA R23, -RZ, RZ, 0, 0 ;  /* 0x00000000ff177435 */ /* 0x000fd800000001ff */
        /* <DEDUP_REMOVED lines=37> */
.L_x_1522:
[----:B------:R-:W-:Y:S05]  /*aee0*/  BSYNC B1 ;  /* 0x0000000000017941 */ /* 0x000fea0003800000 */
.L_x_1521:
[----:B------:R-:W-:Y:S05]  /*aef0*/  @!P0 BRA `(.L_x_1520) ;  /* 0x0000000400f88947 */ /* 0x000fea0003800000 */
[----:B------:R-:W-:Y:S01]  /*af00*/  SHF.L.U64.HI R27, R24, 0x1, R25 ;  /* 0x00000001181b7819 */ /* 0x000fe20000010219 */
[----:B------:R-:W-:Y:S01]  /*af10*/  IMAD R25, R66, 0x280, RZ ;  /* 0x0000028042197824 */ /* 0x000fe200078e02ff */
[----:B------:R-:W-:Y:S01]  /*af20*/  SHF.L.U32 R26, R24, 0x1, RZ ;  /* 0x00000001181a7819 */ /* 0x000fe200000006ff */
[----:B------:R-:W-:Y:S01]  /*af30*/  BSSY B1, `(.L_x_1523) ;  /* 0x0000047000017945 */ /* 0x000fe20003800000 */
[----:B------:R-:W-:-:S03]  /*af40*/  IADD3 R24, P0, -R64, UR6, RZ ;  /* 0x0000000640187c10 */ /* 0x000fc6000ff1e1ff */
[----:B------:R-:W-:Y:S01]  /*af50*/  IMAD.WIDE.U32 R26, R64, 0x280, R26 ;  /* 0x00000280401a7825 */ /* 0x000fe200078e001a */
[----:B------:R-:W-:Y:S02]  /*af60*/  ISETP.GT.U32.AND P1, PT, R24, 0x78, PT ;  /* 0x000000781800780c */ /* 0x000fe40003f24070 */
[----:B------:R-:W-:Y:S02]  /*af70*/  IADD3.X R29, ~R66, UR7, RZ, P0, !PT ;  /* 0x00000007421d7c10 */ /* 0x000fe400087fe5ff */
[----:B------:R-:W-:Y:S02]  /*af80*/  IADD3 R25, R27, R25, RZ ;  /* 0x000000191b197210 */ /* 0x000fe40007ffe0ff */
        /* <DEDUP_REMOVED lines=10> */
.L_x_1525:
        /* <DEDUP_REMOVED lines=55> */
.L_x_1524:
[----:B------:R-:W-:Y:S05]  /*b3a0*/  BSYNC B1 ;  /* 0x0000000000017941 */ /* 0x000fea0003800000 */
.L_x_1523:
        /* <DEDUP_REMOVED lines=35> */
.L_x_1527:
[----:B------:R-:W-:Y:S05]  /*b5e0*/  BSYNC B1 ;  /* 0x0000000000017941 */ /* 0x000fea0003800000 */
.L_x_1526:
        /* <DEDUP_REMOVED lines=15> */
.L_x_1520:
[----:B------:R-:W-:Y:S05]  /*b6e0*/  BSYNC B0 ;  /* 0x0000000000007941 */ /* 0x000fea0003800000 */
.L_x_1519:
        /* <DEDUP_REMOVED lines=39> */
.L_x_1544:
        /* <DEDUP_REMOVED lines=43> */
.L_x_1554:
        /* <DEDUP_REMOVED lines=38> */
.L_x_1564:
[----:B0-----:R-:W-:Y:S01]  /*be70*/  FADD.FTZ R28, R23, R28 ;  /* 0x0000001c171c7221 */ /* 0x001fe20000010000 */
[----:B------:R-:W-:-:S04]  /*be80*/  @!P2 F2FP.BF16.F32.PACK_AB R23, RZ, R33 ;  /* 0x00000021ff17a23e */ /* 0x000fc800000010ff */
[----:B------:R-:W-:Y:S02]  /*be90*/  PRMT R29, R23, 0x7610, R29 ;  /* 0x00007610171d7816 */ /* 0x000fe4000000001d */
[----:B------:R-:W-:Y:S02]  /*bea0*/  @!P2 F2FP.BF16.F32.PACK_AB R28, RZ, R28 ;  /* 0x0000001cff1ca23e */ /* 0x000fe400000010ff */
[----:B------:R-:W-:Y:S01]  /*beb0*/  MOV R23, R16 ;  /* 0x0000001000177202 */ /* 0x000fe20000000f00 */
[----:B------:R3:W-:Y:S04]  /*bec0*/  @!P2 STG.E.U16 desc[UR14][R24.64+0x50], R29 ;  /* 0x0000501d1800a986 */ /* 0x0007e8000c10150e */
[----:B------:R3:W-:Y:S02]  /*bed0*/  @!P2 STG.E.U16 desc[UR14][R26.64+0x50], R28 ;  /* 0x0000501c1a00a986 */ /* 0x0007e4000c10150e */
.L_x_1530:
[----:B------:R-:W-:Y:S05]  /*bee0*/  BSYNC B0 ;  /* 0x0000000000007941 */ /* 0x000fea0003800000 */
.L_x_1529:
        /* <DEDUP_REMOVED lines=145> */
.L_x_1598:
[----:B-12---:R-:W-:Y:S01]  /*c800*/  FADD.FTZ R28, R44, R23 ;  /* 0x000000172c1c7221 */ /* 0x006fe20000010000 */
[----:B------:R-:W-:-:S04]  /*c810*/  @!P0 F2FP.BF16.F32.PACK_AB R23, RZ, R32 ;  /* 0x00000020ff17823e */ /* 0x000fc800000010ff */
[----:B------:R-:W-:Y:S01]  /*c820*/  @!P0 F2FP.BF16.F32.PACK_AB R28, RZ, R28 ;  /* 0x0000001cff1c823e */ /* 0x000fe200000010ff */
[----:B------:R4:W-:Y:S04]  /*c830*/  @!P0 STG.E.U16 desc[UR14][R24.64+0x78], R23 ;  /* 0x0000781718008986 */ /* 0x0009e8000c10150e */
[----:B------:R4:W-:Y:S02]  /*c840*/  @!P0 STG.E.U16 desc[UR14][R26.64+0x78], R28 ;  /* 0x0000781c1a008986 */ /* 0x0009e4000c10150e */
.L_x_1528:
[----:B------:R-:W-:Y:S05]  /*c850*/  WARPSYNC.ALL ;  /* 0x0000000000007948 */ /* 0x000fea0003800000 */
[----:B------:R-:W-:Y:S01]  /*c860*/  BAR.SYNC.DEFER_BLOCKING 0x0 ;  /* 0x0000000000007b1d */ /* 0x000fe20000010000 */
[C---:B------:R-:W-:Y:S02]  /*c870*/  ISETP.GE.AND P0, PT, R20.reuse, -0x10c0, PT ;  /* 0xffffef401400780c */ /* 0x040fe40003f06270 */
[----:B------:R-:W-:-:S11]  /*c880*/  IADD3 R20, R20, 0x1200, RZ ;  /* 0x0000120014147810 */ /* 0x000fd60007ffe0ff */
[----:B------:R-:W-:Y:S05]  /*c890*/  @!P0 BRA `(.L_x_1535) ;  /* 0xffffffe000e48947 */ /* 0x000fea000383ffff */
[----:B------:R-:W-:Y:S05]  /*c8a0*/  EXIT ;  /* 0x000000000000794d */ /* 0x000fea0003800000 */
.L_x_1531:
[----:B-1----:R-:W-:Y:S02]  /*c8b0*/  MOV R50, R23 ;  /* 0x0000001700327202 */ /* 0x002fe40000000f00 */
[----:B------:R-:W-:Y:S02]  /*c8c0*/  MOV R51, 0x8 ;  /* 0x0000000800337802 */ /* 0x000fe40000000f00 */
[----:B------:R-:W-:Y:S02]  /*c8d0*/  MOV R52, 0x101f ;  /* 0x0000101f00347802 */ /* 0x000fe40000000f00 */
[----:B------:R-:W-:-:S07]  /*c8e0*/  MOV R49, 0xffff ;  /* 0x0000ffff00317802 */ /* 0x000fce0000000f00 */
[----:B0-2---:R-:W-:Y:S05]  /*c8f0*/  WARPSYNC.COLLECTIVE R49, `(.L_x_1536) ;  /* 0x0000000031087348 */ /* 0x005fea0003c00000 */
[----:B------:R1:W3:Y:S02]  /*c900*/  SHFL.BFLY P3, R47, R50, R51, R52 ;  /* 0x0c000033322f7389 */ /* 0x0002e40000060034 */
[----:B0123--:R-:W-:Y:S01]  /*c910*/  ENDCOLLECTIVE ;  /* 0x000000000000791b */ /* 0x00ffe20003800000 */
.L_x_1536:
[----:B------:R-:W-:Y:S02]  /*c920*/  MOV R50, R24 ;  /* 0x0000001800327202 */ /* 0x000fe40000000f00 */
[----:B------:R-:W-:-:S07]  /*c930*/  MOV R26, R47 ;  /* 0x0000002f001a7202 */ /* 0x000fce0000000f00 */
[----:B------:R-:W-:Y:S05]  /*c940*/  WARPSYNC.COLLECTIVE R49, `(.L_x_1537) ;  /* 0x0000000031087348 */ /* 0x000fea0003c00000 */
[----:B------:R0:W1:Y:S02]  /*c950*/  SHFL.BFLY P3, R47, R50, R51, R52 ;  /* 0x0c000033322f7389 */ /* 0x0000640000060034 */
[----:B01----:R-:W-:Y:S01]  /*c960*/  ENDCOLLECTIVE ;  /* 0x000000000000791b */ /* 0x003fe20003800000 */
.L_x_1537:
[----:B------:R-:W-:-:S05]  /*c970*/  FADD.FTZ R26, R26, R23 ;  /* 0x000000171a1a7221 */ /* 0x000fca0000010000 */
[----:B------:R-:W-:Y:S02]  /*c980*/  MOV R50, R26 ;  /* 0x0000001a00327202 */ /* 0x000fe40000000f00 */
[----:B------:R-:W-:Y:S02]  /*c990*/  MOV R51, 0x4 ;  /* 0x0000000400337802 */ /* 0x000fe40000000f00 */
[----:B------:R-:W-:-:S07]  /*c9a0*/  MOV R25, R47 ;  /* 0x0000002f00197202 */ /* 0x000fce0000000f00 */
[----:B------:R-:W-:Y:S05]  /*c9b0*/  WARPSYNC.COLLECTIVE R49, `(.L_x_1538) ;  /* 0x0000000031087348 */ /* 0x000fea0003c00000 */
[----:B------:R0:W1:Y:S02]  /*c9c0*/  SHFL.BFLY P3, R47, R50, R51, R52 ;  /* 0x0c000033322f7389 */ /* 0x0000640000060034 */
[----:B01----:R-:W-:Y:S01]  /*c9d0*/  ENDCOLLECTIVE ;  /* 0x000000000000791b */ /* 0x003fe20003800000 */
.L_x_1538:
[----:B------:R-:W-:-:S05]  /*c9e0*/  FADD.FTZ R25, R25, R24 ;  /* 0x0000001819197221 */ /* 0x000fca0000010000 */
[----:B------:R-:W-:Y:S02]  /*c9f0*/  MOV R50, R25 ;  /* 0x0000001900327202 */ /* 0x000fe40000000f00 */
[----:B------:R-:W-:-:S07]  /*ca00*/  MOV R27, R47 ;  /* 0x0000002f001b7202 */ /* 0x000fce0000000f00 */
[----:B------:R-:W-:Y:S05]  /*ca10*/  WARPSYNC.COLLECTIVE R49, `(.L_x_1539) ;  /* 0x0000000031087348 */ /* 0x000fea0003c00000 */
[----:B------:R0:W1:Y:S02]  /*ca20*/  SHFL.BFLY P3, R47, R50, R51, R52 ;  /* 0x0c000033322f7389 */ /* 0x0000640000060034 */
[----:B01----:R-:W-:Y:S01]  /*ca30*/  ENDCOLLECTIVE ;  /* 0x000000000000791b */ /* 0x003fe20003800000 */
.L_x_1539:
[----:B------:R-:W-:-:S05]  /*ca40*/  FADD.FTZ R27, R26, R27 ;  /* 0x0000001b1a1b7221 */ /* 0x000fca0000010000 */
[----:B------:R-:W-:Y:S02]  /*ca50*/  MOV R50, R27 ;  /* 0x0000001b00327202 */ /* 0x000fe40000000f00 */
[----:B------:R-:W-:Y:S02]  /*ca60*/  MOV R51, 0x2 ;  /* 0x0000000200337802 */ /* 0x000fe40000000f00 */
[----:B------:R-:W-:-:S07]  /*ca70*/  MOV R28, R47 ;  /* 0x0000002f001c7202 */ /* 0x000fce0000000f00 */
[----:B------:R-:W-:Y:S05]  /*ca80*/  WARPSYNC.COLLECTIVE R49, `(.L_x_1540) ;  /* 0x0000000031087348 */ /* 0x000fea0003c00000 */
[----:B------:R0:W1:Y:S02]  /*ca90*/  SHFL.BFLY P3, R47, R50, R51, R52 ;  /* 0x0c000033322f7389 */ /* 0x0000640000060034 */
[----:B01----:R-:W-:Y:S01]  /*caa0*/  ENDCOLLECTIVE ;  /* 0x000000000000791b */ /* 0x003fe20003800000 */
.L_x_1540:
[----:B------:R-:W-:-:S05]  /*cab0*/  FADD.FTZ R28, R25, R28 ;  /* 0x0000001c191c7221 */ /* 0x000fca0000010000 */
[----:B------:R-:W-:Y:S02]  /*cac0*/  MOV R50, R28 ;  /* 0x0000001c00327202 */ /* 0x000fe40000000f00 */
[----:B------:R-:W-:-:S07]  /*cad0*/  MOV R30, R47 ;  /* 0x0000002f001e7202 */ /* 0x000fce0000000f00 */
[----:B------:R-:W-:Y:S05]  /*cae0*/  WARPSYNC.COLLECTIVE R49, `(.L_x_1541) ;  /* 0x0000000031087348 */ /* 0x000fea0003c00000 */
[----:B------:R0:W1:Y:S02]  /*caf0*/  SHFL.BFLY P3, R47, R50, R51, R52 ;  /* 0x0c000033322f7389 */ /* 0x0000640000060034 */
[----:B01----:R-:W-:Y:S01]  /*cb00*/  ENDCOLLECTIVE ;  /* 0x000000000000791b */ /* 0x003fe20003800000 */
.L_x_1541:
[----:B------:R-:W-:-:S05]  /*cb10*/  FADD.FTZ R30, R27, R30 ;  /* 0x0000001e1b1e7221 */ /* 0x000fca0000010000 */
[----:B------:R-:W-:Y:S02]  /*cb20*/  MOV R50, R30 ;  /* 0x0000001e00327202 */ /* 0x000fe40000000f00 */
[----:B------:R-:W-:Y:S02]  /*cb30*/  MOV R51, 0x1 ;  /* 0x0000000100337802 */ /* 0x000fe40000000f00 */
[----:B------:R-:W-:-:S07]  /*cb40*/  MOV R23, R47 ;  /* 0x0000002f00177202 */ /* 0x000fce0000000f00 */
[----:B------:R-:W-:Y:S05]  /*cb50*/  WARPSYNC.COLLECTIVE R49, `(.L_x_1542) ;  /* 0x0000000031087348 */ /* 0x000fea0003c00000 */
[----:B------:R0:W1:Y:S02]  /*cb60*/  SHFL.BFLY P3, R47, R50, R51, R52 ;  /* 0x0c000033322f7389 */ /* 0x0000640000060034 */
[----:B01----:R-:W-:Y:S01]  /*cb70*/  ENDCOLLECTIVE ;  /* 0x000000000000791b */ /* 0x003fe20003800000 */
.L_x_1542:
[----:B------:R-:W-:-:S05]  /*cb80*/  FADD.FTZ R23, R28, R23 ;  /* 0x000000171c177221 */ /* 0x000fca0000010000 */
[----:B------:R-:W-:Y:S02]  /*cb90*/  MOV R50, R23 ;  /* 0x0000001700327202 */ /* 0x000fe40000000f00 */
[----:B------:R-:W-:-:S07]  /*cba0*/  MOV R29, R47 ;  /* 0x0000002f001d7202 */ /* 0x000fce0000000f00 */
[----:B------:R-:W-:Y:S05]  /*cbb0*/  WARPSYNC.COLLECTIVE R49, `(.L_x_1543) ;  /* 0x0000000031087348 */ /* 0x000fea0003c00000 */
[----:B------:R0:W1:Y:S02]  /*cbc0*/  SHFL.BFLY P3, R47, R50, R51, R52 ;  /* 0x0c000033322f7389 */ /* 0x0000640000060034 */
[----:B01----:R-:W-:Y:S01]  /*cbd0*/  ENDCOLLECTIVE ;  /* 0x000000000000791b */ /* 0x003fe20003800000 */
.L_x_1543:
[----:B------:R-:W-:Y:S01]  /*cbe0*/  FADD.FTZ R29, R30, R29 ;  /* 0x0000001d1e1d7221 */ /* 0x000fe20000010000 */
[----:B------:R-:W-:Y:S01]  /*cbf0*/  MOV R32, R47 ;  /* 0x0000002f00207202 */ /* 0x000fe20000000f00 */
[----:B------:R-:W-:Y:S06]  /*cc00*/  BRA `(.L_x_1544) ;  /* 0xffffffec00547947 */ /* 0x000fec000383ffff */
.L_x_1532:
        /* <DEDUP_REMOVED lines=8> */
.L_x_1546:
[----:B------:R-:W-:Y:S05]  /*cc90*/  BSYNC B1 ;  /* 0x0000000000017941 */ /* 0x000fea0003800000 */
.L_x_1545:
        /* <DEDUP_REMOVED lines=8> */
.L_x_1547:
[----:B------:R-:W-:Y:S01]  /*cd20*/  FADD.FTZ R30, R30, R23 ;  /* 0x000000171e1e7221 */ /* 0x000fe20000010000 */
[----:B------:R-:W-:-:S04]  /*cd30*/  HFMA2.MMA R51, -RZ, RZ, 0, 2.384185791015625e-07 ;  /* 0x00000004ff337435 */ /* 0x000fc800000001ff */
[----:B------:R-:W-:Y:S02]  /*cd40*/  MOV R50, R30 ;  /* 0x0000001e00327202 */ /* 0x000fe40000000f00 */
[----:B------:R-:W-:-:S07]  /*cd50*/  MOV R29, R47 ;  /* 0x0000002f001d7202 */ /* 0x000fce0000000f00 */
[----:B------:R-:W-:Y:S05]  /*cd60*/  WARPSYNC.COLLECTIVE R49, `(.L_x_1548) ;  /* 0x0000000031087348 */ /* 0x000fea0003c00000 */
[----:B------:R0:W1:Y:S02]  /*cd70*/  SHFL.BFLY P3, R47, R50, R51, R52 ;  /* 0x0c000033322f7389 */ /* 0x0000640000060034 */
[----:B01----:R-:W-:Y:S01]  /*cd80*/  ENDCOLLECTIVE ;  /* 0x000000000000791b */ /* 0x003fe20003800000 */
.L_x_1548:
[----:B------:R-:W-:-:S05]  /*cd90*/  FADD.FTZ R29, R29, R28 ;  /* 0x0000001c1d1d7221 */ /* 0x000fca0000010000 */
[----:B------:R-:W-:Y:S02]  /*cda0*/  MOV R50, R29 ;  /* 0x0000001d00327202 */ /* 0x000fe40000000f00 */
[----:B------:R-:W-:-:S07]  /*cdb0*/  MOV R31, R47 ;  /* 0x0000002f001f7202 */ /* 0x000fce0000000f00 */
[----:B------:R-:W-:Y:S05]  /*cdc0*/  WARPSYNC.COLLECTIVE R49, `(.L_x_1549) ;  /* 0x0000000031087348 */ /* 0x000fea0003c00000 */
[----:B------:R0:W1:Y:S02]  /*cdd0*/  SHFL.BFLY P3, R47, R50, R51, R52 ;  /* 0x0c000033322f7389 */ /* 0x0000640000060034 */
[----:B01----:R-:W-:Y:S01]  /*cde0*/  ENDCOLLECTIVE ;  /* 0x000000000000791b */ /* 0x003fe20003800000 */
.L_x_1549:
[----:B------:R-:W-:Y:S01]  /*cdf0*/  FADD.FTZ R31, R30, R31 ;  /* 0x0000001f1e1f7221 */ /* 0x000fe20000010000 */
[----:B------:R-:W-:-:S04]  /*ce00*/  HFMA2.MMA R51, -RZ, RZ, 0, 1.1920928955078125e-07 ;  /* 0x00000002ff337435 */ /* 0x000fc800000001ff */
[----:B------:R-:W-:Y:S02]  /*ce10*/  MOV R50, R31 ;  /* 0x0000001f00327202 */ /* 0x000fe40000000f00 */
[----:B------:R-:W-:-:S07]  /*ce20*/  MOV R32, R47 ;  /* 0x0000002f00207202 */ /* 0x000fce0000000f00 */
[----:B------:R-:W-:Y:S05]  /*ce30*/  WARPSYNC.COLLECTIVE R49, `(.L_x_1550) ;  /* 0x0000000031087348 */ /* 0x000fea0003c00000 */
[----:B------:R0:W1:Y:S02]  /*ce40*/  SHFL.BFLY P3, R47, R50, R51, R52 ;  /* 0x0c000033322f7389 */ /* 0x0000640000060034 */
[----:B01----:R-:W-:Y:S01]  /*ce50*/  ENDCOLLECTIVE ;  /* 0x000000000000791b */ /* 0x003fe20003800000 */
.L_x_1550:
[----:B------:R-:W-:-:S05]  /*ce60*/  FADD.FTZ R32, R29, R32 ;  /* 0x000000201d207221 */ /* 0x000fca0000010000 */
[----:B------:R-:W-:Y:S02]  /*ce70*/  MOV R50, R32 ;  /* 0x0000002000327202 */ /* 0x000fe40000000f00 */
[----:B------:R-:W-:-:S07]  /*ce80*/  MOV R34, R47 ;  /* 0x0000002f00227202 */ /* 0x000fce0000000f00 */
[----:B------:R-:W-:Y:S05]  /*ce90*/  WARPSYNC.COLLECTIVE R49, `(.L_x_1551) ;  /* 0x0000000031087348 */ /* 0x000fea0003c00000 */
[----:B------:R0:W1:Y:S02]  /*cea0*/  SHFL.BFLY P3, R47, R50, R51, R52 ;  /* 0x0c000033322f7389 */ /* 0x0000640000060034 */
[----:B01----:R-:W-:Y:S01]  /*ceb0*/  ENDCOLLECTIVE ;  /* 0x000000000000791b */ /* 0x003fe20003800000 */
.L_x_1551:
[----:B------:R-:W-:Y:S01]  /*cec0*/  FADD.FTZ R34, R31, R34 ;  /* 0x000000221f227221 */ /* 0x000fe20000010000 */
[----:B------:R-:W-:-:S04]  /*ced0*/  HFMA2.MMA R51, -RZ, RZ, 0, 5.9604644775390625e-08 ;  /* 0x00000001ff337435 */ /* 0x000fc800000001ff */
[----:B------:R-:W-:Y:S02]  /*cee0*/  MOV R50, R34 ;  /* 0x0000002200327202 */ /* 0x000fe40000000f00 */
[----:B------:R-:W-:-:S07]  /*cef0*/  MOV R23, R47 ;  /* 0x0000002f00177202 */ /* 0x000fce0000000f00 */
[----:B------:R-:W-:Y:S05]  /*cf00*/  WARPSYNC.COLLECTIVE R49, `(.L_x_1552) ;  /* 0x0000000031087348 */ /* 0x000fea0003c00000 */
[----:B------:R0:W1:Y:S02]  /*cf10*/  SHFL.BFLY P3, R47, R50, R51, R52 ;  /* 0x0c000033322f7389 */ /* 0x0000640000060034 */
[----:B01----:R-:W-:Y:S01]  /*cf20*/  ENDCOLLECTIVE ;  /* 0x000000000000791b */ /* 0x003fe20003800000 */
.L_x_1552:
[----:B------:R-:W-:-:S05]  /*cf30*/  FADD.FTZ R23, R32, R23 ;  /* 0x0000001720177221 */ /* 0x000fca0000010000 */
[----:B------:R-:W-:Y:S02]  /*cf40*/  MOV R50, R23 ;  /* 0x0000001700327202 */ /* 0x000fe40000000f00 */
[----:B------:R-:W-:-:S07]  /*cf50*/  MOV R33, R47 ;  /* 0x0000002f00217202 */ /* 0x000fce0000000f00 */
[----:B------:R-:W-:Y:S05]  /*cf60*/  WARPSYNC.COLLECTIVE R49, `(.L_x_1553) ;  /* 0x0000000031087348 */ /* 0x000fea0003c00000 */
[----:B------:R0:W1:Y:S02]  /*cf70*/  SHFL.BFLY P3, R47, R50, R51, R52 ;  /* 0x0c000033322f7389 */ /* 0x0000640000060034 */
[----:B01----:R-:W-:Y:S01]  /*cf80*/  ENDCOLLECTIVE ;  /* 0x000000000000791b */ /* 0x003fe20003800000 */
.L_x_1553:
[----:B------:R-:W-:Y:S01]  /*cf90*/  FADD.FTZ R33, R34, R33 ;  /* 0x0000002122217221 */ /* 0x000fe20000010000 */
[----:B------:R-:W-:Y:S01]  /*cfa0*/  MOV R28, R47 ;  /* 0x0000002f001c7202 */ /* 0x000fe20000000f00 */
[----:B------:R-:W-:Y:S06]  /*cfb0*/  BRA `(.L_x_1554) ;  /* 0xffffffec00147947 */ /* 0x000fec000383ffff */
.L_x_1533:
        /* <DEDUP_REMOVED lines=8> */
.L_x_1556:
[----:B------:R-:W-:Y:S05]  /*d040*/  BSYNC B1 ;  /* 0x0000000000017941 */ /* 0x000fea0003800000 */
.L_x_1555:
        /* <DEDUP_REMOVED lines=8> */
.L_x_1557:
[----:B------:R-:W-:Y:S01]  /*d0d0*/  FADD.FTZ R30, R30, R23 ;  /* 0x000000171e1e7221 */ /* 0x000fe20000010000 */
[----:B------:R-:W-:-:S04]  /*d0e0*/  HFMA2.MMA R51, -RZ, RZ, 0, 2.384185791015625e-07 ;  /* 0x00000004ff337435 */ /* 0x000fc800000001ff */
[----:B------:R-:W-:Y:S02]  /*d0f0*/  MOV R50, R30 ;  /* 0x0000001e00327202 */ /* 0x000fe40000000f00 */
[----:B------:R-:W-:-:S07]  /*d100*/  MOV R29, R47 ;  /* 0x0000002f001d7202 */ /* 0x000fce0000000f00 */
[----:B------:R-:W-:Y:S05]  /*d110*/  WARPSYNC.COLLECTIVE R49, `(.L_x_1558) ;  /* 0x0000000031087348 */ /* 0x000fea0003c00000 */
[----:B------:R0:W1:Y:S02]  /*d120*/  SHFL.BFLY P3, R47, R50, R51, R52 ;  /* 0x0c000033322f7389 */ /* 0x0000640000060034 */
[----:B01----:R-:W-:Y:S01]  /*d130*/  ENDCOLLECTIVE ;  /* 0x000000000000791b */ /* 0x003fe20003800000 */
.L_x_1558:
[----:B------:R-:W-:-:S05]  /*d140*/  FADD.FTZ R29, R29, R28 ;  /* 0x0000001c1d1d7221 */ /* 0x000fca0000010000 */
[----:B------:R-:W-:Y:S02]  /*d150*/  MOV R50, R29 ;  /* 0x0000001d00327202 */ /* 0x000fe40000000f00 */
[----:B------:R-:W-:-:S07]  /*d160*/  MOV R31, R47 ;  /* 0x0000002f001f7202 */ /* 0x000fce0000000f00 */
[----:B------:R-:W-:Y:S05]  /*d170*/  WARPSYNC.COLLECTIVE R49, `(.L_x_1559) ;  /* 0x0000000031087348 */ /* 0x000fea0003c00000 */
[----:B------:R0:W1:Y:S02]  /*d180*/  SHFL.BFLY P3, R47, R50, R51, R52 ;  /* 0x0c000033322f7389 */ /* 0x0000640000060034 */
[----:B01----:R-:W-:Y:S01]  /*d190*/  ENDCOLLECTIVE ;  /* 0x000000000000791b */ /* 0x003fe20003800000 */
.L_x_1559:
[----:B------:R-:W-:Y:S01]  /*d1a0*/  FADD.FTZ R31, R30, R31 ;  /* 0x0000001f1e1f7221 */ /* 0x000fe20000010000 */
[----:B------:R-:W-:-:S04]  /*d1b0*/  HFMA2.MMA R51, -RZ, RZ, 0, 1.1920928955078125e-07 ;  /* 0x00000002ff337435 */ /* 0x000fc800000001ff */
[----:B------:R-:W-:Y:S02]  /*d1c0*/  MOV R50, R31 ;  /* 0x0000001f00327202 */ /* 0x000fe40000000f00 */
[----:B------:R-:W-:-:S07]  /*d1d0*/  MOV R32, R47 ;  /* 0x0000002f00207202 */ /* 0x000fce0000000f00 */
[----:B------:R-:W-:Y:S05]  /*d1e0*/  WARPSYNC.COLLECTIVE R49, `(.L_x_1560) ;  /* 0x0000000031087348 */ /* 0x000fea0003c00000 */
[----:B------:R0:W1:Y:S02]  /*d1f0*/  SHFL.BFLY P3, R47, R50, R51, R52 ;  /* 0x0c000033322f7389 */ /* 0x0000640000060034 */
[----:B01----:R-:W-:Y:S01]  /*d200*/  ENDCOLLECTIVE ;  /* 0x000000000000791b */ /* 0x003fe20003800000 */
.L_x_1560:
[----:B------:R-:W-:-:S05]  /*d210*/  FADD.FTZ R32, R29, R32 ;  /* 0x000000201d207221 */ /* 0x000fca0000010000 */
[----:B------:R-:W-:Y:S02]  /*d220*/  MOV R50, R32 ;  /* 0x0000002000327202 */ /* 0x000fe40000000f00 */
[----:B------:R-:W-:-:S07]  /*d230*/  MOV R34, R47 ;  /* 0x0000002f00227202 */ /* 0x000fce0000000f00 */
[----:B------:R-:W-:Y:S05]  /*d240*/  WARPSYNC.COLLECTIVE R49, `(.L_x_1561) ;  /* 0x0000000031087348 */ /* 0x000fea0003c00000 */
[----:B------:R0:W1:Y:S02]  /*d250*/  SHFL.BFLY P3, R47, R50, R51, R52 ;  /* 0x0c000033322f7389 */ /* 0x0000640000060034 */
[----:B01----:R-:W-:Y:S01]  /*d260*/  ENDCOLLECTIVE ;  /* 0x000000000000791b */ /* 0x003fe20003800000 */
.L_x_1561:
[----:B------:R-:W-:Y:S01]  /*d270*/  FADD.FTZ R34, R31, R34 ;  /* 0x000000221f227221 */ /* 0x000fe20000010000 */
[----:B------:R-:W-:-:S04]  /*d280*/  HFMA2.MMA R51, -RZ, RZ, 0, 5.9604644775390625e-08 ;  /* 0x00000001ff337435 */ /* 0x000fc800000001ff */
[----:B------:R-:W-:Y:S02]  /*d290*/  MOV R50, R34 ;  /* 0x0000002200327202 */ /* 0x000fe40000000f00 */
[----:B------:R-:W-:-:S07]  /*d2a0*/  MOV R23, R47 ;  /* 0x0000002f00177202 */ /* 0x000fce0000000f00 */
[----:B------:R-:W-:Y:S05]  /*d2b0*/  WARPSYNC.COLLECTIVE R49, `(.L_x_1562) ;  /* 0x0000000031087348 */ /* 0x000fea0003c00000 */
[----:B------:R0:W1:Y:S02]  /*d2c0*/  SHFL.BFLY P3, R47, R50, R51, R52 ;  /* 0x0c000033322f7389 */ /* 0x0000640000060034 */
[----:B01----:R-:W-:Y:S01]  /*d2d0*/  ENDCOLLECTIVE ;  /* 0x000000000000791b */ /* 0x003fe20003800000 */
.L_x_1562:
[----:B------:R-:W-:-:S05]  /*d2e0*/  FADD.FTZ R23, R32, R23 ;  /* 0x0000001720177221 */ /* 0x000fca0000010000 */
[----:B------:R-:W-:Y:S02]  /*d2f0*/  MOV R50, R23 ;  /* 0x0000001700327202 */ /* 0x000fe40000000f00 */
[----:B------:R-:W-:-:S07]  /*d300*/  MOV R33, R47 ;  /* 0x0000002f00217202 */ /* 0x000fce0000000f00 */
[----:B------:R-:W-:Y:S05]  /*d310*/  WARPSYNC.COLLECTIVE R49, `(.L_x_1563) ;  /* 0x0000000031087348 */ /* 0x000fea0003c00000 */
[----:B------:R0:W1:Y:S02]  /*d320*/  SHFL.BFLY P3, R47, R50, R51, R52 ;  /* 0x0c000033322f7389 */ /* 0x0000640000060034 */
[----:B01----:R-:W-:Y:S01]  /*d330*/  ENDCOLLECTIVE ;  /* 0x000000000000791b */ /* 0x003fe20003800000 */
.L_x_1563:
[----:B------:R-:W-:Y:S01]  /*d340*/  FADD.FTZ R33, R34, R33 ;  /* 0x0000002122217221 */ /* 0x000fe20000010000 */
[----:B------:R-:W-:Y:S01]  /*d350*/  MOV R28, R47 ;  /* 0x0000002f001c7202 */ /* 0x000fe20000000f00 */
[----:B------:R-:W-:Y:S06]  /*d360*/  BRA `(.L_x_1564) ;  /* 0xffffffe800c07947 */ /* 0x000fec000383ffff */
.L_x_1534:
        /* <DEDUP_REMOVED lines=8> */
.L_x_1566:
[----:B------:R-:W-:Y:S05]  /*d3f0*/  BSYNC B0 ;  /* 0x0000000000007941 */ /* 0x000fea0003800000 */
.L_x_1565:
        /* <DEDUP_REMOVED lines=11> */
.L_x_1567:
        /* <DEDUP_REMOVED lines=19> */
.L_x_1568:
        /* <DEDUP_REMOVED lines=8> */
.L_x_1569:
        /* <DEDUP_REMOVED lines=11> */
.L_x_1570:
[----:B------:R-:W-:-:S05]  /*d710*/  FADD.FTZ R25, R26, R25 ;  /* 0x000000191a197221 */ /* 0x000fca0000010000 */
[----:B------:R-:W-:Y:S02]  /*d720*/  MOV R50, R25 ;  /* 0x0000001900327202 */ /* 0x000fe40000000f00 */
[----:B------:R-:W-:-:S07]  /*d730*/  MOV R27, R47 ;  /* 0x0000002f001b7202 */ /* 0x000fce0000000f00 */
[----:B------:R-:W-:Y:S05]  /*d740*/  WARPSYNC.COLLECTIVE R49, `(.L_x_1571) ;  /* 0x0000000031087348 */ /* 0x000fea0003c00000 */
[----:B------:R0:W1:Y:S02]  /*d750*/  SHFL.BFLY P3, R47, R50, R51, R52 ;  /* 0x0c000033322f7389 */ /* 0x0000640000060034 */
[----:B01----:R-:W-:Y:S01]  /*d760*/  ENDCOLLECTIVE ;  /* 0x000000000000791b */ /* 0x003fe20003800000 */
.L_x_1571:
        /* <DEDUP_REMOVED lines=8> */
.L_x_1572:
        /* <DEDUP_REMOVED lines=13> */
.L_x_1573:
        /* <DEDUP_REMOVED lines=8> */
.L_x_1574:
        /* <DEDUP_REMOVED lines=10> */
.L_x_1575:
        /* <DEDUP_REMOVED lines=12> */
.L_x_1576:
[----:B------:R-:W-:-:S05]  /*daa0*/  FADD.FTZ R34, R34, R33 ;  /* 0x0000002122227221 */ /* 0x000fca0000010000 */
[----:B------:R-:W-:Y:S02]  /*dab0*/  MOV R50, R34 ;  /* 0x0000002200327202 */ /* 0x000fe40000000f00 */
[----:B------:R-:W-:-:S07]  /*dac0*/  MOV R32, R47 ;  /* 0x0000002f00207202 */ /* 0x000fce0000000f00 */
[----:B------:R-:W-:Y:S05]  /*dad0*/  WARPSYNC.COLLECTIVE R49, `(.L_x_1577) ;  /* 0x0000000031087348 */ /* 0x000fea0003c00000 */
[----:B------:R0:W1:Y:S02]  /*dae0*/  SHFL.BFLY P3, R47, R50, R51, R52 ;  /* 0x0c000033322f7389 */ /* 0x0000640000060034 */
[----:B01----:R-:W-:Y:S01]  /*daf0*/  ENDCOLLECTIVE ;  /* 0x000000000000791b */ /* 0x003fe20003800000 */
.L_x_1577:
[----:B------:R-:W-:Y:S01]  /*db00*/  FADD.FTZ R32, R35, R32 ;  /* 0x0000002023207221 */ /* 0x000fe20000010000 */
[----:B------:R-:W-:-:S04]  /*db10*/  HFMA2.MMA R51, -RZ, RZ, 0, 1.1920928955078125e-07 ;  /* 0x00000002ff337435 */ /* 0x000fc800000001ff */
[----:B------:R-:W-:Y:S02]  /*db20*/  MOV R50, R32 ;  /* 0x0000002000327202 */ /* 0x000fe40000000f00 */
[----:B------:R-:W-:-:S07]  /*db30*/  MOV R33, R47 ;  /* 0x0000002f00217202 */ /* 0x000fce0000000f00 */
[----:B------:R-:W-:Y:S05]  /*db40*/  WARPSYNC.COLLECTIVE R49, `(.L_x_1578) ;  /* 0x0000000031087348 */ /* 0x000fea0003c00000 */
[----:B------:R0:W1:Y:S02]  /*db50*/  SHFL.BFLY P3, R47, R50, R51, R52 ;  /* 0x0c000033322f7389 */ /* 0x0000640000060034 */
[----:B01----:R-:W-:Y:S01]  /*db60*/  ENDCOLLECTIVE ;  /* 0x000000000000791b */ /* 0x003fe20003800000 */
.L_x_1578:
[----:B------:R-:W-:-:S05]  /*db70*/  FADD.FTZ R33, R34, R33 ;  /* 0x0000002122217221 */ /* 0x000fca0000010000 */
[----:B------:R-:W-:Y:S02]  /*db80*/  MOV R50, R33 ;  /* 0x0000002100327202 */ /* 0x000fe40000000f00 */
[----:B------:R-:W-:-:S07]  /*db90*/  MOV R35, R47 ;  /* 0x0000002f00237202 */ /* 0x000fce0000000f00 */
[----:B------:R-:W-:Y:S05]  /*dba0*/  WARPSYNC.COLLECTIVE R49, `(.L_x_1579) ;  /* 0x0000000031087348 */ /* 0x000fea0003c00000 */
[----:B------:R0:W1:Y:S02]  /*dbb0*/  SHFL.BFLY P3, R47, R50, R51, R52 ;  /* 0x0c000033322f7389 */ /* 0x0000640000060034 */
[----:B01----:R-:W-:Y:S01]  /*dbc0*/  ENDCOLLECTIVE ;  /* 0x000000000000791b */ /* 0x003fe20003800000 */
.L_x_1579:
[----:B------:R-:W-:Y:S01]  /*dbd0*/  FADD.FTZ R35, R32, R35 ;  /* 0x0000002320237221 */ /* 0x000fe20000010000 */
[----:B------:R-:W-:-:S04]  /*dbe0*/  HFMA2.MMA R51, -RZ, RZ, 0, 5.9604644775390625e-08 ;  /* 0x00000001ff337435 */ /* 0x000fc800000001ff */
[----:B------:R-:W-:Y:S02]  /*dbf0*/  MOV R50, R35 ;  /* 0x0000002300327202 */ /* 0x000fe40000000f00 */
[----:B------:R-:W-:-:S07]  /*dc00*/  MOV R34, R47 ;  /* 0x0000002f00227202 */ /* 0x000fce0000000f00 */
[----:B------:R-:W-:Y:S05]  /*dc10*/  WARPSYNC.COLLECTIVE R49, `(.L_x_1580) ;  /* 0x0000000031087348 */ /* 0x000fea0003c00000 */
[----:B------:R0:W1:Y:S02]  /*dc20*/  SHFL.BFLY P3, R47, R50, R51, R52 ;  /* 0x0c000033322f7389 */ /* 0x0000640000060034 */
[----:B01----:R-:W-:Y:S01]  /*dc30*/  ENDCOLLECTIVE ;  /* 0x000000000000791b */ /* 0x003fe20003800000 */
.L_x_1580:
[----:B------:R-:W-:-:S05]  /*dc40*/  FADD.FTZ R34, R33, R34 ;  /* 0x0000002221227221 */ /* 0x000fca0000010000 */
[----:B------:R-:W-:Y:S02]  /*dc50*/  MOV R50, R34 ;  /* 0x0000002200327202 */ /* 0x000fe40000000f00 */
[----:B------:R-:W-:-:S07]  /*dc60*/  MOV R32, R47 ;  /* 0x0000002f00207202 */ /* 0x000fce0000000f00 */
[----:B------:R-:W-:Y:S05]  /*dc70*/  WARPSYNC.COLLECTIVE R49, `(.L_x_1581) ;  /* 0x0000000031087348 */ /* 0x000fea0003c00000 */
[----:B------:R0:W1:Y:S02]  /*dc80*/  SHFL.BFLY P3, R47, R50, R51, R52 ;  /* 0x0c000033322f7389 */ /* 0x0000640000060034 */
[----:B01----:R-:W-:Y:S01]  /*dc90*/  ENDCOLLECTIVE ;  /* 0x000000000000791b */ /* 0x003fe20003800000 */
.L_x_1581:
        /* <DEDUP_REMOVED lines=8> */
.L_x_1582:
        /* <DEDUP_REMOVED lines=8> */
.L_x_1583:
[----:B------:R-:W-:Y:S01]  /*dda0*/  FADD.FTZ R42, R42, R39 ;  /* 0x000000272a2a7221 */ /* 0x000fe20000010000 */
[----:B------:R-:W-:-:S04]  /*ddb0*/  HFMA2.MMA R51, -RZ, RZ, 0, 2.384185791015625e-07 ;  /* 0x00000004ff337435 */ /* 0x000fc800000001ff */
[----:B------:R-:W-:Y:S02]  /*ddc0*/  MOV R50, R42 ;  /* 0x0000002a00327202 */ /* 0x000fe40000000f00 */
[----:B------:R-:W-:-:S07]  /*ddd0*/  MOV R41, R47 ;  /* 0x0000002f00297202 */ /* 0x000fce0000000f00 */
[----:B------:R-:W-:Y:S05]  /*dde0*/  WARPSYNC.COLLECTIVE R49, `(.L_x_1584) ;  /* 0x0000000031087348 */ /* 0x000fea0003c00000 */
[----:B------:R0:W1:Y:S02]  /*ddf0*/  SHFL.BFLY P3, R47, R50, R51, R52 ;  /* 0x0c000033322f7389 */ /* 0x0000640000060034 */
[----:B01----:R-:W-:Y:S01]  /*de00*/  ENDCOLLECTIVE ;  /* 0x000000000000791b */ /* 0x003fe20003800000 */
.L_x_1584:
[----:B------:R-:W-:-:S05]  /*de10*/  FADD.FTZ R41, R41, R40 ;  /* 0x0000002829297221 */ /* 0x000fca0000010000 */
[----:B------:R-:W-:Y:S02]  /*de20*/  MOV R50, R41 ;  /* 0x0000002900327202 */ /* 0x000fe40000000f00 */
[----:B------:R-:W-:-:S07]  /*de30*/  MOV R39, R47 ;  /* 0x0000002f00277202 */ /* 0x000fce0000000f00 */
[----:B------:R-:W-:Y:S05]  /*de40*/  WARPSYNC.COLLECTIVE R49, `(.L_x_1585) ;  /* 0x0000000031087348 */ /* 0x000fea0003c00000 */
[----:B------:R0:W1:Y:S02]  /*de50*/  SHFL.BFLY P3, R47, R50, R51, R52 ;  /* 0x0c000033322f7389 */ /* 0x0000640000060034 */
[----:B01----:R-:W-:Y:S01]  /*de60*/  ENDCOLLECTIVE ;  /* 0x000000000000791b */ /* 0x003fe20003800000 */
.L_x_1585:
[----:B------:R-:W-:Y:S01]  /*de70*/  FADD.FTZ R39, R42, R39 ;  /* 0x000000272a277221 */ /* 0x000fe20000010000 */
[----:B------:R-:W-:-:S04]  /*de80*/  HFMA2.MMA R51, -RZ, RZ, 0, 1.1920928955078125e-07 ;  /* 0x00000002ff337435 */ /* 0x000fc800000001ff */
[----:B------:R-:W-:Y:S02]  /*de90*/  MOV R50, R39 ;  /* 0x0000002700327202 */ /* 0x000fe40000000f00 */
[----:B------:R-:W-:-:S07]  /*dea0*/  MOV R40, R47 ;  /* 0x0000002f00287202 */ /* 0x000fce0000000f00 */
[----:B------:R-:W-:Y:S05]  /*deb0*/  WARPSYNC.COLLECTIVE R49, `(.L_x_1586) ;  /* 0x0000000031087348 */ /* 0x000fea0003c00000 */
[----:B------:R0:W1:Y:S02]  /*dec0*/  SHFL.BFLY P3, R47, R50, R51, R52 ;  /* 0x0c000033322f7389 */ /* 0x0000640000060034 */
[----:B01----:R-:W-:Y:S01]  /*ded0*/  ENDCOLLECTIVE ;  /* 0x000000000000791b */ /* 0x003fe20003800000 */
.L_x_1586:
[----:B------:R-:W-:-:S05]  /*dee0*/  FADD.FTZ R40, R41, R40 ;  /* 0x0000002829287221 */ /* 0x000fca0000010000 */
[----:B------:R-:W-:Y:S02]  /*def0*/  MOV R50, R40 ;  /* 0x0000002800327202 */ /* 0x000fe40000000f00 */
[----:B------:R-:W-:-:S07]  /*df00*/  MOV R42, R47 ;  /* 0x0000002f002a7202 */ /* 0x000fce0000000f00 */
[----:B------:R-:W-:Y:S05]  /*df10*/  WARPSYNC.COLLECTIVE R49, `(.L_x_1587) ;  /* 0x0000000031087348 */ /* 0x000fea0003c00000 */
[----:B------:R0:W1:Y:S02]  /*df20*/  SHFL.BFLY P3, R47, R50, R51, R52 ;  /* 0x0c000033322f7389 */ /* 0x0000640000060034 */
[----:B01----:R-:W-:Y:S01]  /*df30*/  ENDCOLLECTIVE ;  /* 0x000000000000791b */ /* 0x003fe20003800000 */
.L_x_1587:
[----:B------:R-:W-:Y:S01]  /*df40*/  FADD.FTZ R42, R39, R42 ;  /* 0x0000002a272a7221 */ /* 0x000fe20000010000 */
[----:B------:R-:W-:-:S04]  /*df50*/  HFMA2.MMA R51, -RZ, RZ, 0, 5.9604644775390625e-08 ;  /* 0x00000001ff337435 */ /* 0x000fc800000001ff */
[----:B------:R-:W-:Y:S02]  /*df60*/  MOV R50, R42 ;  /* 0x0000002a00327202 */ /* 0x000fe40000000f00 */
[----:B------:R-:W-:-:S07]  /*df70*/  MOV R41, R47 ;  /* 0x0000002f00297202 */ /* 0x000fce0000000f00 */
[----:B------:R-:W-:Y:S05]  /*df80*/  WARPSYNC.COLLECTIVE R49, `(.L_x_1588) ;  /* 0x0000000031087348 */ /* 0x000fea0003c00000 */
[----:B------:R0:W1:Y:S02]  /*df90*/  SHFL.BFLY P3, R47, R50, R51, R52 ;  /* 0x0c000033322f7389 */ /* 0x0000640000060034 */
[----:B01----:R-:W-:Y:S01]  /*dfa0*/  ENDCOLLECTIVE ;  /* 0x000000000000791b */ /* 0x003fe20003800000 */
.L_x_1588:
[----:B------:R-:W-:-:S05]  /*dfb0*/  FADD.FTZ R40, R40, R41 ;  /* 0x0000002928287221 */ /* 0x000fca0000010000 */
[----:B------:R-:W-:Y:S02]  /*dfc0*/  MOV R50, R40 ;  /* 0x0000002800327202 */ /* 0x000fe40000000f00 */
[----:B------:R-:W-:-:S07]  /*dfd0*/  MOV R39, R47 ;  /* 0x0000002f00277202 */ /* 0x000fce0000000f00 */
[----:B------:R-:W-:Y:S05]  /*dfe0*/  WARPSYNC.COLLECTIVE R49, `(.L_x_1589) ;  /* 0x0000000031087348 */ /* 0x000fea0003c00000 */
[----:B------:R0:W1:Y:S02]  /*dff0*/  SHFL.BFLY P3, R47, R50, R51, R52 ;  /* 0x0c000033322f7389 */ /* 0x0000640000060034 */
[----:B01----:R-:W-:Y:S01]  /*e000*/  ENDCOLLECTIVE ;  /* 0x000000000000791b */ /* 0x003fe20003800000 */
.L_x_1589:
[----:B------:R-:W-:Y:S01]  /*e010*/  HFMA2.MMA R51, -RZ, RZ, 0, 4.76837158203125e-07 ;  /* 0x00000008ff337435 */ /* 0x000fe200000001ff */
[----:B------:R-:W-:Y:S02]  /*e020*/  MOV R50, R43 ;  /* 0x0000002b00327202 */ /* 0x000fe40000000f00 */
[----:B------:R-:W-:-:S08]  /*e030*/  MOV R41, R47 ;  /* 0x0000002f00297202 */ /* 0x000fd00000000f00 */
[----:B------:R-:W-:Y:S05]  /*e040*/  WARPSYNC.COLLECTIVE R49, `(.L_x_1590) ;  /* 0x0000000031087348 */ /* 0x000fea0003c00000 */
[----:B------:R0:W1:Y:S02]  /*e050*/  SHFL.BFLY P3, R47, R50, R51, R52 ;  /* 0x0c000033322f7389 */ /* 0x0000640000060034 */
[----:B01----:R-:W-:Y:S01]  /*e060*/  ENDCOLLECTIVE ;  /* 0x000000000000791b */ /* 0x003fe20003800000 */
.L_x_1590:
[----:B------:R-:W-:-:S05]  /*e070*/  FADD.FTZ R30, R40, R41 ;  /* 0x00000029281e7221 */ /* 0x000fca0000010000 */
[----:B------:R-:W-:Y:S02]  /*e080*/  @!P0 F2FP.BF16.F32.PACK_AB R30, RZ, R30 ;  /* 0x0000001eff1e823e */ /* 0x000fe400000010ff */
[----:B------:R-:W-:Y:S02]  /*e090*/  MOV R50, R44 ;  /* 0x0000002c00327202 */ /* 0x000fe40000000f00 */
[----:B------:R-:W-:-:S07]  /*e0a0*/  MOV R48, R47 ;  /* 0x0000002f00307202 */ /* 0x000fce0000000f00 */
[----:B------:R-:W-:Y:S05]  /*e0b0*/  WARPSYNC.COLLECTIVE R49, `(.L_x_1591) ;  /* 0x0000000031087348 */ /* 0x000fea0003c00000 */
[----:B------:R0:W1:Y:S02]  /*e0c0*/  SHFL.BFLY P3, R47, R50, R51, R52 ;  /* 0x0c000033322f7389 */ /* 0x0000640000060034 */
[----:B01----:R-:W-:Y:S01]  /*e0d0*/  ENDCOLLECTIVE ;  /* 0x000000000000791b */ /* 0x003fe20003800000 */
.L_x_1591:
[----:B------:R-:W-:Y:S01]  /*e0e0*/  FADD.FTZ R48, R48, R43 ;  /* 0x0000002b30307221 */ /* 0x000fe20000010000 */
[----:B------:R-:W-:-:S04]  /*e0f0*/  HFMA2.MMA R51, -RZ, RZ, 0, 2.384185791015625e-07 ;  /* 0x00000004ff337435 */ /* 0x000fc800000001ff */
[----:B------:R-:W-:Y:S02]  /*e100*/  MOV R50, R48 ;  /* 0x0000003000327202 */ /* 0x000fe40000000f00 */
[----:B------:R-:W-:-:S07]  /*e110*/  MOV R45, R47 ;  /* 0x0000002f002d7202 */ /* 0x000fce0000000f00 */
[----:B------:R-:W-:Y:S05]  /*e120*/  WARPSYNC.COLLECTIVE R49, `(.L_x_1592) ;  /* 0x0000000031087348 */ /* 0x000fea0003c00000 */
[----:B------:R0:W1:Y:S02]  /*e130*/  SHFL.BFLY P3, R47, R50, R51, R52 ;  /* 0x0c000033322f7389 */ /* 0x0000640000060034 */
[----:B01----:R-:W-:Y:S01]  /*e140*/  ENDCOLLECTIVE ;  /* 0x000000000000791b */ /* 0x003fe20003800000 */
.L_x_1592:
[----:B------:R-:W-:-:S05]  /*e150*/  FADD.FTZ R45, R45, R44 ;  /* 0x0000002c2d2d7221 */ /* 0x000fca0000010000 */
[----:B------:R-:W-:Y:S02]  /*e160*/  MOV R50, R45 ;  /* 0x0000002d00327202 */ /* 0x000fe40000000f00 */
[----:B------:R-:W-:-:S07]  /*e170*/  MOV R43, R47 ;  /* 0x0000002f002b7202 */ /* 0x000fce0000000f00 */
[----:B------:R-:W-:Y:S05]  /*e180*/  WARPSYNC.COLLECTIVE R49, `(.L_x_1593) ;  /* 0x0000000031087348 */ /* 0x000fea0003c00000 */
[----:B------:R0:W1:Y:S02]  /*e190*/  SHFL.BFLY P3, R47, R50, R51, R52 ;  /* 0x0c000033322f7389 */ /* 0x0000640000060034 */
[----:B01----:R-:W-:Y:S01]  /*e1a0*/  ENDCOLLECTIVE ;  /* 0x000000000000791b */ /* 0x003fe20003800000 */
.L_x_1593:
[----:B------:R-:W-:Y:S01]  /*e1b0*/  FADD.FTZ R43, R48, R43 ;  /* 0x0000002b302b7221 */ /* 0x000fe20000010000 */
[----:B------:R-:W-:-:S04]  /*e1c0*/  HFMA2.MMA R51, -RZ, RZ, 0, 1.1920928955078125e-07 ;  /* 0x00000002ff337435 */ /* 0x000fc800000001ff */
[----:B------:R-:W-:Y:S02]  /*e1d0*/  MOV R50, R43 ;  /* 0x0000002b00327202 */ /* 0x000fe40000000f00 */
[----:B------:R-:W-:-:S07]  /*e1e0*/  MOV R44, R47 ;  /* 0x0000002f002c7202 */ /* 0x000fce0000000f00 */
[----:B------:R-:W-:Y:S05]  /*e1f0*/  WARPSYNC.COLLECTIVE R49, `(.L_x_1594) ;  /* 0x0000000031087348 */ /* 0x000fea0003c00000 */
[----:B------:R0:W1:Y:S02]  /*e200*/  SHFL.BFLY P3, R47, R50, R51, R52 ;  /* 0x0c000033322f7389 */ /* 0x0000640000060034 */
[----:B01----:R-:W-:Y:S01]  /*e210*/  ENDCOLLECTIVE ;  /* 0x000000000000791b */ /* 0x003fe20003800000 */
.L_x_1594:
[----:B------:R-:W-:-:S05]  /*e220*/  FADD.FTZ R44, R45, R44 ;  /* 0x0000002c2d2c7221 */ /* 0x000fca0000010000 */
[----:B------:R-:W-:Y:S02]  /*e230*/  MOV R50, R44 ;  /* 0x0000002c00327202 */ /* 0x000fe40000000f00 */
[----:B------:R-:W-:-:S07]  /*e240*/  MOV R46, R47 ;  /* 0x0000002f002e7202 */ /* 0x000fce0000000f00 */
[----:B------:R-:W-:Y:S05]  /*e250*/  WARPSYNC.COLLECTIVE R49, `(.L_x_1595) ;  /* 0x0000000031087348 */ /* 0x000fea0003c00000 */
[----:B------:R0:W1:Y:S02]  /*e260*/  SHFL.BFLY P3, R47, R50, R51, R52 ;  /* 0x0c000033322f7389 */ /* 0x0000640000060034 */
[----:B01----:R-:W-:Y:S01]  /*e270*/  ENDCOLLECTIVE ;  /* 0x000000000000791b */ /* 0x003fe20003800000 */
.L_x_1595:
        /* <DEDUP_REMOVED lines=12> */
.L_x_1596:
        /* <DEDUP_REMOVED lines=9> */
.L_x_1597:
[----:B------:R-:W-:Y:S01]  /*e3d0*/  FADD.FTZ R32, R43, R32 ;  /* 0x000000202b207221 */ /* 0x000fe20000010000 */
[----:B------:R-:W-:Y:S01]  /*e3e0*/  MOV R23, R47 ;  /* 0x0000002f00177202 */ /* 0x000fe20000000f00 */
[----:B------:R-:W-:Y:S06]  /*e3f0*/  BRA `(.L_x_1598) ;  /* 0xffffffe400007947 */ /* 0x000fec000383ffff */
.L_x_1599:
        /* <DEDUP_REMOVED lines=16> */
.L_x_3845:


//--------------------- .text._ZN13group_norm_v218gn_bwd_cuda_kernelI13__nv_bfloat16Li320ELi3ELi16ELi20ELi1024ELb1ELb1ELi32ELi320ELi320ELi4ELb1ELi10ELb0ELb0ELNS_15WgradSyncMethodE3ENS_16CompileConditionILi900EEEEEvPT_S6_S6_PKS5_S8_S8_S8_PKfflPfPj --------------------------
	.section	.text._ZN13group_norm_v218gn_bwd_cuda_kernelI13__nv_bfloat16Li320ELi3ELi16ELi20ELi1024ELb1ELb1ELi32ELi320ELi320ELi4ELb1ELi10ELb0ELb0ELNS_15WgradSyncMethodE3ENS_16CompileConditionILi900EEEEEvPT_S6_S6_PKS5_S8_S8_S8_PKfflPfPj,"ax",@progbits
	.align	128
        .global         _ZN13group_norm_v218gn_bwd_cuda_kernelI13__nv_bfloat16Li320ELi3ELi16ELi20ELi1024ELb1ELb1ELi32ELi320ELi320ELi4ELb1ELi10ELb0ELb0ELNS_15WgradSyncMethodE3ENS_16CompileConditionILi900EEEEEvPT_S6_S6_PKS5_S8_S8_S8_PKfflPfPj
        .type           _ZN13group_norm_v218gn_bwd_cuda_kernelI13__nv_bfloat16Li320ELi3ELi16ELi20ELi1024ELb1ELb1ELi32ELi320ELi320ELi4ELb1ELi10ELb0ELb0ELNS_15WgradSyncMethodE3ENS_16CompileConditionILi900EEEEEvPT_S6_S6_PKS5_S8_S8_S8_PKfflPfPj,@function
        .size           _ZN13group_norm_v218gn_bwd_cuda_kernelI13__nv_bfloat16Li320ELi3ELi16ELi20ELi1024ELb1ELb1ELi32ELi320ELi320ELi4ELb1ELi10ELb0ELb0ELNS_15WgradSyncMethodE3ENS_16CompileConditionILi900EEEEEvPT_S6_S6_PKS5_S8_S8_S8_PKfflPfPj,(.L_x_3846 - _ZN13group_norm_v218gn_bwd_cuda_kernelI13__nv_bfloat16Li320ELi3ELi16ELi20ELi1024ELb1ELb1ELi32ELi320ELi320ELi4ELb1ELi10ELb0ELb0ELNS_15WgradSyncMethodE3ENS_16CompileConditionILi900EEEEEvPT_S6_S6_PKS5_S8_S8_S8_PKfflPfPj)
        .other          _ZN13group_norm_v218gn_bwd_cuda_kernelI13__nv_bfloat16Li320ELi3ELi16ELi20ELi1024ELb1ELb1ELi32ELi320ELi320ELi4ELb1ELi10ELb0ELb0ELNS_15WgradSyncMethodE3ENS_16CompileConditionILi900EEEEEvPT_S6_S6_PKS5_S8_S8_S8_PKfflPfPj,@"STO_CUDA_ENTRY STV_DEFAULT"
_ZN13group_norm_v218gn_bwd_cuda_kernelI13__nv_bfloat16Li320ELi3ELi16ELi20ELi1024ELb1ELb1ELi32ELi320ELi320ELi4ELb1ELi10ELb0ELb0ELNS_15WgradSyncMethodE3ENS_16CompileConditionILi900EEEEEvPT_S6_S6_PKS5_S8_S8_S8_PKfflPfPj:
.text._ZN13group_norm_v218gn_bwd_cuda_kernelI13__nv_bfloat16Li320ELi3ELi16ELi20ELi1024ELb1ELb1ELi32ELi320ELi320ELi4ELb1ELi10ELb0ELb0ELNS_15WgradSyncMethodE3ENS_16CompileConditionILi900EEEEEvPT_S6_S6_PKS5_S8_S8_S8_PKfflPfPj:
        /* <DEDUP_REMOVED lines=29> */
.L_x_1602:
[----:B------:R-:W2:Y:S04]  /*01d0*/  LD.E.STRONG.GPU R0, desc[UR12][R2.64] ;  /* 0x0000000c02007980 */ /* 0x000ea8000c10f900 */
[----:B--2---:R-:W-:Y:S01]  /*01e0*/  CCTL.IVALL ;  /* 0x00000000ff00798f */ /* 0x004fe20002000000 */
[----:B------:R-:W-:Y:S05]  /*01f0*/  YIELD ;  /* 0x0000000000007946 */ /* 0x000fea0003800000 */
[----:B-----5:R-:W-:-:S04]  /*0200*/  LOP3.LUT R0, R0, R5, RZ, 0x3c, !PT ;  /* 0x0000000500007212 */ /* 0x020fc800078e3cff */
[----:B------:R-:W-:-:S13]  /*0210*/  ISETP.GT.AND P0, PT, R0, -0x1, PT ;  /* 0xffffffff0000780c */ /* 0x000fda0003f04270 */
[----:B------:R-:W-:Y:S05]  /*0220*/  @P0 BRA `(.L_x_1602) ;  /* 0xfffffffc00e80947 */ /* 0x000fea000383ffff */
.L_x_1601:
[----:B------:R-:W-:Y:S05]  /*0230*/  WARPSYNC.ALL ;  /* 0x0000000000007948 */ /* 0x000fea0003800000 */
[----:B------:R-:W-:Y:S06]  /*0240*/  BAR.SYNC.DEFER_BLOCKING 0x0 ;  /* 0x0000000000007b1d */ /* 0x000fec0000010000 */
[----:B------:R-:W-:Y:S05]  /*0250*/  BRA `(.L_x_1603) ;  /* 0x0000006400787947 */ /* 0x000fea0003800000 */
.L_x_1600:
        /* <DEDUP_REMOVED lines=18> */
[----:B------:R-:W-:Y:S02]  /*0380*/  SHF.R.S32.HI R13, RZ, 0x2, R9 ;  /* 0x00000002ff0d7819 */ /* 0x000fe40000011409 */
[----:B------:R-:W-:Y:S01]  /*0390*/  LEA.HI R8, R8, R14, RZ, 0x4 ;  /* 0x0000000e08087211 */ /* 0x000fe200078f20ff */
[----:B------:R1:W-:Y:S01]  /*03a0*/  STL [R1+0xc0], R6 ;  /* 0x0000c00601007387 */ /* 0x0003e20000100800 */
[C---:B------:R-:W-:Y:S02]  /*03b0*/  IADD3 R10, R13.reuse, 0x50, RZ ;  /* 0x000000500d0a7810 */ /* 0x040fe40007ffe0ff */
[C---:B------:R-:W-:Y:S02]  /*03c0*/  IADD3 R12, R13.reuse, 0xa0, RZ ;  /* 0x000000a00d0c7810 */ /* 0x040fe40007ffe0ff */
[----:B------:R-:W-:Y:S02]  /*03d0*/  IADD3 R0, R13, 0xf0, RZ ;  /* 0x000000f00d007810 */ /* 0x000fe40007ffe0ff */
[----:B------:R-:W-:-:S02]  /*03e0*/  SHF.R.S32.HI R11, RZ, 0x1f, R10 ;  /* 0x0000001fff0b7819 */ /* 0x000fc4000001140a */
[----:B------:R-:W-:Y:S02]  /*03f0*/  SHF.R.S32.HI R13, RZ, 0x1f, R12 ;  /* 0x0000001fff0d7819 */ /* 0x000fe4000001140c */
[----:B------:R-:W-:Y:S02]  /*0400*/  SHF.R.S32.HI R7, RZ, 0x1f, R0 ;  /* 0x0000001fff077819 */ /* 0x000fe40000011400 */
[----:B------:R-:W-:Y:S02]  /*0410*/  LOP3.LUT R9, R9, 0xfffffffc, RZ, 0xc0, !PT ;  /* 0xfffffffc09097812 */ /* 0x000fe400078ec0ff */
[----:B------:R-:W-:Y:S01]  /*0420*/  LEA.HI R11, R11, R10, RZ, 0x2 ;  /* 0x0000000a0b0b7211 */ /* 0x000fe200078f10ff */
[----:B0-----:R-:W-:Y:S01]  /*0430*/  ULEA UR6, UR6, UR4, 0x18 ;  /* 0x0000000406067291 */ /* 0x001fe2000f8ec03f */
[----:B------:R-:W-:Y:S02]  /*0440*/  LEA.HI R13, R13, R12, RZ, 0x2 ;  /* 0x0000000c0d0d7211 */ /* 0x000fe400078f10ff */
[----:B------:R-:W-:Y:S01]  /*0450*/  LEA.HI R7, R7, R0, RZ, 0x2 ;  /* 0x0000000007077211 */ /* 0x000fe200078f10ff */
[----:B------:R-:W-:Y:S01]  /*0460*/  UMOV UR4, URZ ;  /* 0x0000003f00047c82 */ /* 0x000fe20008000000 */
[----:B------:R-:W-:-:S02]  /*0470*/  SHF.R.U32.HI R8, RZ, 0x4, R8 ;  /* 0x00000004ff087819 */ /* 0x000fc40000011608 */
[----:B------:R-:W-:Y:S02]  /*0480*/  IADD3 R9, -R9, R14, RZ ;  /* 0x0000000e09097210 */ /* 0x000fe40007ffe1ff */
[----:B------:R-:W-:Y:S02]  /*0490*/  CS2R R14, SRZ ;  /* 0x00000000000e7805 */ /* 0x000fe4000001ff00 */
[----:B------:R-:W-:Y:S02]  /*04a0*/  SHF.R.U32.HI R0, RZ, 0x2, R11 ;  /* 0x00000002ff007819 */ /* 0x000fe4000001160b */
[----:B-1----:R-:W-:Y:S02]  /*04b0*/  SHF.R.U32.HI R6, RZ, 0x2, R13 ;  /* 0x00000002ff067819 */ /* 0x002fe4000001160d */
[----:B------:R-:W-:Y:S02]  /*04c0*/  SHF.R.U32.HI R10, RZ, 0x2, R7 ;  /* 0x00000002ff0a7819 */ /* 0x000fe40000011607 */
[----:B------:R-:W-:-:S02]  /*04d0*/  LOP3.LUT R12, R9, 0x3, R8, 0x78, !PT ;  /* 0x00000003090c7812 */ /* 0x000fc400078e7808 */
[C---:B------:R-:W-:Y:S02]  /*04e0*/  LOP3.LUT R11, R9.reuse, 0x3, R0, 0x78, !PT ;  /* 0x00000003090b7812 */ /* 0x040fe400078e7800 */
[C---:B------:R-:W-:Y:S01]  /*04f0*/  LOP3.LUT R0, R9.reuse, 0x3, R6, 0x78, !PT ;  /* 0x0000000309007812 */ /* 0x040fe200078e7806 */
[----:B------:R0:W-:Y:S01]  /*0500*/  STL [R1+0xd0], R12 ;  /* 0x0000d00c01007387 */ /* 0x0001e20000100800 */
[----:B------:R-:W-:-:S03]  /*0510*/  LOP3.LUT R10, R9, 0x3, R10, 0x78, !PT ;  /* 0x00000003090a7812 */ /* 0x000fc600078e780a */
[----:B------:R-:W-:Y:S04]  /*0520*/  STL [R1+0xcc], R11 ;  /* 0x0000cc0b01007387 */ /* 0x000fe80000100800 */
[----:B------:R1:W-:Y:S01]  /*0530*/  STL [R1+0xc8], R0 ;  /* 0x0000c80001007387 */ /* 0x0003e20000100800 */
[----:B0-----:R-:W-:-:S03]  /*0540*/  CS2R R12, SRZ ;  /* 0x00000000000c7805 */ /* 0x001fc6000001ff00 */
[----:B------:R-:W-:Y:S01]  /*0550*/  STL [R1+0xc4], R10 ;  /* 0x0000c40a01007387 */ /* 0x000fe20000100800 */
[----:B--2---:R-:W-:Y:S02]  /*0560*/  PRMT R6, R2, 0x7632, R6 ;  /* 0x0000763202067816 */ /* 0x004fe40000000006 */
[----:B------:R-:W-:Y:S02]  /*0570*/  PRMT R7, R3, 0x7632, R7 ;  /* 0x0000763203077816 */ /* 0x000fe40000000007 */
[C---:B---3--:R-:W-:Y:S02]  /*0580*/  PRMT R8, R4.reuse, 0x7632, R8 ;  /* 0x0000763204087816 */ /* 0x048fe40000000008 */
[----:B------:R-:W-:Y:S02]  /*0590*/  SHF.L.U32 R4, R4, 0x10, RZ ;  /* 0x0000001004047819 */ /* 0x000fe400000006ff */
[----:B-1----:R-:W-:Y:S02]  /*05a0*/  SHF.L.U32 R0, R2, 0x10, RZ ;  /* 0x0000001002007819 */ /* 0x002fe400000006ff */
[----:B------:R-:W-:Y:S01]  /*05b0*/  PRMT R9, R5, 0x7632, R9 ;  /* 0x0000763205097816 */ /* 0x000fe20000000009 */
[----:B------:R0:W-:Y:S01]  /*05c0*/  STL [R1+0x8], R4 ;  /* 0x0000080401007387 */ /* 0x0001e20000100800 */
[----:B------:R-:W-:-:S02]  /*05d0*/  SHF.L.U32 R2, R3, 0x10, RZ ;  /* 0x0000001003027819 */ /* 0x000fc400000006ff */
[----:B------:R-:W-:Y:S01]  /*05e0*/  SHF.L.U32 R3, R5, 0x10, RZ ;  /* 0x0000001005037819 */ /* 0x000fe200000006ff */
[----:B------:R1:W-:Y:S01]  /*05f0*/  STL [R1+0x7c], RZ ;  /* 0x00007cff01007387 */ /* 0x0003e20000100800 */
[----:B------:R-:W-:Y:S02]  /*0600*/  SHF.L.U32 R5, R7, 0x10, RZ ;  /* 0x0000001007057819 */ /* 0x000fe400000006ff */
[----:B------:R-:W-:Y:S01]  /*0610*/  SHF.L.U32 R7, R9, 0x10, RZ ;  /* 0x0000001009077819 */ /* 0x000fe200000006ff */
[----:B------:R1:W-:Y:S01]  /*0620*/  STL [R1+0x74], RZ ;  /* 0x000074ff01007387 */ /* 0x0003e20000100800 */
[----:B0-----:R-:W-:-:S03]  /*0630*/  SHF.L.U32 R4, R6, 0x10, RZ ;  /* 0x0000001006047819 */ /* 0x001fc600000006ff */
[----:B------:R1:W-:Y:S01]  /*0640*/  STL [R1+0x78], RZ ;  /* 0x000078ff01007387 */ /* 0x0003e20000100800 */
[----:B------:R-:W-:-:S03]  /*0650*/  SHF.L.U32 R6, R8, 0x10, RZ ;  /* 0x0000001008067819 */ /* 0x000fc600000006ff */
[----:B------:R1:W-:Y:S04]  /*0660*/  STL [R1+0x70], RZ ;  /* 0x000070ff01007387 */ /* 0x0003e80000100800 */
.L_x_1615:
[----:B0-----:R-:W2:Y:S01]  /*0670*/  LDL R16, [R1+0xc0] ;  /* 0x0000c00001107983 */ /* 0x001ea20000100800 */
[----:B------:R-:W0:Y:S01]  /*0680*/  S2R R10, SR_TID.X ;  /* 0x00000000000a7919 */ /* 0x000e220000002100 */
[----:B------:R-:W-:Y:S01]  /*0690*/  USHF.L.U32 UR7, UR16, 0x5, URZ ;  /* 0x0000000510077899 */ /* 0x000fe2000800063f */
[----:B------:R-:W-:Y:S01]  /*06a0*/  HFMA2.MMA R11, -RZ, RZ, 0, 0 ;  /* 0x00000000ff0b7435 */ /* 0x000fe200000001ff */
[----:B------:R-:W-:Y:S01]  /*06b0*/  MOV R17, UR10 ;  /* 0x0000000a00117c02 */ /* 0x000fe20008000f00 */
[----:B------:R-:W-:Y:S01]  /*06c0*/  ULDC.64 UR14, c[0x0][0x248] ;  /* 0x00009200000e7ab9 */ /* 0x000fe20000000a00 */
[----:B------:R-:W-:Y:S01]  /*06d0*/  ULOP3.LUT UR7, UR7, 0x3e0, URZ, 0xc0, !UPT ;  /* 0x000003e007077892 */ /* 0x000fe2000f8ec03f */
[----:B------:R-:W-:Y:S01]  /*06e0*/  MOV R18, UR10 ;  /* 0x0000000a00127c02 */ /* 0x000fe20008000f00 */
[----:B------:R-:W-:Y:S01]  /*06f0*/  ULDC.64 UR18, c[0x0][0x228] ;  /* 0x00008a0000127ab9 */ /* 0x000fe20000000a00 */
[----:B0-----:R-:W-:-:S05]  /*0700*/  IMAD.WIDE.U32 R8, R10, -0x33333333, RZ ;  /* 0xcccccccd0a087825 */ /* 0x001fca00078e00ff */
[----:B------:R-:W-:-:S05]  /*0710*/  SHF.R.U32.HI R41, RZ, 0x6, R9 ;  /* 0x00000006ff297819 */ /* 0x000fca0000011609 */
[C---:B------:R-:W-:Y:S01]  /*0720*/  IMAD R39, R41.reuse, -0x50, R10 ;  /* 0xffffffb029277824 */ /* 0x040fe200078e020a */
[----:B------:R-:W-:Y:S02]  /*0730*/  MOV R9, UR10 ;  /* 0x0000000a00097c02 */ /* 0x000fe40008000f00 */
[----:B------:R-:W-:Y:S02]  /*0740*/  IADD3 R40, R41, UR7, RZ ;  /* 0x0000000729287c10 */ /* 0x000fe4000fffe0ff */
[----:B------:R-:W-:Y:S01]  /*0750*/  SHF.L.U32 R10, R39, 0x2, RZ ;  /* 0x00000002270a7819 */ /* 0x000fe200000006ff */
[----:B------:R-:W-:Y:S02]  /*0760*/  UIMAD UR7, UR5, 0x50000, URZ ;  /* 0x00050000050778a4 */ /* 0x000fe4000f8e023f */
[----:B------:R-:W-:Y:S02]  /*0770*/  IMAD R40, R40, 0x140, RZ ;  /* 0x0000014028287824 */ /* 0x000fe400078e02ff */
[----:B------:R-:W-:Y:S01]  /*0780*/  IMAD.WIDE.U32 R10, R9, 0x50000, R10 ;  /* 0x00050000090a7825 */ /* 0x000fe200078e000a */
[----:B------:R-:W-:-:S02]  /*0790*/  MOV R9, UR5 ;  /* 0x0000000500097c02 */ /* 0x000fc40008000f00 */
[----:B------:R-:W-:-:S04]  /*07a0*/  IADD3 R8, P1, R40, R10, RZ ;  /* 0x0000000a28087210 */ /* 0x000fc80007f3e0ff */
[----:B------:R-:W-:-:S05]  /*07b0*/  SHF.L.U32 R24, R8, 0x1, RZ ;  /* 0x0000000108187819 */ /* 0x000fca00000006ff */
[----:B------:R0:W-:Y:S01]  /*07c0*/  STL [R1+0x8c], R24 ;  /* 0x00008c1801007387 */ /* 0x0001e20000100800 */
[----:B--2---:R-:W-:-:S04]  /*07d0*/  LEA R17, P0, R17, R16, 0x4 ;  /* 0x0000001011117211 */ /* 0x004fc800078020ff */
[----:B------:R-:W-:Y:S02]  /*07e0*/  LEA.HI.X R18, R18, RZ, R9, 0x4, P0 ;  /* 0x000000ff12127211 */ /* 0x000fe400000f2409 */
[----:B------:R-:W-:Y:S01]  /*07f0*/  IADD3 R9, R11, UR7, RZ ;  /* 0x000000070b097c10 */ /* 0x000fe2000fffe0ff */
[----:B------:R-:W-:Y:S01]  /*0800*/  ULDC UR7, c[0x0][0x250] ;  /* 0x0000940000077ab9 */ /* 0x000fe20000000800 */
[C---:B------:R-:W-:Y:S02]  /*0810*/  LEA R16, P0, R17.reuse, UR14, 0x3 ;  /* 0x0000000e11107c11 */ /* 0x040fe4000f8018ff */
[----:B------:R-:W-:Y:S02]  /*0820*/  IADD3.X R11, RZ, R9, RZ, P1, !PT ;  /* 0x00000009ff0b7210 */ /* 0x000fe40000ffe4ff */
[----:B------:R-:W-:Y:S01]  /*0830*/  LEA.HI.X R17, R17, UR15, R18, 0x3, P0 ;  /* 0x0000000f11117c11 */ /* 0x000fe200080f1c12 */
[----:B------:R-:W-:Y:S01]  /*0840*/  ULDC.64 UR14, c[0x0][0x230] ;  /* 0x00008c00000e7ab9 */ /* 0x000fe20000000a00 */
[----:B------:R-:W-:-:S02]  /*0850*/  SHF.L.U64.HI R29, R8, 0x1, R11 ;  /* 0x00000001081d7819 */ /* 0x000fc4000001020b */
[----:B------:R-:W-:Y:S02]  /*0860*/  IADD3 R18, P0, R24, UR14, RZ ;  /* 0x0000000e18127c10 */ /* 0x000fe4000ff1e0ff */
[----:B------:R-:W-:Y:S01]  /*0870*/  IADD3 R11, R40, 0x500, RZ ;  /* 0x00000500280b7810 */ /* 0x000fe20007ffe0ff */
[----:B------:R-:W2:Y:S01]  /*0880*/  LDG.E.64.CONSTANT R16, desc[UR12][R16.64] ;  /* 0x0000000c10107981 */ /* 0x000ea2000c1e9b00 */
[----:B------:R-:W-:Y:S02]  /*0890*/  IADD3.X R19, R29, UR15, RZ, P0, !PT ;  /* 0x0000000f1d137c10 */ /* 0x000fe400087fe4ff */
[----:B------:R-:W-:-:S04]  /*08a0*/  IADD3 R11, P0, R11, R10, RZ ;  /* 0x0000000a0b0b7210 */ /* 0x000fc80007f1e0ff */
[----:B------:R-:W-:Y:S01]  /*08b0*/  IADD3.X R8, RZ, R9, RZ, P0, !PT ;  /* 0x00000009ff087210 */ /* 0x000fe200007fe4ff */
[----:B------:R-:W-:Y:S01]  /*08c0*/  STL [R1+0x90], R29 ;  /* 0x0000901d01007387 */ /* 0x000fe20000100800 */
[C---:B------:R-:W-:Y:S02]  /*08d0*/  SHF.L.U32 R27, R11.reuse, 0x1, RZ ;  /* 0x000000010b1b7819 */ /* 0x040fe400000006ff */
[----:B------:R-:W-:Y:S01]  /*08e0*/  SHF.L.U64.HI R26, R11, 0x1, R8 ;  /* 0x000000010b1a7819 */ /* 0x000fe20000010208 */
[----:B------:R-:W3:Y:S01]  /*08f0*/  LDG.E.64.CONSTANT R18, desc[UR12][R18.64] ;  /* 0x0000000c12127981 */ /* 0x000ee2000c1e9b00 */
[----:B------:R-:W-:-:S04]  /*0900*/  IADD3 R11, R40, 0xa00, RZ ;  /* 0x00000a00280b7810 */ /* 0x000fc80007ffe0ff */
[----:B------:R-:W-:Y:S02]  /*0910*/  IADD3 R11, P1, R11, R10, RZ ;  /* 0x0000000a0b0b7210 */ /* 0x000fe40007f3e0ff */
[----:B------:R-:W-:Y:S02]  /*0920*/  IADD3 R20, P0, R27, UR14, RZ ;  /* 0x0000000e1b147c10 */ /* 0x000fe4000ff1e0ff */
[----:B------:R-:W-:Y:S02]  /*0930*/  IADD3.X R8, RZ, R9, RZ, P1, !PT ;  /* 0x00000009ff087210 */ /* 0x000fe40000ffe4ff */
[C---:B------:R-:W-:Y:S02]  /*0940*/  SHF.L.U32 R28, R11.reuse, 0x1, RZ ;  /* 0x000000010b1c7819 */ /* 0x040fe400000006ff */
[----:B------:R-:W-:Y:S02]  /*0950*/  IADD3.X R21, R26, UR15, RZ, P0, !PT ;  /* 0x0000000f1a157c10 */ /* 0x000fe400087fe4ff */
[----:B------:R-:W-:-:S02]  /*0960*/  SHF.L.U64.HI R30, R11, 0x1, R8 ;  /* 0x000000010b1e7819 */ /* 0x000fc40000010208 */
[----:B------:R-:W-:Y:S01]  /*0970*/  IADD3 R22, P0, R28, UR14, RZ ;  /* 0x0000000e1c167c10 */ /* 0x000fe2000ff1e0ff */
[----:B------:R4:W-:Y:S03]  /*0980*/  STL [R1+0x94], R27 ;  /* 0x0000941b01007387 */ /* 0x0009e60000100800 */
[----:B------:R-:W-:Y:S01]  /*0990*/  IADD3.X R23, R30, UR15, RZ, P0, !PT ;  /* 0x0000000f1e177c10 */ /* 0x000fe200087fe4ff */
[----:B------:R-:W3:Y:S01]  /*09a0*/  LDG.E.64.CONSTANT R20, desc[UR12][R20.64] ;  /* 0x0000000c14147981 */ /* 0x000ee2000c1e9b00 */
[----:B0-----:R-:W-:-:S04]  /*09b0*/  IADD3 R24, P0, R24, UR18, RZ ;  /* 0x0000001218187c10 */ /* 0x001fc8000ff1e0ff */
[----:B------:R-:W-:Y:S02]  /*09c0*/  IADD3.X R25, R29, UR19, RZ, P0, !PT ;  /* 0x000000131d197c10 */ /* 0x000fe400087fe4ff */
[----:B------:R-:W-:Y:S01]  /*09d0*/  IADD3 R11, R40, 0xf00, RZ ;  /* 0x00000f00280b7810 */ /* 0x000fe20007ffe0ff */
[----:B------:R0:W-:Y:S04]  /*09e0*/  STL [R1+0xa4], R26 ;  /* 0x0000a41a01007387 */ /* 0x0001e80000100800 */
[----:B------:R1:W2:Y:S04]  /*09f0*/  LDG.E.64.CONSTANT R32, desc[UR12][R24.64] ;  /* 0x0000000c18207981 */ /* 0x0002a8000c1e9b00 */
[----:B------:R-:W3:Y:S01]  /*0a00*/  LDG.E.64.CONSTANT R22, desc[UR12][R22.64] ;  /* 0x0000000c16167981 */ /* 0x000ee2000c1e9b00 */
[----:B-1----:R-:W-:-:S04]  /*0a10*/  IADD3 R24, P0, R27, UR18, RZ ;  /* 0x000000121b187c10 */ /* 0x002fc8000ff1e0ff */
[----:B------:R-:W-:Y:S02]  /*0a20*/  IADD3.X R25, R26, UR19, RZ, P0, !PT ;  /* 0x000000131a197c10 */ /* 0x000fe400087fe4ff */
[----:B------:R-:W-:-:S04]  /*0a30*/  IADD3 R8, P0, R11, R10, RZ ;  /* 0x0000000a0b087210 */ /* 0x000fc80007f1e0ff */
[----:B----4-:R-:W-:Y:S01]  /*0a40*/  IADD3.X R27, RZ, R9, RZ, P0, !PT ;  /* 0x00000009ff1b7210 */ /* 0x010fe200007fe4ff */
[----:B------:R1:W-:Y:S01]  /*0a50*/  STL [R1+0x98], R28 ;  /* 0x0000981c01007387 */ /* 0x0003e20000100800 */
[C---:B------:R-:W-:Y:S02]  /*0a60*/  SHF.L.U32 R38, R8.reuse, 0x1, RZ ;  /* 0x0000000108267819 */ /* 0x040fe400000006ff */
[----:B------:R-:W-:Y:S01]  /*0a70*/  SHF.L.U64.HI R42, R8, 0x1, R27 ;  /* 0x00000001082a7819 */ /* 0x000fe2000001021b */
[----:B------:R-:W4:Y:S01]  /*0a80*/  LDG.E.64.CONSTANT R24, desc[UR12][R24.64] ;  /* 0x0000000c18187981 */ /* 0x000f22000c1e9b00 */
[----:B0-----:R-:W-:-:S04]  /*0a90*/  IADD3 R26, P1, R38, UR14, RZ ;  /* 0x0000000e261a7c10 */ /* 0x001fc8000ff3e0ff */
[----:B------:R-:W-:Y:S02]  /*0aa0*/  IADD3.X R27, R42, UR15, RZ, P1, !PT ;  /* 0x0000000f2a1b7c10 */ /* 0x000fe40008ffe4ff */
[----:B-1----:R-:W-:-:S04]  /*0ab0*/  IADD3 R28, P0, R28, UR18, RZ ;  /* 0x000000121c1c7c10 */ /* 0x002fc8000ff1e0ff */
[----:B------:R-:W-:Y:S01]  /*0ac0*/  IADD3.X R29, R30, UR19, RZ, P0, !PT ;  /* 0x000000131e1d7c10 */ /* 0x000fe200087fe4ff */
[----:B------:R-:W3:Y:S05]  /*0ad0*/  LDG.E.64.CONSTANT R26, desc[UR12][R26.64] ;  /* 0x0000000c1a1a7981 */ /* 0x000eea000c1e9b00 */
[----:B------:R-:W4:Y:S01]  /*0ae0*/  LDG.E.64.CONSTANT R28, desc[UR12][R28.64] ;  /* 0x0000000c1c1c7981 */ /* 0x000f22000c1e9b00 */
[----:B------:R-:W-:-:S04]  /*0af0*/  IADD3 R11, R40, 0x1400, RZ ;  /* 0x00001400280b7810 */ /* 0x000fc80007ffe0ff */
[----:B------:R-:W-:Y:S01]  /*0b00*/  IADD3 R11, P2, R11, R10, RZ ;  /* 0x0000000a0b0b7210 */ /* 0x000fe20007f5e0ff */
[----:B------:R-:W-:Y:S03]  /*0b10*/  STL [R1+0xac], R30 ;  /* 0x0000ac1e01007387 */ /* 0x000fe60000100800 */
[----:B------:R-:W-:Y:S02]  /*0b20*/  IADD3.X R8, RZ, R9, RZ, P2, !PT ;  /* 0x00000009ff087210 */ /* 0x000fe400017fe4ff */
[C---:B------:R-:W-:Y:S02]  /*0b30*/  SHF.L.U32 R51, R11.reuse, 0x1, RZ ;  /* 0x000000010b337819 */ /* 0x040fe400000006ff */
[----:B------:R-:W-:Y:S01]  /*0b40*/  SHF.L.U64.HI R44, R11, 0x1, R8 ;  /* 0x000000010b2c7819 */ /* 0x000fe20000010208 */
[----:B--2---:R-:W-:Y:S04]  /*0b50*/  STL.64 [R1+0x10], R32 ;  /* 0x0000102001007387 */ /* 0x004fe80000100a00 */
[----:B------:R-:W-:Y:S04]  /*0b60*/  STL [R1+0xa8], R38 ;  /* 0x0000a82601007387 */ /* 0x000fe80000100800 */
[----:B------:R-:W-:Y:S04]  /*0b70*/  STL [R1+0xb8], R42 ;  /* 0x0000b82a01007387 */ /* 0x000fe80000100800 */
[----:B---3--:R-:W-:Y:S04]  /*0b80*/  STL [R1+0x13c], R26 ;  /* 0x00013c1a01007387 */ /* 0x008fe80000100800 */
[----:B------:R-:W-:Y:S04]  /*0b90*/  STL [R1+0xb0], R51 ;  /* 0x0000b03301007387 */ /* 0x000fe80000100800 */
[----:B------:R-:W-:Y:S04]  /*0ba0*/  STL [R1+0x138], R27 ;  /* 0x0001381b01007387 */ /* 0x000fe80000100800 */
[----:B----4-:R0:W-:Y:S04]  /*0bb0*/  STL [R1+0x134], R29 ;  /* 0x0001341d01007387 */ /* 0x0101e80000100800 */
[----:B------:R-:W-:Y:S04]  /*0bc0*/  STL [R1+0xb4], R44 ;  /* 0x0000b42c01007387 */ /* 0x000fe80000100800 */
[----:B0-----:R-:W2:Y:S01]  /*0bd0*/  LDL R29, [R1+0x8] ;  /* 0x00000800011d7983 */ /* 0x001ea20000100800 */
[----:B------:R-:W-:-:S06]  /*0be0*/  FADD.FTZ R8, R17, UR7 ;  /* 0x0000000711087e21 */ /* 0x000fcc0008010000 */
[----:B------:R-:W0:Y:S01]  /*0bf0*/  MUFU.RSQ R8, R8 ;  /* 0x0000000800087308 */ /* 0x000e220000001400 */
[----:B------:R-:W-:-:S05]  /*0c00*/  SHF.L.U32 R11, R18, 0x10, RZ ;  /* 0x00000010120b7819 */ /* 0x000fca00000006ff */
[----:B------:R-:W-:Y:S01]  /*0c10*/  FADD.FTZ R17, -R16, R11 ;  /* 0x0000000b10117221 */ /* 0x000fe20000010100 */
[----:B------:R-:W-:Y:S02]  /*0c20*/  SHF.L.U32 R11, R19, 0x10, RZ ;  /* 0x00000010130b7819 */ /* 0x000fe400000006ff */
[----:B------:R-:W-:-:S03]  /*0c30*/  MOV R53, R32 ;  /* 0x0000002000357202 */ /* 0x000fc60000000f00 */
[----:B------:R-:W-:Y:S01]  /*0c40*/  FADD.FTZ R11, -R16, R11 ;  /* 0x0000000b100b7221 */ /* 0x000fe20000010100 */
[----:B0-----:R-:W-:-:S03]  /*0c50*/  FMUL.FTZ R59, R8, R17 ;  /* 0x00000011083b7220 */ /* 0x001fc60000410000 */
[----:B------:R-:W-:Y:S01]  /*0c60*/  FMUL.FTZ R57, R8, R11 ;  /* 0x0000000b08397220 */ /* 0x000fe20000410000 */
[----:B------:R-:W-:-:S03]  /*0c70*/  MOV R47, R33 ;  /* 0x00000021002f7202 */ /* 0x000fc60000000f00 */
[----:B-----5:R-:W-:-:S04]  /*0c80*/  FFMA.FTZ R35, R2, R57, R3 ;  /* 0x0000003902237223 */ /* 0x020fc80000010003 */
[----:B------:R-:W-:-:S06]  /*0c90*/  FMUL.FTZ R33, R35, -1.4426950216293334961 ;  /* 0xbfb8aa3b23217820 */ /* 0x000fcc0000410000 */
[----:B------:R-:W-:Y:S01]  /*0ca0*/  MUFU.EX2 R33, R33 ;  /* 0x0000002100217308 */ /* 0x000fe20000000800 */
[----:B------:R-:W-:-:S04]  /*0cb0*/  IADD3 R30, P0, R51, UR14, RZ ;  /* 0x0000000e331e7c10 */ /* 0x000fc8000ff1e0ff */
[----:B------:R-:W-:Y:S02]  /*0cc0*/  IADD3.X R31, R44, UR15, RZ, P0, !PT ;  /* 0x0000000f2c1f7c10 */ /* 0x000fe400087fe4ff */
[----:B------:R-:W-:Y:S01]  /*0cd0*/  PRMT R46, R18, 0x7632, R46 ;  /* 0x00007632122e7816 */ /* 0x000fe2000000002e */
[----:B--2---:R-:W-:Y:S01]  /*0ce0*/  FFMA.FTZ R34, R0, R59, R29 ;  /* 0x0000003b00227223 */ /* 0x004fe2000001001d */
[----:B------:R-:W-:Y:S02]  /*0cf0*/  PRMT R49, R19, 0x7632, R49 ;  /* 0x0000763213317816 */ /* 0x000fe40000000031 */
[----:B------:R-:W-:Y:S01]  /*0d00*/  IADD3 R48, R40, 0x1e00, RZ ;  /* 0x00001e0028307810 */ /* 0x000fe20007ffe0ff */
[----:B------:R-:W-:Y:S01]  /*0d10*/  FMUL.FTZ R32, R34, -1.4426950216293334961 ;  /* 0xbfb8aa3b22207820 */ /* 0x000fe20000410000 */
[----:B------:R-:W-:Y:S01]  /*0d20*/  IADD3 R43, R40, 0x2300, RZ ;  /* 0x00002300282b7810 */ /* 0x000fe20007ffe0ff */
[----:B------:R0:W-:Y:S04]  /*0d30*/  STL [R1+0xd4], R18 ;  /* 0x0000d41201007387 */ /* 0x0001e80000100800 */
[----:B------:R-:W1:Y:S01]  /*0d40*/  MUFU.EX2 R32, R32 ;  /* 0x0000002000207308 */ /* 0x000e620000000800 */
[----:B------:R-:W-:Y:S01]  /*0d50*/  PRMT R55, R53, 0x7632, R55 ;  /* 0x0000763235377816 */ /* 0x000fe20000000037 */
[----:B------:R-:W2:Y:S01]  /*0d60*/  LDG.E.64.CONSTANT R30, desc[UR12][R30.64] ;  /* 0x0000000c1e1e7981 */ /* 0x000ea2000c1e9b00 */
[----:B-1----:R-:W-:-:S05]  /*0d70*/  FADD.FTZ R32, R32, 1 ;  /* 0x3f80000020207421 */ /* 0x002fca0000010000 */
[----:B------:R1:W-:Y:S02]  /*0d80*/  MUFU.RCP R36, R32 ;  /* 0x0000002000247308 */ /* 0x0003e40000001000 */
[----:B-1----:R-:W-:Y:S01]  /*0d90*/  IADD3 R32, P0, R38, UR18, RZ ;  /* 0x0000001226207c10 */ /* 0x002fe2000ff1e0ff */
[----:B------:R-:W-:-:S03]  /*0da0*/  FADD.FTZ R38, R33, 1 ;  /* 0x3f80000021267421 */ /* 0x000fc60000010000 */
[----:B------:R-:W-:-:S06]  /*0db0*/  IADD3.X R33, R42, UR19, RZ, P0, !PT ;  /* 0x000000132a217c10 */ /* 0x000fcc00087fe4ff */
[----:B------:R-:W3:Y:S01]  /*0dc0*/  LDG.E.64.CONSTANT R32, desc[UR12][R32.64] ;  /* 0x0000000c20207981 */ /* 0x000ee2000c1e9b00 */
[----:B------:R-:W-:-:S05]  /*0dd0*/  SHF.L.U32 R46, R46, 0x10, RZ ;  /* 0x000000102e2e7819 */ /* 0x000fca00000006ff */
[----:B------:R-:W-:Y:S01]  /*0de0*/  FADD.FTZ R46, -R16, R46 ;  /* 0x0000002e102e7221 */ /* 0x000fe20000010100 */
[----:B------:R-:W-:-:S03]  /*0df0*/  SHF.L.U32 R49, R49, 0x10, RZ ;  /* 0x0000001031317819 */ /* 0x000fc600000006ff */
[----:B------:R-:W-:-:S04]  /*0e00*/  FMUL.FTZ R46, R8, R46 ;  /* 0x0000002e082e7220 */ /* 0x000fc80000410000 */
[----:B------:R-:W-:Y:S01]  /*0e10*/  FFMA.FTZ R17, R4, R46, R6 ;  /* 0x0000002e04117223 */ /* 0x000fe20000010006 */
[----:B------:R-:W-:-:S03]  /*0e20*/  FADD.FTZ R49, -R16, R49 ;  /* 0x0000003110317221 */ /* 0x000fc60000010100 */
[----:B------:R-:W-:Y:S01]  /*0e30*/  FMUL.FTZ R45, R17, -1.4426950216293334961 ;  /* 0xbfb8aa3b112d7820 */ /* 0x000fe20000410000 */
[----:B------:R-:W-:-:S04]  /*0e40*/  FMUL.FTZ R49, R8, R49 ;  /* 0x0000003108317220 */ /* 0x000fc80000410000 */
[----:B------:R-:W-:Y:S01]  /*0e50*/  FFMA.FTZ R37, R5, R49, R7 ;  /* 0x0000003105257223 */ /* 0x000fe20000010007 */
[----:B------:R-:W1:Y:S03]  /*0e60*/  MUFU.EX2 R45, R45 ;  /* 0x0000002d002d7308 */ /* 0x000e660000000800 */
[----:B------:R-:W-:-:S06]  /*0e70*/  FMUL.FTZ R11, R37, -1.4426950216293334961 ;  /* 0xbfb8aa3b250b7820 */ /* 0x000fcc0000410000 */
[----:B------:R-:W4:Y:S01]  /*0e80*/  MUFU.EX2 R11, R11 ;  /* 0x0000000b000b7308 */ /* 0x000f220000000800 */
[----:B------:R-:W-:Y:S01]  /*0e90*/  HFMA2.MMA R42, -RZ, RZ, 0, 2.384185791015625e-06 ;  /* 0x00000028ff2a7435 */ /* 0x000fe200000001ff */
[----:B-1----:R-:W-:-:S06]  /*0ea0*/  FADD.FTZ R45, R45, 1 ;  /* 0x3f8000002d2d7421 */ /* 0x002fcc0000010000 */
[----:B------:R-:W1:Y:S01]  /*0eb0*/  MUFU.RCP R45, R45 ;  /* 0x0000002d002d7308 */ /* 0x000e620000001000 */
[----:B----4-:R-:W-:Y:S02]  /*0ec0*/  FADD.FTZ R11, R11, 1 ;  /* 0x3f8000000b0b7421 */ /* 0x010fe40000010000 */
[----:B------:R-:W-:-:S05]  /*0ed0*/  IMAD R42, R39, R42, UR6 ;  /* 0x00000006272a7e24 */ /* 0x000fca000f8e022a */
[----:B------:R4:W-:Y:S01]  /*0ee0*/  MUFU.RCP R39, R11 ;  /* 0x0000000b00277308 */ /* 0x0009e20000001000 */
[----:B0-----:R-:W-:-:S07]  /*0ef0*/  LEA R18, R41, R42, 0x3 ;  /* 0x0000002a29127211 */ /* 0x001fce00078e18ff */
[----:B------:R-:W0:Y:S01]  /*0f00*/  MUFU.RCP R38, R38 ;  /* 0x0000002600267308 */ /* 0x000e220000001000 */
[----:B----4-:R-:W-:Y:S01]  /*0f10*/  IADD3 R11, R40, 0x1900, RZ ;  /* 0x00001900280b7810 */ /* 0x010fe20007ffe0ff */
[----:B------:R-:W-:-:S03]  /*0f20*/  FADD.FTZ R40, -R36, 1 ;  /* 0x3f80000024287421 */ /* 0x000fc60000010100 */
[----:B------:R-:W-:Y:S01]  /*0f30*/  IADD3 R11, P2, R11, R10, RZ ;  /* 0x0000000a0b0b7210 */ /* 0x000fe20007f5e0ff */
[----:B------:R-:W-:Y:S01]  /*0f40*/  FFMA.FTZ R41, R34, R40, 1 ;  /* 0x3f80000022297423 */ /* 0x000fe20000010028 */
[----:B-1----:R-:W-:Y:S02]  /*0f50*/  FADD.FTZ R40, -R45, 1 ;  /* 0x3f8000002d287421 */ /* 0x002fe40000010100 */
[----:B------:R-:W-:Y:S02]  /*0f60*/  IADD3.X R34, RZ, R9, RZ, P2, !PT ;  /* 0x00000009ff227210 */ /* 0x000fe400017fe4ff */
[----:B------:R-:W-:Y:S01]  /*0f70*/  FFMA.FTZ R17, R17, R40, 1 ;  /* 0x3f80000011117423 */ /* 0x000fe20000010028 */
[C---:B------:R-:W-:Y:S02]  /*0f80*/  SHF.L.U32 R58, R11.reuse, 0x1, RZ ;  /* 0x000000010b3a7819 */ /* 0x040fe400000006ff */
[----:B------:R-:W-:Y:S02]  /*0f90*/  SHF.L.U64.HI R61, R11, 0x1, R34 ;  /* 0x000000010b3d7819 */ /* 0x000fe40000010222 */
[----:B------:R-:W-:Y:S01]  /*0fa0*/  SHF.L.U32 R11, R20, 0x10, RZ ;  /* 0x00000010140b7819 */ /* 0x000fe200000006ff */
[----:B------:R-:W-:Y:S01]  /*0fb0*/  FMUL.FTZ R45, R45, R17 ;  /* 0x000000112d2d7220 */ /* 0x000fe20000410000 */
[----:B------:R-:W-:-:S02]  /*0fc0*/  IADD3 R48, P1, R48, R10, RZ ;  /* 0x0000000a30307210 */ /* 0x000fc40007f3e0ff */
[----:B------:R-:W-:Y:S01]  /*0fd0*/  IADD3 R43, P0, R43, R10, RZ ;  /* 0x0000000a2b2b7210 */ /* 0x000fe20007f1e0ff */
[----:B0-----:R-:W-:Y:S01]  /*0fe0*/  FADD.FTZ R10, -R38, 1 ;  /* 0x3f800000260a7421 */ /* 0x001fe20000010100 */
[----:B------:R-:W-:Y:S01]  /*0ff0*/  SHF.L.U32 R17, R21, 0x10, RZ ;  /* 0x0000001015117819 */ /* 0x000fe200000006ff */
[----:B------:R-:W-:Y:S02]  /*1000*/  FADD.FTZ R11, -R16, R11 ;  /* 0x0000000b100b7221 */ /* 0x000fe40000010100 */
[----:B------:R-:W-:Y:S01]  /*1010*/  FFMA.FTZ R35, R35, R10, 1 ;  /* 0x3f80000023237423 */ /* 0x000fe2000001000a */
[----:B------:R-:W-:Y:S01]  /*1020*/  FMUL.FTZ R10, R36, R41 ;  /* 0x00000029240a7220 */ /* 0x000fe20000410000 */
[----:B------:R-:W-:Y:S01]  /*1030*/  FADD.FTZ R17, -R16, R17 ;  /* 0x0000001110117221 */ /* 0x000fe20000010100 */
[----:B------:R-:W-:Y:S01]  /*1040*/  FMUL.FTZ R26, R8, R11 ;  /* 0x0000000b081a7220 */ /* 0x000fe20000410000 */
[----:B------:R-:W-:Y:S02]  /*1050*/  SHF.L.U32 R11, R22, 0x10, RZ ;  /* 0x00000010160b7819 */ /* 0x000fe400000006ff */
[----:B------:R-:W-:Y:S01]  /*1060*/  SHF.L.U32 R41, R23, 0x10, RZ ;  /* 0x0000001017297819 */ /* 0x000fe200000006ff */
[----:B------:R-:W-:Y:S01]  /*1070*/  FMUL.FTZ R27, R8, R17 ;  /* 0x00000011081b7220 */ /* 0x000fe20000410000 */
[----:B------:R-:W-:Y:S01]  /*1080*/  FADD.FTZ R34, -R39, 1 ;  /* 0x3f80000027227421 */ /* 0x000fe20000010100 */
[----:B------:R-:W-:Y:S01]  /*1090*/  PRMT R17, R20, 0x7632, R17 ;  /* 0x0000763214117816 */ /* 0x000fe20000000011 */
[----:B------:R0:W-:Y:S01]  /*10a0*/  STL [R1+0xd8], R19 ;  /* 0x0000d81301007387 */ /* 0x0001e20000100800 */
[C---:B------:R-:W-:Y:S01]  /*10b0*/  FADD.FTZ R11, -R16.reuse, R11 ;  /* 0x0000000b100b7221 */ /* 0x040fe20000010100 */
[----:B------:R-:W-:Y:S01]  /*10c0*/  FADD.FTZ R41, -R16, R41 ;  /* 0x0000002910297221 */ /* 0x000fe20000010100 */
[----:B------:R-:W-:Y:S01]  /*10d0*/  PRMT R42, R21, 0x7632, R42 ;  /* 0x00007632152a7816 */ /* 0x000fe2000000002a */
[----:B------:R-:W-:Y:S01]  /*10e0*/  STL [R1+0x3c], R59 ;  /* 0x00003c3b01007387 */ /* 0x000fe20000100800 */
[----:B------:R-:W-:Y:S01]  /*10f0*/  FFMA.FTZ R37, R37, R34, 1 ;  /* 0x3f80000025257423 */ /* 0x000fe20000010022 */
[----:B------:R-:W-:-:S02]  /*1100*/  SHF.L.U32 R17, R17, 0x10, RZ ;  /* 0x0000001011117819 */ /* 0x000fc400000006ff */
[----:B------:R-:W-:Y:S01]  /*1110*/  STL [R1+0x54], R57 ;  /* 0x0000543901007387 */ /* 0x000fe20000100800 */
[----:B------:R-:W-:Y:S01]  /*1120*/  IADD3 R36, P2, R51, UR18, RZ ;  /* 0x0000001233247c10 */ /* 0x000fe2000ff5e0ff */
[----:B0-----:R-:W-:Y:S01]  /*1130*/  FMUL.FTZ R19, R8, R41 ;  /* 0x0000002908137220 */ /* 0x001fe20000410000 */
[----:B------:R-:W-:Y:S01]  /*1140*/  SHF.L.U32 R42, R42, 0x10, RZ ;  /* 0x000000102a2a7819 */ /* 0x000fe200000006ff */
[----:B------:R-:W-:Y:S01]  /*1150*/  FMUL.FTZ R39, R39, R37 ;  /* 0x0000002527277220 */ /* 0x000fe20000410000 */
[----:B------:R-:W-:Y:S01]  /*1160*/  SHF.L.U32 R40, R53, 0x10, RZ ;  /* 0x0000001035287819 */ /* 0x000fe200000006ff */
[----:B------:R-:W-:Y:S01]  /*1170*/  FFMA.FTZ R54, R0, R26, R29 ;  /* 0x0000001a00367223 */ /* 0x000fe2000001001d */
[----:B------:R-:W-:Y:S01]  /*1180*/  IADD3.X R37, R44, UR19, RZ, P2, !PT ;  /* 0x000000132c257c10 */ /* 0x000fe200097fe4ff */
[----:B------:R-:W-:Y:S01]  /*1190*/  FADD.FTZ R17, -R16, R17 ;  /* 0x0000001110117221 */ /* 0x000fe20000010100 */
[C-C-:B------:R-:W-:Y:S01]  /*11a0*/  FFMA.FTZ R44, R2.reuse, R19, R3.reuse ;  /* 0x00000013022c7223 */ /* 0x140fe20000010003 */
[----:B------:R-:W-:Y:S01]  /*11b0*/  FFMA.FTZ R56, R2, R27, R3 ;  /* 0x0000001b02387223 */ /* 0x000fe20000010003 */
[----:B------:R-:W-:Y:S01]  /*11c0*/  FADD.FTZ R42, -R16, R42 ;  /* 0x0000002a102a7221 */ /* 0x000fe20000010100 */
[----:B------:R-:W-:Y:S01]  /*11d0*/  FMUL.FTZ R52, R54, -1.4426950216293334961 ;  /* 0xbfb8aa3b36347820 */ /* 0x000fe20000410000 */
[----:B------:R-:W-:Y:S01]  /*11e0*/  FMUL.FTZ R17, R8, R17 ;  /* 0x0000001108117220 */ /* 0x000fe20000410000 */
[----:B------:R-:W-:Y:S01]  /*11f0*/  FMUL.FTZ R51, R56, -1.4426950216293334961 ;  /* 0xbfb8aa3b38337820 */ /* 0x000fe20000410000 */
[----:B------:R-:W-:Y:S01]  /*1200*/  FMUL.FTZ R42, R8, R42 ;  /* 0x0000002a082a7220 */ /* 0x000fe20000410000 */
[C---:B------:R-:W-:Y:S01]  /*1210*/  SHF.L.U32 R53, R47.reuse, 0x10, RZ ;  /* 0x000000102f357819 */ /* 0x040fe200000006ff */
[----:B------:R-:W-:Y:S01]  /*1220*/  FMUL.FTZ R38, R38, R35 ;  /* 0x0000002326267220 */ /* 0x000fe20000410000 */
[----:B------:R-:W0:Y:S01]  /*1230*/  MUFU.EX2 R52, R52 ;  /* 0x0000003400347308 */ /* 0x000e220000000800 */
[----:B------:R-:W-:Y:S01]  /*1240*/  PRMT R50, R47, 0x7632, R50 ;  /* 0x000076322f327816 */ /* 0x000fe20000000032 */
[----:B------:R-:W4:Y:S01]  /*1250*/  LDG.E.64.CONSTANT R36, desc[UR12][R36.64] ;  /* 0x0000000c24247981 */ /* 0x000f22000c1e9b00 */
[----:B------:R-:W-:-:S05]  /*1260*/  SHF.L.U32 R55, R55, 0x10, RZ ;  /* 0x0000001037377819 */ /* 0x000fca00000006ff */
[----:B------:R-:W1:Y:S01]  /*1270*/  MUFU.EX2 R51, R51 ;  /* 0x0000003300337308 */ /* 0x000e620000000800 */
[----:B------:R-:W-:Y:S01]  /*1280*/  SHF.L.U32 R50, R50, 0x10, RZ ;  /* 0x0000001032327819 */ /* 0x000fe200000006ff */
[----:B------:R-:W-:-:S04]  /*1290*/  FMUL.FTZ R45, R55, R45 ;  /* 0x0000002d372d7220 */ /* 0x000fc80000410000 */
[----:B------:R-:W-:Y:S01]  /*12a0*/  FMUL.FTZ R39, R50, R39 ;  /* 0x0000002732277220 */ /* 0x000fe20000410000 */
[-C--:B------:R-:W-:Y:S01]  /*12b0*/  FMUL.FTZ R55, R4, R45.reuse ;  /* 0x0000002d04377220 */ /* 0x080fe20000410000 */
[----:B------:R-:W-:Y:S01]  /*12c0*/  FFMA.FTZ R60, R46, R45, R12 ;  /* 0x0000002d2e3c7223 */ /* 0x000fe2000001000c */
[----:B0-----:R-:W-:Y:S01]  /*12d0*/  FADD.FTZ R52, R52, 1 ;  /* 0x3f80000034347421 */ /* 0x001fe20000010000 */
[----:B-1----:R-:W-:-:S05]  /*12e0*/  FADD.FTZ R51, R51, 1 ;  /* 0x3f80000033337421 */ /* 0x002fca0000010000 */
[----:B------:R-:W-:Y:S01]  /*12f0*/  MUFU.RCP R52, R52 ;  /* 0x0000003400347308 */ /* 0x000fe20000001000 */
[----:B------:R-:W-:-:S04]  /*1300*/  IADD3 R34, P3, R58, UR14, RZ ;  /* 0x0000000e3a227c10 */ /* 0x000fc8000ff7e0ff */
[----:B------:R-:W-:-:S06]  /*1310*/  IADD3.X R35, R61, UR15, RZ, P3, !PT ;  /* 0x0000000f3d237c10 */ /* 0x000fcc0009ffe4ff */
[----:B------:R-:W4:Y:S04]  /*1320*/  LDG.E.64.CONSTANT R34, desc[UR12][R34.64] ;  /* 0x0000000c22227981 */ /* 0x000f28000c1e9b00 */
[----:B---3--:R-:W-:Y:S04]  /*1330*/  STL [R1+0x130], R33 ;  /* 0x0001302101007387 */ /* 0x008fe80000100800 */
[----:B------:R0:W-:Y:S04]  /*1340*/  STL [R1+0xbc], R18 ;  /* 0x0000bc1201007387 */ /* 0x0001e80000100800 */
[----:B------:R-:W-:Y:S04]  /*1350*/  STL [R1+0xa0], R61 ;  /* 0x0000a03d01007387 */ /* 0x000fe80000100800 */
[----:B------:R-:W-:Y:S01]  /*1360*/  STL [R1+0x9c], R58 ;  /* 0x00009c3a01007387 */ /* 0x000fe20000100800 */
[----:B0-----:R-:W-:-:S03]  /*1370*/  FMUL.FTZ R18, R8, R11 ;  /* 0x0000000b08127220 */ /* 0x001fc60000410000 */
[----:B------:R-:W-:Y:S04]  /*1380*/  STL [R1+0x60], R26 ;  /* 0x0000601a01007387 */ /* 0x000fe80000100800 */
[----:B------:R-:W-:Y:S04]  /*1390*/  STL [R1+0x5c], R27 ;  /* 0x00005c1b01007387 */ /* 0x000fe80000100800 */
[----:B------:R-:W-:Y:S04]  /*13a0*/  STL [R1+0xdc], R20 ;  /* 0x0000dc1401007387 */ /* 0x000fe80000100800 */
[----:B------:R-:W-:Y:S04]  /*13b0*/  STL [R1+0x58], R18 ;  /* 0x0000581201007387 */ /* 0x000fe80000100800 */
[----:B------:R0:W-:Y:S04]  /*13c0*/  STL [R1+0xe0], R21 ;  /* 0x0000e01501007387 */ /* 0x0001e80000100800 */
[----:B------:R1:W-:Y:S01]  /*13d0*/  STL [R1+0x64], R19 ;  /* 0x0000641301007387 */ /* 0x0003e20000100800 */
[----:B0-----:R-:W-:Y:S01]  /*13e0*/  FMUL.FTZ R21, R40, R10 ;  /* 0x0000000a28157220 */ /* 0x001fe20000410000 */
[----:B------:R-:W-:Y:S01]  /*13f0*/  FMUL.FTZ R10, R44, -1.4426950216293334961 ;  /* 0xbfb8aa3b2c0a7820 */ /* 0x000fe20000410000 */
[----:B------:R-:W-:-:S03]  /*1400*/  FFMA.FTZ R40, R4, R17, R6 ;  /* 0x0000001104287223 */ /* 0x000fc60000010006 */
[----:B-1----:R0:W-:Y:S01]  /*1410*/  MUFU.EX2 R19, R10 ;  /* 0x0000000a00137308 */ /* 0x0021e20000000800 */
[----:B------:R-:W-:Y:S01]  /*1420*/  FMUL.FTZ R47, R40, -1.4426950216293334961 ;  /* 0xbfb8aa3b282f7820 */ /* 0x000fe20000410000 */
[----:B------:R-:W-:Y:S01]  /*1430*/  FMUL.FTZ R20, R53, R38 ;  /* 0x0000002635147220 */ /* 0x000fe20000410000 */
[----:B0-----:R-:W-:-:S04]  /*1440*/  FFMA.FTZ R10, R5, R42, R7 ;  /* 0x0000002a050a7223 */ /* 0x001fc80000010007 */
[----:B------:R-:W-:Y:S01]  /*1450*/  FMUL.FTZ R38, R10, -1.4426950216293334961 ;  /* 0xbfb8aa3b0a267820 */ /* 0x000fe20000410000 */
[----:B------:R-:W0:Y:S01]  /*1460*/  MUFU.EX2 R47, R47 ;  /* 0x0000002f002f7308 */ /* 0x000e220000000800 */
[----:B------:R-:W-:-:S04]  /*1470*/  FMUL.FTZ R53, R0, R21 ;  /* 0x0000001500357220 */ /* 0x000fc80000410000 */
[----:B------:R-:W-:-:S03]  /*1480*/  FFMA.FTZ R50, R59, R53, RZ ;  /* 0x000000353b327223 */ /* 0x000fc600000100ff */
[----:B------:R-:W1:Y:S01]  /*1490*/  MUFU.EX2 R38, R38 ;  /* 0x0000002600267308 */ /* 0x000e620000000800 */
[----:B------:R-:W-:Y:S01]  /*14a0*/  FFMA.FTZ R53, R0, R21, RZ ;  /* 0x0000001500357223 */ /* 0x000fe200000100ff */
[----:B------:R-:W-:Y:S01]  /*14b0*/  FFMA.FTZ R12, R46, R55, R50 ;  /* 0x000000372e0c7223 */ /* 0x000fe20000010032 */
[----:B------:R-:W-:Y:S02]  /*14c0*/  FMUL.FTZ R46, R2, R20 ;  /* 0x00000014022e7220 */ /* 0x000fe40000410000 */
[----:B------:R-:W-:Y:S01]  /*14d0*/  FFMA.FTZ R53, R4, R45, R53 ;  /* 0x0000002d04357223 */ /* 0x000fe20000010035 */
[----:B------:R-:W-:Y:S01]  /*14e0*/  FADD.FTZ R45, R45, R13 ;  /* 0x0000000d2d2d7221 */ /* 0x000fe20000010000 */
[----:B------:R-:W-:Y:S01]  /*14f0*/  IADD3.X R13, RZ, R9, RZ, P1, !PT ;  /* 0x00000009ff0d7210 */ /* 0x000fe20000ffe4ff */
[----:B------:R-:W-:Y:S01]  /*1500*/  STL [R1+0x20], R21 ;  /* 0x0000201501007387 */ /* 0x000fe20000100800 */
[----:B------:R-:W-:Y:S01]  /*1510*/  FFMA.FTZ R12, R57, R46, R12 ;  /* 0x0000002e390c7223 */ /* 0x000fe2000001000c */
[--C-:B------:R-:W-:Y:S01]  /*1520*/  FFMA.FTZ R46, R49, R39, R14.reuse ;  /* 0x00000027312e7223 */ /* 0x100fe2000001000e */
[----:B------:R-:W-:Y:S01]  /*1530*/  FFMA.FTZ R53, R2, R20, R53 ;  /* 0x0000001402357223 */ /* 0x000fe20000010035 */
[----:B------:R-:W-:Y:S01]  /*1540*/  STL [R1+0x40], R20 ;  /* 0x0000401401007387 */ /* 0x000fe20000100800 */
[----:B------:R-:W-:Y:S01]  /*1550*/  PRMT R14, R22, 0x7632, R14 ;  /* 0x00007632160e7816 */ /* 0x000fe2000000000e */
[----:B------:R-:W3:Y:S01]  /*1560*/  MUFU.RCP R57, R51 ;  /* 0x0000003300397308 */ /* 0x000ee20000001000 */
[----:B------:R-:W-:Y:S01]  /*1570*/  SHF.L.U64.HI R33, R48, 0x1, R13 ;  /* 0x0000000130217819 */ /* 0x000fe2000001020d */
[----:B------:R2:W-:Y:S01]  /*1580*/  STL [R1+0xe4], R22 ;  /* 0x0000e41601007387 */ /* 0x0005e20000100800 */
[----:B------:R-:W-:Y:S01]  /*1590*/  FFMA.FTZ R11, R0, R18, R29 ;  /* 0x00000012000b7223 */ /* 0x000fe2000001001d */
[----:B------:R-:W-:-:S02]  /*15a0*/  SHF.L.U32 R14, R14, 0x10, RZ ;  /* 0x000000100e0e7819 */ /* 0x000fc400000006ff */
[----:B--2---:R-:W-:Y:S01]  /*15b0*/  SHF.L.U32 R22, R48, 0x1, RZ ;  /* 0x0000000130167819 */ /* 0x004fe200000006ff */
[----:B0-----:R-:W-:Y:S01]  /*15c0*/  FADD.FTZ R48, R47, 1 ;  /* 0x3f8000002f307421 */ /* 0x001fe20000010000 */
[-C--:B------:R-:W-:Y:S01]  /*15d0*/  FFMA.FTZ R47, R5, R39.reuse, R53 ;  /* 0x00000027052f7223 */ /* 0x080fe20000010035 */
[----:B-1----:R-:W-:Y:S01]  /*15e0*/  FADD.FTZ R53, R38, 1 ;  /* 0x3f80000026357421 */ /* 0x002fe20000010000 */
[----:B------:R-:W-:Y:S01]  /*15f0*/  FMUL.FTZ R41, R11, -1.4426950216293334961 ;  /* 0xbfb8aa3b0b297820 */ /* 0x000fe20000410000 */
[----:B------:R-:W-:Y:S02]  /*1600*/  FADD.FTZ R50, R39, R15 ;  /* 0x0000000f27327221 */ /* 0x000fe40000010000 */
[----:B------:R-:W0:Y:S01]  /*1610*/  MUFU.RCP R48, R48 ;  /* 0x0000003000307308 */ /* 0x000e220000001000 */
[----:B------:R-:W-:Y:S01]  /*1620*/  FMUL.FTZ R39, R5, R39 ;  /* 0x0000002705277220 */ /* 0x000fe20000410000 */
[----:B------:R-:W-:-:S06]  /*1630*/  FADD.FTZ R14, -R16, R14 ;  /* 0x0000000e100e7221 */ /* 0x000fcc0000010100 */
[----:B------:R-:W1:Y:S01]  /*1640*/  MUFU.RCP R53, R53 ;  /* 0x0000003500357308 */ /* 0x000e620000001000 */
[----:B------:R-:W-:Y:S01]  /*1650*/  FFMA.FTZ R49, R49, R39, R12 ;  /* 0x0000002731317223 */ /* 0x000fe2000001000c */
[----:B------:R-:W-:Y:S01]  /*1660*/  FMUL.FTZ R12, R8, R14 ;  /* 0x0000000e080c7220 */ /* 0x000fe20000410000 */
[----:B------:R-:W-:Y:S01]  /*1670*/  IADD3 R38, P1, R22, UR14, RZ ;  /* 0x0000000e16267c10 */ /* 0x000fe2000ff3e0ff */
[----:B------:R-:W-:-:S04]  /*1680*/  FADD.FTZ R15, -R52, 1 ;  /* 0x3f800000340f7421 */ /* 0x000fc80000010100 */
[----:B------:R-:W2:Y:S01]  /*1690*/  MUFU.EX2 R41, R41 ;  /* 0x0000002900297308 */ /* 0x000ea20000000800 */
[----:B---3--:R-:W-:Y:S01]  /*16a0*/  FADD.FTZ R14, -R57, 1 ;  /* 0x3f800000390e7421 */ /* 0x008fe20000010100 */
[----:B------:R-:W-:Y:S01]  /*16b0*/  IADD3.X R39, R33, UR15, RZ, P1, !PT ;  /* 0x0000000f21277c10 */ /* 0x000fe20008ffe4ff */
[----:B------:R-:W-:Y:S02]  /*16c0*/  FFMA.FTZ R15, R54, R15, 1 ;  /* 0x3f800000360f7423 */ /* 0x000fe4000001000f */
[----:B------:R-:W-:Y:S01]  /*16d0*/  FFMA.FTZ R56, R56, R14, 1 ;  /* 0x3f80000038387423 */ /* 0x000fe2000001000e */
[----:B------:R-:W-:Y:S01]  /*16e0*/  IADD3 R14, P1, R58, UR18, RZ ;  /* 0x000000123a0e7c10 */ /* 0x000fe2000ff3e0ff */
[----:B------:R-:W-:Y:S01]  /*16f0*/  FMUL.FTZ R52, R52, R15 ;  /* 0x0000000f34347220 */ /* 0x000fe20000410000 */
[----:B0-----:R-:W-:Y:S01]  /*1700*/  FADD.FTZ R58, -R48, 1 ;  /* 0x3f800000303a7421 */ /* 0x001fe20000010100 */
[----:B------:R-:W-:Y:S01]  /*1710*/  STL [R1+0x88], R33 ;  /* 0x0000882101007387 */ /* 0x000fe20000100800 */
[----:B------:R-:W-:Y:S01]  /*1720*/  IADD3.X R15, R61, UR19, RZ, P1, !PT ;  /* 0x000000133d0f7c10 */ /* 0x000fe20008ffe4ff */
[----:B-1----:R-:W-:Y:S01]  /*1730*/  FADD.FTZ R61, -R53, 1 ;  /* 0x3f800000353d7421 */ /* 0x002fe20000010100 */
[----:B------:R-:W-:Y:S01]  /*1740*/  FMUL.FTZ R56, R57, R56 ;  /* 0x0000003839387220 */ /* 0x000fe20000410000 */
[----:B------:R-:W-:Y:S01]  /*1750*/  FFMA.FTZ R58, R40, R58, 1 ;  /* 0x3f800000283a7423 */ /* 0x000fe2000001003a */
[----:B------:R-:W-:Y:S01]  /*1760*/  PRMT R13, R23, 0x7632, R13 ;  /* 0x00007632170d7816 */ /* 0x000fe2000000000d */
[----:B------:R-:W-:Y:S01]  /*1770*/  FFMA.FTZ R61, R10, R61, 1 ;  /* 0x3f8000000a3d7423 */ /* 0x000fe2000001003d */
[----:B------:R-:W-:Y:S01]  /*1780*/  SHF.L.U32 R21, R43, 0x1, RZ ;  /* 0x000000012b157819 */ /* 0x000fe200000006ff */
[----:B--2---:R-:W-:Y:S01]  /*1790*/  FADD.FTZ R57, R41, 1 ;  /* 0x3f80000029397421 */ /* 0x004fe20000010000 */
[----:B------:R-:W-:Y:S01]  /*17a0*/  SHF.L.U32 R10, R24, 0x10, RZ ;  /* 0x00000010180a7819 */ /* 0x000fe200000006ff */
[----:B------:R0:W2:Y:S01]  /*17b0*/  LDG.E.64.CONSTANT R40, desc[UR12][R14.64] ;  /* 0x0000000c0e287981 */ /* 0x0000a2000c1e9b00 */
[----:B------:R-:W-:-:S03]  /*17c0*/  FMUL.FTZ R58, R48, R58 ;  /* 0x0000003a303a7220 */ /* 0x000fc60000410000 */
[----:B------:R-:W-:Y:S01]  /*17d0*/  FMUL.FTZ R20, R10, R52 ;  /* 0x000000340a147220 */ /* 0x000fe20000410000 */
[----:B------:R-:W-:Y:S01]  /*17e0*/  FFMA.FTZ R51, R4, R12, R6 ;  /* 0x0000000c04337223 */ /* 0x000fe20000010006 */
[----:B------:R-:W3:Y:S01]  /*17f0*/  LDG.E.64.CONSTANT R38, desc[UR12][R38.64] ;  /* 0x0000000c26267981 */ /* 0x000ee2000c1e9b00 */
[----:B0-----:R-:W-:-:S04]  /*1800*/  PRMT R14, R24, 0x7632, R14 ;  /* 0x00007632180e7816 */ /* 0x001fc8000000000e */
[----:B------:R-:W-:Y:S02]  /*1810*/  SHF.L.U32 R14, R14, 0x10, RZ ;  /* 0x000000100e0e7819 */ /* 0x000fe400000006ff */
[----:B------:R-:W-:Y:S01]  /*1820*/  SHF.L.U32 R10, R25, 0x10, RZ ;  /* 0x00000010190a7819 */ /* 0x000fe200000006ff */
[----:B------:R-:W-:Y:S02]  /*1830*/  FMUL.FTZ R52, R0, R20 ;  /* 0x0000001400347220 */ /* 0x000fe40000410000 */
[----:B------:R-:W-:Y:S01]  /*1840*/  FMUL.FTZ R14, R14, R58 ;  /* 0x0000003a0e0e7220 */ /* 0x000fe20000410000 */
[----:B------:R-:W-:Y:S01]  /*1850*/  FADD.FTZ R15, R19, 1 ;  /* 0x3f800000130f7421 */ /* 0x000fe20000010000 */
[----:B------:R-:W-:Y:S01]  /*1860*/  STL [R1+0x84], R22 ;  /* 0x0000841601007387 */ /* 0x000fe20000100800 */
[----:B------:R-:W-:Y:S01]  /*1870*/  FMUL.FTZ R19, R10, R56 ;  /* 0x000000380a137220 */ /* 0x000fe20000410000 */
[----:B------:R-:W-:Y:S01]  /*1880*/  FFMA.FTZ R49, R26, R52, R49 ;  /* 0x000000341a317223 */ /* 0x000fe20000010031 */
[----:B------:R-:W-:Y:S01]  /*1890*/  FMUL.FTZ R10, R4, R14 ;  /* 0x0000000e040a7220 */ /* 0x000fe20000410000 */
[----:B------:R-:W-:Y:S04]  /*18a0*/  STL [R1+0xe8], R23 ;  /* 0x0000e81701007387 */ /* 0x000fe80000100800 */
[----:B------:R-:W-:Y:S01]  /*18b0*/  STL [R1+0xec], R24 ;  /* 0x0000ec1801007387 */ /* 0x000fe20000100800 */
[----:B------:R-:W-:-:S03]  /*18c0*/  FFMA.FTZ R10, R17, R10, R49 ;  /* 0x0000000a110a7223 */ /* 0x000fc60000010031 */
[----:B------:R-:W-:Y:S01]  /*18d0*/  STL [R1+0xf0], R25 ;  /* 0x0000f01901007387 */ /* 0x000fe20000100800 */
[----:B------:R-:W-:-:S03]  /*18e0*/  FMUL.FTZ R49, R2, R19 ;  /* 0x0000001302317220 */ /* 0x000fc60000410000 */
[----:B------:R0:W-:Y:S04]  /*18f0*/  STL [R1+0x30], R20 ;  /* 0x0000301401007387 */ /* 0x0001e80000100800 */
[----:B------:R-:W4:Y:S01]  /*1900*/  LDL.LU R26, [R1+0x13c] ;  /* 0x00013c00011a7983 */ /* 0x000f220000300800 */
[----:B------:R-:W-:-:S03]  /*1910*/  FFMA.FTZ R49, R27, R49, R10 ;  /* 0x000000311b317223 */ /* 0x000fc6000001000a */
[----:B------:R1:W-:Y:S04]  /*1920*/  STL [R1+0x2c], R19 ;  /* 0x00002c1301007387 */ /* 0x0003e80000100800 */
[----:B------:R-:W2:Y:S01]  /*1930*/  LDL.LU R27, [R1+0x138] ;  /* 0x00013800011b7983 */ /* 0x000ea20000300800 */
[----:B------:R-:W-:Y:S01]  /*1940*/  SHF.L.U32 R13, R13, 0x10, RZ ;  /* 0x000000100d0d7819 */ /* 0x000fe200000006ff */
[----:B------:R-:W0:Y:S01]  /*1950*/  MUFU.RCP R15, R15 ;  /* 0x0000000f000f7308 */ /* 0x000e220000001000 */
[----:B------:R-:W-:Y:S01]  /*1960*/  PRMT R48, R25, 0x7632, R48 ;  /* 0x0000763219307816 */ /* 0x000fe20000000030 */
[----:B------:R-:W-:Y:S02]  /*1970*/  FMUL.FTZ R61, R53, R61 ;  /* 0x0000003d353d7220 */ /* 0x000fe40000410000 */
[----:B------:R-:W-:Y:S01]  /*1980*/  FADD.FTZ R13, -R16, R13 ;  /* 0x0000000d100d7221 */ /* 0x000fe20000010100 */
[----:B------:R-:W-:-:S03]  /*1990*/  SHF.L.U32 R53, R48, 0x10, RZ ;  /* 0x0000001030357819 */ /* 0x000fc600000006ff */
[----:B------:R-:W1:Y:S01]  /*19a0*/  MUFU.RCP R57, R57 ;  /* 0x0000003900397308 */ /* 0x000e620000001000 */
[----:B------:R-:W-:Y:S01]  /*19b0*/  FMUL.FTZ R13, R8, R13 ;  /* 0x0000000d080d7220 */ /* 0x000fe20000410000 */
[----:B------:R-:W-:-:S03]  /*19c0*/  FMUL.FTZ R53, R53, R61 ;  /* 0x0000003d35357220 */ /* 0x000fc60000410000 */
[----:B------:R-:W-:Y:S01]  /*19d0*/  FFMA.FTZ R54, R5, R13, R7 ;  /* 0x0000000d05367223 */ /* 0x000fe20000010007 */
[----:B------:R-:W-:-:S03]  /*19e0*/  FFMA.FTZ R61, R42, R53, R46 ;  /* 0x000000352a3d7223 */ /* 0x000fc6000001002e */
[----:B------:R-:W-:Y:S01]  /*19f0*/  FMUL.FTZ R59, R54, -1.4426950216293334961 ;  /* 0xbfb8aa3b363b7820 */ /* 0x000fe20000410000 */
[----:B0-----:R-:W-:Y:S01]  /*1a00*/  FADD.FTZ R46, -R15, 1 ;  /* 0x3f8000000f2e7421 */ /* 0x001fe20000010100 */
[----:B------:R-:W-:-:S03]  /*1a10*/  FFMA.FTZ R60, R17, R14, R60 ;  /* 0x0000000e113c7223 */ /* 0x000fc6000001003c */
[----:B------:R-:W-:Y:S01]  /*1a20*/  FFMA.FTZ R44, R44, R46, 1 ;  /* 0x3f8000002c2c7423 */ /* 0x000fe2000001002e */
[----:B------:R-:W0:Y:S01]  /*1a30*/  MUFU.EX2 R59, R59 ;  /* 0x0000003b003b7308 */ /* 0x000e220000000800 */
[----:B-1----:R-:W-:Y:S02]  /*1a40*/  FADD.FTZ R17, -R57, 1 ;  /* 0x3f80000039117421 */ /* 0x002fe40000010100 */
[----:B------:R-:W-:Y:S01]  /*1a50*/  FMUL.FTZ R44, R15, R44 ;  /* 0x0000002c0f2c7220 */ /* 0x000fe20000410000 */
[----:B------:R-:W-:Y:S01]  /*1a60*/  IADD3.X R15, RZ, R9, RZ, P0, !PT ;  /* 0x00000009ff0f7210 */ /* 0x000fe200007fe4ff */
[----:B------:R-:W-:Y:S01]  /*1a70*/  FFMA.FTZ R52, R0, R20, R47 ;  /* 0x0000001400347223 */ /* 0x000fe2000001002f */
[----:B------:R-:W-:Y:S02]  /*1a80*/  FFMA.FTZ R17, R11, R17, 1 ;  /* 0x3f8000000b117423 */ /* 0x000fe40000010011 */
[----:B------:R-:W-:Y:S01]  /*1a90*/  SHF.L.U64.HI R20, R43, 0x1, R15 ;  /* 0x000000012b147819 */ /* 0x000fe2000001020f */
[----:B------:R-:W-:Y:S01]  /*1aa0*/  FFMA.FTZ R52, R4, R14, R52 ;  /* 0x0000000e04347223 */ /* 0x000fe20000010034 */
[----:B------:R-:W-:Y:S01]  /*1ab0*/  SHF.L.U32 R15, R28, 0x10, RZ ;  /* 0x000000101c0f7819 */ /* 0x000fe200000006ff */
[----:B------:R-:W-:Y:S01]  /*1ac0*/  FMUL.FTZ R17, R57, R17 ;  /* 0x0000001139117220 */ /* 0x000fe20000410000 */
[----:B------:R-:W-:Y:S01]  /*1ad0*/  FADD.FTZ R45, R45, R14 ;  /* 0x0000000e2d2d7221 */ /* 0x000fe20000010000 */
[----:B------:R-:W-:-:S02]  /*1ae0*/  FFMA.FTZ R14, R2, R19, R52 ;  /* 0x00000013020e7223 */ /* 0x000fc40000010034 */
[----:B------:R-:W-:Y:S01]  /*1af0*/  FMUL.FTZ R19, R15, R17 ;  /* 0x000000110f137220 */ /* 0x000fe20000410000 */
[----:B------:R-:W-:Y:S01]  /*1b00*/  SHF.L.U32 R15, R30, 0x10, RZ ;  /* 0x000000101e0f7819 */ /* 0x000fe200000006ff */
[----:B0-----:R-:W-:Y:S01]  /*1b10*/  FADD.FTZ R59, R59, 1 ;  /* 0x3f8000003b3b7421 */ /* 0x001fe20000010000 */
[----:B------:R-:W-:Y:S03]  /*1b20*/  STL [R1+0x80], R20 ;  /* 0x0000801401007387 */ /* 0x000fe60000100800 */
[----:B------:R-:W-:Y:S01]  /*1b30*/  FADD.FTZ R15, -R16, R15 ;  /* 0x0000000f100f7221 */ /* 0x000fe20000010100 */
[----:B------:R0:W1:Y:S01]  /*1b40*/  MUFU.RCP R47, R59 ;  /* 0x0000003b002f7308 */ /* 0x0000620000001000 */
[----:B------:R-:W-:Y:S01]  /*1b50*/  STL [R1+0x68], R21 ;  /* 0x0000681501007387 */ /* 0x000fe20000100800 */
[----:B----4-:R-:W-:-:S05]  /*1b60*/  SHF.L.U32 R9, R26, 0x10, RZ ;  /* 0x000000101a097819 */ /* 0x010fca00000006ff */
[----:B------:R-:W-:Y:S01]  /*1b70*/  FADD.FTZ R46, -R16, R9 ;  /* 0x00000009102e7221 */ /* 0x000fe20000010100 */
[----:B--2---:R-:W-:-:S03]  /*1b80*/  SHF.L.U32 R9, R27, 0x10, RZ ;  /* 0x000000101b097819 */ /* 0x004fc600000006ff */
[----:B------:R-:W-:Y:S02]  /*1b90*/  FMUL.FTZ R23, R8, R46 ;  /* 0x0000002e08177220 */ /* 0x000fe40000410000 */
[----:B------:R-:W-:-:S03]  /*1ba0*/  FADD.FTZ R9, -R16, R9 ;  /* 0x0000000910097221 */ /* 0x000fc60000010100 */
[----:B------:R2:W-:Y:S01]  /*1bb0*/  STL [R1+0x4c], R23 ;  /* 0x00004c1701007387 */ /* 0x0005e20000100800 */
[----:B0-----:R-:W-:Y:S01]  /*1bc0*/  FFMA.FTZ R59, R0, R23, R29 ;  /* 0x00000017003b7223 */ /* 0x001fe2000001001d */
[C---:B------:R-:W-:Y:S02]  /*1bd0*/  FMUL.FTZ R25, R8.reuse, R9 ;  /* 0x0000000908197220 */ /* 0x040fe40000410000 */
[----:B------:R-:W-:Y:S04]  /*1be0*/  STL [R1+0x28], R19 ;  /* 0x0000281301007387 */ /* 0x000fe80000100800 */
[----:B------:R-:W-:Y:S01]  /*1bf0*/  STL [R1+0xf4], R28 ;  /* 0x0000f41c01007387 */ /* 0x000fe20000100800 */
[----:B--2---:R-:W-:-:S03]  /*1c00*/  FMUL.FTZ R23, R8, R15 ;  /* 0x0000000f08177220 */ /* 0x004fc60000410000 */
[----:B------:R-:W-:Y:S01]  /*1c10*/  STL [R1+0xf8], R26 ;  /* 0x0000f81a01007387 */ /* 0x000fe20000100800 */
[----:B------:R-:W-:-:S03]  /*1c20*/  FFMA.FTZ R15, R0, R23, R29 ;  /* 0x00000017000f7223 */ /* 0x000fc6000001001d */
[----:B------:R-:W-:Y:S04]  /*1c30*/  STL [R1+0x50], R25 ;  /* 0x0000501901007387 */ /* 0x000fe80000100800 */
[----:B------:R-:W-:Y:S04]  /*1c40*/  STL [R1+0xfc], R27 ;  /* 0x0000fc1b01007387 */ /* 0x000fe80000100800 */
[----:B------:R-:W-:Y:S04]  /*1c50*/  STL [R1+0x48], R23 ;  /* 0x0000481701007387 */ /* 0x000fe80000100800 */
[----:B------:R-:W2:Y:S01]  /*1c60*/  LDL.LU R29, [R1+0x134] ;  /* 0x00013400011d7983 */ /* 0x000ea20000300800 */
[----:B------:R-:W-:-:S06]  /*1c70*/  FMUL.FTZ R55, R51, -1.4426950216293334961 ;  /* 0xbfb8aa3b33377820 */ /* 0x000fcc0000410000 */
[----:B------:R-:W0:Y:S01]  /*1c80*/  MUFU.EX2 R55, R55 ;  /* 0x0000003700377308 */ /* 0x000e220000000800 */
[----:B------:R-:W-:Y:S01]  /*1c90*/  FADD.FTZ R10, R50, R53 ;  /* 0x00000035320a7221 */ /* 0x000fe20000010000 */
[CC--:B------:R-:W-:Y:S01]  /*1ca0*/  FFMA.FTZ R14, R5.reuse, R53.reuse, R14 ;  /* 0x00000035050e7223 */ /* 0x0c0fe2000001000e */
[----:B------:R-:W-:-:S04]  /*1cb0*/  FMUL.FTZ R53, R5, R53 ;  /* 0x0000003505357220 */ /* 0x000fc80000410000 */
[----:B------:R-:W-:Y:S01]  /*1cc0*/  FFMA.FTZ R11, R42, R53, R49 ;  /* 0x000000352a0b7223 */ /* 0x000fe20000010031 */
[----:B-1----:R-:W-:-:S04]  /*1cd0*/  FADD.FTZ R42, -R47, 1 ;  /* 0x3f8000002f2a7421 */ /* 0x002fc80000010100 */
[----:B------:R-:W-:Y:S01]  /*1ce0*/  FFMA.FTZ R42, R54, R42, 1 ;  /* 0x3f800000362a7423 */ /* 0x000fe2000001002a */
[----:B0-----:R-:W-:-:S04]  /*1cf0*/  FADD.FTZ R55, R55, 1 ;  /* 0x3f80000037377421 */ /* 0x001fc80000010000 */
[----:B------:R0:W1:Y:S01]  /*1d00*/  MUFU.RCP R48, R55 ;  /* 0x0000003700307308 */ /* 0x0000620000001000 */
[----:B------:R-:W-:-:S04]  /*1d10*/  PRMT R9, R26, 0x7632, R9 ;  /* 0x000076321a097816 */ /* 0x000fc80000000009 */
[----:B------:R-:W-:Y:S02]  /*1d20*/  SHF.L.U32 R9, R9, 0x10, RZ ;  /* 0x0000001009097819 */ /* 0x000fe400000006ff */
[C---:B--2---:R-:W-:Y:S01]  /*1d30*/  SHF.L.U32 R54, R29.reuse, 0x10, RZ ;  /* 0x000000101d367819 */ /* 0x044fe200000006ff */
[----:B------:R2:W-:Y:S01]  /*1d40*/  STL [R1+0x100], R29 ;  /* 0x0001001d01007387 */ /* 0x0005e20000100800 */
[----:B0-----:R-:W-:-:S03]  /*1d50*/  PRMT R55, R29, 0x7632, R55 ;  /* 0x000076321d377816 */ /* 0x001fc60000000037 */
[----:B--2---:R-:W2:Y:S01]  /*1d60*/  LDL R29, [R1+0x64] ;  /* 0x00006400011d7983 */ /* 0x004ea20000100800 */
[----:B-1----:R-:W-:Y:S01]  /*1d70*/  FADD.FTZ R50, -R48, 1 ;  /* 0x3f80000030327421 */ /* 0x002fe20000010100 */
[----:B------:R-:W-:Y:S01]  /*1d80*/  FADD.FTZ R9, -R16, R9 ;  /* 0x0000000910097221 */ /* 0x000fe20000010100 */
[----:B------:R-:W-:Y:S02]  /*1d90*/  PRMT R17, R28, 0x7632, R17 ;  /* 0x000076321c117816 */ /* 0x000fe40000000011 */
[----:B------:R-:W-:Y:S01]  /*1da0*/  FFMA.FTZ R50, R51, R50, 1 ;  /* 0x3f80000033327423 */ /* 0x000fe20000010032 */
[----:B------:R-:W-:Y:S01]  /*1db0*/  FMUL.FTZ R9, R8, R9 ;  /* 0x0000000908097220 */ /* 0x000fe20000410000 */
[----:B------:R-:W-:Y:S01]  /*1dc0*/  SHF.L.U32 R17, R17, 0x10, RZ ;  /* 0x0000001011117819 */ /* 0x000fe200000006ff */
[----:B------:R-:W-:Y:S01]  /*1dd0*/  FMUL.FTZ R49, R59, -1.4426950216293334961 ;  /* 0xbfb8aa3b3b317820 */ /* 0x000fe20000410000 */
[----:B------:R-:W-:Y:S01]  /*1de0*/  FMUL.FTZ R48, R48, R50 ;  /* 0x0000003230307220 */ /* 0x000fe20000410000 */
[----:B------:R-:W-:-:S03]  /*1df0*/  FFMA.FTZ R58, R4, R9, R6 ;  /* 0x00000009043a7223 */ /* 0x000fc60000010006 */
[----:B------:R-:W-:Y:S01]  /*1e00*/  FMUL.FTZ R48, R17, R48 ;  /* 0x0000003011307220 */ /* 0x000fe20000410000 */
[----:B------:R-:W-:Y:S01]  /*1e10*/  FMUL.FTZ R17, R58, -1.4426950216293334961 ;  /* 0xbfb8aa3b3a117820 */ /* 0x000fe20000410000 */
[----:B------:R-:W0:Y:S01]  /*1e20*/  MUFU.EX2 R49, R49 ;  /* 0x0000003100317308 */ /* 0x000e220000000800 */
[CC--:B------:R-:W-:Y:S01]  /*1e30*/  FMUL.FTZ R52, R0.reuse, R19.reuse ;  /* 0x0000001300347220 */ /* 0x0c0fe20000410000 */
[----:B------:R-:W-:Y:S01]  /*1e40*/  PRMT R53, R27, 0x7632, R53 ;  /* 0x000076321b357816 */ /* 0x000fe20000000035 */
[----:B------:R-:W-:Y:S01]  /*1e50*/  FFMA.FTZ R14, R0, R19, R14 ;  /* 0x00000013000e7223 */ /* 0x000fe2000001000e */
[----:B------:R-:W-:-:S04]  /*1e60*/  FMUL.FTZ R27, R54, R44 ;  /* 0x0000002c361b7220 */ /* 0x000fc80000410000 */
[----:B------:R-:W1:Y:S01]  /*1e70*/  MUFU.EX2 R17, R17 ;  /* 0x0000001100117308 */ /* 0x000e620000000800 */
[----:B------:R-:W-:Y:S01]  /*1e80*/  FFMA.FTZ R52, R18, R52, R11 ;  /* 0x0000003412347223 */ /* 0x000fe2000001000b */
[C---:B------:R-:W-:Y:S01]  /*1e90*/  FMUL.FTZ R54, R4.reuse, R48 ;  /* 0x0000003004367220 */ /* 0x040fe20000410000 */
[----:B------:R-:W-:Y:S01]  /*1ea0*/  SHF.L.U32 R55, R55, 0x10, RZ ;  /* 0x0000001037377819 */ /* 0x000fe200000006ff */
[----:B------:R-:W-:Y:S01]  /*1eb0*/  FMUL.FTZ R50, R47, R42 ;  /* 0x0000002a2f327220 */ /* 0x000fe20000410000 */
[-C--:B------:R-:W-:Y:S01]  /*1ec0*/  FFMA.FTZ R14, R4, R48.reuse, R14 ;  /* 0x00000030040e7223 */ /* 0x080fe2000001000e */
[C---:B------:R-:W-:Y:S01]  /*1ed0*/  FFMA.FTZ R18, R12.reuse, R48, R60 ;  /* 0x000000300c127223 */ /* 0x040fe2000001003c */
[----:B------:R-:W-:Y:S01]  /*1ee0*/  FFMA.FTZ R52, R12, R54, R52 ;  /* 0x000000360c347223 */ /* 0x000fe20000010034 */
[CC--:B------:R-:W-:Y:S01]  /*1ef0*/  FMUL.FTZ R12, R2.reuse, R27.reuse ;  /* 0x0000001b020c7220 */ /* 0x0c0fe20000410000 */
[----:B------:R-:W-:Y:S01]  /*1f00*/  IADD3 R42, P0, R21, UR14, RZ ;  /* 0x0000000e152a7c10 */ /* 0x000fe2000ff1e0ff */
[----:B------:R-:W-:Y:S01]  /*1f10*/  FMUL.FTZ R44, R55, R50 ;  /* 0x00000032372c7220 */ /* 0x000fe20000410000 */
[----:B------:R-:W-:Y:S01]  /*1f20*/  FFMA.FTZ R14, R2, R27, R14 ;  /* 0x0000001b020e7223 */ /* 0x000fe2000001000e */
[----:B0-----:R-:W-:Y:S01]  /*1f30*/  FADD.FTZ R49, R49, 1 ;  /* 0x3f80000031317421 */ /* 0x001fe20000010000 */
[----:B------:R-:W-:Y:S01]  /*1f40*/  FADD.FTZ R50, R45, R48 ;  /* 0x000000302d327221 */ /* 0x000fe20000010000 */
[----:B------:R-:W-:Y:S01]  /*1f50*/  SHF.L.U32 R45, R31, 0x10, RZ ;  /* 0x000000101f2d7819 */ /* 0x000fe200000006ff */
[-C--:B------:R-:W-:Y:S01]  /*1f60*/  FFMA.FTZ R61, R13, R44.reuse, R61 ;  /* 0x0000002c0d3d7223 */ /* 0x080fe2000001003d */
[----:B------:R-:W-:Y:S01]  /*1f70*/  IADD3.X R43, R20, UR15, RZ, P0, !PT ;  /* 0x0000000f142b7c10 */ /* 0x000fe200087fe4ff */
[----:B------:R-:W-:Y:S01]  /*1f80*/  FADD.FTZ R19, R10, R44 ;  /* 0x0000002c0a137221 */ /* 0x000fe20000010000 */
[----:B------:R-:W-:Y:S01]  /*1f90*/  FFMA.FTZ R14, R5, R44, R14 ;  /* 0x0000002c050e7223 */ /* 0x000fe2000001000e */
[----:B------:R-:W-:Y:S01]  /*1fa0*/  STL [R1+0x24], R27 ;  /* 0x0000241b01007387 */ /* 0x000fe20000100800 */
[----:B------:R1:W-:Y:S01]  /*1fb0*/  MUFU.RCP R54, R49 ;  /* 0x0000003100367308 */ /* 0x0003e20000001000 */
[----:B------:R-:W-:Y:S01]  /*1fc0*/  SHF.L.U32 R53, R53, 0x10, RZ ;  /* 0x0000001035357819 */ /* 0x000fe200000006ff */
[----:B------:R-:W-:Y:S01]  /*1fd0*/  FFMA.FTZ R56, R2, R25, R3 ;  /* 0x0000001902387223 */ /* 0x000fe20000010003 */
[----:B------:R-:W4:Y:S01]  /*1fe0*/  LDG.E.64.CONSTANT R42, desc[UR12][R42.64] ;  /* 0x0000000c2a2a7981 */ /* 0x000f22000c1e9b00 */
[----:B------:R-:W-:Y:S01]  /*1ff0*/  FMUL.FTZ R46, R15, -1.4426950216293334961 ;  /* 0xbfb8aa3b0f2e7820 */ /* 0x000fe20000410000 */
[----:B------:R-:W-:Y:S01]  /*2000*/  UIADD3 UR7, UP0, UR10, 0xa, URZ ;  /* 0x0000000a0a077890 */ /* 0x000fe2000ff1e03f */
[----:B------:R-:W-:Y:S01]  /*2010*/  ULDC.64 UR14, c[0x0][0x258] ;  /* 0x00009600000e7ab9 */ /* 0x000fe20000000a00 */
[----:B-1----:R-:W-:Y:S01]  /*2020*/  FADD.FTZ R49, R17, 1 ;  /* 0x3f80000011317421 */ /* 0x002fe20000010000 */
[----:B------:R-:W-:Y:S01]  /*2030*/  FADD.FTZ R17, -R16, R45 ;  /* 0x0000002d10117221 */ /* 0x000fe20000010100 */
[----:B--2---:R-:W-:Y:S01]  /*2040*/  FFMA.FTZ R52, R29, R12, R52 ;  /* 0x0000000c1d347223 */ /* 0x004fe20000010034 */
[----:B------:R-:W-:Y:S01]  /*2050*/  FMUL.FTZ R12, R5, R44 ;  /* 0x0000002c050c7220 */ /* 0x000fe20000410000 */
[----:B------:R-:W-:Y:S01]  /*2060*/  IADD3 R44, P0, R22, UR18, RZ ;  /* 0x00000012162c7c10 */ /* 0x000fe2000ff1e0ff */
[----:B------:R0:W-:Y:S04]  /*2070*/  STL [R1+0x104], R29 ;  /* 0x0001041d01007387 */ /* 0x0001e80000100800 */
[----:B------:R-:W-:Y:S01]  /*2080*/  STL [R1+0x108], R27 ;  /* 0x0001081b01007387 */ /* 0x000fe20000100800 */
[----:B------:R-:W-:-:S03]  /*2090*/  IADD3.X R45, R33, UR19, RZ, P0, !PT ;  /* 0x00000013212d7c10 */ /* 0x000fc600087fe4ff */
[----:B------:R-:W-:Y:S04]  /*20a0*/  STL [R1+0x10c], R30 ;  /* 0x00010c1e01007387 */ /* 0x000fe80000100800 */
[----:B------:R-:W-:Y:S04]  /*20b0*/  STL [R1+0x110], R31 ;  /* 0x0001101f01007387 */ /* 0x000fe80000100800 */
[----:B------:R-:W2:Y:S04]  /*20c0*/  LDL.LU R33, [R1+0x130] ;  /* 0x0001300001217983 */ /* 0x000ea80000300800 */
[----:B------:R-:W3:Y:S01]  /*20d0*/  LDL R26, [R1+0x4c] ;  /* 0x00004c00011a7983 */ /* 0x000ee20000100800 */
[----:B------:R-:W-:Y:S01]  /*20e0*/  FADD.FTZ R53, -R16, R53 ;  /* 0x0000003510357221 */ /* 0x000fe20000010100 */
[----:B------:R-:W-:Y:S01]  /*20f0*/  FMUL.FTZ R47, R56, -1.4426950216293334961 ;  /* 0xbfb8aa3b382f7820 */ /* 0x000fe20000410000 */
[----:B------:R-:W-:Y:S01]  /*2100*/  FFMA.FTZ R10, R13, R12, R52 ;  /* 0x0000000c0d0a7223 */ /* 0x000fe20000010034 */
[----:B------:R-:W-:Y:S01]  /*2110*/  MUFU.RCP R49, R49 ;  /* 0x0000003100317308 */ /* 0x000fe20000001000 */
[C---:B------:R-:W-:Y:S01]  /*2120*/  FMUL.FTZ R53, R8.reuse, R53 ;  /* 0x0000003508357220 */ /* 0x040fe20000410000 */
[----:B------:R-:W-:Y:S01]  /*2130*/  FMUL.FTZ R22, R8, R17 ;  /* 0x0000001108167220 */ /* 0x000fe20000410000 */
[----:B------:R-:W4:Y:S02]  /*2140*/  LDG.E.64.CONSTANT R44, desc[UR12][R44.64] ;  /* 0x0000000c2c2c7981 */ /* 0x000f24000c1e9b00 */
[----:B------:R-:W-:-:S03]  /*2150*/  FFMA.FTZ R51, R5, R53, R7 ;  /* 0x0000003505337223 */ /* 0x000fc60000010007 */
[----:B------:R-:W1:Y:S01]  /*2160*/  MUFU.EX2 R47, R47 ;  /* 0x0000002f002f7308 */ /* 0x000e620000000800 */
[----:B------:R-:W-:-:S07]  /*2170*/  FMUL.FTZ R57, R51, -1.4426950216293334961 ;  /* 0xbfb8aa3b33397820 */ /* 0x000fce0000410000 */
[----:B------:R-:W0:Y:S01]  /*2180*/  MUFU.EX2 R11, R57 ;  /* 0x00000039000b7308 */ /* 0x000e220000000800 */
[----:B------:R-:W-:Y:S01]  /*2190*/  PRMT R12, R30, 0x7632, R12 ;  /* 0x000076321e0c7816 */ /* 0x000fe2000000000c */
[----:B-1----:R-:W-:-:S06]  /*21a0*/  FADD.FTZ R47, R47, 1 ;  /* 0x3f8000002f2f7421 */ /* 0x002fcc0000010000 */
[----:B------:R-:W1:Y:S01]  /*21b0*/  MUFU.RCP R55, R47 ;  /* 0x0000002f00377308 */ /* 0x000e620000001000 */
[----:B------:R-:W-:Y:S01]  /*21c0*/  PRMT R13, R31, 0x7632, R13 ;  /* 0x000076321f0d7816 */ /* 0x000fe2000000000d */
[----:B0-----:R-:W-:Y:S01]  /*21d0*/  FADD.FTZ R11, R11, 1 ;  /* 0x3f8000000b0b7421 */ /* 0x001fe20000010000 */
[----:B------:R-:W-:Y:S02]  /*21e0*/  SHF.L.U32 R12, R12, 0x10, RZ ;  /* 0x000000100c0c7819 */ /* 0x000fe400000006ff */
[----:B------:R-:W-:-:S03]  /*21f0*/  SHF.L.U32 R13, R13, 0x10, RZ ;  /* 0x000000100d0d7819 */ /* 0x000fc600000006ff */
[----:B------:R1:W0:Y:S01]  /*2200*/  MUFU.RCP R52, R11 ;  /* 0x0000000b00347308 */ /* 0x0002220000001000 */
[C---:B------:R-:W-:Y:S01]  /*2210*/  FADD.FTZ R12, -R16.reuse, R12 ;  /* 0x0000000c100c7221 */ /* 0x040fe20000010100 */
[----:B------:R-:W-:-:S03]  /*2220*/  FADD.FTZ R13, -R16, R13 ;  /* 0x0000000d100d7221 */ /* 0x000fc60000010100 */
[----:B------:R-:W-:Y:S01]  /*2230*/  FMUL.FTZ R60, R8, R12 ;  /* 0x0000000c083c7220 */ /* 0x000fe20000410000 */
[----:B------:R-:W-:Y:S01]  /*2240*/  FADD.FTZ R12, -R54, 1 ;  /* 0x3f800000360c7421 */ /* 0x000fe20000010100 */
[----:B------:R-:W-:Y:S01]  /*2250*/  FMUL.FTZ R13, R8, R13 ;  /* 0x0000000d080d7220 */ /* 0x000fe20000410000 */
[----:B-1----:R-:W-:Y:S01]  /*2260*/  FADD.FTZ R11, -R55, 1 ;  /* 0x3f800000370b7421 */ /* 0x002fe20000010100 */
[----:B------:R-:W-:Y:S01]  /*2270*/  FADD.FTZ R57, -R49, 1 ;  /* 0x3f80000031397421 */ /* 0x000fe20000010100 */
[----:B------:R-:W-:Y:S02]  /*2280*/  FFMA.FTZ R59, R59, R12, 1 ;  /* 0x3f8000003b3b7423 */ /* 0x000fe4000001000c */
[----:B------:R-:W-:Y:S01]  /*2290*/  FFMA.FTZ R56, R56, R11, 1 ;  /* 0x3f80000038387423 */ /* 0x000fe2000001000b */
[----:B------:R-:W-:Y:S01]  /*22a0*/  FFMA.FTZ R11, R5, R13, R7 ;  /* 0x0000000d050b7223 */ /* 0x000fe20000010007 */
[----:B------:R-:W-:Y:S01]  /*22b0*/  FMUL.FTZ R54, R54, R59 ;  /* 0x0000003b36367220 */ /* 0x000fe20000410000 */
[----:B------:R-:W-:Y:S01]  /*22c0*/  FFMA.FTZ R58, R58, R57, 1 ;  /* 0x3f8000003a3a7423 */ /* 0x000fe20000010039 */
[----:B0-----:R-:W-:Y:S01]  /*22d0*/  FADD.FTZ R59, -R52, 1 ;  /* 0x3f800000343b7421 */ /* 0x001fe20000010100 */
[----:B------:R-:W-:Y:S01]  /*22e0*/  FMUL.FTZ R57, R11, -1.4426950216293334961 ;  /* 0xbfb8aa3b0b397820 */ /* 0x000fe20000410000 */
[----:B------:R-:W-:Y:S01]  /*22f0*/  FMUL.FTZ R55, R55, R56 ;  /* 0x0000003837377220 */ /* 0x000fe20000410000 */
[----:B------:R-:W-:Y:S01]  /*2300*/  SHF.L.U32 R56, R32, 0x10, RZ ;  /* 0x0000001020387819 */ /* 0x000fe200000006ff */
[----:B------:R-:W-:-:S02]  /*2310*/  FFMA.FTZ R59, R51, R59, 1 ;  /* 0x3f800000333b7423 */ /* 0x000fc4000001003b */
[----:B------:R2:W-:Y:S02]  /*2320*/  MUFU.EX2 R51, R57 ;  /* 0x0000003900337308 */ /* 0x0005e40000000800 */
[----:B------:R-:W-:Y:S01]  /*2330*/  FMUL.FTZ R28, R56, R54 ;  /* 0x00000036381c7220 */ /* 0x000fe20000410000 */
[----:B------:R-:W-:Y:S04]  /*2340*/  STL [R1+0x44], R22 ;  /* 0x0000441601007387 */ /* 0x000fe80000100800 */
[----:B------:R-:W-:Y:S04]  /*2350*/  STL [R1+0x114], R32 ;  /* 0x0001142001007387 */ /* 0x000fe80000100800 */
[----:B------:R-:W-:Y:S01]  /*2360*/  STL [R1+0x1c], R28 ;  /* 0x00001c1c01007387 */ /* 0x000fe20000100800 */
[----:B--2---:R-:W-:-:S03]  /*2370*/  SHF.L.U32 R57, R33, 0x10, RZ ;  /* 0x0000001021397819 */ /* 0x004fc600000006ff */
[----:B------:R-:W-:Y:S02]  /*2380*/  STL [R1+0x118], R33 ;  /* 0x0001182101007387 */ /* 0x000fe40000100800 */
[----:B------:R-:W-:-:S05]  /*2390*/  FMUL.FTZ R24, R57, R55 ;  /* 0x0000003739187220 */ /* 0x000fca0000410000 */
[----:B------:R-:W-:Y:S04]  /*23a0*/  STL [R1+0x18], R24 ;  /* 0x0000181801007387 */ /* 0x000fe80000100800 */
[----:B---3--:R-:W-:Y:S04]  /*23b0*/  STL [R1+0x11c], R26 ;  /* 0x00011c1a01007387 */ /* 0x008fe80000100800 */
[----:B------:R-:W2:Y:S01]  /*23c0*/  LDL R29, [R1+0x8] ;  /* 0x00000800011d7983 */ /* 0x000ea20000100800 */
[----:B------:R-:W-:Y:S01]  /*23d0*/  FFMA.FTZ R17, R4, R60, R6 ;  /* 0x0000003c04117223 */ /* 0x000fe20000010006 */
[----:B------:R-:W-:-:S03]  /*23e0*/  FFMA.FTZ R48, R2, R22, R3 ;  /* 0x0000001602307223 */ /* 0x000fc60000010003 */
[----:B------:R-:W-:Y:S01]  /*23f0*/  FMUL.FTZ R12, R17, -1.4426950216293334961 ;  /* 0xbfb8aa3b110c7820 */ /* 0x000fe20000410000 */
[----:B------:R-:W0:Y:S01]  /*2400*/  MUFU.EX2 R46, R46 ;  /* 0x0000002e002e7308 */ /* 0x000e220000000800 */
[----:B------:R-:W-:-:S07]  /*2410*/  FMUL.FTZ R47, R48, -1.4426950216293334961 ;  /* 0xbfb8aa3b302f7820 */ /* 0x000fce0000410000 */
[----:B------:R-:W1:Y:S01]  /*2420*/  MUFU.EX2 R12, R12 ;  /* 0x0000000c000c7308 */ /* 0x000e620000000800 */
[----:B------:R-:W-:-:S07]  /*2430*/  PRMT R54, R32, 0x7632, R54 ;  /* 0x0000763220367816 */ /* 0x000fce0000000036 */
[----:B------:R-:W3:Y:S01]  /*2440*/  MUFU.EX2 R47, R47 ;  /* 0x0000002f002f7308 */ /* 0x000ee20000000800 */
[----:B------:R-:W-:Y:S01]  /*2450*/  FMUL.FTZ R56, R0, R28 ;  /* 0x0000001c00387220 */ /* 0x000fe20000410000 */
[----:B0-----:R-:W-:Y:S01]  /*2460*/  FADD.FTZ R46, R46, 1 ;  /* 0x3f8000002e2e7421 */ /* 0x001fe20000010000 */
[----:B------:R-:W-:Y:S01]  /*2470*/  PRMT R57, R33, 0x7632, R57 ;  /* 0x0000763221397816 */ /* 0x000fe20000000039 */
[----:B------:R-:W-:Y:S01]  /*2480*/  FMUL.FTZ R49, R49, R58 ;  /* 0x0000003a31317220 */ /* 0x000fe20000410000 */
[----:B------:R-:W-:Y:S01]  /*2490*/  SHF.L.U32 R54, R54, 0x10, RZ ;  /* 0x0000001036367819 */ /* 0x000fe200000006ff */
[----:B------:R-:W-:Y:S01]  /*24a0*/  FFMA.FTZ R56, R26, R56, R10 ;  /* 0x000000381a387223 */ /* 0x000fe2000001000a */
[----:B------:R-:W-:Y:S01]  /*24b0*/  SHF.L.U32 R57, R57, 0x10, RZ ;  /* 0x0000001039397819 */ /* 0x000fe200000006ff */
[----:B------:R0:W4:Y:S01]  /*24c0*/  MUFU.RCP R55, R46 ;  /* 0x0000002e00377308 */ /* 0x0001220000001000 */
[----:B-1----:R-:W-:Y:S01]  /*24d0*/  FADD.FTZ R10, R12, 1 ;  /* 0x3f8000000c0a7421 */ /* 0x002fe20000010000 */
[----:B------:R-:W-:Y:S01]  /*24e0*/  FMUL.FTZ R52, R52, R59 ;  /* 0x0000003b34347220 */ /* 0x000fe20000410000 */
[----:B------:R-:W-:Y:S01]  /*24f0*/  FMUL.FTZ R54, R54, R49 ;  /* 0x0000003136367220 */ /* 0x000fe20000410000 */
[----:B------:R-:W-:Y:S01]  /*2500*/  FFMA.FTZ R14, R0, R28, R14 ;  /* 0x0000001c000e7223 */ /* 0x000fe2000001000e */
[----:B0-----:R-:W-:Y:S01]  /*2510*/  IADD3 R46, P0, R21, UR18, RZ ;  /* 0x00000012152e7c10 */ /* 0x001fe2000ff1e0ff */
[----:B---3--:R-:W-:Y:S01]  /*2520*/  FADD.FTZ R58, R47, 1 ;  /* 0x3f8000002f3a7421 */ /* 0x008fe20000010000 */
[----:B------:R-:W-:Y:S01]  /*2530*/  FMUL.FTZ R49, R57, R52 ;  /* 0x0000003439317220 */ /* 0x000fe20000410000 */
[----:B------:R-:W0:Y:S01]  /*2540*/  MUFU.RCP R10, R10 ;  /* 0x0000000a000a7308 */ /* 0x000e220000001000 */
[----:B------:R-:W-:Y:S01]  /*2550*/  IADD3.X R47, R20, UR19, RZ, P0, !PT ;  /* 0x00000013142f7c10 */ /* 0x000fe200087fe4ff */
[CC--:B------:R-:W-:Y:S01]  /*2560*/  FMUL.FTZ R52, R4.reuse, R54.reuse ;  /* 0x0000003604347220 */ /* 0x0c0fe20000410000 */
[-C--:B------:R-:W-:Y:S01]  /*2570*/  FFMA.FTZ R14, R4, R54.reuse, R14 ;  /* 0x00000036040e7223 */ /* 0x080fe2000001000e */
[----:B------:R-:W-:Y:S01]  /*2580*/  FFMA.FTZ R12, R9, R54, R18 ;  /* 0x00000036090c7223 */ /* 0x000fe20000010012 */
[----:B------:R-:W-:Y:S01]  /*2590*/  FADD.FTZ R51, R51, 1 ;  /* 0x3f80000033337421 */ /* 0x000fe20000010000 */
[----:B------:R-:W-:Y:S01]  /*25a0*/  FFMA.FTZ R52, R9, R52, R56 ;  /* 0x0000003409347223 */ /* 0x000fe20000010038 */
[----:B------:R-:W3:Y:S01]  /*25b0*/  LDG.E.64.CONSTANT R46, desc[UR12][R46.64] ;  /* 0x0000000c2e2e7981 */ /* 0x000ee2000c1e9b00 */
[----:B------:R-:W1:Y:S01]  /*25c0*/  MUFU.RCP R58, R58 ;  /* 0x0000003a003a7308 */ /* 0x000e620000001000 */
[----:B------:R-:W-:Y:S01]  /*25d0*/  FADD.FTZ R9, R50, R54 ;  /* 0x0000003632097221 */ /* 0x000fe20000010000 */
[CC--:B------:R-:W-:Y:S01]  /*25e0*/  FFMA.FTZ R54, R2.reuse, R24.reuse, R14 ;  /* 0x0000001802367223 */ /* 0x0c0fe2000001000e */
[----:B------:R-:W-:Y:S01]  /*25f0*/  FMUL.FTZ R56, R2, R24 ;  /* 0x0000001802387220 */ /* 0x000fe20000410000 */
[-C--:B------:R-:W-:Y:S01]  /*2600*/  FFMA.FTZ R18, R53, R49.reuse, R61 ;  /* 0x0000003135127223 */ /* 0x080fe2000001003d */
[----:B------:R-:W-:Y:S01]  /*2610*/  FADD.FTZ R14, R19, R49 ;  /* 0x00000031130e7221 */ /* 0x000fe20000010000 */
[-C--:B------:R-:W-:Y:S01]  /*2620*/  FFMA.FTZ R54, R5, R49.reuse, R54 ;  /* 0x0000003105367223 */ /* 0x080fe20000010036 */
[----:B------:R-:W-:Y:S01]  /*2630*/  FFMA.FTZ R52, R25, R56, R52 ;  /* 0x0000003819347223 */ /* 0x000fe20000010034 */
[----:B------:R-:W1:Y:S01]  /*2640*/  MUFU.RCP R51, R51 ;  /* 0x0000003300337308 */ /* 0x000e620000001000 */
[----:B----4-:R-:W-:Y:S01]  /*2650*/  FADD.FTZ R50, -R55, 1 ;  /* 0x3f80000037327421 */ /* 0x010fe20000010100 */
[----:B------:R-:W-:-:S03]  /*2660*/  FMUL.FTZ R49, R5, R49 ;  /* 0x0000003105317220 */ /* 0x000fc60000410000 */
[----:B------:R-:W-:Y:S01]  /*2670*/  FFMA.FTZ R50, R15, R50, 1 ;  /* 0x3f8000000f327423 */ /* 0x000fe20000010032 */
[----:B------:R-:W-:Y:S01]  /*2680*/  FFMA.FTZ R53, R53, R49, R52 ;  /* 0x0000003135357223 */ /* 0x000fe20000010034 */
[----:B0-----:R-:W-:Y:S01]  /*2690*/  FADD.FTZ R49, -R10, 1 ;  /* 0x3f8000000a317421 */ /* 0x001fe20000010100 */
[----:B------:R-:W-:Y:S01]  /*26a0*/  SHF.L.U32 R15, R34, 0x10, RZ ;  /* 0x00000010220f7819 */ /* 0x000fe200000006ff */
[----:B------:R-:W-:Y:S01]  /*26b0*/  FMUL.FTZ R55, R55, R50 ;  /* 0x0000003237377220 */ /* 0x000fe20000410000 */
[----:B-1----:R-:W-:Y:S01]  /*26c0*/  FADD.FTZ R56, -R58, 1 ;  /* 0x3f8000003a387421 */ /* 0x002fe20000010100 */
[----:B------:R-:W-:Y:S01]  /*26d0*/  FFMA.FTZ R50, R17, R49, 1 ;  /* 0x3f80000011327423 */ /* 0x000fe20000010031 */
[----:B------:R-:W-:Y:S01]  /*26e0*/  SHF.L.U32 R17, R35, 0x10, RZ ;  /* 0x0000001023117819 */ /* 0x000fe200000006ff */
[----:B------:R-:W-:Y:S01]  /*26f0*/  FADD.FTZ R15, -R16, R15 ;  /* 0x0000000f100f7221 */ /* 0x000fe20000010100 */
[----:B------:R-:W-:Y:S01]  /*2700*/  PRMT R49, R34, 0x7632, R49 ;  /* 0x0000763222317816 */ /* 0x000fe20000000031 */
[----:B------:R-:W-:-:S02]  /*2710*/  FFMA.FTZ R56, R48, R56, 1 ;  /* 0x3f80000030387423 */ /* 0x000fc40000010038 */
[----:B------:R-:W-:Y:S01]  /*2720*/  FADD.FTZ R48, -R16, R17 ;  /* 0x0000001110307221 */ /* 0x000fe20000010100 */
[C---:B------:R-:W-:Y:S01]  /*2730*/  FMUL.FTZ R21, R8.reuse, R15 ;  /* 0x0000000f08157220 */ /* 0x040fe20000410000 */
[----:B------:R-:W-:Y:S01]  /*2740*/  FADD.FTZ R57, -R51, 1 ;  /* 0x3f80000033397421 */ /* 0x000fe20000010100 */
[----:B------:R-:W-:Y:S01]  /*2750*/  SHF.L.U32 R17, R49, 0x10, RZ ;  /* 0x0000001031117819 */ /* 0x000fe200000006ff */
[----:B------:R-:W-:Y:S02]  /*2760*/  FMUL.FTZ R20, R8, R48 ;  /* 0x0000003008147220 */ /* 0x000fe40000410000 */
[----:B------:R-:W-:Y:S02]  /*2770*/  FFMA.FTZ R57, R11, R57, 1 ;  /* 0x3f8000000b397423 */ /* 0x000fe40000010039 */
[----:B------:R-:W-:Y:S01]  /*2780*/  FADD.FTZ R11, -R16, R17 ;  /* 0x00000011100b7221 */ /* 0x000fe20000010100 */
[----:B------:R-:W-:Y:S01]  /*2790*/  FFMA.FTZ R17, R2, R20, R3 ;  /* 0x0000001402117223 */ /* 0x000fe20000010003 */
[----:B------:R-:W-:-:S03]  /*27a0*/  FMUL.FTZ R58, R58, R56 ;  /* 0x000000383a3a7220 */ /* 0x000fc60000410000 */
[----:B------:R-:W-:Y:S01]  /*27b0*/  FMUL.FTZ R56, R17, -1.4426950216293334961 ;  /* 0xbfb8aa3b11387820 */ /* 0x000fe20000410000 */
[----:B------:R-:W-:Y:S01]  /*27c0*/  FMUL.FTZ R51, R51, R57 ;  /* 0x0000003933337220 */ /* 0x000fe20000410000 */
[----:B------:R-:W-:-:S04]  /*27d0*/  PRMT R61, R37, 0x7632, R61 ;  /* 0x00007632253d7816 */ /* 0x000fc8000000003d */
[----:B------:R-:W0:Y:S01]  /*27e0*/  MUFU.EX2 R56, R56 ;  /* 0x0000003800387308 */ /* 0x000e220000000800 */
[C---:B------:R-:W-:Y:S02]  /*27f0*/  SHF.L.U32 R57, R36.reuse, 0x10, RZ ;  /* 0x0000001024397819 */ /* 0x040fe400000006ff */
[----:B------:R-:W-:Y:S02]  /*2800*/  PRMT R49, R36, 0x7632, R49 ;  /* 0x0000763224317816 */ /* 0x000fe40000000031 */
[----:B------:R-:W-:Y:S01]  /*2810*/  SHF.L.U32 R61, R61, 0x10, RZ ;  /* 0x000000103d3d7819 */ /* 0x000fe200000006ff */
[----:B------:R-:W-:Y:S01]  /*2820*/  FMUL.FTZ R55, R57, R55 ;  /* 0x0000003739377220 */ /* 0x000fe20000410000 */
[----:B------:R-:W-:Y:S01]  /*2830*/  SHF.L.U32 R49, R49, 0x10, RZ ;  /* 0x0000001031317819 */ /* 0x000fe200000006ff */
[----:B------:R-:W-:Y:S02]  /*2840*/  FMUL.FTZ R50, R10, R50 ;  /* 0x000000320a327220 */ /* 0x000fe40000410000 */
[----:B------:R-:W-:Y:S01]  /*2850*/  FMUL.FTZ R51, R61, R51 ;  /* 0x000000333d337220 */ /* 0x000fe20000410000 */
[----:B------:R-:W-:Y:S01]  /*2860*/  FMUL.FTZ R61, R0, R55 ;  /* 0x00000037003d7220 */ /* 0x000fe20000410000 */
[----:B------:R-:W-:-:S03]  /*2870*/  FMUL.FTZ R49, R49, R50 ;  /* 0x0000003231317220 */ /* 0x000fc60000410000 */
[----:B------:R-:W-:Y:S01]  /*2880*/  FFMA.FTZ R61, R23, R61, R53 ;  /* 0x0000003d173d7223 */ /* 0x000fe20000010035 */
[----:B0-----:R-:W-:Y:S01]  /*2890*/  FADD.FTZ R53, R56, 1 ;  /* 0x3f80000038357421 */ /* 0x001fe20000010000 */
[----:B------:R-:W-:Y:S01]  /*28a0*/  FMUL.FTZ R56, R4, R49 ;  /* 0x0000003104387220 */ /* 0x000fe20000410000 */
[----:B------:R-:W-:-:S03]  /*28b0*/  PRMT R59, R35, 0x7632, R59 ;  /* 0x00007632233b7816 */ /* 0x000fc6000000003b */
[C---:B------:R-:W-:Y:S01]  /*28c0*/  FFMA.FTZ R56, R60.reuse, R56, R61 ;  /* 0x000000383c387223 */ /* 0x040fe2000001003d */
[----:B------:R-:W-:Y:S01]  /*28d0*/  SHF.L.U32 R61, R37, 0x10, RZ ;  /* 0x00000010253d7819 */ /* 0x000fe200000006ff */
[----:B------:R-:W-:Y:S01]  /*28e0*/  FFMA.FTZ R12, R60, R49, R12 ;  /* 0x000000313c0c7223 */ /* 0x000fe2000001000c */
[----:B------:R-:W-:Y:S01]  /*28f0*/  SHF.L.U32 R59, R59, 0x10, RZ ;  /* 0x000000103b3b7819 */ /* 0x000fe200000006ff */
[----:B------:R-:W-:Y:S02]  /*2900*/  FFMA.FTZ R60, R0, R55, R54 ;  /* 0x00000037003c7223 */ /* 0x000fe40000010036 */
[----:B------:R-:W-:Y:S01]  /*2910*/  FMUL.FTZ R54, R61, R58 ;  /* 0x0000003a3d367220 */ /* 0x000fe20000410000 */
[----:B------:R-:W-:Y:S01]  /*2920*/  FMUL.FTZ R11, R8, R11 ;  /* 0x0000000b080b7220 */ /* 0x000fe20000410000 */
[----:B------:R-:W-:Y:S01]  /*2930*/  FADD.FTZ R9, R9, R49 ;  /* 0x0000003109097221 */ /* 0x000fe20000010000 */
[----:B------:R-:W-:Y:S01]  /*2940*/  FFMA.FTZ R60, R4, R49, R60 ;  /* 0x00000031043c7223 */ /* 0x000fe2000001003c */
[----:B------:R-:W-:Y:S01]  /*2950*/  FADD.FTZ R10, -R16, R59 ;  /* 0x0000003b100a7221 */ /* 0x000fe20000010100 */
[----:B------:R-:W-:Y:S01]  /*2960*/  FMUL.FTZ R49, R2, R54 ;  /* 0x0000003602317220 */ /* 0x000fe20000410000 */
[----:B------:R-:W-:Y:S01]  /*2970*/  STL [R1+0x120], R28 ;  /* 0x0001201c01007387 */ /* 0x000fe20000100800 */
[----:B------:R-:W-:Y:S01]  /*2980*/  FFMA.FTZ R48, R4, R11, R6 ;  /* 0x0000000b04307223 */ /* 0x000fe20000010006 */
[----:B------:R-:W-:-:S02]  /*2990*/  FMUL.FTZ R10, R8, R10 ;  /* 0x0000000a080a7220 */ /* 0x000fc40000410000 */
[----:B------:R-:W-:Y:S01]  /*29a0*/  STL [R1+0x124], R25 ;  /* 0x0001241901007387 */ /* 0x000fe20000100800 */
[----:B------:R-:W-:Y:S01]  /*29b0*/  FFMA.FTZ R49, R22, R49, R56 ;  /* 0x0000003116317223 */ /* 0x000fe20000010038 */
[C---:B------:R-:W-:Y:S02]  /*29c0*/  FMUL.FTZ R58, R5.reuse, R51 ;  /* 0x00000033053a7220 */ /* 0x040fe40000410000 */
[----:B------:R0:W-:Y:S01]  /*29d0*/  STL [R1+0x128], R24 ;  /* 0x0001281801007387 */ /* 0x0001e20000100800 */
[----:B------:R-:W-:Y:S01]  /*29e0*/  FMUL.FTZ R59, R48, -1.4426950216293334961 ;  /* 0xbfb8aa3b303b7820 */ /* 0x000fe20000410000 */
[----:B------:R-:W-:Y:S01]  /*29f0*/  FFMA.FTZ R50, R5, R10, R7 ;  /* 0x0000000a05327223 */ /* 0x000fe20000010007 */
[----:B------:R-:W-:Y:S01]  /*2a00*/  FFMA.FTZ R49, R13, R58, R49 ;  /* 0x0000003a0d317223 */ /* 0x000fe20000010031 */
[----:B0-----:R-:W-:-:S03]  /*2a10*/  FADD.FTZ R24, R14, R51 ;  /* 0x000000330e187221 */ /* 0x001fc60000010000 */
[----:B------:R-:W0:Y:S01]  /*2a20*/  MUFU.EX2 R59, R59 ;  /* 0x0000003b003b7308 */ /* 0x000e220000000800 */
[----:B------:R-:W-:-:S07]  /*2a30*/  FMUL.FTZ R57, R50, -1.4426950216293334961 ;  /* 0xbfb8aa3b32397820 */ /* 0x000fce0000410000 */
[----:B------:R-:W1:Y:S01]  /*2a40*/  MUFU.EX2 R57, R57 ;  /* 0x0000003900397308 */ /* 0x000e620000000800 */
[----:B------:R-:W-:Y:S01]  /*2a50*/  FFMA.FTZ R56, R13, R51, R18 ;  /* 0x000000330d387223 */ /* 0x000fe20000010012 */
[----:B------:R4:W-:Y:S04]  /*2a60*/  STL [R1+0x12c], R34 ;  /* 0x00012c2201007387 */ /* 0x0009e80000100800 */
[----:B------:R-:W-:Y:S01]  /*2a70*/  STL [R1+0x38], R21 ;  /* 0x0000381501007387 */ /* 0x000fe20000100800 */
[----:B0-----:R-:W-:-:S03]  /*2a80*/  FADD.FTZ R59, R59, 1 ;  /* 0x3f8000003b3b7421 */ /* 0x001fc60000010000 */
[----:B------:R-:W-:Y:S01]  /*2a90*/  STL [R1+0x34], R20 ;  /* 0x0000341401007387 */ /* 0x000fe20000100800 */
[----:B------:R-:W0:Y:S01]  /*2aa0*/  MUFU.RCP R53, R53 ;  /* 0x0000003500357308 */ /* 0x000e220000001000 */
[----:B-1----:R-:W-:-:S07]  /*2ab0*/  FADD.FTZ R57, R57, 1 ;  /* 0x3f80000039397421 */ /* 0x002fce0000010000 */
[----:B------:R-:W-:Y:S08]  /*2ac0*/  MUFU.RCP R59, R59 ;  /* 0x0000003b003b7308 */ /* 0x000ff00000001000 */
[----:B------:R-:W-:Y:S01]  /*2ad0*/  MUFU.RCP R57, R57 ;  /* 0x0000003900397308 */ /* 0x000fe20000001000 */
[----:B0-----:R-:W-:-:S04]  /*2ae0*/  FADD.FTZ R13, -R53, 1 ;  /* 0x3f800000350d7421 */ /* 0x001fc80000010100 */
[----:B------:R-:W-:Y:S01]  /*2af0*/  FFMA.FTZ R13, R17, R13, 1 ;  /* 0x3f800000110d7423 */ /* 0x000fe2000001000d */
[----:B------:R-:W-:Y:S01]  /*2b00*/  FFMA.FTZ R60, R2, R54, R60 ;  /* 0x00000036023c7223 */ /* 0x000fe2000001003c */
[----:B--2---:R-:W-:-:S04]  /*2b10*/  FFMA.FTZ R15, R0, R21, R29 ;  /* 0x00000015000f7223 */ /* 0x004fc8000001001d */
[----:B------:R-:W-:-:S06]  /*2b20*/  FMUL.FTZ R52, R15, -1.4426950216293334961 ;  /* 0xbfb8aa3b0f347820 */ /* 0x000fcc0000410000 */
[----:B------:R-:W0:Y:S02]  /*2b30*/  MUFU.EX2 R52, R52 ;  /* 0x0000003400347308 */ /* 0x000e240000000800 */
[----:B0-----:R-:W-:-:S06]  /*2b40*/  FADD.FTZ R52, R52, 1 ;  /* 0x3f80000034347421 */ /* 0x001fcc0000010000 */
[----:B------:R-:W0:Y:S02]  /*2b50*/  MUFU.RCP R52, R52 ;  /* 0x0000003400347308 */ /* 0x000e240000001000 */
[----:B0-----:R-:W-:-:S04]  /*2b60*/  FADD.FTZ R14, -R52, 1 ;  /* 0x3f800000340e7421 */ /* 0x001fc80000010100 */
[----:B------:R-:W-:Y:S01]  /*2b70*/  FFMA.FTZ R58, R15, R14, 1 ;  /* 0x3f8000000f3a7423 */ /* 0x000fe2000001000e */
[----:B------:R-:W-:-:S05]  /*2b80*/  SHF.L.U32 R15, R38, 0x10, RZ ;  /* 0x00000010260f7819 */ /* 0x000fca00000006ff */
[----:B------:R-:W-:-:S04]  /*2b90*/  FADD.FTZ R15, -R16, R15 ;  /* 0x0000000f100f7221 */ /* 0x000fc80000010100 */
[----:B------:R-:W-:Y:S01]  /*2ba0*/  FMUL.FTZ R19, R8, R15 ;  /* 0x0000000f08137220 */ /* 0x000fe20000410000 */
[----:B------:R-:W-:-:S05]  /*2bb0*/  SHF.L.U32 R15, R39, 0x10, RZ ;  /* 0x00000010270f7819 */ /* 0x000fca00000006ff */
[----:B------:R-:W-:-:S04]  /*2bc0*/  FADD.FTZ R15, -R16, R15 ;  /* 0x0000000f100f7221 */ /* 0x000fc80000010100 */
[----:B------:R-:W-:Y:S01]  /*2bd0*/  FMUL.FTZ R18, R8, R15 ;  /* 0x0000000f08127220 */ /* 0x000fe20000410000 */
[----:B------:R-:W-:Y:S04]  /*2be0*/  STL [R1+0xc], R19 ;  /* 0x00000c1301007387 */ /* 0x000fe80000100800 */
[----:B------:R-:W-:Y:S04]  /*2bf0*/  STL [R1+0x4], R18 ;  /* 0x0000041201007387 */ /* 0x000fe80000100800 */
[----:B----4-:R-:W2:Y:S01]  /*2c00*/  LDL.LU R34, [R1+0xbc] ;  /* 0x0000bc0001227983 */ /* 0x010ea20000300800 */
[----:B------:R-:W-:Y:S01]  /*2c10*/  FADD.FTZ R14, -R59, 1 ;  /* 0x3f8000003b0e7421 */ /* 0x000fe20000010100 */
[----:B------:R-:W-:Y:S01]  /*2c20*/  FADD.FTZ R17, -R57, 1 ;  /* 0x3f80000039117421 */ /* 0x000fe20000010100 */
[----:B------:R-:W-:Y:S01]  /*2c30*/  FFMA.FTZ R51, R5, R51, R60 ;  /* 0x0000003305337223 */ /* 0x000fe2000001003c */
[----:B------:R-:W-:Y:S01]  /*2c40*/  FMUL.FTZ R52, R52, R58 ;  /* 0x0000003a34347220 */ /* 0x000fe20000410000 */
[----:B------:R-:W-:Y:S01]  /*2c50*/  FFMA.FTZ R48, R48, R14, 1 ;  /* 0x3f80000030307423 */ /* 0x000fe2000001000e */
[----:B------:R-:W-:Y:S01]  /*2c60*/  FMUL.FTZ R14, R53, R13 ;  /* 0x0000000d350e7220 */ /* 0x000fe20000410000 */
[----:B------:R-:W-:Y:S01]  /*2c70*/  FFMA.FTZ R17, R50, R17, 1 ;  /* 0x3f80000032117423 */ /* 0x000fe20000010011 */
[----:B------:R-:W4:Y:S01]  /*2c80*/  LDL R30, [R1+0x40] ;  /* 0x00004000011e7983 */ /* 0x000f220000100800 */
[----:B------:R-:W-:Y:S01]  /*2c90*/  FMUL.FTZ R13, R59, R48 ;  /* 0x000000303b0d7220 */ /* 0x000fe20000410000 */
[----:B------:R-:W-:Y:S01]  /*2ca0*/  PRMT R48, R40, 0x7632, R48 ;  /* 0x0000763228307816 */ /* 0x000fe20000000030 */
[----:B------:R-:W-:Y:S01]  /*2cb0*/  FFMA.FTZ R50, R0, R19, R29 ;  /* 0x0000001300327223 */ /* 0x000fe2000001001d */
[----:B------:R-:W-:-:S02]  /*2cc0*/  FMUL.FTZ R57, R57, R17 ;  /* 0x0000001139397220 */ /* 0x000fc40000410000 */
[----:B------:R-:W-:Y:S01]  /*2cd0*/  SHF.L.U32 R48, R48, 0x10, RZ ;  /* 0x0000001030307819 */ /* 0x000fe200000006ff */
[----:B------:R-:W-:Y:S01]  /*2ce0*/  FMUL.FTZ R17, R50, -1.4426950216293334961 ;  /* 0xbfb8aa3b32117820 */ /* 0x000fe20000410000 */
[----:B------:R-:W-:-:S03]  /*2cf0*/  PRMT R60, R41, 0x7632, R60 ;  /* 0x00007632293c7816 */ /* 0x000fc6000000003c */
[----:B------:R-:W-:Y:S01]  /*2d00*/  FMUL.FTZ R13, R48, R13 ;  /* 0x0000000d300d7220 */ /* 0x000fe20000410000 */
[----:B------:R-:W-:Y:S01]  /*2d10*/  SHF.L.U32 R60, R60, 0x10, RZ ;  /* 0x000000103c3c7819 */ /* 0x000fe200000006ff */
[----:B------:R0:W-:Y:S01]  /*2d20*/  MUFU.EX2 R48, R17 ;  /* 0x0000001100307308 */ /* 0x0001e20000000800 */
[----:B------:R-:W-:-:S03]  /*2d30*/  SHF.L.U32 R53, R40, 0x10, RZ ;  /* 0x0000001028357819 */ /* 0x000fc600000006ff */
[----:B------:R-:W-:Y:S01]  /*2d40*/  FMUL.FTZ R60, R60, R57 ;  /* 0x000000393c3c7220 */ /* 0x000fe20000410000 */
[----:B0-----:R-:W-:Y:S01]  /*2d50*/  FFMA.FTZ R17, R2, R18, R3 ;  /* 0x0000001202117223 */ /* 0x001fe20000010003 */
[----:B------:R-:W-:-:S03]  /*2d60*/  PRMT R57, R38, 0x7632, R57 ;  /* 0x0000763226397816 */ /* 0x000fc60000000039 */
[----:B------:R-:W-:Y:S01]  /*2d70*/  FMUL.FTZ R15, R17, -1.4426950216293334961 ;  /* 0xbfb8aa3b110f7820 */ /* 0x000fe20000410000 */
[----:B------:R-:W-:Y:S01]  /*2d80*/  SHF.L.U32 R58, R41, 0x10, RZ ;  /* 0x00000010293a7819 */ /* 0x000fe200000006ff */
[----:B------:R-:W-:Y:S01]  /*2d90*/  FMUL.FTZ R53, R53, R52 ;  /* 0x0000003435357220 */ /* 0x000fe20000410000 */
[----:B------:R-:W-:-:S03]  /*2da0*/  SHF.L.U32 R57, R57, 0x10, RZ ;  /* 0x0000001039397819 */ /* 0x000fc600000006ff */
[----:B------:R-:W0:Y:S01]  /*2db0*/  MUFU.EX2 R15, R15 ;  /* 0x0000000f000f7308 */ /* 0x000e220000000800 */
[----:B------:R-:W-:Y:S01]  /*2dc0*/  FMUL.FTZ R52, R58, R14 ;  /* 0x0000000e3a347220 */ /* 0x000fe20000410000 */
[----:B------:R-:W-:Y:S01]  /*2dd0*/  FMUL.FTZ R14, R0, R53 ;  /* 0x00000035000e7220 */ /* 0x000fe20000410000 */
[----:B------:R-:W-:Y:S01]  /*2de0*/  FADD.FTZ R57, -R16, R57 ;  /* 0x0000003910397221 */ /* 0x000fe20000010100 */
[----:B------:R-:W-:Y:S02]  /*2df0*/  FMUL.FTZ R58, R4, R13 ;  /* 0x0000000d043a7220 */ /* 0x000fe40000410000 */
[----:B------:R-:W-:Y:S01]  /*2e00*/  FFMA.FTZ R14, R21, R14, R49 ;  /* 0x0000000e150e7223 */ /* 0x000fe20000010031 */
[----:B------:R-:W-:Y:S01]  /*2e10*/  FMUL.FTZ R49, R8, R57 ;  /* 0x0000003908317220 */ /* 0x000fe20000410000 */
[C---:B------:R-:W-:Y:S02]  /*2e20*/  FFMA.FTZ R25, R11.reuse, R13, R12 ;  /* 0x0000000d0b197223 */ /* 0x040fe4000001000c */
[----:B------:R-:W-:Y:S01]  /*2e30*/  FFMA.FTZ R58, R11, R58, R14 ;  /* 0x0000003a0b3a7223 */ /* 0x000fe2000001000e */
[----:B------:R-:W-:Y:S01]  /*2e40*/  FFMA.FTZ R14, R4, R49, R6 ;  /* 0x00000031040e7223 */ /* 0x000fe20000010006 */
[----:B------:R-:W-:-:S03]  /*2e50*/  FMUL.FTZ R11, R2, R52 ;  /* 0x00000034020b7220 */ /* 0x000fc60000410000 */
[----:B------:R-:W-:Y:S01]  /*2e60*/  FMUL.FTZ R12, R14, -1.4426950216293334961 ;  /* 0xbfb8aa3b0e0c7820 */ /* 0x000fe20000410000 */
[----:B------:R-:W-:Y:S01]  /*2e70*/  FFMA.FTZ R58, R20, R11, R58 ;  /* 0x0000000b143a7223 */ /* 0x000fe2000001003a */
[----:B0-----:R-:W-:Y:S01]  /*2e80*/  FADD.FTZ R11, R15, 1 ;  /* 0x3f8000000f0b7421 */ /* 0x001fe20000010000 */
[-C--:B------:R-:W-:Y:S01]  /*2e90*/  FMUL.FTZ R15, R5, R60.reuse ;  /* 0x0000003c050f7220 */ /* 0x080fe20000410000 */
[C---:B------:R-:W-:Y:S02]  /*2ea0*/  FFMA.FTZ R26, R10.reuse, R60, R56 ;  /* 0x0000003c0a1a7223 */ /* 0x040fe40000010038 */
[----:B------:R-:W0:Y:S01]  /*2eb0*/  MUFU.EX2 R12, R12 ;  /* 0x0000000c000c7308 */ /* 0x000e220000000800 */
[----:B------:R-:W-:Y:S01]  /*2ec0*/  FFMA.FTZ R15, R10, R15, R58 ;  /* 0x0000000f0a0f7223 */ /* 0x000fe2000001003a */
[----:B------:R-:W-:-:S04]  /*2ed0*/  PRMT R10, R39, 0x7632, R10 ;  /* 0x00007632270a7816 */ /* 0x000fc8000000000a */
[----:B------:R-:W-:-:S05]  /*2ee0*/  SHF.L.U32 R10, R10, 0x10, RZ ;  /* 0x000000100a0a7819 */ /* 0x000fca00000006ff */
[----:B------:R-:W-:-:S04]  /*2ef0*/  FADD.FTZ R59, -R16, R10 ;  /* 0x0000000a103b7221 */ /* 0x000fc80000010100 */
[----:B------:R-:W-:Y:S01]  /*2f00*/  FMUL.FTZ R59, R8, R59 ;  /* 0x0000003b083b7220 */ /* 0x000fe20000410000 */
[----:B------:R-:W-:Y:S01]  /*2f10*/  FADD.FTZ R48, R48, 1 ;  /* 0x3f80000030307421 */ /* 0x000fe20000010000 */
[----:B0-----:R-:W-:Y:S02]  /*2f20*/  FADD.FTZ R12, R12, 1 ;  /* 0x3f8000000c0c7421 */ /* 0x001fe40000010000 */
[----:B------:R-:W-:Y:S02]  /*2f30*/  FFMA.FTZ R61, R5, R59, R7 ;  /* 0x0000003b053d7223 */ /* 0x000fe40000010007 */
[----:B------:R0:W-:Y:S02]  /*2f40*/  MUFU.RCP R10, R12 ;  /* 0x0000000c000a7308 */ /* 0x0001e40000001000 */
[----:B0-----:R-:W-:-:S06]  /*2f50*/  FMUL.FTZ R12, R61, -1.4426950216293334961 ;  /* 0xbfb8aa3b3d0c7820 */ /* 0x001fcc0000410000 */
[----:B------:R-:W0:Y:S08]  /*2f60*/  MUFU.RCP R48, R48 ;  /* 0x0000003000307308 */ /* 0x000e300000001000 */
[----:B------:R-:W1:Y:S08]  /*2f70*/  MUFU.EX2 R12, R12 ;  /* 0x0000000c000c7308 */ /* 0x000e700000000800 */
[----:B------:R-:W3:Y:S01]  /*2f80*/  MUFU.RCP R11, R11 ;  /* 0x0000000b000b7308 */ /* 0x000ee20000001000 */
[----:B0-----:R-:W-:Y:S01]  /*2f90*/  FADD.FTZ R56, -R48, 1 ;  /* 0x3f80000030387421 */ /* 0x001fe20000010100 */
[----:B------:R-:W-:Y:S01]  /*2fa0*/  FFMA.FTZ R51, R0, R53, R51 ;  /* 0x0000003500337223 */ /* 0x000fe20000010033 */
[----:B------:R-:W-:-:S02]  /*2fb0*/  SHF.L.U32 R57, R42, 0x10, RZ ;  /* 0x000000102a397819 */ /* 0x000fc400000006ff */
[----:B------:R-:W-:Y:S01]  /*2fc0*/  FFMA.FTZ R50, R50, R56, 1 ;  /* 0x3f80000032327423 */ /* 0x000fe20000010038 */
[----:B------:R-:W-:Y:S01]  /*2fd0*/  PRMT R58, R42, 0x7632, R58 ;  /* 0x000076322a3a7816 */ /* 0x000fe2000000003a */
[----:B-1----:R-:W-:Y:S01]  /*2fe0*/  FADD.FTZ R12, R12, 1 ;  /* 0x3f8000000c0c7421 */ /* 0x002fe20000010000 */
[----:B------:R-:W-:Y:S02]  /*2ff0*/  FFMA.FTZ R27, R4, R13, R51 ;  /* 0x0000000d041b7223 */ /* 0x000fe40000010033 */
[----:B------:R-:W-:Y:S01]  /*3000*/  SHF.L.U32 R58, R58, 0x10, RZ ;  /* 0x000000103a3a7819 */ /* 0x000fe200000006ff */
[----:B------:R-:W-:Y:S01]  /*3010*/  FADD.FTZ R57, -R16, R57 ;  /* 0x0000003910397221 */ /* 0x000fe20000010100 */
[----:B------:R-:W0:Y:S01]  /*3020*/  MUFU.RCP R51, R12 ;  /* 0x0000000c00337308 */ /* 0x000e220000001000 */
[----:B---3--:R-:W-:Y:S02]  /*3030*/  FADD.FTZ R56, -R11, 1 ;  /* 0x3f8000000b387421 */ /* 0x008fe40000010100 */
[----:B------:R-:W-:-:S02]  /*3040*/  FMUL.FTZ R57, R8, R57 ;  /* 0x0000003908397220 */ /* 0x000fc40000410000 */
[----:B------:R-:W-:Y:S01]  /*3050*/  FFMA.FTZ R56, R17, R56, 1 ;  /* 0x3f80000011387423 */ /* 0x000fe20000010038 */
[----:B------:R-:W-:Y:S01]  /*3060*/  FADD.FTZ R17, -R10, 1 ;  /* 0x3f8000000a117421 */ /* 0x000fe20000010100 */
[----:B------:R-:W-:Y:S01]  /*3070*/  FADD.FTZ R58, -R16, R58 ;  /* 0x0000003a103a7221 */ /* 0x000fe20000010100 */
[----:B------:R-:W-:Y:S02]  /*3080*/  FADD.FTZ R28, R9, R13 ;  /* 0x0000000d091c7221 */ /* 0x000fe40000010000 */
[----:B------:R-:W-:Y:S01]  /*3090*/  FFMA.FTZ R14, R14, R17, 1 ;  /* 0x3f8000000e0e7423 */ /* 0x000fe20000010011 */
[----:B------:R-:W-:Y:S01]  /*30a0*/  FMUL.FTZ R17, R48, R50 ;  /* 0x0000003230117220 */ /* 0x000fe20000410000 */
[----:B------:R-:W-:Y:S01]  /*30b0*/  FMUL.FTZ R9, R11, R56 ;  /* 0x000000380b097220 */ /* 0x000fe20000410000 */
[----:B------:R-:W-:Y:S01]  /*30c0*/  FFMA.FTZ R50, R0, R57, R29 ;  /* 0x0000003900327223 */ /* 0x000fe2000001001d */
[----:B------:R-:W-:Y:S01]  /*30d0*/  FMUL.FTZ R58, R8, R58 ;  /* 0x0000003a083a7220 */ /* 0x000fe20000410000 */
[----:B------:R-:W-:Y:S01]  /*30e0*/  SHF.L.U32 R56, R43, 0x10, RZ ;  /* 0x000000102b387819 */ /* 0x000fe200000006ff */
[----:B------:R-:W-:Y:S01]  /*30f0*/  FMUL.FTZ R48, R10, R14 ;  /* 0x0000000e0a307220 */ /* 0x000fe20000410000 */
[----:B------:R-:W-:Y:S01]  /*3100*/  FMUL.FTZ R10, R50, -1.4426950216293334961 ;  /* 0xbfb8aa3b320a7820 */ /* 0x000fe20000410000 */
[----:B------:R-:W-:Y:S01]  /*3110*/  FFMA.FTZ R14, R4, R58, R6 ;  /* 0x0000003a040e7223 */ /* 0x000fe20000010006 */
[----:B0-----:R-:W-:Y:S01]  /*3120*/  FADD.FTZ R11, -R51, 1 ;  /* 0x3f800000330b7421 */ /* 0x001fe20000010100 */
[----:B------:R-:W-:Y:S01]  /*3130*/  FADD.FTZ R56, -R16, R56 ;  /* 0x0000003810387221 */ /* 0x000fe20000010100 */
[----:B------:R-:W3:Y:S01]  /*3140*/  LDL R29, [R1+0x30] ;  /* 0x00003000011d7983 */ /* 0x000ee20000100800 */
[----:B------:R-:W-:Y:S01]  /*3150*/  FMUL.FTZ R12, R14, -1.4426950216293334961 ;  /* 0xbfb8aa3b0e0c7820 */ /* 0x000fe20000410000 */
[----:B------:R-:W0:Y:S01]  /*3160*/  MUFU.EX2 R10, R10 ;  /* 0x0000000a000a7308 */ /* 0x000e220000000800 */
[----:B------:R-:W-:Y:S01]  /*3170*/  FMUL.FTZ R56, R8, R56 ;  /* 0x0000003808387220 */ /* 0x000fe20000410000 */
[----:B------:R-:W-:-:S03]  /*3180*/  FFMA.FTZ R61, R61, R11, 1 ;  /* 0x3f8000003d3d7423 */ /* 0x000fc6000001000b */
[----:B------:R-:W-:-:S03]  /*3190*/  FFMA.FTZ R11, R2, R56, R3 ;  /* 0x00000038020b7223 */ /* 0x000fc60000010003 */
[----:B------:R-:W1:Y:S01]  /*31a0*/  MUFU.EX2 R12, R12 ;  /* 0x0000000c000c7308 */ /* 0x000e620000000800 */
[----:B------:R-:W-:-:S07]  /*31b0*/  FMUL.FTZ R13, R11, -1.4426950216293334961 ;  /* 0xbfb8aa3b0b0d7820 */ /* 0x000fce0000410000 */
[----:B------:R-:W1:Y:S01]  /*31c0*/  MUFU.EX2 R13, R13 ;  /* 0x0000000d000d7308 */ /* 0x000e620000000800 */
[----:B0-----:R-:W-:Y:S01]  /*31d0*/  FADD.FTZ R10, R10, 1 ;  /* 0x3f8000000a0a7421 */ /* 0x001fe20000010000 */
[----:B------:R-:W-:-:S06]  /*31e0*/  FMUL.FTZ R51, R51, R61 ;  /* 0x0000003d33337220 */ /* 0x000fcc0000410000 */
[----:B------:R-:W0:Y:S01]  /*31f0*/  MUFU.RCP R10, R10 ;  /* 0x0000000a000a7308 */ /* 0x000e220000001000 */
[----:B-1----:R-:W-:Y:S01]  /*3200*/  FADD.FTZ R12, R12, 1 ;  /* 0x3f8000000c0c7421 */ /* 0x002fe20000010000 */
[----:B------:R-:W-:-:S06]  /*3210*/  PRMT R61, R44, 0x7632, R61 ;  /* 0x000076322c3d7816 */ /* 0x000fcc000000003d */
[----:B------:R-:W1:Y:S01]  /*3220*/  MUFU.RCP R12, R12 ;  /* 0x0000000c000c7308 */ /* 0x000e620000001000 */
[----:B------:R-:W-:Y:S01]  /*3230*/  FADD.FTZ R13, R13, 1 ;  /* 0x3f8000000d0d7421 */ /* 0x000fe20000010000 */
[----:B------:R-:W-:-:S06]  /*3240*/  SHF.L.U32 R61, R61, 0x10, RZ ;  /* 0x000000103d3d7819 */ /* 0x000fcc00000006ff */
[----:B------:R-:W1:Y:S01]  /*3250*/  MUFU.RCP R13, R13 ;  /* 0x0000000d000d7308 */ /* 0x000e620000001000 */
[----:B------:R-:W-:Y:S01]  /*3260*/  FMUL.FTZ R48, R61, R48 ;  /* 0x000000303d307220 */ /* 0x000fe20000410000 */
[----:B0-----:R-:W-:-:S04]  /*3270*/  FADD.FTZ R61, -R10, 1 ;  /* 0x3f8000000a3d7421 */ /* 0x001fc80000010100 */
[----:B------:R-:W-:Y:S01]  /*3280*/  FFMA.FTZ R50, R50, R61, 1 ;  /* 0x3f80000032327423 */ /* 0x000fe2000001003d */
[----:B-1----:R-:W-:-:S04]  /*3290*/  FADD.FTZ R61, -R12, 1 ;  /* 0x3f8000000c3d7421 */ /* 0x002fc80000010100 */
[----:B------:R-:W-:-:S04]  /*32a0*/  FFMA.FTZ R14, R14, R61, 1 ;  /* 0x3f8000000e0e7423 */ /* 0x000fc8000001003d */
[----:B------:R-:W-:Y:S01]  /*32b0*/  FMUL.FTZ R14, R12, R14 ;  /* 0x0000000e0c0e7220 */ /* 0x000fe20000410000 */
[----:B------:R-:W-:Y:S01]  /*32c0*/  FADD.FTZ R12, -R13, 1 ;  /* 0x3f8000000d0c7421 */ /* 0x000fe20000010100 */
[----:B------:R-:W-:Y:S01]  /*32d0*/  FMUL.FTZ R10, R10, R50 ;  /* 0x000000320a0a7220 */ /* 0x000fe20000410000 */
[----:B------:R-:W-:Y:S02]  /*32e0*/  PRMT R50, R46, 0x7632, R50 ;  /* 0x000076322e327816 */ /* 0x000fe40000000032 */
[----:B------:R-:W-:Y:S01]  /*32f0*/  FFMA.FTZ R11, R11, R12, 1 ;  /* 0x3f8000000b0b7423 */ /* 0x000fe2000001000c */
[----:B------:R-:W-:Y:S02]  /*3300*/  PRMT R12, R43, 0x7632, R12 ;  /* 0x000076322b0c7816 */ /* 0x000fe4000000000c */
[----:B------:R-:W-:Y:S02]  /*3310*/  SHF.L.U32 R50, R50, 0x10, RZ ;  /* 0x0000001032327819 */ /* 0x000fe400000006ff */
[----:B------:R-:W-:-:S03]  /*3320*/  SHF.L.U32 R12, R12, 0x10, RZ ;  /* 0x000000100c0c7819 */ /* 0x000fc600000006ff */
[----:B------:R-:W-:Y:S02]  /*3330*/  FMUL.FTZ R50, R50, R14 ;  /* 0x0000000e32327220 */ /* 0x000fe40000410000 */
[----:B------:R-:W-:Y:S01]  /*3340*/  FADD.FTZ R14, -R16, R12 ;  /* 0x0000000c100e7221 */ /* 0x000fe20000010100 */
[----:B------:R-:W-:Y:S01]  /*3350*/  SHF.L.U32 R12, R45, 0x10, RZ ;  /* 0x000000102d0c7819 */ /* 0x000fe200000006ff */
[----:B------:R-:W-:Y:S02]  /*3360*/  FMUL.FTZ R11, R13, R11 ;  /* 0x0000000b0d0b7220 */ /* 0x000fe40000410000 */
[----:B------:R-:W-:Y:S01]  /*3370*/  FMUL.FTZ R14, R8, R14 ;  /* 0x0000000e080e7220 */ /* 0x000fe20000410000 */
[----:B------:R-:W-:Y:S01]  /*3380*/  SHF.L.U32 R13, R44, 0x10, RZ ;  /* 0x000000102c0d7819 */ /* 0x000fe200000006ff */
[----:B------:R-:W-:Y:S01]  /*3390*/  FMUL.FTZ R9, R12, R9 ;  /* 0x000000090c097220 */ /* 0x000fe20000410000 */
[----:B------:R-:W-:Y:S01]  /*33a0*/  PRMT R61, R45, 0x7632, R61 ;  /* 0x000076322d3d7816 */ /* 0x000fe2000000003d */
[----:B------:R-:W-:-:S02]  /*33b0*/  FFMA.FTZ R12, R5, R14, R7 ;  /* 0x0000000e050c7223 */ /* 0x000fc40000010007 */
[----:B------:R-:W-:Y:S01]  /*33c0*/  FMUL.FTZ R17, R13, R17 ;  /* 0x000000110d117220 */ /* 0x000fe20000410000 */
[----:B------:R-:W-:Y:S01]  /*33d0*/  SHF.L.U32 R61, R61, 0x10, RZ ;  /* 0x000000103d3d7819 */ /* 0x000fe200000006ff */
[----:B------:R-:W-:-:S04]  /*33e0*/  FMUL.FTZ R13, R12, -1.4426950216293334961 ;  /* 0xbfb8aa3b0c0d7820 */ /* 0x000fc80000410000 */
[----:B------:R-:W-:Y:S01]  /*33f0*/  FMUL.FTZ R51, R61, R51 ;  /* 0x000000333d337220 */ /* 0x000fe20000410000 */
[----:B------:R-:W-:Y:S01]  /*3400*/  FMUL.FTZ R61, R0, R17 ;  /* 0x00000011003d7220 */ /* 0x000fe20000410000 */
[----:B------:R-:W0:Y:S03]  /*3410*/  MUFU.EX2 R13, R13 ;  /* 0x0000000d000d7308 */ /* 0x000e260000000800 */
[----:B------:R-:W-:Y:S01]  /*3420*/  FFMA.FTZ R15, R19, R61, R15 ;  /* 0x0000003d130f7223 */ /* 0x000fe2000001000f */
[----:B------:R-:W-:-:S04]  /*3430*/  FMUL.FTZ R61, R4, R48 ;  /* 0x00000030043d7220 */ /* 0x000fc80000410000 */
[----:B------:R-:W-:Y:S01]  /*3440*/  FFMA.FTZ R15, R49, R61, R15 ;  /* 0x0000003d310f7223 */ /* 0x000fe2000001000f */
[----:B------:R-:W-:-:S04]  /*3450*/  FMUL.FTZ R61, R2, R9 ;  /* 0x00000009023d7220 */ /* 0x000fc80000410000 */
[----:B------:R-:W-:Y:S01]  /*3460*/  FFMA.FTZ R15, R18, R61, R15 ;  /* 0x0000003d120f7223 */ /* 0x000fe2000001000f */
[----:B------:R-:W-:Y:S01]  /*3470*/  SHF.L.U32 R61, R46, 0x10, RZ ;  /* 0x000000102e3d7819 */ /* 0x000fe200000006ff */
[----:B0-----:R-:W-:-:S04]  /*3480*/  FADD.FTZ R13, R13, 1 ;  /* 0x3f8000000d0d7421 */ /* 0x001fc80000010000 */
[----:B------:R-:W-:Y:S01]  /*3490*/  FMUL.FTZ R10, R61, R10 ;  /* 0x0000000a3d0a7220 */ /* 0x000fe20000410000 */
[----:B------:R-:W-:Y:S01]  /*34a0*/  FMUL.FTZ R61, R5, R51 ;  /* 0x00000033053d7220 */ /* 0x000fe20000410000 */
[----:B------:R-:W0:Y:S03]  /*34b0*/  MUFU.RCP R13, R13 ;  /* 0x0000000d000d7308 */ /* 0x000e260000001000 */
[----:B------:R-:W-:Y:S01]  /*34c0*/  FFMA.FTZ R15, R59, R61, R15 ;  /* 0x0000003d3b0f7223 */ /* 0x000fe2000001000f */
[----:B------:R-:W-:-:S04]  /*34d0*/  FMUL.FTZ R61, R0, R10 ;  /* 0x0000000a003d7220 */ /* 0x000fc80000410000 */
[----:B------:R-:W-:Y:S01]  /*34e0*/  FFMA.FTZ R15, R57, R61, R15 ;  /* 0x0000003d390f7223 */ /* 0x000fe2000001000f */
[----:B------:R-:W-:-:S04]  /*34f0*/  FMUL.FTZ R61, R4, R50 ;  /* 0x00000032043d7220 */ /* 0x000fc80000410000 */
[----:B------:R-:W-:Y:S01]  /*3500*/  FFMA.FTZ R31, R58, R61, R15 ;  /* 0x0000003d3a1f7223 */ /* 0x000fe2000001000f */
[----:B------:R-:W-:Y:S02]  /*3510*/  FFMA.FTZ R15, R2, R52, R27 ;  /* 0x00000034020f7223 */ /* 0x000fe4000001001b */
[----:B------:R-:W3:Y:S02]  /*3520*/  LDL R27, [R1+0x60] ;  /* 0x00006000011b7983 */ /* 0x000ee40000100800 */
[----:B------:R-:W-:Y:S01]  /*3530*/  FFMA.FTZ R15, R5, R60, R15 ;  /* 0x0000003c050f7223 */ /* 0x000fe2000001000f */
[C---:B0-----:R-:W-:Y:S01]  /*3540*/  FADD.FTZ R61, -R13.reuse, 1 ;  /* 0x3f8000000d3d7421 */ /* 0x041fe20000010100 */
[----:B------:R-:W3:Y:S03]  /*3550*/  LDL.LU R33, [R1+0x78] ;  /* 0x0000780001217983 */ /* 0x000ee60000300800 */
[----:B------:R-:W-:Y:S01]  /*3560*/  FFMA.FTZ R61, R12, R61, 1 ;  /* 0x3f8000000c3d7423 */ /* 0x000fe2000001003d */
[----:B------:R-:W-:Y:S01]  /*3570*/  FFMA.FTZ R12, R0, R17, R15 ;  /* 0x00000011000c7223 */ /* 0x000fe2000001000f */
[----:B------:R-:W3:Y:S03]  /*3580*/  LDL.LU R32, [R1+0x7c] ;  /* 0x00007c0001207983 */ /* 0x000ee60000300800 */
[----:B------:R-:W-:Y:S01]  /*3590*/  FFMA.FTZ R12, R4, R48, R12 ;  /* 0x00000030040c7223 */ /* 0x000fe2000001000c */
[----:B------:R-:W-:-:S03]  /*35a0*/  FMUL.FTZ R61, R13, R61 ;  /* 0x0000003d0d3d7220 */ /* 0x000fc60000410000 */
[----:B------:R-:W-:Y:S01]  /*35b0*/  FFMA.FTZ R12, R2, R9, R12 ;  /* 0x00000009020c7223 */ /* 0x000fe2000001000c */
[C---:B------:R-:W-:Y:S02]  /*35c0*/  SHF.L.U32 R13, R47.reuse, 0x10, RZ ;  /* 0x000000102f0d7819 */ /* 0x040fe400000006ff */
[----:B------:R-:W-:Y:S01]  /*35d0*/  PRMT R15, R47, 0x7632, R15 ;  /* 0x000076322f0f7816 */ /* 0x000fe2000000000f */
[----:B------:R-:W-:Y:S02]  /*35e0*/  FFMA.FTZ R12, R5, R51, R12 ;  /* 0x00000033050c7223 */ /* 0x000fe4000001000c */
[----:B------:R-:W-:Y:S01]  /*35f0*/  FMUL.FTZ R11, R13, R11 ;  /* 0x0000000b0d0b7220 */ /* 0x000fe20000410000 */
[----:B------:R-:W-:Y:S01]  /*3600*/  SHF.L.U32 R15, R15, 0x10, RZ ;  /* 0x000000100f0f7819 */ /* 0x000fe200000006ff */
[----:B------:R-:W-:Y:S02]  /*3610*/  FFMA.FTZ R12, R0, R10, R12 ;  /* 0x0000000a000c7223 */ /* 0x000fe4000001000c */
[----:B------:R-:W-:-:S02]  /*3620*/  FMUL.FTZ R13, R2, R11 ;  /* 0x0000000b020d7220 */ /* 0x000fc40000410000 */
[----:B------:R-:W-:Y:S01]  /*3630*/  FMUL.FTZ R15, R15, R61 ;  /* 0x0000003d0f0f7220 */ /* 0x000fe20000410000 */
[----:B------:R-:W-:Y:S01]  /*3640*/  FFMA.FTZ R12, R4, R50, R12 ;  /* 0x00000032040c7223 */ /* 0x000fe2000001000c */
[----:B------:R-:W-:Y:S02]  /*3650*/  FFMA.FTZ R13, R56, R13, R31 ;  /* 0x0000000d380d7223 */ /* 0x000fe4000001001f */
[C---:B------:R-:W-:Y:S01]  /*3660*/  FMUL.FTZ R61, R5.reuse, R15 ;  /* 0x0000000f053d7220 */ /* 0x040fe20000410000 */
[----:B------:R-:W-:Y:S01]  /*3670*/  FFMA.FTZ R12, R2, R11, R12 ;  /* 0x0000000b020c7223 */ /* 0x000fe2000001000c */
[----:B------:R-:W3:Y:S02]  /*3680*/  LDL.LU R31, [R1+0x70] ;  /* 0x00007000011f7983 */ /* 0x000ee40000300800 */
[----:B------:R-:W-:Y:S01]  /*3690*/  FFMA.FTZ R13, R14, R61, R13 ;  /* 0x0000003d0e0d7223 */ /* 0x000fe2000001000d */
[----:B------:R-:W-:Y:S01]  /*36a0*/  FFMA.FTZ R12, R5, R15, R12 ;  /* 0x0000000f050c7223 */ /* 0x000fe2000001000c */
[----:B------:R-:W3:Y:S01]  /*36b0*/  LDL R61, [R1+0x3c] ;  /* 0x00003c00013d7983 */ /* 0x000ee20000100800 */
[----:B------:R-:W-:-:S03]  /*36c0*/  FADD.FTZ R60, R24, R60 ;  /* 0x0000003c183c7221 */ /* 0x000fc60000010000 */
[----:B--2---:R0:W-:Y:S04]  /*36d0*/  STS.64 [R34], R12 ;  /* 0x0000000c22007388 */ /* 0x0041e80000000a00 */
[----:B0-----:R0:W5:Y:S01]  /*36e0*/  LDL.LU R34, [R1+0x12c] ;  /* 0x00012c0001227983 */ /* 0x0011620000300800 */
[----:B------:R-:W-:Y:S01]  /*36f0*/  FFMA.FTZ R12, R49, R48, R25 ;  /* 0x00000030310c7223 */ /* 0x000fe20000010019 */
[----:B------:R-:W-:Y:S02]  /*3700*/  FADD.FTZ R13, R28, R48 ;  /* 0x000000301c0d7221 */ /* 0x000fe40000010000 */
[----:B------:R-:W2:Y:S04]  /*3710*/  LDL.LU R24, [R1+0x128] ;  /* 0x0001280001187983 */ /* 0x000ea80000300800 */
[----:B------:R-:W2:Y:S04]  /*3720*/  LDL.LU R25, [R1+0x124] ;  /* 0x0001240001197983 */ /* 0x000ea80000300800 */
[----:B------:R-:W4:Y:S04]  /*3730*/  LDL.LU R49, [R1+0x74] ;  /* 0x0000740001317983 */ /* 0x000f280000300800 */
[----:B------:R-:W2:Y:S04]  /*3740*/  LDL.LU R28, [R1+0x120] ;  /* 0x00012000011c7983 */ /* 0x000ea80000300800 */
[----:B------:R-:W3:Y:S01]  /*3750*/  LDL R48, [R1+0x54] ;  /* 0x0000540001307983 */ /* 0x000ee20000100800 */
[----:B------:R-:W-:Y:S01]  /*3760*/  FFMA.FTZ R59, R59, R51, R26 ;  /* 0x000000333b3b7223 */ /* 0x000fe2000001001a */
[----:B------:R-:W-:-:S02]  /*3770*/  FADD.FTZ R51, R60, R51 ;  /* 0x000000333c337221 */ /* 0x000fc40000010000 */
[----:B------:R-:W2:Y:S04]  /*3780*/  LDL.LU R26, [R1+0x11c] ;  /* 0x00011c00011a7983 */ /* 0x000ea80000300800 */
[----:B------:R-:W2:Y:S01]  /*3790*/  LDL R60, [R1+0x20] ;  /* 0x00002000013c7983 */ /* 0x000ea20000100800 */
[----:B------:R-:W-:Y:S01]  /*37a0*/  FFMA.FTZ R14, R14, R15, R59 ;  /* 0x0000000f0e0e7223 */ /* 0x000fe2000001003b */
[----:B------:R-:W-:Y:S01]  /*37b0*/  FADD.FTZ R15, R51, R15 ;  /* 0x0000000f330f7221 */ /* 0x000fe20000010000 */
[----:B------:R-:W-:Y:S01]  /*37c0*/  FFMA.FTZ R12, R58, R50, R12 ;  /* 0x000000323a0c7223 */ /* 0x000fe2000001000c */
[----:B------:R-:W-:Y:S01]  /*37d0*/  FADD.FTZ R13, R13, R50 ;  /* 0x000000320d0d7221 */ /* 0x000fe20000010000 */
[----:B------:R-:W-:Y:S01]  /*37e0*/  UIADD3.X UR9, URZ, UR5, URZ, UP0, !UPT ;  /* 0x000000053f097290 */ /* 0x000fe200087fe43f */
[----:B------:R-:W-:Y:S01]  /*37f0*/  BAR.SYNC.DEFER_BLOCKING 0x0 ;  /* 0x0000000000007b1d */ /* 0x000fe20000010000 */
[----:B----4-:R-:W-:Y:S01]  /*3800*/  FADD.FTZ R49, R30, R49 ;  /* 0x000000311e317221 */ /* 0x010fe20000010000 */
[----:B---3--:R-:W-:-:S04]  /*3810*/  FFMA.FTZ R48, R48, R30, R31 ;  /* 0x0000001e30307223 */ /* 0x008fc8000001001f */
[----:B------:R-:W1:Y:S01]  /*3820*/  S2R R30, SR_TID.X ;  /* 0x00000000001e7919 */ /* 0x000e620000002100 */
[----:B--2---:R-:W-:Y:S01]  /*3830*/  FFMA.FTZ R61, R61, R60, R33 ;  /* 0x0000003c3d3d7223 */ /* 0x004fe20000010021 */
[----:B------:R-:W-:Y:S01]  /*3840*/  FADD.FTZ R60, R60, R32 ;  /* 0x000000203c3c7221 */ /* 0x000fe20000010000 */
[----:B------:R0:W5:Y:S04]  /*3850*/  LDL.LU R33, [R1+0x118] ;  /* 0x0001180001217983 */ /* 0x0001680000300800 */
[----:B------:R0:W5:Y:S01]  /*3860*/  LDL.LU R32, [R1+0x114] ;  /* 0x0001140001207983 */ /* 0x0001620000300800 */
[----:B------:R-:W-:-:S03]  /*3870*/  FFMA.FTZ R61, R27, R29, R61 ;  /* 0x0000001d1b3d7223 */ /* 0x000fc6000001003d */
[----:B------:R0:W5:Y:S01]  /*3880*/  LDL.LU R31, [R1+0x110] ;  /* 0x00011000011f7983 */ /* 0x0001620000300800 */
[----:B------:R-:W-:-:S03]  /*3890*/  FADD.FTZ R60, R60, R29 ;  /* 0x0000001d3c3c7221 */ /* 0x000fc60000010000 */
[----:B------:R-:W2:Y:S04]  /*38a0*/  LDL R59, [R1+0x2c] ;  /* 0x00002c00013b7983 */ /* 0x000ea80000100800 */
[----:B------:R-:W3:Y:S04]  /*38b0*/  LDL R51, [R1+0x5c] ;  /* 0x00005c0001337983 */ /* 0x000ee80000100800 */
[----:B------:R-:W4:Y:S04]  /*38c0*/  LDL R58, [R1+0x28] ;  /* 0x00002800013a7983 */ /* 0x000f280000100800 */
[----:B------:R-:W4:Y:S01]  /*38d0*/  LDL R50, [R1+0x58] ;  /* 0x0000580001327983 */ /* 0x000f220000100800 */
[----:B-1----:R-:W-:-:S03]  /*38e0*/  ISETP.GT.U32.AND P1, PT, R30, 0x3f, PT ;  /* 0x0000003f1e00780c */ /* 0x002fc60003f24070 */
[----:B------:R0:W5:Y:S04]  /*38f0*/  LDL.LU R30, [R1+0x10c] ;  /* 0x00010c00011e7983 */ /* 0x0001680000300800 */
[----:B------:R-:W4:Y:S04]  /*3900*/  LDL.LU R27, [R1+0x108] ;  /* 0x00010800011b7983 */ /* 0x000f280000300800 */
[----:B------:R-:W4:Y:S01]  /*3910*/  LDL.LU R29, [R1+0x104] ;  /* 0x00010400011d7983 */ /* 0x000f220000300800 */
[----:B------:R-:W-:-:S04]  /*3920*/  UISETP.GE.U32.AND UP0, UPT, UR7, UR14, UPT ;  /* 0x0000000e0700728c */ /* 0x000fc8000bf06070 */
[----:B------:R-:W-:-:S06]  /*3930*/  UISETP.GE.AND.EX UP0, UPT, UR9, UR15, UPT, UP0 ;  /* 0x0000000f0900728c */ /* 0x000fcc000bf06300 */
[----:B------:R-:W-:Y:S01]  /*3940*/  PLOP3.LUT P0, PT, PT, PT, UP0, 0x80, 0x0 ;  /* 0x000000000000781c */ /* 0x000fe20003f0f008 */
[----:B--2---:R-:W-:Y:S01]  /*3950*/  FADD.FTZ R49, R49, R59 ;  /* 0x0000003b31317221 */ /* 0x004fe20000010000 */
[----:B---3--:R-:W-:Y:S01]  /*3960*/  FFMA.FTZ R48, R51, R59, R48 ;  /* 0x0000003b33307223 */ /* 0x008fe20000010030 */
[----:B----4-:R-:W-:Y:S01]  /*3970*/  FADD.FTZ R60, R60, R58 ;  /* 0x0000003a3c3c7221 */ /* 0x010fe20000010000 */
[----:B------:R-:W-:-:S03]  /*3980*/  FFMA.FTZ R61, R50, R58, R61 ;  /* 0x0000003a323d7223 */ /* 0x000fc6000001003d */
[----:B------:R-:W-:Y:S01]  /*3990*/  FADD.FTZ R60, R60, R28 ;  /* 0x0000001c3c3c7221 */ /* 0x000fe20000010000 */
[----:B------:R-:W-:Y:S01]  /*39a0*/  FFMA.FTZ R61, R26, R28, R61 ;  /* 0x0000001c1a3d7223 */ /* 0x000fe2000001003d */
[----:B------:R-:W-:Y:S01]  /*39b0*/  FADD.FTZ R49, R49, R27 ;  /* 0x0000001b31317221 */ /* 0x000fe20000010000 */
[----:B------:R-:W-:-:S03]  /*39c0*/  FFMA.FTZ R48, R29, R27, R48 ;  /* 0x0000001b1d307223 */ /* 0x000fc60000010030 */
[----:B------:R-:W-:Y:S01]  /*39d0*/  FADD.FTZ R49, R49, R24 ;  /* 0x0000001831317221 */ /* 0x000fe20000010000 */
[----:B------:R-:W-:Y:S01]  /*39e0*/  FFMA.FTZ R61, R23, R55, R61 ;  /* 0x00000037173d7223 */ /* 0x000fe2000001003d */
[----:B------:R-:W-:Y:S01]  /*39f0*/  FADD.FTZ R60, R60, R55 ;  /* 0x000000373c3c7221 */ /* 0x000fe20000010000 */
[----:B------:R-:W-:Y:S01]  /*3a00*/  FFMA.FTZ R48, R25, R24, R48 ;  /* 0x0000001819307223 */ /* 0x000fe20000010030 */
[----:B------:R-:W-:Y:S01]  /*3a10*/  FADD.FTZ R49, R49, R54 ;  /* 0x0000003631317221 */ /* 0x000fe20000010000 */
[----:B------:R-:W-:Y:S01]  /*3a20*/  FFMA.FTZ R61, R21, R53, R61 ;  /* 0x00000035153d7223 */ /* 0x000fe2000001003d */
[----:B------:R0:W5:Y:S01]  /*3a30*/  LDL.LU R29, [R1+0x100] ;  /* 0x00010000011d7983 */ /* 0x0001620000300800 */
[----:B------:R-:W-:Y:S01]  /*3a40*/  FFMA.FTZ R48, R22, R54, R48 ;  /* 0x0000003616307223 */ /* 0x000fe20000010030 */
[----:B------:R-:W-:Y:S01]  /*3a50*/  FADD.FTZ R60, R60, R53 ;  /* 0x000000353c3c7221 */ /* 0x000fe20000010000 */
[----:B------:R-:W-:Y:S01]  /*3a60*/  FADD.FTZ R49, R49, R52 ;  /* 0x0000003431317221 */ /* 0x000fe20000010000 */
[----:B------:R0:W5:Y:S01]  /*3a70*/  LDL.LU R27, [R1+0xfc] ;  /* 0x0000fc00011b7983 */ /* 0x0001620000300800 */
[----:B------:R-:W-:Y:S01]  /*3a80*/  FFMA.FTZ R48, R20, R52, R48 ;  /* 0x0000003414307223 */ /* 0x000fe20000010030 */
[----:B------:R-:W-:-:S02]  /*3a90*/  FFMA.FTZ R61, R19, R17, R61 ;  /* 0x00000011133d7223 */ /* 0x000fc4000001003d */
[----:B------:R0:W5:Y:S01]  /*3aa0*/  LDL.LU R26, [R1+0xf8] ;  /* 0x0000f800011a7983 */ /* 0x0001620000300800 */
[----:B------:R-:W-:Y:S01]  /*3ab0*/  FADD.FTZ R60, R60, R17 ;  /* 0x000000113c3c7221 */ /* 0x000fe20000010000 */
[----:B------:R-:W-:Y:S02]  /*3ac0*/  FFMA.FTZ R48, R18, R9, R48 ;  /* 0x0000000912307223 */ /* 0x000fe40000010030 */
[----:B------:R0:W5:Y:S01]  /*3ad0*/  LDL.LU R28, [R1+0xf4] ;  /* 0x0000f400011c7983 */ /* 0x0001620000300800 */
[----:B------:R-:W-:-:S03]  /*3ae0*/  FADD.FTZ R49, R49, R9 ;  /* 0x0000000931317221 */ /* 0x000fc60000010000 */
[----:B------:R0:W5:Y:S01]  /*3af0*/  LDL.LU R25, [R1+0xf0] ;  /* 0x0000f00001197983 */ /* 0x0001620000300800 */
[----:B------:R-:W-:-:S03]  /*3b00*/  FFMA.FTZ R51, R57, R10, R61 ;  /* 0x0000000a39337223 */ /* 0x000fc6000001003d */
[----:B------:R0:W5:Y:S01]  /*3b10*/  LDL.LU R24, [R1+0xec] ;  /* 0x0000ec0001187983 */ /* 0x0001620000300800 */
[----:B------:R-:W-:-:S03]  /*3b20*/  FADD.FTZ R50, R60, R10 ;  /* 0x0000000a3c327221 */ /* 0x000fc60000010000 */
[----:B------:R0:W5:Y:S01]  /*3b30*/  LDL.LU R23, [R1+0xe8] ;  /* 0x0000e80001177983 */ /* 0x0001620000300800 */
[----:B------:R-:W-:Y:S01]  /*3b40*/  FFMA.FTZ R58, R56, R11, R48 ;  /* 0x0000000b383a7223 */ /* 0x000fe20000010030 */
[----:B------:R-:W-:Y:S02]  /*3b50*/  FADD.FTZ R59, R49, R11 ;  /* 0x0000000b313b7221 */ /* 0x000fe40000010000 */
[----:B------:R0:W5:Y:S04]  /*3b60*/  LDL.LU R22, [R1+0xe4] ;  /* 0x0000e40001167983 */ /* 0x0001680000300800 */
[----:B------:R0:W5:Y:S04]  /*3b70*/  LDL.LU R21, [R1+0xe0] ;  /* 0x0000e00001157983 */ /* 0x0001680000300800 */
[----:B------:R0:W5:Y:S04]  /*3b80*/  LDL.LU R20, [R1+0xdc] ;  /* 0x0000dc0001147983 */ /* 0x0001680000300800 */
[----:B------:R0:W5:Y:S04]  /*3b90*/  LDL.LU R19, [R1+0xd8] ;  /* 0x0000d80001137983 */ /* 0x0001680000300800 */
[----:B------:R0:W5:Y:S04]  /*3ba0*/  LDL.LU R18, [R1+0xd4] ;  /* 0x0000d40001127983 */ /* 0x0001680000300800 */
[----:B------:R0:W-:Y:S04]  /*3bb0*/  STL [R1+0x78], R51 ;  /* 0x0000783301007387 */ /* 0x0001e80000100800 */
[----:B------:R0:W-:Y:S01]  /*3bc0*/  STL [R1+0x7c], R50 ;  /* 0x00007c3201007387 */ /* 0x0001e20000100800 */
[----:B------:R-:W1:Y:S03]  /*3bd0*/  S2R R61, SR_TID.X ;  /* 0x00000000003d7919 */ /* 0x000e660000002100 */
[----:B------:R0:W-:Y:S01]  /*3be0*/  STL.64 [R1+0x70], R58 ;  /* 0x0000703a01007387 */ /* 0x0001e20000100a00 */
[----:B------:R-:W-:Y:S05]  /*3bf0*/  @!P0 BRA `(.L_x_1604) ;  /* 0x0000000000e48947 */ /* 0x000fea0003800000 */
[----:B------:R-:W2:Y:S01]  /*3c00*/  S2UR UR10, SR_CgaCtaId ;  /* 0x00000000000a79c3 */ /* 0x000ea20000008800 */
[----:B------:R-:W-:Y:S01]  /*3c10*/  UMOV UR5, 0x400 ;  /* 0x0000040000057882 */ /* 0x000fe20000000000 */
[----:B-1----:R-:W-:Y:S01]  /*3c20*/  SHF.L.U32 R49, R61, 0x1, RZ ;  /* 0x000000013d317819 */ /* 0x002fe200000006ff */
[----:B------:R1:W-:Y:S03]  /*3c30*/  STL.64 [R1+0xd8], R2 ;  /* 0x0000d80201007387 */ /* 0x0003e60000100a00 */
[----:B------:R-:W-:Y:S01]  /*3c40*/  LOP3.LUT R49, R49, 0x18, RZ, 0xc0, !PT ;  /* 0x0000001831317812 */ /* 0x000fe200078ec0ff */
[----:B------:R-:W-:Y:S01]  /*3c50*/  STL [R1+0xd4], R0 ;  /* 0x0000d40001007387 */ /* 0x000fe20000100800 */
[----:B-1----:R-:W-:Y:S02]  /*3c60*/  MOV R3, R50 ;  /* 0x0000003200037202 */ /* 0x002fe40000000f00 */
[----:B------:R-:W-:-:S02]  /*3c70*/  MOV R2, R51 ;  /* 0x0000003300027202 */ /* 0x000fc40000000f00 */
[----:B0-----:R-:W3:Y:S01]  /*3c80*/  LDL R51, [R1+0xcc] ;  /* 0x0000cc0001337983 */ /* 0x001ee20000100800 */
[----:B--2---:R-:W-:-:S06]  /*3c90*/  ULEA UR5, UR10, UR5, 0x18 ;  /* 0x000000050a057291 */ /* 0x004fcc000f8ec03f */
[----:B------:R-:W-:-:S04]  /*3ca0*/  LEA R48, R61, UR5, 0x5 ;  /* 0x000000053d307c11 */ /* 0x000fc8000f8e28ff */
[----:B------:R-:W-:-:S05]  /*3cb0*/  IADD3 R50, R48, R49, RZ ;  /* 0x0000003130327210 */ /* 0x000fca0007ffe0ff */
[----:B------:R0:W-:Y:S02]  /*3cc0*/  STS.64 [R50], R2 ;  /* 0x0000000232007388 */ /* 0x0001e40000000a00 */
[C---:B0-----:R-:W-:Y:S02]  /*3cd0*/  LOP3.LUT R50, R49.reuse, 0x8, RZ, 0x3c, !PT ;  /* 0x0000000831327812 */ /* 0x041fe400078e3cff */
[----:B------:R2:W5:Y:S02]  /*3ce0*/  LDL.LU.64 R2, [R1+0xd8] ;  /* 0x0000d80001027983 */ /* 0x0005640000300a00 */
[----:B------:R-:W-:Y:S02]  /*3cf0*/  IADD3 R50, R48, R50, RZ ;  /* 0x0000003230327210 */ /* 0x000fe40007ffe0ff */
[----:B------:R-:W4:Y:S04]  /*3d00*/  LDL R60, [R1+0xc8] ;  /* 0x0000c800013c7983 */ /* 0x000f280000100800 */
[----:B------:R0:W-:Y:S01]  /*3d10*/  STS.64 [R50], R12 ;  /* 0x0000000c32007388 */ /* 0x0001e20000000a00 */
[----:B------:R-:W1:Y:S01]  /*3d20*/  S2R R0, SR_TID.X ;  /* 0x0000000000007919 */ /* 0x000e620000002100 */
[----:B0-----:R-:W-:-:S04]  /*3d30*/  LOP3.LUT R50, R49, 0x10, RZ, 0x3c, !PT ;  /* 0x0000001031327812 */ /* 0x001fc800078e3cff */
[----:B------:R-:W-:-:S05]  /*3d40*/  IADD3 R50, R48, R50, RZ ;  /* 0x0000003230327210 */ /* 0x000fca0007ffe0ff */
[----:B------:R0:W-:Y:S04]  /*3d50*/  STS.64 [R50], R58 ;  /* 0x0000003a32007388 */ /* 0x0001e80000000a00 */
[----:B0-----:R-:W2:Y:S04]  /*3d60*/  LDL R50, [R1+0xd0] ;  /* 0x0000d00001327983 */ /* 0x001ea80000100800 */
[----:B------:R-:W4:Y:S01]  /*3d70*/  LDL R59, [R1+0xc4] ;  /* 0x0000c400013b7983 */ /* 0x000f220000100800 */
[----:B-1----:R-:W-:-:S04]  /*3d80*/  SHF.R.S32.HI R58, RZ, 0x1f, R0 ;  /* 0x0000001fff3a7819 */ /* 0x002fc80000011400 */
[----:B------:R-:W-:Y:S02]  /*3d90*/  LEA.HI R58, R58, R0, RZ, 0x2 ;  /* 0x000000003a3a7211 */ /* 0x000fe400078f10ff */
[----:B------:R0:W5:Y:S01]  /*3da0*/  LDL.LU R0, [R1+0xd4] ;  /* 0x0000d40001007983 */ /* 0x0001620000300800 */
[----:B------:R-:W-:Y:S02]  /*3db0*/  LOP3.LUT R49, R49, 0x18, RZ, 0x3c, !PT ;  /* 0x0000001831317812 */ /* 0x000fe400078e3cff */
[----:B------:R-:W-:Y:S02]  /*3dc0*/  SHF.R.S32.HI R58, RZ, 0x2, R58 ;  /* 0x00000002ff3a7819 */ /* 0x000fe4000001143a */
[----:B------:R-:W-:Y:S02]  /*3dd0*/  IADD3 R49, R48, R49, RZ ;  /* 0x0000003130317210 */ /* 0x000fe40007ffe0ff */
[----:B------:R-:W-:Y:S01]  /*3de0*/  LEA R58, R58, UR5, 0x5 ;  /* 0x000000053a3a7c11 */ /* 0x000fe2000f8e28ff */
[----:B------:R-:W-:-:S02]  /*3df0*/  USHF.L.U32 UR5, UR8, 0x5, URZ ;  /* 0x0000000508057899 */ /* 0x000fc4000800063f */
[----:B------:R-:W-:Y:S02]  /*3e00*/  STS.64 [R49], R14 ;  /* 0x0000000e31007388 */ /* 0x000fe40000000a00 */
[----:B------:R-:W-:Y:S01]  /*3e10*/  ULOP3.LUT UR5, UR5, 0xffffffe0, UR16, 0xe2, !UPT ;  /* 0xffffffe005057892 */ /* 0x000fe2000f8ee210 */
[----:B------:R-:W-:Y:S01]  /*3e20*/  BAR.SYNC.DEFER_BLOCKING 0x0 ;  /* 0x0000000000007b1d */ /* 0x000fe20000010000 */
[-C--:B--2---:R-:W-:Y:S02]  /*3e30*/  LEA R48, R50, R58.reuse, 0x3 ;  /* 0x0000003a32307211 */ /* 0x084fe400078e18ff */
[----:B---3--:R-:W-:-:S04]  /*3e40*/  LEA R50, R51, R58, 0x3 ;  /* 0x0000003a33327211 */ /* 0x008fc800078e18ff */
[----:B------:R-:W1:Y:S04]  /*3e50*/  LDS.64 R48, [R48] ;  /* 0x0000000030307984 */ /* 0x000e680000000a00 */
[----:B------:R-:W2:Y:S01]  /*3e60*/  LDS.64 R50, [R50+0xa00] ;  /* 0x000a000032327984 */ /* 0x000ea20000000a00 */
[----:B-1----:R-:W-:Y:S01]  /*3e70*/  FADD.FTZ R48, RZ, R48 ;  /* 0x00000030ff307221 */ /* 0x002fe20000010000 */
[----:B------:R-:W-:-:S03]  /*3e80*/  FADD.FTZ R49, RZ, R49 ;  /* 0x00000031ff317221 */ /* 0x000fc60000010000 */
[----:B--2---:R-:W-:Y:S01]  /*3e90*/  FADD.FTZ R50, R48, R50 ;  /* 0x0000003230327221 */ /* 0x004fe20000010000 */
[----:B----4-:R-:W-:Y:S01]  /*3ea0*/  LEA R48, R60, R58, 0x3 ;  /* 0x0000003a3c307211 */ /* 0x010fe200078e18ff */
[----:B------:R-:W-:-:S05]  /*3eb0*/  FADD.FTZ R51, R49, R51 ;  /* 0x0000003331337221 */ /* 0x000fca0000010000 */
[----:B------:R-:W1:Y:S02]  /*3ec0*/  LDS.64 R48, [R48+0x1400] ;  /* 0x0014000030307984 */ /* 0x000e640000000a00 */
[----:B-1----:R-:W-:Y:S01]  /*3ed0*/  FADD.FTZ R50, R50, R48 ;  /* 0x0000003032327221 */ /* 0x002fe20000010000 */
[----:B------:R-:W-:Y:S01]  /*3ee0*/  LEA R48, R59, R58, 0x3 ;  /* 0x0000003a3b307211 */ /* 0x000fe200078e18ff */
[----:B------:R-:W-:Y:S01]  /*3ef0*/  FADD.FTZ R51, R51, R49 ;  /* 0x0000003133337221 */ /* 0x000fe20000010000 */
[----:B------:R-:W1:Y:S04]  /*3f00*/  LDC.64 R58, c[0x0][0x260] ;  /* 0x00009800ff3a7b82 */ /* 0x000e680000000a00 */
        /* <DEDUP_REMOVED lines=8> */
.L_x_1604:
[----:B------:R-:W-:Y:S01]  /*3f90*/  BSSY B0, `(.L_x_1605) ;  /* 0x000002e000007945 */ /* 0x000fe20003800000 */
[----:B0-----:R-:W-:-:S03]  /*3fa0*/  CS2R R48, SRZ ;  /* 0x0000000000307805 */ /* 0x001fc6000001ff00 */
[----:B------:R-:W-:Y:S05]  /*3fb0*/  @P1 BRA `(.L_x_1606) ;  /* 0x0000000000ac1947 */ /* 0x000fea0003800000 */
[----:B-1----:R-:W-:Y:S01]  /*3fc0*/  SHF.R.U32.HI R58, RZ, 0x2, R61 ;  /* 0x00000002ff3a7819 */ /* 0x002fe2000001163d */
        /* <DEDUP_REMOVED lines=8> */
[----:B------:R-:W-:-:S04]  /*4050*/  SHF.R.U32.HI R48, RZ, 0x2, R58 ;  /* 0x00000002ff307819 */ /* 0x000fc8000001163a */
[----:B------:R-:W-:Y:S01]  /*4060*/  IADD3 R50, R59, R50, RZ ;  /* 0x000000323b327210 */ /* 0x000fe20007ffe0ff */
[----:B------:R-:W-:-:S05]  /*4070*/  IMAD R48, R48, R49, UR6 ;  /* 0x0000000630307e24 */ /* 0x000fca000f8e0231 */
[----:B------:R-:W-:Y:S01]  /*4080*/  IADD3 R48, R48, R59, RZ ;  /* 0x0000003b30307210 */ /* 0x000fe20007ffe0ff */
[----:B------:R-:W-:Y:S05]  /*4090*/  LDS.64 R50, [R50] ;  /* 0x0000000032327984 */ /* 0x000fea0000000a00 */
[----:B------:R-:W0:Y:S02]  /*40a0*/  LDS.64 R48, [R48] ;  /* 0x0000000030307984 */ /* 0x000e240000000a00 */
[----:B0-----:R-:W-:Y:S01]  /*40b0*/  FADD.FTZ R48, RZ, R48 ;  /* 0x00000030ff307221 */ /* 0x001fe20000010000 */
[----:B------:R-:W-:-:S03]  /*40c0*/  FADD.FTZ R49, RZ, R49 ;  /* 0x00000031ff317221 */ /* 0x000fc60000010000 */
[----:B------:R-:W-:Y:S01]  /*40d0*/  FADD.FTZ R50, R48, R50 ;  /* 0x0000003230327221 */ /* 0x000fe20000010000 */
[----:B------:R-:W-:Y:S01]  /*40e0*/  IADD3 R48, R58, 0x8, RZ ;  /* 0x000000083a307810 */ /* 0x000fe20007ffe0ff */
[----:B------:R-:W-:Y:S01]  /*40f0*/  FADD.FTZ R51, R49, R51 ;  /* 0x0000003331337221 */ /* 0x000fe20000010000 */
[----:B------:R-:W-:Y:S02]  /*4100*/  MOV R49, 0x28 ;  /* 0x0000002800317802 */ /* 0x000fe40000000f00 */
[----:B------:R-:W-:-:S05]  /*4110*/  SHF.R.U32.HI R48, RZ, 0x2, R48 ;  /* 0x00000002ff307819 */ /* 0x000fca0000011630 */
[----:B------:R-:W-:-:S05]  /*4120*/  IMAD R48, R48, R49, UR6 ;  /* 0x0000000630307e24 */ /* 0x000fca000f8e0231 */
[----:B------:R-:W-:-:S06]  /*4130*/  IADD3 R48, R59, R48, RZ ;  /* 0x000000303b307210 */ /* 0x000fcc0007ffe0ff */
[----:B------:R-:W0:Y:S02]  /*4140*/  LDS.64 R48, [R48] ;  /* 0x0000000030307984 */ /* 0x000e240000000a00 */
[----:B0-----:R-:W-:Y:S01]  /*4150*/  FADD.FTZ R51, R51, R49 ;  /* 0x0000003133337221 */ /* 0x001fe20000010000 */
[----:B------:R-:W-:Y:S01]  /*4160*/  FADD.FTZ R50, R50, R48 ;  /* 0x0000003032327221 */ /* 0x000fe20000010000 */
[----:B------:R-:W-:Y:S01]  /*4170*/  HFMA2.MMA R49, -RZ, RZ, 0, 2.384185791015625e-06 ;  /* 0x00000028ff317435 */ /* 0x000fe200000001ff */
[C---:B------:R-:W-:Y:S02]  /*4180*/  IADD3 R48, R58.reuse, 0xc, RZ ;  /* 0x0000000c3a307810 */ /* 0x040fe40007ffe0ff */
[----:B------:R-:W-:Y:S02]  /*4190*/  IADD3 R58, R58, 0x10, RZ ;  /* 0x000000103a3a7810 */ /* 0x000fe40007ffe0ff */
[----:B------:R-:W-:Y:S02]  /*41a0*/  SHF.R.U32.HI R48, RZ, 0x2, R48 ;  /* 0x00000002ff307819 */ /* 0x000fe40000011630 */
[----:B------:R-:W-:-:S03]  /*41b0*/  SHF.R.U32.HI R58, RZ, 0x2, R58 ;  /* 0x00000002ff3a7819 */ /* 0x000fc6000001163a */
[----:B------:R-:W-:-:S05]  /*41c0*/  IMAD R48, R48, R49, UR6 ;  /* 0x0000000630307e24 */ /* 0x000fca000f8e0231 */
[----:B------:R-:W-:-:S06]  /*41d0*/  IADD3 R48, R59, R48, RZ ;  /* 0x000000303b307210 */ /* 0x000fcc0007ffe0ff */
[----:B------:R-:W0:Y:S02]  /*41e0*/  LDS.64 R48, [R48] ;  /* 0x0000000030307984 */ /* 0x000e240000000a00 */
[----:B0-----:R-:W-:Y:S01]  /*41f0*/  FADD.FTZ R50, R50, R48 ;  /* 0x0000003032327221 */ /* 0x001fe20000010000 */
[----:B------:R-:W-:Y:S01]  /*4200*/  MOV R48, 0x28 ;  /* 0x0000002800307802 */ /* 0x000fe20000000f00 */
[----:B------:R-:W-:-:S04]  /*4210*/  FADD.FTZ R51, R51, R49 ;  /* 0x0000003133337221 */ /* 0x000fc80000010000 */
[----:B------:R-:W-:-:S05]  /*4220*/  IMAD R58, R58, R48, UR6 ;  /* 0x000000063a3a7e24 */ /* 0x000fca000f8e0230 */
[----:B------:R-:W-:-:S06]  /*4230*/  IADD3 R48, R59, R58, RZ ;  /* 0x0000003a3b307210 */ /* 0x000fcc0007ffe0ff */
[----:B------:R-:W0:Y:S02]  /*4240*/  LDS.64 R48, [R48] ;  /* 0x0000000030307984 */ /* 0x000e240000000a00 */
[----:B0-----:R-:W-:Y:S01]  /*4250*/  FADD.FTZ R48, R50, R48 ;  /* 0x0000003032307221 */ /* 0x001fe20000010000 */
[----:B------:R-:W-:-:S07]  /*4260*/  FADD.FTZ R49, R51, R49 ;  /* 0x0000003133317221 */ /* 0x000fce0000010000 */
.L_x_1606:
[----:B------:R-:W-:Y:S05]  /*4270*/  BSYNC B0 ;  /* 0x0000000000007941 */ /* 0x000fea0003800000 */
.L_x_1605:
[----:B------:R-:W0:Y:S01]  /*4280*/  SHFL.BFLY PT, R58, R48, 0x2, 0x1f ;  /* 0x0c401f00303a7f89 */ /* 0x000e2200000e0000 */
[----:B-1----:R-:W-:Y:S01]  /*4290*/  LOP3.LUT P1, RZ, R61, 0xffffffc3, RZ, 0xc0, !PT ;  /* 0xffffffc33dff7812 */ /* 0x002fe2000782c0ff */
[----:B------:R-:W-:Y:S01]  /*42a0*/  BSSY B0, `(.L_x_1607) ;  /* 0x0000017000007945 */ /* 0x000fe20003800000 */
[----:B-----5:R-:W-:Y:S01]  /*42b0*/  PRMT R51, R19, 0x7632, R51 ;  /* 0x0000763213337816 */ /* 0x020fe20000000033 */
        /* <DEDUP_REMOVED lines=17> */
[----:B------:R-:W-:-:S04]  /*43d0*/  LEA R48, R49, R48, 0x9 ;  /* 0x0000003031307211 */ /* 0x000fc800078e48ff */
[----:B------:R-:W-:-:S05]  /*43e0*/  SHF.L.U32 R48, R48, 0x1, RZ ;  /* 0x0000000130307819 */ /* 0x000fca00000006ff */
[----:B0-----:R-:W-:-:S05]  /*43f0*/  IMAD.WIDE.U32 R48, R48, 0x4, R58 ;  /* 0x0000000430307825 */ /* 0x001fca00078e003a */
[----:B------:R0:W-:Y:S02]  /*4400*/  STG.E.64 desc[UR12][R48.64], R18 ;  /* 0x0000001230007986 */ /* 0x0001e4000c101b0c */
.L_x_1608:
[----:B------:R-:W-:Y:S05]  /*4410*/  BSYNC B0 ;  /* 0x0000000000007941 */ /* 0x000fea0003800000 */
.L_x_1607:
[----:B0-----:R-:W2:Y:S04]  /*4420*/  LDL.LU R49, [R1+0x10] ;  /* 0x0000100001317983 */ /* 0x001ea80000300800 */
[----:B------:R-:W3:Y:S01]  /*4430*/  LDL.LU R19, [R1+0x14] ;  /* 0x0000140001137983 */ /* 0x000ee20000300800 */
[----:B------:R-:W-:Y:S01]  /*4440*/  UISETP.GE.U32.AND UP0, UPT, UR7, UR14, UPT ;  /* 0x0000000e0700728c */ /* 0x000fe2000bf06070 */
[----:B------:R-:W-:Y:S02]  /*4450*/  PRMT R18, R47, 0x7632, R18 ;  /* 0x000076322f127816 */ /* 0x000fe40000000012 */
[----:B------:R-:W-:Y:S01]  /*4460*/  PRMT R23, R20, 0x7632, R23 ;  /* 0x0000763214177816 */ /* 0x000fe20000000017 */
[----:B------:R-:W-:Y:S01]  /*4470*/  UISETP.GE.AND.EX UP0, UPT, UR9, UR15, UPT, UP0 ;  /* 0x0000000f0900728c */ /* 0x000fe2000bf06300 */
[----:B------:R-:W-:Y:S01]  /*4480*/  PRMT R42, R21, 0x7632, R42 ;  /* 0x00007632152a7816 */ /* 0x000fe2000000002a */
[----:B------:R0:W-:Y:S01]  /*4490*/  STL.S16 [R1], R18 ;  /* 0x0000001201007387 */ /* 0x0001e20000100600 */
[----:B------:R-:W-:-:S02]  /*44a0*/  PRMT R39, R23, 0x7632, R39 ;  /* 0x0000763217277816 */ /* 0x000fc40000000027 */
[----:B------:R-:W-:Y:S02]  /*44b0*/  PRMT R24, R24, 0x7632, R24 ;  /* 0x0000763218187816 */ /* 0x000fe40000000018 */
[----:B------:R-:W-:Y:S02]  /*44c0*/  PLOP3.LUT P1, PT, PT, PT, UP0, 0x80, 0x0 ;  /* 0x000000000000781c */ /* 0x000fe40003f2f008 */
        /* <DEDUP_REMOVED lines=19> */
[----:B--2---:R-:W-:Y:S02]  /*4600*/  PRMT R43, R49, 0x7632, R43 ;  /* 0x00007632312b7816 */ /* 0x004fe4000000002b */
[----:B---3--:R-:W-:Y:S02]  /*4610*/  PRMT R22, R19, 0x7632, R22 ;  /* 0x0000763213167816 */ /* 0x008fe40000000016 */
[----:B------:R-:W-:-:S02]  /*4620*/  PRMT R59, R43, 0x7632, R59 ;  /* 0x000076322b3b7816 */ /* 0x000fc4000000003b */
[----:B------:R-:W-:-:S04]  /*4630*/  PRMT R41, R22, 0x7632, R41 ;  /* 0x0000763216297816 */ /* 0x000fc80000000029 */
[----:B------:R-:W-:-:S04]  /*4640*/  PRMT R46, R41, 0x7632, R46 ;  /* 0x00007632292e7816 */ /* 0x000fc8000000002e */
        /* <DEDUP_REMOVED lines=16> */
.L_x_1611:
[----:B------:R-:W2:Y:S04]  /*4750*/  LD.E.STRONG.GPU R21, desc[UR12][R18.64] ;  /* 0x0000000c12157980 */ /* 0x000ea8000c10f900 */
[----:B--2---:R-:W-:Y:S01]  /*4760*/  CCTL.IVALL ;  /* 0x00000000ff00798f */ /* 0x004fe20002000000 */
[----:B------:R-:W-:Y:S05]  /*4770*/  YIELD ;  /* 0x0000000000007946 */ /* 0x000fea0003800000 */
[----:B-----5:R-:W-:-:S04]  /*4780*/  LOP3.LUT R21, R21, R20, RZ, 0x3c, !PT ;  /* 0x0000001415157212 */ /* 0x020fc800078e3cff */
[----:B------:R-:W-:-:S13]  /*4790*/  ISETP.GT.AND P1, PT, R21, -0x1, PT ;  /* 0xffffffff1500780c */ /* 0x000fda0003f24270 */
[----:B------:R-:W-:Y:S05]  /*47a0*/  @P1 BRA `(.L_x_1611) ;  /* 0xfffffffc00e81947 */ /* 0x000fea000383ffff */
.L_x_1610:
[----:B------:R-:W-:Y:S05]  /*47b0*/  WARPSYNC.ALL ;  /* 0x0000000000007948 */ /* 0x000fea0003800000 */
[----:B------:R-:W-:Y:S06]  /*47c0*/  BAR.SYNC.DEFER_BLOCKING 0x0 ;  /* 0x0000000000007b1d */ /* 0x000fec0000010000 */
[----:B------:R-:W-:Y:S05]  /*47d0*/  BRA `(.L_x_1612) ;  /* 0x0000000000647947 */ /* 0x000fea0003800000 */
.L_x_1609:
        /* <DEDUP_REMOVED lines=17> */
.L_x_1614:
[----:B------:R-:W2:Y:S04]  /*48f0*/  LD.E.STRONG.GPU R21, desc[UR12][R18.64] ;  /* 0x0000000c12157980 */ /* 0x000ea8000c10f900 */
[----:B--2---:R-:W-:Y:S01]  /*4900*/  CCTL.IVALL ;  /* 0x00000000ff00798f */ /* 0x004fe20002000000 */
[----:B------:R-:W-:Y:S05]  /*4910*/  YIELD ;  /* 0x0000000000007946 */ /* 0x000fea0003800000 */
[----:B-----5:R-:W-:-:S04]  /*4920*/  LOP3.LUT R21, R21, R20, RZ, 0x3c, !PT ;  /* 0x0000001415157212 */ /* 0x020fc800078e3cff */
[----:B------:R-:W-:-:S13]  /*4930*/  ISETP.GT.AND P1, PT, R21, -0x1, PT ;  /* 0xffffffff1500780c */ /* 0x000fda0003f24270 */
[----:B------:R-:W-:Y:S05]  /*4940*/  @P1 BRA `(.L_x_1614) ;  /* 0xfffffffc00e81947 */ /* 0x000fea000383ffff */
.L_x_1613:
[----:B------:R-:W-:Y:S05]  /*4950*/  WARPSYNC.ALL ;  /* 0x0000000000007948 */ /* 0x000fea0003800000 */
[----:B------:R-:W-:Y:S06]  /*4960*/  BAR.SYNC.DEFER_BLOCKING 0x0 ;  /* 0x0000000000007b1d */ /* 0x000fec0000010000 */
.L_x_1612:
[----:B------:R-:W1:Y:S01]  /*4970*/  S2R R47, SR_TID.X ;  /* 0x00000000002f7919 */ /* 0x000e620000002100 */
[----:B0-----:R-:W-:Y:S01]  /*4980*/  MOV R19, UR4 ;  /* 0x0000000400137c02 */ /* 0x001fe20008000f00 */
[----:B------:R-:W-:Y:S04]  /*4990*/  STL [R1+0xe8], R56 ;  /* 0x0000e83801007387 */ /* 0x000fe80000100800 */
[----:B------:R-:W-:Y:S04]  /*49a0*/  STL [R1+0xe4], R15 ;  /* 0x0000e40f01007387 */ /* 0x000fe80000100800 */
[----:B------:R-:W-:Y:S04]  /*49b0*/  STL [R1+0xe0], R14 ;  /* 0x0000e00e01007387 */ /* 0x000fe80000100800 */
[----:B------:R0:W-:Y:S04]  /*49c0*/  STL [R1+0xdc], R13 ;  /* 0x0000dc0d01007387 */ /* 0x0001e80000100800 */
[----:B------:R2:W-:Y:S04]  /*49d0*/  STL [R1+0xd8], R12 ;  /* 0x0000d80c01007387 */ /* 0x0005e80000100800 */
[----:B------:R3:W-:Y:S04]  /*49e0*/  STL [R1+0xd4], R3 ;  /* 0x0000d40301007387 */ /* 0x0007e80000100800 */
[----:B0-----:R-:W4:Y:S01]  /*49f0*/  LDL R13, [R1+0xc0] ;  /* 0x0000c000010d7983 */ /* 0x001f220000100800 */
[----:B-1----:R-:W-:-:S03]  /*4a00*/  ISETP.GT.U32.AND P1, PT, R47, 0xff, PT ;  /* 0x000000ff2f00780c */ /* 0x002fc60003f24070 */
[----:B--2---:R-:W2:Y:S04]  /*4a10*/  LDL.LU R12, [R1+0x20] ;  /* 0x00002000010c7983 */ /* 0x004ea80000300800 */
[----:B---3--:R-:W3:Y:S06]  /*4a20*/  LDL.LU R3, [R1+0x3c] ;  /* 0x00003c0001037983 */ /* 0x008eec0000300800 */
[----:B------:R-:W0:Y:S08]  /*4a30*/  @!P1 LDC R18, c[0x0][0x10] ;  /* 0x00000400ff129b82 */ /* 0x000e300000000800 */
[----:B------:R-:W1:Y:S01]  /*4a40*/  @!P1 LDC.64 R14, c[0x0][0x260] ;  /* 0x00009800ff0e9b82 */ /* 0x000e620000000a00 */
[----:B0-----:R-:W-:Y:S01]  /*4a50*/  @!P1 IMAD R18, R18, R19, UR8 ;  /* 0x0000000812129e24 */ /* 0x001fe2000f8e0213 */
[----:B------:R-:W-:-:S04]  /*4a60*/  @!P1 SHF.L.U32 R19, R47, 0x1, RZ ;  /* 0x000000012f139819 */ /* 0x000fc800000006ff */
[----:B------:R-:W-:-:S04]  /*4a70*/  @!P1 LOP3.LUT R19, R19, 0x7fffffe0, RZ, 0xc0, !PT ;  /* 0x7fffffe013139812 */ /* 0x000fc800078ec0ff */
[----:B------:R-:W-:Y:S02]  /*4a80*/  @!P1 LEA R18, R18, R19, 0x9 ;  /* 0x0000001312129211 */ /* 0x000fe400078e48ff */
[----:B------:R-:W-:-:S04]  /*4a90*/  @!P1 LOP3.LUT R19, R47, 0xf, RZ, 0xc0, !PT ;  /* 0x0000000f2f139812 */ /* 0x000fc800078ec0ff */
[----:B------:R-:W-:-:S04]  /*4aa0*/  @!P1 IADD3 R18, R18, R19, RZ ;  /* 0x0000001312129210 */ /* 0x000fc80007ffe0ff */
[----:B------:R-:W-:-:S04]  /*4ab0*/  @!P1 SHF.L.U32 R20, R18, 0x1, RZ ;  /* 0x0000000112149819 */ /* 0x000fc800000006ff */
[C---:B------:R-:W-:Y:S01]  /*4ac0*/  @!P1 IADD3 R18, R20.reuse, 0x20, RZ ;  /* 0x0000002014129810 */ /* 0x040fe20007ffe0ff */
[----:B-1----:R-:W-:-:S04]  /*4ad0*/  @!P1 IMAD.WIDE.U32 R20, R20, 0x4, R14 ;  /* 0x0000000414149825 */ /* 0x002fc800078e000e */
[----:B------:R-:W-:Y:S02]  /*4ae0*/  @!P1 IMAD.WIDE.U32 R18, R18, 0x4, R14 ;  /* 0x0000000412129825 */ /* 0x000fe400078e000e */
[----:B------:R-:W4:Y:S04]  /*4af0*/  @!P1 LDG.E.64 R20, desc[UR12][R20.64] ;  /* 0x0000000c14149981 */ /* 0x000f28000c1e1b00 */
[----:B------:R-:W2:Y:S01]  /*4b00*/  @!P1 LDG.E.64 R18, desc[UR12][R18.64] ;  /* 0x0000000c12129981 */ /* 0x000ea2000c1e1b00 */
[----:B------:R-:W-:Y:S01]  /*4b10*/  HFMA2.MMA R44, -RZ, RZ, 0, 0 ;  /* 0x00000000ff2c7435 */ /* 0x000fe200000001ff */
[----:B------:R-:W0:Y:S01]  /*4b20*/  S2UR UR10, SR_CgaCtaId ;  /* 0x00000000000a79c3 */ /* 0x000e220000008800 */
[----:B------:R-:W-:Y:S01]  /*4b30*/  UMOV UR5, 0x400 ;  /* 0x0000040000057882 */ /* 0x000fe20000000000 */
[----:B------:R-:W-:Y:S01]  /*4b40*/  SHF.L.U32 R50, R50, 0x10, RZ ;  /* 0x0000001032327819 */ /* 0x000fe200000006ff */
[----:B------:R-:W-:-:S04]  /*4b50*/  UIADD3 UR5, UR5, 0x3480, URZ ;  /* 0x0000348005057890 */ /* 0x000fc8000fffe03f */
[----:B0-----:R-:W-:Y:S01]  /*4b60*/  ULEA UR5, UR10, UR5, 0x18 ;  /* 0x000000050a057291 */ /* 0x001fe2000f8ec03f */
[----:B------:R-:W-:Y:S02]  /*4b70*/  SHF.L.U32 R51, R51, 0x10, RZ ;  /* 0x0000001033337819 */ /* 0x000fe400000006ff */
[----:B------:R-:W-:Y:S01]  /*4b80*/  SHF.L.U32 R43, R43, 0x10, RZ ;  /* 0x000000102b2b7819 */ /* 0x000fe200000006ff */
[----:B------:R-:W-:Y:S02]  /*4b90*/  ULDC.64 UR10, c[0x0][0x210] ;  /* 0x00008400000a7ab9 */ /* 0x000fe40000000a00 */
[----:B------:R-:W-:Y:S01]  /*4ba0*/  FADD.FTZ R51, -R16, R51 ;  /* 0x0000003310337221 */ /* 0x000fe20000010100 */
[----:B------:R-:W-:-:S05]  /*4bb0*/  SHF.L.U32 R23, R23, 0x10, RZ ;  /* 0x0000001017177819 */ /* 0x000fca00000006ff */
[----:B------:R-:W-:-:S04]  /*4bc0*/  FADD.FTZ R23, -R16, R23 ;  /* 0x0000001710177221 */ /* 0x000fc80000010100 */
[----:B------:R-:W-:Y:S01]  /*4bd0*/  FMUL.FTZ R23, R8, R23 ;  /* 0x0000001708177220 */ /* 0x000fe20000410000 */
[----:B----4-:R-:W-:Y:S01]  /*4be0*/  @!P1 FADD.FTZ R20, RZ, R20 ;  /* 0x00000014ff149221 */ /* 0x010fe20000010000 */
[----:B------:R-:W-:-:S03]  /*4bf0*/  @!P1 FADD.FTZ R21, RZ, R21 ;  /* 0x00000015ff159221 */ /* 0x000fc60000010000 */
[----:B--2---:R-:W-:Y:S01]  /*4c00*/  @!P1 FADD.FTZ R44, R18, R20 ;  /* 0x00000014122c9221 */ /* 0x004fe20000010000 */
[----:B------:R-:W-:Y:S01]  /*4c10*/  MOV R18, RZ ;  /* 0x000000ff00127202 */ /* 0x000fe20000000f00 */
[----:B------:R-:W-:-:S03]  /*4c20*/  @!P1 FADD.FTZ R18, R19, R21 ;  /* 0x0000001513129221 */ /* 0x000fc60000010000 */
        /* <DEDUP_REMOVED lines=10> */
[----:B------:R-:W-:Y:S01]  /*4cd0*/  LOP3.LUT P1, RZ, R47, 0xffffff0f, RZ, 0xc0, !PT ;  /* 0xffffff0f2fff7812 */ /* 0x000fe2000782c0ff */
[----:B0-----:R-:W-:Y:S01]  /*4ce0*/  FADD.FTZ R44, R44, R20 ;  /* 0x000000142c2c7221 */ /* 0x001fe20000010000 */
[----:B-1----:R-:W-:-:S04]  /*4cf0*/  FADD.FTZ R19, R18, R19 ;  /* 0x0000001312137221 */ /* 0x002fc80000010000 */
[----:B------:R-:W0:Y:S04]  /*4d00*/  SHFL.BFLY PT, R20, R44, 0x1, 0x1f ;  /* 0x0c201f002c147f89 */ /* 0x000e2800000e0000 */
[----:B------:R-:W1:Y:S01]  /*4d10*/  SHFL.BFLY PT, R18, R19, 0x1, 0x1f ;  /* 0x0c201f0013127f89 */ /* 0x000e6200000e0000 */
[----:B------:R-:W-:-:S04]  /*4d20*/  FADD.FTZ R21, -R16, R50 ;  /* 0x0000003210157221 */ /* 0x000fc80000010100 */
[----:B------:R-:W-:Y:S01]  /*4d30*/  FMUL.FTZ R21, R8, R21 ;  /* 0x0000001508157220 */ /* 0x000fe20000410000 */
[----:B0-----:R-:W-:Y:S01]  /*4d40*/  FADD.FTZ R44, R44, R20 ;  /* 0x000000142c2c7221 */ /* 0x001fe20000010000 */
[----:B------:R-:W-:Y:S01]  /*4d50*/  @!P1 SHF.R.U32.HI R20, RZ, 0x1, R47 ;  /* 0x00000001ff149819 */ /* 0x000fe2000001162f */
[----:B-1----:R-:W-:-:S03]  /*4d60*/  FADD.FTZ R19, R19, R18 ;  /* 0x0000001213137221 */ /* 0x002fc60000010000 */
[----:B------:R-:W-:Y:S01]  /*4d70*/  @!P1 LOP3.LUT R20, R20, 0x7ffffff8, RZ, 0xc0, !PT ;  /* 0x7ffffff814149812 */ /* 0x000fe200078ec0ff */
[----:B------:R-:W-:Y:S01]  /*4d80*/  @!P1 FMUL.FTZ R18, R44, 4.8828125727595761418e-05 ;  /* 0x384ccccd2c129820 */ /* 0x000fe20000410000 */
[----:B------:R-:W-:-:S05]  /*4d90*/  @!P1 FMUL.FTZ R19, R19, 4.8828125727595761418e-05 ;  /* 0x384ccccd13139820 */ /* 0x000fca0000410000 */
[----:B------:R0:W-:Y:S02]  /*4da0*/  @!P1 STS.64 [R20+UR5], R18 ;  /* 0x0000001214009988 */ /* 0x0001e40008000a05 */
[----:B0-----:R-:W-:-:S04]  /*4db0*/  FFMA.FTZ R18, R4, R21, R6 ;  /* 0x0000001504127223 */ /* 0x001fc80000010006 */
[----:B------:R-:W-:-:S06]  /*4dc0*/  FMUL.FTZ R19, R18, -1.4426950216293334961 ;  /* 0xbfb8aa3b12137820 */ /* 0x000fcc0000410000 */
[----:B------:R-:W0:Y:S02]  /*4dd0*/  MUFU.EX2 R19, R19 ;  /* 0x0000001300137308 */ /* 0x000e240000000800 */
[----:B0-----:R-:W-:-:S06]  /*4de0*/  FADD.FTZ R19, R19, 1 ;  /* 0x3f80000013137421 */ /* 0x001fcc0000010000 */
[----:B------:R-:W0:Y:S02]  /*4df0*/  MUFU.RCP R19, R19 ;  /* 0x0000001300137308 */ /* 0x000e240000001000 */
[----:B0-----:R-:W-:-:S04]  /*4e00*/  FADD.FTZ R20, -R19, 1 ;  /* 0x3f80000013147421 */ /* 0x001fc80000010100 */
[----:B------:R-:W-:-:S04]  /*4e10*/  FFMA.FTZ R20, R18, R20, 1 ;  /* 0x3f80000012147423 */ /* 0x000fc80000010014 */
[----:B------:R-:W-:Y:S01]  /*4e20*/  FMUL.FTZ R20, R19, R20 ;  /* 0x0000001413147220 */ /* 0x000fe20000410000 */
[----:B------:R-:W-:Y:S01]  /*4e30*/  LEA R18, R13, UR5, 0x3 ;  /* 0x000000050d127c11 */ /* 0x000fe2000f8e18ff */
[----:B------:R-:W-:Y:S02]  /*4e40*/  BAR.SYNC.DEFER_BLOCKING 0x0 ;  /* 0x0000000000007b1d */ /* 0x000fe40000010000 */
[----:B------:R-:W-:Y:S01]  /*4e50*/  FMUL.FTZ R43, R43, R20 ;  /* 0x000000142b2b7220 */ /* 0x000fe20000410000 */
[----:B------:R-:W-:-:S04]  /*4e60*/  FMUL.FTZ R20, R8, R51 ;  /* 0x0000003308147220 */ /* 0x000fc80000410000 */
[----:B------:R-:W-:Y:S01]  /*4e70*/  FFMA.FTZ R44, R5, R20, R7 ;  /* 0x00000014052c7223 */ /* 0x000fe20000010007 */
[----:B------:R-:W-:Y:S01]  /*4e80*/  SHF.L.U32 R42, R42, 0x10, RZ ;  /* 0x000000102a2a7819 */ /* 0x000fe200000006ff */
[----:B------:R-:W2:Y:S02]  /*4e90*/  LDL.LU R13, [R1] ;  /* 0x00000000010d7983 */ /* 0x000ea40000300800 */
[----:B------:R-:W-:Y:S02]  /*4ea0*/  FMUL.FTZ R47, R44, -1.4426950216293334961 ;  /* 0xbfb8aa3b2c2f7820 */ /* 0x000fe40000410000 */
[----:B------:R-:W0:Y:S04]  /*4eb0*/  LDS.64 R18, [R18] ;  /* 0x0000000012127984 */ /* 0x000e280000000a00 */
[----:B------:R-:W1:Y:S01]  /*4ec0*/  MUFU.EX2 R47, R47 ;  /* 0x0000002f002f7308 */ /* 0x000e620000000800 */
[----:B------:R-:W-:Y:S01]  /*4ed0*/  SHF.L.U32 R22, R22, 0x10, RZ ;  /* 0x0000001016167819 */ /* 0x000fe200000006ff */
[----:B------:R-:W-:Y:S01]  /*4ee0*/  FADD.FTZ R42, -R16, R42 ;  /* 0x0000002a102a7221 */ /* 0x000fe20000010100 */
[----:B------:R-:W-:Y:S01]  /*4ef0*/  SHF.L.U32 R41, R41, 0x10, RZ ;  /* 0x0000001029297819 */ /* 0x000fe200000006ff */
[----:B------:R-:W4:Y:S01]  /*4f00*/  LDL.LU R15, [R1+0x24] ;  /* 0x00002400010f7983 */ /* 0x000f220000300800 */
[----:B-1----:R-:W-:Y:S01]  /*4f10*/  FADD.FTZ R47, R47, 1 ;  /* 0x3f8000002f2f7421 */ /* 0x002fe20000010000 */
[----:B------:R-:W-:Y:S01]  /*4f20*/  FMUL.FTZ R42, R8, R42 ;  /* 0x0000002a082a7220 */ /* 0x000fe20000410000 */
[----:B------:R-:W-:Y:S01]  /*4f30*/  SHF.L.U32 R24, R24, 0x10, RZ ;  /* 0x0000001018187819 */ /* 0x000fe200000006ff */
[----:B------:R-:W-:Y:S01]  /*4f40*/  FADD.FTZ R41, -R16, R41 ;  /* 0x0000002910297221 */ /* 0x000fe20000010100 */
[----:B------:R0:W1:Y:S01]  /*4f50*/  MUFU.RCP R49, R47 ;  /* 0x0000002f00317308 */ /* 0x0000620000001000 */
[----:B------:R-:W-:Y:S01]  /*4f60*/  SHF.L.U32 R39, R39, 0x10, RZ ;  /* 0x0000001027277819 */ /* 0x000fe200000006ff */
[----:B------:R-:W4:Y:S01]  /*4f70*/  LDL.LU R14, [R1+0x1c] ;  /* 0x00001c00010e7983 */ /* 0x000f220000300800 */
[----:B0-----:R-:W-:Y:S01]  /*4f80*/  FFMA.FTZ R47, R0, R12, -R18 ;  /* 0x0000000c002f7223 */ /* 0x001fe20000010812 */
[----:B------:R-:W-:Y:S01]  /*4f90*/  FMUL.FTZ R41, R8, R41 ;  /* 0x0000002908297220 */ /* 0x000fe20000410000 */
[----:B------:R-:W-:Y:S01]  /*4fa0*/  SHF.L.U32 R25, R25, 0x10, RZ ;  /* 0x0000001019197819 */ /* 0x000fe200000006ff */
[----:B------:R-:W-:Y:S01]  /*4fb0*/  FADD.FTZ R39, -R16, R39 ;  /* 0x0000002710277221 */ /* 0x000fe20000010100 */
[----:B---3--:R-:W-:Y:S01]  /*4fc0*/  FFMA.FTZ R3, R3, -R19, R47 ;  /* 0x8000001303037223 */ /* 0x008fe2000001002f */
[----:B-1----:R-:W-:Y:S01]  /*4fd0*/  FADD.FTZ R47, -R49, 1 ;  /* 0x3f800000312f7421 */ /* 0x002fe20000010100 */
[----:B------:R-:W-:Y:S01]  /*4fe0*/  SHF.L.U32 R28, R28, 0x10, RZ ;  /* 0x000000101c1c7819 */ /* 0x000fe200000006ff */
[----:B------:R-:W3:Y:S02]  /*4ff0*/  LDL.LU R12, [R1+0x18] ;  /* 0x00001800010c7983 */ /* 0x000ee40000300800 */
[----:B------:R-:W-:-:S04]  /*5000*/  FFMA.FTZ R47, R44, R47, 1 ;  /* 0x3f8000002c2f7423 */ /* 0x000fc8000001002f */
[----:B------:R-:W-:Y:S01]  /*5010*/  FMUL.FTZ R49, R49, R47 ;  /* 0x0000002f31317220 */ /* 0x000fe20000410000 */
[----:B------:R-:W-:-:S04]  /*5020*/  FFMA.FTZ R47, R4, R23, R6 ;  /* 0x00000017042f7223 */ /* 0x000fc80000010006 */
[----:B------:R-:W-:-:S06]  /*5030*/  FMUL.FTZ R44, R47, -1.4426950216293334961 ;  /* 0xbfb8aa3b2f2c7820 */ /* 0x000fcc0000410000 */
[----:B------:R-:W0:Y:S02]  /*5040*/  MUFU.EX2 R44, R44 ;  /* 0x0000002c002c7308 */ /* 0x000e240000000800 */
[----:B0-----:R-:W-:-:S06]  /*5050*/  FADD.FTZ R44, R44, 1 ;  /* 0x3f8000002c2c7421 */ /* 0x001fcc0000010000 */
[----:B------:R-:W0:Y:S01]  /*5060*/  MUFU.RCP R44, R44 ;  /* 0x0000002c002c7308 */ /* 0x000e220000001000 */
        /* <DEDUP_REMOVED lines=19> */
[----:B------:R-:W-:Y:S01]  /*51a0*/  FMUL.FTZ R39, R8, R39 ;  /* 0x0000002708277220 */ /* 0x000fe20000410000 */
[----:B0-----:R-:W-:-:S04]  /*51b0*/  FADD.FTZ R49, -R44, 1 ;  /* 0x3f8000002c317421 */ /* 0x001fc80000010100 */
[----:B------:R-:W-:Y:S01]  /*51c0*/  FFMA.FTZ R49, R47, R49, 1 ;  /* 0x3f8000002f317423 */ /* 0x000fe20000010031 */
[----:B------:R-:W-:-:S03]  /*51d0*/  FFMA.FTZ R47, R5, R39, R7 ;  /* 0x00000027052f7223 */ /* 0x000fc60000010007 */
[----:B------:R-:W-:Y:S01]  /*51e0*/  FMUL.FTZ R49, R44, R49 ;  /* 0x000000312c317220 */ /* 0x000fe20000410000 */
[----:B------:R-:W-:-:S06]  /*51f0*/  FMUL.FTZ R44, R47, -1.4426950216293334961 ;  /* 0xbfb8aa3b2f2c7820 */ /* 0x000fcc0000410000 */
[----:B------:R-:W0:Y:S01]  /*5200*/  MUFU.EX2 R44, R44 ;  /* 0x0000002c002c7308 */ /* 0x000e220000000800 */
[----:B------:R-:W-:Y:S01]  /*5210*/  SHF.L.U32 R50, R26, 0x10, RZ ;  /* 0x000000101a327819 */ /* 0x000fe200000006ff */
[----:B0-----:R-:W-:-:S06]  /*5220*/  FADD.FTZ R44, R44, 1 ;  /* 0x3f8000002c2c7421 */ /* 0x001fcc0000010000 */
[----:B------:R-:W0:Y:S01]  /*5230*/  MUFU.RCP R44, R44 ;  /* 0x0000002c002c7308 */ /* 0x000e220000001000 */
[----:B------:R-:W-:Y:S01]  /*5240*/  FMUL.FTZ R26, R28, R49 ;  /* 0x000000311c1a7220 */ /* 0x000fe20000410000 */
[----:B------:R-:W-:-:S04]  /*5250*/  FADD.FTZ R28, -R16, R50 ;  /* 0x00000032101c7221 */ /* 0x000fc80000010100 */
        /* <DEDUP_REMOVED lines=112> */
[----:B------:R0:W1:Y:S02]  /*5960*/  MUFU.RCP R50, R49 ;  /* 0x0000003100327308 */ /* 0x0000640000001000 */
[----:B0-----:R-:W-:Y:S02]  /*5970*/  SHF.L.U32 R49, R59, 0x10, RZ ;  /* 0x000000103b317819 */ /* 0x001fe400000006ff */
[----:B------:R-:W3:Y:S03]  /*5980*/  LDL.LU R59, [R1+0x28] ;  /* 0x00002800013b7983 */ /* 0x000ee60000300800 */
[----:B------:R-:W-:Y:S01]  /*5990*/  FADD.FTZ R49, -R16, R49 ;  /* 0x0000003110317221 */ /* 0x000fe20000010100 */
[----:B------:R-:W-:Y:S02]  /*59a0*/  SHF.L.U32 R16, R60, 0x10, RZ ;  /* 0x000000103c107819 */ /* 0x000fe400000006ff */
[----:B------:R-:W4:Y:S01]  /*59b0*/  LDL.LU R60, [R1+0x2c] ;  /* 0x00002c00013c7983 */ /* 0x000f220000300800 */
[----:B------:R-:W-:-:S02]  /*59c0*/  FMUL.FTZ R49, R8, R49 ;  /* 0x0000003108317220 */ /* 0x000fc40000410000 */
[----:B------:R-:W-:Y:S01]  /*59d0*/  FMUL.FTZ R48, R16, R48 ;  /* 0x0000003010307220 */ /* 0x000fe20000410000 */
[----:B-1----:R-:W-:Y:S01]  /*59e0*/  FADD.FTZ R16, -R50, 1 ;  /* 0x3f80000032107421 */ /* 0x002fe20000010100 */
[----:B------:R-:W-:-:S03]  /*59f0*/  FFMA.FTZ R51, R5, R49, R7 ;  /* 0x0000003105337223 */ /* 0x000fc60000010007 */
[----:B------:R-:W-:Y:S01]  /*5a00*/  FFMA.FTZ R58, R58, R16, 1 ;  /* 0x3f8000003a3a7423 */ /* 0x000fe20000010010 */
[----:B------:R-:W-:-:S06]  /*5a10*/  FMUL.FTZ R16, R51, -1.4426950216293334961 ;  /* 0xbfb8aa3b33107820 */ /* 0x000fcc0000410000 */
[----:B------:R-:W0:Y:S02]  /*5a20*/  MUFU.EX2 R16, R16 ;  /* 0x0000001000107308 */ /* 0x000e240000000800 */
[----:B0-----:R-:W-:-:S06]  /*5a30*/  FADD.FTZ R16, R16, 1 ;  /* 0x3f80000010107421 */ /* 0x001fcc0000010000 */
[----:B------:R-:W0:Y:S01]  /*5a40*/  MUFU.RCP R16, R16 ;  /* 0x0000001000107308 */ /* 0x000e220000001000 */
[----:B------:R-:W-:Y:S01]  /*5a50*/  FMUL.FTZ R58, R50, R58 ;  /* 0x0000003a323a7220 */ /* 0x000fe20000410000 */
[----:B0-----:R-:W-:-:S04]  /*5a60*/  FADD.FTZ R50, -R16, 1 ;  /* 0x3f80000010327421 */ /* 0x001fc80000010100 */
[----:B------:R-:W-:-:S04]  /*5a70*/  FFMA.FTZ R50, R51, R50, 1 ;  /* 0x3f80000033327423 */ /* 0x000fc80000010032 */
[----:B------:R-:W-:Y:S01]  /*5a80*/  FMUL.FTZ R50, R16, R50 ;  /* 0x0000003210327220 */ /* 0x000fe20000410000 */
[----:B------:R-:W-:Y:S02]  /*5a90*/  SHF.L.U32 R16, R61, 0x10, RZ ;  /* 0x000000103d107819 */ /* 0x000fe400000006ff */
[----:B------:R-:W3:Y:S03]  /*5aa0*/  LDL.LU R61, [R1+0x30] ;  /* 0x00003000013d7983 */ /* 0x000ee60000300800 */
[----:B------:R-:W-:Y:S02]  /*5ab0*/  FMUL.FTZ R16, R16, R58 ;  /* 0x0000003a10107220 */ /* 0x000fe40000410000 */
[----:B------:R-:W3:Y:S01]  /*5ac0*/  LDL.LU R58, [R1+0x40] ;  /* 0x00004000013a7983 */ /* 0x000ee20000300800 */
[----:B--2---:R-:W-:Y:S01]  /*5ad0*/  SHF.L.U32 R51, R13, 0x10, RZ ;  /* 0x000000100d337819 */ /* 0x004fe200000006ff */
[----:B------:R-:W-:-:S04]  /*5ae0*/  FFMA.FTZ R56, R4, R43, -R18 ;  /* 0x0000002b04387223 */ /* 0x000fc80000010812 */
[----:B------:R-:W-:Y:S01]  /*5af0*/  FMUL.FTZ R13, R51, R50 ;  /* 0x00000032330d7220 */ /* 0x000fe20000410000 */
[--C-:B------:R-:W-:Y:S01]  /*5b00*/  FFMA.FTZ R50, R5, R22, -R18.reuse ;  /* 0x0000001605327223 */ /* 0x100fe20000010812 */
[--C-:B----4-:R-:W-:Y:S01]  /*5b10*/  FFMA.FTZ R51, R2, R60, -R18.reuse ;  /* 0x0000003c02337223 */ /* 0x110fe20000010812 */
[C-C-:B------:R-:W-:Y:S01]  /*5b20*/  FFMA.FTZ R60, R0.reuse, R14, -R18.reuse ;  /* 0x0000000e003c7223 */ /* 0x140fe20000010812 */
[--C-:B---3--:R-:W-:Y:S01]  /*5b30*/  FFMA.FTZ R22, R0, R61, -R18.reuse ;  /* 0x0000003d00167223 */ /* 0x108fe20000010812 */
[C-C-:B------:R-:W-:Y:S02]  /*5b40*/  FFMA.FTZ R61, R2.reuse, R12, -R18.reuse ;  /* 0x0000000c023d7223 */ /* 0x140fe40000010812 */
[----:B------:R-:W2:Y:S01]  /*5b50*/  LDL.LU R12, [R1+0x54] ;  /* 0x00005400010c7983 */ /* 0x000ea20000300800 */
[--C-:B------:R-:W-:Y:S01]  /*5b60*/  FFMA.FTZ R43, R2, R58, -R18.reuse ;  /* 0x0000003a022b7223 */ /* 0x100fe20000010812 */
[--C-:B------:R-:W-:Y:S01]  /*5b70*/  FFMA.FTZ R58, R0, R59, -R18.reuse ;  /* 0x0000003b003a7223 */ /* 0x100fe20000010812 */
[----:B------:R-:W-:-:S02]  /*5b80*/  FFMA.FTZ R59, R2, R15, -R18 ;  /* 0x0000000f023b7223 */ /* 0x000fc40000010812 */
[----:B------:R-:W3:Y:S04]  /*5b90*/  LDL.LU R15, [R1+0x60] ;  /* 0x00006000010f7983 */ /* 0x000ee80000300800 */
[----:B------:R-:W4:Y:S01]  /*5ba0*/  LDL.LU R14, [R1+0x5c] ;  /* 0x00005c00010e7983 */ /* 0x000f220000300800 */
[C-C-:B------:R-:W-:Y:S01]  /*5bb0*/  FFMA.FTZ R24, R4.reuse, R24, -R18.reuse ;  /* 0x0000001804187223 */ /* 0x140fe20000010812 */
[C-C-:B------:R-:W-:Y:S01]  /*5bc0*/  FFMA.FTZ R25, R5.reuse, R25, -R18.reuse ;  /* 0x0000001905197223 */ /* 0x140fe20000010812 */
[C-C-:B------:R-:W-:Y:S01]  /*5bd0*/  FFMA.FTZ R26, R4.reuse, R26, -R18.reuse ;  /* 0x0000001a041a7223 */ /* 0x140fe20000010812 */
[C-C-:B------:R-:W-:Y:S01]  /*5be0*/  FFMA.FTZ R27, R5.reuse, R27, -R18.reuse ;  /* 0x0000001b051b7223 */ /* 0x140fe20000010812 */
[--C-:B------:R-:W-:Y:S01]  /*5bf0*/  FFMA.FTZ R30, R4, R30, -R18.reuse ;  /* 0x0000001e041e7223 */ /* 0x100fe20000010812 */
[C-C-:B------:R-:W-:Y:S01]  /*5c00*/  FFMA.FTZ R31, R5.reuse, R31, -R18.reuse ;  /* 0x0000001f051f7223 */ /* 0x140fe20000010812 */
[--C-:B------:R-:W-:Y:S01]  /*5c10*/  FFMA.FTZ R55, R0, R55, -R18.reuse ;  /* 0x0000003700377223 */ /* 0x100fe20000010812 */
[--C-:B------:R-:W-:Y:S01]  /*5c20*/  FFMA.FTZ R34, R4, R34, -R18.reuse ;  /* 0x0000002204227223 */ /* 0x100fe20000010812 */
        /* <DEDUP_REMOVED lines=14> */
[C---:B------:R-:W-:Y:S01]  /*5d10*/  FFMA.FTZ R21, -R19.reuse, R21, R56 ;  /* 0x0000001513157223 */ /* 0x040fe20000010138 */
[----:B------:R-:W4:Y:S01]  /*5d20*/  LDL.LU R13, [R1+0x4c] ;  /* 0x00004c00010d7983 */ /* 0x000f220000300800 */
[----:B------:R-:W-:-:S03]  /*5d30*/  FFMA.FTZ R50, -R19, R20, R50 ;  /* 0x0000001413327223 */ /* 0x000fc60000010132 */
[----:B------:R-:W4:Y:S01]  /*5d40*/  LDL.LU R56, [R1+0xe8] ;  /* 0x0000e80001387983 */ /* 0x000f220000300800 */
[----:B------:R-:W-:Y:S01]  /*5d50*/  FFMA.FTZ R25, -R19, R42, R25 ;  /* 0x0000002a13197223 */ /* 0x000fe20000010119 */
[-C--:B--2---:R-:W-:Y:S02]  /*5d60*/  FFMA.FTZ R43, R12, -R19.reuse, R43 ;  /* 0x800000130c2b7223 */ /* 0x084fe4000001002b */
[----:B------:R-:W2:Y:S04]  /*5d70*/  LDL.LU R12, [R1+0x50] ;  /* 0x00005000010c7983 */ /* 0x000ea80000300800 */
[----:B------:R-:W2:Y:S01]  /*5d80*/  LDL.LU R20, [R1+0x64] ;  /* 0x0000640001147983 */ /* 0x000ea20000300800 */
[----:B---3--:R-:W-:-:S03]  /*5d90*/  FFMA.FTZ R22, R15, -R19, R22 ;  /* 0x800000130f167223 */ /* 0x008fc60000010016 */
[----:B------:R3:W5:Y:S01]  /*5da0*/  LDL.LU R15, [R1+0xe4] ;  /* 0x0000e400010f7983 */ /* 0x0007620000300800 */
[----:B----4-:R-:W-:-:S03]  /*5db0*/  FFMA.FTZ R51, R14, -R19, R51 ;  /* 0x800000130e337223 */ /* 0x010fc60000010033 */
[----:B------:R3:W5:Y:S04]  /*5dc0*/  LDL.LU R14, [R1+0xe0] ;  /* 0x0000e000010e7983 */ /* 0x0007680000300800 */
[----:B------:R-:W4:Y:S01]  /*5dd0*/  LDL.LU R42, [R1+0x58] ;  /* 0x00005800012a7983 */ /* 0x000f220000300800 */
[C---:B------:R-:W-:Y:S01]  /*5de0*/  FFMA.FTZ R26, -R19.reuse, R41, R26 ;  /* 0x00000029131a7223 */ /* 0x040fe2000001011a */
[C---:B------:R-:W-:Y:S01]  /*5df0*/  FFMA.FTZ R27, -R19.reuse, R39, R27 ;  /* 0x00000027131b7223 */ /* 0x040fe2000001011b */
[C---:B------:R-:W-:Y:S01]  /*5e00*/  FFMA.FTZ R30, -R19.reuse, R28, R30 ;  /* 0x0000001c131e7223 */ /* 0x040fe2000001011e */
[----:B------:R-:W-:Y:S01]  /*5e10*/  FFMA.FTZ R31, -R19, R29, R31 ;  /* 0x0000001d131f7223 */ /* 0x000fe2000001011f */
[-C--:B------:R-:W-:Y:S01]  /*5e20*/  FFMA.FTZ R60, R13, -R19.reuse, R60 ;  /* 0x800000130d3c7223 */ /* 0x080fe2000001003c */
[-C--:B--2---:R-:W-:Y:S01]  /*5e30*/  FFMA.FTZ R61, R12, -R19.reuse, R61 ;  /* 0x800000130c3d7223 */ /* 0x084fe2000001003d */
[-C--:B------:R-:W-:Y:S01]  /*5e40*/  FFMA.FTZ R59, R20, -R19.reuse, R59 ;  /* 0x80000013143b7223 */ /* 0x080fe2000001003b */
[----:B----4-:R-:W-:-:S02]  /*5e50*/  FFMA.FTZ R58, R42, -R19, R58 ;  /* 0x800000132a3a7223 */ /* 0x010fc4000001003a */
[----:B------:R-:W2:Y:S04]  /*5e60*/  LDL.LU R42, [R1+0x34] ;  /* 0x00003400012a7983 */ /* 0x000ea80000300800 */
[----:B------:R-:W4:Y:S04]  /*5e70*/  LDL.LU R41, [R1+0xc] ;  /* 0x00000c0001297983 */ /* 0x000f280000300800 */
[----:B------:R-:W3:Y:S04]  /*5e80*/  LDL.LU R20, [R1+0x4] ;  /* 0x0000040001147983 */ /* 0x000ee80000300800 */
[----:B------:R-:W2:Y:S04]  /*5e90*/  LDL.LU R39, [R1+0x38] ;  /* 0x0000380001277983 */ /* 0x000ea80000300800 */
[----:B------:R0:W5:Y:S04]  /*5ea0*/  LDL.LU R13, [R1+0xdc] ;  /* 0x0000dc00010d7983 */ /* 0x0001680000300800 */
[----:B------:R-:W4:Y:S04]  /*5eb0*/  LDL.LU R28, [R1+0x44] ;  /* 0x00004400011c7983 */ /* 0x000f280000300800 */
[----:B------:R0:W5:Y:S04]  /*5ec0*/  LDL.LU R12, [R1+0xd8] ;  /* 0x0000d800010c7983 */ /* 0x0001680000300800 */
[----:B------:R-:W3:Y:S01]  /*5ed0*/  LDL.LU R29, [R1+0x48] ;  /* 0x00004800011d7983 */ /* 0x000ee20000300800 */
[----:B------:R-:W-:Y:S01]  /*5ee0*/  FFMA.FTZ R44, -R19, R36, R44 ;  /* 0x00000024132c7223 */ /* 0x000fe2000001012c */
[-C--:B----4-:R-:W-:Y:S01]  /*5ef0*/  FFMA.FTZ R54, R28, -R19.reuse, R54 ;  /* 0x800000131c367223 */ /* 0x090fe20000010036 */
[----:B---3--:R-:W-:-:S02]  /*5f00*/  FFMA.FTZ R55, R29, -R19, R55 ;  /* 0x800000131d377223 */ /* 0x008fc40000010037 */
[----:B------:R-:W3:Y:S04]  /*5f10*/  LDL.LU R29, [R1+0x8c] ;  /* 0x00008c00011d7983 */ /* 0x000ee80000300800 */
[----:B------:R-:W4:Y:S01]  /*5f20*/  LDL.LU R28, [R1+0x90] ;  /* 0x00009000011c7983 */ /* 0x000f220000300800 */
[----:B------:R-:W-:Y:S01]  /*5f30*/  FFMA.FTZ R9, R20, -R19, R9 ;  /* 0x8000001314097223 */ /* 0x000fe20000010009 */
[----:B------:R-:W-:Y:S02]  /*5f40*/  FMUL.FTZ R20, R8, R3 ;  /* 0x0000000308147220 */ /* 0x000fe40000410000 */
[----:B------:R0:W5:Y:S01]  /*5f50*/  LDL.LU R3, [R1+0xd4] ;  /* 0x0000d40001037983 */ /* 0x0001620000300800 */
[----:B------:R-:W-:-:S03]  /*5f60*/  FFMA.FTZ R35, -R19, R33, R35 ;  /* 0x0000002113237223 */ /* 0x000fc60000010123 */
[----:B------:R-:W2:Y:S01]  /*5f70*/  LDL.LU R36, [R1+0x94] ;  /* 0x0000940001247983 */ /* 0x000ea20000300800 */
[----:B------:R-:W-:-:S03]  /*5f80*/  FFMA.FTZ R34, -R19, R32, R34 ;  /* 0x0000002013227223 */ /* 0x000fc60000010122 */
[----:B------:R-:W2:Y:S01]  /*5f90*/  LDL.LU R33, [R1+0xa4] ;  /* 0x0000a40001217983 */ /* 0x000ea20000300800 */
[----:B------:R-:W-:-:S03]  /*5fa0*/  FFMA.FTZ R57, R57, -R19, R10 ;  /* 0x8000001339397223 */ /* 0x000fc6000001000a */
[----:B------:R-:W2:Y:S01]  /*5fb0*/  LDL.LU R32, [R1+0x98] ;  /* 0x0000980001207983 */ /* 0x000ea20000300800 */
[----:B------:R-:W-:Y:S01]  /*5fc0*/  FFMA.FTZ R56, R56, -R19, R11 ;  /* 0x8000001338387223 */ /* 0x000fe2000001000b */
[----:B---3--:R-:W-:Y:S02]  /*5fd0*/  IADD3 R10, P1, R29, UR10, RZ ;  /* 0x0000000a1d0a7c10 */ /* 0x008fe4000ff3e0ff */
[----:B------:R-:W3:Y:S02]  /*5fe0*/  LDL.LU R29, [R1+0xac] ;  /* 0x0000ac00011d7983 */ /* 0x000ee40000300800 */
[----:B----4-:R-:W-:Y:S02]  /*5ff0*/  IADD3.X R11, R28, UR11, RZ, P1, !PT ;  /* 0x0000000b1c0b7c10 */ /* 0x010fe40008ffe4ff */
[----:B------:R-:W4:Y:S01]  /*6000*/  LDL.LU R28, [R1+0xa8] ;  /* 0x0000a800011c7983 */ /* 0x000f220000300800 */
[C---:B------:R-:W-:Y:S01]  /*6010*/  FMUL.FTZ R21, R8.reuse, R21 ;  /* 0x0000001508157220 */ /* 0x040fe20000410000 */
[C---:B------:R-:W-:Y:S01]  /*6020*/  FMUL.FTZ R43, R8.reuse, R43 ;  /* 0x0000002b082b7220 */ /* 0x040fe20000410000 */
[----:B------:R-:W-:Y:S01]  /*6030*/  FMUL.FTZ R50, R8, R50 ;  /* 0x0000003208327220 */ /* 0x000fe20000410000 */
[----:B------:R-:W-:-:S02]  /*6040*/  FFMA.FTZ R24, -R19, R23, R24 ;  /* 0x0000001713187223 */ /* 0x000fc40000010118 */
[----:B------:R-:W-:Y:S01]  /*6050*/  F2FP.BF16.F32.PACK_AB R20, R21, R20 ;  /* 0x000000141514723e */ /* 0x000fe200000010ff */
[-C--:B--2---:R-:W-:Y:S01]  /*6060*/  FFMA.FTZ R53, R39, -R19.reuse, R53 ;  /* 0x8000001327357223 */ /* 0x084fe20000010035 */
[----:B------:R-:W-:Y:S01]  /*6070*/  FFMA.FTZ R52, R42, -R19, R52 ;  /* 0x800000132a347223 */ /* 0x000fe20000010034 */
[----:B------:R-:W-:Y:S01]  /*6080*/  FFMA.FTZ R40, -R19, R37, R40 ;  /* 0x0000002513287223 */ /* 0x000fe20000010128 */
[----:B------:R-:W-:Y:S01]  /*6090*/  FFMA.FTZ R17, R41, -R19, R17 ;  /* 0x8000001329117223 */ /* 0x000fe20000010011 */
[C---:B------:R-:W-:Y:S01]  /*60a0*/  FFMA.FTZ R38, -R19.reuse, R47, R38 ;  /* 0x0000002f13267223 */ /* 0x040fe20000010126 */
[C---:B------:R-:W-:Y:S01]  /*60b0*/  FFMA.FTZ R48, -R19.reuse, R46, R48 ;  /* 0x0000002e13307223 */ /* 0x040fe20000010130 */
[C---:B------:R-:W-:Y:S01]  /*60c0*/  FFMA.FTZ R16, -R19.reuse, R45, R16 ;  /* 0x0000002d13107223 */ /* 0x040fe20000010110 */
[----:B------:R-:W-:Y:S01]  /*60d0*/  FFMA.FTZ R18, -R19, R49, R18 ;  /* 0x0000003113127223 */ /* 0x000fe20000010112 */
[----:B------:R-:W-:Y:S01]  /*60e0*/  F2FP.BF16.F32.PACK_AB R43, R50, R43 ;  /* 0x0000002b322b723e */ /* 0x000fe200000010ff */
[C---:B------:R-:W-:Y:S01]  /*60f0*/  FMUL.FTZ R19, R8.reuse, R9 ;  /* 0x0000000908137220 */ /* 0x040fe20000410000 */
[C---:B------:R-:W-:Y:S01]  /*6100*/  FMUL.FTZ R22, R8.reuse, R22 ;  /* 0x0000001608167220 */ /* 0x040fe20000410000 */
[C---:B------:R-:W-:Y:S01]  /*6110*/  FMUL.FTZ R24, R8.reuse, R24 ;  /* 0x0000001808187220 */ /* 0x040fe20000410000 */
[C---:B------:R-:W-:Y:S01]  /*6120*/  FMUL.FTZ R51, R8.reuse, R51 ;  /* 0x0000003308337220 */ /* 0x040fe20000410000 */
[----:B------:R-:W-:Y:S01]  /*6130*/  FMUL.FTZ R25, R8, R25 ;  /* 0x0000001908197220 */ /* 0x000fe20000410000 */
[----:B------:R-:W-:Y:S01]  /*6140*/  PRMT R9, R20, 0x7632, R9 ;  /* 0x0000763214097816 */ /* 0x000fe20000000009 */
[----:B------:R1:W-:Y:S01]  /*6150*/  STG.E.U16 desc[UR12][R10.64], R20 ;  /* 0x000000140a007986 */ /* 0x0003e2000c10150c */
        /* <DEDUP_REMOVED lines=23> */
[----:B-1----:R-:W-:-:S02]  /*62d0*/  PRMT R20, R43, 0x7632, R20 ;  /* 0x000076322b147816 */ /* 0x002fc40000000014 */
[----:B------:R-:W-:Y:S01]  /*62e0*/  IADD3 R8, P1, R36, UR10, RZ ;  /* 0x0000000a24087c10 */ /* 0x000fe2000ff3e0ff */
[----:B------:R1:W-:Y:S01]  /*62f0*/  STG.E.U16 desc[UR12][R10.64+0x2], R9 ;  /* 0x000002090a007986 */ /* 0x0003e2000c10150c */
[----:B------:R-:W-:Y:S02]  /*6300*/  F2FP.BF16.F32.PACK_AB R22, R24, R22 ;  /* 0x000000161816723e */ /* 0x000fe400000010ff */
[----:B------:R-:W-:Y:S01]  /*6310*/  F2FP.BF16.F32.PACK_AB R25, R25, R51 ;  /* 0x000000331919723e */ /* 0x000fe200000010ff */
[----:B------:R-:W-:Y:S01]  /*6320*/  STG.E.U16 desc[UR12][R10.64+0x4], R43 ;  /* 0x0000042b0a007986 */ /* 0x000fe2000c10150c */
[----:B------:R-:W-:-:S03]  /*6330*/  PRMT R21, R22, 0x7632, R21 ;  /* 0x0000763216157816 */ /* 0x000fc60000000015 */
[----:B------:R-:W2:Y:S01]  /*6340*/  LDL.LU R36, [R1+0xb8] ;  /* 0x0000b80001247983 */ /* 0x000ea20000300800 */
[----:B------:R-:W-:Y:S02]  /*6350*/  PRMT R23, R25, 0x7632, R23 ;  /* 0x0000763219177816 */ /* 0x000fe40000000017 */
[----:B-1----:R-:W-:Y:S01]  /*6360*/  IADD3.X R9, R33, UR11, RZ, P1, !PT ;  /* 0x0000000b21097c10 */ /* 0x002fe20008ffe4ff */
[----:B------:R1:W-:Y:S04]  /*6370*/  STG.E.U16 desc[UR12][R10.64+0x6], R20 ;  /* 0x000006140a007986 */ /* 0x0003e8000c10150c */
[----:B------:R-:W2:Y:S01]  /*6380*/  LDL.LU R33, [R1+0xb0] ;  /* 0x0000b00001217983 */ /* 0x000ea20000300800 */
[----:B------:R-:W-:Y:S02]  /*6390*/  F2FP.BF16.F32.PACK_AB R26, R26, R58 ;  /* 0x0000003a1a1a723e */ /* 0x000fe400000010ff */
[----:B-1----:R-:W-:-:S02]  /*63a0*/  IADD3 R10, P1, R32, UR10, RZ ;  /* 0x0000000a200a7c10 */ /* 0x002fc4000ff3e0ff */
[----:B------:R-:W2:Y:S01]  /*63b0*/  LDL.LU R32, [R1+0xb4] ;  /* 0x0000b40001207983 */ /* 0x000ea20000300800 */
[----:B------:R-:W-:-:S03]  /*63c0*/  PRMT R24, R26, 0x7632, R24 ;  /* 0x000076321a187816 */ /* 0x000fc60000000018 */
[----:B------:R-:W-:Y:S04]  /*63d0*/  STG.E.U16 desc[UR12][R8.64], R22 ;  /* 0x0000001608007986 */ /* 0x000fe8000c10150c */
[----:B------:R-:W-:Y:S04]  /*63e0*/  STG.E.U16 desc[UR12][R8.64+0x2], R21 ;  /* 0x0000021508007986 */ /* 0x000fe8000c10150c */
[----:B------:R-:W-:Y:S04]  /*63f0*/  STG.E.U16 desc[UR12][R8.64+0x4], R25 ;  /* 0x0000041908007986 */ /* 0x000fe8000c10150c */
[----:B------:R4:W-:Y:S01]  /*6400*/  STG.E.U16 desc[UR12][R8.64+0x6], R23 ;  /* 0x0000061708007986 */ /* 0x0009e2000c10150c */
[----:B---3--:R-:W-:-:S03]  /*6410*/  IADD3.X R11, R29, UR11, RZ, P1, !PT ;  /* 0x0000000b1d0b7c10 */ /* 0x008fc60008ffe4ff */
[----:B------:R-:W3:Y:S01]  /*6420*/  LDL.LU R29, [R1+0x9c] ;  /* 0x00009c00011d7983 */ /* 0x000ee20000300800 */
[----:B----4-:R-:W-:-:S03]  /*6430*/  IADD3 R8, P1, R28, UR10, RZ ;  /* 0x0000000a1c087c10 */ /* 0x010fc6000ff3e0ff */
[----:B------:R1:W-:Y:S04]  /*6440*/  STG.E.U16 desc[UR12][R10.64], R26 ;  /* 0x0000001a0a007986 */ /* 0x0003e8000c10150c */
[----:B------:R-:W4:Y:S04]  /*6450*/  LDL.LU R28, [R1+0xa0] ;  /* 0x0000a000011c7983 */ /* 0x000f280000300800 */
[----:B-1----:R-:W4:Y:S04]  /*6460*/  LDL.LU R26, [R1+0x84] ;  /* 0x00008400011a7983 */ /* 0x002f280000300800 */
[----:B------:R-:W4:Y:S04]  /*6470*/  LDL.LU R25, [R1+0x88] ;  /* 0x0000880001197983 */ /* 0x000f280000300800 */
[----:B------:R1:W-:Y:S04]  /*6480*/  STG.E.U16 desc[UR12][R10.64+0x2], R24 ;  /* 0x000002180a007986 */ /* 0x0003e8000c10150c */
[----:B-1----:R-:W4:Y:S04]  /*6490*/  LDL.LU R24, [R1+0x68] ;  /* 0x0000680001187983 */ /* 0x002f280000300800 */
[----:B------:R-:W4:Y:S01]  /*64a0*/  LDL.LU R23, [R1+0x80] ;  /* 0x0000800001177983 */ /* 0x000f220000300800 */
[----:B------:R-:W-:-:S02]  /*64b0*/  F2FP.BF16.F32.PACK_AB R27, R27, R59 ;  /* 0x0000003b1b1b723e */ /* 0x000fc400000010ff */
[----:B------:R-:W-:Y:S02]  /*64c0*/  F2FP.BF16.F32.PACK_AB R30, R30, R60 ;  /* 0x0000003c1e1e723e */ /* 0x000fe400000010ff */
[----:B------:R-:W-:Y:S02]  /*64d0*/  PRMT R20, R27, 0x7632, R20 ;  /* 0x000076321b147816 */ /* 0x000fe40000000014 */
[----:B------:R-:W-:Y:S01]  /*64e0*/  F2FP.BF16.F32.PACK_AB R31, R31, R61 ;  /* 0x0000003d1f1f723e */ /* 0x000fe200000010ff */
[----:B------:R-:W-:Y:S01]  /*64f0*/  STG.E.U16 desc[UR12][R10.64+0x4], R27 ;  /* 0x0000041b0a007986 */ /* 0x000fe2000c10150c */
[----:B------:R-:W-:Y:S02]  /*6500*/  PRMT R21, R30, 0x7632, R21 ;  /* 0x000076321e157816 */ /* 0x000fe40000000015 */
[----:B------:R-:W-:Y:S01]  /*6510*/  PRMT R22, R31, 0x7632, R22 ;  /* 0x000076321f167816 */ /* 0x000fe20000000016 */
[----:B------:R1:W-:Y:S01]  /*6520*/  STG.E.U16 desc[UR12][R10.64+0x6], R20 ;  /* 0x000006140a007986 */ /* 0x0003e2000c10150c */
[----:B------:R-:W-:-:S02]  /*6530*/  F2FP.BF16.F32.PACK_AB R34, R34, R55 ;  /* 0x000000372222723e */ /* 0x000fc400000010ff */
[----:B------:R-:W-:Y:S02]  /*6540*/  F2FP.BF16.F32.PACK_AB R35, R35, R54 ;  /* 0x000000362323723e */ /* 0x000fe400000010ff */
[----:B--2---:R-:W-:-:S05]  /*6550*/  IADD3.X R9, R36, UR11, RZ, P1, !PT ;  /* 0x0000000b24097c10 */ /* 0x004fca0008ffe4ff */
[----:B------:R-:W-:Y:S01]  /*6560*/  STG.E.U16 desc[UR12][R8.64], R30 ;  /* 0x0000001e08007986 */ /* 0x000fe2000c10150c */
[----:B-1----:R-:W-:-:S03]  /*6570*/  IADD3 R10, P1, R33, UR10, RZ ;  /* 0x0000000a210a7c10 */ /* 0x002fc6000ff3e0ff */
[----:B------:R1:W-:Y:S01]  /*6580*/  STG.E.U16 desc[UR12][R8.64+0x2], R21 ;  /* 0x0000021508007986 */ /* 0x0003e2000c10150c */
[----:B------:R-:W-:-:S03]  /*6590*/  PRMT R20, R34, 0x7632, R20 ;  /* 0x0000763222147816 */ /* 0x000fc60000000014 */
[----:B------:R-:W-:Y:S04]  /*65a0*/  STG.E.U16 desc[UR12][R8.64+0x4], R31 ;  /* 0x0000041f08007986 */ /* 0x000fe8000c10150c */
[----:B------:R2:W-:Y:S01]  /*65b0*/  STG.E.U16 desc[UR12][R8.64+0x6], R22 ;  /* 0x0000061608007986 */ /* 0x0005e2000c10150c */
[----:B------:R-:W-:Y:S02]  /*65c0*/  IADD3.X R11, R32, UR11, RZ, P1, !PT ;  /* 0x0000000b200b7c10 */ /* 0x000fe40008ffe4ff */
[----:B-1----:R-:W-:-:S03]  /*65d0*/  PRMT R21, R35, 0x7632, R21 ;  /* 0x0000763223157816 */ /* 0x002fc60000000015 */
[----:B------:R-:W-:Y:S01]  /*65e0*/  STG.E.U16 desc[UR12][R10.64+0x2], R20 ;  /* 0x000002140a007986 */ /* 0x000fe2000c10150c */
[----:B------:R-:W-:Y:S02]  /*65f0*/  F2FP.BF16.F32.PACK_AB R44, R44, R53 ;  /* 0x000000352c2c723e */ /* 0x000fe400000010ff */
[----:B------:R-:W-:Y:S01]  /*6600*/  F2FP.BF16.F32.PACK_AB R40, R40, R52 ;  /* 0x000000342828723e */ /* 0x000fe200000010ff */
[----:B------:R-:W-:Y:S01]  /*6610*/  STG.E.U16 desc[UR12][R10.64], R34 ;  /* 0x000000220a007986 */ /* 0x000fe2000c10150c */
[----:B------:R-:W-:Y:S02]  /*6620*/  F2FP.BF16.F32.PACK_AB R17, R38, R17 ;  /* 0x000000112611723e */ /* 0x000fe400000010ff */
[----:B--2---:R-:W-:Y:S01]  /*6630*/  PRMT R22, R44, 0x7632, R22 ;  /* 0x000076322c167816 */ /* 0x004fe20000000016 */
[----:B------:R-:W-:Y:S01]  /*6640*/  STG.E.U16 desc[UR12][R10.64+0x4], R35 ;  /* 0x000004230a007986 */ /* 0x000fe2000c10150c */
[----:B------:R-:W-:-:S03]  /*6650*/  F2FP.BF16.F32.PACK_AB R19, R48, R19 ;  /* 0x000000133013723e */ /* 0x000fc600000010ff */
[----:B------:R1:W-:Y:S01]  /*6660*/  STG.E.U16 desc[UR12][R10.64+0x6], R21 ;  /* 0x000006150a007986 */ /* 0x0003e2000c10150c */
[----:B------:R-:W-:Y:S02]  /*6670*/  F2FP.BF16.F32.PACK_AB R16, R16, R57 ;  /* 0x000000391010723e */ /* 0x000fe400000010ff */
[----:B------:R-:W-:Y:S02]  /*6680*/  F2FP.BF16.F32.PACK_AB R18, R18, R56 ;  /* 0x000000381212723e */ /* 0x000fe400000010ff */
[----:B-1----:R-:W-:Y:S01]  /*6690*/  PRMT R11, R40, 0x7632, R11 ;  /* 0x00007632280b7816 */ /* 0x002fe2000000000b */
[----:B------:R-:W-:Y:S01]  /*66a0*/  ULOP3.LUT UR4, UR4, 0x1, URZ, 0x3c, !UPT ;  /* 0x0000000104047892 */ /* 0x000fe2000f8e3c3f */
[----:B------:R-:W-:Y:S01]  /*66b0*/  UMOV UR5, UR9 ;  /* 0x0000000900057c82 */ /* 0x000fe20008000000 */
[----:B---3--:R-:W-:-:S04]  /*66c0*/  IADD3 R8, P1, R29, UR10, RZ ;  /* 0x0000000a1d087c10 */ /* 0x008fc8000ff3e0ff */
[----:B----4-:R-:W-:Y:S02]  /*66d0*/  IADD3.X R9, R28, UR11, RZ, P1, !PT ;  /* 0x0000000b1c097c10 */ /* 0x010fe40008ffe4ff */
[----:B------:R-:W-:-:S04]  /*66e0*/  IADD3 R20, P1, R26, UR10, RZ ;  /* 0x0000000a1a147c10 */ /* 0x000fc8000ff3e0ff */
[----:B------:R-:W-:Y:S01]  /*66f0*/  IADD3.X R21, R25, UR11, RZ, P1, !PT ;  /* 0x0000000b19157c10 */ /* 0x000fe20008ffe4ff */
[----:B------:R-:W-:Y:S04]  /*6700*/  STG.E.U16 desc[UR12][R8.64], R44 ;  /* 0x0000002c08007986 */ /* 0x000fe8000c10150c */
[----:B------:R1:W-:Y:S04]  /*6710*/  STG.E.U16 desc[UR12][R8.64+0x2], R22 ;  /* 0x0000021608007986 */ /* 0x0003e8000c10150c */
[----:B------:R-:W-:Y:S04]  /*6720*/  STG.E.U16 desc[UR12][R8.64+0x4], R40 ;  /* 0x0000042808007986 */ /* 0x000fe8000c10150c */
[----:B------:R2:W-:Y:S01]  /*6730*/  STG.E.U16 desc[UR12][R8.64+0x6], R11 ;  /* 0x0000060b08007986 */ /* 0x0005e2000c10150c */
[----:B------:R-:W-:-:S03]  /*6740*/  IADD3 R10, P1, R24, UR10, RZ ;  /* 0x0000000a180a7c10 */ /* 0x000fc6000ff3e0ff */
[----:B------:R3:W-:Y:S01]  /*6750*/  STG.E.U16 desc[UR12][R20.64], R17 ;  /* 0x0000001114007986 */ /* 0x0007e2000c10150c */
[----:B-1----:R-:W-:Y:S02]  /*6760*/  PRMT R22, R19, 0x7632, R22 ;  /* 0x0000763213167816 */ /* 0x002fe40000000016 */
[----:B--2---:R-:W-:Y:S02]  /*6770*/  PRMT R9, R17, 0x7632, R9 ;  /* 0x0000763211097816 */ /* 0x004fe40000000009 */
[----:B------:R-:W-:Y:S02]  /*6780*/  IADD3.X R11, R23, UR11, RZ, P1, !PT ;  /* 0x0000000b170b7c10 */ /* 0x000fe40008ffe4ff */
[----:B------:R-:W-:Y:S02]  /*6790*/  PRMT R8, R16, 0x7632, R8 ;  /* 0x0000763210087816 */ /* 0x000fe40000000008 */
[----:B---3--:R-:W-:Y:S01]  /*67a0*/  PRMT R17, R18, 0x7632, R17 ;  /* 0x0000763212117816 */ /* 0x008fe20000000011 */
[----:B------:R0:W-:Y:S04]  /*67b0*/  STG.E.U16 desc[UR12][R20.64+0x2], R9 ;  /* 0x0000020914007986 */ /* 0x0001e8000c10150c */
[----:B------:R0:W-:Y:S04]  /*67c0*/  STG.E.U16 desc[UR12][R20.64+0x4], R19 ;  /* 0x0000041314007986 */ /* 0x0001e8000c10150c */
[----:B------:R0:W-:Y:S04]  /*67d0*/  STG.E.U16 desc[UR12][R20.64+0x6], R22 ;  /* 0x0000061614007986 */ /* 0x0001e8000c10150c */
[----:B------:R0:W-:Y:S04]  /*67e0*/  STG.E.U16 desc[UR12][R10.64], R16 ;  /* 0x000000100a007986 */ /* 0x0001e8000c10150c */
[----:B------:R0:W-:Y:S04]  /*67f0*/  STG.E.U16 desc[UR12][R10.64+0x2], R8 ;  /* 0x000002080a007986 */ /* 0x0001e8000c10150c */
[----:B------:R0:W-:Y:S04]  /*6800*/  STG.E.U16 desc[UR12][R10.64+0x4], R18 ;  /* 0x000004120a007986 */ /* 0x0001e8000c10150c */
[----:B------:R0:W-:Y:S01]  /*6810*/  STG.E.U16 desc[UR12][R10.64+0x6], R17 ;  /* 0x000006110a007986 */ /* 0x0001e2000c10150c */
[----:B------:R-:W-:Y:S01]  /*6820*/  UMOV UR10, UR7 ;  /* 0x00000007000a7c82 */ /* 0x000fe20008000000 */
[----:B------:R-:W-:Y:S05]  /*6830*/  @!P0 BRA `(.L_x_1615) ;  /* 0xffffff9c008c8947 */ /* 0x000fea000383ffff */
.L_x_1603:
[----:B------:R-:W-:-:S04]  /*6840*/  ULEA UR7, UR8, UR16, 0x5 ;  /* 0x0000001008077291 */ /* 0x000fc8000f8e283f */
[----:B------:R-:W-:-:S04]  /*6850*/  USHF.L.U32 UR7, UR7, 0x5, URZ ;  /* 0x0000000507077899 */ /* 0x000fc8000800063f */
[----:B------:R-:W-:-:S06]  /*6860*/  UISETP.GT.AND UP0, UPT, UR7, 0x13f, UPT ;  /* 0x0000013f0700788c */ /* 0x000fcc000bf04270 */
[----:B------:R-:W-:-:S13]  /*6870*/  PLOP3.LUT P0, PT, PT, PT, UP0, 0x80, 0x0 ;  /* 0x000000000000781c */ /* 0x000fda0003f0f008 */
[----:B------:R-:W-:Y:S05]  /*6880*/  @P0 EXIT ;  /* 0x000000000000094d */ /* 0x000fea0003800000 */
[----:B------:R-:W1:Y:S01]  /*6890*/  S2R R56, SR_TID.X ;  /* 0x0000000000387919 */ /* 0x000e620000002100 */
[----:B0-----:R-:W-:Y:S01]  /*68a0*/  LOP3.LUT R2, RZ, UR14, RZ, 0x33, !PT ;  /* 0x0000000eff027c12 */ /* 0x001fe2000f8e33ff */
[----:B------:R-:W0:Y:S01]  /*68b0*/  S2UR UR5, SR_CgaCtaId ;  /* 0x00000000000579c3 */ /* 0x000e220000008800 */
[----:B-----5:R-:W-:Y:S01]  /*68c0*/  LOP3.LUT R3, RZ, UR15, RZ, 0x33, !PT ;  /* 0x0000000fff037c12 */ /* 0x020fe2000f8e33ff */
[----:B------:R-:W-:Y:S01]  /*68d0*/  UMOV UR4, 0x400 ;  /* 0x0000040000047882 */ /* 0x000fe20000000000 */
[----:B------:R-:W-:Y:S01]  /*68e0*/  ISETP.GT.U32.AND P0, PT, R2, -0xb, PT ;  /* 0xfffffff50200780c */ /* 0x000fe20003f04070 */
[----:B------:R-:W-:-:S03]  /*68f0*/  UISETP.LT.U32.AND UP0, UPT, UR14, 0xa, UPT ;  /* 0x0000000a0e00788c */ /* 0x000fc6000bf01070 */
[----:B------:R-:W-:Y:S01]  /*6900*/  ISETP.GT.AND.EX P0, PT, R3, -0x1, PT, P0 ;  /* 0xffffffff0300780c */ /* 0x000fe20003f04300 */
[----:B------:R-:W-:-:S03]  /*6910*/  UISETP.LT.AND.EX UP0, UPT, UR15, URZ, UPT, UP0 ;  /* 0x0000003f0f00728c */ /* 0x000fc6000bf01300 */
[----:B------:R-:W-:Y:S01]  /*6920*/  SEL R2, R2, 0xfffffff5, P0 ;  /* 0xfffffff502027807 */ /* 0x000fe20000000000 */
[----:B------:R-:W-:Y:S01]  /*6930*/  USEL UR6, UR14, 0xa, UP0 ;  /* 0x0000000a0e067887 */ /* 0x000fe20008000000 */
        /* <DEDUP_REMOVED lines=10> */
[----:B------:R-:W-:Y:S02]  /*69e0*/  IADD3 R0, P0, P1, -R0, -0x21, -R49 ;  /* 0xffffffdf00007810 */ /* 0x000fe4000791e931 */
[----:B------:R-:W-:Y:S02]  /*69f0*/  IADD3 R51, R50, 0x14, RZ ;  /* 0x0000001432337810 */ /* 0x000fe40007ffe0ff */
[----:B------:R-:W-:-:S02]  /*6a00*/  IADD3.X R2, ~R2, -0x1, R3, P0, P1 ;  /* 0xffffffff02027810 */ /* 0x000fc400007e2503 */
[C---:B------:R-:W-:Y:S02]  /*6a10*/  SHF.L.U32 R3, R49.reuse, 0x1, RZ ;  /* 0x0000000131037819 */ /* 0x040fe400000006ff */
        /* <DEDUP_REMOVED lines=12> */
[----:B------:R-:W-:Y:S02]  /*6ae0*/  IADD3 RZ, P0, R5, R6, RZ ;  /* 0x0000000605ff7210 */ /* 0x000fe40007f1e0ff */
[----:B------:R-:W-:-:S02]  /*6af0*/  MOV R10, R7 ;  /* 0x00000007000a7202 */ /* 0x000fc40000000f00 */
[----:B------:R-:W-:Y:S02]  /*6b00*/  LOP3.LUT R8, R8, 0x780, RZ, 0xc0, !PT ;  /* 0x0000078008087812 */ /* 0x000fe400078ec0ff */
[----:B------:R-:W-:Y:S01]  /*6b10*/  LOP3.LUT R48, R48, 0x1e, RZ, 0xc0, !PT ;  /* 0x0000001e30307812 */ /* 0x000fe200078ec0ff */
[----:B------:R-:W-:Y:S01]  /*6b20*/  IMAD.WIDE.U32.X R10, R2, -0x33333334, R10, P0 ;  /* 0xcccccccc020a7825 */ /* 0x000fe200000e040a */
[----:B------:R-:W-:Y:S02]  /*6b30*/  IADD3 R54, R50, 0x28, RZ ;  /* 0x0000002832367810 */ /* 0x000fe40007ffe0ff */
[----:B------:R-:W-:Y:S01]  /*6b40*/  IADD3 R12, R8, UR8, RZ ;  /* 0x00000008080c7c10 */ /* 0x000fe2000fffe0ff */
[----:B------:R-:W-:Y:S01]  /*6b50*/  IMAD.WIDE.U32 R8, R4, -0x33333333, RZ ;  /* 0xcccccccd04087825 */ /* 0x000fe200078e00ff */
        /* <DEDUP_REMOVED lines=12> */
[----:B------:R-:W-:Y:S01]  /*6c20*/  MOV R8, UR7 ;  /* 0x0000000700087c02 */ /* 0x000fe20008000f00 */
[----:B------:R-:W-:Y:S01]  /*6c30*/  USEL UR7, UR15, URZ, UP0 ;  /* 0x0000003f0f077287 */ /* 0x000fe20008000000 */
[----:B------:R-:W-:-:S02]  /*6c40*/  LOP3.LUT R57, R56, 0x1f, RZ, 0xc0, !PT ;  /* 0x0000001f38397812 */ /* 0x000fc400078ec0ff */
[----:B------:R-:W-:Y:S01]  /*6c50*/  LOP3.LUT R9, R56, 0xf, RZ, 0xc0, !PT ;  /* 0x0000000f38097812 */ /* 0x000fe200078ec0ff */
[----:B------:R-:W-:Y:S01]  /*6c60*/  USHF.L.U64.HI UR7, UR6, 0x5, UR7 ;  /* 0x0000000506077899 */ /* 0x000fe20008010207 */
[----:B------:R-:W-:Y:S01]  /*6c70*/  IADD3 R55, R50, 0x3c, RZ ;  /* 0x0000003c32377810 */ /* 0x000fe20007ffe0ff */
[----:B------:R-:W-:Y:S01]  /*6c80*/  USHF.L.U32 UR6, UR6, 0x5, URZ ;  /* 0x0000000506067899 */ /* 0x000fe2000800063f */
[----:B------:R-:W-:Y:S02]  /*6c90*/  IADD3.X R13, RZ, RZ, RZ, P0, !PT ;  /* 0x000000ffff0d7210 */ /* 0x000fe400007fe4ff */
[----:B------:R-:W-:Y:S02]  /*6ca0*/  IADD3.X R14, RZ, RZ, RZ, P1, !PT ;  /* 0x000000ffff0e7210 */ /* 0x000fe40000ffe4ff */
[----:B------:R-:W-:Y:S02]  /*6cb0*/  IADD3.X R15, RZ, RZ, RZ, P2, !PT ;  /* 0x000000ffff0f7210 */ /* 0x000fe400017fe4ff */
[----:B------:R-:W-:-:S02]  /*6cc0*/  LOP3.LUT R16, R16, 0x3, RZ, 0xc0, !PT ;  /* 0x0000000310107812 */ /* 0x000fc400078ec0ff */
[----:B------:R-:W-:-:S07]  /*6cd0*/  LOP3.LUT R17, R17, 0x3, RZ, 0xc0, !PT ;  /* 0x0000000311117812 */ /* 0x000fce00078ec0ff */
.L_x_1632:
        /* <DEDUP_REMOVED lines=42> */
.L_x_1619:
[----:B------:R-:W-:Y:S05]  /*6f80*/  BSYNC B1 ;  /* 0x0000000000017941 */ /* 0x000fea0003800000 */
.L_x_1618:
        /* <DEDUP_REMOVED lines=20> */
.L_x_1622:
        /* <DEDUP_REMOVED lines=55> */
.L_x_1621:
[----:B------:R-:W-:Y:S05]  /*7440*/  BSYNC B1 ;  /* 0x0000000000017941 */ /* 0x000fea0003800000 */
.L_x_1620:
        /* <DEDUP_REMOVED lines=35> */
.L_x_1624:
[----:B------:R-:W-:Y:S05]  /*7680*/  BSYNC B1 ;  /* 0x0000000000017941 */ /* 0x000fea0003800000 */
.L_x_1623:
        /* <DEDUP_REMOVED lines=15> */
.L_x_1617:
[----:B------:R-:W-:Y:S05]  /*7780*/  BSYNC B0 ;  /* 0x0000000000007941 */ /* 0x000fea0003800000 */
.L_x_1616:
        /* <DEDUP_REMOVED lines=15> */
[----:B------:R-:W-:Y:S02]  /*7880*/  MOV R25, 0xffff ;  /* 0x0000ffff00197802 */ /* 0x000fe40000000f00 */
[----:B------:R-:W-:Y:S02]  /*7890*/  MOV R24, 0xffff ;  /* 0x0000ffff00187802 */ /* 0x000fe40000000f00 */
[----:B------:R-:W-:Y:S01]  /*78a0*/  MOV R26, 0xffff ;  /* 0x0000ffff001a7802 */ /* 0x000fe20000000f00 */
[----:B--2---:R-:W2:Y:S01]  /*78b0*/  SHFL.BFLY PT, R21, R18, 0x8, 0x101f ;  /* 0x0d101f0012157f89 */ /* 0x004ea200000e0000 */
[----:B------:R-:W-:Y:S02]  /*78c0*/  MOV R27, 0xffff ;  /* 0x0000ffff001b7802 */ /* 0x000fe40000000f00 */
[----:B------:R-:W-:Y:S01]  /*78d0*/  MOV R29, 0xffff ;  /* 0x0000ffff001d7802 */ /* 0x000fe20000000f00 */
[----:B---3--:R-:W3:Y:S01]  /*78e0*/  SHFL.BFLY PT, R20, R19, 0x8, 0x101f ;  /* 0x0d101f0013147f89 */ /* 0x008ee200000e0000 */
[----:B------:R-:W-:Y:S01]  /*78f0*/  MOV R28, 0xffff ;  /* 0x0000ffff001c7802 */ /* 0x000fe20000000f00 */
        /* <DEDUP_REMOVED lines=15> */
.L_x_1641:
        /* <DEDUP_REMOVED lines=19> */
[----:B------:R-:W-:Y:S02]  /*7b20*/  MOV R29, 0xffff ;  /* 0x0000ffff001d7802 */ /* 0x000fe40000000f00 */
[----:B------:R-:W-:Y:S02]  /*7b30*/  MOV R28, 0xffff ;  /* 0x0000ffff001c7802 */ /* 0x000fe40000000f00 */
[----:B------:R-:W-:Y:S01]  /*7b40*/  MOV R30, 0xffff ;  /* 0x0000ffff001e7802 */ /* 0x000fe20000000f00 */
[----:B---3--:R-:W3:Y:S01]  /*7b50*/  SHFL.BFLY PT, R25, R22, 0x8, 0x101f ;  /* 0x0d101f0016197f89 */ /* 0x008ee200000e0000 */
[----:B------:R-:W-:Y:S02]  /*7b60*/  MOV R31, 0xffff ;  /* 0x0000ffff001f7802 */ /* 0x000fe40000000f00 */
[----:B------:R-:W-:Y:S01]  /*7b70*/  MOV R33, 0xffff ;  /* 0x0000ffff00217802 */ /* 0x000fe20000000f00 */
[----:B----4-:R-:W4:Y:S01]  /*7b80*/  SHFL.BFLY PT, R24, R23, 0x8, 0x101f ;  /* 0x0d101f0017187f89 */ /* 0x010f2200000e0000 */
[----:B------:R-:W-:-:S02]  /*7b90*/  MOV R32, 0xffff ;  /* 0x0000ffff00207802 */ /* 0x000fc40000000f00 */
        /* <DEDUP_REMOVED lines=15> */
.L_x_1651:
[----:B0-----:R-:W-:Y:S01]  /*7c90*/  FADD.FTZ R23, R22, R38 ;  /* 0x0000002616177221 */ /* 0x001fe20000010000 */
[----:B------:R-:W-:Y:S02]  /*7ca0*/  @!P1 F2FP.BF16.F32.PACK_AB R22, RZ, R28 ;  /* 0x0000001cff16923e */ /* 0x000fe400000010ff */
[----:B------:R-:W-:Y:S02]  /*7cb0*/  ISETP.NE.AND P2, PT, R16, 0x2, PT ;  /* 0x000000021000780c */ /* 0x000fe40003f45270 */
[----:B------:R-:W-:Y:S01]  /*7cc0*/  @!P1 F2FP.BF16.F32.PACK_AB R23, RZ, R23 ;  /* 0x00000017ff17923e */ /* 0x000fe200000010ff */
[----:B------:R3:W-:Y:S01]  /*7cd0*/  @!P1 STG.E.U16 desc[UR12][R18.64+0x28], R22 ;  /* 0x0000281612009986 */ /* 0x0007e2000c10150c */
[----:B------:R-:W-:-:S03]  /*7ce0*/  MOV R29, R54 ;  /* 0x00000036001d7202 */ /* 0x000fc60000000f00 */
[----:B------:R3:W-:Y:S06]  /*7cf0*/  @!P1 STG.E.U16 desc[UR12][R20.64+0x28], R23 ;  /* 0x0000281714009986 */ /* 0x0007ec000c10150c */
[----:B------:R-:W-:Y:S05]  /*7d00*/  @!P2 BRA `(.L_x_1627) ;  /* 0x000000000088a947 */ /* 0x000fea0003800000 */
[----:B---3--:R-:W-:Y:S01]  /*7d10*/  CS2R R22, SRZ ;  /* 0x0000000000167805 */ /* 0x008fe2000001ff00 */
        /* <DEDUP_REMOVED lines=27> */
.L_x_1661:
[----:B0-----:R-:W-:Y:S01]  /*7ed0*/  FADD.FTZ R23, R22, R38 ;  /* 0x0000002616177221 */ /* 0x001fe20000010000 */
[----:B------:R-:W-:Y:S02]  /*7ee0*/  @!P1 F2FP.BF16.F32.PACK_AB R22, RZ, R28 ;  /* 0x0000001cff16923e */ /* 0x000fe400000010ff */
[----:B------:R-:W-:Y:S02]  /*7ef0*/  MOV R29, R55 ;  /* 0x00000037001d7202 */ /* 0x000fe40000000f00 */
[----:B------:R-:W-:Y:S01]  /*7f00*/  @!P1 F2FP.BF16.F32.PACK_AB R23, RZ, R23 ;  /* 0x00000017ff17923e */ /* 0x000fe200000010ff */
[----:B------:R4:W-:Y:S04]  /*7f10*/  @!P1 STG.E.U16 desc[UR12][R18.64+0x50], R22 ;  /* 0x0000501612009986 */ /* 0x0009e8000c10150c */
[----:B------:R4:W-:Y:S02]  /*7f20*/  @!P1 STG.E.U16 desc[UR12][R20.64+0x50], R23 ;  /* 0x0000501714009986 */ /* 0x0009e4000c10150c */
.L_x_1627:
[----:B------:R-:W-:Y:S05]  /*7f30*/  BSYNC B0 ;  /* 0x0000000000007941 */ /* 0x000fea0003800000 */
.L_x_1626:
[----:B------:R-:W-:-:S13]  /*7f40*/  ISETP.GE.U32.AND P0, PT, R4, 0x3c, PT ;  /* 0x0000003c0400780c */ /* 0x000fda0003f06070 */
[----:B------:R-:W-:Y:S05]  /*7f50*/  @!P0 BRA `(.L_x_1625) ;  /* 0x0000000800688947 */ /* 0x000fea0003800000 */
[----:B------:R-:W-:Y:S01]  /*7f60*/  ISETP.GT.U32.AND P0, PT, R9, 0x9, PT ;  /* 0x000000090900780c */ /* 0x000fe20003f04070 */
[----:B--234-:R-:W-:Y:S01]  /*7f70*/  HFMA2.MMA R19, -RZ, RZ, 0, 0 ;  /* 0x00000000ff137435 */ /* 0x01cfe200000001ff */
[----:B------:R-:W-:Y:S01]  /*7f80*/  MOV R25, RZ ;  /* 0x000000ff00197202 */ /* 0x000fe20000000f00 */
[----:B------:R-:W-:-:S10]  /*7f90*/  UMOV UR9, 0xffff ;  /* 0x0000ffff00097882 */ /* 0x000fd40000000000 */
[----:B------:R-:W-:Y:S02]  /*7fa0*/  @!P0 LOP3.LUT R18, R29, R48, RZ, 0x3c, !PT ;  /* 0x000000301d128212 */ /* 0x000fe400078e3cff */
[----:B------:R-:W-:-:S04]  /*7fb0*/  @!P0 LEA R21, R9, UR8, 0x7 ;  /* 0x0000000809158c11 */ /* 0x000fc8000f8e38ff */
[----:B------:R-:W-:-:S05]  /*7fc0*/  @!P0 LEA R18, R18, R21, 0x2 ;  /* 0x0000001512128211 */ /* 0x000fca00078e10ff */
[----:B------:R2:W3:Y:S04]  /*7fd0*/  @!P0 LDS R19, [R18] ;  /* 0x0000000012138984 */ /* 0x0004e80000000800 */
[----:B------:R2:W4:Y:S01]  /*7fe0*/  @!P0 LDS R25, [R18+0x500] ;  /* 0x0005000012198984 */ /* 0x0005220000000800 */
[----:B------:R-:W-:Y:S05]  /*7ff0*/  BRA.DIV UR9, `(.L_x_1631) ;  /* 0x0000001209fc7947 */ /* 0x000fea000b800000 */
[----:B------:R-:W-:Y:S02]  /*8000*/  @!P0 IADD3 R21, R29, 0x14, RZ ;  /* 0x000000141d158810 */ /* 0x000fe40007ffe0ff */
[----:B--2---:R-:W-:Y:S02]  /*8010*/  @!P0 LEA R18, R9, UR8, 0x7 ;  /* 0x0000000809128c11 */ /* 0x004fe4000f8e38ff */
[----:B------:R-:W-:Y:S02]  /*8020*/  @!P0 LOP3.LUT R21, R21, R48, RZ, 0x3c, !PT ;  /* 0x0000003015158212 */ /* 0x000fe400078e3cff */
[----:B------:R-:W-:Y:S02]  /*8030*/  @!P0 IADD3 R23, R29, 0x28, RZ ;  /* 0x000000281d178810 */ /* 0x000fe40007ffe0ff */
[----:B------:R-:W-:Y:S02]  /*8040*/  @!P0 LEA R21, R21, R18, 0x2 ;  /* 0x0000001215158211 */ /* 0x000fe400078e10ff */
[----:B------:R-:W-:-:S02]  /*8050*/  @!P0 LEA R28, R9, UR8, 0x7 ;  /* 0x00000008091c8c11 */ /* 0x000fc4000f8e38ff */
[----:B------:R-:W-:Y:S01]  /*8060*/  @!P0 LOP3.LUT R23, R23, R48, RZ, 0x3c, !PT ;  /* 0x0000003017178212 */ /* 0x000fe200078e3cff */
[----:B------:R-:W2:Y:S01]  /*8070*/  @!P0 LDS R20, [R21+0x500] ;  /* 0x0005000015148984 */ /* 0x000ea20000000800 */
[----:B0-----:R-:W-:Y:S02]  /*8080*/  @!P0 LEA R44, R9, UR8, 0x7 ;  /* 0x00000008092c8c11 */ /* 0x001fe4000f8e38ff */
[----:B------:R-:W-:Y:S01]  /*8090*/  @!P0 LEA R28, R23, R28, 0x2 ;  /* 0x0000001c171c8211 */ /* 0x000fe200078e10ff */
        /* <DEDUP_REMOVED lines=11> */
[----:B------:R-:W-:Y:S02]  /*8150*/  MOV R31, RZ ;  /* 0x000000ff001f7202 */ /* 0x000fe40000000f00 */
[----:B------:R-:W-:Y:S01]  /*8160*/  MOV R38, 0xffff ;  /* 0x0000ffff00267802 */ /* 0x000fe20000000f00 */
[----:B------:R-:W-:Y:S01]  /*8170*/  @!P0 LDS R21, [R44] ;  /* 0x000000002c158984 */ /* 0x000fe20000000800 */
[----:B------:R-:W-:-:S02]  /*8180*/  MOV R32, 0xffff ;  /* 0x0000ffff00207802 */ /* 0x000fc40000000f00 */
[----:B------:R-:W-:Y:S02]  /*8190*/  MOV R36, 0xffff ;  /* 0x0000ffff00247802 */ /* 0x000fe40000000f00 */
[----:B----4-:R-:W3:Y:S01]  /*81a0*/  SHFL.BFLY PT, R38, R25, 0x8, 0x101f ;  /* 0x0d101f0019267f89 */ /* 0x010ee200000e0000 */
[----:B------:R-:W-:Y:S02]  /*81b0*/  MOV R35, 0xffff ;  /* 0x0000ffff00237802 */ /* 0x000fe40000000f00 */
[----:B------:R-:W-:Y:S02]  /*81c0*/  MOV R37, 0xffff ;  /* 0x0000ffff00257802 */ /* 0x000fe40000000f00 */
[----:B------:R-:W-:Y:S02]  /*81d0*/  MOV R39, 0xffff ;  /* 0x0000ffff00277802 */ /* 0x000fe40000000f00 */
[----:B------:R-:W-:Y:S02]  /*81e0*/  IADD3 R29, R29, R8, RZ ;  /* 0x000000081d1d7210 */ /* 0x000fe40007ffe0ff */
[----:B--2---:R-:W-:Y:S01]  /*81f0*/  @!P0 MOV R40, R20 ;  /* 0x0000001400288202 */ /* 0x004fe20000000f00 */
[----:B0-----:R-:W-:Y:S01]  /*8200*/  FADD.FTZ R24, R24, R19 ;  /* 0x0000001318187221 */ /* 0x001fe20000010000 */
[----:B------:R-:W-:Y:S01]  /*8210*/  @!P0 LDS R20, [R44+0x500] ;  /* 0x000500002c148984 */ /* 0x000fe20000000800 */
[----:B------:R-:W-:-:S02]  /*8220*/  @!P0 MOV R31, R18 ;  /* 0x00000012001f8202 */ /* 0x000fc40000000f00 */
[----:B------:R-:W-:Y:S01]  /*8230*/  CS2R R18, SRZ ;  /* 0x0000000000127805 */ /* 0x000fe2000001ff00 */
[----:B------:R-:W0:Y:S01]  /*8240*/  SHFL.BFLY PT, R27, R40, 0x8, 0x101f ;  /* 0x0d101f00281b7f89 */ /* 0x000e2200000e0000 */
[----:B------:R-:W-:Y:S01]  /*8250*/  @!P0 MOV R23, R41 ;  /* 0x0000002900178202 */ /* 0x000fe20000000f00 */
[----:B---3--:R-:W-:Y:S01]  /*8260*/  FADD.FTZ R34, R38, R25 ;  /* 0x0000001926227221 */ /* 0x008fe20000010000 */
[----:B------:R-:W-:Y:S01]  /*8270*/  MOV R41, 0xffff ;  /* 0x0000ffff00297802 */ /* 0x000fe20000000f00 */
[----:B------:R-:W2:Y:S01]  /*8280*/  SHFL.BFLY PT, R26, R31, 0x8, 0x101f ;  /* 0x0d101f001f1a7f89 */ /* 0x000ea200000e0000 */
[----:B------:R-:W-:Y:S02]  /*8290*/  @!P0 MOV R22, R42 ;  /* 0x0000002a00168202 */ /* 0x000fe40000000f00 */
[----:B------:R-:W-:Y:S01]  /*82a0*/  MOV R38, 0xffff ;  /* 0x0000ffff00267802 */ /* 0x000fe20000000f00 */
[----:B------:R-:W3:Y:S04]  /*82b0*/  SHFL.BFLY PT, R28, R23, 0x8, 0x101f ;  /* 0x0d101f00171c7f89 */ /* 0x000ee800000e0000 */
        /* <DEDUP_REMOVED lines=10> */
[----:B------:R-:W-:Y:S01]  /*8360*/  @!P0 MOV R19, R20 ;  /* 0x0000001400138202 */ /* 0x000fe20000000f00 */
[----:B----4-:R-:W-:Y:S01]  /*8370*/  FADD.FTZ R31, R41, R22 ;  /* 0x00000016291f7221 */ /* 0x010fe20000010000 */
[----:B------:R-:W-:Y:S01]  /*8380*/  MOV R20, 0xffff ;  /* 0x0000ffff00147802 */ /* 0x000fe20000000f00 */
[----:B------:R-:W2:Y:S01]  /*8390*/  SHFL.BFLY PT, R25, R26, 0x4, 0x101f ;  /* 0x0c901f001a197f89 */ /* 0x000ea200000e0000 */
[----:B------:R-:W-:Y:S02]  /*83a0*/  MOV R41, 0xffff ;  /* 0x0000ffff00297802 */ /* 0x000fe40000000f00 */
[----:B------:R-:W-:Y:S01]  /*83b0*/  ISETP.NE.AND P0, PT, R9, RZ, PT ;  /* 0x000000ff0900720c */ /* 0x000fe20003f05270 */
[----:B------:R-:W3:Y:S01]  /*83c0*/  SHFL.BFLY PT, R38, R31, 0x4, 0x101f ;  /* 0x0c901f001f267f89 */ /* 0x000ee200000e0000 */
[----:B-----5:R-:W-:Y:S01]  /*83d0*/  FADD.FTZ R21, R21, R18 ;  /* 0x0000001215157221 */ /* 0x020fe20000010000 */
[----:B------:R-:W-:-:S02]  /*83e0*/  MOV R18, 0xffff ;  /* 0x0000ffff00127802 */ /* 0x000fc40000000f00 */
        /* <DEDUP_REMOVED lines=13> */
[----:B------:R-:W-:Y:S01]  /*84c0*/  MOV R20, 0xffff ;  /* 0x0000ffff00147802 */ /* 0x000fe20000000f00 */
[----:B------:R-:W2:Y:S01]  /*84d0*/  SHFL.BFLY PT, R39, R22, 0x2, 0x101f ;  /* 0x0c501f0016277f89 */ /* 0x000ea200000e0000 */
[----:B------:R-:W-:Y:S01]  /*84e0*/  MOV R19, 0xffff ;  /* 0x0000ffff00137802 */ /* 0x000fe20000000f00 */
[----:B-----5:R-:W-:Y:S01]  /*84f0*/  FADD.FTZ R42, R28, R41 ;  /* 0x000000291c2a7221 */ /* 0x020fe20000010000 */
[----:B------:R-:W-:Y:S01]  /*8500*/  MOV R28, 0xffff ;  /* 0x0000ffff001c7802 */ /* 0x000fe20000000f00 */
[----:B------:R-:W3:Y:S01]  /*8510*/  SHFL.BFLY PT, R26, R25, 0x2, 0x101f ;  /* 0x0c501f00191a7f89 */ /* 0x000ee200000e0000 */
[----:B------:R-:W-:-:S03]  /*8520*/  MOV R41, 0xffff ;  /* 0x0000ffff00297802 */ /* 0x000fc60000000f00 */
[----:B------:R-:W4:Y:S04]  /*8530*/  SHFL.BFLY PT, R38, R23, 0x2, 0x101f ;  /* 0x0c501f0017267f89 */ /* 0x000f2800000e0000 */
[----:B------:R-:W5:Y:S04]  /*8540*/  SHFL.BFLY PT, R28, R43, 0x2, 0x101f ;  /* 0x0c501f002b1c7f89 */ /* 0x000f6800000e0000 */
[----:B------:R-:W1:Y:S01]  /*8550*/  SHFL.BFLY PT, R19, R42, 0x2, 0x101f ;  /* 0x0c501f002a137f89 */ /* 0x000e6200000e0000 */
[----:B0-----:R-:W-:Y:S01]  /*8560*/  FADD.FTZ R27, R24, R27 ;  /* 0x0000001b181b7221 */ /* 0x001fe20000010000 */
[----:B------:R-:W-:-:S02]  /*8570*/  MOV R24, 0xffff ;  /* 0x0000ffff00187802 */ /* 0x000fc40000000f00 */
[----:B------:R-:W0:Y:S01]  /*8580*/  SHFL.BFLY PT, R41, R40, 0x4, 0x101f ;  /* 0x0c901f0028297f89 */ /* 0x000e2200000e0000 */
[----:B--2---:R-:W-:-:S03]  /*8590*/  FADD.FTZ R39, R22, R39 ;  /* 0x0000002716277221 */ /* 0x004fc60000010000 */
[----:B------:R-:W2:Y:S01]  /*85a0*/  SHFL.BFLY PT, R24, R27, 0x1, 0x101f ;  /* 0x0c301f001b187f89 */ /* 0x000ea200000e0000 */
[----:B---3--:R-:W-:Y:S01]  /*85b0*/  FADD.FTZ R26, R25, R26 ;  /* 0x0000001a191a7221 */ /* 0x008fe20000010000 */
[----:B------:R-:W-:Y:S02]  /*85c0*/  MOV R25, 0xffff ;  /* 0x0000ffff00197802 */ /* 0x000fe40000000f00 */
[----:B------:R-:W3:Y:S01]  /*85d0*/  SHFL.BFLY PT, R36, R39, 0x1, 0x101f ;  /* 0x0c301f0027247f89 */ /* 0x000ee200000e0000 */
[----:B----4-:R-:W-:-:S03]  /*85e0*/  FADD.FTZ R37, R23, R38 ;  /* 0x0000002617257221 */ /* 0x010fc60000010000 */
[----:B------:R-:W4:Y:S01]  /*85f0*/  SHFL.BFLY PT, R25, R26, 0x1, 0x101f ;  /* 0x0c301f001a197f89 */ /* 0x000f2200000e0000 */
[----:B-----5:R-:W-:Y:S01]  /*8600*/  FADD.FTZ R22, R43, R28 ;  /* 0x0000001c2b167221 */ /* 0x020fe20000010000 */
[----:B------:R-:W-:Y:S01]  /*8610*/  MOV R28, 0xffff ;  /* 0x0000ffff001c7802 */ /* 0x000fe20000000f00 */
[----:B------:R-:W-:Y:S01]  /*8620*/  FADD.FTZ R43, R21, R18 ;  /* 0x00000012152b7221 */ /* 0x000fe20000010000 */
[----:B------:R-:W5:Y:S01]  /*8630*/  SHFL.BFLY PT, R34, R37, 0x1, 0x101f ;  /* 0x0c301f0025227f89 */ /* 0x000f6200000e0000 */
[----:B-1----:R-:W-:Y:S01]  /*8640*/  FADD.FTZ R23, R42, R19 ;  /* 0x000000132a177221 */ /* 0x002fe20000010000 */
[----:B------:R-:W-:Y:S01]  /*8650*/  MOV R42, 0xffff ;  /* 0x0000ffff002a7802 */ /* 0x000fe20000000f00 */
[----:B------:R-:W1:Y:S01]  /*8660*/  LDC.64 R18, c[0x0][0x218] ;  /* 0x00008600ff127b82 */ /* 0x000e620000000a00 */
[----:B------:R-:W1:Y:S01]  /*8670*/  SHFL.BFLY PT, R31, R22, 0x1, 0x101f ;  /* 0x0c301f00161f7f89 */ /* 0x000e6200000e0000 */
[----:B0-----:R-:W-:Y:S01]  /*8680*/  FADD.FTZ R41, R40, R41 ;  /* 0x0000002928297221 */ /* 0x001fe20000010000 */
[----:B------:R-:W-:-:S02]  /*8690*/  MOV R40, 0xffff ;  /* 0x0000ffff00287802 */ /* 0x000fc40000000f00 */
[----:B------:R-:W0:Y:S01]  /*86a0*/  SHFL.BFLY PT, R28, R23, 0x1, 0x101f ;  /* 0x0c301f00171c7f89 */ /* 0x000e2200000e0000 */
[----:B--2---:R-:W-:Y:S02]  /*86b0*/  FADD.FTZ R24, R27, R24 ;  /* 0x000000181b187221 */ /* 0x004fe40000010000 */
[----:B------:R-:W2:Y:S01]  /*86c0*/  LDC.64 R20, c[0x0][0x220] ;  /* 0x00008800ff147b82 */ /* 0x000ea20000000a00 */
[----:B------:R-:W2:Y:S01]  /*86d0*/  SHFL.BFLY PT, R42, R43, 0x2, 0x101f ;  /* 0x0c501f002b2a7f89 */ /* 0x000ea200000e0000 */
[----:B------:R-:W-:Y:S01]  /*86e0*/  MOV R27, 0xffff ;  /* 0x0000ffff001b7802 */ /* 0x000fe20000000f00 */
[----:B---3--:R-:W-:Y:S02]  /*86f0*/  FADD.FTZ R36, R39, R36 ;  /* 0x0000002427247221 */ /* 0x008fe40000010000 */
[----:B------:R-:W3:Y:S01]  /*8700*/  SHFL.BFLY PT, R40, R41, 0x2, 0x101f ;  /* 0x0c501f0029287f89 */ /* 0x000ee200000e0000 */
[----:B----4-:R-:W-:Y:S01]  /*8710*/  FADD.FTZ R25, R26, R25 ;  /* 0x000000191a197221 */ /* 0x010fe20000010000 */
[----:B-----5:R-:W-:Y:S01]  /*8720*/  FADD.FTZ R37, R37, R34 ;  /* 0x0000002225257221 */ /* 0x020fe20000010000 */
[----:B------:R-:W-:Y:S01]  /*8730*/  @!P0 F2FP.BF16.F32.PACK_AB R34, RZ, R36 ;  /* 0x00000024ff22823e */ /* 0x000fe200000010ff */
[----:B-1----:R-:W-:-:S04]  /*8740*/  IMAD.WIDE R18, R29, 0x2, R18 ;  /* 0x000000021d127825 */ /* 0x002fc800078e0212 */
[----:B------:R-:W-:Y:S01]  /*8750*/  FADD.FTZ R31, R22, R31 ;  /* 0x0000001f161f7221 */ /* 0x000fe20000010000 */
[----:B------:R-:W-:Y:S02]  /*8760*/  @!P0 F2FP.BF16.F32.PACK_AB R22, RZ, R25 ;  /* 0x00000019ff16823e */ /* 0x000fe400000010ff */
[----:B------:R-:W-:Y:S01]  /*8770*/  @!P0 F2FP.BF16.F32.PACK_AB R36, RZ, R37 ;  /* 0x00000025ff24823e */ /* 0x000fe200000010ff */
[----:B0-----:R-:W-:Y:S01]  /*8780*/  FADD.FTZ R28, R23, R28 ;  /* 0x0000001c171c7221 */ /* 0x001fe20000010000 */
[----:B------:R-:W-:Y:S01]  /*8790*/  @!P0 F2FP.BF16.F32.PACK_AB R23, RZ, R24 ;  /* 0x00000018ff17823e */ /* 0x000fe200000010ff */
[----:B------:R-:W-:Y:S01]  /*87a0*/  @!P0 STG.E.U16 desc[UR12][R18.64], R34 ;  /* 0x0000002212008986 */ /* 0x000fe2000c10150c */
[----:B--2---:R-:W-:-:S04]  /*87b0*/  IMAD.WIDE R20, R29, 0x2, R20 ;  /* 0x000000021d147825 */ /* 0x004fc800078e0214 */
[----:B------:R-:W-:Y:S01]  /*87c0*/  FADD.FTZ R42, R43, R42 ;  /* 0x0000002a2b2a7221 */ /* 0x000fe20000010000 */
[----:B------:R-:W-:Y:S02]  /*87d0*/  @!P0 F2FP.BF16.F32.PACK_AB R24, RZ, R28 ;  /* 0x0000001cff18823e */ /* 0x000fe400000010ff */
[----:B------:R-:W-:Y:S01]  /*87e0*/  PRMT R26, R22, 0x7610, R26 ;  /* 0x00007610161a7816 */ /* 0x000fe2000000001a */
[----:B---3--:R-:W-:Y:S01]  /*87f0*/  FADD.FTZ R40, R41, R40 ;  /* 0x0000002829287221 */ /* 0x008fe20000010000 */
[----:B------:R-:W-:Y:S01]  /*8800*/  PRMT R28, R23, 0x7610, R28 ;  /* 0x00007610171c7816 */ /* 0x000fe2000000001c */
[----:B------:R-:W-:Y:S01]  /*8810*/  @!P0 STG.E.U16 desc[UR12][R20.64], R36 ;  /* 0x0000002414008986 */ /* 0x000fe2000c10150c */
[----:B------:R-:W-:Y:S02]  /*8820*/  @!P0 F2FP.BF16.F32.PACK_AB R25, RZ, R31 ;  /* 0x0000001fff19823e */ /* 0x000fe400000010ff */
[----:B------:R-:W-:Y:S01]  /*8830*/  MOV R23, 0xffff ;  /* 0x0000ffff00177802 */ /* 0x000fe20000000f00 */
[----:B------:R-:W0:Y:S04]  /*8840*/  SHFL.BFLY PT, R27, R42, 0x1, 0x101f ;  /* 0x0c301f002a1b7f89 */ /* 0x000e2800000e0000 */
[----:B------:R1:W-:Y:S04]  /*8850*/  @!P0 STG.E.U16 desc[UR12][R18.64+0x28], R26 ;  /* 0x0000281a12008986 */ /* 0x0003e8000c10150c */
[----:B------:R1:W-:Y:S04]  /*8860*/  @!P0 STG.E.U16 desc[UR12][R20.64+0x28], R28 ;  /* 0x0000281c14008986 */ /* 0x0003e8000c10150c */
[----:B------:R1:W-:Y:S04]  /*8870*/  @!P0 STG.E.U16 desc[UR12][R18.64+0x50], R24 ;  /* 0x0000501812008986 */ /* 0x0003e8000c10150c */
[----:B------:R1:W2:Y:S04]  /*8880*/  SHFL.BFLY PT, R38, R40, 0x1, 0x101f ;  /* 0x0c301f0028267f89 */ /* 0x0002a800000e0000 */
[----:B------:R1:W-:Y:S01]  /*8890*/  @!P0 STG.E.U16 desc[UR12][R20.64+0x50], R25 ;  /* 0x0000501914008986 */ /* 0x0003e2000c10150c */
[----:B0-----:R-:W-:-:S07]  /*88a0*/  FADD.FTZ R22, R42, R27 ;  /* 0x0000001b2a167221 */ /* 0x001fce0000010000 */
.L_x_1695:
[----:B--2---:R-:W-:Y:S01]  /*88b0*/  FADD.FTZ R23, R40, R38 ;  /* 0x0000002628177221 */ /* 0x004fe20000010000 */
[----:B------:R-:W-:-:S04]  /*88c0*/  @!P0 F2FP.BF16.F32.PACK_AB R22, RZ, R22 ;  /* 0x00000016ff16823e */ /* 0x000fc800000010ff */
[----:B------:R-:W-:Y:S01]  /*88d0*/  @!P0 F2FP.BF16.F32.PACK_AB R23, RZ, R23 ;  /* 0x00000017ff17823e */ /* 0x000fe200000010ff */
[----:B------:R0:W-:Y:S04]  /*88e0*/  @!P0 STG.E.U16 desc[UR12][R18.64+0x78], R22 ;  /* 0x0000781612008986 */ /* 0x0001e8000c10150c */
[----:B------:R0:W-:Y:S02]  /*88f0*/  @!P0 STG.E.U16 desc[UR12][R20.64+0x78], R23 ;  /* 0x0000781714008986 */ /* 0x0001e4000c10150c */
.L_x_1625:
[----:B------:R-:W-:Y:S05]  /*8900*/  WARPSYNC.ALL ;  /* 0x0000000000007948 */ /* 0x000fea0003800000 */
[----:B------:R-:W-:Y:S01]  /*8910*/  BAR.SYNC.DEFER_BLOCKING 0x0 ;  /* 0x0000000000007b1d */ /* 0x000fe20000010000 */
[C---:B------:R-:W-:Y:S02]  /*8920*/  ISETP.GE.AND P0, PT, R8.reuse, -0x26c0, PT ;  /* 0xffffd9400800780c */ /* 0x040fe40003f06270 */
[----:B------:R-:W-:-:S11]  /*8930*/  IADD3 R8, R8, 0x2800, RZ ;  /* 0x0000280008087810 */ /* 0x000fd60007ffe0ff */
[----:B------:R-:W-:Y:S05]  /*8940*/  @!P0 BRA `(.L_x_1632) ;  /* 0xffffffe000e48947 */ /* 0x000fea000383ffff */
[----:B------:R-:W-:Y:S05]  /*8950*/  EXIT ;  /* 0x000000000000794d */ /* 0x000fea0003800000 */
.L_x_1628:
[----:B------:R-:W-:Y:S01]  /*8960*/  HFMA2.MMA R32, -RZ, RZ, 0, 4.76837158203125e-07 ;  /* 0x00000008ff207435 */ /* 0x000fe200000001ff */
[----:B--2---:R-:W-:Y:S02]  /*8970*/  MOV R35, R18 ;  /* 0x0000001200237202 */ /* 0x004fe40000000f00 */
[----:B------:R-:W-:Y:S02]  /*8980*/  MOV R33, 0x101f ;  /* 0x0000101f00217802 */ /* 0x000fe40000000f00 */
[----:B------:R-:W-:-:S07]  /*8990*/  MOV R30, 0xffff ;  /* 0x0000ffff001e7802 */ /* 0x000fce0000000f00 */
[----:B01-3--:R-:W-:Y:S05]  /*89a0*/  WARPSYNC.COLLECTIVE R30, `(.L_x_1633) ;  /* 0x000000001e087348 */ /* 0x00bfea0003c00000 */
[----:B------:R2:W4:Y:S02]  /*89b0*/  SHFL.BFLY P2, R38, R35, R32, R33 ;  /* 0x0c00002023267389 */ /* 0x0005240000040021 */
[----:B01234-:R-:W-:Y:S01]  /*89c0*/  ENDCOLLECTIVE ;  /* 0x000000000000791b */ /* 0x01ffe20003800000 */
.L_x_1633:
[----:B------:R-:W-:Y:S02]  /*89d0*/  MOV R35, R19 ;  /* 0x0000001300237202 */ /* 0x000fe40000000f00 */
[----:B------:R-:W-:-:S07]  /*89e0*/  MOV R21, R38 ;  /* 0x0000002600157202 */ /* 0x000fce0000000f00 */
[----:B------:R-:W-:Y:S05]  /*89f0*/  WARPSYNC.COLLECTIVE R30, `(.L_x_1634) ;  /* 0x000000001e087348 */ /* 0x000fea0003c00000 */
[----:B------:R0:W1:Y:S02]  /*8a00*/  SHFL.BFLY P2, R38, R35, R32, R33 ;  /* 0x0c00002023267389 */ /* 0x0000640000040021 */
[----:B01----:R-:W-:Y:S01]  /*8a10*/  ENDCOLLECTIVE ;  /* 0x000000000000791b */ /* 0x003fe20003800000 */
.L_x_1634:
[----:B------:R-:W-:Y:S01]  /*8a20*/  FADD.FTZ R21, R21, R18 ;  /* 0x0000001215157221 */ /* 0x000fe20000010000 */
[----:B------:R-:W-:-:S04]  /*8a30*/  HFMA2.MMA R32, -RZ, RZ, 0, 2.384185791015625e-07 ;  /* 0x00000004ff207435 */ /* 0x000fc800000001ff */
[----:B------:R-:W-:Y:S02]  /*8a40*/  MOV R35, R21 ;  /* 0x0000001500237202 */ /* 0x000fe40000000f00 */
[----:B------:R-:W-:-:S07]  /*8a50*/  MOV R20, R38 ;  /* 0x0000002600147202 */ /* 0x000fce0000000f00 */
[----:B------:R-:W-:Y:S05]  /*8a60*/  WARPSYNC.COLLECTIVE R30, `(.L_x_1635) ;  /* 0x000000001e087348 */ /* 0x000fea0003c00000 */
[----:B------:R0:W1:Y:S02]  /*8a70*/  SHFL.BFLY P2, R38, R35, R32, R33 ;  /* 0x0c00002023267389 */ /* 0x0000640000040021 */
[----:B01----:R-:W-:Y:S01]  /*8a80*/  ENDCOLLECTIVE ;  /* 0x000000000000791b */ /* 0x003fe20003800000 */
.L_x_1635:
[----:B------:R-:W-:-:S05]  /*8a90*/  FADD.FTZ R20, R20, R19 ;  /* 0x0000001314147221 */ /* 0x000fca0000010000 */
[----:B------:R-:W-:Y:S02]  /*8aa0*/  MOV R35, R20 ;  /* 0x0000001400237202 */ /* 0x000fe40000000f00 */
[----:B------:R-:W-:-:S07]  /*8ab0*/  MOV R22, R38 ;  /* 0x0000002600167202 */ /* 0x000fce0000000f00 */
[----:B------:R-:W-:Y:S05]  /*8ac0*/  WARPSYNC.COLLECTIVE R30, `(.L_x_1636) ;  /* 0x000000001e087348 */ /* 0x000fea0003c00000 */
[----:B------:R0:W1:Y:S02]  /*8ad0*/  SHFL.BFLY P2, R38, R35, R32, R33 ;  /* 0x0c00002023267389 */ /* 0x0000640000040021 */
[----:B01----:R-:W-:Y:S01]  /*8ae0*/  ENDCOLLECTIVE ;  /* 0x000000000000791b */ /* 0x003fe20003800000 */
.L_x_1636:
[----:B------:R-:W-:Y:S01]  /*8af0*/  FADD.FTZ R22, R21, R22 ;  /* 0x0000001615167221 */ /* 0x000fe20000010000 */
[----:B------:R-:W-:-:S04]  /*8b00*/  HFMA2.MMA R32, -RZ, RZ, 0, 1.1920928955078125e-07 ;  /* 0x00000002ff207435 */ /* 0x000fc800000001ff */
[----:B------:R-:W-:Y:S02]  /*8b10*/  MOV R35, R22 ;  /* 0x0000001600237202 */ /* 0x000fe40000000f00 */
[----:B------:R-:W-:-:S07]  /*8b20*/  MOV R23, R38 ;  /* 0x0000002600177202 */ /* 0x000fce0000000f00 */
[----:B------:R-:W-:Y:S05]  /*8b30*/  WARPSYNC.COLLECTIVE R30, `(.L_x_1637) ;  /* 0x000000001e087348 */ /* 0x000fea0003c00000 */
[----:B------:R0:W1:Y:S02]  /*8b40*/  SHFL.BFLY P2, R38, R35, R32, R33 ;  /* 0x0c00002023267389 */ /* 0x0000640000040021 */
[----:B01----:R-:W-:Y:S01]  /*8b50*/  ENDCOLLECTIVE ;  /* 0x000000000000791b */ /* 0x003fe20003800000 */
.L_x_1637:
[----:B------:R-:W-:-:S05]  /*8b60*/  FADD.FTZ R23, R20, R23 ;  /* 0x0000001714177221 */ /* 0x000fca0000010000 */
[----:B------:R-:W-:Y:S02]  /*8b70*/  MOV R35, R23 ;  /* 0x0000001700237202 */ /* 0x000fe40000000f00 */
[----:B------:R-:W-:-:S07]  /*8b80*/  MOV R25, R38 ;  /* 0x0000002600197202 */ /* 0x000fce0000000f00 */
[----:B------:R-:W-:Y:S05]  /*8b90*/  WARPSYNC.COLLECTIVE R30, `(.L_x_1638) ;  /* 0x000000001e087348 */ /* 0x000fea0003c00000 */
[----:B------:R0:W1:Y:S02]  /*8ba0*/  SHFL.BFLY P2, R38, R35, R32, R33 ;  /* 0x0c00002023267389 */ /* 0x0000640000040021 */
[----:B01----:R-:W-:Y:S01]  /*8bb0*/  ENDCOLLECTIVE ;  /* 0x000000000000791b */ /* 0x003fe20003800000 */
.L_x_1638:
[----:B------:R-:W-:Y:S01]  /*8bc0*/  FADD.FTZ R25, R22, R25 ;  /* 0x0000001916197221 */ /* 0x000fe20000010000 */
[----:B------:R-:W-:-:S04]  /*8bd0*/  HFMA2.MMA R32, -RZ, RZ, 0, 5.9604644775390625e-08 ;  /* 0x00000001ff207435 */ /* 0x000fc800000001ff */
[----:B------:R-:W-:Y:S02]  /*8be0*/  MOV R35, R25 ;  /* 0x0000001900237202 */ /* 0x000fe40000000f00 */
[----:B------:R-:W-:-:S07]  /*8bf0*/  MOV R18, R38 ;  /* 0x0000002600127202 */ /* 0x000fce0000000f00 */
[----:B------:R-:W-:Y:S05]  /*8c00*/  WARPSYNC.COLLECTIVE R30, `(.L_x_1639) ;  /* 0x000000001e087348 */ /* 0x000fea0003c00000 */
[----:B------:R0:W1:Y:S02]  /*8c10*/  SHFL.BFLY P2, R38, R35, R32, R33 ;  /* 0x0c00002023267389 */ /* 0x0000640000040021 */
[----:B01----:R-:W-:Y:S01]  /*8c20*/  ENDCOLLECTIVE ;  /* 0x000000000000791b */ /* 0x003fe20003800000 */
.L_x_1639:
[----:B------:R-:W-:-:S05]  /*8c30*/  FADD.FTZ R24, R23, R18 ;  /* 0x0000001217187221 */ /* 0x000fca0000010000 */
[----:B------:R-:W-:Y:S02]  /*8c40*/  MOV R35, R24 ;  /* 0x0000001800237202 */ /* 0x000fe40000000f00 */
[----:B------:R-:W-:-:S07]  /*8c50*/  MOV R26, R38 ;  /* 0x00000026001a7202 */ /* 0x000fce0000000f00 */
[----:B------:R-:W-:Y:S05]  /*8c60*/  WARPSYNC.COLLECTIVE R30, `(.L_x_1640) ;  /* 0x000000001e087348 */ /* 0x000fea0003c00000 */
[----:B------:R0:W1:Y:S02]  /*8c70*/  SHFL.BFLY P2, R38, R35, R32, R33 ;  /* 0x0c00002023267389 */ /* 0x0000640000040021 */
[----:B01----:R-:W-:Y:S01]  /*8c80*/  ENDCOLLECTIVE ;  /* 0x000000000000791b */ /* 0x003fe20003800000 */
.L_x_1640:
[----:B------:R-:W-:Y:S01]  /*8c90*/  FADD.FTZ R26, R25, R26 ;  /* 0x0000001a191a7221 */ /* 0x000fe20000010000 */
[----:B------:R-:W-:Y:S06]  /*8ca0*/  BRA `(.L_x_1641) ;  /* 0xffffffec00507947 */ /* 0x000fec000383ffff */
.L_x_1629:
[----:B------:R-:W-:Y:S01]  /*8cb0*/  HFMA2.MMA R32, -RZ, RZ, 0, 4.76837158203125e-07 ;  /* 0x00000008ff207435 */ /* 0x000fe200000001ff */
[----:B------:R-:W-:Y:S01]  /*8cc0*/  BSSY B1, `(.L_x_1642) ;  /* 0x0000007000017945 */ /* 0x000fe20003800000 */
[----:B---3--:R-:W-:Y:S02]  /*8cd0*/  MOV R35, R22 ;  /* 0x0000001600237202 */ /* 0x008fe40000000f00 */
[----:B------:R-:W-:Y:S02]  /*8ce0*/  MOV R33, 0x101f ;  /* 0x0000101f00217802 */ /* 0x000fe40000000f00 */
[----:B------:R-:W-:-:S07]  /*8cf0*/  MOV R30, 0xffff ;  /* 0x0000ffff001e7802 */ /* 0x000fce0000000f00 */
[----:B012-4-:R-:W-:Y:S05]  /*8d00*/  WARPSYNC.COLLECTIVE R30, `(.L_x_1643) ;  /* 0x000000001e087348 */ /* 0x017fea0003c00000 */
[----:B------:R3:W0:Y:S02]  /*8d10*/  SHFL.BFLY P2, R38, R35, R32, R33 ;  /* 0x0c00002023267389 */ /* 0x0006240000040021 */
[----:B01234-:R-:W-:Y:S01]  /*8d20*/  ENDCOLLECTIVE ;  /* 0x000000000000791b */ /* 0x01ffe20003800000 */
.L_x_1643:
[----:B------:R-:W-:Y:S05]  /*8d30*/  BSYNC B1 ;  /* 0x0000000000017941 */ /* 0x000fea0003800000 */
.L_x_1642:
        /* <DEDUP_REMOVED lines=8> */
.L_x_1644:
[----:B------:R-:W-:Y:S01]  /*8dc0*/  FADD.FTZ R25, R25, R22 ;  /* 0x0000001619197221 */ /* 0x000fe20000010000 */
[----:B------:R-:W-:-:S04]  /*8dd0*/  HFMA2.MMA R32, -RZ, RZ, 0, 2.384185791015625e-07 ;  /* 0x00000004ff207435 */ /* 0x000fc800000001ff */
[----:B------:R-:W-:Y:S02]  /*8de0*/  MOV R35, R25 ;  /* 0x0000001900237202 */ /* 0x000fe40000000f00 */
[----:B------:R-:W-:-:S07]  /*8df0*/  MOV R24, R38 ;  /* 0x0000002600187202 */ /* 0x000fce0000000f00 */
[----:B------:R-:W-:Y:S05]  /*8e00*/  WARPSYNC.COLLECTIVE R30, `(.L_x_1645) ;  /* 0x000000001e087348 */ /* 0x000fea0003c00000 */
[----:B------:R0:W1:Y:S02]  /*8e10*/  SHFL.BFLY P2, R38, R35, R32, R33 ;  /* 0x0c00002023267389 */ /* 0x0000640000040021 */
[----:B01----:R-:W-:Y:S01]  /*8e20*/  ENDCOLLECTIVE ;  /* 0x000000000000791b */ /* 0x003fe20003800000 */
.L_x_1645:
[----:B------:R-:W-:-:S05]  /*8e30*/  FADD.FTZ R24, R24, R23 ;  /* 0x0000001718187221 */ /* 0x000fca0000010000 */
[----:B------:R-:W-:Y:S02]  /*8e40*/  MOV R35, R24 ;  /* 0x0000001800237202 */ /* 0x000fe40000000f00 */
[----:B------:R-:W-:-:S07]  /*8e50*/  MOV R26, R38 ;  /* 0x00000026001a7202 */ /* 0x000fce0000000f00 */
[----:B------:R-:W-:Y:S05]  /*8e60*/  WARPSYNC.COLLECTIVE R30, `(.L_x_1646) ;  /* 0x000000001e087348 */ /* 0x000fea0003c00000 */
[----:B------:R0:W1:Y:S02]  /*8e70*/  SHFL.BFLY P2, R38, R35, R32, R33 ;  /* 0x0c00002023267389 */ /* 0x0000640000040021 */
[----:B01----:R-:W-:Y:S01]  /*8e80*/  ENDCOLLECTIVE ;  /* 0x000000000000791b */ /* 0x003fe20003800000 */
.L_x_1646:
[----:B------:R-:W-:Y:S01]  /*8e90*/  FADD.FTZ R26, R25, R26 ;  /* 0x0000001a191a7221 */ /* 0x000fe20000010000 */
[----:B------:R-:W-:-:S04]  /*8ea0*/  HFMA2.MMA R32, -RZ, RZ, 0, 1.1920928955078125e-07 ;  /* 0x00000002ff207435 */ /* 0x000fc800000001ff */
[----:B------:R-:W-:Y:S02]  /*8eb0*/  MOV R35, R26 ;  /* 0x0000001a00237202 */ /* 0x000fe40000000f00 */
[----:B------:R-:W-:-:S07]  /*8ec0*/  MOV R27, R38 ;  /* 0x00000026001b7202 */ /* 0x000fce0000000f00 */
[----:B------:R-:W-:Y:S05]  /*8ed0*/  WARPSYNC.COLLECTIVE R30, `(.L_x_1647) ;  /* 0x000000001e087348 */ /* 0x000fea0003c00000 */
[----:B------:R0:W1:Y:S02]  /*8ee0*/  SHFL.BFLY P2, R38, R35, R32, R33 ;  /* 0x0c00002023267389 */ /* 0x0000640000040021 */
[----:B01----:R-:W-:Y:S01]  /*8ef0*/  ENDCOLLECTIVE ;  /* 0x000000000000791b */ /* 0x003fe20003800000 */
.L_x_1647:
[----:B------:R-:W-:-:S05]  /*8f00*/  FADD.FTZ R27, R24, R27 ;  /* 0x0000001b181b7221 */ /* 0x000fca0000010000 */
[----:B------:R-:W-:Y:S02]  /*8f10*/  MOV R35, R27 ;  /* 0x0000001b00237202 */ /* 0x000fe40000000f00 */
[----:B------:R-:W-:-:S07]  /*8f20*/  MOV R29, R38 ;  /* 0x00000026001d7202 */ /* 0x000fce0000000f00 */
[----:B------:R-:W-:Y:S05]  /*8f30*/  WARPSYNC.COLLECTIVE R30, `(.L_x_1648) ;  /* 0x000000001e087348 */ /* 0x000fea0003c00000 */
[----:B------:R0:W1:Y:S02]  /*8f40*/  SHFL.BFLY P2, R38, R35, R32, R33 ;  /* 0x0c00002023267389 */ /* 0x0000640000040021 */
[----:B01----:R-:W-:Y:S01]  /*8f50*/  ENDCOLLECTIVE ;  /* 0x000000000000791b */ /* 0x003fe20003800000 */
.L_x_1648:
[----:B------:R-:W-:Y:S01]  /*8f60*/  FADD.FTZ R29, R26, R29 ;  /* 0x0000001d1a1d7221 */ /* 0x000fe20000010000 */
[----:B------:R-:W-:-:S04]  /*8f70*/  HFMA2.MMA R32, -RZ, RZ, 0, 5.9604644775390625e-08 ;  /* 0x00000001ff207435 */ /* 0x000fc800000001ff */
[----:B------:R-:W-:Y:S02]  /*8f80*/  MOV R35, R29 ;  /* 0x0000001d00237202 */ /* 0x000fe40000000f00 */
[----:B------:R-:W-:-:S07]  /*8f90*/  MOV R22, R38 ;  /* 0x0000002600167202 */ /* 0x000fce0000000f00 */
[----:B------:R-:W-:Y:S05]  /*8fa0*/  WARPSYNC.COLLECTIVE R30, `(.L_x_1649) ;  /* 0x000000001e087348 */ /* 0x000fea0003c00000 */
[----:B------:R0:W1:Y:S02]  /*8fb0*/  SHFL.BFLY P2, R38, R35, R32, R33 ;  /* 0x0c00002023267389 */ /* 0x0000640000040021 */
[----:B01----:R-:W-:Y:S01]  /*8fc0*/  ENDCOLLECTIVE ;  /* 0x000000000000791b */ /* 0x003fe20003800000 */
.L_x_1649:
[----:B------:R-:W-:-:S05]  /*8fd0*/  FADD.FTZ R22, R27, R22 ;  /* 0x000000161b167221 */ /* 0x000fca0000010000 */
[----:B------:R-:W-:Y:S02]  /*8fe0*/  MOV R35, R22 ;  /* 0x0000001600237202 */ /* 0x000fe40000000f00 */
[----:B------:R-:W-:-:S07]  /*8ff0*/  MOV R28, R38 ;  /* 0x00000026001c7202 */ /* 0x000fce0000000f00 */
[----:B------:R-:W-:Y:S05]  /*9000*/  WARPSYNC.COLLECTIVE R30, `(.L_x_1650) ;  /* 0x000000001e087348 */ /* 0x000fea0003c00000 */
[----:B------:R0:W1:Y:S02]  /*9010*/  SHFL.BFLY P2, R38, R35, R32, R33 ;  /* 0x0c00002023267389 */ /* 0x0000640000040021 */
[----:B01----:R-:W-:Y:S01]  /*9020*/  ENDCOLLECTIVE ;  /* 0x000000000000791b */ /* 0x003fe20003800000 */
.L_x_1650:
[----:B------:R-:W-:Y:S01]  /*9030*/  FADD.FTZ R28, R29, R28 ;  /* 0x0000001c1d1c7221 */ /* 0x000fe20000010000 */
[----:B------:R-:W-:Y:S06]  /*9040*/  BRA `(.L_x_1651) ;  /* 0xffffffec00107947 */ /* 0x000fec000383ffff */
.L_x_1630:
        /* <DEDUP_REMOVED lines=8> */
.L_x_1653:
[----:B------:R-:W-:Y:S05]  /*90d0*/  BSYNC B1 ;  /* 0x0000000000017941 */ /* 0x000fea0003800000 */
.L_x_1652:
        /* <DEDUP_REMOVED lines=8> */
.L_x_1654:
[----:B------:R-:W-:Y:S01]  /*9160*/  FADD.FTZ R25, R25, R22 ;  /* 0x0000001619197221 */ /* 0x000fe20000010000 */
[----:B------:R-:W-:-:S04]  /*9170*/  HFMA2.MMA R32, -RZ, RZ, 0, 2.384185791015625e-07 ;  /* 0x00000004ff207435 */ /* 0x000fc800000001ff */
[----:B------:R-:W-:Y:S02]  /*9180*/  MOV R35, R25 ;  /* 0x0000001900237202 */ /* 0x000fe40000000f00 */
[----:B------:R-:W-:-:S07]  /*9190*/  MOV R24, R38 ;  /* 0x0000002600187202 */ /* 0x000fce0000000f00 */
[----:B------:R-:W-:Y:S05]  /*91a0*/  WARPSYNC.COLLECTIVE R30, `(.L_x_1655) ;  /* 0x000000001e087348 */ /* 0x000fea0003c00000 */
[----:B------:R0:W1:Y:S02]  /*91b0*/  SHFL.BFLY P2, R38, R35, R32, R33 ;  /* 0x0c00002023267389 */ /* 0x0000640000040021 */
[----:B01----:R-:W-:Y:S01]  /*91c0*/  ENDCOLLECTIVE ;  /* 0x000000000000791b */ /* 0x003fe20003800000 */
.L_x_1655:
[----:B------:R-:W-:-:S05]  /*91d0*/  FADD.FTZ R24, R24, R23 ;  /* 0x0000001718187221 */ /* 0x000fca0000010000 */
[----:B------:R-:W-:Y:S02]  /*91e0*/  MOV R35, R24 ;  /* 0x0000001800237202 */ /* 0x000fe40000000f00 */
[----:B------:R-:W-:-:S07]  /*91f0*/  MOV R26, R38 ;  /* 0x00000026001a7202 */ /* 0x000fce0000000f00 */
[----:B------:R-:W-:Y:S05]  /*9200*/  WARPSYNC.COLLECTIVE R30, `(.L_x_1656) ;  /* 0x000000001e087348 */ /* 0x000fea0003c00000 */
[----:B------:R0:W1:Y:S02]  /*9210*/  SHFL.BFLY P2, R38, R35, R32, R33 ;  /* 0x0c00002023267389 */ /* 0x0000640000040021 */
[----:B01----:R-:W-:Y:S01]  /*9220*/  ENDCOLLECTIVE ;  /* 0x000000000000791b */ /* 0x003fe20003800000 */
.L_x_1656:
[----:B------:R-:W-:Y:S01]  /*9230*/  FADD.FTZ R26, R25, R26 ;  /* 0x0000001a191a7221 */ /* 0x000fe20000010000 */
[----:B------:R-:W-:-:S04]  /*9240*/  HFMA2.MMA R32, -RZ, RZ, 0, 1.1920928955078125e-07 ;  /* 0x00000002ff207435 */ /* 0x000fc800000001ff */
[----:B------:R-:W-:Y:S02]  /*9250*/  MOV R35, R26 ;  /* 0x0000001a00237202 */ /* 0x000fe40000000f00 */
[----:B------:R-:W-:-:S07]  /*9260*/  MOV R27, R38 ;  /* 0x00000026001b7202 */ /* 0x000fce0000000f00 */
[----:B------:R-:W-:Y:S05]  /*9270*/  WARPSYNC.COLLECTIVE R30, `(.L_x_1657) ;  /* 0x000000001e087348 */ /* 0x000fea0003c00000 */
[----:B------:R0:W1:Y:S02]  /*9280*/  SHFL.BFLY P2, R38, R35, R32, R33 ;  /* 0x0c00002023267389 */ /* 0x0000640000040021 */
[----:B01----:R-:W-:Y:S01]  /*9290*/  ENDCOLLECTIVE ;  /* 0x000000000000791b */ /* 0x003fe20003800000 */
.L_x_1657:
[----:B------:R-:W-:-:S05]  /*92a0*/  FADD.FTZ R27, R24, R27 ;  /* 0x0000001b181b7221 */ /* 0x000fca0000010000 */
[----:B------:R-:W-:Y:S02]  /*92b0*/  MOV R35, R27 ;  /* 0x0000001b00237202 */ /* 0x000fe40000000f00 */
[----:B------:R-:W-:-:S07]  /*92c0*/  MOV R29, R38 ;  /* 0x00000026001d7202 */ /* 0x000fce0000000f00 */
[----:B------:R-:W-:Y:S05]  /*92d0*/  WARPSYNC.COLLECTIVE R30, `(.L_x_1658) ;  /* 0x000000001e087348 */ /* 0x000fea0003c00000 */
[----:B------:R0:W1:Y:S02]  /*92e0*/  SHFL.BFLY P2, R38, R35, R32, R33 ;  /* 0x0c00002023267389 */ /* 0x0000640000040021 */
[----:B01----:R-:W-:Y:S01]  /*92f0*/  ENDCOLLECTIVE ;  /* 0x000000000000791b */ /* 0x003fe20003800000 */
.L_x_1658:
[----:B------:R-:W-:Y:S01]  /*9300*/  FADD.FTZ R29, R26, R29 ;  /* 0x0000001d1a1d7221 */ /* 0x000fe20000010000 */
[----:B------:R-:W-:-:S04]  /*9310*/  HFMA2.MMA R32, -RZ, RZ, 0, 5.9604644775390625e-08 ;  /* 0x00000001ff207435 */ /* 0x000fc800000001ff */
[----:B------:R-:W-:Y:S02]  /*9320*/  MOV R35, R29 ;  /* 0x0000001d00237202 */ /* 0x000fe40000000f00 */
[----:B------:R-:W-:-:S07]  /*9330*/  MOV R22, R38 ;  /* 0x0000002600167202 */ /* 0x000fce0000000f00 */
[----:B------:R-:W-:Y:S05]  /*9340*/  WARPSYNC.COLLECTIVE R30, `(.L_x_1659) ;  /* 0x000000001e087348 */ /* 0x000fea0003c00000 */
[----:B------:R0:W1:Y:S02]  /*9350*/  SHFL.BFLY P2, R38, R35, R32, R33 ;  /* 0x0c00002023267389 */ /* 0x0000640000040021 */
[----:B01----:R-:W-:Y:S01]  /*9360*/  ENDCOLLECTIVE ;  /* 0x000000000000791b */ /* 0x003fe20003800000 */
.L_x_1659:
[----:B------:R-:W-:-:S05]  /*9370*/  FADD.FTZ R22, R27, R22 ;  /* 0x000000161b167221 */ /* 0x000fca0000010000 */
[----:B------:R-:W-:Y:S02]  /*9380*/  MOV R35, R22 ;  /* 0x0000001600237202 */ /* 0x000fe40000000f00 */
[----:B------:R-:W-:-:S07]  /*9390*/  MOV R28, R38 ;  /* 0x00000026001c7202 */ /* 0x000fce0000000f00 */
[----:B------:R-:W-:Y:S05]  /*93a0*/  WARPSYNC.COLLECTIVE R30, `(.L_x_1660) ;  /* 0x000000001e087348 */ /* 0x000fea0003c00000 */
[----:B------:R0:W1:Y:S02]  /*93b0*/  SHFL.BFLY P2, R38, R35, R32, R33 ;  /* 0x0c00002023267389 */ /* 0x0000640000040021 */
[----:B01----:R-:W-:Y:S01]  /*93c0*/  ENDCOLLECTIVE ;  /* 0x000000000000791b */ /* 0x003fe20003800000 */
.L_x_1660:
[----:B------:R-:W-:Y:S01]  /*93d0*/  FADD.FTZ R28, R29, R28 ;  /* 0x0000001c1d1c7221 */ /* 0x000fe20000010000 */
[----:B------:R-:W-:Y:S06]  /*93e0*/  BRA `(.L_x_1661) ;  /* 0xffffffe800b87947 */ /* 0x000fec000383ffff */
.L_x_1631:
[----:B------:R-:W-:Y:S01]  /*93f0*/  BSSY B0, `(.L_x_1662) ;  /* 0x0000008000007945 */ /* 0x000fe20003800000 */
[----:B---3--:R-:W-:Y:S02]  /*9400*/  MOV R35, R19 ;  /* 0x0000001300237202 */ /* 0x008fe40000000f00 */
[----:B------:R-:W-:Y:S02]  /*9410*/  MOV R32, 0x8 ;  /* 0x0000000800207802 */ /* 0x000fe40000000f00 */
[----:B------:R-:W-:Y:S02]  /*9420*/  MOV R33, 0x101f ;  /* 0x0000101f00217802 */ /* 0x000fe40000000f00 */
[----:B------:R-:W-:-:S07]  /*9430*/  MOV R30, 0xffff ;  /* 0x0000ffff001e7802 */ /* 0x000fce0000000f00 */
[----:B012-4-:R-:W-:Y:S05]  /*9440*/  WARPSYNC.COLLECTIVE R30, `(.L_x_1663) ;  /* 0x000000001e087348 */ /* 0x017fea0003c00000 */
[----:B------:R3:W0:Y:S02]  /*9450*/  SHFL.BFLY P2, R38, R35, R32, R33 ;  /* 0x0c00002023267389 */ /* 0x0006240000040021 */
[----:B01234-:R-:W-:Y:S01]  /*9460*/  ENDCOLLECTIVE ;  /* 0x000000000000791b */ /* 0x01ffe20003800000 */
.L_x_1663:
[----:B------:R-:W-:Y:S05]  /*9470*/  BSYNC B0 ;  /* 0x0000000000007941 */ /* 0x000fea0003800000 */
.L_x_1662:
[----:B------:R-:W-:Y:S01]  /*9480*/  HFMA2.MMA R32, -RZ, RZ, 0, 4.76837158203125e-07 ;  /* 0x00000008ff207435 */ /* 0x000fe200000001ff */
[----:B------:R-:W-:Y:S01]  /*9490*/  MOV R35, R25 ;  /* 0x0000001900237202 */ /* 0x000fe20000000f00 */
[----:B------:R-:W-:Y:S01]  /*94a0*/  HFMA2.MMA R31, -RZ, RZ, 0, 0 ;  /* 0x00000000ff1f7435 */ /* 0x000fe200000001ff */
[----:B------:R-:W-:Y:S02]  /*94b0*/  MOV R33, 0x101f ;  /* 0x0000101f00217802 */ /* 0x000fe40000000f00 */
[----:B------:R-:W-:Y:S02]  /*94c0*/  MOV R30, 0xffff ;  /* 0x0000ffff001e7802 */ /* 0x000fe40000000f00 */
[----:B------:R-:W-:Y:S02]  /*94d0*/  MOV R24, R38 ;  /* 0x0000002600187202 */ /* 0x000fe40000000f00 */
[----:B------:R-:W-:-:S07]  /*94e0*/  @!P0 IADD3 R21, R29, 0x14, RZ ;  /* 0x000000141d158810 */ /* 0x000fce0007ffe0ff */
[----:B------:R-:W-:Y:S05]  /*94f0*/  WARPSYNC.COLLECTIVE R30, `(.L_x_1664) ;  /* 0x000000001e087348 */ /* 0x000fea0003c00000 */
[----:B------:R0:W1:Y:S02]  /*9500*/  SHFL.BFLY P2, R38, R35, R32, R33 ;  /* 0x0c00002023267389 */ /* 0x0000640000040021 */
[----:B01----:R-:W-:Y:S01]  /*9510*/  ENDCOLLECTIVE ;  /* 0x000000000000791b */ /* 0x003fe20003800000 */
.L_x_1664:
[----:B------:R-:W-:Y:S01]  /*9520*/  @!P0 LEA R18, R9, UR8, 0x7 ;  /* 0x0000000809128c11 */ /* 0x000fe2000f8e38ff */
[----:B------:R-:W-:Y:S01]  /*9530*/  FADD.FTZ R24, R24, R19 ;  /* 0x0000001318187221 */ /* 0x000fe20000010000 */
[----:B------:R-:W-:Y:S02]  /*9540*/  @!P0 LOP3.LUT R21, R21, R48, RZ, 0x3c, !PT ;  /* 0x0000003015158212 */ /* 0x000fe400078e3cff */
[----:B------:R-:W-:Y:S02]  /*9550*/  MOV R40, RZ ;  /* 0x000000ff00287202 */ /* 0x000fe40000000f00 */
[----:B------:R-:W-:Y:S02]  /*9560*/  @!P0 LEA R21, R21, R18, 0x2 ;  /* 0x0000001215158211 */ /* 0x000fe400078e10ff */
[C---:B------:R-:W-:Y:S02]  /*9570*/  @!P0 LEA R28, R9.reuse, UR8, 0x7 ;  /* 0x00000008091c8c11 */ /* 0x040fe4000f8e38ff */
[----:B------:R-:W-:Y:S01]  /*9580*/  @!P0 LEA R44, R9, UR8, 0x7 ;  /* 0x00000008092c8c11 */ /* 0x000fe2000f8e38ff */
[----:B------:R0:W1:Y:S01]  /*9590*/  @!P0 LDS R18, [R21] ;  /* 0x0000000015128984 */ /* 0x0000620000000800 */
[----:B------:R-:W-:Y:S01]  /*95a0*/  HFMA2.MMA R32, -RZ, RZ, 0, 2.384185791015625e-07 ;  /* 0x00000004ff207435 */ /* 0x000fe200000001ff */
[----:B------:R-:W-:-:S02]  /*95b0*/  MOV R35, R24 ;  /* 0x0000001800237202 */ /* 0x000fc40000000f00 */
[----:B------:R0:W2:Y:S01]  /*95c0*/  @!P0 LDS R20, [R21+0x500] ;  /* 0x0005000015148984 */ /* 0x0000a20000000800 */
[----:B------:R-:W-:-:S07]  /*95d0*/  FADD.FTZ R34, R38, R25 ;  /* 0x0000001926227221 */ /* 0x000fce0000010000 */
[----:B012---:R-:W-:Y:S05]  /*95e0*/  WARPSYNC.COLLECTIVE R30, `(.L_x_1665) ;  /* 0x000000001e087348 */ /* 0x007fea0003c00000 */
[----:B------:R3:W4:Y:S02]  /*95f0*/  SHFL.BFLY P2, R38, R35, R32, R33 ;  /* 0x0c00002023267389 */ /* 0x0007240000040021 */
[----:B01234-:R-:W-:Y:S01]  /*9600*/  ENDCOLLECTIVE ;  /* 0x000000000000791b */ /* 0x01ffe20003800000 */
.L_x_1665:
[----:B------:R-:W-:Y:S02]  /*9610*/  MOV R35, R34 ;  /* 0x0000002200237202 */ /* 0x000fe40000000f00 */
[----:B------:R-:W-:-:S07]  /*9620*/  MOV R23, R38 ;  /* 0x0000002600177202 */ /* 0x000fce0000000f00 */
[----:B------:R-:W-:Y:S05]  /*9630*/  WARPSYNC.COLLECTIVE R30, `(.L_x_1666) ;  /* 0x000000001e087348 */ /* 0x000fea0003c00000 */
[----:B------:R0:W1:Y:S02]  /*9640*/  SHFL.BFLY P2, R38, R35, R32, R33 ;  /* 0x0c00002023267389 */ /* 0x0000640000040021 */
[----:B01----:R-:W-:Y:S01]  /*9650*/  ENDCOLLECTIVE ;  /* 0x000000000000791b */ /* 0x003fe20003800000 */
.L_x_1666:
[----:B------:R-:W-:Y:S01]  /*9660*/  @!P0 MOV R31, R18 ;  /* 0x00000012001f8202 */ /* 0x000fe20000000f00 */
        /* <DEDUP_REMOVED lines=9> */
.L_x_1667:
[----:B------:R-:W-:-:S05]  /*9700*/  FADD.FTZ R23, R34, R37 ;  /* 0x0000002522177221 */ /* 0x000fca0000010000 */
[----:B------:R-:W-:Y:S02]  /*9710*/  MOV R35, R23 ;  /* 0x0000001700237202 */ /* 0x000fe40000000f00 */
[----:B------:R-:W-:-:S07]  /*9720*/  MOV R39, R38 ;  /* 0x0000002600277202 */ /* 0x000fce0000000f00 */
[----:B------:R-:W-:Y:S05]  /*9730*/  WARPSYNC.COLLECTIVE R30, `(.L_x_1668) ;  /* 0x000000001e087348 */ /* 0x000fea0003c00000 */
[----:B------:R0:W1:Y:S02]  /*9740*/  SHFL.BFLY P2, R38, R35, R32, R33 ;  /* 0x0c00002023267389 */ /* 0x0000640000040021 */
[----:B01----:R-:W-:Y:S01]  /*9750*/  ENDCOLLECTIVE ;  /* 0x000000000000791b */ /* 0x003fe20003800000 */
.L_x_1668:
        /* <DEDUP_REMOVED lines=8> */
.L_x_1669:
[----:B------:R-:W-:-:S04]  /*97e0*/  @!P0 LOP3.LUT R23, R23, R48, RZ, 0x3c, !PT ;  /* 0x0000003017178212 */ /* 0x000fc800078e3cff */
[----:B------:R-:W-:Y:S02]  /*97f0*/  @!P0 LEA R28, R23, R28, 0x2 ;  /* 0x0000001c171c8211 */ /* 0x000fe400078e10ff */
[----:B------:R-:W-:-:S03]  /*9800*/  CS2R R22, SRZ ;  /* 0x0000000000167805 */ /* 0x000fc6000001ff00 */
[----:B------:R0:W1:Y:S01]  /*9810*/  @!P0 LDS R41, [R28] ;  /* 0x000000001c298984 */ /* 0x0000620000000800 */
[----:B------:R-:W-:-:S03]  /*9820*/  MOV R35, R37 ;  /* 0x0000002500237202 */ /* 0x000fc60000000f00 */
[----:B------:R0:W2:Y:S01]  /*9830*/  @!P0 LDS R42, [R28+0x500] ;  /* 0x000500001c2a8984 */ /* 0x0000a20000000800 */
[----:B------:R-:W-:-:S07]  /*9840*/  MOV R36, R38 ;  /* 0x0000002600247202 */ /* 0x000fce0000000f00 */
[----:B012---:R-:W-:Y:S05]  /*9850*/  WARPSYNC.COLLECTIVE R30, `(.L_x_1670) ;  /* 0x000000001e087348 */ /* 0x007fea0003c00000 */
[----:B------:R3:W4:Y:S02]  /*9860*/  SHFL.BFLY P2, R38, R35, R32, R33 ;  /* 0x0c00002023267389 */ /* 0x0007240000040021 */
[----:B01234-:R-:W-:Y:S01]  /*9870*/  ENDCOLLECTIVE ;  /* 0x000000000000791b */ /* 0x01ffe20003800000 */
.L_x_1670:
[----:B------:R-:W-:Y:S01]  /*9880*/  FADD.FTZ R36, R39, R36 ;  /* 0x0000002427247221 */ /* 0x000fe20000010000 */
[----:B------:R-:W-:Y:S01]  /*9890*/  HFMA2.MMA R32, -RZ, RZ, 0, 4.76837158203125e-07 ;  /* 0x00000008ff207435 */ /* 0x000fe200000001ff */
[----:B------:R-:W-:Y:S02]  /*98a0*/  MOV R35, R31 ;  /* 0x0000001f00237202 */ /* 0x000fe40000000f00 */
[----:B------:R-:W-:-:S08]  /*98b0*/  MOV R34, R38 ;  /* 0x0000002600227202 */ /* 0x000fd00000000f00 */
[----:B------:R-:W-:Y:S05]  /*98c0*/  WARPSYNC.COLLECTIVE R30, `(.L_x_1671) ;  /* 0x000000001e087348 */ /* 0x000fea0003c00000 */
[----:B------:R0:W1:Y:S02]  /*98d0*/  SHFL.BFLY P2, R38, R35, R32, R33 ;  /* 0x0c00002023267389 */ /* 0x0000640000040021 */
[----:B01----:R-:W-:Y:S01]  /*98e0*/  ENDCOLLECTIVE ;  /* 0x000000000000791b */ /* 0x003fe20003800000 */
.L_x_1671:
[----:B------:R-:W-:Y:S01]  /*98f0*/  @!P0 MOV R23, R41 ;  /* 0x0000002900178202 */ /* 0x000fe20000000f00 */
[----:B------:R-:W-:Y:S01]  /*9900*/  FADD.FTZ R37, R37, R34 ;  /* 0x0000002225257221 */ /* 0x000fe20000010000 */
[----:B------:R-:W-:Y:S02]  /*9910*/  @!P0 MOV R22, R42 ;  /* 0x0000002a00168202 */ /* 0x000fe40000000f00 */
[----:B------:R-:W-:Y:S02]  /*9920*/  MOV R35, R40 ;  /* 0x0000002800237202 */ /* 0x000fe40000000f00 */
[----:B------:R-:W-:-:S07]  /*9930*/  MOV R26, R38 ;  /* 0x00000026001a7202 */ /* 0x000fce0000000f00 */
[----:B------:R-:W-:Y:S05]  /*9940*/  WARPSYNC.COLLECTIVE R30, `(.L_x_1672) ;  /* 0x000000001e087348 */ /* 0x000fea0003c00000 */
[----:B------:R0:W1:Y:S02]  /*9950*/  SHFL.BFLY P2, R38, R35, R32, R33 ;  /* 0x0c00002023267389 */ /* 0x0000640000040021 */
[----:B01----:R-:W-:Y:S01]  /*9960*/  ENDCOLLECTIVE ;  /* 0x000000000000791b */ /* 0x003fe20003800000 */
.L_x_1672:
[----:B------:R-:W-:Y:S01]  /*9970*/  FADD.FTZ R26, R26, R31 ;  /* 0x0000001f1a1a7221 */ /* 0x000fe20000010000 */
[----:B------:R-:W-:-:S04]  /*9980*/  HFMA2.MMA R32, -RZ, RZ, 0, 2.384185791015625e-07 ;  /* 0x00000004ff207435 */ /* 0x000fc800000001ff */
[----:B------:R-:W-:Y:S02]  /*9990*/  MOV R35, R26 ;  /* 0x0000001a00237202 */ /* 0x000fe40000000f00 */
[----:B------:R-:W-:-:S07]  /*99a0*/  MOV R27, R38 ;  /* 0x00000026001b7202 */ /* 0x000fce0000000f00 */
[----:B------:R-:W-:Y:S05]  /*99b0*/  WARPSYNC.COLLECTIVE R30, `(.L_x_1673) ;  /* 0x000000001e087348 */ /* 0x000fea0003c00000 */
[----:B------:R0:W1:Y:S02]  /*99c0*/  SHFL.BFLY P2, R38, R35, R32, R33 ;  /* 0x0c00002023267389 */ /* 0x0000640000040021 */
[----:B01----:R-:W-:Y:S01]  /*99d0*/  ENDCOLLECTIVE ;  /* 0x000000000000791b */ /* 0x003fe20003800000 */
.L_x_1673:
[----:B------:R-:W-:-:S05]  /*99e0*/  FADD.FTZ R27, R27, R40 ;  /* 0x000000281b1b7221 */ /* 0x000fca0000010000 */
[----:B------:R-:W-:Y:S02]  /*99f0*/  MOV R35, R27 ;  /* 0x0000001b00237202 */ /* 0x000fe40000000f00 */
[----:B------:R-:W-:-:S07]  /*9a00*/  MOV R25, R38 ;  /* 0x0000002600197202 */ /* 0x000fce0000000f00 */
[----:B------:R-:W-:Y:S05]  /*9a10*/  WARPSYNC.COLLECTIVE R30, `(.L_x_1674) ;  /* 0x000000001e087348 */ /* 0x000fea0003c00000 */
[----:B------:R0:W1:Y:S02]  /*9a20*/  SHFL.BFLY P2, R38, R35, R32, R33 ;  /* 0x0c00002023267389 */ /* 0x0000640000040021 */
[----:B01----:R-:W-:Y:S01]  /*9a30*/  ENDCOLLECTIVE ;  /* 0x000000000000791b */ /* 0x003fe20003800000 */
.L_x_1674:
[----:B------:R-:W-:Y:S01]  /*9a40*/  FADD.FTZ R25, R26, R25 ;  /* 0x000000191a197221 */ /* 0x000fe20000010000 */
[----:B------:R-:W-:-:S04]  /*9a50*/  HFMA2.MMA R32, -RZ, RZ, 0, 1.1920928955078125e-07 ;  /* 0x00000002ff207435 */ /* 0x000fc800000001ff */
[----:B------:R-:W-:Y:S02]  /*9a60*/  MOV R35, R25 ;  /* 0x0000001900237202 */ /* 0x000fe40000000f00 */
[----:B------:R-:W-:-:S07]  /*9a70*/  MOV R40, R38 ;  /* 0x0000002600287202 */ /* 0x000fce0000000f00 */
[----:B------:R-:W-:Y:S05]  /*9a80*/  WARPSYNC.COLLECTIVE R30, `(.L_x_1675) ;  /* 0x000000001e087348 */ /* 0x000fea0003c00000 */
[----:B------:R0:W1:Y:S02]  /*9a90*/  SHFL.BFLY P2, R38, R35, R32, R33 ;  /* 0x0c00002023267389 */ /* 0x0000640000040021 */
[----:B01----:R-:W-:Y:S01]  /*9aa0*/  ENDCOLLECTIVE ;  /* 0x000000000000791b */ /* 0x003fe20003800000 */
.L_x_1675:
[----:B------:R-:W-:-:S05]  /*9ab0*/  FADD.FTZ R24, R27, R40 ;  /* 0x000000281b187221 */ /* 0x000fca0000010000 */
[----:B------:R-:W-:Y:S02]  /*9ac0*/  MOV R35, R24 ;  /* 0x0000001800237202 */ /* 0x000fe40000000f00 */
[----:B------:R-:W-:-:S07]  /*9ad0*/  MOV R26, R38 ;  /* 0x00000026001a7202 */ /* 0x000fce0000000f00 */
[----:B------:R-:W-:Y:S05]  /*9ae0*/  WARPSYNC.COLLECTIVE R30, `(.L_x_1676) ;  /* 0x000000001e087348 */ /* 0x000fea0003c00000 */
[----:B------:R0:W1:Y:S02]  /*9af0*/  SHFL.BFLY P2, R38, R35, R32, R33 ;  /* 0x0c00002023267389 */ /* 0x0000640000040021 */
[----:B01----:R-:W-:Y:S01]  /*9b00*/  ENDCOLLECTIVE ;  /* 0x000000000000791b */ /* 0x003fe20003800000 */
.L_x_1676:
[----:B------:R-:W-:Y:S01]  /*9b10*/  FADD.FTZ R26, R25, R26 ;  /* 0x0000001a191a7221 */ /* 0x000fe20000010000 */
[----:B------:R-:W-:-:S04]  /*9b20*/  HFMA2.MMA R32, -RZ, RZ, 0, 5.9604644775390625e-08 ;  /* 0x00000001ff207435 */ /* 0x000fc800000001ff */
[----:B------:R-:W-:Y:S02]  /*9b30*/  MOV R35, R26 ;  /* 0x0000001a00237202 */ /* 0x000fe40000000f00 */
[----:B------:R-:W-:-:S07]  /*9b40*/  MOV R27, R38 ;  /* 0x00000026001b7202 */ /* 0x000fce0000000f00 */
[----:B------:R-:W-:Y:S05]  /*9b50*/  WARPSYNC.COLLECTIVE R30, `(.L_x_1677) ;  /* 0x000000001e087348 */ /* 0x000fea0003c00000 */
[----:B------:R0:W1:Y:S02]  /*9b60*/  SHFL.BFLY P2, R38, R35, R32, R33 ;  /* 0x0c00002023267389 */ /* 0x0000640000040021 */
[----:B01----:R-:W-:Y:S01]  /*9b70*/  ENDCOLLECTIVE ;  /* 0x000000000000791b */ /* 0x003fe20003800000 */
.L_x_1677:
[----:B------:R-:W-:-:S05]  /*9b80*/  FADD.FTZ R27, R24, R27 ;  /* 0x0000001b181b7221 */ /* 0x000fca0000010000 */
[----:B------:R-:W-:Y:S02]  /*9b90*/  MOV R35, R27 ;  /* 0x0000001b00237202 */ /* 0x000fe40000000f00 */
[----:B------:R-:W-:-:S07]  /*9ba0*/  MOV R25, R38 ;  /* 0x0000002600197202 */ /* 0x000fce0000000f00 */
[----:B------:R-:W-:Y:S05]  /*9bb0*/  WARPSYNC.COLLECTIVE R30, `(.L_x_1678) ;  /* 0x000000001e087348 */ /* 0x000fea0003c00000 */
[----:B------:R0:W1:Y:S02]  /*9bc0*/  SHFL.BFLY P2, R38, R35, R32, R33 ;  /* 0x0c00002023267389 */ /* 0x0000640000040021 */
[----:B01----:R-:W-:Y:S01]  /*9bd0*/  ENDCOLLECTIVE ;  /* 0x000000000000791b */ /* 0x003fe20003800000 */
.L_x_1678:
[----:B------:R-:W-:Y:S01]  /*9be0*/  FADD.FTZ R25, R26, R25 ;  /* 0x000000191a197221 */ /* 0x000fe20000010000 */
[----:B------:R-:W-:Y:S01]  /*9bf0*/  HFMA2.MMA R32, -RZ, RZ, 0, 4.76837158203125e-07 ;  /* 0x00000008ff207435 */ /* 0x000fe200000001ff */
[----:B------:R-:W-:Y:S02]  /*9c00*/  MOV R35, R23 ;  /* 0x0000001700237202 */ /* 0x000fe40000000f00 */
[----:B------:R-:W-:-:S08]  /*9c10*/  MOV R24, R38 ;  /* 0x0000002600187202 */ /* 0x000fd00000000f00 */
[----:B------:R-:W-:Y:S05]  /*9c20*/  WARPSYNC.COLLECTIVE R30, `(.L_x_1679) ;  /* 0x000000001e087348 */ /* 0x000fea0003c00000 */
[----:B------:R0:W1:Y:S02]  /*9c30*/  SHFL.BFLY P2, R38, R35, R32, R33 ;  /* 0x0c00002023267389 */ /* 0x0000640000040021 */
[----:B01----:R-:W-:Y:S01]  /*9c40*/  ENDCOLLECTIVE ;  /* 0x000000000000791b */ /* 0x003fe20003800000 */
.L_x_1679:
[----:B------:R-:W-:Y:S01]  /*9c50*/  FADD.FTZ R24, R27, R24 ;  /* 0x000000181b187221 */ /* 0x000fe20000010000 */
[----:B------:R-:W-:Y:S02]  /*9c60*/  MOV R35, R22 ;  /* 0x0000001600237202 */ /* 0x000fe40000000f00 */
[----:B------:R-:W-:-:S07]  /*9c70*/  MOV R28, R38 ;  /* 0x00000026001c7202 */ /* 0x000fce0000000f00 */
[----:B------:R-:W-:Y:S05]  /*9c80*/  WARPSYNC.COLLECTIVE R30, `(.L_x_1680) ;  /* 0x000000001e087348 */ /* 0x000fea0003c00000 */
[----:B------:R0:W1:Y:S02]  /*9c90*/  SHFL.BFLY P2, R38, R35, R32, R33 ;  /* 0x0c00002023267389 */ /* 0x0000640000040021 */
[----:B01----:R-:W-:Y:S01]  /*9ca0*/  ENDCOLLECTIVE ;  /* 0x000000000000791b */ /* 0x003fe20003800000 */
.L_x_1680:
[----:B------:R-:W-:Y:S01]  /*9cb0*/  FADD.FTZ R28, R28, R23 ;  /* 0x000000171c1c7221 */ /* 0x000fe20000010000 */
[C---:B------:R-:W-:Y:S02]  /*9cc0*/  @!P0 IADD3 R23, R29.reuse, 0x3c, RZ ;  /* 0x0000003c1d178810 */ /* 0x040fe40007ffe0ff */
[----:B------:R-:W-:Y:S02]  /*9cd0*/  IADD3 R29, R29, R8, RZ ;  /* 0x000000081d1d7210 */ /* 0x000fe40007ffe0ff */
[----:B------:R-:W-:-:S04]  /*9ce0*/  @!P0 LOP3.LUT R23, R23, R48, RZ, 0x3c, !PT ;  /* 0x0000003017178212 */ /* 0x000fc800078e3cff */
[----:B------:R-:W-:Y:S01]  /*9cf0*/  @!P0 LEA R44, R23, R44, 0x2 ;  /* 0x0000002c172c8211 */ /* 0x000fe200078e10ff */
[----:B------:R-:W-:Y:S01]  /*9d00*/  HFMA2.MMA R32, -RZ, RZ, 0, 2.384185791015625e-07 ;  /* 0x00000004ff207435 */ /* 0x000fe200000001ff */
[----:B------:R-:W-:-:S03]  /*9d10*/  MOV R35, R28 ;  /* 0x0000001c00237202 */ /* 0x000fc60000000f00 */
[----:B------:R0:W1:Y:S04]  /*9d20*/  @!P0 LDS R21, [R44] ;  /* 0x000000002c158984 */ /* 0x0000680000000800 */
[----:B------:R0:W2:Y:S01]  /*9d30*/  @!P0 LDS R20, [R44+0x500] ;  /* 0x000500002c148984 */ /* 0x0000a20000000800 */
[----:B------:R-:W-:-:S07]  /*9d40*/  MOV R41, R38 ;  /* 0x0000002600297202 */ /* 0x000fce0000000f00 */
[----:B012---:R-:W-:Y:S05]  /*9d50*/  WARPSYNC.COLLECTIVE R30, `(.L_x_1681) ;  /* 0x000000001e087348 */ /* 0x007fea0003c00000 */
[----:B------:R3:W4:Y:S02]  /*9d60*/  SHFL.BFLY P2, R38, R35, R32, R33 ;  /* 0x0c00002023267389 */ /* 0x0007240000040021 */
[----:B01234-:R-:W-:Y:S01]  /*9d70*/  ENDCOLLECTIVE ;  /* 0x000000000000791b */ /* 0x01ffe20003800000 */
.L_x_1681:
[----:B------:R-:W-:-:S05]  /*9d80*/  FADD.FTZ R31, R41, R22 ;  /* 0x00000016291f7221 */ /* 0x000fca0000010000 */
[----:B------:R-:W-:Y:S02]  /*9d90*/  MOV R35, R31 ;  /* 0x0000001f00237202 */ /* 0x000fe40000000f00 */
[----:B------:R-:W-:-:S07]  /*9da0*/  MOV R41, R38 ;  /* 0x0000002600297202 */ /* 0x000fce0000000f00 */
[----:B------:R-:W-:Y:S05]  /*9db0*/  WARPSYNC.COLLECTIVE R30, `(.L_x_1682) ;  /* 0x000000001e087348 */ /* 0x000fea0003c00000 */
[----:B------:R0:W1:Y:S02]  /*9dc0*/  SHFL.BFLY P2, R38, R35, R32, R33 ;  /* 0x0c00002023267389 */ /* 0x0000640000040021 */
[----:B01----:R-:W-:Y:S01]  /*9dd0*/  ENDCOLLECTIVE ;  /* 0x000000000000791b */ /* 0x003fe20003800000 */
.L_x_1682:
        /* <DEDUP_REMOVED lines=8> */
.L_x_1683:
[----:B------:R-:W-:Y:S02]  /*9e60*/  MOV R35, R43 ;  /* 0x0000002b00237202 */ /* 0x000fe40000000f00 */
[----:B------:R-:W-:-:S07]  /*9e70*/  MOV R19, R38 ;  /* 0x0000002600137202 */ /* 0x000fce0000000f00 */
[----:B------:R-:W-:Y:S05]  /*9e80*/  WARPSYNC.COLLECTIVE R30, `(.L_x_1684) ;  /* 0x000000001e087348 */ /* 0x000fea0003c00000 */
[----:B------:R0:W1:Y:S02]  /*9e90*/  SHFL.BFLY P2, R38, R35, R32, R33 ;  /* 0x0c00002023267389 */ /* 0x0000640000040021 */
[----:B01----:R-:W-:Y:S01]  /*9ea0*/  ENDCOLLECTIVE ;  /* 0x000000000000791b */ /* 0x003fe20003800000 */
.L_x_1684:
[----:B------:R-:W-:Y:S01]  /*9eb0*/  FADD.FTZ R23, R42, R19 ;  /* 0x000000132a177221 */ /* 0x000fe20000010000 */
[----:B------:R-:W-:-:S06]  /*9ec0*/  HFMA2.MMA R19, -RZ, RZ, 0, 0 ;  /* 0x00000000ff137435 */ /* 0x000fcc00000001ff */
[----:B------:R-:W-:Y:S02]  /*9ed0*/  @!P0 MOV R19, R20 ;  /* 0x0000001400138202 */ /* 0x000fe40000000f00 */
[----:B------:R-:W-:Y:S01]  /*9ee0*/  ISETP.NE.AND P0, PT, R9, RZ, PT ;  /* 0x000000ff0900720c */ /* 0x000fe20003f05270 */
[----:B------:R-:W-:Y:S01]  /*9ef0*/  HFMA2.MMA R32, -RZ, RZ, 0, 5.9604644775390625e-08 ;  /* 0x00000001ff207435 */ /* 0x000fe200000001ff */
[----:B------:R-:W-:Y:S02]  /*9f00*/  MOV R35, R23 ;  /* 0x0000001700237202 */ /* 0x000fe40000000f00 */
[----:B------:R-:W-:-:S09]  /*9f10*/  MOV R28, R38 ;  /* 0x00000026001c7202 */ /* 0x000fd20000000f00 */
[----:B------:R-:W-:Y:S05]  /*9f20*/  WARPSYNC.COLLECTIVE R30, `(.L_x_1685) ;  /* 0x000000001e087348 */ /* 0x000fea0003c00000 */
[----:B------:R0:W1:Y:S02]  /*9f30*/  SHFL.BFLY P2, R38, R35, R32, R33 ;  /* 0x0c00002023267389 */ /* 0x0000640000040021 */
[----:B01----:R-:W-:Y:S01]  /*9f40*/  ENDCOLLECTIVE ;  /* 0x000000000000791b */ /* 0x003fe20003800000 */
.L_x_1685:
[----:B------:R-:W-:Y:S01]  /*9f50*/  @!P0 F2FP.BF16.F32.PACK_AB R34, RZ, R36 ;  /* 0x00000024ff22823e */ /* 0x000fe200000010ff */
[----:B------:R-:W-:Y:S01]  /*9f60*/  FADD.FTZ R22, R43, R28 ;  /* 0x0000001c2b167221 */ /* 0x000fe20000010000 */
[----:B------:R-:W-:-:S04]  /*9f70*/  @!P0 F2FP.BF16.F32.PACK_AB R36, RZ, R37 ;  /* 0x00000025ff24823e */ /* 0x000fc800000010ff */
[----:B------:R-:W-:Y:S02]  /*9f80*/  MOV R35, R22 ;  /* 0x0000001600237202 */ /* 0x000fe40000000f00 */
[----:B------:R-:W-:-:S07]  /*9f90*/  MOV R28, R38 ;  /* 0x00000026001c7202 */ /* 0x000fce0000000f00 */
[----:B------:R-:W-:Y:S05]  /*9fa0*/  WARPSYNC.COLLECTIVE R30, `(.L_x_1686) ;  /* 0x000000001e087348 */ /* 0x000fea0003c00000 */
[----:B------:R0:W1:Y:S02]  /*9fb0*/  SHFL.BFLY P2, R38, R35, R32, R33 ;  /* 0x0c00002023267389 */ /* 0x0000640000040021 */
[----:B01----:R-:W-:Y:S01]  /*9fc0*/  ENDCOLLECTIVE ;  /* 0x000000000000791b */ /* 0x003fe20003800000 */
.L_x_1686:
        /* <DEDUP_REMOVED lines=9> */
.L_x_1687:
[----:B------:R-:W-:Y:S01]  /*a060*/  FADD.FTZ R31, R22, R31 ;  /* 0x0000001f161f7221 */ /* 0x000fe20000010000 */
[----:B------:R-:W-:-:S04]  /*a070*/  @!P0 F2FP.BF16.F32.PACK_AB R22, RZ, R25 ;  /* 0x00000019ff16823e */ /* 0x000fc800000010ff */
[----:B------:R-:W-:Y:S02]  /*a080*/  PRMT R26, R22, 0x7610, R26 ;  /* 0x00007610161a7816 */ /* 0x000fe4000000001a */
[----:B------:R-:W-:Y:S02]  /*a090*/  @!P0 F2FP.BF16.F32.PACK_AB R25, RZ, R31 ;  /* 0x0000001fff19823e */ /* 0x000fe400000010ff */
[----:B------:R-:W-:Y:S02]  /*a0a0*/  MOV R35, R19 ;  /* 0x0000001300237202 */ /* 0x000fe40000000f00 */
[----:B------:R-:W-:-:S07]  /*a0b0*/  MOV R21, R38 ;  /* 0x0000002600157202 */ /* 0x000fce0000000f00 */
[----:B------:R-:W-:Y:S05]  /*a0c0*/  WARPSYNC.COLLECTIVE R30, `(.L_x_1688) ;  /* 0x000000001e087348 */ /* 0x000fea0003c00000 */
[----:B------:R0:W1:Y:S02]  /*a0d0*/  SHFL.BFLY P2, R38, R35, R32, R33 ;  /* 0x0c00002023267389 */ /* 0x0000640000040021 */
[----:B01----:R-:W-:Y:S01]  /*a0e0*/  ENDCOLLECTIVE ;  /* 0x000000000000791b */ /* 0x003fe20003800000 */
.L_x_1688:
[----:B------:R-:W-:Y:S01]  /*a0f0*/  FADD.FTZ R21, R21, R18 ;  /* 0x0000001215157221 */ /* 0x000fe20000010000 */
[----:B------:R-:W-:-:S04]  /*a100*/  HFMA2.MMA R32, -RZ, RZ, 0, 2.384185791015625e-07 ;  /* 0x00000004ff207435 */ /* 0x000fc800000001ff */
[----:B------:R-:W-:Y:S02]  /*a110*/  MOV R35, R21 ;  /* 0x0000001500237202 */ /* 0x000fe40000000f00 */
[----:B------:R-:W-:-:S07]  /*a120*/  MOV R20, R38 ;  /* 0x0000002600147202 */ /* 0x000fce0000000f00 */
[----:B------:R-:W-:Y:S05]  /*a130*/  WARPSYNC.COLLECTIVE R30, `(.L_x_1689) ;  /* 0x000000001e087348 */ /* 0x000fea0003c00000 */
[----:B------:R0:W1:Y:S02]  /*a140*/  SHFL.BFLY P2, R38, R35, R32, R33 ;  /* 0x0c00002023267389 */ /* 0x0000640000040021 */
[----:B01----:R-:W-:Y:S01]  /*a150*/  ENDCOLLECTIVE ;  /* 0x000000000000791b */ /* 0x003fe20003800000 */
.L_x_1689:
[----:B------:R-:W-:-:S05]  /*a160*/  FADD.FTZ R40, R20, R19 ;  /* 0x0000001314287221 */ /* 0x000fca0000010000 */
[----:B------:R-:W-:Y:S02]  /*a170*/  MOV R35, R40 ;  /* 0x0000002800237202 */ /* 0x000fe40000000f00 */
[----:B------:R-:W-:-:S07]  /*a180*/  MOV R18, R38 ;  /* 0x0000002600127202 */ /* 0x000fce0000000f00 */
[----:B------:R-:W-:Y:S05]  /*a190*/  WARPSYNC.COLLECTIVE R30, `(.L_x_1690) ;  /* 0x000000001e087348 */ /* 0x000fea0003c00000 */
[----:B------:R0:W1:Y:S02]  /*a1a0*/  SHFL.BFLY P2, R38, R35, R32, R33 ;  /* 0x0c00002023267389 */ /* 0x0000640000040021 */
[----:B01----:R-:W-:Y:S01]  /*a1b0*/  ENDCOLLECTIVE ;  /* 0x000000000000791b */ /* 0x003fe20003800000 */
.L_x_1690:
        /* <DEDUP_REMOVED lines=9> */
.L_x_1691:
[----:B------:R-:W-:Y:S01]  /*a250*/  FADD.FTZ R41, R40, R41 ;  /* 0x0000002928297221 */ /* 0x000fe20000010000 */
[----:B------:R-:W-:-:S05]  /*a260*/  IMAD.WIDE R18, R29, 0x2, R18 ;  /* 0x000000021d127825 */ /* 0x000fca00078e0212 */
[----:B------:R0:W-:Y:S01]  /*a270*/  @!P0 STG.E.U16 desc[UR12][R18.64], R34 ;  /* 0x0000002212008986 */ /* 0x0001e2000c10150c */
[----:B------:R-:W-:Y:S01]  /*a280*/  IMAD.WIDE R20, R29, 0x2, R20 ;  /* 0x000000021d147825 */ /* 0x000fe200078e0214 */
[----:B------:R-:W-:-:S04]  /*a290*/  MOV R35, R41 ;  /* 0x0000002900237202 */ /* 0x000fc80000000f00 */
[----:B------:R0:W-:Y:S04]  /*a2a0*/  @!P0 STG.E.U16 desc[UR12][R20.64], R36 ;  /* 0x0000002414008986 */ /* 0x0001e8000c10150c */
[----:B------:R0:W-:Y:S01]  /*a2b0*/  @!P0 STG.E.U16 desc[UR12][R18.64+0x28], R26 ;  /* 0x0000281a12008986 */ /* 0x0001e2000c10150c */
[----:B------:R-:W-:-:S03]  /*a2c0*/  MOV R42, R38 ;  /* 0x00000026002a7202 */ /* 0x000fc60000000f00 */
[----:B------:R0:W-:Y:S04]  /*a2d0*/  @!P0 STG.E.U16 desc[UR12][R20.64+0x28], R23 ;  /* 0x0000281714008986 */ /* 0x0001e8000c10150c */
[----:B0-----:R-:W-:Y:S05]  /*a2e0*/  WARPSYNC.COLLECTIVE R30, `(.L_x_1692) ;  /* 0x000000001e087348 */ /* 0x001fea0003c00000 */
[----:B------:R1:W2:Y:S02]  /*a2f0*/  SHFL.BFLY P2, R38, R35, R32, R33 ;  /* 0x0c00002023267389 */ /* 0x0002a40000040021 */
[----:B012---:R-:W-:Y:S01]  /*a300*/  ENDCOLLECTIVE ;  /* 0x000000000000791b */ /* 0x007fe20003800000 */
.L_x_1692:
[----:B------:R-:W-:Y:S01]  /*a310*/  FADD.FTZ R42, R43, R42 ;  /* 0x0000002a2b2a7221 */ /* 0x000fe20000010000 */
[----:B------:R0:W-:Y:S04]  /*a320*/  @!P0 STG.E.U16 desc[UR12][R18.64+0x50], R24 ;  /* 0x0000501812008986 */ /* 0x0001e8000c10150c */
[----:B------:R0:W-:Y:S01]  /*a330*/  @!P0 STG.E.U16 desc[UR12][R20.64+0x50], R25 ;  /* 0x0000501914008986 */ /* 0x0001e2000c10150c */
[----:B------:R-:W-:Y:S01]  /*a340*/  HFMA2.MMA R32, -RZ, RZ, 0, 5.9604644775390625e-08 ;  /* 0x00000001ff207435 */ /* 0x000fe200000001ff */
[----:B------:R-:W-:Y:S02]  /*a350*/  MOV R35, R42 ;  /* 0x0000002a00237202 */ /* 0x000fe40000000f00 */
[----:B------:R-:W-:-:S08]  /*a360*/  MOV R40, R38 ;  /* 0x0000002600287202 */ /* 0x000fd00000000f00 */
[----:B0-----:R-:W-:Y:S05]  /*a370*/  WARPSYNC.COLLECTIVE R30, `(.L_x_1693) ;  /* 0x000000001e087348 */ /* 0x001fea0003c00000 */
[----:B------:R1:W2:Y:S02]  /*a380*/  SHFL.BFLY P2, R38, R35, R32, R33 ;  /* 0x0c00002023267389 */ /* 0x0002a40000040021 */
[----:B012---:R-:W-:Y:S01]  /*a390*/  ENDCOLLECTIVE ;  /* 0x000000000000791b */ /* 0x007fe20003800000 */
.L_x_1693:
[----:B------:R-:W-:-:S05]  /*a3a0*/  FADD.FTZ R40, R41, R40 ;  /* 0x0000002829287221 */ /* 0x000fca0000010000 */
[----:B------:R-:W-:Y:S02]  /*a3b0*/  MOV R35, R40 ;  /* 0x0000002800237202 */ /* 0x000fe40000000f00 */
[----:B------:R-:W-:-:S07]  /*a3c0*/  MOV R27, R38 ;  /* 0x00000026001b7202 */ /* 0x000fce0000000f00 */
[----:B------:R-:W-:Y:S05]  /*a3d0*/  WARPSYNC.COLLECTIVE R30, `(.L_x_1694) ;  /* 0x000000001e087348 */ /* 0x000fea0003c00000 */
[----:B------:R0:W1:Y:S02]  /*a3e0*/  SHFL.BFLY P2, R38, R35, R32, R33 ;  /* 0x0c00002023267389 */ /* 0x0000640000040021 */
[----:B01----:R-:W-:Y:S01]  /*a3f0*/  ENDCOLLECTIVE ;  /* 0x000000000000791b */ /* 0x003fe20003800000 */
.L_x_1694:
[----:B------:R-:W-:Y:S01]  /*a400*/  FADD.FTZ R22, R42, R27 ;  /* 0x0000001b2a167221 */ /* 0x000fe20000010000 */
[----:B------:R-:W-:Y:S06]  /*a410*/  BRA `(.L_x_1695) ;  /* 0xffffffe400247947 */ /* 0x000fec000383ffff */
.L_x_1696:
        /* <DEDUP_REMOVED lines=14> */
.L_x_3846:


//--------------------- .text._ZN13group_norm_v218gn_bwd_cuda_kernelI13__nv_bfloat16Li320ELi2ELi16ELi20ELi1024ELb1ELb1ELi32ELi320ELi320ELi4ELb1ELi9ELb0ELb0ELNS_15WgradSyncMethodE3ENS_16CompileConditionILi900EEEEEvPT_S6_S6_PKS5_S8_S8_S8_PKfflPfPj --------------------------
	.section	.text._ZN13group_norm_v218gn_bwd_cuda_kernelI13__nv_bfloat16Li320ELi2ELi16ELi20ELi1024ELb1ELb1ELi32ELi320ELi320ELi4ELb1ELi9ELb0ELb0ELNS_15WgradSyncMethodE3ENS_16CompileConditionILi900EEEEEvPT_S6_S6_PKS5_S8_S8_S8_PKfflPfPj,"ax",@progbits
	.align	128
        .global         _ZN13group_norm_v218gn_bwd_cuda_kernelI13__nv_bfloat16Li320ELi2ELi16ELi20ELi1024ELb1ELb1ELi32ELi320ELi320ELi4ELb1ELi9ELb0ELb0ELNS_15WgradSyncMethodE3ENS_16CompileConditionILi900EEEEEvPT_S6_S6_PKS5_S8_S8_S8_PKfflPfPj
        .type           _ZN13group_norm_v218gn_bwd_cuda_kernelI13__nv_bfloat16Li320ELi2ELi16ELi20ELi1024ELb1ELb1ELi32ELi320ELi320ELi4ELb1ELi9ELb0ELb0ELNS_15WgradSyncMethodE3ENS_16CompileConditionILi900EEEEEvPT_S6_S6_PKS5_S8_S8_S8_PKfflPfPj,@function
        .size           _ZN13group_norm_v218gn_bwd_cuda_kernelI13__nv_bfloat16Li320ELi2ELi16ELi20ELi1024ELb1ELb1ELi32ELi320ELi320ELi4ELb1ELi9ELb0ELb0ELNS_15WgradSyncMethodE3ENS_16CompileConditionILi900EEEEEvPT_S6_S6_PKS5_S8_S8_S8_PKfflPfPj,(.L_x_3847 - _ZN13group_norm_v218gn_bwd_cuda_kernelI13__nv_bfloat16Li320ELi2ELi16ELi20ELi1024ELb1ELb1ELi32ELi320ELi320ELi4ELb1ELi9ELb0ELb0ELNS_15WgradSyncMethodE3ENS_16CompileConditionILi900EEEEEvPT_S6_S6_PKS5_S8_S8_S8_PKfflPfPj)
        .other          _ZN13group_norm_v218gn_bwd_cuda_kernelI13__nv_bfloat16Li320ELi2ELi16ELi20ELi1024ELb1ELb1ELi32ELi320ELi320ELi4ELb1ELi9ELb0ELb0ELNS_15WgradSyncMethodE3ENS_16CompileConditionILi900EEEEEvPT_S6_S6_PKS5_S8_S8_S8_PKfflPfPj,@"STO_CUDA_ENTRY STV_DEFAULT"
_ZN13group_norm_v218gn_bwd_cuda_kernelI13__nv_bfloat16Li320ELi2ELi16ELi20ELi1024ELb1ELb1ELi32ELi320ELi320ELi4ELb1ELi9ELb0ELb0ELNS_15WgradSyncMethodE3ENS_16CompileConditionILi900EEEEEvPT_S6_S6_PKS5_S8_S8_S8_PKfflPfPj:
.text._ZN13group_norm_v218gn_bwd_cuda_kernelI13__nv_bfloat16Li320ELi2ELi16ELi20ELi1024ELb1ELb1ELi32ELi320ELi320ELi4ELb1ELi9ELb0ELb0ELNS_15WgradSyncMethodE3ENS_16CompileConditionILi900EEEEEvPT_S6_S6_PKS5_S8_S8_S8_PKfflPfPj:
        /* <DEDUP_REMOVED lines=29> */
.L_x_1699:
[----:B------:R-:W2:Y:S04]  /*01d0*/  LD.E.STRONG.GPU R0, desc[UR12][R2.64] ;  /* 0x0000000c02007980 */ /* 0x000ea8000c10f900 */
[----:B--2---:R-:W-:Y:S01]  /*01e0*/  CCTL.IVALL ;  /* 0x00000000ff00798f */ /* 0x004fe20002000000 */
[----:B------:R-:W-:Y:S05]  /*01f0*/  YIELD ;  /* 0x0000000000007946 */ /* 0x000fea0003800000 */
[----:B-----5:R-:W-:-:S04]  /*0200*/  LOP3.LUT R0, R0, R5, RZ, 0x3c, !PT ;  /* 0x0000000500007212 */ /* 0x020fc800078e3cff */
[----:B------:R-:W-:-:S13]  /*0210*/  ISETP.GT.AND P0, PT, R0, -0x1, PT ;  /* 0xffffffff0000780c */ /* 0x000fda0003f04270 */
[----:B------:R-:W-:Y:S05]  /*0220*/  @P0 BRA `(.L_x_1699) ;  /* 0xfffffffc00e80947 */ /* 0x000fea000383ffff */
.L_x_1698:
[----:B------:R-:W-:Y:S05]  /*0230*/  WARPSYNC.ALL ;  /* 0x0000000000007948 */ /* 0x000fea0003800000 */
[----:B------:R-:W-:Y:S06]  /*0240*/  BAR.SYNC.DEFER_BLOCKING 0x0 ;  /* 0x0000000000007b1d */ /* 0x000fec0000010000 */
[----:B------:R-:W-:Y:S05]  /*0250*/  BRA `(.L_x_1700) ;  /* 0x0000005c00447947 */ /* 0x000fea0003800000 */
.L_x_1697:
        /* <DEDUP_REMOVED lines=13> */
[----:B------:R-:W4:Y:S01]  /*0330*/  S2UR UR6, SR_CgaCtaId ;  /* 0x00000000000679c3 */ /* 0x000f220000008800 */
[----:B------:R-:W-:Y:S01]  /*0340*/  UMOV UR4, 0x400 ;  /* 0x0000040000047882 */ /* 0x000fe20000000000 */
[----:B------:R-:W-:Y:S01]  /*0350*/  LEA.HI R8, R0, R13, RZ, 0x2 ;  /* 0x0000000d00087211 */ /* 0x000fe200078f10ff */
[----:B------:R-:W-:Y:S01]  /*0360*/  UIADD3 UR4, UR4, 0x2800, URZ ;  /* 0x0000280004047890 */ /* 0x000fe2000fffe03f */
[----:B0-----:R-:W-:-:S02]  /*0370*/  SHF.R.U32.HI R4, RZ, 0x2, R3 ;  /* 0x00000002ff047819 */ /* 0x001fc40000011603 */
[----:B------:R-:W-:Y:S02]  /*0380*/  CS2R R26, SRZ ;  /* 0x00000000001a7805 */ /* 0x000fe4000001ff00 */
[----:B------:R-:W-:Y:S02]  /*0390*/  SHF.R.S32.HI R11, RZ, 0x2, R8 ;  /* 0x00000002ff0b7819 */ /* 0x000fe40000011408 */
[----:B------:R-:W-:Y:S02]  /*03a0*/  CS2R R28, SRZ ;  /* 0x00000000001c7805 */ /* 0x000fe4000001ff00 */
[----:B------:R-:W-:Y:S01]  /*03b0*/  LEA.HI R0, R0, R13, RZ, 0x4 ;  /* 0x0000000d00007211 */ /* 0x000fe200078f20ff */
[----:B------:R-:W-:Y:S01]  /*03c0*/  STL [R1+0x34], R4 ;  /* 0x0000340401007387 */ /* 0x000fe20000100800 */
[----:B------:R-:W-:Y:S02]  /*03d0*/  IADD3 R9, R11, 0x50, RZ ;  /* 0x000000500b097810 */ /* 0x000fe40007ffe0ff */
[----:B------:R-:W-:-:S02]  /*03e0*/  CS2R R30, SRZ ;  /* 0x00000000001e7805 */ /* 0x000fc4000001ff00 */
[C---:B------:R-:W-:Y:S02]  /*03f0*/  IADD3 R12, R11.reuse, 0xf0, RZ ;  /* 0x000000f00b0c7810 */ /* 0x040fe40007ffe0ff */
[----:B------:R-:W-:Y:S02]  /*0400*/  CS2R R32, SRZ ;  /* 0x0000000000207805 */ /* 0x000fe4000001ff00 */
[----:B------:R-:W-:Y:S02]  /*0410*/  IADD3 R10, R11, 0xa0, RZ ;  /* 0x000000a00b0a7810 */ /* 0x000fe40007ffe0ff */
[----:B------:R-:W-:Y:S02]  /*0420*/  SHF.R.S32.HI R2, RZ, 0x1f, R9 ;  /* 0x0000001fff027819 */ /* 0x000fe40000011409 */
[----:B------:R-:W-:Y:S02]  /*0430*/  SHF.R.S32.HI R3, RZ, 0x1f, R12 ;  /* 0x0000001fff037819 */ /* 0x000fe4000001140c */
[----:B------:R-:W-:-:S02]  /*0440*/  LOP3.LUT R8, R8, 0xfffffffc, RZ, 0xc0, !PT ;  /* 0xfffffffc08087812 */ /* 0x000fc400078ec0ff */
[----:B------:R-:W-:Y:S02]  /*0450*/  SHF.R.S32.HI R11, RZ, 0x1f, R10 ;  /* 0x0000001fff0b7819 */ /* 0x000fe4000001140a */
[----:B------:R-:W-:Y:S01]  /*0460*/  LEA.HI R2, R2, R9, RZ, 0x2 ;  /* 0x0000000902027211 */ /* 0x000fe200078f10ff */
[----:B----4-:R-:W-:Y:S01]  /*0470*/  ULEA UR6, UR6, UR4, 0x18 ;  /* 0x0000000406067291 */ /* 0x010fe2000f8ec03f */
[----:B------:R-:W-:Y:S02]  /*0480*/  LEA.HI R12, R3, R12, RZ, 0x2 ;  /* 0x0000000c030c7211 */ /* 0x000fe400078f10ff */
[----:B------:R-:W-:Y:S01]  /*0490*/  SHF.R.U32.HI R3, RZ, 0x4, R0 ;  /* 0x00000004ff037819 */ /* 0x000fe20000011600 */
[----:B------:R-:W-:Y:S01]  /*04a0*/  UMOV UR4, URZ ;  /* 0x0000003f00047c82 */ /* 0x000fe20008000000 */
[----:B------:R-:W-:Y:S02]  /*04b0*/  IADD3 R8, -R8, R13, RZ ;  /* 0x0000000d08087210 */ /* 0x000fe40007ffe1ff */
[----:B------:R-:W-:-:S02]  /*04c0*/  LEA.HI R11, R11, R10, RZ, 0x2 ;  /* 0x0000000a0b0b7211 */ /* 0x000fc400078f10ff */
[----:B------:R-:W-:Y:S02]  /*04d0*/  SHF.R.U32.HI R5, RZ, 0x2, R2 ;  /* 0x00000002ff057819 */ /* 0x000fe40000011602 */
[C---:B------:R-:W-:Y:S02]  /*04e0*/  LOP3.LUT R2, R8.reuse, 0x3, R3, 0x78, !PT ;  /* 0x0000000308027812 */ /* 0x040fe400078e7803 */
[----:B------:R-:W-:Y:S02]  /*04f0*/  SHF.R.U32.HI R11, RZ, 0x2, R11 ;  /* 0x00000002ff0b7819 */ /* 0x000fe4000001160b */
[----:B-1----:R-:W-:Y:S01]  /*0500*/  SHF.R.U32.HI R7, RZ, 0x2, R12 ;  /* 0x00000002ff077819 */ /* 0x002fe2000001160c */
[----:B------:R0:W-:Y:S01]  /*0510*/  STL [R1+0x44], R2 ;  /* 0x0000440201007387 */ /* 0x0001e20000100800 */
[C---:B------:R-:W-:Y:S02]  /*0520*/  LOP3.LUT R3, R8.reuse, 0x3, R5, 0x78, !PT ;  /* 0x0000000308037812 */ /* 0x040fe400078e7805 */
[----:B------:R-:W-:-:S03]  /*0530*/  LOP3.LUT R0, R8, 0x3, R11, 0x78, !PT ;  /* 0x0000000308007812 */ /* 0x000fc600078e780b */
[----:B------:R-:W-:Y:S01]  /*0540*/  STL [R1+0x40], R3 ;  /* 0x0000400301007387 */ /* 0x000fe20000100800 */
[----:B0-----:R-:W-:-:S03]  /*0550*/  LOP3.LUT R2, R8, 0x3, R7, 0x78, !PT ;  /* 0x0000000308027812 */ /* 0x001fc600078e7807 */
[----:B------:R0:W-:Y:S04]  /*0560*/  STL [R1+0x3c], R0 ;  /* 0x00003c0001007387 */ /* 0x0001e80000100800 */
[----:B------:R1:W-:Y:S01]  /*0570*/  STL [R1+0x38], R2 ;  /* 0x0000380201007387 */ /* 0x0003e20000100800 */
[----:B--2---:R-:W-:Y:S02]  /*0580*/  PRMT R5, R14, 0x7632, R5 ;  /* 0x000076320e057816 */ /* 0x004fe40000000005 */
[----:B------:R-:W-:Y:S02]  /*0590*/  PRMT R6, R15, 0x7632, R6 ;  /* 0x000076320f067816 */ /* 0x000fe40000000006 */
[----:B---3--:R-:W-:Y:S02]  /*05a0*/  PRMT R7, R16, 0x7632, R7 ;  /* 0x0000763210077816 */ /* 0x008fe40000000007 */
[----:B------:R-:W-:-:S02]  /*05b0*/  PRMT R8, R17, 0x7632, R8 ;  /* 0x0000763211087816 */ /* 0x000fc40000000008 */
[----:B0-----:R-:W-:Y:S02]  /*05c0*/  SHF.L.U32 R0, R14, 0x10, RZ ;  /* 0x000000100e007819 */ /* 0x001fe400000006ff */
[----:B-1----:R-:W-:Y:S02]  /*05d0*/  SHF.L.U32 R2, R15, 0x10, RZ ;  /* 0x000000100f027819 */ /* 0x002fe400000006ff */
[----:B------:R-:W-:Y:S02]  /*05e0*/  SHF.L.U32 R3, R16, 0x10, RZ ;  /* 0x0000001010037819 */ /* 0x000fe400000006ff */
[----:B------:R-:W-:Y:S02]  /*05f0*/  SHF.L.U32 R4, R17, 0x10, RZ ;  /* 0x0000001011047819 */ /* 0x000fe400000006ff */
[----:B------:R-:W-:Y:S02]  /*0600*/  SHF.L.U32 R5, R5, 0x10, RZ ;  /* 0x0000001005057819 */ /* 0x000fe400000006ff */
[----:B------:R-:W-:-:S02]  /*0610*/  SHF.L.U32 R6, R6, 0x10, RZ ;  /* 0x0000001006067819 */ /* 0x000fc400000006ff */
[----:B------:R-:W-:Y:S02]  /*0620*/  SHF.L.U32 R7, R7, 0x10, RZ ;  /* 0x0000001007077819 */ /* 0x000fe400000006ff */
[----:B------:R-:W-:-:S07]  /*0630*/  SHF.L.U32 R8, R8, 0x10, RZ ;  /* 0x0000001008087819 */ /* 0x000fce00000006ff */
.L_x_1712:
[----:B------:R-:W2:Y:S01]  /*0640*/  LDL R17, [R1+0x34] ;  /* 0x0000340001117983 */ /* 0x000ea20000100800 */
[----:B-1----:R-:W-:Y:S01]  /*0650*/  HFMA2.MMA R11, -RZ, RZ, 0, 0 ;  /* 0x00000000ff0b7435 */ /* 0x002fe200000001ff */
[----:B------:R-:W-:Y:S01]  /*0660*/  USHF.L.U32 UR7, UR16, 0x5, URZ ;  /* 0x0000000510077899 */ /* 0x000fe2000800063f */
[----:B------:R-:W-:Y:S01]  /*0670*/  MOV R15, UR10 ;  /* 0x0000000a000f7c02 */ /* 0x000fe20008000f00 */
[----:B------:R-:W0:Y:S01]  /*0680*/  S2R R9, SR_TID.X ;  /* 0x0000000000097919 */ /* 0x000e220000002100 */
[----:B------:R-:W-:Y:S01]  /*0690*/  MOV R16, UR10 ;  /* 0x0000000a00107c02 */ /* 0x000fe20008000f00 */
[----:B------:R-:W-:Y:S01]  /*06a0*/  ULOP3.LUT UR7, UR7, 0x3e0, URZ, 0xc0, !UPT ;  /* 0x000003e007077892 */ /* 0x000fe2000f8ec03f */
[----:B------:R-:W-:Y:S01]  /*06b0*/  ULDC.64 UR14, c[0x0][0x248] ;  /* 0x00009200000e7ab9 */ /* 0x000fe20000000a00 */
[----:B------:R-:W-:Y:S01]  /*06c0*/  ULDC.64 UR18, c[0x0][0x228] ;  /* 0x00008a0000127ab9 */ /* 0x000fe20000000a00 */
[----:B------:R-:W-:Y:S04]  /*06d0*/  STL [R1+0x58], R26 ;  /* 0x0000581a01007387 */ /* 0x000fe80000100800 */
[----:B------:R1:W-:Y:S04]  /*06e0*/  STL [R1+0x54], R27 ;  /* 0x0000541b01007387 */ /* 0x0003e80000100800 */
[----:B------:R-:W-:Y:S04]  /*06f0*/  STL [R1+0x50], R30 ;  /* 0x0000501e01007387 */ /* 0x000fe80000100800 */
[----:B------:R3:W-:Y:S01]  /*0700*/  STL [R1+0x4c], R31 ;  /* 0x00004c1f01007387 */ /* 0x0007e20000100800 */
        /* <DEDUP_REMOVED lines=8> */
[----:B------:R-:W-:Y:S01]  /*0790*/  IMAD.WIDE.U32 R10, R9, 0x50000, R10 ;  /* 0x00050000090a7825 */ /* 0x000fe200078e000a */
[----:B------:R-:W-:-:S04]  /*07a0*/  MOV R9, UR5 ;  /* 0x0000000500097c02 */ /* 0x000fc80008000f00 */
[----:B------:R-:W-:Y:S01]  /*07b0*/  IADD3 R18, R11, UR7, RZ ;  /* 0x000000070b127c10 */ /* 0x000fe2000fffe0ff */
[----:B------:R-:W-:Y:S01]  /*07c0*/  ULDC UR7, c[0x0][0x250] ;  /* 0x0000940000077ab9 */ /* 0x000fe20000000800 */
[----:B--2---:R-:W-:-:S04]  /*07d0*/  LEA R15, P0, R15, R17, 0x4 ;  /* 0x000000110f0f7211 */ /* 0x004fc800078020ff */
[----:B------:R-:W-:Y:S02]  /*07e0*/  LEA.HI.X R16, R16, RZ, R9, 0x4, P0 ;  /* 0x000000ff10107211 */ /* 0x000fe400000f2409 */
[----:B------:R-:W-:Y:S02]  /*07f0*/  LEA R34, P0, R15, UR14, 0x3 ;  /* 0x0000000e0f227c11 */ /* 0x000fe4000f8018ff */
[----:B------:R-:W-:Y:S02]  /*0800*/  IADD3 R9, P1, R13, R10, RZ ;  /* 0x0000000a0d097210 */ /* 0x000fe40007f3e0ff */
[----:B------:R-:W-:Y:S01]  /*0810*/  LEA.HI.X R35, R15, UR15, R16, 0x3, P0 ;  /* 0x0000000f0f237c11 */ /* 0x000fe200080f1c10 */
[----:B------:R-:W-:Y:S01]  /*0820*/  ULDC.64 UR14, c[0x0][0x230] ;  /* 0x00008c00000e7ab9 */ /* 0x000fe20000000a00 */
[----:B------:R-:W-:Y:S02]  /*0830*/  IADD3.X R16, RZ, R18, RZ, P1, !PT ;  /* 0x00000012ff107210 */ /* 0x000fe40000ffe4ff */
[----:B------:R-:W-:-:S02]  /*0840*/  SHF.L.U32 R23, R9, 0x1, RZ ;  /* 0x0000000109177819 */ /* 0x000fc400000006ff */
[----:B------:R-:W2:Y:S01]  /*0850*/  LDG.E.64.CONSTANT R34, desc[UR12][R34.64] ;  /* 0x0000000c22227981 */ /* 0x000ea2000c1e9b00 */
[----:B------:R-:W-:Y:S02]  /*0860*/  SHF.L.U64.HI R22, R9, 0x1, R16 ;  /* 0x0000000109167819 */ /* 0x000fe40000010210 */
[----:B------:R-:W-:Y:S01]  /*0870*/  IADD3 R36, P0, R23, UR14, RZ ;  /* 0x0000000e17247c10 */ /* 0x000fe2000ff1e0ff */
[----:B------:R-:W-:Y:S03]  /*0880*/  STL [R1+0x2c], R23 ;  /* 0x00002c1701007387 */ /* 0x000fe60000100800 */
[----:B------:R-:W-:Y:S01]  /*0890*/  IADD3.X R37, R22, UR15, RZ, P0, !PT ;  /* 0x0000000f16257c10 */ /* 0x000fe200087fe4ff */
[----:B------:R-:W-:Y:S05]  /*08a0*/  STL [R1+0x30], R22 ;  /* 0x0000301601007387 */ /* 0x000fea0000100800 */
[----:B------:R-:W4:Y:S01]  /*08b0*/  LDG.E.64.CONSTANT R36, desc[UR12][R36.64] ;  /* 0x0000000c24247981 */ /* 0x000f22000c1e9b00 */
[----:B------:R-:W-:-:S04]  /*08c0*/  IADD3 R9, R13, 0x500, RZ ;  /* 0x000005000d097810 */ /* 0x000fc80007ffe0ff */
[----:B------:R-:W-:-:S04]  /*08d0*/  IADD3 R9, P0, R9, R10, RZ ;  /* 0x0000000a09097210 */ /* 0x000fc80007f1e0ff */
[----:B------:R-:W-:Y:S02]  /*08e0*/  IADD3.X R16, RZ, R18, RZ, P0, !PT ;  /* 0x00000012ff107210 */ /* 0x000fe400007fe4ff */
[C---:B------:R-:W-:Y:S02]  /*08f0*/  SHF.L.U32 R21, R9.reuse, 0x1, RZ ;  /* 0x0000000109157819 */ /* 0x040fe400000006ff */
[----:B------:R-:W-:Y:S02]  /*0900*/  SHF.L.U64.HI R20, R9, 0x1, R16 ;  /* 0x0000000109147819 */ /* 0x000fe40000010210 */
[----:B------:R-:W-:Y:S01]  /*0910*/  IADD3 R9, R13, 0xa00, RZ ;  /* 0x00000a000d097810 */ /* 0x000fe20007ffe0ff */
[----:B------:R-:W-:Y:S01]  /*0920*/  STL [R1+0x24], R21 ;  /* 0x0000241501007387 */ /* 0x000fe20000100800 */
[----:B------:R-:W-:Y:S02]  /*0930*/  IADD3 R38, P0, R21, UR14, RZ ;  /* 0x0000000e15267c10 */ /* 0x000fe4000ff1e0ff */
[----:B------:R-:W-:Y:S01]  /*0940*/  IADD3 R9, P1, R9, R10, RZ ;  /* 0x0000000a09097210 */ /* 0x000fe20007f3e0ff */
[----:B------:R0:W-:Y:S01]  /*0950*/  STL [R1+0x28], R20 ;  /* 0x0000281401007387 */ /* 0x0001e20000100800 */
[----:B------:R-:W-:-:S02]  /*0960*/  IADD3.X R39, R20, UR15, RZ, P0, !PT ;  /* 0x0000000f14277c10 */ /* 0x000fc400087fe4ff */
[----:B------:R-:W-:Y:S02]  /*0970*/  IADD3.X R16, RZ, R18, RZ, P1, !PT ;  /* 0x00000012ff107210 */ /* 0x000fe40000ffe4ff */
[C---:B------:R-:W-:Y:S02]  /*0980*/  SHF.L.U32 R19, R9.reuse, 0x1, RZ ;  /* 0x0000000109137819 */ /* 0x040fe400000006ff */
[----:B------:R-:W4:Y:S01]  /*0990*/  LDG.E.64.CONSTANT R38, desc[UR12][R38.64] ;  /* 0x0000000c26267981 */ /* 0x000f22000c1e9b00 */
[----:B------:R-:W-:Y:S02]  /*09a0*/  SHF.L.U64.HI R17, R9, 0x1, R16 ;  /* 0x0000000109117819 */ /* 0x000fe40000010210 */
[----:B------:R-:W-:Y:S01]  /*09b0*/  IADD3 R40, P0, R19, UR14, RZ ;  /* 0x0000000e13287c10 */ /* 0x000fe2000ff1e0ff */
[----:B------:R-:W-:Y:S03]  /*09c0*/  STL [R1+0x1c], R19 ;  /* 0x00001c1301007387 */ /* 0x000fe60000100800 */
[----:B------:R-:W-:Y:S01]  /*09d0*/  IADD3.X R41, R17, UR15, RZ, P0, !PT ;  /* 0x0000000f11297c10 */ /* 0x000fe200087fe4ff */
[----:B------:R0:W-:Y:S05]  /*09e0*/  STL [R1+0x20], R17 ;  /* 0x0000201101007387 */ /* 0x0001ea0000100800 */
[----:B------:R-:W4:Y:S01]  /*09f0*/  LDG.E.64.CONSTANT R40, desc[UR12][R40.64] ;  /* 0x0000000c28287981 */ /* 0x000f22000c1e9b00 */
[----:B------:R-:W-:-:S04]  /*0a00*/  IADD3 R42, P0, R23, UR18, RZ ;  /* 0x00000012172a7c10 */ /* 0x000fc8000ff1e0ff */
[----:B------:R-:W-:-:S06]  /*0a10*/  IADD3.X R43, R22, UR19, RZ, P0, !PT ;  /* 0x00000013162b7c10 */ /* 0x000fcc00087fe4ff */
        /* <DEDUP_REMOVED lines=8> */
[C---:B-1----:R-:W-:Y:S02]  /*0aa0*/  SHF.L.U32 R27, R11.reuse, 0x1, RZ ;  /* 0x000000010b1b7819 */ /* 0x042fe400000006ff */
[----:B------:R-:W-:Y:S02]  /*0ab0*/  SHF.L.U64.HI R26, R11, 0x1, R16 ;  /* 0x000000010b1a7819 */ /* 0x000fe40000010210 */
[----:B------:R-:W-:Y:S01]  /*0ac0*/  IADD3 R46, P1, R27, UR14, RZ ;  /* 0x0000000e1b2e7c10 */ /* 0x000fe2000ff3e0ff */
[----:B------:R-:W-:Y:S01]  /*0ad0*/  STL [R1+0x14], R27 ;  /* 0x0000141b01007387 */ /* 0x000fe20000100800 */
[----:B------:R-:W-:-:S02]  /*0ae0*/  IADD3 R48, P0, R19, UR18, RZ ;  /* 0x0000001213307c10 */ /* 0x000fc4000ff1e0ff */
[----:B------:R-:W-:Y:S01]  /*0af0*/  IADD3.X R47, R26, UR15, RZ, P1, !PT ;  /* 0x0000000f1a2f7c10 */ /* 0x000fe20008ffe4ff */
[----:B------:R1:W-:Y:S01]  /*0b00*/  STL [R1+0x18], R26 ;  /* 0x0000181a01007387 */ /* 0x0003e20000100800 */
[----:B------:R-:W-:Y:S02]  /*0b10*/  IADD3.X R49, R17, UR19, RZ, P0, !PT ;  /* 0x0000001311317c10 */ /* 0x000fe400087fe4ff */
[----:B------:R-:W-:Y:S02]  /*0b20*/  IADD3 R9, P2, R9, R10, RZ ;  /* 0x0000000a09097210 */ /* 0x000fe40007f5e0ff */
[----:B------:R-:W4:Y:S02]  /*0b30*/  LDG.E.64.CONSTANT R46, desc[UR12][R46.64] ;  /* 0x0000000c2e2e7981 */ /* 0x000f24000c1e9b00 */
[----:B------:R-:W-:Y:S02]  /*0b40*/  IADD3.X R16, RZ, R18, RZ, P2, !PT ;  /* 0x00000012ff107210 */ /* 0x000fe400017fe4ff */
[----:B------:R-:W4:Y:S01]  /*0b50*/  LDG.E.64.CONSTANT R48, desc[UR12][R48.64] ;  /* 0x0000000c30307981 */ /* 0x000f22000c1e9b00 */
[----:B---3--:R-:W-:-:S02]  /*0b60*/  SHF.L.U32 R31, R9, 0x1, RZ ;  /* 0x00000001091f7819 */ /* 0x008fc400000006ff */
[----:B------:R-:W-:Y:S02]  /*0b70*/  SHF.L.U64.HI R24, R9, 0x1, R16 ;  /* 0x0000000109187819 */ /* 0x000fe40000010210 */
[----:B------:R-:W-:-:S04]  /*0b80*/  IADD3 R50, P0, R31, UR14, RZ ;  /* 0x0000000e1f327c10 */ /* 0x000fc8000ff1e0ff */
[----:B------:R-:W-:-:S06]  /*0b90*/  IADD3.X R51, R24, UR15, RZ, P0, !PT ;  /* 0x0000000f18337c10 */ /* 0x000fcc00087fe4ff */
[----:B------:R-:W3:Y:S01]  /*0ba0*/  LDG.E.64.CONSTANT R50, desc[UR12][R50.64] ;  /* 0x0000000c32327981 */ /* 0x000ee2000c1e9b00 */
[----:B------:R-:W-:-:S04]  /*0bb0*/  IADD3 R52, P0, R27, UR18, RZ ;  /* 0x000000121b347c10 */ /* 0x000fc8000ff1e0ff */
[----:B------:R-:W-:-:S06]  /*0bc0*/  IADD3.X R53, R26, UR19, RZ, P0, !PT ;  /* 0x000000131a357c10 */ /* 0x000fcc00087fe4ff */
[----:B------:R-:W3:Y:S01]  /*0bd0*/  LDG.E.64.CONSTANT R52, desc[UR12][R52.64] ;  /* 0x0000000c34347981 */ /* 0x000ee2000c1e9b00 */
[C---:B------:R-:W-:Y:S02]  /*0be0*/  IADD3 R89, R13.reuse, 0x1e00, RZ ;  /* 0x00001e000d597810 */ /* 0x040fe40007ffe0ff */
[----:B------:R-:W-:Y:S02]  /*0bf0*/  IADD3 R87, R13, 0x2300, RZ ;  /* 0x000023000d577810 */ /* 0x000fe40007ffe0ff */
[-C--:B------:R-:W-:Y:S02]  /*0c00*/  IADD3 R89, P1, R89, R10.reuse, RZ ;  /* 0x0000000a59597210 */ /* 0x080fe40007f3e0ff */
[----:B------:R-:W-:Y:S01]  /*0c10*/  IADD3 R87, P0, R87, R10, RZ ;  /* 0x0000000a57577210 */ /* 0x000fe20007f1e0ff */
[----:B------:R-:W-:Y:S04]  /*0c20*/  STL [R1+0xc], R31 ;  /* 0x00000c1f01007387 */ /* 0x000fe80000100800 */
[----:B------:R1:W-:Y:S01]  /*0c30*/  STL [R1+0x10], R24 ;  /* 0x0000101801007387 */ /* 0x0003e20000100800 */
[----:B--2---:R-:W-:-:S06]  /*0c40*/  FADD.FTZ R9, R35, UR7 ;  /* 0x0000000723097e21 */ /* 0x004fcc0008010000 */
[----:B------:R-:W2:Y:S01]  /*0c50*/  MUFU.RSQ R9, R9 ;  /* 0x0000000900097308 */ /* 0x000ea20000001400 */
[----:B----4-:R-:W-:Y:S02]  /*0c60*/  SHF.L.U32 R11, R36, 0x10, RZ ;  /* 0x00000010240b7819 */ /* 0x010fe400000006ff */
[----:B------:R-:W-:-:S03]  /*0c70*/  SHF.L.U32 R15, R37, 0x10, RZ ;  /* 0x00000010250f7819 */ /* 0x000fc600000006ff */
[--C-:B------:R-:W-:Y:S01]  /*0c80*/  FADD.FTZ R86, -R34, R11.reuse ;  /* 0x0000000b22567221 */ /* 0x100fe20000010100 */
[----:B------:R-:W-:Y:S01]  /*0c90*/  PRMT R11, R36, 0x7632, R11 ;  /* 0x00007632240b7816 */ /* 0x000fe2000000000b */
[----:B0-----:R-:W-:Y:S02]  /*0ca0*/  FADD.FTZ R20, -R34, R15 ;  /* 0x0000000f22147221 */ /* 0x001fe40000010100 */
[----:B--2---:R-:W-:Y:S01]  /*0cb0*/  FMUL.FTZ R86, R9, R86 ;  /* 0x0000005609567220 */ /* 0x004fe20000410000 */
[----:B------:R-:W-:Y:S02]  /*0cc0*/  PRMT R16, R37, 0x7632, R16 ;  /* 0x0000763225107816 */ /* 0x000fe40000000010 */
[----:B------:R-:W-:Y:S01]  /*0cd0*/  SHF.L.U32 R11, R11, 0x10, RZ ;  /* 0x000000100b0b7819 */ /* 0x000fe200000006ff */
[----:B------:R-:W-:Y:S01]  /*0ce0*/  FFMA.FTZ R15, R0, R86, R3 ;  /* 0x00000056000f7223 */ /* 0x000fe20000010003 */
[----:B------:R-:W-:-:S03]  /*0cf0*/  SHF.L.U32 R17, R16, 0x10, RZ ;  /* 0x0000001010117819 */ /* 0x000fc600000006ff */
[----:B------:R-:W-:Y:S01]  /*0d00*/  FMUL.FTZ R19, R15, -1.4426950216293334961 ;  /* 0xbfb8aa3b0f137820 */ /* 0x000fe20000410000 */
[C---:B------:R-:W-:Y:S01]  /*0d10*/  FADD.FTZ R58, -R34.reuse, R11 ;  /* 0x0000000b223a7221 */ /* 0x040fe20000010100 */
[C---:B------:R-:W-:Y:S01]  /*0d20*/  FMUL.FTZ R83, R9.reuse, R20 ;  /* 0x0000001409537220 */ /* 0x040fe20000410000 */
[----:B------:R-:W-:Y:S02]  /*0d30*/  FADD.FTZ R20, -R34, R17 ;  /* 0x0000001122147221 */ /* 0x000fe40000010100 */
[C---:B------:R-:W-:Y:S01]  /*0d40*/  FMUL.FTZ R58, R9.reuse, R58 ;  /* 0x0000003a093a7220 */ /* 0x040fe20000410000 */
[----:B------:R-:W0:Y:S01]  /*0d50*/  MUFU.EX2 R19, R19 ;  /* 0x0000001300137308 */ /* 0x000e220000000800 */
[----:B------:R-:W-:Y:S01]  /*0d60*/  FMUL.FTZ R25, R9, R20 ;  /* 0x0000001409197220 */ /* 0x000fe20000410000 */
[----:B------:R-:W-:Y:S01]  /*0d70*/  FFMA.FTZ R16, R2, R83, R4 ;  /* 0x0000005302107223 */ /* 0x000fe20000010004 */
[----:B------:R-:W-:Y:S02]  /*0d80*/  FFMA.FTZ R17, R5, R58, R7 ;  /* 0x0000003a05117223 */ /* 0x000fe40000010007 */
[----:B------:R-:W-:Y:S01]  /*0d90*/  FFMA.FTZ R11, R6, R25, R8 ;  /* 0x00000019060b7223 */ /* 0x000fe20000010008 */
[----:B------:R-:W-:Y:S01]  /*0da0*/  FMUL.FTZ R22, R16, -1.4426950216293334961 ;  /* 0xbfb8aa3b10167820 */ /* 0x000fe20000410000 */
[----:B------:R-:W-:-:S02]  /*0db0*/  FMUL.FTZ R21, R17, -1.4426950216293334961 ;  /* 0xbfb8aa3b11157820 */ /* 0x000fc40000410000 */
[----:B------:R-:W-:-:S03]  /*0dc0*/  FMUL.FTZ R23, R11, -1.4426950216293334961 ;  /* 0xbfb8aa3b0b177820 */ /* 0x000fc60000410000 */
[----:B------:R-:W2:Y:S08]  /*0dd0*/  MUFU.EX2 R22, R22 ;  /* 0x0000001600167308 */ /* 0x000eb00000000800 */
[----:B------:R-:W4:Y:S01]  /*0de0*/  MUFU.EX2 R21, R21 ;  /* 0x0000001500157308 */ /* 0x000f220000000800 */
[----:B0-----:R-:W-:-:S07]  /*0df0*/  FADD.FTZ R20, R19, 1 ;  /* 0x3f80000013147421 */ /* 0x001fce0000010000 */
[----:B------:R-:W0:Y:S01]  /*0e00*/  MUFU.EX2 R23, R23 ;  /* 0x0000001700177308 */ /* 0x000e220000000800 */
[----:B------:R-:W-:-:S07]  /*0e10*/  MOV R35, 0x28 ;  /* 0x0000002800237802 */ /* 0x000fce0000000f00 */
[----:B------:R-:W1:Y:S01]  /*0e20*/  MUFU.RCP R20, R20 ;  /* 0x0000001400147308 */ /* 0x000e620000001000 */
[----:B--2---:R-:W-:Y:S01]  /*0e30*/  FADD.FTZ R19, R22, 1 ;  /* 0x3f80000016137421 */ /* 0x004fe20000010000 */
[----:B----4-:R-:W-:Y:S01]  /*0e40*/  FADD.FTZ R72, R21, 1 ;  /* 0x3f80000015487421 */ /* 0x010fe20000010000 */
[----:B------:R-:W-:Y:S01]  /*0e50*/  IADD3 R21, R13, 0x1900, RZ ;  /* 0x000019000d157810 */ /* 0x000fe20007ffe0ff */
[----:B0-----:R-:W-:Y:S01]  /*0e60*/  FADD.FTZ R22, R23, 1 ;  /* 0x3f80000017167421 */ /* 0x001fe20000010000 */
[----:B------:R-:W-:-:S03]  /*0e70*/  IMAD R23, R14, R35, UR6 ;  /* 0x000000060e177e24 */ /* 0x000fc6000f8e0223 */
[----:B------:R-:W0:Y:S01]  /*0e80*/  MUFU.RCP R19, R19 ;  /* 0x0000001300137308 */ /* 0x000e220000001000 */
[----:B------:R-:W-:Y:S02]  /*0e90*/  IADD3 R21, P2, R21, R10, RZ ;  /* 0x0000000a15157210 */ /* 0x000fe40007f5e0ff */
[----:B-1----:R-:W-:-:S05]  /*0ea0*/  LEA R26, R12, R23, 0x3 ;  /* 0x000000170c1a7211 */ /* 0x002fca00078e18ff */
[----:B------:R-:W1:Y:S01]  /*0eb0*/  MUFU.RCP R72, R72 ;  /* 0x0000004800487308 */ /* 0x000e620000001000 */
[----:B------:R-:W-:Y:S01]  /*0ec0*/  FADD.FTZ R12, -R20, 1 ;  /* 0x3f800000140c7421 */ /* 0x000fe20000010100 */
[----:B------:R-:W-:-:S03]  /*0ed0*/  SHF.L.U32 R30, R21, 0x1, RZ ;  /* 0x00000001151e7819 */ /* 0x000fc600000006ff */
[----:B------:R-:W-:-:S03]  /*0ee0*/  FFMA.FTZ R15, R15, R12, 1 ;  /* 0x3f8000000f0f7423 */ /* 0x000fc6000001000c */
[----:B------:R-:W2:Y:S01]  /*0ef0*/  MUFU.RCP R22, R22 ;  /* 0x0000001600167308 */ /* 0x000ea20000001000 */
[----:B------:R-:W-:Y:S02]  /*0f00*/  IADD3.X R12, RZ, R18, RZ, P2, !PT ;  /* 0x00000012ff0c7210 */ /* 0x000fe400017fe4ff */
[----:B------:R-:W-:Y:S02]  /*0f10*/  IADD3 R54, P3, R30, UR14, RZ ;  /* 0x0000000e1e367c10 */ /* 0x000fe4000ff7e0ff */
[----:B------:R-:W-:Y:S01]  /*0f20*/  SHF.L.U64.HI R27, R21, 0x1, R12 ;  /* 0x00000001151b7819 */ /* 0x000fe2000001020c */
[----:B0-----:R-:W-:Y:S01]  /*0f30*/  FADD.FTZ R13, -R19, 1 ;  /* 0x3f800000130d7421 */ /* 0x001fe20000010100 */
[----:B-1----:R-:W-:Y:S02]  /*0f40*/  FADD.FTZ R10, -R72, 1 ;  /* 0x3f800000480a7421 */ /* 0x002fe40000010100 */
[----:B------:R-:W-:Y:S01]  /*0f50*/  IADD3.X R55, R27, UR15, RZ, P3, !PT ;  /* 0x0000000f1b377c10 */ /* 0x000fe20009ffe4ff */
[----:B------:R-:W-:Y:S01]  /*0f60*/  FFMA.FTZ R16, R16, R13, 1 ;  /* 0x3f80000010107423 */ /* 0x000fe2000001000d */
[----:B------:R-:W-:Y:S01]  /*0f70*/  SHF.L.U32 R13, R38, 0x10, RZ ;  /* 0x00000010260d7819 */ /* 0x000fe200000006ff */
[----:B------:R-:W-:-:S03]  /*0f80*/  FFMA.FTZ R17, R17, R10, 1 ;  /* 0x3f80000011117423 */ /* 0x000fc6000001000a */
[----:B------:R-:W4:Y:S01]  /*0f90*/  LDG.E.64.CONSTANT R54, desc[UR12][R54.64] ;  /* 0x0000000c36367981 */ /* 0x000f22000c1e9b00 */
[----:B--2---:R-:W-:-:S04]  /*0fa0*/  FADD.FTZ R10, -R22, 1 ;  /* 0x3f800000160a7421 */ /* 0x004fc80000010100 */
[----:B------:R-:W-:Y:S01]  /*0fb0*/  FFMA.FTZ R11, R11, R10, 1 ;  /* 0x3f8000000b0b7423 */ /* 0x000fe2000001000a */
[----:B------:R-:W-:Y:S01]  /*0fc0*/  FADD.FTZ R10, -R34, R13 ;  /* 0x0000000d220a7221 */ /* 0x000fe20000010100 */
[----:B------:R-:W-:Y:S01]  /*0fd0*/  SHF.L.U32 R13, R39, 0x10, RZ ;  /* 0x00000010270d7819 */ /* 0x000fe200000006ff */
[----:B------:R-:W-:Y:S01]  /*0fe0*/  FMUL.FTZ R72, R72, R17 ;  /* 0x0000001148487220 */ /* 0x000fe20000410000 */
[----:B------:R-:W-:-:S03]  /*0ff0*/  IADD3 R56, P2, R31, UR18, RZ ;  /* 0x000000121f387c10 */ /* 0x000fc6000ff5e0ff */
[----:B------:R-:W-:Y:S01]  /*1000*/  FADD.FTZ R12, -R34, R13 ;  /* 0x0000000d220c7221 */ /* 0x000fe20000010100 */
[----:B------:R-:W-:Y:S01]  /*1010*/  SHF.L.U32 R13, R40, 0x10, RZ ;  /* 0x00000010280d7819 */ /* 0x000fe200000006ff */
[----:B------:R-:W-:Y:S01]  /*1020*/  FMUL.FTZ R22, R22, R11 ;  /* 0x0000000b16167220 */ /* 0x000fe20000410000 */
[----:B------:R-:W-:Y:S01]  /*1030*/  SHF.L.U32 R17, R41, 0x10, RZ ;  /* 0x0000001029117819 */ /* 0x000fe200000006ff */
[----:B------:R-:W-:Y:S01]  /*1040*/  FMUL.FTZ R11, R9, R12 ;  /* 0x0000000c090b7220 */ /* 0x000fe20000410000 */
[----:B------:R-:W-:Y:S01]  /*1050*/  FMUL.FTZ R14, R20, R15 ;  /* 0x0000000f140e7220 */ /* 0x000fe20000410000 */
[----:B------:R-:W-:Y:S01]  /*1060*/  IADD3.X R57, R24, UR19, RZ, P2, !PT ;  /* 0x0000001318397c10 */ /* 0x000fe200097fe4ff */
[--C-:B------:R-:W-:Y:S01]  /*1070*/  FADD.FTZ R12, -R34, R13.reuse ;  /* 0x0000000d220c7221 */ /* 0x100fe20000010100 */
[----:B------:R-:W-:Y:S01]  /*1080*/  FMUL.FTZ R15, R19, R16 ;  /* 0x00000010130f7220 */ /* 0x000fe20000410000 */
[----:B------:R-:W-:Y:S01]  /*1090*/  PRMT R13, R38, 0x7632, R13 ;  /* 0x00007632260d7816 */ /* 0x000fe2000000000d */
[----:B------:R-:W-:Y:S01]  /*10a0*/  FMUL.FTZ R10, R9, R10 ;  /* 0x0000000a090a7220 */ /* 0x000fe20000410000 */
[----:B------:R-:W-:Y:S01]  /*10b0*/  FADD.FTZ R16, -R34, R17 ;  /* 0x0000001122107221 */ /* 0x000fe20000010100 */
[----:B------:R-:W2:Y:S01]  /*10c0*/  LDG.E.64.CONSTANT R56, desc[UR12][R56.64] ;  /* 0x0000000c38387981 */ /* 0x000ea2000c1e9b00 */
[----:B------:R-:W-:Y:S01]  /*10d0*/  SHF.L.U32 R19, R13, 0x10, RZ ;  /* 0x000000100d137819 */ /* 0x000fe200000006ff */
[----:B------:R-:W-:Y:S01]  /*10e0*/  FFMA.FTZ R61, R0, R10, R3 ;  /* 0x0000000a003d7223 */ /* 0x000fe20000010003 */
[----:B------:R-:W-:Y:S01]  /*10f0*/  FMUL.FTZ R13, R9, R16 ;  /* 0x00000010090d7220 */ /* 0x000fe20000410000 */
[----:B------:R-:W-:Y:S01]  /*1100*/  PRMT R16, R39, 0x7632, R16 ;  /* 0x0000763227107816 */ /* 0x000fe20000000010 */
[----:B------:R-:W-:Y:S01]  /*1110*/  FFMA.FTZ R66, R2, R11, R4 ;  /* 0x0000000b02427223 */ /* 0x000fe20000010004 */
[----:B------:R-:W-:Y:S01]  /*1120*/  FMUL.FTZ R59, R61, -1.4426950216293334961 ;  /* 0xbfb8aa3b3d3b7820 */ /* 0x000fe20000410000 */
[----:B------:R-:W-:Y:S01]  /*1130*/  FADD.FTZ R24, -R34, R19 ;  /* 0x0000001322187221 */ /* 0x000fe20000010100 */
[----:B------:R-:W-:Y:S01]  /*1140*/  SHF.L.U32 R35, R16, 0x10, RZ ;  /* 0x0000001010237819 */ /* 0x000fe200000006ff */
[----:B------:R-:W-:Y:S01]  /*1150*/  FMUL.FTZ R60, R66, -1.4426950216293334961 ;  /* 0xbfb8aa3b423c7820 */ /* 0x000fe20000410000 */
[C---:B------:R-:W-:Y:S01]  /*1160*/  SHF.L.U32 R17, R42.reuse, 0x10, RZ ;  /* 0x000000102a117819 */ /* 0x040fe200000006ff */
[----:B------:R-:W-:Y:S01]  /*1170*/  FMUL.FTZ R91, R9, R24 ;  /* 0x00000018095b7220 */ /* 0x000fe20000410000 */
[----:B------:R-:W-:Y:S01]  /*1180*/  PRMT R21, R42, 0x7632, R21 ;  /* 0x000076322a157816 */ /* 0x000fe20000000015 */
[----:B------:R-:W0:Y:S01]  /*1190*/  MUFU.EX2 R59, R59 ;  /* 0x0000003b003b7308 */ /* 0x000e220000000800 */
[----:B------:R-:W-:Y:S01]  /*11a0*/  FADD.FTZ R16, -R34, R35 ;  /* 0x0000002322107221 */ /* 0x000fe20000010100 */
[----:B------:R-:W-:Y:S01]  /*11b0*/  FFMA.FTZ R35, R5, R91, R7 ;  /* 0x0000005b05237223 */ /* 0x000fe20000010007 */
[----:B------:R-:W-:Y:S01]  /*11c0*/  PRMT R63, R43, 0x7632, R63 ;  /* 0x000076322b3f7816 */ /* 0x000fe2000000003f */
[----:B------:R-:W-:Y:S01]  /*11d0*/  FMUL.FTZ R14, R17, R14 ;  /* 0x0000000e110e7220 */ /* 0x000fe20000410000 */
[----:B------:R-:W-:Y:S01]  /*11e0*/  SHF.L.U32 R21, R21, 0x10, RZ ;  /* 0x0000001015157819 */ /* 0x000fe200000006ff */
[----:B------:R-:W-:-:S02]  /*11f0*/  FMUL.FTZ R69, R9, R16 ;  /* 0x0000001009457220 */ /* 0x000fc40000410000 */
[----:B------:R-:W1:Y:S01]  /*1200*/  MUFU.EX2 R60, R60 ;  /* 0x0000003c003c7308 */ /* 0x000e620000000800 */
[----:B------:R-:W-:Y:S01]  /*1210*/  FMUL.FTZ R24, R35, -1.4426950216293334961 ;  /* 0xbfb8aa3b23187820 */ /* 0x000fe20000410000 */
[----:B------:R-:W-:Y:S01]  /*1220*/  SHF.L.U32 R63, R63, 0x10, RZ ;  /* 0x000000103f3f7819 */ /* 0x000fe200000006ff */
[----:B------:R-:W-:Y:S01]  /*1230*/  FFMA.FTZ R16, R6, R69, R8 ;  /* 0x0000004506107223 */ /* 0x000fe20000010008 */
[----:B------:R-:W-:Y:S01]  /*1240*/  FMUL.FTZ R65, R0, R14 ;  /* 0x0000000e00417220 */ /* 0x000fe20000410000 */
[----:B------:R-:W-:Y:S01]  /*1250*/  FMUL.FTZ R72, R21, R72 ;  /* 0x0000004815487220 */ /* 0x000fe20000410000 */
[----:B------:R-:W-:Y:S01]  /*1260*/  SHF.L.U32 R62, R43, 0x10, RZ ;  /* 0x000000102b3e7819 */ /* 0x000fe200000006ff */
[----:B------:R-:W-:Y:S01]  /*1270*/  FMUL.FTZ R22, R63, R22 ;  /* 0x000000163f167220 */ /* 0x000fe20000410000 */
[----:B------:R-:W3:Y:S01]  /*1280*/  MUFU.EX2 R24, R24 ;  /* 0x0000001800187308 */ /* 0x000ee20000000800 */
[----:B------:R-:W-:Y:S01]  /*1290*/  FMUL.FTZ R21, R16, -1.4426950216293334961 ;  /* 0xbfb8aa3b10157820 */ /* 0x000fe20000410000 */
[----:B------:R-:W-:Y:S01]  /*12a0*/  FFMA.FTZ R63, R86, R65, RZ ;  /* 0x00000041563f7223 */ /* 0x000fe200000100ff */
[-C--:B------:R-:W-:Y:S01]  /*12b0*/  FMUL.FTZ R64, R5, R72.reuse ;  /* 0x0000004805407220 */ /* 0x080fe20000410000 */
[----:B------:R-:W-:Y:S01]  /*12c0*/  FFMA.FTZ R28, R58, R72, R28 ;  /* 0x000000483a1c7223 */ /* 0x000fe2000001001c */
[----:B------:R-:W-:-:S02]  /*12d0*/  FMUL.FTZ R15, R62, R15 ;  /* 0x0000000f3e0f7220 */ /* 0x000fc40000410000 */
[----:B------:R-:W-:Y:S01]  /*12e0*/  FFMA.FTZ R58, R58, R64, R63 ;  /* 0x000000403a3a7223 */ /* 0x000fe2000001003f */
[----:B0-----:R-:W-:Y:S01]  /*12f0*/  FADD.FTZ R64, R59, 1 ;  /* 0x3f8000003b407421 */ /* 0x001fe20000010000 */
[----:B------:R-:W0:Y:S01]  /*1300*/  MUFU.EX2 R21, R21 ;  /* 0x0000001500157308 */ /* 0x000e220000000800 */
[----:B------:R-:W-:Y:S01]  /*1310*/  FFMA.FTZ R62, R0, R14, RZ ;  /* 0x0000000e003e7223 */ /* 0x000fe200000100ff */
[----:B-1----:R-:W-:-:S03]  /*1320*/  FADD.FTZ R60, R60, 1 ;  /* 0x3f8000003c3c7421 */ /* 0x002fc60000010000 */
[----:B------:R-:W-:-:S03]  /*1330*/  FFMA.FTZ R59, R5, R72, R62 ;  /* 0x00000048053b7223 */ /* 0x000fc6000001003e */
[----:B------:R-:W-:Y:S01]  /*1340*/  MUFU.RCP R64, R64 ;  /* 0x0000004000407308 */ /* 0x000fe20000001000 */
[CC--:B------:R-:W-:Y:S01]  /*1350*/  FFMA.FTZ R59, R2.reuse, R15.reuse, R59 ;  /* 0x0000000f023b7223 */ /* 0x0c0fe2000001003b */
[----:B------:R-:W-:Y:S01]  /*1360*/  FMUL.FTZ R63, R2, R15 ;  /* 0x0000000f023f7220 */ /* 0x000fe20000410000 */
[----:B------:R-:W-:Y:S01]  /*1370*/  FADD.FTZ R72, R72, R29 ;  /* 0x0000001d48487221 */ /* 0x000fe20000010000 */
[----:B------:R-:W-:-:S04]  /*1380*/  IADD3.X R62, RZ, R18, RZ, P1, !PT ;  /* 0x00000012ff3e7210 */ /* 0x000fc80000ffe4ff */
[----:B------:R-:W1:Y:S01]  /*1390*/  MUFU.RCP R65, R60 ;  /* 0x0000003c00417308 */ /* 0x000e620000001000 */
[----:B------:R-:W-:Y:S01]  /*13a0*/  STL [R1+0x48], R36 ;  /* 0x0000482401007387 */ /* 0x000fe20000100800 */
[----:B------:R-:W-:Y:S01]  /*13b0*/  FADD.FTZ R29, R22, R33 ;  /* 0x00000021161d7221 */ /* 0x000fe20000010000 */
[----:B---3--:R-:W-:Y:S01]  /*13c0*/  FADD.FTZ R33, R24, 1 ;  /* 0x3f80000018217421 */ /* 0x008fe20000010000 */
[CC--:B------:R-:W-:Y:S01]  /*13d0*/  FFMA.FTZ R24, R6.reuse, R22.reuse, R59 ;  /* 0x0000001606187223 */ /* 0x0c0fe2000001003b */
[----:B------:R-:W-:Y:S01]  /*13e0*/  STL [R1+0x5c], R37 ;  /* 0x00005c2501007387 */ /* 0x000fe20000100800 */
[----:B------:R-:W-:Y:S01]  /*13f0*/  FFMA.FTZ R58, R83, R63, R58 ;  /* 0x0000003f533a7223 */ /* 0x000fe2000001003a */
[-C--:B------:R-:W-:Y:S02]  /*1400*/  FMUL.FTZ R59, R6, R22.reuse ;  /* 0x00000016063b7220 */ /* 0x080fe40000410000 */
[----:B------:R3:W-:Y:S01]  /*1410*/  STL [R1+0x60], R26 ;  /* 0x0000601a01007387 */ /* 0x0007e20000100800 */
[C---:B------:R-:W-:Y:S01]  /*1420*/  FFMA.FTZ R68, R25.reuse, R22, R32 ;  /* 0x0000001619447223 */ /* 0x040fe20000010020 */
[----:B------:R-:W-:Y:S01]  /*1430*/  FFMA.FTZ R25, R25, R59, R58 ;  /* 0x0000003b19197223 */ /* 0x000fe2000001003a */
[----:B0-----:R-:W-:Y:S01]  /*1440*/  FADD.FTZ R21, R21, 1 ;  /* 0x3f80000015157421 */ /* 0x001fe20000010000 */
[----:B---3--:R-:W-:-:S02]  /*1450*/  SHF.L.U64.HI R26, R89, 0x1, R62 ;  /* 0x00000001591a7819 */ /* 0x008fc4000001023e */
[----:B------:R-:W-:Y:S01]  /*1460*/  SHF.L.U32 R89, R89, 0x1, RZ ;  /* 0x0000000159597819 */ /* 0x000fe200000006ff */
[----:B------:R0:W-:Y:S03]  /*1470*/  MUFU.RCP R62, R21 ;  /* 0x00000015003e7308 */ /* 0x0001e60000001000 */
[----:B------:R-:W-:Y:S01]  /*1480*/  IADD3 R58, P1, R89, UR14, RZ ;  /* 0x0000000e593a7c10 */ /* 0x000fe2000ff3e0ff */
[----:B-1----:R-:W-:-:S03]  /*1490*/  FADD.FTZ R60, -R65, 1 ;  /* 0x3f800000413c7421 */ /* 0x002fc60000010100 */
[----:B------:R-:W-:Y:S01]  /*14a0*/  IADD3.X R59, R26, UR15, RZ, P1, !PT ;  /* 0x0000000f1a3b7c10 */ /* 0x000fe20008ffe4ff */
[----:B0-----:R-:W-:Y:S01]  /*14b0*/  FADD.FTZ R21, -R64, 1 ;  /* 0x3f80000040157421 */ /* 0x001fe20000010100 */
[----:B------:R-:W-:Y:S01]  /*14c0*/  FFMA.FTZ R66, R66, R60, 1 ;  /* 0x3f80000042427423 */ /* 0x000fe2000001003c */
[----:B------:R-:W-:Y:S02]  /*14d0*/  IADD3 R60, P1, R30, UR18, RZ ;  /* 0x000000121e3c7c10 */ /* 0x000fe4000ff3e0ff */
[----:B------:R-:W-:Y:S01]  /*14e0*/  FFMA.FTZ R61, R61, R21, 1 ;  /* 0x3f8000003d3d7423 */ /* 0x000fe20000010015 */
[----:B------:R-:W3:Y:S03]  /*14f0*/  LDG.E.64.CONSTANT R58, desc[UR12][R58.64] ;  /* 0x0000000c3a3a7981 */ /* 0x000ee6000c1e9b00 */
[----:B------:R-:W-:Y:S01]  /*1500*/  FMUL.FTZ R64, R64, R61 ;  /* 0x0000003d40407220 */ /* 0x000fe20000410000 */
[----:B------:R-:W-:-:S06]  /*1510*/  IADD3.X R61, R27, UR19, RZ, P1, !PT ;  /* 0x000000131b3d7c10 */ /* 0x000fcc0008ffe4ff */
[----:B------:R-:W3:Y:S01]  /*1520*/  LDG.E.64.CONSTANT R60, desc[UR12][R60.64] ;  /* 0x0000000c3c3c7981 */ /* 0x000ee2000c1e9b00 */
[----:B------:R-:W-:-:S04]  /*1530*/  PRMT R67, R40, 0x7632, R67 ;  /* 0x0000763228437816 */ /* 0x000fc80000000043 */
[----:B------:R-:W-:Y:S01]  /*1540*/  SHF.L.U32 R67, R67, 0x10, RZ ;  /* 0x0000001043437819 */ /* 0x000fe200000006ff */
[----:B------:R-:W-:Y:S01]  /*1550*/  FMUL.FTZ R12, R9, R12 ;  /* 0x0000000c090c7220 */ /* 0x000fe20000410000 */
[----:B------:R-:W-:-:S03]  /*1560*/  PRMT R32, R41, 0x7632, R32 ;  /* 0x0000763229207816 */ /* 0x000fc60000000020 */
[----:B------:R-:W-:Y:S01]  /*1570*/  FADD.FTZ R67, -R34, R67 ;  /* 0x0000004322437221 */ /* 0x000fe20000010100 */
[----:B------:R-:W-:Y:S01]  /*1580*/  SHF.L.U32 R22, R32, 0x10, RZ ;  /* 0x0000001020167819 */ /* 0x000fe200000006ff */
[----:B------:R-:W-:Y:S01]  /*1590*/  FFMA.FTZ R20, R0, R12, R3 ;  /* 0x0000000c00147223 */ /* 0x000fe20000010003 */
[----:B------:R-:W0:Y:S01]  /*15a0*/  MUFU.RCP R33, R33 ;  /* 0x0000002100217308 */ /* 0x000e220000001000 */
[----:B------:R-:W-:Y:S01]  /*15b0*/  FMUL.FTZ R67, R9, R67 ;  /* 0x0000004309437220 */ /* 0x000fe20000410000 */
[----:B------:R-:W-:Y:S01]  /*15c0*/  FFMA.FTZ R19, R2, R13, R4 ;  /* 0x0000000d02137223 */ /* 0x000fe20000010004 */
[----:B------:R-:W-:Y:S01]  /*15d0*/  FMUL.FTZ R23, R20, -1.4426950216293334961 ;  /* 0xbfb8aa3b14177820 */ /* 0x000fe20000410000 */
[----:B------:R-:W-:Y:S01]  /*15e0*/  FADD.FTZ R78, -R34, R22 ;  /* 0x00000016224e7221 */ /* 0x000fe20000010100 */
[----:B------:R-:W-:Y:S01]  /*15f0*/  FFMA.FTZ R22, R5, R67, R7 ;  /* 0x0000004305167223 */ /* 0x000fe20000010007 */
[----:B------:R-:W-:Y:S02]  /*1600*/  FMUL.FTZ R17, R19, -1.4426950216293334961 ;  /* 0xbfb8aa3b13117820 */ /* 0x000fe40000410000 */
[----:B------:R-:W-:Y:S01]  /*1610*/  FMUL.FTZ R78, R9, R78 ;  /* 0x0000004e094e7220 */ /* 0x000fe20000410000 */
[----:B------:R-:W-:Y:S01]  /*1620*/  FMUL.FTZ R32, R22, -1.4426950216293334961 ;  /* 0xbfb8aa3b16207820 */ /* 0x000fe20000410000 */
[----:B------:R-:W1:Y:S02]  /*1630*/  MUFU.EX2 R23, R23 ;  /* 0x0000001700177308 */ /* 0x000e640000000800 */
[----:B------:R-:W-:-:S04]  /*1640*/  FFMA.FTZ R21, R6, R78, R8 ;  /* 0x0000004e06157223 */ /* 0x000fc80000010008 */
[----:B------:R-:W-:Y:S02]  /*1650*/  FMUL.FTZ R63, R21, -1.4426950216293334961 ;  /* 0xbfb8aa3b153f7820 */ /* 0x000fe40000410000 */
[----:B------:R-:W1:Y:S01]  /*1660*/  MUFU.EX2 R17, R17 ;  /* 0x0000001100117308 */ /* 0x000e620000000800 */
[----:B0-----:R-:W-:-:S07]  /*1670*/  FADD.FTZ R70, -R33, 1 ;  /* 0x3f80000021467421 */ /* 0x001fce0000010100 */
[----:B------:R-:W0:Y:S01]  /*1680*/  MUFU.EX2 R32, R32 ;  /* 0x0000002000207308 */ /* 0x000e220000000800 */
[----:B------:R-:W-:Y:S01]  /*1690*/  FFMA.FTZ R35, R35, R70, 1 ;  /* 0x3f80000023237423 */ /* 0x000fe20000010046 */
[----:B------:R-:W-:Y:S01]  /*16a0*/  FADD.FTZ R70, -R62, 1 ;  /* 0x3f8000003e467421 */ /* 0x000fe20000010100 */
[----:B-1----:R-:W-:-:S05]  /*16b0*/  FADD.FTZ R23, R23, 1 ;  /* 0x3f80000017177421 */ /* 0x002fca0000010000 */
[----:B------:R-:W1:Y:S01]  /*16c0*/  MUFU.EX2 R63, R63 ;  /* 0x0000003f003f7308 */ /* 0x000e620000000800 */
[----:B------:R-:W-:Y:S01]  /*16d0*/  FFMA.FTZ R70, R16, R70, 1 ;  /* 0x3f80000010467423 */ /* 0x000fe20000010046 */
[----:B------:R-:W-:Y:S01]  /*16e0*/  FMUL.FTZ R66, R65, R66 ;  /* 0x0000004241427220 */ /* 0x000fe20000410000 */
[C---:B------:R-:W-:Y:S02]  /*16f0*/  SHF.L.U32 R16, R44.reuse, 0x10, RZ ;  /* 0x000000102c107819 */ /* 0x040fe400000006ff */
[----:B------:R-:W-:Y:S01]  /*1700*/  PRMT R65, R44, 0x7632, R65 ;  /* 0x000076322c417816 */ /* 0x000fe20000000041 */
[----:B------:R-:W-:Y:S01]  /*1710*/  FADD.FTZ R17, R17, 1 ;  /* 0x3f80000011117421 */ /* 0x000fe20000010000 */
[----:B------:R-:W-:Y:S01]  /*1720*/  FMUL.FTZ R70, R62, R70 ;  /* 0x000000463e467220 */ /* 0x000fe20000410000 */
[----:B------:R-:W1:Y:S01]  /*1730*/  MUFU.RCP R23, R23 ;  /* 0x0000001700177308 */ /* 0x000e620000001000 */
[----:B0-----:R-:W-:Y:S01]  /*1740*/  FADD.FTZ R32, R32, 1 ;  /* 0x3f80000020207421 */ /* 0x001fe20000010000 */
[----:B------:R-:W-:Y:S01]  /*1750*/  SHF.L.U32 R65, R65, 0x10, RZ ;  /* 0x0000001041417819 */ /* 0x000fe200000006ff */
[----:B------:R-:W-:Y:S01]  /*1760*/  FMUL.FTZ R16, R16, R64 ;  /* 0x0000004010107220 */ /* 0x000fe20000410000 */
[----:B------:R-:W-:Y:S01]  /*1770*/  PRMT R62, R45, 0x7632, R62 ;  /* 0x000076322d3e7816 */ /* 0x000fe2000000003e */
[----:B------:R-:W-:-:S02]  /*1780*/  FMUL.FTZ R35, R33, R35 ;  /* 0x0000002321237220 */ /* 0x000fc40000410000 */
[-C--:B------:R-:W-:Y:S01]  /*1790*/  FMUL.FTZ R64, R0, R16.reuse ;  /* 0x0000001000407220 */ /* 0x080fe20000410000 */
[----:B------:R0:W0:Y:S01]  /*17a0*/  MUFU.RCP R33, R17 ;  /* 0x0000001100217308 */ /* 0x0000220000001000 */
[----:B------:R-:W-:Y:S01]  /*17b0*/  SHF.L.U32 R62, R62, 0x10, RZ ;  /* 0x000000103e3e7819 */ /* 0x000fe200000006ff */
[----:B------:R-:W-:Y:S01]  /*17c0*/  FMUL.FTZ R35, R65, R35 ;  /* 0x0000002341237220 */ /* 0x000fe20000410000 */
[----:B-1----:R-:W-:Y:S01]  /*17d0*/  FADD.FTZ R63, R63, 1 ;  /* 0x3f8000003f3f7421 */ /* 0x002fe20000010000 */
[----:B------:R-:W-:Y:S01]  /*17e0*/  FFMA.FTZ R24, R0, R16, R24 ;  /* 0x0000001000187223 */ /* 0x000fe20000010018 */
[----:B------:R-:W-:-:S03]  /*17f0*/  FFMA.FTZ R25, R10, R64, R25 ;  /* 0x000000400a197223 */ /* 0x000fc60000010019 */
[----:B------:R-:W1:Y:S01]  /*1800*/  MUFU.RCP R32, R32 ;  /* 0x0000002000207308 */ /* 0x000e620000001000 */
[----:B0-----:R-:W-:Y:S01]  /*1810*/  SHF.L.U32 R17, R45, 0x10, RZ ;  /* 0x000000102d117819 */ /* 0x001fe200000006ff */
[CC--:B------:R-:W-:Y:S01]  /*1820*/  FMUL.FTZ R64, R5.reuse, R35.reuse ;  /* 0x0000002305407220 */ /* 0x0c0fe20000410000 */
[----:B------:R-:W-:Y:S01]  /*1830*/  FMUL.FTZ R62, R62, R70 ;  /* 0x000000463e3e7220 */ /* 0x000fe20000410000 */
[----:B------:R-:W-:Y:S02]  /*1840*/  FFMA.FTZ R24, R5, R35, R24 ;  /* 0x0000002305187223 */ /* 0x000fe40000010018 */
[----:B------:R-:W-:Y:S02]  /*1850*/  FMUL.FTZ R17, R17, R66 ;  /* 0x0000004211117220 */ /* 0x000fe40000410000 */
[----:B------:R0:W1:Y:S01]  /*1860*/  MUFU.RCP R70, R63 ;  /* 0x0000003f00467308 */ /* 0x0000620000001000 */
[----:B------:R-:W-:Y:S01]  /*1870*/  FFMA.FTZ R25, R91, R64, R25 ;  /* 0x000000405b197223 */ /* 0x000fe20000010019 */
[CC--:B------:R-:W-:Y:S01]  /*1880*/  FFMA.FTZ R64, R2.reuse, R17.reuse, R24 ;  /* 0x0000001102407223 */ /* 0x0c0fe20000010018 */
[----:B------:R-:W-:Y:S01]  /*1890*/  IADD3.X R88, RZ, R18, RZ, P0, !PT ;  /* 0x00000012ff587210 */ /* 0x000fe200007fe4ff */
[----:B------:R-:W-:Y:S01]  /*18a0*/  FADD.FTZ R24, -R23, 1 ;  /* 0x3f80000017187421 */ /* 0x000fe20000010100 */
[-C--:B------:R-:W-:Y:S01]  /*18b0*/  FFMA.FTZ R68, R69, R62.reuse, R68 ;  /* 0x0000003e45447223 */ /* 0x080fe20000010044 */
[----:B------:R-:W-:Y:S01]  /*18c0*/  FADD.FTZ R29, R29, R62 ;  /* 0x0000003e1d1d7221 */ /* 0x000fe20000010000 */
[----:B0-----:R-:W-:Y:S01]  /*18d0*/  FMUL.FTZ R63, R2, R17 ;  /* 0x00000011023f7220 */ /* 0x001fe20000410000 */
[CC--:B------:R-:W-:Y:S01]  /*18e0*/  FFMA.FTZ R64, R6.reuse, R62.reuse, R64 ;  /* 0x0000003e06407223 */ /* 0x0c0fe20000010040 */
[----:B------:R-:W-:Y:S01]  /*18f0*/  FFMA.FTZ R91, R91, R35, R28 ;  /* 0x000000235b5b7223 */ /* 0x000fe2000001001c */
[----:B------:R-:W-:Y:S01]  /*1900*/  FMUL.FTZ R62, R6, R62 ;  /* 0x0000003e063e7220 */ /* 0x000fe20000410000 */
[----:B------:R-:W-:Y:S01]  /*1910*/  FFMA.FTZ R25, R11, R63, R25 ;  /* 0x0000003f0b197223 */ /* 0x000fe20000010019 */
[----:B------:R-:W-:Y:S01]  /*1920*/  SHF.L.U64.HI R88, R87, 0x1, R88 ;  /* 0x0000000157587819 */ /* 0x000fe20000010258 */
[----:B------:R-:W-:Y:S01]  /*1930*/  FADD.FTZ R28, -R33, 1 ;  /* 0x3f800000211c7421 */ /* 0x000fe20000010100 */
[----:B------:R-:W-:Y:S01]  /*1940*/  SHF.L.U32 R87, R87, 0x1, RZ ;  /* 0x0000000157577819 */ /* 0x000fe200000006ff */
[----:B------:R-:W-:Y:S01]  /*1950*/  FFMA.FTZ R24, R20, R24, 1 ;  /* 0x3f80000014187423 */ /* 0x000fe20000010018 */
[----:B-1----:R-:W-:Y:S01]  /*1960*/  FADD.FTZ R20, -R32, 1 ;  /* 0x3f80000020147421 */ /* 0x002fe20000010100 */
[----:B------:R-:W-:Y:S01]  /*1970*/  FFMA.FTZ R69, R69, R62, R25 ;  /* 0x0000003e45457223 */ /* 0x000fe20000010019 */
[----:B------:R-:W-:Y:S01]  /*1980*/  FFMA.FTZ R28, R19, R28, 1 ;  /* 0x3f800000131c7423 */ /* 0x000fe2000001001c */
[----:B------:R-:W-:Y:S01]  /*1990*/  IADD3 R62, P0, R87, UR14, RZ ;  /* 0x0000000e573e7c10 */ /* 0x000fe2000ff1e0ff */
[----:B------:R-:W-:Y:S01]  /*19a0*/  FADD.FTZ R72, R72, R35 ;  /* 0x0000002348487221 */ /* 0x000fe20000010000 */
[----:B------:R-:W-:Y:S01]  /*19b0*/  FFMA.FTZ R35, R22, R20, 1 ;  /* 0x3f80000016237423 */ /* 0x000fe20000010014 */
[----:B------:R-:W-:Y:S01]  /*19c0*/  FADD.FTZ R20, -R70, 1 ;  /* 0x3f80000046147421 */ /* 0x000fe20000010100 */
[----:B------:R-:W-:Y:S01]  /*19d0*/  FMUL.FTZ R22, R33, R28 ;  /* 0x0000001c21167220 */ /* 0x000fe20000410000 */
[----:B------:R-:W-:-:S02]  /*19e0*/  SHF.L.U32 R25, R46, 0x10, RZ ;  /* 0x000000102e197819 */ /* 0x000fc400000006ff */
[----:B------:R-:W-:Y:S01]  /*19f0*/  IADD3.X R63, R88, UR15, RZ, P0, !PT ;  /* 0x0000000f583f7c10 */ /* 0x000fe200087fe4ff */
[----:B------:R-:W-:Y:S01]  /*1a00*/  FMUL.FTZ R19, R23, R24 ;  /* 0x0000001817137220 */ /* 0x000fe20000410000 */
[----:B------:R-:W-:Y:S01]  /*1a10*/  PRMT R28, R46, 0x7632, R28 ;  /* 0x000076322e1c7816 */ /* 0x000fe2000000001c */
[----:B------:R-:W-:Y:S01]  /*1a20*/  FFMA.FTZ R23, R21, R20, 1 ;  /* 0x3f80000015177423 */ /* 0x000fe20000010014 */
[C---:B------:R-:W-:Y:S01]  /*1a30*/  PRMT R79, R47.reuse, 0x7632, R79 ;  /* 0x000076322f4f7816 */ /* 0x040fe2000000004f */
[----:B------:R-:W-:Y:S01]  /*1a40*/  FADD.FTZ R18, -R34, R25 ;  /* 0x0000001922127221 */ /* 0x000fe20000010100 */
[----:B------:R-:W-:Y:S01]  /*1a50*/  SHF.L.U32 R20, R48, 0x10, RZ ;  /* 0x0000001030147819 */ /* 0x000fe200000006ff */
[----:B------:R-:W3:Y:S01]  /*1a60*/  LDG.E.64.CONSTANT R62, desc[UR12][R62.64] ;  /* 0x0000000c3e3e7981 */ /* 0x000ee2000c1e9b00 */
[----:B------:R-:W-:Y:S01]  /*1a70*/  SHF.L.U32 R21, R47, 0x10, RZ ;  /* 0x000000102f157819 */ /* 0x000fe200000006ff */
[----:B------:R-:W-:Y:S01]  /*1a80*/  FMUL.FTZ R35, R32, R35 ;  /* 0x0000002320237220 */ /* 0x000fe20000410000 */
[----:B------:R-:W-:-:S02]  /*1a90*/  SHF.L.U32 R28, R28, 0x10, RZ ;  /* 0x000000101c1c7819 */ /* 0x000fc400000006ff */
[----:B------:R-:W-:Y:S01]  /*1aa0*/  PRMT R73, R49, 0x7632, R73 ;  /* 0x0000763231497816 */ /* 0x000fe20000000049 */
[----:B------:R0:W-:Y:S01]  /*1ab0*/  STL [R1+0x8], R27 ;  /* 0x0000081b01007387 */ /* 0x0001e20000100800 */
[----:B------:R-:W-:Y:S01]  /*1ac0*/  SHF.L.U32 R79, R79, 0x10, RZ ;  /* 0x000000104f4f7819 */ /* 0x000fe200000006ff */
[C---:B------:R-:W-:Y:S01]  /*1ad0*/  FMUL.FTZ R18, R9.reuse, R18 ;  /* 0x0000001209127220 */ /* 0x040fe20000410000 */
[----:B------:R-:W-:Y:S01]  /*1ae0*/  FMUL.FTZ R19, R20, R19 ;  /* 0x0000001314137220 */ /* 0x000fe20000410000 */
[C---:B------:R-:W-:Y:S01]  /*1af0*/  FADD.FTZ R20, -R34.reuse, R21 ;  /* 0x0000001522147221 */ /* 0x040fe20000010100 */
[----:B------:R-:W-:Y:S01]  /*1b00*/  FADD.FTZ R28, -R34, R28 ;  /* 0x0000001c221c7221 */ /* 0x000fe20000010100 */
[----:B------:R-:W-:Y:S01]  /*1b10*/  FMUL.FTZ R70, R70, R23 ;  /* 0x0000001746467220 */ /* 0x000fe20000410000 */
[----:B------:R-:W-:Y:S01]  /*1b20*/  PRMT R23, R48, 0x7632, R23 ;  /* 0x0000763230177816 */ /* 0x000fe20000000017 */
[----:B------:R-:W-:Y:S01]  /*1b30*/  FADD.FTZ R79, -R34, R79 ;  /* 0x0000004f224f7221 */ /* 0x000fe20000010100 */
[----:B------:R-:W-:Y:S01]  /*1b40*/  FFMA.FTZ R66, R0, R18, R3 ;  /* 0x0000001200427223 */ /* 0x000fe20000010003 */
[C---:B------:R-:W-:Y:S01]  /*1b50*/  FMUL.FTZ R20, R9.reuse, R20 ;  /* 0x0000001409147220 */ /* 0x040fe20000410000 */
[----:B------:R-:W-:Y:S01]  /*1b60*/  FMUL.FTZ R28, R9, R28 ;  /* 0x0000001c091c7220 */ /* 0x000fe20000410000 */
[----:B------:R-:W-:Y:S01]  /*1b70*/  SHF.L.U32 R23, R23, 0x10, RZ ;  /* 0x0000001017177819 */ /* 0x000fe200000006ff */
[----:B------:R-:W-:Y:S01]  /*1b80*/  FMUL.FTZ R79, R9, R79 ;  /* 0x0000004f094f7220 */ /* 0x000fe20000410000 */
[----:B------:R-:W-:Y:S01]  /*1b90*/  FMUL.FTZ R65, R66, -1.4426950216293334961 ;  /* 0xbfb8aa3b42417820 */ /* 0x000fe20000410000 */
[----:B------:R-:W-:Y:S01]  /*1ba0*/  FFMA.FTZ R81, R2, R20, R4 ;  /* 0x0000001402517223 */ /* 0x000fe20000010004 */
[----:B------:R-:W-:Y:S01]  /*1bb0*/  FFMA.FTZ R84, R5, R28, R7 ;  /* 0x0000001c05547223 */ /* 0x000fe20000010007 */
[----:B------:R-:W-:Y:S01]  /*1bc0*/  SHF.L.U32 R33, R49, 0x10, RZ ;  /* 0x0000001031217819 */ /* 0x000fe200000006ff */
[----:B------:R-:W-:Y:S01]  /*1bd0*/  FFMA.FTZ R82, R6, R79, R8 ;  /* 0x0000004f06527223 */ /* 0x000fe20000010008 */
[----:B------:R-:W-:Y:S01]  /*1be0*/  FMUL.FTZ R35, R23, R35 ;  /* 0x0000002317237220 */ /* 0x000fe20000410000 */
[----:B------:R-:W-:Y:S01]  /*1bf0*/  FMUL.FTZ R71, R0, R19 ;  /* 0x0000001300477220 */ /* 0x000fe20000410000 */
[----:B------:R-:W-:Y:S01]  /*1c00*/  FMUL.FTZ R25, R81, -1.4426950216293334961 ;  /* 0xbfb8aa3b51197820 */ /* 0x000fe20000410000 */
[----:B------:R-:W-:Y:S01]  /*1c10*/  FMUL.FTZ R23, R84, -1.4426950216293334961 ;  /* 0xbfb8aa3b54177820 */ /* 0x000fe20000410000 */
[----:B------:R-:W1:Y:S01]  /*1c20*/  MUFU.EX2 R65, R65 ;  /* 0x0000004100417308 */ /* 0x000e620000000800 */
[----:B------:R-:W-:Y:S01]  /*1c30*/  FMUL.FTZ R22, R33, R22 ;  /* 0x0000001621167220 */ /* 0x000fe20000410000 */
[----:B------:R-:W-:Y:S01]  /*1c40*/  FMUL.FTZ R33, R82, -1.4426950216293334961 ;  /* 0xbfb8aa3b52217820 */ /* 0x000fe20000410000 */
[----:B------:R-:W-:Y:S01]  /*1c50*/  FFMA.FTZ R69, R12, R71, R69 ;  /* 0x000000470c457223 */ /* 0x000fe20000010045 */
[-C--:B------:R-:W-:Y:S01]  /*1c60*/  FMUL.FTZ R71, R5, R35.reuse ;  /* 0x0000002305477220 */ /* 0x080fe20000410000 */
[----:B------:R-:W-:Y:S01]  /*1c70*/  SHF.L.U32 R73, R73, 0x10, RZ ;  /* 0x0000001049497819 */ /* 0x000fe200000006ff */
[C---:B------:R-:W-:Y:S01]  /*1c80*/  FFMA.FTZ R91, R67.reuse, R35, R91 ;  /* 0x00000023435b7223 */ /* 0x040fe2000001005b */
[----:B------:R-:W-:Y:S01]  /*1c90*/  UIADD3 UR7, UP0, UR10, 0x9, URZ ;  /* 0x000000090a077890 */ /* 0x000fe2000ff1e03f */
[----:B------:R-:W0:Y:S01]  /*1ca0*/  MUFU.EX2 R25, R25 ;  /* 0x0000001900197308 */ /* 0x000e220000000800 */
[----:B------:R-:W-:Y:S01]  /*1cb0*/  FFMA.FTZ R69, R67, R71, R69 ;  /* 0x0000004743457223 */ /* 0x000fe20000010045 */
[----:B------:R-:W-:Y:S01]  /*1cc0*/  FFMA.FTZ R67, R0, R19, R64 ;  /* 0x0000001300437223 */ /* 0x000fe20000010040 */
[----:B------:R-:W-:Y:S01]  /*1cd0*/  FMUL.FTZ R70, R73, R70 ;  /* 0x0000004649467220 */ /* 0x000fe20000410000 */
[----:B------:R-:W-:Y:S01]  /*1ce0*/  FMUL.FTZ R64, R2, R22 ;  /* 0x0000001602407220 */ /* 0x000fe20000410000 */
[----:B------:R-:W-:-:S03]  /*1cf0*/  ULDC.64 UR14, c[0x0][0x258] ;  /* 0x00009600000e7ab9 */ /* 0x000fc60000000a00 */
[----:B------:R-:W4:Y:S01]  /*1d00*/  MUFU.EX2 R23, R23 ;  /* 0x0000001700177308 */ /* 0x000f220000000800 */
[----:B------:R-:W-:Y:S01]  /*1d10*/  FADD.FTZ R72, R72, R35 ;  /* 0x0000002348487221 */ /* 0x000fe20000010000 */
[----:B------:R-:W-:-:S06]  /*1d20*/  FFMA.FTZ R67, R5, R35, R67 ;  /* 0x0000002305437223 */ /* 0x000fcc0000010043 */
[----:B------:R-:W4:Y:S01]  /*1d30*/  MUFU.EX2 R33, R33 ;  /* 0x0000002100217308 */ /* 0x000f220000000800 */
[----:B------:R-:W-:Y:S01]  /*1d40*/  FFMA.FTZ R69, R13, R64, R69 ;  /* 0x000000400d457223 */ /* 0x000fe20000010045 */
[-C--:B------:R-:W-:Y:S01]  /*1d50*/  FMUL.FTZ R35, R6, R70.reuse ;  /* 0x0000004606237220 */ /* 0x080fe20000410000 */
[C---:B------:R-:W-:Y:S01]  /*1d60*/  FFMA.FTZ R68, R78.reuse, R70, R68 ;  /* 0x000000464e447223 */ /* 0x040fe20000010044 */
[----:B-1----:R-:W-:Y:S02]  /*1d70*/  FADD.FTZ R65, R65, 1 ;  /* 0x3f80000041417421 */ /* 0x002fe40000010000 */
[----:B------:R-:W-:Y:S01]  /*1d80*/  FFMA.FTZ R78, R78, R35, R69 ;  /* 0x000000234e4e7223 */ /* 0x000fe20000010045 */
[----:B------:R-:W-:Y:S01]  /*1d90*/  SHF.L.U32 R35, R51, 0x10, RZ ;  /* 0x0000001033237819 */ /* 0x000fe200000006ff */
[----:B------:R1:W2:Y:S01]  /*1da0*/  MUFU.RCP R71, R65 ;  /* 0x0000004100477308 */ /* 0x0002a20000001000 */
[----:B0-----:R-:W-:Y:S01]  /*1db0*/  FADD.FTZ R25, R25, 1 ;  /* 0x3f80000019197421 */ /* 0x001fe20000010000 */
[----:B----4-:R-:W-:-:S02]  /*1dc0*/  FADD.FTZ R76, R23, 1 ;  /* 0x3f800000174c7421 */ /* 0x010fc40000010000 */
[----:B------:R-:W-:Y:S01]  /*1dd0*/  FADD.FTZ R23, -R34, R35 ;  /* 0x0000002322177221 */ /* 0x000fe20000010100 */
[----:B------:R-:W-:Y:S01]  /*1de0*/  IADD3 R64, P0, R89, UR18, RZ ;  /* 0x0000001259407c10 */ /* 0x000fe2000ff1e0ff */
[----:B------:R-:W-:Y:S02]  /*1df0*/  FADD.FTZ R35, R33, 1 ;  /* 0x3f80000021237421 */ /* 0x000fe40000010000 */
[----:B------:R-:W0:Y:S01]  /*1e00*/  MUFU.RCP R25, R25 ;  /* 0x0000001900197308 */ /* 0x000e220000001000 */
[----:B-1----:R-:W-:Y:S01]  /*1e10*/  IADD3.X R65, R26, UR19, RZ, P0, !PT ;  /* 0x000000131a417c10 */ /* 0x002fe200087fe4ff */
[----:B------:R-:W-:Y:S01]  /*1e20*/  FMUL.FTZ R23, R9, R23 ;  /* 0x0000001709177220 */ /* 0x000fe20000410000 */
[----:B------:R-:W-:-:S05]  /*1e30*/  FFMA.FTZ R67, R2, R22, R67 ;  /* 0x0000001602437223 */ /* 0x000fca0000010043 */
[----:B------:R-:W1:Y:S01]  /*1e40*/  MUFU.RCP R35, R35 ;  /* 0x0000002300237308 */ /* 0x000e620000001000 */
[----:B------:R-:W-:Y:S01]  /*1e50*/  FFMA.FTZ R33, R2, R23, R4 ;  /* 0x0000001702217223 */ /* 0x000fe20000010004 */
[----:B------:R-:W-:Y:S01]  /*1e60*/  FADD.FTZ R29, R29, R70 ;  /* 0x000000461d1d7221 */ /* 0x000fe20000010000 */
[----:B------:R-:W4:Y:S01]  /*1e70*/  LDG.E.64.CONSTANT R64, desc[UR12][R64.64] ;  /* 0x0000000c40407981 */ /* 0x000f22000c1e9b00 */
[----:B------:R-:W-:Y:S01]  /*1e80*/  SHF.L.U32 R21, R50, 0x10, RZ ;  /* 0x0000001032157819 */ /* 0x000fe200000006ff */
[----:B------:R-:W-:Y:S01]  /*1e90*/  FFMA.FTZ R70, R6, R70, R67 ;  /* 0x0000004606467223 */ /* 0x000fe20000010043 */
[----:B------:R-:W-:Y:S01]  /*1ea0*/  FMUL.FTZ R67, R33, -1.4426950216293334961 ;  /* 0xbfb8aa3b21437820 */ /* 0x000fe20000410000 */
[----:B--2---:R-:W-:Y:S01]  /*1eb0*/  FADD.FTZ R77, -R71, 1 ;  /* 0x3f800000474d7421 */ /* 0x004fe20000010100 */
[----:B------:R-:W-:Y:S01]  /*1ec0*/  PRMT R69, R50, 0x7632, R69 ;  /* 0x0000763232457816 */ /* 0x000fe20000000045 */
[----:B------:R-:W-:Y:S02]  /*1ed0*/  FADD.FTZ R21, -R34, R21 ;  /* 0x0000001522157221 */ /* 0x000fe40000010100 */
[----:B------:R-:W-:Y:S01]  /*1ee0*/  FFMA.FTZ R66, R66, R77, 1 ;  /* 0x3f80000042427423 */ /* 0x000fe2000001004d */
[----:B------:R-:W2:Y:S01]  /*1ef0*/  MUFU.EX2 R67, R67 ;  /* 0x0000004300437308 */ /* 0x000ea20000000800 */
[----:B0-----:R-:W-:Y:S01]  /*1f00*/  FADD.FTZ R74, -R25, 1 ;  /* 0x3f800000194a7421 */ /* 0x001fe20000010100 */
[----:B------:R-:W-:Y:S01]  /*1f10*/  FMUL.FTZ R21, R9, R21 ;  /* 0x0000001509157220 */ /* 0x000fe20000410000 */
[----:B------:R-:W-:Y:S01]  /*1f20*/  SHF.L.U32 R69, R69, 0x10, RZ ;  /* 0x0000001045457819 */ /* 0x000fe200000006ff */
[----:B------:R-:W-:Y:S01]  /*1f30*/  FMUL.FTZ R71, R71, R66 ;  /* 0x0000004247477220 */ /* 0x000fe20000410000 */
[----:B-1----:R-:W-:Y:S01]  /*1f40*/  FADD.FTZ R66, -R35, 1 ;  /* 0x3f80000023427421 */ /* 0x002fe20000010100 */
[----:B------:R-:W-:-:S02]  /*1f50*/  FFMA.FTZ R81, R81, R74, 1 ;  /* 0x3f80000051517423 */ /* 0x000fc4000001004a */
[----:B------:R-:W0:Y:S01]  /*1f60*/  MUFU.RCP R76, R76 ;  /* 0x0000004c004c7308 */ /* 0x000e220000001000 */
[----:B------:R-:W-:Y:S01]  /*1f70*/  FFMA.FTZ R32, R0, R21, R3 ;  /* 0x0000001500207223 */ /* 0x000fe20000010003 */
[----:B------:R-:W-:Y:S01]  /*1f80*/  PRMT R73, R51, 0x7632, R73 ;  /* 0x0000763233497816 */ /* 0x000fe20000000049 */
[----:B------:R-:W-:Y:S01]  /*1f90*/  FADD.FTZ R69, -R34, R69 ;  /* 0x0000004522457221 */ /* 0x000fe20000010100 */
[----:B------:R-:W-:Y:S01]  /*1fa0*/  FFMA.FTZ R82, R82, R66, 1 ;  /* 0x3f80000052527423 */ /* 0x000fe20000010042 */
[----:B------:R-:W-:Y:S01]  /*1fb0*/  SHF.L.U32 R66, R53, 0x10, RZ ;  /* 0x0000001035427819 */ /* 0x000fe200000006ff */
[----:B------:R-:W-:Y:S01]  /*1fc0*/  FMUL.FTZ R25, R25, R81 ;  /* 0x0000005119197220 */ /* 0x000fe20000410000 */
[----:B------:R-:W-:Y:S01]  /*1fd0*/  FMUL.FTZ R24, R32, -1.4426950216293334961 ;  /* 0xbfb8aa3b20187820 */ /* 0x000fe20000410000 */
[----:B------:R-:W-:Y:S01]  /*1fe0*/  SHF.L.U32 R73, R73, 0x10, RZ ;  /* 0x0000001049497819 */ /* 0x000fe200000006ff */
[----:B------:R-:W-:Y:S01]  /*1ff0*/  FMUL.FTZ R69, R9, R69 ;  /* 0x0000004509457220 */ /* 0x000fe20000410000 */
[----:B------:R-:W-:Y:S01]  /*2000*/  FMUL.FTZ R25, R66, R25 ;  /* 0x0000001942197220 */ /* 0x000fe20000410000 */
[----:B------:R-:W-:-:S02]  /*2010*/  IADD3 R66, P0, R87, UR18, RZ ;  /* 0x0000001257427c10 */ /* 0x000fc4000ff1e0ff */
[----:B------:R-:W-:Y:S01]  /*2020*/  FADD.FTZ R73, -R34, R73 ;  /* 0x0000004922497221 */ /* 0x000fe20000010100 */
[----:B------:R-:W-:Y:S01]  /*2030*/  FFMA.FTZ R75, R5, R69, R7 ;  /* 0x00000045054b7223 */ /* 0x000fe20000010007 */
[----:B------:R-:W1:Y:S01]  /*2040*/  MUFU.EX2 R24, R24 ;  /* 0x0000001800187308 */ /* 0x000e620000000800 */
[----:B--2---:R-:W-:Y:S01]  /*2050*/  FADD.FTZ R90, R67, 1 ;  /* 0x3f800000435a7421 */ /* 0x004fe20000010000 */
[----:B------:R-:W-:Y:S01]  /*2060*/  IADD3.X R67, R88, UR19, RZ, P0, !PT ;  /* 0x0000001358437c10 */ /* 0x000fe200087fe4ff */
[----:B------:R-:W-:Y:S01]  /*2070*/  FMUL.FTZ R73, R9, R73 ;  /* 0x0000004909497220 */ /* 0x000fe20000410000 */
[----:B------:R-:W-:Y:S01]  /*2080*/  FMUL.FTZ R77, R75, -1.4426950216293334961 ;  /* 0xbfb8aa3b4b4d7820 */ /* 0x000fe20000410000 */
[----:B0-----:R-:W-:Y:S02]  /*2090*/  FADD.FTZ R74, -R76, 1 ;  /* 0x3f8000004c4a7421 */ /* 0x001fe40000010100 */
[----:B------:R-:W-:Y:S01]  /*20a0*/  FFMA.FTZ R80, R6, R73, R8 ;  /* 0x0000004906507223 */ /* 0x000fe20000010008 */
[----:B------:R-:W2:Y:S01]  /*20b0*/  LDG.E.64.CONSTANT R66, desc[UR12][R66.64] ;  /* 0x0000000c42427981 */ /* 0x000ea2000c1e9b00 */
[----:B------:R-:W-:Y:S01]  /*20c0*/  FFMA.FTZ R84, R84, R74, 1 ;  /* 0x3f80000054547423 */ /* 0x000fe2000001004a */
[----:B------:R-:W0:Y:S01]  /*20d0*/  MUFU.EX2 R77, R77 ;  /* 0x0000004d004d7308 */ /* 0x000e220000000800 */
[----:B------:R-:W-:Y:S01]  /*20e0*/  FMUL.FTZ R74, R80, -1.4426950216293334961 ;  /* 0xbfb8aa3b504a7820 */ /* 0x000fe20000410000 */
[----:B------:R-:W-:Y:S01]  /*20f0*/  SHF.L.U32 R81, R52, 0x10, RZ ;  /* 0x0000001034517819 */ /* 0x000fe200000006ff */
[----:B------:R-:W-:Y:S01]  /*2100*/  FMUL.FTZ R76, R76, R84 ;  /* 0x000000544c4c7220 */ /* 0x000fe20000410000 */
[----:B------:R-:W-:Y:S01]  /*2110*/  PRMT R84, R52, 0x7632, R84 ;  /* 0x0000763234547816 */ /* 0x000fe20000000054 */
[----:B------:R-:W-:Y:S01]  /*2120*/  FMUL.FTZ R35, R35, R82 ;  /* 0x0000005223237220 */ /* 0x000fe20000410000 */
[----:B-1----:R-:W-:-:S02]  /*2130*/  FADD.FTZ R82, R24, 1 ;  /* 0x3f80000018527421 */ /* 0x002fc40000010000 */
[----:B------:R-:W1:Y:S01]  /*2140*/  MUFU.EX2 R74, R74 ;  /* 0x0000004a004a7308 */ /* 0x000e620000000800 */
[----:B------:R-:W-:Y:S01]  /*2150*/  FMUL.FTZ R24, R81, R71 ;  /* 0x0000004751187220 */ /* 0x000fe20000410000 */
[----:B------:R-:W-:-:S03]  /*2160*/  SHF.L.U32 R84, R84, 0x10, RZ ;  /* 0x0000001054547819 */ /* 0x000fc600000006ff */
[----:B------:R-:W-:Y:S02]  /*2170*/  FMUL.FTZ R81, R0, R24 ;  /* 0x0000001800517220 */ /* 0x000fe40000410000 */
[----:B------:R-:W-:Y:S01]  /*2180*/  FMUL.FTZ R76, R84, R76 ;  /* 0x0000004c544c7220 */ /* 0x000fe20000410000 */
[----:B------:R1:W1:Y:S01]  /*2190*/  MUFU.RCP R71, R82 ;  /* 0x0000005200477308 */ /* 0x0002620000001000 */
[----:B------:R-:W-:Y:S01]  /*21a0*/  FFMA.FTZ R78, R18, R81, R78 ;  /* 0x00000051124e7223 */ /* 0x000fe2000001004e */
[----:B0-----:R-:W-:Y:S01]  /*21b0*/  FADD.FTZ R77, R77, 1 ;  /* 0x3f8000004d4d7421 */ /* 0x001fe20000010000 */
[----:B------:R-:W-:Y:S01]  /*21c0*/  FMUL.FTZ R81, R5, R76 ;  /* 0x0000004c05517220 */ /* 0x000fe20000410000 */
[----:B------:R-:W-:-:S03]  /*21d0*/  FFMA.FTZ R70, R0, R24, R70 ;  /* 0x0000001800467223 */ /* 0x000fc60000010046 */
[----:B------:R-:W-:Y:S01]  /*21e0*/  FFMA.FTZ R78, R28, R81, R78 ;  /* 0x000000511c4e7223 */ /* 0x000fe2000001004e */
[----:B-1----:R-:W-:Y:S01]  /*21f0*/  PRMT R82, R53, 0x7632, R82 ;  /* 0x0000763235527816 */ /* 0x002fe20000000052 */
[----:B------:R-:W0:Y:S01]  /*2200*/  MUFU.RCP R77, R77 ;  /* 0x0000004d004d7308 */ /* 0x000e220000001000 */
[----:B------:R-:W-:Y:S01]  /*2210*/  FMUL.FTZ R81, R2, R25 ;  /* 0x0000001902517220 */ /* 0x000fe20000410000 */
[----:B------:R-:W-:Y:S01]  /*2220*/  FADD.FTZ R74, R74, 1 ;  /* 0x3f8000004a4a7421 */ /* 0x000fe20000010000 */
[----:B------:R-:W-:Y:S01]  /*2230*/  SHF.L.U32 R82, R82, 0x10, RZ ;  /* 0x0000001052527819 */ /* 0x000fe200000006ff */
[-C--:B------:R-:W-:Y:S01]  /*2240*/  FFMA.FTZ R70, R5, R76.reuse, R70 ;  /* 0x0000004c05467223 */ /* 0x080fe20000010046 */
[----:B------:R-:W-:Y:S01]  /*2250*/  FFMA.FTZ R91, R28, R76, R91 ;  /* 0x0000004c1c5b7223 */ /* 0x000fe2000001005b */
[----:B------:R-:W-:Y:S01]  /*2260*/  FFMA.FTZ R78, R20, R81, R78 ;  /* 0x00000051144e7223 */ /* 0x000fe2000001004e */
[----:B------:R-:W-:Y:S01]  /*2270*/  FADD.FTZ R28, R72, R76 ;  /* 0x0000004c481c7221 */ /* 0x000fe20000010000 */
[----:B------:R-:W1:Y:S01]  /*2280*/  MUFU.RCP R81, R74 ;  /* 0x0000004a00517308 */ /* 0x000e620000001000 */
[----:B------:R-:W-:Y:S01]  /*2290*/  FMUL.FTZ R35, R82, R35 ;  /* 0x0000002352237220 */ /* 0x000fe20000410000 */
[----:B------:R-:W-:Y:S01]  /*22a0*/  FFMA.FTZ R72, R2, R25, R70 ;  /* 0x0000001902487223 */ /* 0x000fe20000010046 */
[----:B------:R-:W-:-:S05]  /*22b0*/  FADD.FTZ R70, -R71, 1 ;  /* 0x3f80000047467421 */ /* 0x000fca0000010100 */
[----:B------:R-:W1:Y:S01]  /*22c0*/  MUFU.RCP R90, R90 ;  /* 0x0000005a005a7308 */ /* 0x000e620000001000 */
[-C--:B------:R-:W-:Y:S01]  /*22d0*/  FFMA.FTZ R68, R79, R35.reuse, R68 ;  /* 0x000000234f447223 */ /* 0x080fe20000010044 */
[----:B------:R-:W-:Y:S01]  /*22e0*/  FADD.FTZ R29, R29, R35 ;  /* 0x000000231d1d7221 */ /* 0x000fe20000010000 */
[CC--:B------:R-:W-:Y:S01]  /*22f0*/  FFMA.FTZ R72, R6.reuse, R35.reuse, R72 ;  /* 0x0000002306487223 */ /* 0x0c0fe20000010048 */
[----:B------:R-:W-:Y:S01]  /*2300*/  FMUL.FTZ R35, R6, R35 ;  /* 0x0000002306237220 */ /* 0x000fe20000410000 */
[----:B------:R-:W-:Y:S01]  /*2310*/  FFMA.FTZ R70, R32, R70, 1 ;  /* 0x3f80000020467423 */ /* 0x000fe20000010046 */
[----:B------:R-:W-:Y:S02]  /*2320*/  SHF.L.U32 R32, R54, 0x10, RZ ;  /* 0x0000001036207819 */ /* 0x000fe400000006ff */
[----:B------:R-:W-:Y:S01]  /*2330*/  FFMA.FTZ R79, R79, R35, R78 ;  /* 0x000000234f4f7223 */ /* 0x000fe2000001004e */
[----:B0-----:R-:W-:Y:S02]  /*2340*/  FADD.FTZ R35, -R77, 1 ;  /* 0x3f8000004d237421 */ /* 0x001fe40000010100 */
[----:B------:R-:W-:-:S02]  /*2350*/  FADD.FTZ R32, -R34, R32 ;  /* 0x0000002022207221 */ /* 0x000fc40000010100 */
[----:B------:R-:W-:Y:S02]  /*2360*/  FFMA.FTZ R75, R75, R35, 1 ;  /* 0x3f8000004b4b7423 */ /* 0x000fe40000010023 */
[----:B------:R-:W-:Y:S01]  /*2370*/  FMUL.FTZ R35, R9, R32 ;  /* 0x0000002009237220 */ /* 0x000fe20000410000 */
[----:B-1----:R-:W-:Y:S01]  /*2380*/  FADD.FTZ R32, -R81, 1 ;  /* 0x3f80000051207421 */ /* 0x002fe20000010100 */
[----:B------:R-:W-:Y:S01]  /*2390*/  FADD.FTZ R74, -R90, 1 ;  /* 0x3f8000005a4a7421 */ /* 0x000fe20000010100 */
[----:B------:R-:W-:Y:S01]  /*23a0*/  FMUL.FTZ R71, R71, R70 ;  /* 0x0000004647477220 */ /* 0x000fe20000410000 */
[----:B------:R-:W-:Y:S01]  /*23b0*/  SHF.L.U32 R70, R55, 0x10, RZ ;  /* 0x0000001037467819 */ /* 0x000fe200000006ff */
[----:B------:R-:W-:Y:S01]  /*23c0*/  FFMA.FTZ R80, R80, R32, 1 ;  /* 0x3f80000050507423 */ /* 0x000fe20000010020 */
[----:B------:R-:W-:Y:S01]  /*23d0*/  FFMA.FTZ R74, R33, R74, 1 ;  /* 0x3f800000214a7423 */ /* 0x000fe2000001004a */
[----:B------:R-:W-:Y:S02]  /*23e0*/  PRMT R32, R55, 0x7632, R32 ;  /* 0x0000763237207816 */ /* 0x000fe40000000020 */
[----:B------:R-:W-:Y:S01]  /*23f0*/  PRMT R33, R54, 0x7632, R33 ;  /* 0x0000763236217816 */ /* 0x000fe20000000021 */
[----:B------:R-:W-:Y:S01]  /*2400*/  FADD.FTZ R70, -R34, R70 ;  /* 0x0000004622467221 */ /* 0x000fe20000010100 */
[----:B------:R-:W-:-:S02]  /*2410*/  SHF.L.U32 R32, R32, 0x10, RZ ;  /* 0x0000001020207819 */ /* 0x000fc400000006ff */
[----:B------:R-:W-:Y:S01]  /*2420*/  SHF.L.U32 R33, R33, 0x10, RZ ;  /* 0x0000001021217819 */ /* 0x000fe200000006ff */
[----:B------:R-:W-:Y:S01]  /*2430*/  FMUL.FTZ R70, R9, R70 ;  /* 0x0000004609467220 */ /* 0x000fe20000410000 */
[----:B------:R-:W-:Y:S01]  /*2440*/  FMUL.FTZ R90, R90, R74 ;  /* 0x0000004a5a5a7220 */ /* 0x000fe20000410000 */
[----:B------:R-:W-:Y:S01]  /*2450*/  PRMT R82, R56, 0x7632, R82 ;  /* 0x0000763238527816 */ /* 0x000fe20000000052 */
[----:B------:R-:W-:Y:S01]  /*2460*/  FFMA.FTZ R74, R0, R35, R3 ;  /* 0x00000023004a7223 */ /* 0x000fe20000010003 */
[C---:B------:R-:W-:Y:S01]  /*2470*/  FADD.FTZ R32, -R34.reuse, R32 ;  /* 0x0000002022207221 */ /* 0x040fe20000010100 */
[----:B------:R-:W-:Y:S01]  /*2480*/  FADD.FTZ R33, -R34, R33 ;  /* 0x0000002122217221 */ /* 0x000fe20000010100 */
[----:B------:R-:W-:Y:S01]  /*2490*/  FFMA.FTZ R76, R2, R70, R4 ;  /* 0x00000046024c7223 */ /* 0x000fe20000010004 */
[----:B------:R-:W-:Y:S01]  /*24a0*/  SHF.L.U32 R82, R82, 0x10, RZ ;  /* 0x0000001052527819 */ /* 0x000fe200000006ff */
[----:B------:R-:W-:Y:S01]  /*24b0*/  FMUL.FTZ R78, R74, -1.4426950216293334961 ;  /* 0xbfb8aa3b4a4e7820 */ /* 0x000fe20000410000 */
[----:B------:R-:W-:Y:S01]  /*24c0*/  FMUL.FTZ R77, R77, R75 ;  /* 0x0000004b4d4d7220 */ /* 0x000fe20000410000 */
[C---:B------:R-:W-:Y:S01]  /*24d0*/  FMUL.FTZ R32, R9.reuse, R32 ;  /* 0x0000002009207220 */ /* 0x040fe20000410000 */
[----:B------:R-:W-:Y:S01]  /*24e0*/  FMUL.FTZ R33, R9, R33 ;  /* 0x0000002109217220 */ /* 0x000fe20000410000 */
[----:B------:R-:W-:Y:S01]  /*24f0*/  FMUL.FTZ R84, R76, -1.4426950216293334961 ;  /* 0xbfb8aa3b4c547820 */ /* 0x000fe20000410000 */
[----:B------:R-:W-:Y:S01]  /*2500*/  SHF.L.U32 R85, R56, 0x10, RZ ;  /* 0x0000001038557819 */ /* 0x000fe200000006ff */
[----:B------:R-:W-:Y:S01]  /*2510*/  FMUL.FTZ R82, R82, R77 ;  /* 0x0000004d52527220 */ /* 0x000fe20000410000 */
[----:B------:R-:W-:Y:S01]  /*2520*/  FFMA.FTZ R77, R6, R32, R8 ;  /* 0x00000020064d7223 */ /* 0x000fe20000010008 */
[----:B------:R-:W0:Y:S01]  /*2530*/  MUFU.EX2 R78, R78 ;  /* 0x0000004e004e7308 */ /* 0x000e220000000800 */
[----:B------:R-:W-:Y:S01]  /*2540*/  FFMA.FTZ R75, R5, R33, R7 ;  /* 0x00000021054b7223 */ /* 0x000fe20000010007 */
[----:B------:R-:W-:Y:S01]  /*2550*/  FMUL.FTZ R71, R85, R71 ;  /* 0x0000004755477220 */ /* 0x000fe20000410000 */
[----:B------:R-:W-:Y:S01]  /*2560*/  FMUL.FTZ R81, R81, R80 ;  /* 0x0000005051517220 */ /* 0x000fe20000410000 */
[----:B------:R-:W-:Y:S01]  /*2570*/  FMUL.FTZ R85, R77, -1.4426950216293334961 ;  /* 0xbfb8aa3b4d557820 */ /* 0x000fe20000410000 */
[----:B------:R-:W-:Y:S01]  /*2580*/  FMUL.FTZ R80, R75, -1.4426950216293334961 ;  /* 0xbfb8aa3b4b507820 */ /* 0x000fe20000410000 */
[----:B------:R-:W-:-:S02]  /*2590*/  PRMT R92, R57, 0x7632, R92 ;  /* 0x00007632395c7816 */ /* 0x000fc4000000005c */
[----:B------:R-:W1:Y:S02]  /*25a0*/  MUFU.EX2 R84, R84 ;  /* 0x0000005400547308 */ /* 0x000e640000000800 */
[----:B------:R-:W-:-:S06]  /*25b0*/  SHF.L.U32 R92, R92, 0x10, RZ ;  /* 0x000000105c5c7819 */ /* 0x000fcc00000006ff */
[----:B------:R-:W1:Y:S01]  /*25c0*/  MUFU.EX2 R85, R85 ;  /* 0x0000005500557308 */ /* 0x000e620000000800 */
[----:B------:R-:W-:Y:S01]  /*25d0*/  FMUL.FTZ R81, R92, R81 ;  /* 0x000000515c517220 */ /* 0x000fe20000410000 */
[----:B------:R-:W-:-:S06]  /*25e0*/  FMUL.FTZ R92, R0, R71 ;  /* 0x00000047005c7220 */ /* 0x000fcc0000410000 */
[----:B------:R-:W1:Y:S01]  /*25f0*/  MUFU.EX2 R80, R80 ;  /* 0x0000005000507308 */ /* 0x000e620000000800 */
[----:B0-----:R-:W-:Y:S01]  /*2600*/  FADD.FTZ R78, R78, 1 ;  /* 0x3f8000004e4e7421 */ /* 0x001fe20000010000 */
[----:B------:R-:W-:Y:S01]  /*2610*/  FFMA.FTZ R92, R21, R92, R79 ;  /* 0x0000005c155c7223 */ /* 0x000fe2000001004f */
[----:B-1----:R-:W-:Y:S01]  /*2620*/  FADD.FTZ R79, R84, 1 ;  /* 0x3f800000544f7421 */ /* 0x002fe20000010000 */
[----:B------:R-:W-:-:S04]  /*2630*/  FMUL.FTZ R84, R5, R82 ;  /* 0x0000005205547220 */ /* 0x000fc80000410000 */
[----:B------:R-:W0:Y:S01]  /*2640*/  MUFU.RCP R78, R78 ;  /* 0x0000004e004e7308 */ /* 0x000e220000001000 */
[----:B------:R-:W-:Y:S01]  /*2650*/  FFMA.FTZ R84, R69, R84, R92 ;  /* 0x0000005445547223 */ /* 0x000fe2000001005c */
[----:B------:R-:W-:Y:S01]  /*2660*/  SHF.L.U32 R92, R57, 0x10, RZ ;  /* 0x00000010395c7819 */ /* 0x000fe200000006ff */
[----:B------:R-:W-:Y:S01]  /*2670*/  FFMA.FTZ R69, R69, R82, R91 ;  /* 0x0000005245457223 */ /* 0x000fe2000001005b */
[----:B------:R-:W-:Y:S01]  /*2680*/  FADD.FTZ R85, R85, 1 ;  /* 0x3f80000055557421 */ /* 0x000fe20000010000 */
[----:B------:R-:W-:-:S03]  /*2690*/  FFMA.FTZ R91, R0, R71, R72 ;  /* 0x00000047005b7223 */ /* 0x000fc60000010048 */
[----:B------:R-:W1:Y:S01]  /*26a0*/  MUFU.RCP R79, R79 ;  /* 0x0000004f004f7308 */ /* 0x000e620000001000 */
[----:B------:R-:W-:Y:S01]  /*26b0*/  FADD.FTZ R80, R80, 1 ;  /* 0x3f80000050507421 */ /* 0x000fe20000010000 */
[----:B------:R-:W-:Y:S01]  /*26c0*/  FMUL.FTZ R72, R92, R90 ;  /* 0x0000005a5c487220 */ /* 0x000fe20000410000 */
[----:B------:R-:W-:Y:S01]  /*26d0*/  FFMA.FTZ R91, R5, R82, R91 ;  /* 0x00000052055b7223 */ /* 0x000fe2000001005b */
[----:B------:R-:W-:Y:S02]  /*26e0*/  FADD.FTZ R28, R28, R82 ;  /* 0x000000521c1c7221 */ /* 0x000fe40000010000 */
[CC--:B------:R-:W-:Y:S02]  /*26f0*/  FMUL.FTZ R82, R2.reuse, R72.reuse ;  /* 0x0000004802527220 */ /* 0x0c0fe40000410000 */
[----:B------:R-:W3:Y:S01]  /*2700*/  MUFU.RCP R85, R85 ;  /* 0x0000005500557308 */ /* 0x000ee20000001000 */
[----:B------:R-:W-:Y:S01]  /*2710*/  FFMA.FTZ R91, R2, R72, R91 ;  /* 0x00000048025b7223 */ /* 0x000fe2000001005b */
[----:B------:R-:W-:Y:S01]  /*2720*/  FFMA.FTZ R82, R23, R82, R84 ;  /* 0x0000005217527223 */ /* 0x000fe20000010054 */
[----:B------:R-:W-:-:S05]  /*2730*/  FADD.FTZ R27, R29, R81 ;  /* 0x000000511d1b7221 */ /* 0x000fca0000010000 */
[----:B------:R-:W3:Y:S01]  /*2740*/  MUFU.RCP R80, R80 ;  /* 0x0000005000507308 */ /* 0x000ee20000001000 */
[CC--:B------:R-:W-:Y:S01]  /*2750*/  FMUL.FTZ R84, R6.reuse, R81.reuse ;  /* 0x0000005106547220 */ /* 0x0c0fe20000410000 */
[CC--:B------:R-:W-:Y:S01]  /*2760*/  FFMA.FTZ R68, R73.reuse, R81.reuse, R68 ;  /* 0x0000005149447223 */ /* 0x0c0fe20000010044 */
[----:B------:R-:W-:Y:S01]  /*2770*/  FFMA.FTZ R29, R6, R81, R91 ;  /* 0x00000051061d7223 */ /* 0x000fe2000001005b */
[----:B0-----:R-:W-:Y:S01]  /*2780*/  FADD.FTZ R81, -R78, 1 ;  /* 0x3f8000004e517421 */ /* 0x001fe20000010100 */
[----:B------:R-:W-:Y:S01]  /*2790*/  FFMA.FTZ R82, R73, R84, R82 ;  /* 0x0000005449527223 */ /* 0x000fe20000010052 */
[----:B-1----:R-:W-:Y:S02]  /*27a0*/  FADD.FTZ R73, -R79, 1 ;  /* 0x3f8000004f497421 */ /* 0x002fe40000010100 */
[----:B------:R-:W-:Y:S01]  /*27b0*/  FFMA.FTZ R84, R74, R81, 1 ;  /* 0x3f8000004a547423 */ /* 0x000fe20000010051 */
[----:B---3--:R-:W-:Y:S01]  /*27c0*/  SHF.L.U32 R81, R58, 0x10, RZ ;  /* 0x000000103a517819 */ /* 0x008fe200000006ff */
[----:B------:R-:W-:Y:S01]  /*27d0*/  FFMA.FTZ R76, R76, R73, 1 ;  /* 0x3f8000004c4c7423 */ /* 0x000fe20000010049 */
[----:B------:R-:W-:-:S03]  /*27e0*/  FADD.FTZ R73, -R85, 1 ;  /* 0x3f80000055497421 */ /* 0x000fc60000010100 */
[----:B------:R-:W-:Y:S01]  /*27f0*/  FADD.FTZ R81, -R34, R81 ;  /* 0x0000005122517221 */ /* 0x000fe20000010100 */
[----:B------:R-:W-:Y:S01]  /*2800*/  FADD.FTZ R74, -R80, 1 ;  /* 0x3f800000504a7421 */ /* 0x000fe20000010100 */
[----:B------:R-:W-:Y:S01]  /*2810*/  FMUL.FTZ R76, R79, R76 ;  /* 0x0000004c4f4c7220 */ /* 0x000fe20000410000 */
[----:B------:R-:W-:Y:S01]  /*2820*/  FFMA.FTZ R77, R77, R73, 1 ;  /* 0x3f8000004d4d7423 */ /* 0x000fe20000010049 */
[----:B------:R-:W-:Y:S01]  /*2830*/  FMUL.FTZ R73, R9, R81 ;  /* 0x0000005109497220 */ /* 0x000fe20000410000 */
[----:B------:R-:W-:Y:S01]  /*2840*/  FFMA.FTZ R74, R75, R74, 1 ;  /* 0x3f8000004b4a7423 */ /* 0x000fe2000001004a */
[----:B------:R-:W-:Y:S02]  /*2850*/  PRMT R79, R60, 0x7632, R79 ;  /* 0x000076323c4f7816 */ /* 0x000fe4000000004f */
[----:B------:R-:W-:Y:S01]  /*2860*/  SHF.L.U32 R75, R59, 0x10, RZ ;  /* 0x000000103b4b7819 */ /* 0x000fe200000006ff */
[----:B------:R-:W-:Y:S01]  /*2870*/  FMUL.FTZ R78, R78, R84 ;  /* 0x000000544e4e7220 */ /* 0x000fe20000410000 */
[----:B------:R-:W-:Y:S01]  /*2880*/  FFMA.FTZ R84, R0, R73, R3 ;  /* 0x0000004900547223 */ /* 0x000fe20000010003 */
[----:B------:R-:W-:Y:S01]  /*2890*/  SHF.L.U32 R79, R79, 0x10, RZ ;  /* 0x000000104f4f7819 */ /* 0x000fe200000006ff */
[----:B------:R-:W-:Y:S01]  /*28a0*/  FMUL.FTZ R74, R80, R74 ;  /* 0x0000004a504a7220 */ /* 0x000fe20000410000 */
[----:B------:R-:W-:Y:S01]  /*28b0*/  FADD.FTZ R75, -R34, R75 ;  /* 0x0000004b224b7221 */ /* 0x000fe20000010100 */
[----:B------:R-:W-:Y:S01]  /*28c0*/  FMUL.FTZ R85, R85, R77 ;  /* 0x0000004d55557220 */ /* 0x000fe20000410000 */
[----:B------:R-:W-:Y:S01]  /*28d0*/  FMUL.FTZ R80, R84, -1.4426950216293334961 ;  /* 0xbfb8aa3b54507820 */ /* 0x000fe20000410000 */
[----:B------:R-:W-:Y:S01]  /*28e0*/  FMUL.FTZ R77, R79, R74 ;  /* 0x0000004a4f4d7220 */ /* 0x000fe20000410000 */
[----:B------:R-:W-:Y:S01]  /*28f0*/  FMUL.FTZ R74, R9, R75 ;  /* 0x0000004b094a7220 */ /* 0x000fe20000410000 */
[----:B------:R-:W-:Y:S01]  /*2900*/  SHF.L.U32 R75, R60, 0x10, RZ ;  /* 0x000000103c4b7819 */ /* 0x000fe200000006ff */
[----:B------:R0:W-:Y:S01]  /*2910*/  MUFU.EX2 R79, R80 ;  /* 0x00000050004f7308 */ /* 0x0001e20000000800 */
[----:B------:R-:W-:Y:S01]  /*2920*/  PRMT R92, R61, 0x7632, R92 ;  /* 0x000076323d5c7816 */ /* 0x000fe2000000005c */
[----:B------:R-:W-:-:S02]  /*2930*/  FFMA.FTZ R81, R2, R74, R4 ;  /* 0x0000004a02517223 */ /* 0x000fc40000010004 */
[----:B------:R-:W-:Y:S01]  /*2940*/  FMUL.FTZ R75, R75, R78 ;  /* 0x0000004e4b4b7220 */ /* 0x000fe20000410000 */
[----:B------:R-:W-:Y:S02]  /*2950*/  SHF.L.U32 R92, R92, 0x10, RZ ;  /* 0x000000105c5c7819 */ /* 0x000fe400000006ff */
[----:B0-----:R-:W-:-:S04]  /*2960*/  PRMT R80, R58, 0x7632, R80 ;  /* 0x000076323a507816 */ /* 0x001fc80000000050 */
[----:B------:R-:W-:Y:S01]  /*2970*/  SHF.L.U32 R78, R80, 0x10, RZ ;  /* 0x00000010504e7819 */ /* 0x000fe200000006ff */
[----:B------:R-:W-:Y:S01]  /*2980*/  FMUL.FTZ R80, R81, -1.4426950216293334961 ;  /* 0xbfb8aa3b51507820 */ /* 0x000fe20000410000 */
[----:B------:R-:W-:Y:S01]  /*2990*/  FMUL.FTZ R92, R92, R85 ;  /* 0x000000555c5c7220 */ /* 0x000fe20000410000 */
[----:B------:R-:W-:-:S04]  /*29a0*/  SHF.L.U32 R85, R61, 0x10, RZ ;  /* 0x000000103d557819 */ /* 0x000fc800000006ff */
[----:B------:R-:W0:Y:S01]  /*29b0*/  MUFU.EX2 R80, R80 ;  /* 0x0000005000507308 */ /* 0x000e220000000800 */
[----:B------:R-:W-:Y:S01]  /*29c0*/  FMUL.FTZ R76, R85, R76 ;  /* 0x0000004c554c7220 */ /* 0x000fe20000410000 */
[----:B------:R-:W-:Y:S01]  /*29d0*/  FMUL.FTZ R85, R0, R75 ;  /* 0x0000004b00557220 */ /* 0x000fe20000410000 */
[----:B------:R-:W-:-:S03]  /*29e0*/  FADD.FTZ R78, -R34, R78 ;  /* 0x0000004e224e7221 */ /* 0x000fc60000010100 */
[----:B------:R-:W-:Y:S01]  /*29f0*/  FFMA.FTZ R82, R35, R85, R82 ;  /* 0x0000005523527223 */ /* 0x000fe20000010052 */
[----:B------:R-:W-:Y:S01]  /*2a00*/  FMUL.FTZ R85, R5, R77 ;  /* 0x0000004d05557220 */ /* 0x000fe20000410000 */
[----:B------:R1:W-:Y:S01]  /*2a10*/  STL [R1+0x4], R30 ;  /* 0x0000041e01007387 */ /* 0x0003e20000100800 */
[----:B------:R-:W-:Y:S02]  /*2a20*/  FMUL.FTZ R91, R9, R78 ;  /* 0x0000004e095b7220 */ /* 0x000fe40000410000 */
[----:B------:R-:W-:Y:S02]  /*2a30*/  FFMA.FTZ R82, R33, R85, R82 ;  /* 0x0000005521527223 */ /* 0x000fe40000010052 */
[----:B------:R-:W-:Y:S01]  /*2a40*/  FFMA.FTZ R78, R5, R91, R7 ;  /* 0x0000005b054e7223 */ /* 0x000fe20000010007 */
[----:B-1----:R-:W-:Y:S01]  /*2a50*/  FFMA.FTZ R30, R33, R77, R69 ;  /* 0x0000004d211e7223 */ /* 0x002fe20000010045 */
[----:B------:R-:W-:Y:S01]  /*2a60*/  FMUL.FTZ R33, R2, R76 ;  /* 0x0000004c02217220 */ /* 0x000fe20000410000 */
[----:B0-----:R-:W-:-:S03]  /*2a70*/  FADD.FTZ R80, R80, 1 ;  /* 0x3f80000050507421 */ /* 0x001fc60000010000 */
[----:B------:R-:W-:Y:S01]  /*2a80*/  FFMA.FTZ R33, R70, R33, R82 ;  /* 0x0000002146217223 */ /* 0x000fe20000010052 */
[----:B------:R-:W-:Y:S01]  /*2a90*/  FMUL.FTZ R82, R6, R92 ;  /* 0x0000005c06527220 */ /* 0x000fe20000410000 */
[----:B------:R-:W-:Y:S01]  /*2aa0*/  FADD.FTZ R79, R79, 1 ;  /* 0x3f8000004f4f7421 */ /* 0x000fe20000010000 */
[----:B------:R-:W-:Y:S01]  /*2ab0*/  FMUL.FTZ R69, R78, -1.4426950216293334961 ;  /* 0xbfb8aa3b4e457820 */ /* 0x000fe20000410000 */
[----:B------:R-:W0:Y:S01]  /*2ac0*/  MUFU.RCP R80, R80 ;  /* 0x0000005000507308 */ /* 0x000e220000001000 */
[C---:B------:R-:W-:Y:S01]  /*2ad0*/  FFMA.FTZ R33, R32.reuse, R82, R33 ;  /* 0x0000005220217223 */ /* 0x040fe20000010021 */
[----:B------:R-:W-:Y:S01]  /*2ae0*/  FFMA.FTZ R36, R32, R92, R68 ;  /* 0x0000005c20247223 */ /* 0x000fe20000010044 */
[----:B------:R-:W-:-:S04]  /*2af0*/  PRMT R32, R59, 0x7632, R32 ;  /* 0x000076323b207816 */ /* 0x000fc80000000020 */
[----:B------:R-:W-:Y:S01]  /*2b00*/  SHF.L.U32 R32, R32, 0x10, RZ ;  /* 0x0000001020207819 */ /* 0x000fe200000006ff */
[----:B------:R-:W1:Y:S08]  /*2b10*/  MUFU.RCP R79, R79 ;  /* 0x0000004f004f7308 */ /* 0x000e700000001000 */
[----:B------:R-:W3:Y:S01]  /*2b20*/  MUFU.EX2 R69, R69 ;  /* 0x0000004500457308 */ /* 0x000ee20000000800 */
[----:B------:R-:W-:-:S04]  /*2b30*/  FADD.FTZ R32, -R34, R32 ;  /* 0x0000002022207221 */ /* 0x000fc80000010100 */
[----:B------:R-:W-:Y:S01]  /*2b40*/  FMUL.FTZ R90, R9, R32 ;  /* 0x00000020095a7220 */ /* 0x000fe20000410000 */
[----:B0-----:R-:W-:-:S03]  /*2b50*/  FADD.FTZ R32, -R80, 1 ;  /* 0x3f80000050207421 */ /* 0x001fc60000010100 */
[----:B------:R-:W-:Y:S01]  /*2b60*/  FFMA.FTZ R93, R6, R90, R8 ;  /* 0x0000005a065d7223 */ /* 0x000fe20000010008 */
[----:B-1----:R-:W-:Y:S01]  /*2b70*/  FADD.FTZ R68, -R79, 1 ;  /* 0x3f8000004f447421 */ /* 0x002fe20000010100 */
[----:B------:R-:W-:Y:S02]  /*2b80*/  FFMA.FTZ R81, R81, R32, 1 ;  /* 0x3f80000051517423 */ /* 0x000fe40000010020 */
[----:B------:R-:W-:Y:S01]  /*2b90*/  FMUL.FTZ R32, R93, -1.4426950216293334961 ;  /* 0xbfb8aa3b5d207820 */ /* 0x000fe20000410000 */
[----:B------:R-:W-:Y:S01]  /*2ba0*/  FFMA.FTZ R68, R84, R68, 1 ;  /* 0x3f80000054447423 */ /* 0x000fe20000010044 */
[----:B---3--:R-:W-:-:S04]  /*2bb0*/  FADD.FTZ R69, R69, 1 ;  /* 0x3f80000045457421 */ /* 0x008fc80000010000 */
[----:B------:R-:W0:Y:S08]  /*2bc0*/  MUFU.EX2 R32, R32 ;  /* 0x0000002000207308 */ /* 0x000e300000000800 */
[----:B------:R-:W1:Y:S01]  /*2bd0*/  MUFU.RCP R84, R69 ;  /* 0x0000004500547308 */ /* 0x000e620000001000 */
[----:B------:R-:W-:Y:S01]  /*2be0*/  FFMA.FTZ R29, R0, R75, R29 ;  /* 0x0000004b001d7223 */ /* 0x000fe2000001001d */
[----:B------:R3:W-:Y:S01]  /*2bf0*/  STL [R1], R26 ;  /* 0x0000001a01007387 */ /* 0x0007e20000100800 */
[----:B------:R-:W-:Y:S01]  /*2c00*/  FADD.FTZ R31, R28, R77 ;  /* 0x0000004d1c1f7221 */ /* 0x000fe20000010000 */
[----:B------:R-:W-:Y:S01]  /*2c10*/  PRMT R85, R62, 0x7632, R85 ;  /* 0x000076323e557816 */ /* 0x000fe20000000055 */
[----:B0-----:R-:W-:Y:S01]  /*2c20*/  FADD.FTZ R32, R32, 1 ;  /* 0x3f80000020207421 */ /* 0x001fe20000010000 */
[----:B---3--:R-:W-:Y:S01]  /*2c30*/  FFMA.FTZ R26, R5, R77, R29 ;  /* 0x0000004d051a7223 */ /* 0x008fe2000001001d */
[----:B------:R-:W-:Y:S01]  /*2c40*/  SHF.L.U32 R77, R62, 0x10, RZ ;  /* 0x000000103e4d7819 */ /* 0x000fe200000006ff */
[----:B-1----:R-:W-:Y:S01]  /*2c50*/  FADD.FTZ R69, -R84, 1 ;  /* 0x3f80000054457421 */ /* 0x002fe20000010100 */
[----:B------:R-:W-:-:S03]  /*2c60*/  SHF.L.U32 R85, R85, 0x10, RZ ;  /* 0x0000001055557819 */ /* 0x000fc600000006ff */
[----:B------:R-:W-:Y:S01]  /*2c70*/  FADD.FTZ R77, -R34, R77 ;  /* 0x0000004d224d7221 */ /* 0x000fe20000010100 */
[----:B------:R-:W-:Y:S02]  /*2c80*/  FFMA.FTZ R78, R78, R69, 1 ;  /* 0x3f8000004e4e7423 */ /* 0x000fe40000010045 */
[----:B------:R0:W1:Y:S01]  /*2c90*/  MUFU.RCP R69, R32 ;  /* 0x0000002000457308 */ /* 0x0000620000001000 */
[----:B------:R-:W-:Y:S01]  /*2ca0*/  FMUL.FTZ R77, R9, R77 ;  /* 0x0000004d094d7220 */ /* 0x000fe20000410000 */
[----:B------:R-:W-:Y:S01]  /*2cb0*/  FADD.FTZ R85, -R34, R85 ;  /* 0x0000005522557221 */ /* 0x000fe20000010100 */
[----:B------:R-:W-:Y:S01]  /*2cc0*/  FMUL.FTZ R79, R79, R68 ;  /* 0x000000444f4f7220 */ /* 0x000fe20000410000 */
[----:B------:R-:W-:Y:S01]  /*2cd0*/  FMUL.FTZ R84, R84, R78 ;  /* 0x0000004e54547220 */ /* 0x000fe20000410000 */
[----:B------:R-:W-:Y:S01]  /*2ce0*/  FFMA.FTZ R68, R0, R77, R3 ;  /* 0x0000004d00447223 */ /* 0x000fe20000010003 */
[----:B------:R-:W-:Y:S01]  /*2cf0*/  FMUL.FTZ R85, R9, R85 ;  /* 0x0000005509557220 */ /* 0x000fe20000410000 */
[----:B------:R-:W-:Y:S01]  /*2d00*/  SHF.L.U32 R78, R63, 0x10, RZ ;  /* 0x000000103f4e7819 */ /* 0x000fe200000006ff */
[----:B------:R-:W-:Y:S01]  /*2d10*/  FMUL.FTZ R80, R80, R81 ;  /* 0x0000005150507220 */ /* 0x000fe20000410000 */
[----:B------:R-:W-:Y:S01]  /*2d20*/  FMUL.FTZ R81, R68, -1.4426950216293334961 ;  /* 0xbfb8aa3b44517820 */ /* 0x000fe20000410000 */
[----:B0-----:R-:W-:-:S02]  /*2d30*/  FFMA.FTZ R32, R5, R85, R7 ;  /* 0x0000005505207223 */ /* 0x001fc40000010007 */
[----:B------:R-:W-:Y:S02]  /*2d40*/  FADD.FTZ R78, -R34, R78 ;  /* 0x0000004e224e7221 */ /* 0x000fe40000010100 */
[----:B------:R-:W-:Y:S01]  /*2d50*/  FMUL.FTZ R29, R32, -1.4426950216293334961 ;  /* 0xbfb8aa3b201d7820 */ /* 0x000fe20000410000 */
[----:B------:R-:W0:Y:S01]  /*2d60*/  MUFU.EX2 R81, R81 ;  /* 0x0000005100517308 */ /* 0x000e220000000800 */
[----:B------:R-:W-:Y:S01]  /*2d70*/  FMUL.FTZ R78, R9, R78 ;  /* 0x0000004e094e7220 */ /* 0x000fe20000410000 */
[----:B-1----:R-:W-:-:S04]  /*2d80*/  FADD.FTZ R28, -R69, 1 ;  /* 0x3f800000451c7421 */ /* 0x002fc80000010100 */
[----:B------:R-:W-:Y:S01]  /*2d90*/  FFMA.FTZ R93, R93, R28, 1 ;  /* 0x3f8000005d5d7423 */ /* 0x000fe2000001001c */
[----:B------:R-:W-:Y:S01]  /*2da0*/  FFMA.FTZ R28, R2, R78, R4 ;  /* 0x0000004e021c7223 */ /* 0x000fe20000010004 */
[----:B------:R-:W1:Y:S03]  /*2db0*/  MUFU.EX2 R29, R29 ;  /* 0x0000001d001d7308 */ /* 0x000e660000000800 */
[----:B------:R-:W-:-:S06]  /*2dc0*/  FMUL.FTZ R82, R28, -1.4426950216293334961 ;  /* 0xbfb8aa3b1c527820 */ /* 0x000fcc0000410000 */
[----:B------:R-:W3:Y:S01]  /*2dd0*/  MUFU.EX2 R82, R82 ;  /* 0x0000005200527308 */ /* 0x000ee20000000800 */
[----:B0-----:R-:W-:Y:S01]  /*2de0*/  FADD.FTZ R81, R81, 1 ;  /* 0x3f80000051517421 */ /* 0x001fe20000010000 */
[----:B-1----:R-:W-:-:S06]  /*2df0*/  FADD.FTZ R29, R29, 1 ;  /* 0x3f8000001d1d7421 */ /* 0x002fcc0000010000 */
[----:B------:R-:W0:Y:S01]  /*2e00*/  MUFU.RCP R81, R81 ;  /* 0x0000005100517308 */ /* 0x000e220000001000 */
[----:B------:R-:W-:Y:S01]  /*2e10*/  FMUL.FTZ R69, R69, R93 ;  /* 0x0000005d45457220 */ /* 0x000fe20000410000 */
[----:B----4-:R-:W-:-:S06]  /*2e20*/  PRMT R93, R64, 0x7632, R93 ;  /* 0x00007632405d7816 */ /* 0x010fcc000000005d */
[----:B------:R-:W1:Y:S01]  /*2e30*/  MUFU.RCP R29, R29 ;  /* 0x0000001d001d7308 */ /* 0x000e620000001000 */
[----:B---3--:R-:W-:Y:S01]  /*2e40*/  FADD.FTZ R82, R82, 1 ;  /* 0x3f80000052527421 */ /* 0x008fe20000010000 */
[----:B------:R-:W-:-:S06]  /*2e50*/  SHF.L.U32 R93, R93, 0x10, RZ ;  /* 0x000000105d5d7819 */ /* 0x000fcc00000006ff */
[----:B------:R-:W3:Y:S01]  /*2e60*/  MUFU.RCP R82, R82 ;  /* 0x0000005200527308 */ /* 0x000ee20000001000 */
[----:B------:R-:W-:Y:S01]  /*2e70*/  FMUL.FTZ R84, R93, R84 ;  /* 0x000000545d547220 */ /* 0x000fe20000410000 */
[----:B0-----:R-:W-:-:S04]  /*2e80*/  FADD.FTZ R93, -R81, 1 ;  /* 0x3f800000515d7421 */ /* 0x001fc80000010100 */
[----:B------:R-:W-:Y:S01]  /*2e90*/  FFMA.FTZ R68, R68, R93, 1 ;  /* 0x3f80000044447423 */ /* 0x000fe2000001005d */
[----:B-1----:R-:W-:-:S04]  /*2ea0*/  FADD.FTZ R93, -R29, 1 ;  /* 0x3f8000001d5d7421 */ /* 0x002fc80000010100 */
[----:B------:R-:W-:-:S04]  /*2eb0*/  FFMA.FTZ R32, R32, R93, 1 ;  /* 0x3f80000020207423 */ /* 0x000fc8000001005d */
[----:B------:R-:W-:Y:S01]  /*2ec0*/  FMUL.FTZ R32, R29, R32 ;  /* 0x000000201d207220 */ /* 0x000fe20000410000 */
[----:B---3--:R-:W-:Y:S01]  /*2ed0*/  FADD.FTZ R29, -R82, 1 ;  /* 0x3f800000521d7421 */ /* 0x008fe20000010100 */
[----:B------:R-:W-:-:S03]  /*2ee0*/  FMUL.FTZ R81, R81, R68 ;  /* 0x0000004451517220 */ /* 0x000fc60000410000 */
[----:B------:R-:W-:Y:S01]  /*2ef0*/  FFMA.FTZ R29, R28, R29, 1 ;  /* 0x3f8000001c1d7423 */ /* 0x000fe2000001001d */
[----:B------:R-:W-:Y:S02]  /*2f00*/  PRMT R93, R65, 0x7632, R93 ;  /* 0x00007632415d7816 */ /* 0x000fe4000000005d */
[----:B--2---:R-:W-:Y:S01]  /*2f10*/  PRMT R68, R66, 0x7632, R68 ;  /* 0x0000763242447816 */ /* 0x004fe20000000044 */
[----:B------:R-:W-:Y:S01]  /*2f20*/  FMUL.FTZ R82, R82, R29 ;  /* 0x0000001d52527220 */ /* 0x000fe20000410000 */
[----:B------:R-:W-:Y:S02]  /*2f30*/  PRMT R28, R63, 0x7632, R28 ;  /* 0x000076323f1c7816 */ /* 0x000fe4000000001c */
[----:B------:R-:W-:Y:S02]  /*2f40*/  SHF.L.U32 R29, R64, 0x10, RZ ;  /* 0x00000010401d7819 */ /* 0x000fe400000006ff */
[----:B------:R-:W-:Y:S02]  /*2f50*/  SHF.L.U32 R93, R93, 0x10, RZ ;  /* 0x000000105d5d7819 */ /* 0x000fe400000006ff */
[----:B------:R-:W-:Y:S01]  /*2f60*/  SHF.L.U32 R68, R68, 0x10, RZ ;  /* 0x0000001044447819 */ /* 0x000fe200000006ff */
[----:B------:R-:W-:Y:S01]  /*2f70*/  FMUL.FTZ R79, R29, R79 ;  /* 0x0000004f1d4f7220 */ /* 0x000fe20000410000 */
[----:B------:R-:W-:Y:S01]  /*2f80*/  SHF.L.U32 R28, R28, 0x10, RZ ;  /* 0x000000101c1c7819 */ /* 0x000fe200000006ff */
[----:B------:R-:W-:-:S02]  /*2f90*/  FMUL.FTZ R69, R93, R69 ;  /* 0x000000455d457220 */ /* 0x000fc40000410000 */
[----:B------:R-:W-:Y:S01]  /*2fa0*/  FMUL.FTZ R68, R68, R32 ;  /* 0x0000002044447220 */ /* 0x000fe20000410000 */
[----:B------:R-:W-:Y:S01]  /*2fb0*/  FMUL.FTZ R93, R0, R79 ;  /* 0x0000004f005d7220 */ /* 0x000fe20000410000 */
[----:B------:R-:W-:Y:S01]  /*2fc0*/  FADD.FTZ R32, -R34, R28 ;  /* 0x0000001c22207221 */ /* 0x000fe20000010100 */
[----:B------:R-:W-:Y:S02]  /*2fd0*/  SHF.L.U32 R28, R65, 0x10, RZ ;  /* 0x00000010411c7819 */ /* 0x000fe400000006ff */
[----:B------:R-:W-:Y:S01]  /*2fe0*/  FFMA.FTZ R33, R73, R93, R33 ;  /* 0x0000005d49217223 */ /* 0x000fe20000010021 */
[----:B------:R-:W-:Y:S02]  /*2ff0*/  FMUL.FTZ R93, R5, R84 ;  /* 0x00000054055d7220 */ /* 0x000fe40000410000 */
[----:B------:R-:W-:Y:S02]  /*3000*/  FMUL.FTZ R80, R28, R80 ;  /* 0x000000501c507220 */ /* 0x000fe40000410000 */
[----:B------:R-:W-:-:S02]  /*3010*/  FFMA.FTZ R33, R91, R93, R33 ;  /* 0x0000005d5b217223 */ /* 0x000fc40000010021 */
[----:B------:R-:W-:-:S04]  /*3020*/  FMUL.FTZ R93, R2, R80 ;  /* 0x00000050025d7220 */ /* 0x000fc80000410000 */
[----:B------:R-:W-:Y:S01]  /*3030*/  FFMA.FTZ R33, R74, R93, R33 ;  /* 0x0000005d4a217223 */ /* 0x000fe20000010021 */
[----:B------:R-:W-:-:S05]  /*3040*/  SHF.L.U32 R93, R66, 0x10, RZ ;  /* 0x00000010425d7819 */ /* 0x000fca00000006ff */
[----:B------:R-:W-:Y:S01]  /*3050*/  FMUL.FTZ R81, R93, R81 ;  /* 0x000000515d517220 */ /* 0x000fe20000410000 */
[----:B------:R-:W-:-:S04]  /*3060*/  FMUL.FTZ R93, R6, R69 ;  /* 0x00000045065d7220 */ /* 0x000fc80000410000 */
[----:B------:R-:W-:Y:S01]  /*3070*/  FFMA.FTZ R33, R90, R93, R33 ;  /* 0x0000005d5a217223 */ /* 0x000fe20000010021 */
[----:B------:R-:W-:-:S04]  /*3080*/  FMUL.FTZ R93, R0, R81 ;  /* 0x00000051005d7220 */ /* 0x000fc80000410000 */
[----:B------:R-:W-:Y:S01]  /*3090*/  FFMA.FTZ R33, R77, R93, R33 ;  /* 0x0000005d4d217223 */ /* 0x000fe20000010021 */
[----:B------:R-:W-:-:S04]  /*30a0*/  FMUL.FTZ R93, R5, R68 ;  /* 0x00000044055d7220 */ /* 0x000fc80000410000 */
[----:B------:R-:W-:Y:S01]  /*30b0*/  FFMA.FTZ R37, R85, R93, R33 ;  /* 0x0000005d55257223 */ /* 0x000fe20000010021 */
[----:B------:R-:W-:Y:S02]  /*30c0*/  FFMA.FTZ R33, R2, R76, R26 ;  /* 0x0000004c02217223 */ /* 0x000fe4000001001a */
[----:B------:R-:W2:Y:S01]  /*30d0*/  LDL.LU R26, [R1+0x60] ;  /* 0x00006000011a7983 */ /* 0x000ea20000300800 */
[----:B------:R-:W-:-:S04]  /*30e0*/  FMUL.FTZ R32, R9, R32 ;  /* 0x0000002009207220 */ /* 0x000fc80000410000 */
[----:B------:R-:W-:-:S04]  /*30f0*/  FFMA.FTZ R28, R6, R32, R8 ;  /* 0x00000020061c7223 */ /* 0x000fc80000010008 */
[----:B------:R-:W-:-:S06]  /*3100*/  FMUL.FTZ R29, R28, -1.4426950216293334961 ;  /* 0xbfb8aa3b1c1d7820 */ /* 0x000fcc0000410000 */
[----:B------:R-:W0:Y:S02]  /*3110*/  MUFU.EX2 R29, R29 ;  /* 0x0000001d001d7308 */ /* 0x000e240000000800 */
[----:B0-----:R-:W-:-:S06]  /*3120*/  FADD.FTZ R29, R29, 1 ;  /* 0x3f8000001d1d7421 */ /* 0x001fcc0000010000 */
[----:B------:R-:W0:Y:S01]  /*3130*/  MUFU.RCP R29, R29 ;  /* 0x0000001d001d7308 */ /* 0x000e220000001000 */
[----:B------:R-:W-:Y:S01]  /*3140*/  FFMA.FTZ R33, R6, R92, R33 ;  /* 0x0000005c06217223 */ /* 0x000fe20000010021 */
[----:B0-----:R-:W-:-:S04]  /*3150*/  FADD.FTZ R93, -R29, 1 ;  /* 0x3f8000001d5d7421 */ /* 0x001fc80000010100 */
[----:B------:R-:W-:Y:S01]  /*3160*/  FFMA.FTZ R93, R28, R93, 1 ;  /* 0x3f8000001c5d7423 */ /* 0x000fe2000001005d */
[----:B------:R-:W-:-:S04]  /*3170*/  FFMA.FTZ R28, R0, R79, R33 ;  /* 0x0000004f001c7223 */ /* 0x000fc80000010021 */
        /* <DEDUP_REMOVED lines=13> */
[----:B------:R-:W-:Y:S01]  /*3250*/  FMUL.FTZ R93, R6, R33 ;  /* 0x00000021065d7220 */ /* 0x000fe20000410000 */
[----:B------:R-:W-:Y:S01]  /*3260*/  FFMA.FTZ R28, R2, R82, R28 ;  /* 0x00000052021c7223 */ /* 0x000fe2000001001c */
[----:B------:R0:W5:Y:S02]  /*3270*/  LDL.LU R37, [R1+0x5c] ;  /* 0x00005c0001257983 */ /* 0x0001640000300800 */
[----:B------:R-:W-:Y:S01]  /*3280*/  FFMA.FTZ R29, R32, R93, R29 ;  /* 0x0000005d201d7223 */ /* 0x000fe2000001001d */
[----:B------:R-:W-:Y:S01]  /*3290*/  FFMA.FTZ R28, R6, R33, R28 ;  /* 0x00000021061c7223 */ /* 0x000fe2000001001c */
[----:B------:R-:W-:Y:S01]  /*32a0*/  FADD.FTZ R92, R27, R92 ;  /* 0x0000005c1b5c7221 */ /* 0x000fe20000010000 */
[----:B------:R-:W-:-:S03]  /*32b0*/  FFMA.FTZ R90, R90, R69, R36 ;  /* 0x000000455a5a7223 */ /* 0x000fc60000010024 */
[----:B--2---:R1:W-:Y:S04]  /*32c0*/  STS.64 [R26], R28 ;  /* 0x0000001c1a007388 */ /* 0x0043e80000000a00 */
[----:B-1----:R-:W2:Y:S01]  /*32d0*/  LDL.LU R26, [R1+0x58] ;  /* 0x00005800011a7983 */ /* 0x002ea20000300800 */
[----:B------:R-:W-:Y:S01]  /*32e0*/  FFMA.FTZ R28, R91, R84, R30 ;  /* 0x000000545b1c7223 */ /* 0x000fe2000001001e */
[----:B------:R-:W-:Y:S02]  /*32f0*/  FADD.FTZ R29, R31, R84 ;  /* 0x000000541f1d7221 */ /* 0x000fe40000010000 */
[----:B------:R-:W3:Y:S04]  /*3300*/  LDL.LU R27, [R1+0x54] ;  /* 0x00005400011b7983 */ /* 0x000ee80000300800 */
[----:B------:R-:W4:Y:S04]  /*3310*/  LDL.LU R30, [R1+0x50] ;  /* 0x00005000011e7983 */ /* 0x000f280000300800 */
[----:B------:R-:W4:Y:S04]  /*3320*/  LDL.LU R31, [R1+0x4c] ;  /* 0x00004c00011f7983 */ /* 0x000f280000300800 */
[----:B------:R0:W5:Y:S01]  /*3330*/  LDL.LU R36, [R1+0x48] ;  /* 0x0000480001247983 */ /* 0x0001620000300800 */
[----:B------:R-:W1:Y:S01]  /*3340*/  S2R R93, SR_TID.X ;  /* 0x00000000005d7919 */ /* 0x000e620000002100 */
[----:B------:R-:W-:-:S02]  /*3350*/  UIADD3.X UR9, URZ, UR5, URZ, UP0, !UPT ;  /* 0x000000053f097290 */ /* 0x000fc400087fe43f */
[----:B------:R-:W-:-:S04]  /*3360*/  UISETP.GE.U32.AND UP0, UPT, UR7, UR14, UPT ;  /* 0x0000000e0700728c */ /* 0x000fc8000bf06070 */
[----:B------:R-:W-:-:S06]  /*3370*/  UISETP.GE.AND.EX UP0, UPT, UR9, UR15, UPT, UP0 ;  /* 0x0000000f0900728c */ /* 0x000fcc000bf06300 */
[----:B------:R-:W-:Y:S01]  /*3380*/  PLOP3.LUT P0, PT, PT, PT, UP0, 0x80, 0x0 ;  /* 0x000000000000781c */ /* 0x000fe20003f0f008 */
[----:B------:R-:W-:Y:S01]  /*3390*/  FADD.FTZ R69, R92, R69 ;  /* 0x000000455c457221 */ /* 0x000fe20000010000 */
[----:B------:R-:W-:Y:S01]  /*33a0*/  FFMA.FTZ R32, R32, R33, R90 ;  /* 0x0000002120207223 */ /* 0x000fe2000001005a */
[----:B------:R-:W-:Y:S01]  /*33b0*/  FFMA.FTZ R28, R85, R68, R28 ;  /* 0x00000044551c7223 */ /* 0x000fe2000001001c */
[----:B------:R-:W-:Y:S01]  /*33c0*/  FADD.FTZ R29, R29, R68 ;  /* 0x000000441d1d7221 */ /* 0x000fe20000010000 */
[----:B------:R-:W-:Y:S01]  /*33d0*/  FADD.FTZ R33, R69, R33 ;  /* 0x0000002145217221 */ /* 0x000fe20000010000 */
[----:B------:R-:W-:Y:S01]  /*33e0*/  BAR.SYNC.DEFER_BLOCKING 0x0 ;  /* 0x0000000000007b1d */ /* 0x000fe20000010000 */
[----:B-1----:R-:W-:Y:S01]  /*33f0*/  ISETP.GT.U32.AND P1, PT, R93, 0x3f, PT ;  /* 0x0000003f5d00780c */ /* 0x002fe20003f24070 */
        /* <DEDUP_REMOVED lines=32> */
[----:B0-----:R-:W-:Y:S06]  /*3600*/  @!P0 BRA `(.L_x_1701) ;  /* 0x0000000000d48947 */ /* 0x001fec0003800000 */
[----:B------:R-:W0:Y:S01]  /*3610*/  S2UR UR10, SR_CgaCtaId ;  /* 0x00000000000a79c3 */ /* 0x000e220000008800 */
[----:B------:R-:W-:Y:S01]  /*3620*/  UMOV UR5, 0x400 ;  /* 0x0000040000057882 */ /* 0x000fe20000000000 */
[----:B------:R-:W-:Y:S01]  /*3630*/  SHF.L.U32 R69, R93, 0x1, RZ ;  /* 0x000000015d457819 */ /* 0x000fe200000006ff */
[----:B------:R1:W-:Y:S03]  /*3640*/  STL [R1+0x48], R0 ;  /* 0x0000480001007387 */ /* 0x0003e60000100800 */
        /* <DEDUP_REMOVED lines=15> */
[----:B0-----:R-:W3:Y:S01]  /*3740*/  LDL R84, [R1+0x44] ;  /* 0x0000440001547983 */ /* 0x001ee20000100800 */
        /* <DEDUP_REMOVED lines=10> */
[-C--:B--2---:R-:W-:Y:S01]  /*37f0*/  LEA R68, R85, R90.reuse, 0x3 ;  /* 0x0000005a55447211 */ /* 0x084fe200078e18ff */
[----:B------:R-:W-:Y:S06]  /*3800*/  BAR.SYNC.DEFER_BLOCKING 0x0 ;  /* 0x0000000000007b1d */ /* 0x000fec0000010000 */
[----:B------:R-:W-:Y:S01]  /*3810*/  LDS.64 R68, [R68+0xa00] ;  /* 0x000a000044447984 */ /* 0x000fe20000000a00 */
[----:B---3--:R-:W-:-:S06]  /*3820*/  LEA R84, R84, R90, 0x3 ;  /* 0x0000005a54547211 */ /* 0x008fcc00078e18ff */
[----:B------:R-:W1:Y:S02]  /*3830*/  LDS.64 R84, [R84] ;  /* 0x0000000054547984 */ /* 0x000e640000000a00 */
[----:B-1----:R-:W-:Y:S01]  /*3840*/  FADD.FTZ R84, RZ, R84 ;  /* 0x00000054ff547221 */ /* 0x002fe20000010000 */
[----:B------:R-:W-:-:S03]  /*3850*/  FADD.FTZ R85, RZ, R85 ;  /* 0x00000055ff557221 */ /* 0x000fc60000010000 */
[----:B------:R-:W-:Y:S01]  /*3860*/  FADD.FTZ R84, R84, R68 ;  /* 0x0000004454547221 */ /* 0x000fe20000010000 */
[----:B------:R-:W-:Y:S01]  /*3870*/  LEA R68, R92, R90, 0x3 ;  /* 0x0000005a5c447211 */ /* 0x000fe200078e18ff */
[----:B------:R-:W-:-:S05]  /*3880*/  FADD.FTZ R85, R85, R69 ;  /* 0x0000004555557221 */ /* 0x000fca0000010000 */
[----:B------:R-:W1:Y:S02]  /*3890*/  LDS.64 R68, [R68+0x1400] ;  /* 0x0014000044447984 */ /* 0x000e640000000a00 */
[----:B-1----:R-:W-:Y:S01]  /*38a0*/  FADD.FTZ R84, R84, R68 ;  /* 0x0000004454547221 */ /* 0x002fe20000010000 */
[----:B----4-:R-:W-:Y:S01]  /*38b0*/  LEA R68, R91, R90, 0x3 ;  /* 0x0000005a5b447211 */ /* 0x010fe200078e18ff */
        /* <DEDUP_REMOVED lines=10> */
.L_x_1701:
[----:B------:R-:W-:Y:S01]  /*3960*/  BSSY B0, `(.L_x_1702) ;  /* 0x000002e000007945 */ /* 0x000fe20003800000 */
[----:B0-----:R-:W-:-:S03]  /*3970*/  CS2R R68, SRZ ;  /* 0x0000000000447805 */ /* 0x001fc6000001ff00 */
        /* <DEDUP_REMOVED lines=13> */
[----:B------:R-:W-:Y:S02]  /*3a50*/  IADD3 R84, R69, R91, RZ ;  /* 0x0000005b45547210 */ /* 0x000fe40007ffe0ff */
[----:B------:R-:W-:Y:S04]  /*3a60*/  LDS.64 R68, [R68] ;  /* 0x0000000044447984 */ /* 0x000fe80000000a00 */
        /* <DEDUP_REMOVED lines=14> */
[----:B------:R-:W-:Y:S02]  /*3b50*/  MOV R69, 0x28 ;  /* 0x0000002800457802 */ /* 0x000fe40000000f00 */
[----:B------:R-:W-:Y:S02]  /*3b60*/  SHF.R.U32.HI R68, RZ, 0x2, R68 ;  /* 0x00000002ff447819 */ /* 0x000fe40000011644 */
[----:B------:R-:W-:-:S03]  /*3b70*/  IADD3 R90, R90, 0x10, RZ ;  /* 0x000000105a5a7810 */ /* 0x000fc60007ffe0ff */
[----:B------:R-:W-:Y:S01]  /*3b80*/  IMAD R68, R68, R69, UR6 ;  /* 0x0000000644447e24 */ /* 0x000fe2000f8e0245 */
[----:B------:R-:W-:-:S04]  /*3b90*/  SHF.R.U32.HI R90, RZ, 0x2, R90 ;  /* 0x00000002ff5a7819 */ /* 0x000fc8000001165a */
        /* <DEDUP_REMOVED lines=10> */
.L_x_1703:
[----:B------:R-:W-:Y:S05]  /*3c40*/  BSYNC B0 ;  /* 0x0000000000007941 */ /* 0x000fea0003800000 */
.L_x_1702:
[----:B------:R-:W0:Y:S01]  /*3c50*/  SHFL.BFLY PT, R90, R68, 0x2, 0x1f ;  /* 0x0c401f00445a7f89 */ /* 0x000e2200000e0000 */
[----:B------:R-:W-:Y:S01]  /*3c60*/  LOP3.LUT P1, RZ, R93, 0xffffffc3, RZ, 0xc0, !PT ;  /* 0xffffffc35dff7812 */ /* 0x000fe2000782c0ff */
        /* <DEDUP_REMOVED lines=23> */
.L_x_1705:
[----:B------:R-:W-:Y:S05]  /*3de0*/  BSYNC B0 ;  /* 0x0000000000007941 */ /* 0x000fea0003800000 */
.L_x_1704:
[----:B------:R-:W-:Y:S01]  /*3df0*/  UISETP.GE.U32.AND UP0, UPT, UR7, UR14, UPT ;  /* 0x0000000e0700728c */ /* 0x000fe2000bf06070 */
[----:B0-----:R-:W-:Y:S02]  /*3e00*/  PRMT R69, R43, 0x7632, R69 ;  /* 0x000076322b457816 */ /* 0x001fe40000000045 */
        /* <DEDUP_REMOVED lines=45> */
.L_x_1708:
[----:B------:R-:W2:Y:S04]  /*40e0*/  LD.E.STRONG.GPU R39, desc[UR12][R36.64] ;  /* 0x0000000c24277980 */ /* 0x000ea8000c10f900 */
[----:B--2---:R-:W-:Y:S01]  /*40f0*/  CCTL.IVALL ;  /* 0x00000000ff00798f */ /* 0x004fe20002000000 */
[----:B------:R-:W-:Y:S05]  /*4100*/  YIELD ;  /* 0x0000000000007946 */ /* 0x000fea0003800000 */
[----:B-----5:R-:W-:-:S04]  /*4110*/  LOP3.LUT R39, R39, R38, RZ, 0x3c, !PT ;  /* 0x0000002627277212 */ /* 0x020fc800078e3cff */
[----:B------:R-:W-:-:S13]  /*4120*/  ISETP.GT.AND P1, PT, R39, -0x1, PT ;  /* 0xffffffff2700780c */ /* 0x000fda0003f24270 */
[----:B------:R-:W-:Y:S05]  /*4130*/  @P1 BRA `(.L_x_1708) ;  /* 0xfffffffc00e81947 */ /* 0x000fea000383ffff */
.L_x_1707:
[----:B------:R-:W-:Y:S05]  /*4140*/  WARPSYNC.ALL ;  /* 0x0000000000007948 */ /* 0x000fea0003800000 */
[----:B------:R-:W-:Y:S06]  /*4150*/  BAR.SYNC.DEFER_BLOCKING 0x0 ;  /* 0x0000000000007b1d */ /* 0x000fec0000010000 */
[----:B------:R-:W-:Y:S05]  /*4160*/  BRA `(.L_x_1709) ;  /* 0x0000000000647947 */ /* 0x000fea0003800000 */
.L_x_1706:
        /* <DEDUP_REMOVED lines=17> */
.L_x_1711:
[----:B------:R-:W2:Y:S04]  /*4280*/  LD.E.STRONG.GPU R39, desc[UR12][R36.64] ;  /* 0x0000000c24277980 */ /* 0x000ea8000c10f900 */
[----:B--2---:R-:W-:Y:S01]  /*4290*/  CCTL.IVALL ;  /* 0x00000000ff00798f */ /* 0x004fe20002000000 */
[----:B------:R-:W-:Y:S05]  /*42a0*/  YIELD ;  /* 0x0000000000007946 */ /* 0x000fea0003800000 */
[----:B-----5:R-:W-:-:S04]  /*42b0*/  LOP3.LUT R39, R39, R38, RZ, 0x3c, !PT ;  /* 0x0000002627277212 */ /* 0x020fc800078e3cff */
[----:B------:R-:W-:-:S13]  /*42c0*/  ISETP.GT.AND P1, PT, R39, -0x1, PT ;  /* 0xffffffff2700780c */ /* 0x000fda0003f24270 */
[----:B------:R-:W-:Y:S05]  /*42d0*/  @P1 BRA `(.L_x_1711) ;  /* 0xfffffffc00e81947 */ /* 0x000fea000383ffff */
.L_x_1710:
[----:B------:R-:W-:Y:S05]  /*42e0*/  WARPSYNC.ALL ;  /* 0x0000000000007948 */ /* 0x000fea0003800000 */
[----:B------:R-:W-:Y:S06]  /*42f0*/  BAR.SYNC.DEFER_BLOCKING 0x0 ;  /* 0x0000000000007b1d */ /* 0x000fec0000010000 */
.L_x_1709:
[----:B------:R-:W1:Y:S01]  /*4300*/  S2R R93, SR_TID.X ;  /* 0x00000000005d7919 */ /* 0x000e620000002100 */
[----:B------:R-:W2:Y:S01]  /*4310*/  LDL R92, [R1+0x34] ;  /* 0x00003400015c7983 */ /* 0x000ea20000100800 */
[----:B0-----:R-:W-:Y:S02]  /*4320*/  MOV R37, UR4 ;  /* 0x0000000400257c02 */ /* 0x001fe40008000f00 */
[----:B-1----:R-:W-:-:S13]  /*4330*/  ISETP.GT.U32.AND P1, PT, R93, 0xff, PT ;  /* 0x000000ff5d00780c */ /* 0x002fda0003f24070 */
        /* <DEDUP_REMOVED lines=12> */
[----:B------:R-:W3:Y:S04]  /*4400*/  @!P1 LDG.E.64 R36, desc[UR12][R36.64] ;  /* 0x0000000c24249981 */ /* 0x000ee8000c1e1b00 */
[----:B------:R-:W4:Y:S01]  /*4410*/  @!P1 LDG.E.64 R38, desc[UR12][R38.64] ;  /* 0x0000000c26269981 */ /* 0x000f22000c1e1b00 */
[----:B------:R-:W-:Y:S01]  /*4420*/  HFMA2.MMA R90, -RZ, RZ, 0, 0 ;  /* 0x00000000ff5a7435 */ /* 0x000fe200000001ff */
[----:B------:R-:W0:Y:S01]  /*4430*/  S2UR UR10, SR_CgaCtaId ;  /* 0x00000000000a79c3 */ /* 0x000e220000008800 */
[----:B------:R-:W-:Y:S01]  /*4440*/  UMOV UR5, 0x400 ;  /* 0x0000040000057882 */ /* 0x000fe20000000000 */
[----:B------:R-:W-:Y:S01]  /*4450*/  SHF.L.U32 R85, R85, 0x10, RZ ;  /* 0x0000001055557819 */ /* 0x000fe200000006ff */
[----:B------:R-:W-:Y:S01]  /*4460*/  UIADD3 UR5, UR5, 0x3480, URZ ;  /* 0x0000348005057890 */ /* 0x000fe2000fffe03f */
[----:B------:R-:W-:Y:S01]  /*4470*/  SHF.L.U32 R84, R84, 0x10, RZ ;  /* 0x0000001054547819 */ /* 0x000fe200000006ff */
[----:B------:R-:W5:Y:S01]  /*4480*/  LDL.LU R91, [R1+0x2c] ;  /* 0x00002c00015b7983 */ /* 0x000f620000300800 */
[----:B------:R-:W-:Y:S01]  /*4490*/  SHF.L.U32 R42, R42, 0x10, RZ ;  /* 0x000000102a2a7819 */ /* 0x000fe200000006ff */
[----:B0-----:R-:W-:Y:S01]  /*44a0*/  ULEA UR5, UR10, UR5, 0x18 ;  /* 0x000000050a057291 */ /* 0x001fe2000f8ec03f */
[----:B------:R-:W-:-:S02]  /*44b0*/  SHF.L.U32 R68, R68, 0x10, RZ ;  /* 0x0000001044447819 */ /* 0x000fc400000006ff */
[----:B------:R-:W-:Y:S01]  /*44c0*/  SHF.L.U32 R69, R69, 0x10, RZ ;  /* 0x0000001045457819 */ /* 0x000fe200000006ff */
[----:B------:R-:W-:Y:S01]  /*44d0*/  ULDC.64 UR10, c[0x0][0x210] ;  /* 0x00008400000a7ab9 */ /* 0x000fe20000000a00 */
[----:B---3--:R-:W-:Y:S01]  /*44e0*/  @!P1 FADD.FTZ R36, RZ, R36 ;  /* 0x00000024ff249221 */ /* 0x008fe20000010000 */
[----:B------:R-:W-:-:S03]  /*44f0*/  @!P1 FADD.FTZ R37, RZ, R37 ;  /* 0x00000025ff259221 */ /* 0x000fc60000010000 */
[----:B----4-:R-:W-:Y:S01]  /*4500*/  @!P1 FADD.FTZ R90, R38, R36 ;  /* 0x00000024265a9221 */ /* 0x010fe20000010000 */
[----:B------:R-:W-:Y:S01]  /*4510*/  MOV R36, RZ ;  /* 0x000000ff00247202 */ /* 0x000fe20000000f00 */
[----:B------:R-:W-:Y:S01]  /*4520*/  @!P1 FADD.FTZ R36, R39, R37 ;  /* 0x0000002527249221 */ /* 0x000fe20000010000 */
[----:B------:R-:W-:Y:S02]  /*4530*/  LOP3.LUT P1, RZ, R93, 0xffffff0f, RZ, 0xc0, !PT ;  /* 0xffffff0f5dff7812 */ /* 0x000fe4000782c0ff */
        /* <DEDUP_REMOVED lines=15> */
[----:B------:R-:W-:Y:S01]  /*4630*/  @!P1 SHF.R.U32.HI R38, RZ, 0x1, R93 ;  /* 0x00000001ff269819 */ /* 0x000fe2000001165d */
[----:B-1----:R-:W-:-:S03]  /*4640*/  FADD.FTZ R37, R37, R36 ;  /* 0x0000002425257221 */ /* 0x002fc60000010000 */
[----:B------:R-:W-:Y:S01]  /*4650*/  @!P1 LOP3.LUT R38, R38, 0x7ffffff8, RZ, 0xc0, !PT ;  /* 0x7ffffff826269812 */ /* 0x000fe200078ec0ff */
[----:B------:R-:W-:Y:S01]  /*4660*/  @!P1 FMUL.FTZ R36, R90, 4.8828125727595761418e-05 ;  /* 0x384ccccd5a249820 */ /* 0x000fe20000410000 */
[----:B------:R-:W-:Y:S01]  /*4670*/  @!P1 FMUL.FTZ R37, R37, 4.8828125727595761418e-05 ;  /* 0x384ccccd25259820 */ /* 0x000fe20000410000 */
[----:B------:R-:W-:Y:S01]  /*4680*/  SHF.L.U32 R43, R43, 0x10, RZ ;  /* 0x000000102b2b7819 */ /* 0x000fe200000006ff */
[----:B------:R-:W3:Y:S04]  /*4690*/  LDL.LU R90, [R1+0x30] ;  /* 0x00003000015a7983 */ /* 0x000ee80000300800 */
[----:B------:R0:W-:Y:S02]  /*46a0*/  @!P1 STS.64 [R38+UR5], R36 ;  /* 0x0000002426009988 */ /* 0x0001e40008000a05 */
[----:B0-----:R-:W-:-:S04]  /*46b0*/  FADD.FTZ R38, -R34, R85 ;  /* 0x0000005522267221 */ /* 0x001fc80000010100 */
[----:B------:R-:W-:-:S04]  /*46c0*/  FMUL.FTZ R38, R9, R38 ;  /* 0x0000002609267220 */ /* 0x000fc80000410000 */
[----:B------:R-:W-:-:S04]  /*46d0*/  FFMA.FTZ R36, R5, R38, R7 ;  /* 0x0000002605247223 */ /* 0x000fc80000010007 */
[----:B------:R-:W-:-:S06]  /*46e0*/  FMUL.FTZ R37, R36, -1.4426950216293334961 ;  /* 0xbfb8aa3b24257820 */ /* 0x000fcc0000410000 */
[----:B------:R-:W0:Y:S02]  /*46f0*/  MUFU.EX2 R37, R37 ;  /* 0x0000002500257308 */ /* 0x000e240000000800 */
[----:B0-----:R-:W-:-:S06]  /*4700*/  FADD.FTZ R37, R37, 1 ;  /* 0x3f80000025257421 */ /* 0x001fcc0000010000 */
[----:B------:R-:W0:Y:S02]  /*4710*/  MUFU.RCP R37, R37 ;  /* 0x0000002500257308 */ /* 0x000e240000001000 */
[----:B0-----:R-:W-:-:S04]  /*4720*/  FADD.FTZ R39, -R37, 1 ;  /* 0x3f80000025277421 */ /* 0x001fc80000010100 */
[----:B------:R-:W-:Y:S01]  /*4730*/  FFMA.FTZ R39, R36, R39, 1 ;  /* 0x3f80000024277423 */ /* 0x000fe20000010027 */
[----:B------:R-:W-:-:S03]  /*4740*/  FADD.FTZ R36, -R34, R84 ;  /* 0x0000005422247221 */ /* 0x000fc60000010100 */
[----:B------:R-:W-:-:S04]  /*4750*/  FMUL.FTZ R39, R37, R39 ;  /* 0x0000002725277220 */ /* 0x000fc80000410000 */
[----:B------:R-:W-:Y:S01]  /*4760*/  FMUL.FTZ R84, R42, R39 ;  /* 0x000000272a547220 */ /* 0x000fe20000410000 */
[----:B------:R-:W-:Y:S01]  /*4770*/  FMUL.FTZ R42, R9, R36 ;  /* 0x00000024092a7220 */ /* 0x000fe20000410000 */
[----:B--2---:R-:W-:Y:S01]  /*4780*/  LEA R36, R92, UR5, 0x3 ;  /* 0x000000055c247c11 */ /* 0x004fe2000f8e18ff */
[----:B------:R-:W-:Y:S02]  /*4790*/  BAR.SYNC.DEFER_BLOCKING 0x0 ;  /* 0x0000000000007b1d */ /* 0x000fe40000010000 */
[----:B------:R-:W-:-:S04]  /*47a0*/  FFMA.FTZ R39, R6, R42, R8 ;  /* 0x0000002a06277223 */ /* 0x000fc80000010008 */
[----:B------:R-:W-:-:S06]  /*47b0*/  FMUL.FTZ R85, R39, -1.4426950216293334961 ;  /* 0xbfb8aa3b27557820 */ /* 0x000fcc0000410000 */
[----:B------:R-:W0:Y:S01]  /*47c0*/  MUFU.EX2 R85, R85 ;  /* 0x0000005500557308 */ /* 0x000e220000000800 */
[----:B------:R-:W1:Y:S01]  /*47d0*/  LDS.64 R36, [R36] ;  /* 0x0000000024247984 */ /* 0x000e620000000a00 */
[----:B0-----:R-:W-:-:S06]  /*47e0*/  FADD.FTZ R85, R85, 1 ;  /* 0x3f80000055557421 */ /* 0x001fcc0000010000 */
[----:B------:R-:W0:Y:S01]  /*47f0*/  MUFU.RCP R85, R85 ;  /* 0x0000005500557308 */ /* 0x000e220000001000 */
[----:B-1----:R-:W-:-:S04]  /*4800*/  FFMA.FTZ R14, R0, R14, -R36 ;  /* 0x0000000e000e7223 */ /* 0x002fc80000010824 */
[----:B------:R-:W-:Y:S01]  /*4810*/  FFMA.FTZ R86, R86, -R37, R14 ;  /* 0x8000002556567223 */ /* 0x000fe2000001000e */
[----:B------:R-:W-:Y:S01]  /*4820*/  FADD.FTZ R14, -R34, R68 ;  /* 0x00000044220e7221 */ /* 0x000fe20000010100 */
[----:B0-----:R-:W-:-:S03]  /*4830*/  FADD.FTZ R68, -R85, 1 ;  /* 0x3f80000055447421 */ /* 0x001fc60000010100 */
[----:B------:R-:W-:Y:S01]  /*4840*/  FMUL.FTZ R14, R9, R14 ;  /* 0x0000000e090e7220 */ /* 0x000fe20000410000 */
[----:B------:R-:W-:-:S03]  /*4850*/  FFMA.FTZ R68, R39, R68, 1 ;  /* 0x3f80000027447423 */ /* 0x000fc60000010044 */
[----:B------:R-:W-:Y:S01]  /*4860*/  FFMA.FTZ R39, R5, R14, R7 ;  /* 0x0000000e05277223 */ /* 0x000fe20000010007 */
[----:B------:R-:W-:-:S03]  /*4870*/  FMUL.FTZ R85, R85, R68 ;  /* 0x0000004455557220 */ /* 0x000fc60000410000 */
[----:B------:R-:W-:-:S06]  /*4880*/  FMUL.FTZ R68, R39, -1.4426950216293334961 ;  /* 0xbfb8aa3b27447820 */ /* 0x000fcc0000410000 */
[----:B------:R-:W0:Y:S02]  /*4890*/  MUFU.EX2 R68, R68 ;  /* 0x0000004400447308 */ /* 0x000e240000000800 */
[----:B0-----:R-:W-:-:S06]  /*48a0*/  FADD.FTZ R68, R68, 1 ;  /* 0x3f80000044447421 */ /* 0x001fcc0000010000 */
[----:B------:R-:W0:Y:S01]  /*48b0*/  MUFU.RCP R68, R68 ;  /* 0x0000004400447308 */ /* 0x000e220000001000 */
[----:B------:R-:W-:Y:S01]  /*48c0*/  FMUL.FTZ R69, R69, R85 ;  /* 0x0000005545457220 */ /* 0x000fe20000410000 */
        /* <DEDUP_REMOVED lines=127> */
[----:B------:R-:W-:-:S05]  /*50c0*/  SHF.L.U32 R61, R61, 0x10, RZ ;  /* 0x000000103d3d7819 */ /* 0x000fca00000006ff */
[----:B------:R-:W-:Y:S01]  /*50d0*/  FMUL.FTZ R61, R61, R85 ;  /* 0x000000553d3d7220 */ /* 0x000fe20000410000 */
[----:B------:R-:W-:Y:S01]  /*50e0*/  FFMA.FTZ R57, R6, R57, -R36 ;  /* 0x0000003906397223 */ /* 0x000fe20000010824 */
[----:B------:R-:W-:Y:S01]  /*50f0*/  SHF.L.U32 R64, R64, 0x10, RZ ;  /* 0x0000001040407819 */ /* 0x000fe200000006ff */
[----:B0-----:R-:W-:-:S04]  /*5100*/  FADD.FTZ R85, -R68, 1 ;  /* 0x3f80000044557421 */ /* 0x001fc80000010100 */
[----:B------:R-:W-:Y:S01]  /*5110*/  FFMA.FTZ R85, R58, R85, 1 ;  /* 0x3f8000003a557423 */ /* 0x000fe20000010055 */
[--C-:B------:R-:W-:Y:S01]  /*5120*/  FFMA.FTZ R69, R6, R69, -R36.reuse ;  /* 0x0000004506457223 */ /* 0x100fe20000010824 */
[C---:B------:R-:W-:Y:S02]  /*5130*/  FFMA.FTZ R50, -R37.reuse, R50, R57 ;  /* 0x0000003225327223 */ /* 0x040fe40000010139 */
[----:B------:R-:W-:Y:S01]  /*5140*/  FMUL.FTZ R68, R68, R85 ;  /* 0x0000005544447220 */ /* 0x000fe20000410000 */
[----:B------:R-:W2:Y:S01]  /*5150*/  LDL.LU R57, [R1+0x24] ;  /* 0x0000240001397983 */ /* 0x000ea20000300800 */
[----:B------:R-:W-:Y:S02]  /*5160*/  FFMA.FTZ R69, -R37, R42, R69 ;  /* 0x0000002a25457223 */ /* 0x000fe40000010145 */
[----:B------:R-:W-:Y:S01]  /*5170*/  FMUL.FTZ R64, R64, R68 ;  /* 0x0000004440407220 */ /* 0x000fe20000410000 */
[----:B------:R-:W4:Y:S03]  /*5180*/  LDL.LU R42, [R1+0x28] ;  /* 0x00002800012a7983 */ /* 0x000f260000300800 */
[--C-:B------:R-:W-:Y:S01]  /*5190*/  FFMA.FTZ R64, R5, R64, -R36.reuse ;  /* 0x0000004005407223 */ /* 0x100fe20000010824 */
[----:B------:R-:W-:-:S03]  /*51a0*/  FFMA.FTZ R53, R6, R53, -R36 ;  /* 0x0000003506357223 */ /* 0x000fc60000010824 */
[C---:B------:R-:W-:Y:S02]  /*51b0*/  FFMA.FTZ R64, -R37.reuse, R55, R64 ;  /* 0x0000003725407223 */ /* 0x040fe40000010140 */
[----:B------:R-:W4:Y:S01]  /*51c0*/  LDL.LU R55, [R1+0x1c] ;  /* 0x00001c0001377983 */ /* 0x000f220000300800 */
[----:B------:R-:W-:-:S03]  /*51d0*/  FFMA.FTZ R46, -R37, R46, R53 ;  /* 0x0000002e252e7223 */ /* 0x000fc60000010135 */
[----:B------:R-:W4:Y:S01]  /*51e0*/  LDL.LU R53, [R1+0x20] ;  /* 0x0000200001357983 */ /* 0x000f220000300800 */
[----:B------:R-:W-:-:S05]  /*51f0*/  SHF.L.U32 R59, R59, 0x10, RZ ;  /* 0x000000103b3b7819 */ /* 0x000fca00000006ff */
[----:B------:R-:W-:-:S04]  /*5200*/  FADD.FTZ R59, -R34, R59 ;  /* 0x0000003b223b7221 */ /* 0x000fc80000010100 */
[----:B------:R-:W-:-:S04]  /*5210*/  FMUL.FTZ R58, R9, R59 ;  /* 0x0000003b093a7220 */ /* 0x000fc80000410000 */
[----:B------:R-:W-:-:S04]  /*5220*/  FFMA.FTZ R59, R6, R58, R8 ;  /* 0x0000003a063b7223 */ /* 0x000fc80000010008 */
[----:B------:R-:W-:-:S06]  /*5230*/  FMUL.FTZ R85, R59, -1.4426950216293334961 ;  /* 0xbfb8aa3b3b557820 */ /* 0x000fcc0000410000 */
[----:B------:R-:W0:Y:S02]  /*5240*/  MUFU.EX2 R85, R85 ;  /* 0x0000005500557308 */ /* 0x000e240000000800 */
[----:B0-----:R-:W-:-:S06]  /*5250*/  FADD.FTZ R85, R85, 1 ;  /* 0x3f80000055557421 */ /* 0x001fcc0000010000 */
[----:B------:R-:W0:Y:S01]  /*5260*/  MUFU.RCP R85, R85 ;  /* 0x0000005500557308 */ /* 0x000e220000001000 */
[----:B------:R-:W-:-:S05]  /*5270*/  SHF.L.U32 R62, R62, 0x10, RZ ;  /* 0x000000103e3e7819 */ /* 0x000fca00000006ff */
        /* <DEDUP_REMOVED lines=11> */
[----:B------:R-:W-:Y:S01]  /*5330*/  FADD.FTZ R34, -R34, R63 ;  /* 0x0000003f22227221 */ /* 0x000fe20000010100 */
[----:B------:R-:W-:-:S03]  /*5340*/  SHF.L.U32 R65, R65, 0x10, RZ ;  /* 0x0000001041417819 */ /* 0x000fc600000006ff */
[----:B------:R-:W-:Y:S02]  /*5350*/  FMUL.FTZ R34, R9, R34 ;  /* 0x0000002209227220 */ /* 0x000fe40000410000 */
        /* <DEDUP_REMOVED lines=11> */
[----:B------:R-:W-:Y:S01]  /*5410*/  SHF.L.U32 R66, R66, 0x10, RZ ;  /* 0x0000001042427819 */ /* 0x000fe200000006ff */
[--C-:B------:R-:W-:Y:S01]  /*5420*/  FFMA.FTZ R17, R2, R17, -R36.reuse ;  /* 0x0000001102117223 */ /* 0x100fe20000010824 */
[----:B------:R-:W-:Y:S01]  /*5430*/  SHF.L.U32 R67, R67, 0x10, RZ ;  /* 0x0000001043437819 */ /* 0x000fe200000006ff */
[--C-:B------:R-:W-:Y:S01]  /*5440*/  FFMA.FTZ R16, R0, R16, -R36.reuse ;  /* 0x0000001000107223 */ /* 0x100fe20000010824 */
[C-C-:B------:R-:W-:Y:S01]  /*5450*/  FFMA.FTZ R44, R5.reuse, R44, -R36.reuse ;  /* 0x0000002c052c7223 */ /* 0x140fe20000010824 */
[----:B------:R-:W-:Y:S01]  /*5460*/  FFMA.FTZ R48, R5, R48, -R36 ;  /* 0x0000003005307223 */ /* 0x000fe20000010824 */
[----:B0-----:R-:W-:-:S04]  /*5470*/  FADD.FTZ R68, -R65, 1 ;  /* 0x3f80000041447421 */ /* 0x001fc80000010100 */
[----:B------:R-:W-:Y:S01]  /*5480*/  FFMA.FTZ R68, R62, R68, 1 ;  /* 0x3f8000003e447423 */ /* 0x000fe20000010044 */
[----:B------:R-:W-:Y:S01]  /*5490*/  FFMA.FTZ R22, R2, R22, -R36 ;  /* 0x0000001602167223 */ /* 0x000fe20000010824 */
[----:B------:R-:W-:Y:S01]  /*54a0*/  FFMA.FTZ R84, -R37, R38, R84 ;  /* 0x0000002625547223 */ /* 0x000fe20000010154 */
[----:B------:R-:W-:Y:S01]  /*54b0*/  FFMA.FTZ R15, R83, -R37, R15 ;  /* 0x80000025530f7223 */ /* 0x000fe2000001000f */
[----:B------:R-:W-:Y:S01]  /*54c0*/  FMUL.FTZ R68, R65, R68 ;  /* 0x0000004441447220 */ /* 0x000fe20000410000 */
[--C-:B------:R-:W-:Y:S01]  /*54d0*/  FFMA.FTZ R19, R0, R19, -R36.reuse ;  /* 0x0000001300137223 */ /* 0x100fe20000010824 */
[----:B------:R-:W-:Y:S01]  /*54e0*/  FMUL.FTZ R63, R66, R63 ;  /* 0x0000003f423f7220 */ /* 0x000fe20000410000 */
[----:B------:R-:W-:Y:S01]  /*54f0*/  FFMA.FTZ R71, R0, R71, -R36 ;  /* 0x0000004700477223 */ /* 0x000fe20000010824 */
[-C--:B------:R-:W-:Y:S01]  /*5500*/  FFMA.FTZ R17, R11, -R37.reuse, R17 ;  /* 0x800000250b117223 */ /* 0x080fe20000010011 */
[----:B------:R-:W-:Y:S01]  /*5510*/  FMUL.FTZ R67, R67, R68 ;  /* 0x0000004443437220 */ /* 0x000fe20000410000 */
[-C--:B------:R-:W-:Y:S01]  /*5520*/  FFMA.FTZ R16, R10, -R37.reuse, R16 ;  /* 0x800000250a107223 */ /* 0x080fe20000010010 */
[C---:B------:R-:W-:Y:S01]  /*5530*/  FFMA.FTZ R44, -R37.reuse, R14, R44 ;  /* 0x0000000e252c7223 */ /* 0x040fe2000001012c */
[----:B------:R-:W-:Y:S01]  /*5540*/  FFMA.FTZ R48, -R37, R40, R48 ;  /* 0x0000002825307223 */ /* 0x000fe20000010130 */
[----:B------:R-:W-:Y:S01]  /*5550*/  FFMA.FTZ R22, R13, -R37, R22 ;  /* 0x800000250d167223 */ /* 0x000fe20000010016 */
[C---:B------:R-:W-:Y:S01]  /*5560*/  FMUL.FTZ R86, R9.reuse, R86 ;  /* 0x0000005609567220 */ /* 0x040fe20000410000 */
[C---:B------:R-:W-:Y:S01]  /*5570*/  FMUL.FTZ R11, R9.reuse, R84 ;  /* 0x00000054090b7220 */ /* 0x040fe20000410000 */
[C---:B------:R-:W-:Y:S01]  /*5580*/  FMUL.FTZ R13, R9.reuse, R15 ;  /* 0x0000000f090d7220 */ /* 0x040fe20000410000 */
[----:B------:R-:W-:Y:S01]  /*5590*/  FMUL.FTZ R40, R9, R69 ;  /* 0x0000004509287220 */ /* 0x000fe20000410000 */
[--C-:B------:R-:W-:Y:S01]  /*55a0*/  FFMA.FTZ R45, R6, R45, -R36.reuse ;  /* 0x0000002d062d7223 */ /* 0x100fe20000010824 */
[--C-:B------:R-:W-:Y:S01]  /*55b0*/  FFMA.FTZ R24, R0, R24, -R36.reuse ;  /* 0x0000001800187223 */ /* 0x100fe20000010824 */
[--C-:B------:R-:W-:Y:S01]  /*55c0*/  FFMA.FTZ R25, R2, R25, -R36.reuse ;  /* 0x0000001902197223 */ /* 0x100fe20000010824 */
[--C-:B------:R-:W-:Y:S01]  /*55d0*/  FFMA.FTZ R60, R5, R60, -R36.reuse ;  /* 0x0000003c053c7223 */ /* 0x100fe20000010824 */
[----:B------:R-:W-:Y:S01]  /*55e0*/  FFMA.FTZ R19, R12, -R37, R19 ;  /* 0x800000250c137223 */ /* 0x000fe20000010013 */
[----:B-----5:R-:W-:Y:S01]  /*55f0*/  IADD3 R10, P1, R91, UR10, RZ ;  /* 0x0000000a5b0a7c10 */ /* 0x020fe2000ff3e0ff */
        /* <DEDUP_REMOVED lines=13> */
[----:B------:R-:W-:Y:S01]  /*56d0*/  FFMA.FTZ R12, R21, -R37, R71 ;  /* 0x80000025150c7223 */ /* 0x000fe20000010047 */
[----:B------:R-:W-:Y:S01]  /*56e0*/  FFMA.FTZ R67, R6, R67, -R36 ;  /* 0x0000004306437223 */ /* 0x000fe20000010824 */
[C---:B------:R-:W-:Y:S01]  /*56f0*/  FMUL.FTZ R16, R9.reuse, R16 ;  /* 0x0000001009107220 */ /* 0x040fe20000410000 */
[----:B------:R-:W-:Y:S01]  /*5700*/  FMUL.FTZ R21, R9, R44 ;  /* 0x0000002c09157220 */ /* 0x000fe20000410000 */
[----:B------:R-:W-:Y:S01]  /*5710*/  F2FP.BF16.F32.PACK_AB R15, R11, R86 ;  /* 0x000000560b0f723e */ /* 0x000fe200000010ff */
[C---:B------:R-:W-:Y:S01]  /*5720*/  FFMA.FTZ R45, -R37.reuse, R39, R45 ;  /* 0x00000027252d7223 */ /* 0x040fe2000001012d */
[-C--:B------:R-:W-:Y:S01]  /*5730*/  FFMA.FTZ R24, R18, -R37.reuse, R24 ;  /* 0x8000002512187223 */ /* 0x080fe20000010018 */
[----:B------:R-:W-:Y:S01]  /*5740*/  FFMA.FTZ R20, R20, -R37, R25 ;  /* 0x8000002514147223 */ /* 0x000fe20000010019 */
[C---:B------:R-:W-:Y:S01]  /*5750*/  FFMA.FTZ R60, -R37.reuse, R51, R60 ;  /* 0x00000033253c7223 */ /* 0x040fe2000001013c */
[----:B------:R-:W-:Y:S01]  /*5760*/  F2FP.BF16.F32.PACK_AB R13, R40, R13 ;  /* 0x0000000d280d723e */ /* 0x000fe200000010ff */
[C---:B------:R-:W-:Y:S01]  /*5770*/  FFMA.FTZ R49, -R37.reuse, R41, R49 ;  /* 0x0000002925317223 */ /* 0x040fe20000010131 */
[----:B---3--:R-:W-:Y:S01]  /*5780*/  IADD3.X R11, R90, UR11, RZ, P1, !PT ;  /* 0x0000000b5a0b7c10 */ /* 0x008fe20008ffe4ff */
[C---:B------:R-:W-:Y:S01]  /*5790*/  FFMA.FTZ R52, -R37.reuse, R43, R52 ;  /* 0x0000002b25347223 */ /* 0x040fe20000010134 */
[----:B------:R-:W-:Y:S01]  /*57a0*/  FFMA.FTZ R56, -R37, R47, R56 ;  /* 0x0000002f25387223 */ /* 0x000fe20000010138 */
[-C--:B------:R-:W-:Y:S01]  /*57b0*/  FFMA.FTZ R72, R23, -R37.reuse, R72 ;  /* 0x8000002517487223 */ /* 0x080fe20000010048 */
[-C--:B------:R-:W-:Y:S01]  /*57c0*/  FFMA.FTZ R14, R35, -R37.reuse, R75 ;  /* 0x80000025230e7223 */ /* 0x080fe2000001004b */
[-C--:B------:R-:W-:Y:S01]  /*57d0*/  FFMA.FTZ R76, R70, -R37.reuse, R76 ;  /* 0x80000025464c7223 */ /* 0x080fe2000001004c */
[----:B------:R-:W-:Y:S01]  /*57e0*/  FFMA.FTZ R54, -R37, R54, R61 ;  /* 0x0000003625367223 */ /* 0x000fe2000001013d */
[-C--:B------:R-:W-:Y:S01]  /*57f0*/  FFMA.FTZ R18, R73, -R37.reuse, R79 ;  /* 0x8000002549127223 */ /* 0x080fe2000001004f */
[-C--:B------:R-:W-:Y:S01]  /*5800*/  FFMA.FTZ R80, R74, -R37.reuse, R80 ;  /* 0x800000254a507223 */ /* 0x080fe20000010050 */
[----:B------:R-:W-:Y:S01]  /*5810*/  FFMA.FTZ R58, -R37, R58, R85 ;  /* 0x0000003a253a7223 */ /* 0x000fe20000010155 */
[----:B------:R-:W-:Y:S01]  /*5820*/  FFMA.FTZ R36, R77, -R37, R81 ;  /* 0x800000254d247223 */ /* 0x000fe20000010051 */
[----:B------:R-:W-:Y:S01]  /*5830*/  FFMA.FTZ R38, -R37, R59, R63 ;  /* 0x0000003b25267223 */ /* 0x000fe2000001013f */
[----:B------:R-:W-:Y:S01]  /*5840*/  FFMA.FTZ R82, R78, -R37, R82 ;  /* 0x800000254e527223 */ /* 0x000fe20000010052 */
[----:B------:R-:W3:Y:S01]  /*5850*/  LDL.LU R51, [R1+0x14] ;  /* 0x0000140001337983 */ /* 0x000ee20000300800 */
[----:B------:R-:W-:Y:S01]  /*5860*/  FMUL.FTZ R25, R9, R12 ;  /* 0x0000000c09197220 */ /* 0x000fe20000410000 */
[----:B------:R-:W-:Y:S01]  /*5870*/  FFMA.FTZ R34, -R37, R34, R67 ;  /* 0x0000002225227223 */ /* 0x000fe20000010143 */
        /* <DEDUP_REMOVED lines=27> */
[----:B------:R-:W-:Y:S01]  /*5a30*/  FMUL.FTZ R9, R9, R34 ;  /* 0x0000002209097220 */ /* 0x000fe20000410000 */
[----:B------:R-:W-:Y:S01]  /*5a40*/  PRMT R14, R15, 0x7632, R14 ;  /* 0x000076320f0e7816 */ /* 0x000fe2000000000e */
[----:B------:R-:W5:Y:S01]  /*5a50*/  LDL.LU R44, [R1+0x18] ;  /* 0x00001800012c7983 */ /* 0x000f620000300800 */
[----:B------:R-:W-:-:S02]  /*5a60*/  PRMT R34, R16, 0x7632, R34 ;  /* 0x0000763210227816 */ /* 0x000fc40000000022 */
[----:B--2---:R-:W-:-:S04]  /*5a70*/  IADD3 R12, P1, R57, UR10, RZ ;  /* 0x0000000a390c7c10 */ /* 0x004fc8000ff3e0ff */
[----:B----4-:R-:W-:Y:S02]  /*5a80*/  IADD3.X R13, R42, UR11, RZ, P1, !PT ;  /* 0x0000000b2a0d7c10 */ /* 0x010fe40008ffe4ff */
[----:B------:R-:W2:Y:S01]  /*5a90*/  LDL.LU R42, [R1+0xc] ;  /* 0x00000c00012a7983 */ /* 0x000ea20000300800 */
[----:B------:R-:W-:-:S03]  /*5aa0*/  F2FP.BF16.F32.PACK_AB R17, R40, R17 ;  /* 0x000000112811723e */ /* 0x000fc600000010ff */
[----:B------:R-:W-:Y:S04]  /*5ab0*/  STG.E.U16 desc[UR12][R10.64], R15 ;  /* 0x0000000f0a007986 */ /* 0x000fe8000c10150c */
[----:B------:R0:W-:Y:S04]  /*5ac0*/  STG.E.U16 desc[UR12][R10.64+0x2], R14 ;  /* 0x0000020e0a007986 */ /* 0x0001e8000c10150c */
[----:B------:R-:W4:Y:S04]  /*5ad0*/  LDL.LU R40, [R1+0x10] ;  /* 0x0000100001287983 */ /* 0x000f280000300800 */
[----:B------:R1:W-:Y:S04]  /*5ae0*/  STG.E.U16 desc[UR12][R10.64+0x6], R21 ;  /* 0x000006150a007986 */ /* 0x0003e8000c10150c */
[----:B------:R1:W-:Y:S01]  /*5af0*/  STG.E.U16 desc[UR12][R12.64+0x2], R34 ;  /* 0x000002220c007986 */ /* 0x0003e2000c10150c */
[----:B0-----:R-:W-:-:S02]  /*5b00*/  IADD3 R14, P1, R55, UR10, RZ ;  /* 0x0000000a370e7c10 */ /* 0x001fc4000ff3e0ff */
[----:B------:R-:W-:Y:S02]  /*5b10*/  F2FP.BF16.F32.PACK_AB R19, R48, R19 ;  /* 0x000000133013723e */ /* 0x000fe400000010ff */
[----:B------:R-:W-:Y:S02]  /*5b20*/  IADD3.X R15, R53, UR11, RZ, P1, !PT ;  /* 0x0000000b350f7c10 */ /* 0x000fe40008ffe4ff */
[----:B-1----:R-:W-:Y:S01]  /*5b30*/  PRMT R11, R17, 0x7632, R11 ;  /* 0x00007632110b7816 */ /* 0x002fe2000000000b */
[----:B------:R-:W4:Y:S04]  /*5b40*/  LDL.LU R34, [R1+0x4] ;  /* 0x0000040001227983 */ /* 0x000f280000300800 */
[----:B------:R-:W4:Y:S01]  /*5b50*/  LDL.LU R21, [R1+0x8] ;  /* 0x0000080001157983 */ /* 0x000f220000300800 */
[----:B------:R-:W-:-:S03]  /*5b60*/  PRMT R38, R19, 0x7632, R38 ;  /* 0x0000763213267816 */ /* 0x000fc60000000026 */
[----:B------:R-:W-:Y:S04]  /*5b70*/  STG.E.U16 desc[UR12][R12.64], R16 ;  /* 0x000000100c007986 */ /* 0x000fe8000c10150c */
[----:B------:R-:W-:Y:S04]  /*5b80*/  STG.E.U16 desc[UR12][R12.64+0x4], R17 ;  /* 0x000004110c007986 */ /* 0x000fe8000c10150c */
[----:B------:R-:W-:Y:S04]  /*5b90*/  STG.E.U16 desc[UR12][R12.64+0x6], R11 ;  /* 0x0000060b0c007986 */ /* 0x000fe8000c10150c */
[----:B------:R0:W-:Y:S04]  /*5ba0*/  STG.E.U16 desc[UR12][R14.64], R19 ;  /* 0x000000130e007986 */ /* 0x0001e8000c10150c */
[----:B0-----:R-:W4:Y:S01]  /*5bb0*/  LDL.LU R19, [R1] ;  /* 0x0000000001137983 */ /* 0x001f220000300800 */
[----:B------:R-:W-:-:S02]  /*5bc0*/  F2FP.BF16.F32.PACK_AB R22, R49, R22 ;  /* 0x000000163116723e */ /* 0x000fc400000010ff */
[----:B------:R-:W-:Y:S02]  /*5bd0*/  F2FP.BF16.F32.PACK_AB R23, R23, R24 ;  /* 0x000000181717723e */ /* 0x000fe400000010ff */
[----:B------:R-:W-:Y:S02]  /*5be0*/  PRMT R13, R22, 0x7632, R13 ;  /* 0x00007632160d7816 */ /* 0x000fe4000000000d */
[----:B------:R-:W-:Y:S01]  /*5bf0*/  F2FP.BF16.F32.PACK_AB R20, R35, R20 ;  /* 0x000000142314723e */ /* 0x000fe200000010ff */
[----:B------:R-:W-:Y:S01]  /*5c00*/  STG.E.U16 desc[UR12][R14.64+0x2], R38 ;  /* 0x000002260e007986 */ /* 0x000fe2000c10150c */
[----:B------:R-:W-:-:S03]  /*5c10*/  PRMT R16, R23, 0x7632, R16 ;  /* 0x0000763217107816 */ /* 0x000fc60000000010 */
[----:B------:R-:W-:Y:S01]  /*5c20*/  STG.E.U16 desc[UR12][R14.64+0x4], R22 ;  /* 0x000004160e007986 */ /* 0x000fe2000c10150c */
[----:B------:R-:W-:-:S03]  /*5c30*/  F2FP.BF16.F32.PACK_AB R25, R56, R25 ;  /* 0x000000193819723e */ /* 0x000fc600000010ff */
[----:B------:R0:W-:Y:S01]  /*5c40*/  STG.E.U16 desc[UR12][R14.64+0x6], R13 ;  /* 0x0000060d0e007986 */ /* 0x0001e2000c10150c */
[----:B------:R-:W-:Y:S02]  /*5c50*/  F2FP.BF16.F32.PACK_AB R39, R39, R72 ;  /* 0x000000482727723e */ /* 0x000fe400000010ff */
[----:B------:R-:W-:Y:S02]  /*5c60*/  PRMT R17, R25, 0x7632, R17 ;  /* 0x0000763219117816 */ /* 0x000fe40000000011 */
[----:B0-----:R-:W-:Y:S02]  /*5c70*/  PRMT R15, R20, 0x7632, R15 ;  /* 0x00007632140f7816 */ /* 0x001fe4000000000f */
[----:B------:R-:W-:Y:S02]  /*5c80*/  F2FP.BF16.F32.PACK_AB R37, R60, R37 ;  /* 0x000000253c25723e */ /* 0x000fe400000010ff */
[----:B------:R-:W-:Y:S02]  /*5c90*/  F2FP.BF16.F32.PACK_AB R41, R41, R76 ;  /* 0x0000004c2929723e */ /* 0x000fe400000010ff */
[----:B------:R-:W-:-:S02]  /*5ca0*/  F2FP.BF16.F32.PACK_AB R18, R47, R18 ;  /* 0x000000122f12723e */ /* 0x000fc400000010ff */
[----:B------:R-:W-:Y:S02]  /*5cb0*/  F2FP.BF16.F32.PACK_AB R45, R45, R80 ;  /* 0x000000502d2d723e */ /* 0x000fe400000010ff */
[----:B------:R-:W-:Y:S02]  /*5cc0*/  F2FP.BF16.F32.PACK_AB R36, R43, R36 ;  /* 0x000000242b24723e */ /* 0x000fe400000010ff */
[----:B------:R-:W-:Y:S01]  /*5cd0*/  F2FP.BF16.F32.PACK_AB R9, R9, R82 ;  /* 0x000000520909723e */ /* 0x000fe200000010ff */
[----:B------:R-:W-:Y:S01]  /*5ce0*/  ULOP3.LUT UR4, UR4, 0x1, URZ, 0x3c, !UPT ;  /* 0x0000000104047892 */ /* 0x000fe2000f8e3c3f */
[----:B------:R-:W-:Y:S01]  /*5cf0*/  UMOV UR5, UR9 ;  /* 0x0000000900057c82 */ /* 0x000fe20008000000 */
[----:B---3--:R-:W-:-:S04]  /*5d00*/  IADD3 R10, P1, R51, UR10, RZ ;  /* 0x0000000a330a7c10 */ /* 0x008fc8000ff3e0ff */
[----:B-----5:R-:W-:-:S05]  /*5d10*/  IADD3.X R11, R44, UR11, RZ, P1, !PT ;  /* 0x0000000b2c0b7c10 */ /* 0x020fca0008ffe4ff */
[----:B------:R-:W-:Y:S04]  /*5d20*/  STG.E.U16 desc[UR12][R10.64], R23 ;  /* 0x000000170a007986 */ /* 0x000fe8000c10150c */
[----:B------:R-:W-:Y:S01]  /*5d30*/  STG.E.U16 desc[UR12][R10.64+0x2], R16 ;  /* 0x000002100a007986 */ /* 0x000fe2000c10150c */
[----:B--2---:R-:W-:-:S03]  /*5d40*/  IADD3 R12, P1, R42, UR10, RZ ;  /* 0x0000000a2a0c7c10 */ /* 0x004fc6000ff3e0ff */
[----:B------:R-:W-:Y:S04]  /*5d50*/  STG.E.U16 desc[UR12][R10.64+0x4], R20 ;  /* 0x000004140a007986 */ /* 0x000fe8000c10150c */
[----:B------:R0:W-:Y:S01]  /*5d60*/  STG.E.U16 desc[UR12][R10.64+0x6], R15 ;  /* 0x0000060f0a007986 */ /* 0x0001e2000c10150c */
[----:B----4-:R-:W-:Y:S02]  /*5d70*/  IADD3.X R13, R40, UR11, RZ, P1, !PT ;  /* 0x0000000b280d7c10 */ /* 0x010fe40008ffe4ff */
[----:B0-----:R-:W-:-:S03]  /*5d80*/  PRMT R11, R39, 0x7632, R11 ;  /* 0x00007632270b7816 */ /* 0x001fc6000000000b */
[----:B------:R-:W-:Y:S01]  /*5d90*/  STG.E.U16 desc[UR12][R12.64], R25 ;  /* 0x000000190c007986 */ /* 0x000fe2000c10150c */
[----:B------:R-:W-:-:S03]  /*5da0*/  PRMT R16, R37, 0x7632, R16 ;  /* 0x0000763225107816 */ /* 0x000fc60000000010 */
[----:B------:R-:W-:Y:S04]  /*5db0*/  STG.E.U16 desc[UR12][R12.64+0x2], R17 ;  /* 0x000002110c007986 */ /* 0x000fe8000c10150c */
[----:B------:R-:W-:Y:S01]  /*5dc0*/  STG.E.U16 desc[UR12][R12.64+0x4], R39 ;  /* 0x000004270c007986 */ /* 0x000fe2000c10150c */
[----:B------:R-:W-:-:S03]  /*5dd0*/  IADD3 R14, P1, R34, UR10, RZ ;  /* 0x0000000a220e7c10 */ /* 0x000fc6000ff3e0ff */
[----:B------:R0:W-:Y:S01]  /*5de0*/  STG.E.U16 desc[UR12][R12.64+0x6], R11 ;  /* 0x0000060b0c007986 */ /* 0x0001e2000c10150c */
[----:B------:R-:W-:Y:S02]  /*5df0*/  IADD3.X R15, R21, UR11, RZ, P1, !PT ;  /* 0x0000000b150f7c10 */ /* 0x000fe40008ffe4ff */
[----:B------:R-:W-:Y:S02]  /*5e00*/  IADD3 R10, P1, R89, UR10, RZ ;  /* 0x0000000a590a7c10 */ /* 0x000fe4000ff3e0ff */
[----:B0-----:R-:W-:Y:S01]  /*5e10*/  PRMT R13, R41, 0x7632, R13 ;  /* 0x00007632290d7816 */ /* 0x001fe2000000000d */
[----:B------:R-:W-:Y:S04]  /*5e20*/  STG.E.U16 desc[UR12][R14.64], R37 ;  /* 0x000000250e007986 */ /* 0x000fe8000c10150c */
[----:B------:R0:W-:Y:S04]  /*5e30*/  STG.E.U16 desc[UR12][R14.64+0x2], R16 ;  /* 0x000002100e007986 */ /* 0x0001e8000c10150c */
[----:B------:R-:W-:Y:S04]  /*5e40*/  STG.E.U16 desc[UR12][R14.64+0x4], R41 ;  /* 0x000004290e007986 */ /* 0x000fe8000c10150c */
[----:B------:R1:W-:Y:S01]  /*5e50*/  STG.E.U16 desc[UR12][R14.64+0x6], R13 ;  /* 0x0000060d0e007986 */ /* 0x0003e2000c10150c */
[----:B0-----:R-:W-:-:S02]  /*5e60*/  PRMT R16, R45, 0x7632, R16 ;  /* 0x000076322d107816 */ /* 0x001fc40000000010 */
[----:B------:R-:W-:Y:S02]  /*5e70*/  IADD3.X R11, R19, UR11, RZ, P1, !PT ;  /* 0x0000000b130b7c10 */ /* 0x000fe40008ffe4ff */
[----:B------:R-:W-:Y:S02]  /*5e80*/  IADD3 R12, P1, R87, UR10, RZ ;  /* 0x0000000a570c7c10 */ /* 0x000fe4000ff3e0ff */
[----:B-1----:R-:W-:Y:S01]  /*5e90*/  PRMT R15, R18, 0x7632, R15 ;  /* 0x00007632120f7816 */ /* 0x002fe2000000000f */
[----:B------:R-:W-:Y:S01]  /*5ea0*/  STG.E.U16 desc[UR12][R10.64], R18 ;  /* 0x000000120a007986 */ /* 0x000fe2000c10150c */
[----:B------:R-:W-:Y:S02]  /*5eb0*/  IADD3.X R13, R88, UR11, RZ, P1, !PT ;  /* 0x0000000b580d7c10 */ /* 0x000fe40008ffe4ff */
[----:B------:R-:W-:Y:S01]  /*5ec0*/  PRMT R14, R9, 0x7632, R14 ;  /* 0x00007632090e7816 */ /* 0x000fe2000000000e */
[----:B------:R-:W-:Y:S04]  /*5ed0*/  STG.E.U16 desc[UR12][R10.64+0x2], R15 ;  /* 0x0000020f0a007986 */ /* 0x000fe8000c10150c */
[----:B------:R-:W-:Y:S04]  /*5ee0*/  STG.E.U16 desc[UR12][R10.64+0x4], R45 ;  /* 0x0000042d0a007986 */ /* 0x000fe8000c10150c */
        /* <DEDUP_REMOVED lines=8> */
.L_x_1700:
[----:B------:R-:W-:-:S04]  /*5f70*/  ULEA UR7, UR8, UR16, 0x5 ;  /* 0x0000001008077291 */ /* 0x000fc8000f8e283f */
[----:B------:R-:W-:-:S04]  /*5f80*/  USHF.L.U32 UR7, UR7, 0x5, URZ ;  /* 0x0000000507077899 */ /* 0x000fc8000800063f */
[----:B------:R-:W-:-:S06]  /*5f90*/  UISETP.GT.AND UP0, UPT, UR7, 0x13f, UPT ;  /* 0x0000013f0700788c */ /* 0x000fcc000bf04270 */
[----:B------:R-:W-:-:S13]  /*5fa0*/  PLOP3.LUT P0, PT, PT, PT, UP0, 0x80, 0x0 ;  /* 0x000000000000781c */ /* 0x000fda0003f0f008 */
[----:B------:R-:W-:Y:S05]  /*5fb0*/  @P0 EXIT ;  /* 0x000000000000094d */ /* 0x000fea0003800000 */
[----:B------:R-:W1:Y:S01]  /*5fc0*/  S2R R0, SR_TID.X ;  /* 0x0000000000007919 */ /* 0x000e620000002100 */
[----:B------:R-:W-:Y:S01]  /*5fd0*/  LOP3.LUT R38, RZ, UR14, RZ, 0x33, !PT ;  /* 0x0000000eff267c12 */ /* 0x000fe2000f8e33ff */
[----:B------:R-:W2:Y:S01]  /*5fe0*/  S2UR UR5, SR_CgaCtaId ;  /* 0x00000000000579c3 */ /* 0x000ea20000008800 */
[----:B0-----:R-:W-:Y:S01]  /*5ff0*/  LOP3.LUT R3, RZ, UR15, RZ, 0x33, !PT ;  /* 0x0000000fff037c12 */ /* 0x001fe2000f8e33ff */
[----:B------:R-:W-:Y:S01]  /*6000*/  UMOV UR4, 0x400 ;  /* 0x0000040000047882 */ /* 0x000fe20000000000 */
        /* <DEDUP_REMOVED lines=17> */
[--C-:B-1----:R-:W-:Y:S02]  /*6120*/  SHF.R.U32.HI R36, RZ, 0x5, R0.reuse ;  /* 0x00000005ff247819 */ /* 0x102fe40000011600 */
[----:B------:R-:W-:Y:S01]  /*6130*/  SHF.R.U32.HI R39, RZ, 0x4, R0 ;  /* 0x00000004ff277819 */ /* 0x000fe20000011600 */
[----:B------:R-:W-:Y:S01]  /*6140*/  UIADD3.X UR5, URZ, UR5, URZ, UP1, !UPT ;  /* 0x000000053f057290 */ /* 0x000fe20008ffe43f */
[----:B------:R-:W-:Y:S02]  /*6150*/  IADD3 R37, P0, P1, -R37, -0x21, -R36 ;  /* 0xffffffdf25257810 */ /* 0x000fe4000791e924 */
[----:B------:R-:W-:Y:S02]  /*6160*/  SHF.L.U32 R5, R36, 0x1, RZ ;  /* 0x0000000124057819 */ /* 0x000fe400000006ff */
[----:B------:R-:W-:-:S02]  /*6170*/  IADD3.X R38, ~R38, -0x1, R3, P0, P1 ;  /* 0xffffffff26267810 */ /* 0x000fc400007e2503 */
[----:B------:R-:W-:Y:S02]  /*6180*/  LOP3.LUT R41, R5, 0x1f, R0, 0x78, !PT ;  /* 0x0000001f05297812 */ /* 0x000fe400078e7800 */
[----:B------:R-:W-:Y:S01]  /*6190*/  SHF.L.U32 R43, R0, 0x1, RZ ;  /* 0x00000001002b7819 */ /* 0x000fe200000006ff */
[----:B------:R-:W-:Y:S01]  /*61a0*/  IMAD.WIDE.U32 R2, R38, -0x33333333, RZ ;  /* 0xcccccccd26027825 */ /* 0x000fe200078e00ff */
[----:B------:R-:W-:Y:S02]  /*61b0*/  LEA R6, R36, UR8, 0x7 ;  /* 0x0000000824067c11 */ /* 0x000fe4000f8e38ff */
[----:B------:R-:W-:Y:S02]  /*61c0*/  IADD3 R40, R39, 0x14, RZ ;  /* 0x0000001427287810 */ /* 0x000fe40007ffe0ff */
[----:B------:R-:W-:Y:S01]  /*61d0*/  LOP3.LUT R43, R43, 0x1e, RZ, 0xc0, !PT ;  /* 0x0000001e2b2b7812 */ /* 0x000fe200078ec0ff */
[----:B------:R-:W-:Y:S01]  /*61e0*/  IMAD.WIDE.U32 R4, P0, R37, -0x33333334, R2 ;  /* 0xcccccccc25047825 */ /* 0x000fe20007800002 */
[----:B------:R-:W-:-:S02]  /*61f0*/  LEA R41, R41, R6, 0x2 ;  /* 0x0000000629297211 */ /* 0x000fc400078e10ff */
[----:B------:R-:W-:Y:S01]  /*6200*/  LOP3.LUT R9, RZ, R39, RZ, 0x33, !PT ;  /* 0x00000027ff097212 */ /* 0x000fe200078e33ff */
[----:B------:R-:W-:Y:S01]  /*6210*/  IMAD.WIDE.U32 R2, R37, -0x33333333, RZ ;  /* 0xcccccccd25027825 */ /* 0x000fe200078e00ff */
[----:B------:R-:W-:Y:S02]  /*6220*/  SHF.L.U32 R2, R0, 0x7, RZ ;  /* 0x0000000700027819 */ /* 0x000fe400000006ff */
[----:B------:R-:W-:Y:S02]  /*6230*/  IADD3.X R7, RZ, RZ, RZ, P0, !PT ;  /* 0x000000ffff077210 */ /* 0x000fe400007fe4ff */
[----:B------:R-:W-:Y:S02]  /*6240*/  LOP3.LUT R2, R2, 0x780, RZ, 0xc0, !PT ;  /* 0x0000078002027812 */ /* 0x000fe400078ec0ff */
[----:B------:R-:W-:Y:S02]  /*6250*/  MOV R6, R5 ;  /* 0x0000000500067202 */ /* 0x000fe40000000f00 */
[----:B------:R-:W-:-:S02]  /*6260*/  VIMNMX.U32 R42, R40, 0x20, !PT ;  /* 0x00000020282a7848 */ /* 0x000fc40007fe0000 */
[----:B------:R-:W-:Y:S02]  /*6270*/  IADD3 RZ, P0, R3, R4, RZ ;  /* 0x0000000403ff7210 */ /* 0x000fe40007f1e0ff */
[----:B------:R-:W-:Y:S02]  /*6280*/  IADD3 R8, R2, UR8, RZ ;  /* 0x0000000802087c10 */ /* 0x000fe4000fffe0ff */
[----:B------:R-:W-:Y:S02]  /*6290*/  LOP3.LUT R5, R40, R43, RZ, 0x3c, !PT ;  /* 0x0000002b28057212 */ /* 0x000fe400078e3cff */
[----:B------:R-:W-:Y:S02]  /*62a0*/  IADD3 R42, R42, R9, RZ ;  /* 0x000000092a2a7210 */ /* 0x000fe40007ffe0ff */
[----:B------:R-:W-:Y:S01]  /*62b0*/  LEA R46, R5, R8, 0x2 ;  /* 0x00000008052e7211 */ /* 0x000fe200078e10ff */
[----:B------:R-:W-:Y:S01]  /*62c0*/  IMAD.WIDE.U32.X R4, R38, -0x33333334, R6, P0 ;  /* 0xcccccccc26047825 */ /* 0x000fe200000e0406 */
[----:B------:R-:W-:-:S02]  /*62d0*/  IADD3 R44, R39, 0x28, RZ ;  /* 0x00000028272c7810 */ /* 0x000fc40007ffe0ff */
[-C--:B------:R-:W-:Y:S01]  /*62e0*/  LOP3.LUT R45, R39, R43.reuse, RZ, 0x3c, !PT ;  /* 0x0000002b272d7212 */ /* 0x080fe200078e3cff */
[----:B------:R-:W-:Y:S01]  /*62f0*/  IMAD.WIDE.U32 R2, R42, -0x33333333, RZ ;  /* 0xcccccccd2a027825 */ /* 0x000fe200078e00ff */
[----:B------:R-:W-:Y:S02]  /*6300*/  SHF.R.U64 R56, R4, 0x3, R5 ;  /* 0x0000000304387819 */ /* 0x000fe40000001205 */
[----:B------:R-:W-:Y:S02]  /*6310*/  LOP3.LUT R47, R44, R43, RZ, 0x3c, !PT ;  /* 0x0000002b2c2f7212 */ /* 0x000fe400078e3cff */
[----:B------:R-:W-:Y:S02]  /*6320*/  LEA.HI R2, R3, 0x1, RZ, 0x1c ;  /* 0x0000000103027811 */ /* 0x000fe400078fe0ff */
[C---:B------:R-:W-:Y:S02]  /*6330*/  IADD3 R50, P0, R36.reuse, 0xa, RZ ;  /* 0x0000000a24327810 */ /* 0x040fe40007f1e0ff */
[----:B------:R-:W-:-:S02]  /*6340*/  IADD3 R51, P1, R36, 0x14, RZ ;  /* 0x0000001424337810 */ /* 0x000fc40007f3e0ff */
[----:B------:R-:W-:Y:S02]  /*6350*/  IADD3 R64, P2, R36, 0x1e, RZ ;  /* 0x0000001e24407810 */ /* 0x000fe40007f5e0ff */
[----:B------:R-:W-:Y:S02]  /*6360*/  IADD3 R56, R56, 0x1, RZ ;  /* 0x0000000138387810 */ /* 0x000fe40007ffe0ff */
[-C--:B------:R-:W-:Y:S02]  /*6370*/  LEA R45, R45, R8.reuse, 0x2 ;  /* 0x000000082d2d7211 */ /* 0x080fe400078e10ff */
[----:B------:R-:W-:Y:S02]  /*6380*/  LEA R47, R47, R8, 0x2 ;  /* 0x000000082f2f7211 */ /* 0x000fe400078e10ff */
        /* <DEDUP_REMOVED lines=8> */
.L_x_1729:
[----:B------:R-:W-:Y:S01]  /*6410*/  ISETP.LT.U32.AND P0, PT, R36, UR6, PT ;  /* 0x0000000624007c0c */ /* 0x000fe2000bf01070 */
[----:B------:R-:W-:Y:S01]  /*6420*/  BSSY B0, `(.L_x_1713) ;  /* 0x00000a9000007945 */ /* 0x000fe20003800000 */
[----:B0-2-4-:R-:W-:Y:S01]  /*6430*/  MOV R2, UR7 ;  /* 0x0000000700027c02 */ /* 0x015fe20008000f00 */
[----:B------:R-:W-:Y:S01]  /*6440*/  HFMA2.MMA R57, -RZ, RZ, 0, 0 ;  /* 0x00000000ff397435 */ /* 0x000fe200000001ff */
[----:B------:R-:W-:Y:S02]  /*6450*/  MOV R58, RZ ;  /* 0x000000ff003a7202 */ /* 0x000fe40000000f00 */
[----:B------:R-:W-:-:S13]  /*6460*/  ISETP.GT.AND.EX P0, PT, R2, RZ, PT, P0 ;  /* 0x000000ff0200720c */ /* 0x000fda0003f04300 */
[----:B-1-3--:R-:W-:Y:S05]  /*6470*/  @!P0 BRA `(.L_x_1714) ;  /* 0x00000008008c8947 */ /* 0x00afea0003800000 */
[----:B------:R-:W-:Y:S01]  /*6480*/  ISETP.NE.U32.AND P1, PT, R56, RZ, PT ;  /* 0x000000ff3800720c */ /* 0x000fe20003f25070 */
[----:B------:R-:W-:Y:S01]  /*6490*/  BSSY B1, `(.L_x_1715) ;  /* 0x0000022000017945 */ /* 0x000fe20003800000 */
[----:B------:R-:W-:Y:S02]  /*64a0*/  ISETP.GE.U32.AND P0, PT, R37, 0x1e, PT ;  /* 0x0000001e2500780c */ /* 0x000fe40003f06070 */
[----:B------:R-:W-:Y:S02]  /*64b0*/  CS2R R58, SRZ ;  /* 0x00000000003a7805 */ /* 0x000fe4000001ff00 */
[----:B------:R-:W-:Y:S02]  /*64c0*/  ISETP.NE.AND.EX P1, PT, RZ, RZ, PT, P1 ;  /* 0x000000ffff00720c */ /* 0x000fe40003f25310 */
[----:B------:R-:W-:Y:S02]  /*64d0*/  IADD3 R2, P2, R49, R48, RZ ;  /* 0x0000003031027210 */ /* 0x000fe40007f5e0ff */
[----:B------:R-:W-:-:S02]  /*64e0*/  ISETP.GE.U32.AND.EX P0, PT, R38, RZ, PT, P0 ;  /* 0x000000ff2600720c */ /* 0x000fc40003f06100 */
[----:B------:R-:W-:Y:S02]  /*64f0*/  MOV R60, R36 ;  /* 0x00000024003c7202 */ /* 0x000fe40000000f00 */
[----:B------:R-:W-:Y:S02]  /*6500*/  MOV R57, RZ ;  /* 0x000000ff00397202 */ /* 0x000fe40000000f00 */
[----:B------:R-:W-:-:S03]  /*6510*/  LEA.HI.X.SX32 R3, R48, RZ, 0x1, P2 ;  /* 0x000000ff30037211 */ /* 0x000fc600010f0eff */
[----:B------:R-:W-:Y:S05]  /*6520*/  @!P1 BRA `(.L_x_1716) ;  /* 0x0000000000609947 */ /* 0x000fea0003800000 */
        /* <DEDUP_REMOVED lines=24> */
.L_x_1716:
[----:B------:R-:W-:Y:S05]  /*66b0*/  BSYNC B1 ;  /* 0x0000000000017941 */ /* 0x000fea0003800000 */
.L_x_1715:
[----:B------:R-:W-:Y:S05]  /*66c0*/  @!P0 BRA `(.L_x_1714) ;  /* 0x0000000400f88947 */ /* 0x000fea0003800000 */
[C---:B------:R-:W-:Y:S01]  /*66d0*/  SHF.L.U64.HI R5, R2.reuse, 0x1, R3 ;  /* 0x0000000102057819 */ /* 0x040fe20000010203 */
        /* <DEDUP_REMOVED lines=18> */
.L_x_1719:
        /* <DEDUP_REMOVED lines=55> */
.L_x_1718:
[----:B------:R-:W-:Y:S05]  /*6b70*/  BSYNC B1 ;  /* 0x0000000000017941 */ /* 0x000fea0003800000 */
.L_x_1717:
        /* <DEDUP_REMOVED lines=35> */
.L_x_1721:
[----:B------:R-:W-:Y:S05]  /*6db0*/  BSYNC B1 ;  /* 0x0000000000017941 */ /* 0x000fea0003800000 */
.L_x_1720:
        /* <DEDUP_REMOVED lines=15> */
.L_x_1714:
[----:B------:R-:W-:Y:S05]  /*6eb0*/  BSYNC B0 ;  /* 0x0000000000007941 */ /* 0x000fea0003800000 */
.L_x_1713:
        /* <DEDUP_REMOVED lines=37> */
.L_x_1738:
        /* <DEDUP_REMOVED lines=15> */
[----:B------:R-:W-:Y:S01]  /*7200*/  MOV R12, RZ ;  /* 0x000000ff000c7202 */ /* 0x000fe20000000f00 */
[----:B------:R-:W-:-:S05]  /*7210*/  UMOV UR9, 0xffff ;  /* 0x0000ffff00097882 */ /* 0x000fca0000000000 */
[----:B------:R3:W4:Y:S04]  /*7220*/  @!P0 LDS R12, [R46+0x500] ;  /* 0x000500002e0c8984 */ /* 0x0007280000000800 */
[----:B------:R3:W0:Y:S01]  /*7230*/  @!P0 LDS R10, [R46] ;  /* 0x000000002e0a8984 */ /* 0x0006220000000800 */
[----:B------:R-:W-:Y:S05]  /*7240*/  BRA.DIV UR9, `(.L_x_1726) ;  /* 0x0000001209507947 */ /* 0x000fea000b800000 */
[----:B------:R-:W-:Y:S02]  /*7250*/  MOV R7, 0xffff ;  /* 0x0000ffff00077802 */ /* 0x000fe40000000f00 */
[----:B------:R-:W-:Y:S02]  /*7260*/  MOV R9, 0xffff ;  /* 0x0000ffff00097802 */ /* 0x000fe40000000f00 */
[----:B--2---:R-:W-:Y:S01]  /*7270*/  MOV R6, 0xffff ;  /* 0x0000ffff00067802 */ /* 0x004fe20000000f00 */
[----:B0-----:R-:W0:Y:S01]  /*7280*/  SHFL.BFLY PT, R13, R10, 0x8, 0x101f ;  /* 0x0d101f000a0d7f89 */ /* 0x001e2200000e0000 */
[----:B------:R-:W-:Y:S02]  /*7290*/  MOV R8, 0xffff ;  /* 0x0000ffff00087802 */ /* 0x000fe40000000f00 */
[----:B------:R-:W-:Y:S01]  /*72a0*/  MOV R11, 0xffff ;  /* 0x0000ffff000b7802 */ /* 0x000fe20000000f00 */
[----:B----4-:R-:W2:Y:S01]  /*72b0*/  SHFL.BFLY PT, R15, R12, 0x8, 0x101f ;  /* 0x0d101f000c0f7f89 */ /* 0x010ea200000e0000 */
        /* <DEDUP_REMOVED lines=14> */
.L_x_1748:
[----:B----4-:R-:W-:Y:S01]  /*73a0*/  FADD.FTZ R7, R19, R9 ;  /* 0x0000000913077221 */ /* 0x010fe20000010000 */
[----:B------:R-:W-:Y:S02]  /*73b0*/  @!P1 F2FP.BF16.F32.PACK_AB R6, RZ, R10 ;  /* 0x0000000aff06923e */ /* 0x000fe400000010ff */
[----:B------:R-:W-:Y:S02]  /*73c0*/  ISETP.NE.AND P2, PT, R55, 0x2, PT ;  /* 0x000000023700780c */ /* 0x000fe40003f45270 */
[----:B------:R-:W-:Y:S01]  /*73d0*/  @!P1 F2FP.BF16.F32.PACK_AB R7, RZ, R7 ;  /* 0x00000007ff07923e */ /* 0x000fe200000010ff */
[----:B------:R4:W-:Y:S01]  /*73e0*/  @!P1 STG.E.U16 desc[UR12][R2.64+0x28], R6 ;  /* 0x0000280602009986 */ /* 0x0009e2000c10150c */
[----:B------:R-:W-:-:S03]  /*73f0*/  MOV R13, R44 ;  /* 0x0000002c000d7202 */ /* 0x000fc60000000f00 */
        /* <DEDUP_REMOVED lines=8> */
[----:B----4-:R-:W-:Y:S02]  /*7480*/  MOV R7, 0xffff ;  /* 0x0000ffff00077802 */ /* 0x010fe40000000f00 */
[----:B------:R-:W-:Y:S02]  /*7490*/  MOV R9, 0xffff ;  /* 0x0000ffff00097802 */ /* 0x000fe40000000f00 */
[----:B------:R-:W-:Y:S01]  /*74a0*/  MOV R6, 0xffff ;  /* 0x0000ffff00067802 */ /* 0x000fe20000000f00 */
[----:B0-----:R-:W0:Y:S01]  /*74b0*/  SHFL.BFLY PT, R13, R10, 0x8, 0x101f ;  /* 0x0d101f000a0d7f89 */ /* 0x001e2200000e0000 */
[----:B------:R-:W-:Y:S02]  /*74c0*/  MOV R8, 0xffff ;  /* 0x0000ffff00087802 */ /* 0x000fe40000000f00 */
[----:B------:R-:W-:Y:S01]  /*74d0*/  MOV R11, 0xffff ;  /* 0x0000ffff000b7802 */ /* 0x000fe20000000f00 */
        /* <DEDUP_REMOVED lines=15> */
.L_x_1758:
[----:B----4-:R-:W-:Y:S01]  /*75d0*/  FADD.FTZ R7, R19, R9 ;  /* 0x0000000913077221 */ /* 0x010fe20000010000 */
[----:B------:R-:W-:Y:S02]  /*75e0*/  @!P1 F2FP.BF16.F32.PACK_AB R6, RZ, R10 ;  /* 0x0000000aff06923e */ /* 0x000fe400000010ff */
[----:B------:R-:W-:Y:S02]  /*75f0*/  MOV R13, R52 ;  /* 0x00000034000d7202 */ /* 0x000fe40000000f00 */
[----:B------:R-:W-:Y:S01]  /*7600*/  @!P1 F2FP.BF16.F32.PACK_AB R7, RZ, R7 ;  /* 0x00000007ff07923e */ /* 0x000fe200000010ff */
[----:B------:R0:W-:Y:S04]  /*7610*/  @!P1 STG.E.U16 desc[UR12][R2.64+0x50], R6 ;  /* 0x0000500602009986 */ /* 0x0001e8000c10150c */
[----:B------:R0:W-:Y:S02]  /*7620*/  @!P1 STG.E.U16 desc[UR12][R4.64+0x50], R7 ;  /* 0x0000500704009986 */ /* 0x0001e4000c10150c */
.L_x_1724:
[----:B------:R-:W-:Y:S05]  /*7630*/  BSYNC B0 ;  /* 0x0000000000007941 */ /* 0x000fea0003800000 */
.L_x_1723:
        /* <DEDUP_REMOVED lines=12> */
[----:B------:R-:W-:Y:S01]  /*7700*/  HFMA2.MMA R14, -RZ, RZ, 0, 0 ;  /* 0x00000000ff0e7435 */ /* 0x000fe200000001ff */
[----:B0-----:R-:W-:Y:S01]  /*7710*/  @!P0 IADD3 R4, R13, 0x28, RZ ;  /* 0x000000280d048810 */ /* 0x001fe20007ffe0ff */
[----:B------:R-:W-:Y:S01]  /*7720*/  HFMA2.MMA R20, -RZ, RZ, 0, 0 ;  /* 0x00000000ff147435 */ /* 0x000fe200000001ff */
[C---:B------:R-:W-:Y:S01]  /*7730*/  @!P0 LEA R15, R63.reuse, UR8, 0x7 ;  /* 0x000000083f0f8c11 */ /* 0x040fe2000f8e38ff */
[----:B------:R-:W-:Y:S01]  /*7740*/  HFMA2.MMA R24, -RZ, RZ, 0, 0 ;  /* 0x00000000ff187435 */ /* 0x000fe200000001ff */
[-C--:B------:R-:W-:Y:S02]  /*7750*/  @!P0 LOP3.LUT R10, R10, R43.reuse, RZ, 0x3c, !PT ;  /* 0x0000002b0a0a8212 */ /* 0x080fe400078e3cff */
[----:B------:R-:W-:Y:S02]  /*7760*/  @!P0 LEA R5, R63, UR8, 0x7 ;  /* 0x000000083f058c11 */ /* 0x000fe4000f8e38ff */
[----:B------:R-:W-:-:S02]  /*7770*/  @!P0 LOP3.LUT R4, R4, R43, RZ, 0x3c, !PT ;  /* 0x0000002b04048212 */ /* 0x000fc400078e3cff */
[----:B------:R-:W-:Y:S02]  /*7780*/  @!P0 LEA R10, R10, R15, 0x2 ;  /* 0x0000000f0a0a8211 */ /* 0x000fe400078e10ff */
[----:B------:R-:W-:Y:S02]  /*7790*/  @!P0 LEA R4, R4, R5, 0x2 ;  /* 0x0000000504048211 */ /* 0x000fe400078e10ff */
[----:B------:R-:W-:Y:S01]  /*77a0*/  @!P0 IADD3 R18, R13, 0x3c, RZ ;  /* 0x0000003c0d128810 */ /* 0x000fe20007ffe0ff */
[----:B------:R-:W0:Y:S01]  /*77b0*/  @!P0 LDS R15, [R10] ;  /* 0x000000000a0f8984 */ /* 0x000e220000000800 */
[----:B------:R-:W-:Y:S02]  /*77c0*/  @!P0 LEA R9, R63, UR8, 0x7 ;  /* 0x000000083f098c11 */ /* 0x000fe4000f8e38ff */
[----:B------:R-:W-:Y:S01]  /*77d0*/  @!P0 LOP3.LUT R18, R18, R43, RZ, 0x3c, !PT ;  /* 0x0000002b12128212 */ /* 0x000fe200078e3cff */
[----:B------:R-:W5:Y:S01]  /*77e0*/  @!P0 LDS R5, [R4] ;  /* 0x0000000004058984 */ /* 0x000f620000000800 */
[----:B------:R-:W-:-:S02]  /*77f0*/  MOV R7, 0xffff ;  /* 0x0000ffff00077802 */ /* 0x000fc40000000f00 */
[----:B------:R-:W-:Y:S01]  /*7800*/  @!P0 LEA R18, R18, R9, 0x2 ;  /* 0x0000000912128211 */ /* 0x000fe200078e10ff */
[----:B------:R1:W3:Y:S01]  /*7810*/  @!P0 LDS R17, [R10+0x500] ;  /* 0x000500000a118984 */ /* 0x0002e20000000800 */
[----:B------:R-:W-:Y:S02]  /*7820*/  MOV R6, 0xffff ;  /* 0x0000ffff00067802 */ /* 0x000fe40000000f00 */
[----:B------:R-:W-:Y:S01]  /*7830*/  MOV R11, 0xffff ;  /* 0x0000ffff000b7802 */ /* 0x000fe20000000f00 */
[----:B------:R-:W-:Y:S01]  /*7840*/  @!P0 LDS R23, [R4+0x500] ;  /* 0x0005000004178984 */ /* 0x000fe20000000800 */
[----:B------:R-:W-:Y:S02]  /*7850*/  MOV R16, RZ ;  /* 0x000000ff00107202 */ /* 0x000fe40000000f00 */
[----:B------:R-:W-:Y:S01]  /*7860*/  MOV R22, RZ ;  /* 0x000000ff00167202 */ /* 0x000fe20000000f00 */
[----:B------:R-:W-:Y:S01]  /*7870*/  @!P0 LDS R27, [R18] ;  /* 0x00000000121b8984 */ /* 0x000fe20000000800 */
[----:B------:R-:W-:-:S02]  /*7880*/  MOV R29, 0xffff ;  /* 0x0000ffff001d7802 */ /* 0x000fc40000000f00 */
[----:B------:R-:W-:Y:S01]  /*7890*/  MOV R8, 0xffff ;  /* 0x0000ffff00087802 */ /* 0x000fe20000000f00 */
[----:B------:R-:W-:Y:S01]  /*78a0*/  @!P0 LDS R28, [R18+0x500] ;  /* 0x00050000121c8984 */ /* 0x000fe20000000800 */
[----:B------:R-:W-:Y:S02]  /*78b0*/  MOV R12, 0xffff ;  /* 0x0000ffff000c7802 */ /* 0x000fe40000000f00 */
[----:B-1----:R-:W-:Y:S01]  /*78c0*/  MOV R10, 0xffff ;  /* 0x0000ffff000a7802 */ /* 0x002fe20000000f00 */
[----:B----4-:R-:W1:Y:S01]  /*78d0*/  SHFL.BFLY PT, R9, R3, 0x8, 0x101f ;  /* 0x0d101f0003097f89 */ /* 0x010e6200000e0000 */
[----:B------:R-:W-:Y:S02]  /*78e0*/  MOV R26, RZ ;  /* 0x000000ff001a7202 */ /* 0x000fe40000000f00 */
[----:B0-----:R-:W-:Y:S02]  /*78f0*/  @!P0 MOV R14, R15 ;  /* 0x0000000f000e8202 */ /* 0x001fe40000000f00 */
[----:B------:R-:W-:-:S02]  /*7900*/  MOV R15, 0xffff ;  /* 0x0000ffff000f7802 */ /* 0x000fc40000000f00 */
[----:B-----5:R-:W-:Y:S01]  /*7910*/  @!P0 MOV R20, R5 ;  /* 0x0000000500148202 */ /* 0x020fe20000000f00 */
[----:B------:R-:W0:Y:S01]  /*7920*/  SHFL.BFLY PT, R19, R14, 0x8, 0x101f ;  /* 0x0d101f000e137f89 */ /* 0x000e2200000e0000 */
[----:B---3--:R-:W-:-:S03]  /*7930*/  @!P0 MOV R16, R17 ;  /* 0x0000001100108202 */ /* 0x008fc60000000f00 */
[----:B--2---:R-:W2:Y:S01]  /*7940*/  SHFL.BFLY PT, R5, R2, 0x8, 0x101f ;  /* 0x0d101f0002057f89 */ /* 0x004ea200000e0000 */
[----:B------:R-:W-:Y:S01]  /*7950*/  MOV R17, 0xffff ;  /* 0x0000ffff00117802 */ /* 0x000fe20000000f00 */
[----:B-1----:R-:W-:Y:S01]  /*7960*/  FADD.FTZ R4, R9, R3 ;  /* 0x0000000309047221 */ /* 0x002fe20000010000 */
[----:B------:R-:W-:Y:S01]  /*7970*/  @!P0 MOV R22, R23 ;  /* 0x0000001700168202 */ /* 0x000fe20000000f00 */
        /* <DEDUP_REMOVED lines=9> */
[----:B------:R-:W-:Y:S02]  /*7a10*/  MOV R14, 0xffff ;  /* 0x0000ffff000e7802 */ /* 0x000fe40000000f00 */
        /* <DEDUP_REMOVED lines=19> */
[----:B------:R-:W-:Y:S01]  /*7b50*/  MOV R5, 0xffff ;  /* 0x0000ffff00057802 */ /* 0x000fe20000000f00 */
        /* <DEDUP_REMOVED lines=8> */
[----:B------:R-:W-:Y:S02]  /*7be0*/  MOV R25, 0xffff ;  /* 0x0000ffff00197802 */ /* 0x000fe40000000f00 */
        /* <DEDUP_REMOVED lines=10> */
[----:B------:R-:W-:Y:S01]  /*7c90*/  MOV R29, 0xffff ;  /* 0x0000ffff001d7802 */ /* 0x000fe20000000f00 */
[----:B---3--:R-:W-:Y:S01]  /*7ca0*/  FADD.FTZ R10, R2, R5 ;  /* 0x00000005020a7221 */ /* 0x008fe20000010000 */
[----:B------:R-:W2:Y:S01]  /*7cb0*/  SHFL.BFLY PT, R27, R24, 0x2, 0x101f ;  /* 0x0c501f00181b7f89 */ /* 0x000ea200000e0000 */
[----:B------:R-:W3:Y:S01]  /*7cc0*/  LDC.64 R4, c[0x0][0x218] ;  /* 0x00008600ff047b82 */ /* 0x000ee20000000a00 */
[----:B------:R-:W-:Y:S01]  /*7cd0*/  IADD3 R7, R13, R48, RZ ;  /* 0x000000300d077210 */ /* 0x000fe20007ffe0ff */
[----:B----4-:R-:W-:Y:S01]  /*7ce0*/  FADD.FTZ R14, R16, R19 ;  /* 0x00000013100e7221 */ /* 0x010fe20000010000 */
[----:B------:R-:W4:Y:S01]  /*7cf0*/  SHFL.BFLY PT, R17, R10, 0x1, 0x101f ;  /* 0x0c301f000a117f89 */ /* 0x000f2200000e0000 */
[----:B------:R-:W-:Y:S01]  /*7d00*/  MOV R19, 0xffff ;  /* 0x0000ffff00137802 */ /* 0x000fe20000000f00 */
[----:B-----5:R-:W-:Y:S01]  /*7d10*/  FADD.FTZ R16, R18, R21 ;  /* 0x0000001512107221 */ /* 0x020fe20000010000 */
[----:B------:R-:W-:-:S02]  /*7d20*/  MOV R21, 0xffff ;  /* 0x0000ffff00157802 */ /* 0x000fc40000000f00 */
[----:B------:R-:W5:Y:S01]  /*7d30*/  LDC.64 R2, c[0x0][0x220] ;  /* 0x00008800ff027b82 */ /* 0x000f620000000a00 */
[----:B------:R-:W-:Y:S01]  /*7d40*/  MOV R18, 0xffff ;  /* 0x0000ffff00127802 */ /* 0x000fe20000000f00 */
[----:B0-----:R-:W-:Y:S01]  /*7d50*/  FADD.FTZ R22, R22, R25 ;  /* 0x0000001916167221 */ /* 0x001fe20000010000 */
[----:B------:R-:W-:Y:S01]  /*7d60*/  MOV R25, 0xffff ;  /* 0x0000ffff00197802 */ /* 0x000fe20000000f00 */
[----:B------:R-:W0:Y:S01]  /*7d70*/  SHFL.BFLY PT, R19, R16, 0x1, 0x101f ;  /* 0x0c301f0010137f89 */ /* 0x000e2200000e0000 */
[----:B------:R-:W-:Y:S01]  /*7d80*/  MOV R13, 0xffff ;  /* 0x0000ffff000d7802 */ /* 0x000fe20000000f00 */
[----:B------:R-:W-:Y:S02]  /*7d90*/  FADD.FTZ R23, R20, R23 ;  /* 0x0000001714177221 */ /* 0x000fe40000010000 */
        /* <DEDUP_REMOVED lines=31> */
.L_x_1792:
[----:B01----:R-:W-:Y:S01]  /*7f90*/  FADD.FTZ R7, R26, R9 ;  /* 0x000000091a077221 */ /* 0x003fe20000010000 */
[----:B------:R-:W-:-:S04]  /*7fa0*/  @!P0 F2FP.BF16.F32.PACK_AB R6, RZ, R13 ;  /* 0x0000000dff06823e */ /* 0x000fc800000010ff */
[----:B------:R-:W-:Y:S01]  /*7fb0*/  @!P0 F2FP.BF16.F32.PACK_AB R7, RZ, R7 ;  /* 0x00000007ff07823e */ /* 0x000fe200000010ff */
[----:B------:R0:W-:Y:S04]  /*7fc0*/  @!P0 STG.E.U16 desc[UR12][R4.64+0x78], R6 ;  /* 0x0000780604008986 */ /* 0x0001e8000c10150c */
[----:B------:R0:W-:Y:S02]  /*7fd0*/  @!P0 STG.E.U16 desc[UR12][R2.64+0x78], R7 ;  /* 0x0000780702008986 */ /* 0x0001e4000c10150c */
.L_x_1722:
[----:B------:R-:W-:Y:S05]  /*7fe0*/  WARPSYNC.ALL ;  /* 0x0000000000007948 */ /* 0x000fea0003800000 */
[----:B------:R-:W-:Y:S01]  /*7ff0*/  BAR.SYNC.DEFER_BLOCKING 0x0 ;  /* 0x0000000000007b1d */ /* 0x000fe20000010000 */
[C---:B------:R-:W-:Y:S02]  /*8000*/  ISETP.GE.AND P0, PT, R48.reuse, -0x22c0, PT ;  /* 0xffffdd403000780c */ /* 0x040fe40003f06270 */
[----:B------:R-:W-:-:S11]  /*8010*/  IADD3 R48, R48, 0x2400, RZ ;  /* 0x0000240030307810 */ /* 0x000fd60007ffe0ff */
[----:B------:R-:W-:Y:S05]  /*8020*/  @!P0 BRA `(.L_x_1729) ;  /* 0xffffffe000f88947 */ /* 0x000fea000383ffff */
[----:B------:R-:W-:Y:S05]  /*8030*/  EXIT ;  /* 0x000000000000794d */ /* 0x000fea0003800000 */
.L_x_1725:
[----:B------:R-:W-:Y:S01]  /*8040*/  HFMA2.MMA R8, -RZ, RZ, 0, 4.76837158203125e-07 ;  /* 0x00000008ff087435 */ /* 0x000fe200000001ff */
[----:B--2---:R-:W-:Y:S02]  /*8050*/  MOV R11, R2 ;  /* 0x00000002000b7202 */ /* 0x004fe40000000f00 */
[----:B------:R-:W-:Y:S02]  /*8060*/  MOV R7, 0x101f ;  /* 0x0000101f00077802 */ /* 0x000fe40000000f00 */
[----:B------:R-:W-:-:S07]  /*8070*/  MOV R6, 0xffff ;  /* 0x0000ffff00067802 */ /* 0x000fce0000000f00 */
[----:B01-3--:R-:W-:Y:S05]  /*8080*/  WARPSYNC.COLLECTIVE R6, `(.L_x_1730) ;  /* 0x0000000006087348 */ /* 0x00bfea0003c00000 */
[----:B------:R2:W4:Y:S02]  /*8090*/  SHFL.BFLY P2, R9, R11, R8, R7 ;  /* 0x0c0000080b097389 */ /* 0x0005240000040007 */
[----:B01234-:R-:W-:Y:S01]  /*80a0*/  ENDCOLLECTIVE ;  /* 0x000000000000791b */ /* 0x01ffe20003800000 */
.L_x_1730:
[----:B------:R-:W-:Y:S02]  /*80b0*/  MOV R11, R3 ;  /* 0x00000003000b7202 */ /* 0x000fe40000000f00 */
[----:B------:R-:W-:-:S07]  /*80c0*/  MOV R5, R9 ;  /* 0x0000000900057202 */ /* 0x000fce0000000f00 */
[----:B------:R-:W-:Y:S05]  /*80d0*/  WARPSYNC.COLLECTIVE R6, `(.L_x_1731) ;  /* 0x0000000006087348 */ /* 0x000fea0003c00000 */
[----:B------:R0:W1:Y:S02]  /*80e0*/  SHFL.BFLY P2, R9, R11, R8, R7 ;  /* 0x0c0000080b097389 */ /* 0x0000640000040007 */
[----:B01----:R-:W-:Y:S01]  /*80f0*/  ENDCOLLECTIVE ;  /* 0x000000000000791b */ /* 0x003fe20003800000 */
.L_x_1731:
[----:B------:R-:W-:Y:S01]  /*8100*/  FADD.FTZ R5, R5, R2 ;  /* 0x0000000205057221 */ /* 0x000fe20000010000 */
[----:B------:R-:W-:-:S04]  /*8110*/  HFMA2.MMA R8, -RZ, RZ, 0, 2.384185791015625e-07 ;  /* 0x00000004ff087435 */ /* 0x000fc800000001ff */
[----:B------:R-:W-:Y:S02]  /*8120*/  MOV R11, R5 ;  /* 0x00000005000b7202 */ /* 0x000fe40000000f00 */
[----:B------:R-:W-:-:S07]  /*8130*/  MOV R4, R9 ;  /* 0x0000000900047202 */ /* 0x000fce0000000f00 */
[----:B------:R-:W-:Y:S05]  /*8140*/  WARPSYNC.COLLECTIVE R6, `(.L_x_1732) ;  /* 0x0000000006087348 */ /* 0x000fea0003c00000 */
[----:B------:R0:W1:Y:S02]  /*8150*/  SHFL.BFLY P2, R9, R11, R8, R7 ;  /* 0x0c0000080b097389 */ /* 0x0000640000040007 */
[----:B01----:R-:W-:Y:S01]  /*8160*/  ENDCOLLECTIVE ;  /* 0x000000000000791b */ /* 0x003fe20003800000 */
.L_x_1732:
[----:B------:R-:W-:-:S05]  /*8170*/  FADD.FTZ R4, R4, R3 ;  /* 0x0000000304047221 */ /* 0x000fca0000010000 */
[----:B------:R-:W-:Y:S02]  /*8180*/  MOV R11, R4 ;  /* 0x00000004000b7202 */ /* 0x000fe40000000f00 */
[----:B------:R-:W-:-:S07]  /*8190*/  MOV R10, R9 ;  /* 0x00000009000a7202 */ /* 0x000fce0000000f00 */
[----:B------:R-:W-:Y:S05]  /*81a0*/  WARPSYNC.COLLECTIVE R6, `(.L_x_1733) ;  /* 0x0000000006087348 */ /* 0x000fea0003c00000 */
[----:B------:R0:W1:Y:S02]  /*81b0*/  SHFL.BFLY P2, R9, R11, R8, R7 ;  /* 0x0c0000080b097389 */ /* 0x0000640000040007 */
[----:B01----:R-:W-:Y:S01]  /*81c0*/  ENDCOLLECTIVE ;  /* 0x000000000000791b */ /* 0x003fe20003800000 */
.L_x_1733:
[----:B------:R-:W-:Y:S01]  /*81d0*/  FADD.FTZ R10, R5, R10 ;  /* 0x0000000a050a7221 */ /* 0x000fe20000010000 */
[----:B------:R-:W-:-:S04]  /*81e0*/  HFMA2.MMA R8, -RZ, RZ, 0, 1.1920928955078125e-07 ;  /* 0x00000002ff087435 */ /* 0x000fc800000001ff */
[----:B------:R-:W-:Y:S02]  /*81f0*/  MOV R11, R10 ;  /* 0x0000000a000b7202 */ /* 0x000fe40000000f00 */
[----:B------:R-:W-:-:S07]  /*8200*/  MOV R13, R9 ;  /* 0x00000009000d7202 */ /* 0x000fce0000000f00 */
[----:B------:R-:W-:Y:S05]  /*8210*/  WARPSYNC.COLLECTIVE R6, `(.L_x_1734) ;  /* 0x0000000006087348 */ /* 0x000fea0003c00000 */
[----:B------:R0:W1:Y:S02]  /*8220*/  SHFL.BFLY P2, R9, R11, R8, R7 ;  /* 0x0c0000080b097389 */ /* 0x0000640000040007 */
[----:B01----:R-:W-:Y:S01]  /*8230*/  ENDCOLLECTIVE ;  /* 0x000000000000791b */ /* 0x003fe20003800000 */
.L_x_1734:
[----:B------:R-:W-:-:S05]  /*8240*/  FADD.FTZ R13, R4, R13 ;  /* 0x0000000d040d7221 */ /* 0x000fca0000010000 */
[----:B------:R-:W-:Y:S02]  /*8250*/  MOV R11, R13 ;  /* 0x0000000d000b7202 */ /* 0x000fe40000000f00 */
[----:B------:R-:W-:-:S07]  /*8260*/  MOV R15, R9 ;  /* 0x00000009000f7202 */ /* 0x000fce0000000f00 */
[----:B------:R-:W-:Y:S05]  /*8270*/  WARPSYNC.COLLECTIVE R6, `(.L_x_1735) ;  /* 0x0000000006087348 */ /* 0x000fea0003c00000 */
[----:B------:R0:W1:Y:S02]  /*8280*/  SHFL.BFLY P2, R9, R11, R8, R7 ;  /* 0x0c0000080b097389 */ /* 0x0000640000040007 */
[----:B01----:R-:W-:Y:S01]  /*8290*/  ENDCOLLECTIVE ;  /* 0x000000000000791b */ /* 0x003fe20003800000 */
.L_x_1735:
[----:B------:R-:W-:Y:S01]  /*82a0*/  FADD.FTZ R15, R10, R15 ;  /* 0x0000000f0a0f7221 */ /* 0x000fe20000010000 */
[----:B------:R-:W-:-:S04]  /*82b0*/  HFMA2.MMA R8, -RZ, RZ, 0, 5.9604644775390625e-08 ;  /* 0x00000001ff087435 */ /* 0x000fc800000001ff */
[----:B------:R-:W-:Y:S02]  /*82c0*/  MOV R11, R15 ;  /* 0x0000000f000b7202 */ /* 0x000fe40000000f00 */
[----:B------:R-:W-:-:S07]  /*82d0*/  MOV R2, R9 ;  /* 0x0000000900027202 */ /* 0x000fce0000000f00 */
[----:B------:R-:W-:Y:S05]  /*82e0*/  WARPSYNC.COLLECTIVE R6, `(.L_x_1736) ;  /* 0x0000000006087348 */ /* 0x000fea0003c00000 */
[----:B------:R0:W1:Y:S02]  /*82f0*/  SHFL.BFLY P2, R9, R11, R8, R7 ;  /* 0x0c0000080b097389 */ /* 0x0000640000040007 */
[----:B01----:R-:W-:Y:S01]  /*8300*/  ENDCOLLECTIVE ;  /* 0x000000000000791b */ /* 0x003fe20003800000 */
.L_x_1736:
[----:B------:R-:W-:-:S05]  /*8310*/  FADD.FTZ R12, R13, R2 ;  /* 0x000000020d0c7221 */ /* 0x000fca0000010000 */
[----:B------:R-:W-:Y:S02]  /*8320*/  MOV R11, R12 ;  /* 0x0000000c000b7202 */ /* 0x000fe40000000f00 */
[----:B------:R-:W-:-:S07]  /*8330*/  MOV R14, R9 ;  /* 0x00000009000e7202 */ /* 0x000fce0000000f00 */
[----:B------:R-:W-:Y:S05]  /*8340*/  WARPSYNC.COLLECTIVE R6, `(.L_x_1737) ;  /* 0x0000000006087348 */ /* 0x000fea0003c00000 */
[----:B------:R0:W1:Y:S02]  /*8350*/  SHFL.BFLY P2, R9, R11, R8, R7 ;  /* 0x0c0000080b097389 */ /* 0x0000640000040007 */
[----:B01----:R-:W-:Y:S01]  /*8360*/  ENDCOLLECTIVE ;  /* 0x000000000000791b */ /* 0x003fe20003800000 */
.L_x_1737:
[----:B------:R-:W-:Y:S01]  /*8370*/  FADD.FTZ R14, R15, R14 ;  /* 0x0000000e0f0e7221 */ /* 0x000fe20000010000 */
[----:B------:R-:W-:Y:S06]  /*8380*/  BRA `(.L_x_1738) ;  /* 0xffffffec00607947 */ /* 0x000fec000383ffff */
.L_x_1726:
[----:B------:R-:W-:Y:S01]  /*8390*/  BSSY B1, `(.L_x_1739) ;  /* 0x0000008000017945 */ /* 0x000fe20003800000 */
[----:B0-----:R-:W-:Y:S02]  /*83a0*/  MOV R11, R10 ;  /* 0x0000000a000b7202 */ /* 0x001fe40000000f00 */
[----:B--2---:R-:W-:Y:S02]  /*83b0*/  MOV R8, 0x8 ;  /* 0x0000000800087802 */ /* 0x004fe40000000f00 */
[----:B------:R-:W-:Y:S02]  /*83c0*/  MOV R7, 0x101f ;  /* 0x0000101f00077802 */ /* 0x000fe40000000f00 */
[----:B------:R-:W-:-:S07]  /*83d0*/  MOV R6, 0xffff ;  /* 0x0000ffff00067802 */ /* 0x000fce0000000f00 */
[----:B-1-34-:R-:W-:Y:S05]  /*83e0*/  WARPSYNC.COLLECTIVE R6, `(.L_x_1740) ;  /* 0x0000000006087348 */ /* 0x01afea0003c00000 */
[----:B------:R0:W2:Y:S02]  /*83f0*/  SHFL.BFLY P2, R9, R11, R8, R7 ;  /* 0x0c0000080b097389 */ /* 0x0000a40000040007 */
[----:B01234-:R-:W-:Y:S01]  /*8400*/  ENDCOLLECTIVE ;  /* 0x000000000000791b */ /* 0x01ffe20003800000 */
.L_x_1740:
[----:B------:R-:W-:Y:S05]  /*8410*/  BSYNC B1 ;  /* 0x0000000000017941 */ /* 0x000fea0003800000 */
.L_x_1739:
        /* <DEDUP_REMOVED lines=8> */
.L_x_1741:
[----:B------:R-:W-:Y:S01]  /*84a0*/  FADD.FTZ R13, R13, R10 ;  /* 0x0000000a0d0d7221 */ /* 0x000fe20000010000 */
[----:B------:R-:W-:-:S04]  /*84b0*/  HFMA2.MMA R8, -RZ, RZ, 0, 2.384185791015625e-07 ;  /* 0x00000004ff087435 */ /* 0x000fc800000001ff */
[----:B------:R-:W-:Y:S02]  /*84c0*/  MOV R11, R13 ;  /* 0x0000000d000b7202 */ /* 0x000fe40000000f00 */
[----:B------:R-:W-:-:S07]  /*84d0*/  MOV R15, R9 ;  /* 0x00000009000f7202 */ /* 0x000fce0000000f00 */
[----:B------:R-:W-:Y:S05]  /*84e0*/  WARPSYNC.COLLECTIVE R6, `(.L_x_1742) ;  /* 0x0000000006087348 */ /* 0x000fea0003c00000 */
[----:B------:R0:W1:Y:S02]  /*84f0*/  SHFL.BFLY P2, R9, R11, R8, R7 ;  /* 0x0c0000080b097389 */ /* 0x0000640000040007 */
[----:B01----:R-:W-:Y:S01]  /*8500*/  ENDCOLLECTIVE ;  /* 0x000000000000791b */ /* 0x003fe20003800000 */
.L_x_1742:
[----:B------:R-:W-:-:S05]  /*8510*/  FADD.FTZ R15, R15, R12 ;  /* 0x0000000c0f0f7221 */ /* 0x000fca0000010000 */
[----:B------:R-:W-:Y:S02]  /*8520*/  MOV R11, R15 ;  /* 0x0000000f000b7202 */ /* 0x000fe40000000f00 */
[----:B------:R-:W-:-:S07]  /*8530*/  MOV R14, R9 ;  /* 0x00000009000e7202 */ /* 0x000fce0000000f00 */
[----:B------:R-:W-:Y:S05]  /*8540*/  WARPSYNC.COLLECTIVE R6, `(.L_x_1743) ;  /* 0x0000000006087348 */ /* 0x000fea0003c00000 */
[----:B------:R0:W1:Y:S02]  /*8550*/  SHFL.BFLY P2, R9, R11, R8, R7 ;  /* 0x0c0000080b097389 */ /* 0x0000640000040007 */
[----:B01----:R-:W-:Y:S01]  /*8560*/  ENDCOLLECTIVE ;  /* 0x000000000000791b */ /* 0x003fe20003800000 */
.L_x_1743:
[----:B------:R-:W-:Y:S01]  /*8570*/  FADD.FTZ R14, R13, R14 ;  /* 0x0000000e0d0e7221 */ /* 0x000fe20000010000 */
[----:B------:R-:W-:-:S04]  /*8580*/  HFMA2.MMA R8, -RZ, RZ, 0, 1.1920928955078125e-07 ;  /* 0x00000002ff087435 */ /* 0x000fc800000001ff */
[----:B------:R-:W-:Y:S02]  /*8590*/  MOV R11, R14 ;  /* 0x0000000e000b7202 */ /* 0x000fe40000000f00 */
[----:B------:R-:W-:-:S07]  /*85a0*/  MOV R16, R9 ;  /* 0x0000000900107202 */ /* 0x000fce0000000f00 */
[----:B------:R-:W-:Y:S05]  /*85b0*/  WARPSYNC.COLLECTIVE R6, `(.L_x_1744) ;  /* 0x0000000006087348 */ /* 0x000fea0003c00000 */
[----:B------:R0:W1:Y:S02]  /*85c0*/  SHFL.BFLY P2, R9, R11, R8, R7 ;  /* 0x0c0000080b097389 */ /* 0x0000640000040007 */
[----:B01----:R-:W-:Y:S01]  /*85d0*/  ENDCOLLECTIVE ;  /* 0x000000000000791b */ /* 0x003fe20003800000 */
.L_x_1744:
[----:B------:R-:W-:-:S05]  /*85e0*/  FADD.FTZ R16, R15, R16 ;  /* 0x000000100f107221 */ /* 0x000fca0000010000 */
[----:B------:R-:W-:Y:S02]  /*85f0*/  MOV R11, R16 ;  /* 0x00000010000b7202 */ /* 0x000fe40000000f00 */
[----:B------:R-:W-:-:S07]  /*8600*/  MOV R17, R9 ;  /* 0x0000000900117202 */ /* 0x000fce0000000f00 */
[----:B------:R-:W-:Y:S05]  /*8610*/  WARPSYNC.COLLECTIVE R6, `(.L_x_1745) ;  /* 0x0000000006087348 */ /* 0x000fea0003c00000 */
[----:B------:R0:W1:Y:S02]  /*8620*/  SHFL.BFLY P2, R9, R11, R8, R7 ;  /* 0x0c0000080b097389 */ /* 0x0000640000040007 */
[----:B01----:R-:W-:Y:S01]  /*8630*/  ENDCOLLECTIVE ;  /* 0x000000000000791b */ /* 0x003fe20003800000 */
.L_x_1745:
[----:B------:R-:W-:Y:S01]  /*8640*/  FADD.FTZ R17, R14, R17 ;  /* 0x000000110e117221 */ /* 0x000fe20000010000 */
[----:B------:R-:W-:-:S04]  /*8650*/  HFMA2.MMA R8, -RZ, RZ, 0, 5.9604644775390625e-08 ;  /* 0x00000001ff087435 */ /* 0x000fc800000001ff */
[----:B------:R-:W-:Y:S02]  /*8660*/  MOV R11, R17 ;  /* 0x00000011000b7202 */ /* 0x000fe40000000f00 */
[----:B------:R-:W-:-:S07]  /*8670*/  MOV R19, R9 ;  /* 0x0000000900137202 */ /* 0x000fce0000000f00 */
[----:B------:R-:W-:Y:S05]  /*8680*/  WARPSYNC.COLLECTIVE R6, `(.L_x_1746) ;  /* 0x0000000006087348 */ /* 0x000fea0003c00000 */
[----:B------:R0:W1:Y:S02]  /*8690*/  SHFL.BFLY P2, R9, R11, R8, R7 ;  /* 0x0c0000080b097389 */ /* 0x0000640000040007 */
[----:B01----:R-:W-:Y:S01]  /*86a0*/  ENDCOLLECTIVE ;  /* 0x000000000000791b */ /* 0x003fe20003800000 */
.L_x_1746:
[----:B------:R-:W-:-:S05]  /*86b0*/  FADD.FTZ R19, R16, R19 ;  /* 0x0000001310137221 */ /* 0x000fca0000010000 */
[----:B------:R-:W-:Y:S02]  /*86c0*/  MOV R11, R19 ;  /* 0x00000013000b7202 */ /* 0x000fe40000000f00 */
[----:B------:R-:W-:-:S07]  /*86d0*/  MOV R10, R9 ;  /* 0x00000009000a7202 */ /* 0x000fce0000000f00 */
[----:B------:R-:W-:Y:S05]  /*86e0*/  WARPSYNC.COLLECTIVE R6, `(.L_x_1747) ;  /* 0x0000000006087348 */ /* 0x000fea0003c00000 */
[----:B------:R0:W1:Y:S02]  /*86f0*/  SHFL.BFLY P2, R9, R11, R8, R7 ;  /* 0x0c0000080b097389 */ /* 0x0000640000040007 */
[----:B01----:R-:W-:Y:S01]  /*8700*/  ENDCOLLECTIVE ;  /* 0x000000000000791b */ /* 0x003fe20003800000 */
.L_x_1747:
[----:B------:R-:W-:Y:S01]  /*8710*/  FADD.FTZ R10, R17, R10 ;  /* 0x0000000a110a7221 */ /* 0x000fe20000010000 */
[----:B------:R-:W-:Y:S06]  /*8720*/  BRA `(.L_x_1748) ;  /* 0xffffffec001c7947 */ /* 0x000fec000383ffff */
.L_x_1727:
[----:B------:R-:W-:Y:S01]  /*8730*/  BSSY B1, `(.L_x_1749) ;  /* 0x0000008000017945 */ /* 0x000fe20003800000 */
[----:B0-----:R-:W-:Y:S02]  /*8740*/  MOV R11, R10 ;  /* 0x0000000a000b7202 */ /* 0x001fe40000000f00 */
[----:B------:R-:W-:Y:S02]  /*8750*/  MOV R8, 0x8 ;  /* 0x0000000800087802 */ /* 0x000fe40000000f00 */
[----:B----4-:R-:W-:Y:S02]  /*8760*/  MOV R7, 0x101f ;  /* 0x0000101f00077802 */ /* 0x010fe40000000f00 */
[----:B------:R-:W-:-:S07]  /*8770*/  MOV R6, 0xffff ;  /* 0x0000ffff00067802 */ /* 0x000fce0000000f00 */
[----:B-123--:R-:W-:Y:S05]  /*8780*/  WARPSYNC.COLLECTIVE R6, `(.L_x_1750) ;  /* 0x0000000006087348 */ /* 0x00efea0003c00000 */
[----:B------:R0:W4:Y:S02]  /*8790*/  SHFL.BFLY P2, R9, R11, R8, R7 ;  /* 0x0c0000080b097389 */ /* 0x0001240000040007 */
[----:B01234-:R-:W-:Y:S01]  /*87a0*/  ENDCOLLECTIVE ;  /* 0x000000000000791b */ /* 0x01ffe20003800000 */
.L_x_1750:
[----:B------:R-:W-:Y:S05]  /*87b0*/  BSYNC B1 ;  /* 0x0000000000017941 */ /* 0x000fea0003800000 */
.L_x_1749:
        /* <DEDUP_REMOVED lines=8> */
.L_x_1751:
[----:B------:R-:W-:Y:S01]  /*8840*/  FADD.FTZ R13, R13, R10 ;  /* 0x0000000a0d0d7221 */ /* 0x000fe20000010000 */
[----:B------:R-:W-:-:S04]  /*8850*/  HFMA2.MMA R8, -RZ, RZ, 0, 2.384185791015625e-07 ;  /* 0x00000004ff087435 */ /* 0x000fc800000001ff */
[----:B------:R-:W-:Y:S02]  /*8860*/  MOV R11, R13 ;  /* 0x0000000d000b7202 */ /* 0x000fe40000000f00 */
[----:B------:R-:W-:-:S07]  /*8870*/  MOV R15, R9 ;  /* 0x00000009000f7202 */ /* 0x000fce0000000f00 */
[----:B------:R-:W-:Y:S05]  /*8880*/  WARPSYNC.COLLECTIVE R6, `(.L_x_1752) ;  /* 0x0000000006087348 */ /* 0x000fea0003c00000 */
[----:B------:R0:W1:Y:S02]  /*8890*/  SHFL.BFLY P2, R9, R11, R8, R7 ;  /* 0x0c0000080b097389 */ /* 0x0000640000040007 */
[----:B01----:R-:W-:Y:S01]  /*88a0*/  ENDCOLLECTIVE ;  /* 0x000000000000791b */ /* 0x003fe20003800000 */
.L_x_1752:
[----:B------:R-:W-:-:S05]  /*88b0*/  FADD.FTZ R15, R15, R12 ;  /* 0x0000000c0f0f7221 */ /* 0x000fca0000010000 */
[----:B------:R-:W-:Y:S02]  /*88c0*/  MOV R11, R15 ;  /* 0x0000000f000b7202 */ /* 0x000fe40000000f00 */
[----:B------:R-:W-:-:S07]  /*88d0*/  MOV R14, R9 ;  /* 0x00000009000e7202 */ /* 0x000fce0000000f00 */
[----:B------:R-:W-:Y:S05]  /*88e0*/  WARPSYNC.COLLECTIVE R6, `(.L_x_1753) ;  /* 0x0000000006087348 */ /* 0x000fea0003c00000 */
[----:B------:R0:W1:Y:S02]  /*88f0*/  SHFL.BFLY P2, R9, R11, R8, R7 ;  /* 0x0c0000080b097389 */ /* 0x0000640000040007 */
[----:B01----:R-:W-:Y:S01]  /*8900*/  ENDCOLLECTIVE ;  /* 0x000000000000791b */ /* 0x003fe20003800000 */
.L_x_1753:
[----:B------:R-:W-:Y:S01]  /*8910*/  FADD.FTZ R14, R13, R14 ;  /* 0x0000000e0d0e7221 */ /* 0x000fe20000010000 */
[----:B------:R-:W-:-:S04]  /*8920*/  HFMA2.MMA R8, -RZ, RZ, 0, 1.1920928955078125e-07 ;  /* 0x00000002ff087435 */ /* 0x000fc800000001ff */
[----:B------:R-:W-:Y:S02]  /*8930*/  MOV R11, R14 ;  /* 0x0000000e000b7202 */ /* 0x000fe40000000f00 */
[----:B------:R-:W-:-:S07]  /*8940*/  MOV R16, R9 ;  /* 0x0000000900107202 */ /* 0x000fce0000000f00 */
[----:B------:R-:W-:Y:S05]  /*8950*/  WARPSYNC.COLLECTIVE R6, `(.L_x_1754) ;  /* 0x0000000006087348 */ /* 0x000fea0003c00000 */
[----:B------:R0:W1:Y:S02]  /*8960*/  SHFL.BFLY P2, R9, R11, R8, R7 ;  /* 0x0c0000080b097389 */ /* 0x0000640000040007 */
[----:B01----:R-:W-:Y:S01]  /*8970*/  ENDCOLLECTIVE ;  /* 0x000000000000791b */ /* 0x003fe20003800000 */
.L_x_1754:
[----:B------:R-:W-:-:S05]  /*8980*/  FADD.FTZ R16, R15, R16 ;  /* 0x000000100f107221 */ /* 0x000fca0000010000 */
[----:B------:R-:W-:Y:S02]  /*8990*/  MOV R11, R16 ;  /* 0x00000010000b7202 */ /* 0x000fe40000000f00 */
[----:B------:R-:W-:-:S07]  /*89a0*/  MOV R17, R9 ;  /* 0x0000000900117202 */ /* 0x000fce0000000f00 */
[----:B------:R-:W-:Y:S05]  /*89b0*/  WARPSYNC.COLLECTIVE R6, `(.L_x_1755) ;  /* 0x0000000006087348 */ /* 0x000fea0003c00000 */
[----:B------:R0:W1:Y:S02]  /*89c0*/  SHFL.BFLY P2, R9, R11, R8, R7 ;  /* 0x0c0000080b097389 */ /* 0x0000640000040007 */
[----:B01----:R-:W-:Y:S01]  /*89d0*/  ENDCOLLECTIVE ;  /* 0x000000000000791b */ /* 0x003fe20003800000 */
.L_x_1755:
[----:B------:R-:W-:Y:S01]  /*89e0*/  FADD.FTZ R17, R14, R17 ;  /* 0x000000110e117221 */ /* 0x000fe20000010000 */
[----:B------:R-:W-:-:S04]  /*89f0*/  HFMA2.MMA R8, -RZ, RZ, 0, 5.9604644775390625e-08 ;  /* 0x00000001ff087435 */ /* 0x000fc800000001ff */
[----:B------:R-:W-:Y:S02]  /*8a00*/  MOV R11, R17 ;  /* 0x00000011000b7202 */ /* 0x000fe40000000f00 */
[----:B------:R-:W-:-:S07]  /*8a10*/  MOV R19, R9 ;  /* 0x0000000900137202 */ /* 0x000fce0000000f00 */
[----:B------:R-:W-:Y:S05]  /*8a20*/  WARPSYNC.COLLECTIVE R6, `(.L_x_1756) ;  /* 0x0000000006087348 */ /* 0x000fea0003c00000 */
[----:B------:R0:W1:Y:S02]  /*8a30*/  SHFL.BFLY P2, R9, R11, R8, R7 ;  /* 0x0c0000080b097389 */ /* 0x0000640000040007 */
[----:B01----:R-:W-:Y:S01]  /*8a40*/  ENDCOLLECTIVE ;  /* 0x000000000000791b */ /* 0x003fe20003800000 */
.L_x_1756:
[----:B------:R-:W-:-:S05]  /*8a50*/  FADD.FTZ R19, R16, R19 ;  /* 0x0000001310137221 */ /* 0x000fca0000010000 */
[----:B------:R-:W-:Y:S02]  /*8a60*/  MOV R11, R19 ;  /* 0x00000013000b7202 */ /* 0x000fe40000000f00 */
[----:B------:R-:W-:-:S07]  /*8a70*/  MOV R10, R9 ;  /* 0x00000009000a7202 */ /* 0x000fce0000000f00 */
[----:B------:R-:W-:Y:S05]  /*8a80*/  WARPSYNC.COLLECTIVE R6, `(.L_x_1757) ;  /* 0x0000000006087348 */ /* 0x000fea0003c00000 */
[----:B------:R0:W1:Y:S02]  /*8a90*/  SHFL.BFLY P2, R9, R11, R8, R7 ;  /* 0x0c0000080b097389 */ /* 0x0000640000040007 */
[----:B01----:R-:W-:Y:S01]  /*8aa0*/  ENDCOLLECTIVE ;  /* 0x000000000000791b */ /* 0x003fe20003800000 */
.L_x_1757:
[----:B------:R-:W-:Y:S01]  /*8ab0*/  FADD.FTZ R10, R17, R10 ;  /* 0x0000000a110a7221 */ /* 0x000fe20000010000 */
[----:B------:R-:W-:Y:S06]  /*8ac0*/  BRA `(.L_x_1758) ;  /* 0xffffffe800c07947 */ /* 0x000fec000383ffff */
.L_x_1728:
[----:B------:R-:W-:Y:S01]  /*8ad0*/  HFMA2.MMA R8, -RZ, RZ, 0, 4.76837158203125e-07 ;  /* 0x00000008ff087435 */ /* 0x000fe200000001ff */
[----:B------:R-:W-:Y:S01]  /*8ae0*/  BSSY B0, `(.L_x_1759) ;  /* 0x0000007000007945 */ /* 0x000fe20003800000 */
[----:B--2---:R-:W-:Y:S02]  /*8af0*/  MOV R11, R2 ;  /* 0x00000002000b7202 */ /* 0x004fe40000000f00 */
[----:B------:R-:W-:Y:S02]  /*8b00*/  MOV R7, 0x101f ;  /* 0x0000101f00077802 */ /* 0x000fe40000000f00 */
[----:B------:R-:W-:-:S07]  /*8b10*/  MOV R6, 0xffff ;  /* 0x0000ffff00067802 */ /* 0x000fce0000000f00 */
[----:B01-34-:R-:W-:Y:S05]  /*8b20*/  WARPSYNC.COLLECTIVE R6, `(.L_x_1760) ;  /* 0x0000000006087348 */ /* 0x01bfea0003c00000 */
[----:B------:R2:W0:Y:S02]  /*8b30*/  SHFL.BFLY P2, R9, R11, R8, R7 ;  /* 0x0c0000080b097389 */ /* 0x0004240000040007 */
[----:B01234-:R-:W-:Y:S01]  /*8b40*/  ENDCOLLECTIVE ;  /* 0x000000000000791b */ /* 0x01ffe20003800000 */
.L_x_1760:
[----:B------:R-:W-:Y:S05]  /*8b50*/  BSYNC B0 ;  /* 0x0000000000007941 */ /* 0x000fea0003800000 */
.L_x_1759:
[----:B------:R-:W-:Y:S01]  /*8b60*/  HFMA2.MMA R8, -RZ, RZ, 0, 4.76837158203125e-07 ;  /* 0x00000008ff087435 */ /* 0x000fe200000001ff */
[----:B------:R-:W-:Y:S01]  /*8b70*/  MOV R11, R3 ;  /* 0x00000003000b7202 */ /* 0x000fe20000000f00 */
[----:B------:R-:W-:Y:S01]  /*8b80*/  HFMA2.MMA R14, -RZ, RZ, 0, 0 ;  /* 0x00000000ff0e7435 */ /* 0x000fe200000001ff */
[----:B------:R-:W-:Y:S01]  /*8b90*/  MOV R7, 0x101f ;  /* 0x0000101f00077802 */ /* 0x000fe20000000f00 */
[----:B------:R-:W-:Y:S01]  /*8ba0*/  HFMA2.MMA R20, -RZ, RZ, 0, 0 ;  /* 0x00000000ff147435 */ /* 0x000fe200000001ff */
        /* <DEDUP_REMOVED lines=8> */
.L_x_1761:
[----:B------:R-:W-:Y:S01]  /*8c30*/  @!P0 LEA R15, R63, UR8, 0x7 ;  /* 0x000000083f0f8c11 */ /* 0x000fe2000f8e38ff */
[----:B------:R-:W-:Y:S01]  /*8c40*/  FADD.FTZ R5, R5, R2 ;  /* 0x0000000205057221 */ /* 0x000fe20000010000 */
[----:B------:R-:W-:Y:S02]  /*8c50*/  @!P0 LOP3.LUT R10, R10, R43, RZ, 0x3c, !PT ;  /* 0x0000002b0a0a8212 */ /* 0x000fe400078e3cff */
[----:B------:R-:W-:Y:S02]  /*8c60*/  MOV R16, RZ ;  /* 0x000000ff00107202 */ /* 0x000fe40000000f00 */
[----:B------:R-:W-:Y:S02]  /*8c70*/  @!P0 LEA R10, R10, R15, 0x2 ;  /* 0x0000000f0a0a8211 */ /* 0x000fe400078e10ff */
[----:B------:R-:W-:-:S03]  /*8c80*/  MOV R22, RZ ;  /* 0x000000ff00167202 */ /* 0x000fc60000000f00 */
[----:B------:R0:W1:Y:S01]  /*8c90*/  @!P0 LDS R17, [R10+0x500] ;  /* 0x000500000a118984 */ /* 0x0000620000000800 */
[----:B------:R-:W-:Y:S01]  /*8ca0*/  HFMA2.MMA R8, -RZ, RZ, 0, 2.384185791015625e-07 ;  /* 0x00000004ff087435 */ /* 0x000fe200000001ff */
[----:B------:R-:W-:Y:S02]  /*8cb0*/  MOV R11, R5 ;  /* 0x00000005000b7202 */ /* 0x000fe40000000f00 */
[----:B------:R0:W2:Y:S01]  /*8cc0*/  @!P0 LDS R15, [R10] ;  /* 0x000000000a0f8984 */ /* 0x0000a20000000800 */
[----:B------:R-:W-:-:S07]  /*8cd0*/  FADD.FTZ R4, R9, R3 ;  /* 0x0000000309047221 */ /* 0x000fce0000010000 */
[----:B012---:R-:W-:Y:S05]  /*8ce0*/  WARPSYNC.COLLECTIVE R6, `(.L_x_1762) ;  /* 0x0000000006087348 */ /* 0x007fea0003c00000 */
[----:B------:R3:W4:Y:S02]  /*8cf0*/  SHFL.BFLY P2, R9, R11, R8, R7 ;  /* 0x0c0000080b097389 */ /* 0x0007240000040007 */
[----:B01234-:R-:W-:Y:S01]  /*8d00*/  ENDCOLLECTIVE ;  /* 0x000000000000791b */ /* 0x01ffe20003800000 */
.L_x_1762:
[----:B------:R-:W-:Y:S02]  /*8d10*/  MOV R11, R4 ;  /* 0x00000004000b7202 */ /* 0x000fe40000000f00 */
[----:B------:R-:W-:-:S07]  /*8d20*/  MOV R2, R9 ;  /* 0x0000000900027202 */ /* 0x000fce0000000f00 */
[----:B------:R-:W-:Y:S05]  /*8d30*/  WARPSYNC.COLLECTIVE R6, `(.L_x_1763) ;  /* 0x0000000006087348 */ /* 0x000fea0003c00000 */
[----:B------:R0:W1:Y:S02]  /*8d40*/  SHFL.BFLY P2, R9, R11, R8, R7 ;  /* 0x0c0000080b097389 */ /* 0x0000640000040007 */
[----:B01----:R-:W-:Y:S01]  /*8d50*/  ENDCOLLECTIVE ;  /* 0x000000000000791b */ /* 0x003fe20003800000 */
.L_x_1763:
[----:B------:R-:W-:Y:S01]  /*8d60*/  @!P0 MOV R16, R17 ;  /* 0x0000001100108202 */ /* 0x000fe20000000f00 */
[----:B------:R-:W-:Y:S01]  /*8d70*/  FADD.FTZ R2, R5, R2 ;  /* 0x0000000205027221 */ /* 0x000fe20000010000 */
[----:B------:R-:W-:Y:S01]  /*8d80*/  @!P0 MOV R14, R15 ;  /* 0x0000000f000e8202 */ /* 0x000fe20000000f00 */
[----:B------:R-:W-:-:S03]  /*8d90*/  HFMA2.MMA R8, -RZ, RZ, 0, 1.1920928955078125e-07 ;  /* 0x00000002ff087435 */ /* 0x000fc600000001ff */
[----:B------:R-:W-:Y:S01]  /*8da0*/  MOV R11, R2 ;  /* 0x00000002000b7202 */ /* 0x000fe20000000f00 */
[----:B------:R-:W-:Y:S01]  /*8db0*/  FADD.FTZ R3, R4, R9 ;  /* 0x0000000904037221 */ /* 0x000fe20000010000 */
[----:B------:R-:W-:-:S07]  /*8dc0*/  @!P0 IADD3 R4, R13, 0x28, RZ ;  /* 0x000000280d048810 */ /* 0x000fce0007ffe0ff */
[----:B------:R-:W-:Y:S05]  /*8dd0*/  WARPSYNC.COLLECTIVE R6, `(.L_x_1764) ;  /* 0x0000000006087348 */ /* 0x000fea0003c00000 */
[----:B------:R0:W1:Y:S02]  /*8de0*/  SHFL.BFLY P2, R9, R11, R8, R7 ;  /* 0x0c0000080b097389 */ /* 0x0000640000040007 */
[----:B01----:R-:W-:Y:S01]  /*8df0*/  ENDCOLLECTIVE ;  /* 0x000000000000791b */ /* 0x003fe20003800000 */
.L_x_1764:
[----:B------:R-:W-:Y:S02]  /*8e00*/  @!P0 LOP3.LUT R4, R4, R43, RZ, 0x3c, !PT ;  /* 0x0000002b04048212 */ /* 0x000fe400078e3cff */
[----:B------:R-:W-:Y:S02]  /*8e10*/  MOV R11, R3 ;  /* 0x00000003000b7202 */ /* 0x000fe40000000f00 */
[----:B------:R-:W-:-:S07]  /*8e20*/  MOV R5, R9 ;  /* 0x0000000900057202 */ /* 0x000fce0000000f00 */
[----:B------:R-:W-:Y:S05]  /*8e30*/  WARPSYNC.COLLECTIVE R6, `(.L_x_1765) ;  /* 0x0000000006087348 */ /* 0x000fea0003c00000 */
[----:B------:R0:W1:Y:S02]  /*8e40*/  SHFL.BFLY P2, R9, R11, R8, R7 ;  /* 0x0c0000080b097389 */ /* 0x0000640000040007 */
[----:B01----:R-:W-:Y:S01]  /*8e50*/  ENDCOLLECTIVE ;  /* 0x000000000000791b */ /* 0x003fe20003800000 */
.L_x_1765:
        /* <DEDUP_REMOVED lines=11> */
.L_x_1766:
[----:B------:R-:W0:Y:S01]  /*8f10*/  LDC.64 R2, c[0x0][0x220] ;  /* 0x00008800ff027b82 */ /* 0x000e220000000a00 */
[----:B------:R-:W-:Y:S02]  /*8f20*/  MOV R11, R12 ;  /* 0x0000000c000b7202 */ /* 0x000fe40000000f00 */
[----:B------:R-:W-:-:S07]  /*8f30*/  MOV R17, R9 ;  /* 0x0000000900117202 */ /* 0x000fce0000000f00 */
[----:B0-----:R-:W-:Y:S05]  /*8f40*/  WARPSYNC.COLLECTIVE R6, `(.L_x_1767) ;  /* 0x0000000006087348 */ /* 0x001fea0003c00000 */
[----:B------:R1:W2:Y:S02]  /*8f50*/  SHFL.BFLY P2, R9, R11, R8, R7 ;  /* 0x0c0000080b097389 */ /* 0x0002a40000040007 */
[----:B012---:R-:W-:Y:S01]  /*8f60*/  ENDCOLLECTIVE ;  /* 0x000000000000791b */ /* 0x007fe20003800000 */
.L_x_1767:
        /* <DEDUP_REMOVED lines=10> */
.L_x_1768:
[----:B------:R-:W-:Y:S01]  /*9010*/  FADD.FTZ R12, R12, R15 ;  /* 0x0000000f0c0c7221 */ /* 0x000fe20000010000 */
[----:B------:R-:W-:Y:S02]  /*9020*/  MOV R11, R16 ;  /* 0x00000010000b7202 */ /* 0x000fe40000000f00 */
[----:B------:R-:W-:-:S07]  /*9030*/  MOV R19, R9 ;  /* 0x0000000900137202 */ /* 0x000fce0000000f00 */
[----:B------:R-:W-:Y:S05]  /*9040*/  WARPSYNC.COLLECTIVE R6, `(.L_x_1769) ;  /* 0x0000000006087348 */ /* 0x000fea0003c00000 */
[----:B------:R0:W1:Y:S02]  /*9050*/  SHFL.BFLY P2, R9, R11, R8, R7 ;  /* 0x0c0000080b097389 */ /* 0x0000640000040007 */
[----:B01----:R-:W-:Y:S01]  /*9060*/  ENDCOLLECTIVE ;  /* 0x000000000000791b */ /* 0x003fe20003800000 */
.L_x_1769:
[----:B------:R-:W-:Y:S01]  /*9070*/  FADD.FTZ R19, R19, R14 ;  /* 0x0000000e13137221 */ /* 0x000fe20000010000 */
[----:B------:R-:W-:-:S04]  /*9080*/  HFMA2.MMA R8, -RZ, RZ, 0, 2.384185791015625e-07 ;  /* 0x00000004ff087435 */ /* 0x000fc800000001ff */
[----:B------:R-:W-:Y:S02]  /*9090*/  MOV R11, R19 ;  /* 0x00000013000b7202 */ /* 0x000fe40000000f00 */
[----:B------:R-:W-:-:S07]  /*90a0*/  MOV R21, R9 ;  /* 0x0000000900157202 */ /* 0x000fce0000000f00 */
[----:B------:R-:W-:Y:S05]  /*90b0*/  WARPSYNC.COLLECTIVE R6, `(.L_x_1770) ;  /* 0x0000000006087348 */ /* 0x000fea0003c00000 */
[----:B------:R0:W1:Y:S02]  /*90c0*/  SHFL.BFLY P2, R9, R11, R8, R7 ;  /* 0x0c0000080b097389 */ /* 0x0000640000040007 */
[----:B01----:R-:W-:Y:S01]  /*90d0*/  ENDCOLLECTIVE ;  /* 0x000000000000791b */ /* 0x003fe20003800000 */
.L_x_1770:
[----:B------:R-:W-:-:S05]  /*90e0*/  FADD.FTZ R21, R21, R16 ;  /* 0x0000001015157221 */ /* 0x000fca0000010000 */
[----:B------:R-:W-:Y:S02]  /*90f0*/  MOV R11, R21 ;  /* 0x00000015000b7202 */ /* 0x000fe40000000f00 */
[----:B------:R-:W-:-:S07]  /*9100*/  MOV R14, R9 ;  /* 0x00000009000e7202 */ /* 0x000fce0000000f00 */
[----:B------:R-:W-:Y:S05]  /*9110*/  WARPSYNC.COLLECTIVE R6, `(.L_x_1771) ;  /* 0x0000000006087348 */ /* 0x000fea0003c00000 */
[----:B------:R0:W1:Y:S02]  /*9120*/  SHFL.BFLY P2, R9, R11, R8, R7 ;  /* 0x0c0000080b097389 */ /* 0x0000640000040007 */
[----:B01----:R-:W-:Y:S01]  /*9130*/  ENDCOLLECTIVE ;  /* 0x000000000000791b */ /* 0x003fe20003800000 */
.L_x_1771:
[----:B------:R-:W-:Y:S01]  /*9140*/  FADD.FTZ R16, R19, R14 ;  /* 0x0000000e13107221 */ /* 0x000fe20000010000 */
[----:B------:R-:W-:-:S04]  /*9150*/  HFMA2.MMA R8, -RZ, RZ, 0, 1.1920928955078125e-07 ;  /* 0x00000002ff087435 */ /* 0x000fc800000001ff */
[----:B------:R-:W-:Y:S02]  /*9160*/  MOV R11, R16 ;  /* 0x00000010000b7202 */ /* 0x000fe40000000f00 */
[----:B------:R-:W-:-:S07]  /*9170*/  MOV R18, R9 ;  /* 0x0000000900127202 */ /* 0x000fce0000000f00 */
[----:B------:R-:W-:Y:S05]  /*9180*/  WARPSYNC.COLLECTIVE R6, `(.L_x_1772) ;  /* 0x0000000006087348 */ /* 0x000fea0003c00000 */
[----:B------:R0:W1:Y:S02]  /*9190*/  SHFL.BFLY P2, R9, R11, R8, R7 ;  /* 0x0c0000080b097389 */ /* 0x0000640000040007 */
[----:B01----:R-:W-:Y:S01]  /*91a0*/  ENDCOLLECTIVE ;  /* 0x000000000000791b */ /* 0x003fe20003800000 */
.L_x_1772:
[----:B------:R-:W-:-:S05]  /*91b0*/  FADD.FTZ R18, R21, R18 ;  /* 0x0000001215127221 */ /* 0x000fca0000010000 */
[----:B------:R-:W-:Y:S02]  /*91c0*/  MOV R11, R18 ;  /* 0x00000012000b7202 */ /* 0x000fe40000000f00 */
[----:B------:R-:W-:-:S07]  /*91d0*/  MOV R19, R9 ;  /* 0x0000000900137202 */ /* 0x000fce0000000f00 */
[----:B------:R-:W-:Y:S05]  /*91e0*/  WARPSYNC.COLLECTIVE R6, `(.L_x_1773) ;  /* 0x0000000006087348 */ /* 0x000fea0003c00000 */
[----:B------:R0:W1:Y:S02]  /*91f0*/  SHFL.BFLY P2, R9, R11, R8, R7 ;  /* 0x0c0000080b097389 */ /* 0x0000640000040007 */
[----:B01----:R-:W-:Y:S01]  /*9200*/  ENDCOLLECTIVE ;  /* 0x000000000000791b */ /* 0x003fe20003800000 */
.L_x_1773:
[----:B------:R-:W-:Y:S01]  /*9210*/  FADD.FTZ R14, R16, R19 ;  /* 0x00000013100e7221 */ /* 0x000fe20000010000 */
[----:B------:R-:W-:-:S04]  /*9220*/  HFMA2.MMA R8, -RZ, RZ, 0, 5.9604644775390625e-08 ;  /* 0x00000001ff087435 */ /* 0x000fc800000001ff */
[----:B------:R-:W-:Y:S02]  /*9230*/  MOV R11, R14 ;  /* 0x0000000e000b7202 */ /* 0x000fe40000000f00 */
[----:B------:R-:W-:-:S07]  /*9240*/  MOV R21, R9 ;  /* 0x0000000900157202 */ /* 0x000fce0000000f00 */
[----:B------:R-:W-:Y:S05]  /*9250*/  WARPSYNC.COLLECTIVE R6, `(.L_x_1774) ;  /* 0x0000000006087348 */ /* 0x000fea0003c00000 */
[----:B------:R0:W1:Y:S02]  /*9260*/  SHFL.BFLY P2, R9, R11, R8, R7 ;  /* 0x0c0000080b097389 */ /* 0x0000640000040007 */
[----:B01----:R-:W-:Y:S01]  /*9270*/  ENDCOLLECTIVE ;  /* 0x000000000000791b */ /* 0x003fe20003800000 */
.L_x_1774:
        /* <DEDUP_REMOVED lines=11> */
.L_x_1775:
[----:B------:R-:W-:Y:S01]  /*9330*/  FADD.FTZ R14, R14, R21 ;  /* 0x000000150e0e7221 */ /* 0x000fe20000010000 */
[----:B------:R-:W-:Y:S01]  /*9340*/  HFMA2.MMA R8, -RZ, RZ, 0, 4.76837158203125e-07 ;  /* 0x00000008ff087435 */ /* 0x000fe200000001ff */
[----:B------:R-:W-:Y:S02]  /*9350*/  MOV R11, R20 ;  /* 0x00000014000b7202 */ /* 0x000fe40000000f00 */
[----:B------:R-:W-:-:S08]  /*9360*/  MOV R19, R9 ;  /* 0x0000000900137202 */ /* 0x000fd00000000f00 */
[----:B------:R-:W-:Y:S05]  /*9370*/  WARPSYNC.COLLECTIVE R6, `(.L_x_1776) ;  /* 0x0000000006087348 */ /* 0x000fea0003c00000 */
[----:B------:R0:W1:Y:S02]  /*9380*/  SHFL.BFLY P2, R9, R11, R8, R7 ;  /* 0x0c0000080b097389 */ /* 0x0000640000040007 */
[----:B01----:R-:W-:Y:S01]  /*9390*/  ENDCOLLECTIVE ;  /* 0x000000000000791b */ /* 0x003fe20003800000 */
.L_x_1776:
[----:B------:R-:W-:Y:S01]  /*93a0*/  FADD.FTZ R16, R16, R19 ;  /* 0x0000001310107221 */ /* 0x000fe20000010000 */
[----:B------:R-:W-:Y:S02]  /*93b0*/  MOV R11, R22 ;  /* 0x00000016000b7202 */ /* 0x000fe40000000f00 */
[----:B------:R-:W-:-:S07]  /*93c0*/  MOV R23, R9 ;  /* 0x0000000900177202 */ /* 0x000fce0000000f00 */
[----:B------:R-:W-:Y:S05]  /*93d0*/  WARPSYNC.COLLECTIVE R6, `(.L_x_1777) ;  /* 0x0000000006087348 */ /* 0x000fea0003c00000 */
[----:B------:R0:W1:Y:S02]  /*93e0*/  SHFL.BFLY P2, R9, R11, R8, R7 ;  /* 0x0c0000080b097389 */ /* 0x0000640000040007 */
[----:B01----:R-:W-:Y:S01]  /*93f0*/  ENDCOLLECTIVE ;  /* 0x000000000000791b */ /* 0x003fe20003800000 */
.L_x_1777:
[----:B------:R-:W-:Y:S01]  /*9400*/  FADD.FTZ R23, R23, R20 ;  /* 0x0000001417177221 */ /* 0x000fe20000010000 */
[----:B------:R-:W-:-:S04]  /*9410*/  HFMA2.MMA R8, -RZ, RZ, 0, 2.384185791015625e-07 ;  /* 0x00000004ff087435 */ /* 0x000fc800000001ff */
[----:B------:R-:W-:Y:S02]  /*9420*/  MOV R11, R23 ;  /* 0x00000017000b7202 */ /* 0x000fe40000000f00 */
[----:B------:R-:W-:-:S07]  /*9430*/  MOV R25, R9 ;  /* 0x0000000900197202 */ /* 0x000fce0000000f00 */
[----:B------:R-:W-:Y:S05]  /*9440*/  WARPSYNC.COLLECTIVE R6, `(.L_x_1778) ;  /* 0x0000000006087348 */ /* 0x000fea0003c00000 */
[----:B------:R0:W1:Y:S02]  /*9450*/  SHFL.BFLY P2, R9, R11, R8, R7 ;  /* 0x0c0000080b097389 */ /* 0x0000640000040007 */
[----:B01----:R-:W-:Y:S01]  /*9460*/  ENDCOLLECTIVE ;  /* 0x000000000000791b */ /* 0x003fe20003800000 */
.L_x_1778:
[----:B------:R-:W-:-:S05]  /*9470*/  FADD.FTZ R25, R25, R22 ;  /* 0x0000001619197221 */ /* 0x000fca0000010000 */
[----:B------:R-:W-:Y:S02]  /*9480*/  MOV R11, R25 ;  /* 0x00000019000b7202 */ /* 0x000fe40000000f00 */
[----:B------:R-:W-:-:S07]  /*9490*/  MOV R20, R9 ;  /* 0x0000000900147202 */ /* 0x000fce0000000f00 */
[----:B------:R-:W-:Y:S05]  /*94a0*/  WARPSYNC.COLLECTIVE R6, `(.L_x_1779) ;  /* 0x0000000006087348 */ /* 0x000fea0003c00000 */
[----:B------:R0:W1:Y:S02]  /*94b0*/  SHFL.BFLY P2, R9, R11, R8, R7 ;  /* 0x0c0000080b097389 */ /* 0x0000640000040007 */
[----:B01----:R-:W-:Y:S01]  /*94c0*/  ENDCOLLECTIVE ;  /* 0x000000000000791b */ /* 0x003fe20003800000 */
.L_x_1779:
        /* <DEDUP_REMOVED lines=10> */
.L_x_1780:
[----:B------:R0:W1:Y:S04]  /*9570*/  @!P0 LDS R27, [R18] ;  /* 0x00000000121b8984 */ /* 0x0000680000000800 */
[----:B------:R0:W2:Y:S01]  /*9580*/  @!P0 LDS R28, [R18+0x500] ;  /* 0x00050000121c8984 */ /* 0x0000a20000000800 */
[----:B------:R-:W-:Y:S02]  /*9590*/  MOV R11, R22 ;  /* 0x00000016000b7202 */ /* 0x000fe40000000f00 */
[----:B------:R-:W-:-:S07]  /*95a0*/  MOV R23, R9 ;  /* 0x0000000900177202 */ /* 0x000fce0000000f00 */
[----:B012---:R-:W-:Y:S05]  /*95b0*/  WARPSYNC.COLLECTIVE R6, `(.L_x_1781) ;  /* 0x0000000006087348 */ /* 0x007fea0003c00000 */
[----:B------:R3:W4:Y:S02]  /*95c0*/  SHFL.BFLY P2, R9, R11, R8, R7 ;  /* 0x0c0000080b097389 */ /* 0x0007240000040007 */
[----:B01234-:R-:W-:Y:S01]  /*95d0*/  ENDCOLLECTIVE ;  /* 0x000000000000791b */ /* 0x01ffe20003800000 */
.L_x_1781:
[----:B------:R-:W-:Y:S01]  /*95e0*/  FADD.FTZ R23, R20, R23 ;  /* 0x0000001714177221 */ /* 0x000fe20000010000 */
[----:B------:R-:W-:-:S04]  /*95f0*/  HFMA2.MMA R8, -RZ, RZ, 0, 5.9604644775390625e-08 ;  /* 0x00000001ff087435 */ /* 0x000fc800000001ff */
[----:B------:R-:W-:Y:S02]  /*9600*/  MOV R11, R23 ;  /* 0x00000017000b7202 */ /* 0x000fe40000000f00 */
[----:B------:R-:W-:Y:S02]  /*9610*/  @!P0 MOV R24, R27 ;  /* 0x0000001b00188202 */ /* 0x000fe40000000f00 */
[----:B------:R-:W-:Y:S02]  /*9620*/  @!P0 MOV R26, R28 ;  /* 0x0000001c001a8202 */ /* 0x000fe40000000f00 */
[----:B------:R-:W-:-:S07]  /*9630*/  MOV R25, R9 ;  /* 0x0000000900197202 */ /* 0x000fce0000000f00 */
[----:B------:R-:W-:Y:S05]  /*9640*/  WARPSYNC.COLLECTIVE R6, `(.L_x_1782) ;  /* 0x0000000006087348 */ /* 0x000fea0003c00000 */
[----:B------:R0:W1:Y:S02]  /*9650*/  SHFL.BFLY P2, R9, R11, R8, R7 ;  /* 0x0c0000080b097389 */ /* 0x0000640000040007 */
[----:B01----:R-:W-:Y:S01]  /*9660*/  ENDCOLLECTIVE ;  /* 0x000000000000791b */ /* 0x003fe20003800000 */
.L_x_1782:
[----:B------:R-:W-:Y:S01]  /*9670*/  ISETP.NE.AND P0, PT, R63, RZ, PT ;  /* 0x000000ff3f00720c */ /* 0x000fe20003f05270 */
[----:B------:R-:W-:-:S05]  /*9680*/  FADD.FTZ R22, R22, R25 ;  /* 0x0000001916167221 */ /* 0x000fca0000010000 */
[----:B------:R-:W-:Y:S02]  /*9690*/  MOV R11, R22 ;  /* 0x00000016000b7202 */ /* 0x000fe40000000f00 */
[----:B------:R-:W-:-:S07]  /*96a0*/  MOV R18, R9 ;  /* 0x0000000900127202 */ /* 0x000fce0000000f00 */
[----:B------:R-:W-:Y:S05]  /*96b0*/  WARPSYNC.COLLECTIVE R6, `(.L_x_1783) ;  /* 0x0000000006087348 */ /* 0x000fea0003c00000 */
[----:B------:R0:W1:Y:S02]  /*96c0*/  SHFL.BFLY P2, R9, R11, R8, R7 ;  /* 0x0c0000080b097389 */ /* 0x0000640000040007 */
[----:B01----:R-:W-:Y:S01]  /*96d0*/  ENDCOLLECTIVE ;  /* 0x000000000000791b */ /* 0x003fe20003800000 */
.L_x_1783:
[----:B------:R-:W-:Y:S01]  /*96e0*/  HFMA2.MMA R8, -RZ, RZ, 0, 4.76837158203125e-07 ;  /* 0x00000008ff087435 */ /* 0x000fe200000001ff */
[----:B------:R-:W-:Y:S02]  /*96f0*/  MOV R11, R24 ;  /* 0x00000018000b7202 */ /* 0x000fe40000000f00 */
[----:B------:R-:W-:-:S08]  /*9700*/  MOV R25, R9 ;  /* 0x0000000900197202 */ /* 0x000fd00000000f00 */
[----:B------:R-:W-:Y:S05]  /*9710*/  WARPSYNC.COLLECTIVE R6, `(.L_x_1784) ;  /* 0x0000000006087348 */ /* 0x000fea0003c00000 */
[----:B------:R0:W1:Y:S02]  /*9720*/  SHFL.BFLY P2, R9, R11, R8, R7 ;  /* 0x0c0000080b097389 */ /* 0x0000640000040007 */
[----:B01----:R-:W-:Y:S01]  /*9730*/  ENDCOLLECTIVE ;  /* 0x000000000000791b */ /* 0x003fe20003800000 */
.L_x_1784:
[----:B------:R-:W-:Y:S02]  /*9740*/  MOV R11, R26 ;  /* 0x0000001a000b7202 */ /* 0x000fe40000000f00 */
[----:B------:R-:W-:-:S07]  /*9750*/  MOV R27, R9 ;  /* 0x00000009001b7202 */ /* 0x000fce0000000f00 */
[----:B------:R-:W-:Y:S05]  /*9760*/  WARPSYNC.COLLECTIVE R6, `(.L_x_1785) ;  /* 0x0000000006087348 */ /* 0x000fea0003c00000 */
[----:B------:R0:W1:Y:S02]  /*9770*/  SHFL.BFLY P2, R9, R11, R8, R7 ;  /* 0x0c0000080b097389 */ /* 0x0000640000040007 */
[----:B01----:R-:W-:Y:S01]  /*9780*/  ENDCOLLECTIVE ;  /* 0x000000000000791b */ /* 0x003fe20003800000 */
.L_x_1785:
[----:B------:R-:W-:Y:S01]  /*9790*/  FADD.FTZ R27, R27, R24 ;  /* 0x000000181b1b7221 */ /* 0x000fe20000010000 */
[----:B------:R-:W-:-:S04]  /*97a0*/  HFMA2.MMA R8, -RZ, RZ, 0, 2.384185791015625e-07 ;  /* 0x00000004ff087435 */ /* 0x000fc800000001ff */
[----:B------:R-:W-:Y:S02]  /*97b0*/  MOV R11, R27 ;  /* 0x0000001b000b7202 */ /* 0x000fe40000000f00 */
[----:B------:R-:W-:-:S07]  /*97c0*/  MOV R29, R9 ;  /* 0x00000009001d7202 */ /* 0x000fce0000000f00 */
[----:B------:R-:W-:Y:S05]  /*97d0*/  WARPSYNC.COLLECTIVE R6, `(.L_x_1786) ;  /* 0x0000000006087348 */ /* 0x000fea0003c00000 */
[----:B------:R0:W1:Y:S02]  /*97e0*/  SHFL.BFLY P2, R9, R11, R8, R7 ;  /* 0x0c0000080b097389 */ /* 0x0000640000040007 */
[----:B01----:R-:W-:Y:S01]  /*97f0*/  ENDCOLLECTIVE ;  /* 0x000000000000791b */ /* 0x003fe20003800000 */
.L_x_1786:
[----:B------:R-:W-:-:S05]  /*9800*/  FADD.FTZ R29, R29, R26 ;  /* 0x0000001a1d1d7221 */ /* 0x000fca0000010000 */
[----:B------:R-:W-:Y:S02]  /*9810*/  MOV R11, R29 ;  /* 0x0000001d000b7202 */ /* 0x000fe40000000f00 */
[----:B------:R-:W-:-:S07]  /*9820*/  MOV R24, R9 ;  /* 0x0000000900187202 */ /* 0x000fce0000000f00 */
[----:B------:R-:W-:Y:S05]  /*9830*/  WARPSYNC.COLLECTIVE R6, `(.L_x_1787) ;  /* 0x0000000006087348 */ /* 0x000fea0003c00000 */
[----:B------:R0:W1:Y:S02]  /*9840*/  SHFL.BFLY P2, R9, R11, R8, R7 ;  /* 0x0c0000080b097389 */ /* 0x0000640000040007 */
[----:B01----:R-:W-:Y:S01]  /*9850*/  ENDCOLLECTIVE ;  /* 0x000000000000791b */ /* 0x003fe20003800000 */
.L_x_1787:
[----:B------:R-:W-:Y:S01]  /*9860*/  FADD.FTZ R24, R27, R24 ;  /* 0x000000181b187221 */ /* 0x000fe20000010000 */
[----:B------:R-:W-:-:S04]  /*9870*/  HFMA2.MMA R8, -RZ, RZ, 0, 1.1920928955078125e-07 ;  /* 0x00000002ff087435 */ /* 0x000fc800000001ff */
[----:B------:R-:W-:Y:S02]  /*9880*/  MOV R11, R24 ;  /* 0x00000018000b7202 */ /* 0x000fe40000000f00 */
[----:B------:R-:W-:-:S07]  /*9890*/  MOV R26, R9 ;  /* 0x00000009001a7202 */ /* 0x000fce0000000f00 */
[----:B------:R-:W-:Y:S05]  /*98a0*/  WARPSYNC.COLLECTIVE R6, `(.L_x_1788) ;  /* 0x0000000006087348 */ /* 0x000fea0003c00000 */
[----:B------:R0:W1:Y:S02]  /*98b0*/  SHFL.BFLY P2, R9, R11, R8, R7 ;  /* 0x0c0000080b097389 */ /* 0x0000640000040007 */
[----:B01----:R-:W-:Y:S01]  /*98c0*/  ENDCOLLECTIVE ;  /* 0x000000000000791b */ /* 0x003fe20003800000 */
.L_x_1788:
[----:B------:R-:W-:-:S05]  /*98d0*/  FADD.FTZ R26, R29, R26 ;  /* 0x0000001a1d1a7221 */ /* 0x000fca0000010000 */
[----:B------:R-:W-:Y:S02]  /*98e0*/  MOV R11, R26 ;  /* 0x0000001a000b7202 */ /* 0x000fe40000000f00 */
[----:B------:R-:W-:-:S07]  /*98f0*/  MOV R27, R9 ;  /* 0x00000009001b7202 */ /* 0x000fce0000000f00 */
[----:B------:R-:W-:Y:S05]  /*9900*/  WARPSYNC.COLLECTIVE R6, `(.L_x_1789) ;  /* 0x0000000006087348 */ /* 0x000fea0003c00000 */
[----:B------:R0:W1:Y:S02]  /*9910*/  SHFL.BFLY P2, R9, R11, R8, R7 ;  /* 0x0c0000080b097389 */ /* 0x0000640000040007 */
[----:B01----:R-:W-:Y:S01]  /*9920*/  ENDCOLLECTIVE ;  /* 0x000000000000791b */ /* 0x003fe20003800000 */
.L_x_1789:
        /* <DEDUP_REMOVED lines=11> */
[----:B------:R-:W-:Y:S01]  /*99e0*/  FADD.FTZ R26, R26, R29 ;  /* 0x0000001d1a1a7221 */ /* 0x000fe20000010000 */
[----:B------:R-:W-:Y:S01]  /*99f0*/  MOV R11, R24 ;  /* 0x00000018000b7202 */ /* 0x000fe20000000f00 */
[----:B------:R0:W-:Y:S01]  /*9a00*/  @!P0 STG.E.U16 desc[UR12][R4.64], R9 ;  /* 0x0000000904008986 */ /* 0x0001e2000c10150c */
[----:B------:R-:W-:Y:S02]  /*9a10*/  MOV R7, 0x101f ;  /* 0x0000101f00077802 */ /* 0x000fe40000000f00 */
[----:B------:R-:W-:Y:S02]  /*9a20*/  MOV R6, 0xffff ;  /* 0x0000ffff00067802 */ /* 0x000fe40000000f00 */
[----:B------:R-:W-:-:S07]  /*9a30*/  @!P0 F2FP.BF16.F32.PACK_AB R10, RZ, R12 ;  /* 0x0000000cff0a823e */ /* 0x000fce00000010ff */
[----:B0-----:R-:W-:Y:S05]  /*9a40*/  WARPSYNC.COLLECTIVE R6, `(.L_x_1790) ;  /* 0x0000000006087348 */ /* 0x001fea0003c00000 */
[----:B0-----:R0:W1:Y:S02]  /*9a50*/  SHFL.BFLY P2, R9, R11, R8, R7 ;  /* 0x0c0000080b097389 */ /* 0x0010640000040007 */
[----:B01----:R-:W-:Y:S01]  /*9a60*/  ENDCOLLECTIVE ;  /* 0x000000000000791b */ /* 0x003fe20003800000 */
.L_x_1790:
        /* <DEDUP_REMOVED lines=13> */
.L_x_1791:
[----:B------:R-:W-:Y:S01]  /*9b40*/  FADD.FTZ R13, R24, R13 ;  /* 0x0000000d180d7221 */ /* 0x000fe20000010000 */
[----:B------:R-:W-:Y:S06]  /*9b50*/  BRA `(.L_x_1792) ;  /* 0xffffffe4000c7947 */ /* 0x000fec000383ffff */
.L_x_1793:
        /* <DEDUP_REMOVED lines=10> */
.L_x_3847:


//--------------------- .text._ZN13group_norm_v214gn_cuda_kernelI13__nv_bfloat16Li320ELi1ELi32ELi10ELi1024ELb0ELi1024ELi10ELi10ELi2ELb0ELi116ELb0ELb0ENS_16CompileConditionILi900EEEEEvPT_PKS4_S7_S7_flPfS8_Pj --------------------------
	.section	.text._ZN13group_norm_v214gn_cuda_kernelI13__nv_bfloat16Li320ELi1ELi32ELi10ELi1024ELb0ELi1024ELi10ELi10ELi2ELb0ELi116ELb0ELb0ENS_16CompileConditionILi900EEEEEvPT_PKS4_S7_S7_flPfS8_Pj,"ax",@progbits
	.align	128
        .global         _ZN13group_norm_v214gn_cuda_kernelI13__nv_bfloat16Li320ELi1ELi32ELi10ELi1024ELb0ELi1024ELi10ELi10ELi2ELb0ELi116ELb0ELb0ENS_16CompileConditionILi900EEEEEvPT_PKS4_S7_S7_flPfS8_Pj
        .type           _ZN13group_norm_v214gn_cuda_kernelI13__nv_bfloat16Li320ELi1ELi32ELi10ELi1024ELb0ELi1024ELi10ELi10ELi2ELb0ELi116ELb0ELb0ENS_16CompileConditionILi900EEEEEvPT_PKS4_S7_S7_flPfS8_Pj,@function
        .size           _ZN13group_norm_v214gn_cuda_kernelI13__nv_bfloat16Li320ELi1ELi32ELi10ELi1024ELb0ELi1024ELi10ELi10ELi2ELb0ELi116ELb0ELb0ENS_16CompileConditionILi900EEEEEvPT_PKS4_S7_S7_flPfS8_Pj,(.L_x_3848 - _ZN13group_norm_v214gn_cuda_kernelI13__nv_bfloat16Li320ELi1ELi32ELi10ELi1024ELb0ELi1024ELi10ELi10ELi2ELb0ELi116ELb0ELb0ENS_16CompileConditionILi900EEEEEvPT_PKS4_S7_S7_flPfS8_Pj)
        .other          _ZN13group_norm_v214gn_cuda_kernelI13__nv_bfloat16Li320ELi1ELi32ELi10ELi1024ELb0ELi1024ELi10ELi10ELi2ELb0ELi116ELb0ELb0ENS_16CompileConditionILi900EEEEEvPT_PKS4_S7_S7_flPfS8_Pj,@"STO_CUDA_ENTRY STV_DEFAULT"
_ZN13group_norm_v214gn_cuda_kernelI13__nv_bfloat16Li320ELi1ELi32ELi10ELi1024ELb0ELi1024ELi10ELi10ELi2ELb0ELi116ELb0ELb0ENS_16CompileConditionILi900EEEEEvPT_PKS4_S7_S7_flPfS8_Pj:
.text._ZN13group_norm_v214gn_cuda_kernelI13__nv_bfloat16Li320ELi1ELi32ELi10ELi1024ELb0ELi1024ELi10ELi10ELi2ELb0ELi116ELb0ELb0ENS_16CompileConditionILi900EEEEEvPT_PKS4_S7_S7_flPfS8_Pj:
[----:B------:R-:W-:Y:S01]  /*0000*/  LDC R1, c[0x0][0x28] ;  /* 0x00000a00ff017b82 */ /* 0x000fe20000000800 */
[----:B------:R-:W0:Y:S01]  /*0010*/  S2R R30, SR_TID.X ;  /* 0x00000000001e7919 */ /* 0x000e220000002100 */
[----:B------:R-:W-:Y:S01]  /*0020*/  ULDC.64 UR4, c[0x0][0x218] ;  /* 0x0000860000047ab9 */ /* 0x000fe20000000a00 */
[----:B------:R-:W-:Y:S01]  /*0030*/  ULDC.64 UR6, c[0x0][0x208] ;  /* 0x0000820000067ab9 */ /* 0x000fe20000000a00 */
[----:B------:R-:W-:Y:S01]  /*0040*/  ULDC.64 UR8, c[0x0][0x228] ;  /* 0x00008a0000087ab9 */ /* 0x000fe20000000a00 */
[----:B------:R-:W1:Y:S01]  /*0050*/  S2R R28, SR_CTAID.Y ;  /* 0x00000000001c7919 */ /* 0x000e620000002600 */
[----:B0-----:R-:W-:Y:S01]  /*0060*/  IMAD.WIDE.U32 R2, R30, -0x33333333, RZ ;  /* 0xcccccccd1e027825 */ /* 0x001fe200078e00ff */
[----:B-1----:R-:W-:-:S04]  /*0070*/  LOP3.LUT R16, R28, 0x1f, RZ, 0xc0, !PT ;  /* 0x0000001f1c107812 */ /* 0x002fc800078ec0ff */
[----:B------:R-:W-:Y:S02]  /*0080*/  SHF.R.U32.HI R5, RZ, 0x2, R3 ;  /* 0x00000002ff057819 */ /* 0x000fe40000011603 */
[----:B------:R-:W-:-:S03]  /*0090*/  SHF.R.U32.HI R2, RZ, 0x5, R28 ;  /* 0x00000005ff027819 */ /* 0x000fc6000001161c */
[C---:B------:R-:W-:Y:S02]  /*00a0*/  IMAD R3, R5.reuse, -0x5, R30 ;  /* 0xfffffffb05037824 */ /* 0x040fe400078e021e */
[----:B------:R-:W-:Y:S02]  /*00b0*/  IMAD R0, R5, 0x140, RZ ;  /* 0x0000014005007824 */ /* 0x000fe400078e02ff */
[----:B------:R-:W-:Y:S02]  /*00c0*/  IMAD R26, R16, 0x5, R3 ;  /* 0x00000005101a7824 */ /* 0x000fe400078e0203 */
[----:B------:R-:W-:-:S03]  /*00d0*/  IMAD.WIDE.U32 R2, R2, 0x50000, RZ ;  /* 0x0005000002027825 */ /* 0x000fc600078e00ff */
[----:B------:R-:W-:-:S04]  /*00e0*/  SHF.L.U32 R26, R26, 0x1, RZ ;  /* 0x000000011a1a7819 */ /* 0x000fc800000006ff */
[----:B------:R-:W-:-:S04]  /*00f0*/  LOP3.LUT R17, R2, R26, RZ, 0xfc, !PT ;  /* 0x0000001a02117212 */ /* 0x000fc800078efcff */
[----:B------:R-:W-:-:S04]  /*0100*/  IADD3 R17, P0, R0, R17, RZ ;  /* 0x0000001100117210 */ /* 0x000fc80007f1e0ff */
[----:B------:R-:W-:Y:S02]  /*0110*/  IADD3.X R0, RZ, R3, RZ, P0, !PT ;  /* 0x00000003ff007210 */ /* 0x000fe400007fe4ff */
[----:B------:R-:W-:-:S04]  /*0120*/  LEA R6, P0, R17, UR4, 0x1 ;  /* 0x0000000411067c11 */ /* 0x000fc8000f8008ff */
[----:B------:R-:W-:Y:S01]  /*0130*/  LEA.HI.X R7, R17, UR5, R0, 0x1, P0 ;  /* 0x0000000511077c11 */ /* 0x000fe200080f0c00 */
[----:B------:R-:W-:-:S04]  /*0140*/  ULDC.64 UR4, c[0x0][0x220] ;  /* 0x0000880000047ab9 */ /* 0x000fc80000000a00 */
[----:B------:R-:W2:Y:S04]  /*0150*/  LDG.E.CONSTANT R3, desc[UR6][R6.64] ;  /* 0x0000000606037981 */ /* 0x000ea8000c1e9900 */
[----:B------:R-:W3:Y:S04]  /*0160*/  LDG.E.CONSTANT R11, desc[UR6][R6.64+0xa000] ;  /* 0x00a00006060b7981 */ /* 0x000ee8000c1e9900 */
[----:B------:R-:W4:Y:S04]  /*0170*/  LDG.E.CONSTANT R12, desc[UR6][R6.64+0x14000] ;  /* 0x01400006060c7981 */ /* 0x000f28000c1e9900 */
        /* <DEDUP_REMOVED lines=12> */
[----:B------:R0:W4:Y:S01]  /*0240*/  LDG.E.CONSTANT R19, desc[UR6][R6.64+0x96000] ;  /* 0x0960000606137981 */ /* 0x000122000c1e9900 */
[----:B------:R-:W-:-:S02]  /*0250*/  SHF.L.U32 R22, R26, 0x1, RZ ;  /* 0x000000011a167819 */ /* 0x000fc400000006ff */
[----:B------:R-:W-:Y:S02]  /*0260*/  SHF.R.U32.HI R8, RZ, 0x1f, R26 ;  /* 0x0000001fff087819 */ /* 0x000fe4000001161a */
[----:B------:R-:W-:-:S04]  /*0270*/  IADD3 R4, P0, R22, UR4, RZ ;  /* 0x0000000416047c10 */ /* 0x000fc8000ff1e0ff */
[----:B------:R-:W-:Y:S02]  /*0280*/  IADD3.X R5, R8, UR5, RZ, P0, !PT ;  /* 0x0000000508057c10 */ /* 0x000fe400087fe4ff */
[----:B------:R-:W-:-:S03]  /*0290*/  IADD3 R22, P0, R22, UR8, RZ ;  /* 0x0000000816167c10 */ /* 0x000fc6000ff1e0ff */
[----:B------:R1:W5:Y:S01]  /*02a0*/  LDG.E.CONSTANT R18, desc[UR6][R4.64] ;  /* 0x0000000604127981 */ /* 0x000362000c1e9900 */
[----:B------:R-:W-:-:S05]  /*02b0*/  IADD3.X R23, R8, UR9, RZ, P0, !PT ;  /* 0x0000000908177c10 */ /* 0x000fca00087fe4ff */
[----:B------:R1:W5:Y:S01]  /*02c0*/  LDG.E.CONSTANT R22, desc[UR6][R22.64] ;  /* 0x0000000616167981 */ /* 0x000362000c1e9900 */
[C---:B--2---:R-:W-:Y:S02]  /*02d0*/  PRMT R8, R3.reuse, 0x7632, R8 ;  /* 0x0000763203087816 */ /* 0x044fe40000000008 */
[----:B------:R-:W-:Y:S02]  /*02e0*/  SHF.L.U32 R3, R3, 0x10, RZ ;  /* 0x0000001003037819 */ /* 0x000fe400000006ff */
[----:B0-----:R-:W-:-:S03]  /*02f0*/  SHF.L.U32 R6, R8, 0x10, RZ ;  /* 0x0000001008067819 */ /* 0x001fc600000006ff */
[----:B------:R-:W-:Y:S01]  /*0300*/  FADD.FTZ R7, RZ, R3 ;  /* 0x00000003ff077221 */ /* 0x000fe20000010000 */
[----:B------:R-:W-:Y:S01]  /*0310*/  FFMA.FTZ R9, R3, R3, RZ ;  /* 0x0000000303097223 */ /* 0x000fe200000100ff */
[C---:B---3--:R-:W-:Y:S02]  /*0320*/  PRMT R20, R11.reuse, 0x7632, R20 ;  /* 0x000076320b147816 */ /* 0x048fe40000000014 */
[----:B------:R-:W-:Y:S01]  /*0330*/  SHF.L.U32 R8, R11, 0x10, RZ ;  /* 0x000000100b087819 */ /* 0x000fe200000006ff */
[----:B------:R-:W-:Y:S01]  /*0340*/  FADD.FTZ R7, R7, R6 ;  /* 0x0000000607077221 */ /* 0x000fe20000010000 */
[----:B------:R-:W-:Y:S01]  /*0350*/  FFMA.FTZ R9, R6, R6, R9 ;  /* 0x0000000606097223 */ /* 0x000fe20000010009 */
[----:B------:R-:W-:Y:S02]  /*0360*/  SHF.L.U32 R20, R20, 0x10, RZ ;  /* 0x0000001014147819 */ /* 0x000fe400000006ff */
[----:B------:R-:W-:Y:S01]  /*0370*/  FADD.FTZ R7, R7, R8 ;  /* 0x0000000807077221 */ /* 0x000fe20000010000 */
[----:B------:R-:W-:Y:S01]  /*0380*/  FFMA.FTZ R9, R8, R8, R9 ;  /* 0x0000000808097223 */ /* 0x000fe20000010009 */
[----:B----4-:R-:W-:-:S02]  /*0390*/  PRMT R15, R12, 0x7632, R15 ;  /* 0x000076320c0f7816 */ /* 0x010fc4000000000f */
[----:B------:R-:W-:Y:S01]  /*03a0*/  SHF.L.U32 R11, R12, 0x10, RZ ;  /* 0x000000100c0b7819 */ /* 0x000fe200000006ff */
[----:B-1----:R-:W-:Y:S01]  /*03b0*/  FADD.FTZ R4, R7, R20 ;  /* 0x0000001407047221 */ /* 0x002fe20000010000 */
[----:B------:R-:W-:Y:S01]  /*03c0*/  FFMA.FTZ R12, R20, R20, R9 ;  /* 0x00000014140c7223 */ /* 0x000fe20000010009 */
[----:B------:R-:W-:Y:S02]  /*03d0*/  SHF.L.U32 R15, R15, 0x10, RZ ;  /* 0x000000100f0f7819 */ /* 0x000fe400000006ff */
[----:B------:R-:W-:Y:S01]  /*03e0*/  FADD.FTZ R4, R4, R11 ;  /* 0x0000000b04047221 */ /* 0x000fe20000010000 */
[----:B------:R-:W-:Y:S01]  /*03f0*/  FFMA.FTZ R12, R11, R11, R12 ;  /* 0x0000000b0b0c7223 */ /* 0x000fe2000001000c */
[C---:B------:R-:W-:Y:S02]  /*0400*/  PRMT R7, R14.reuse, 0x7632, R7 ;  /* 0x000076320e077816 */ /* 0x040fe40000000007 */
[----:B------:R-:W-:Y:S01]  /*0410*/  SHF.L.U32 R14, R14, 0x10, RZ ;  /* 0x000000100e0e7819 */ /* 0x000fe200000006ff */
[----:B------:R-:W-:Y:S01]  /*0420*/  FADD.FTZ R5, R4, R15 ;  /* 0x0000000f04057221 */ /* 0x000fe20000010000 */
[----:B------:R-:W-:Y:S01]  /*0430*/  FFMA.FTZ R9, R15, R15, R12 ;  /* 0x0000000f0f097223 */ /* 0x000fe2000001000c */
[----:B------:R-:W-:-:S02]  /*0440*/  SHF.L.U32 R7, R7, 0x10, RZ ;  /* 0x0000001007077819 */ /* 0x000fc400000006ff */
[----:B------:R-:W-:Y:S01]  /*0450*/  FADD.FTZ R4, R5, R14 ;  /* 0x0000000e05047221 */ /* 0x000fe20000010000 */
[----:B------:R-:W-:Y:S01]  /*0460*/  FFMA.FTZ R24, R14, R14, R9 ;  /* 0x0000000e0e187223 */ /* 0x000fe20000010009 */
[C---:B------:R-:W-:Y:S02]  /*0470*/  PRMT R12, R10.reuse, 0x7632, R12 ;  /* 0x000076320a0c7816 */ /* 0x040fe4000000000c */
[----:B------:R-:W-:Y:S01]  /*0480*/  SHF.L.U32 R10, R10, 0x10, RZ ;  /* 0x000000100a0a7819 */ /* 0x000fe200000006ff */
[----:B------:R-:W-:Y:S01]  /*0490*/  FADD.FTZ R5, R4, R7 ;  /* 0x0000000704057221 */ /* 0x000fe20000010000 */
[----:B------:R-:W-:Y:S01]  /*04a0*/  FFMA.FTZ R9, R7, R7, R24 ;  /* 0x0000000707097223 */ /* 0x000fe20000010018 */
[----:B------:R-:W-:Y:S02]  /*04b0*/  SHF.L.U32 R12, R12, 0x10, RZ ;  /* 0x000000100c0c7819 */ /* 0x000fe400000006ff */
[----:B------:R-:W-:Y:S01]  /*04c0*/  FADD.FTZ R5, R5, R10 ;  /* 0x0000000a05057221 */ /* 0x000fe20000010000 */
[----:B------:R-:W-:Y:S01]  /*04d0*/  FFMA.FTZ R9, R10, R10, R9 ;  /* 0x0000000a0a097223 */ /* 0x000fe20000010009 */
[----:B------:R-:W-:-:S02]  /*04e0*/  PRMT R37, R47, 0x7632, R37 ;  /* 0x000076322f257816 */ /* 0x000fc40000000025 */
[----:B------:R-:W-:Y:S01]  /*04f0*/  SHF.L.U32 R47, R47, 0x10, RZ ;  /* 0x000000102f2f7819 */ /* 0x000fe200000006ff */
[----:B------:R-:W-:Y:S01]  /*0500*/  FADD.FTZ R4, R5, R12 ;  /* 0x0000000c05047221 */ /* 0x000fe20000010000 */
        /* <DEDUP_REMOVED lines=73> */
[----:B------:R-:W-:-:S03]  /*09a0*/  FFMA.FTZ R51, R19, R19, R32 ;  /* 0x0000001313337223 */ /* 0x000fc60000010020 */
[----:B------:R-:W-:Y:S01]  /*09b0*/  FADD.FTZ R49, R49, R24 ;  /* 0x0000001831317221 */ /* 0x000fe20000010000 */
[----:B------:R-:W-:-:S04]  /*09c0*/  FFMA.FTZ R51, R24, R24, R51 ;  /* 0x0000001818337223 */ /* 0x000fc80000010033 */
        /* <DEDUP_REMOVED lines=14> */
[----:B------:R-:W1:Y:S03]  /*0ab0*/  SHFL.BFLY PT, R51, R42, 0x2, 0x1f ;  /* 0x0c401f002a337f89 */ /* 0x000e6600000e0000 */
[----:B------:R-:W2:Y:S01]  /*0ac0*/  @!P0 S2R R44, SR_CgaCtaId ;  /* 0x00000000002c8919 */ /* 0x000ea20000008800 */
[----:B0-----:R-:W-:Y:S01]  /*0ad0*/  FADD.FTZ R32, R40, R49 ;  /* 0x0000003128207221 */ /* 0x001fe20000010000 */
[----:B-1----:R-:W-:-:S04]  /*0ae0*/  FADD.FTZ R51, R42, R51 ;  /* 0x000000332a337221 */ /* 0x002fc80000010000 */
[----:B------:R-:W0:Y:S04]  /*0af0*/  SHFL.BFLY PT, R49, R32, 0x1, 0x1f ;  /* 0x0c201f0020317f89 */ /* 0x000e2800000e0000 */
[----:B------:R-:W1:Y:S01]  /*0b00*/  SHFL.BFLY PT, R34, R51, 0x1, 0x1f ;  /* 0x0c201f0033227f89 */ /* 0x000e6200000e0000 */
[----:B------:R-:W-:Y:S02]  /*0b10*/  @!P0 MOV R38, 0x400 ;  /* 0x0000040000268802 */ /* 0x000fe40000000f00 */
[----:B------:R-:W-:Y:S02]  /*0b20*/  @!P0 SHF.R.U32.HI R36, RZ, 0x2, R30 ;  /* 0x00000002ff248819 */ /* 0x000fe4000001161e */
[----:B--2---:R-:W-:Y:S02]  /*0b30*/  @!P0 LEA R38, R44, R38, 0x18 ;  /* 0x000000262c268211 */ /* 0x004fe400078ec0ff */
[----:B------:R-:W-:-:S04]  /*0b40*/  @!P0 LOP3.LUT R36, R36, 0x3ffffff8, RZ, 0xc0, !PT ;  /* 0x3ffffff824248812 */ /* 0x000fc800078ec0ff */
[----:B------:R-:W-:Y:S01]  /*0b50*/  @!P0 IADD3 R36, R36, R38, RZ ;  /* 0x0000002624248210 */ /* 0x000fe20007ffe0ff */
[----:B0-----:R-:W-:Y:S01]  /*0b60*/  @!P0 FADD.FTZ R48, R32, R49 ;  /* 0x0000003120308221 */ /* 0x001fe20000010000 */
[----:B-1----:R-:W-:-:S05]  /*0b70*/  @!P0 FADD.FTZ R49, R51, R34 ;  /* 0x0000002233318221 */ /* 0x002fca0000010000 */
[----:B------:R0:W-:Y:S01]  /*0b80*/  @!P0 STS.64 [R36], R48 ;  /* 0x0000003024008388 */ /* 0x0001e20000000a00 */
[----:B------:R-:W-:Y:S01]  /*0b90*/  BAR.SYNC.DEFER_BLOCKING 0x0 ;  /* 0x0000000000007b1d */ /* 0x000fe20000010000 */
[----:B------:R-:W-:-:S13]  /*0ba0*/  ISETP.GT.U32.AND P0, PT, R30, 0x1f, PT ;  /* 0x0000001f1e00780c */ /* 0x000fda0003f04070 */
[----:B0-----:R-:W-:Y:S05]  /*0bb0*/  @P0 BRA `(.L_x_1794) ;  /* 0x0000000000880947 */ /* 0x001fea0003800000 */
[----:B------:R-:W-:Y:S01]  /*0bc0*/  ISETP.GT.U32.AND P0, PT, R30, 0x9, PT ;  /* 0x000000091e00780c */ /* 0x000fe20003f04070 */
[----:B------:R-:W-:-:S12]  /*0bd0*/  UMOV UR4, 0xffffffff ;  /* 0xffffffff00047882 */ /* 0x000fd80000000000 */
[----:B------:R-:W0:Y:S01]  /*0be0*/  @!P0 S2R R49, SR_CgaCtaId ;  /* 0x0000000000318919 */ /* 0x000e220000008800 */
[----:B------:R-:W-:-:S04]  /*0bf0*/  @!P0 MOV R32, 0x400 ;  /* 0x0000040000208802 */ /* 0x000fc80000000f00 */
[----:B0-----:R-:W-:Y:S02]  /*0c00*/  @!P0 LEA R51, R49, R32, 0x18 ;  /* 0x0000002031338211 */ /* 0x001fe400078ec0ff */
[----:B------:R-:W-:Y:S02]  /*0c10*/  CS2R R48, SRZ ;  /* 0x0000000000307805 */ /* 0x000fe4000001ff00 */
[----:B------:R-:W-:-:S05]  /*0c20*/  @!P0 LEA R32, R30, R51, 0x3 ;  /* 0x000000331e208211 */ /* 0x000fca00078e18ff */
[----:B------:R0:W1:Y:S01]  /*0c30*/  @!P0 LDS.64 R48, [R32] ;  /* 0x0000000020308984 */ /* 0x0000620000000a00 */
[----:B------:R-:W-:Y:S05]  /*0c40*/  BRA.DIV UR4, `(.L_x_1795) ;  /* 0x0000000e04887947 */ /* 0x000fea000b800000 */
[----:B-1----:R-:W1:Y:S04]  /*0c50*/  SHFL.BFLY PT, R40, R48, 0x8, 0x1f ;  /* 0x0d001f0030287f89 */ /* 0x002e6800000e0000 */
        /* <DEDUP_REMOVED lines=14> */
.L_x_1806:
[----:B------:R-:W-:Y:S01]  /*0d40*/  ISETP.NE.AND P0, PT, R30, RZ, PT ;  /* 0x000000ff1e00720c */ /* 0x000fe20003f05270 */
[----:B---3--:R-:W-:-:S12]  /*0d50*/  FADD.FTZ R49, R52, R38 ;  /* 0x0000002634317221 */ /* 0x008fd80000010000 */
[----:B------:R-:W1:Y:S01]  /*0d60*/  @!P0 S2R R51, SR_CgaCtaId ;  /* 0x0000000000338919 */ /* 0x000e620000008800 */
[----:B------:R-:W-:Y:S01]  /*0d70*/  @!P0 FMUL.FTZ R48, R48, 9.7656251455191522837e-05 ;  /* 0x38cccccd30308820 */ /* 0x000fe20000410000 */
[----:B------:R-:W-:-:S03]  /*0d80*/  @!P0 MOV R34, 0x400 ;  /* 0x0000040000228802 */ /* 0x000fc60000000f00 */
[----:B0-----:R-:W-:-:S04]  /*0d90*/  @!P0 FMUL.FTZ R32, R48, R48 ;  /* 0x0000003030208220 */ /* 0x001fc80000410000 */
[----:B------:R-:W-:-:S05]  /*0da0*/  @!P0 FFMA.FTZ R32, R49, 9.7656251455191522837e-05, -R32 ;  /* 0x38cccccd31208823 */ /* 0x000fca0000010820 */
[----:B------:R-:W-:Y:S02]  /*0db0*/  @!P0 FMNMX.FTZ R49, RZ, R32, !PT ;  /* 0x00000020ff318209 */ /* 0x000fe40007810000 */
[----:B-1----:R-:W-:-:S05]  /*0dc0*/  @!P0 LEA R34, R51, R34, 0x18 ;  /* 0x0000002233228211 */ /* 0x002fca00078ec0ff */
[----:B------:R0:W-:Y:S02]  /*0dd0*/  @!P0 STS.64 [R34+0x50], R48 ;  /* 0x0000503022008388 */ /* 0x0001e40000000a00 */
.L_x_1794:
[----:B------:R-:W-:Y:S05]  /*0de0*/  WARPSYNC.ALL ;  /* 0x0000000000007948 */ /* 0x000fea0003800000 */
[----:B------:R-:W-:Y:S01]  /*0df0*/  ULDC.64 UR4, c[0x0][0x240] ;  /* 0x0000900000047ab9 */ /* 0x000fe20000000a00 */
[----:B------:R-:W-:Y:S01]  /*0e00*/  BSSY B0, `(.L_x_1796) ;  /* 0x000000f000007945 */ /* 0x000fe20003800000 */
[----:B------:R-:W-:Y:S01]  /*0e10*/  BAR.SYNC.DEFER_BLOCKING 0x0 ;  /* 0x0000000000007b1d */ /* 0x000fe20000010000 */
[----:B------:R-:W-:-:S04]  /*0e20*/  ISETP.NE.U32.AND P0, PT, RZ, UR4, PT ;  /* 0x00000004ff007c0c */ /* 0x000fc8000bf05070 */
[----:B------:R-:W-:-:S04]  /*0e30*/  ISETP.NE.AND.EX P0, PT, RZ, UR5, PT, P0 ;  /* 0x00000005ff007c0c */ /* 0x000fc8000bf05300 */
[----:B------:R-:W-:-:S13]  /*0e40*/  ISETP.NE.OR P0, PT, R30, RZ, !P0 ;  /* 0x000000ff1e00720c */ /* 0x000fda0004705670 */
[----:B------:R-:W-:Y:S05]  /*0e50*/  @P0 BRA `(.L_x_1797) ;  /* 0x0000000000240947 */ /* 0x000fea0003800000 */
[----:B------:R-:W1:Y:S01]  /*0e60*/  S2UR UR5, SR_CgaCtaId ;  /* 0x00000000000579c3 */ /* 0x000e620000008800 */
[----:B------:R-:W-:Y:S01]  /*0e70*/  UMOV UR4, 0x400 ;  /* 0x0000040000047882 */ /* 0x000fe20000000000 */
[----:B------:R-:W-:-:S04]  /*0e80*/  LOP3.LUT R30, R28, 0xffffffe0, RZ, 0xc0, !PT ;  /* 0xffffffe01c1e7812 */ /* 0x000fc800078ec0ff */
[----:B------:R-:W-:Y:S02]  /*0e90*/  LOP3.LUT R30, R30, 0x1f, R28, 0xf8, !PT ;  /* 0x0000001f1e1e7812 */ /* 0x000fe400078ef81c */
[----:B------:R-:W2:Y:S01]  /*0ea0*/  LDC.64 R50, c[0x0][0x240] ;  /* 0x00009000ff327b82 */ /* 0x000ea20000000a00 */
[----:B-1----:R-:W-:Y:S02]  /*0eb0*/  ULEA UR4, UR5, UR4, 0x18 ;  /* 0x0000000405047291 */ /* 0x002fe4000f8ec03f */
[----:B--2---:R-:W-:-:S07]  /*0ec0*/  IMAD.WIDE.U32 R50, R30, 0x8, R50 ;  /* 0x000000081e327825 */ /* 0x004fce00078e0032 */
[----:B0-----:R-:W0:Y:S04]  /*0ed0*/  LDS.64 R48, [UR4+0x50] ;  /* 0x00005004ff307984 */ /* 0x001e280008000a00 */
[----:B0-----:R1:W-:Y:S02]  /*0ee0*/  STG.E.64 desc[UR6][R50.64], R48 ;  /* 0x0000003032007986 */ /* 0x0013e4000c101b06 */
.L_x_1797:
[----:B------:R-:W-:Y:S05]  /*0ef0*/  BSYNC B0 ;  /* 0x0000000000007941 */ /* 0x000fea0003800000 */
.L_x_1796:
[----:B------:R-:W2:Y:S01]  /*0f00*/  S2UR UR5, SR_CgaCtaId ;  /* 0x00000000000579c3 */ /* 0x000ea20000008800 */
[----:B------:R-:W-:Y:S01]  /*0f10*/  IADD3 R16, RZ, -R16, RZ ;  /* 0x80000010ff107210 */ /* 0x000fe20007ffe0ff */
[----:B------:R-:W-:Y:S01]  /*0f20*/  UMOV UR4, 0x400 ;  /* 0x0000040000047882 */ /* 0x000fe20000000000 */
[----:B01----:R-:W-:Y:S01]  /*0f30*/  IMAD.WIDE.U32 R48, R26, -0x33333333, RZ ;  /* 0xcccccccd1a307825 */ /* 0x003fe200078e00ff */
[----:B------:R-:W-:Y:S01]  /*0f40*/  UIADD3 UR4, UR4, 0x50, URZ ;  /* 0x0000005004047890 */ /* 0x000fe2000fffe03f */
[----:B------:R-:W-:Y:S02]  /*0f50*/  MOV R48, R16 ;  /* 0x0000001000307202 */ /* 0x000fe40000000f00 */
[----:B-----5:R-:W-:Y:S02]  /*0f60*/  PRMT R26, R22, 0x7632, R26 ;  /* 0x00007632161a7816 */ /* 0x020fe4000000001a */
[----:B------:R-:W-:Y:S01]  /*0f70*/  LEA.HI R48, R49, R48, RZ, 0x1d ;  /* 0x0000003031307211 */ /* 0x000fe200078fe8ff */
[----:B--2---:R-:W-:-:S06]  /*0f80*/  ULEA UR4, UR5, UR4, 0x18 ;  /* 0x0000000405047291 */ /* 0x004fcc000f8ec03f */
[----:B------:R-:W-:Y:S01]  /*0f90*/  LEA R48, R48, UR4, 0x3 ;  /* 0x0000000430307c11 */ /* 0x000fe2000f8e18ff */
[----:B------:R-:W-:Y:S02]  /*0fa0*/  ULDC.64 UR4, c[0x0][0x210] ;  /* 0x0000840000047ab9 */ /* 0x000fe40000000a00 */
[C---:B------:R-:W-:Y:S01]  /*0fb0*/  LEA R16, P0, R17.reuse, UR4, 0x1 ;  /* 0x0000000411107c11 */ /* 0x040fe2000f8008ff */
[----:B------:R-:W-:Y:S02]  /*0fc0*/  ULDC UR4, c[0x0][0x230] ;  /* 0x00008c0000047ab9 */ /* 0x000fe40000000800 */
[----:B------:R-:W0:Y:S01]  /*0fd0*/  LDS.64 R48, [R48] ;  /* 0x0000000030307984 */ /* 0x000e220000000a00 */
[----:B------:R-:W-:Y:S01]  /*0fe0*/  LEA.HI.X R17, R17, UR5, R0, 0x1, P0 ;  /* 0x0000000511117c11 */ /* 0x000fe200080f0c00 */
[----:B0-----:R-:W-:Y:S01]  /*0ff0*/  FADD.FTZ R49, R49, UR4 ;  /* 0x0000000431317e21 */ /* 0x001fe20008010000 */
[--C-:B------:R-:W-:Y:S01]  /*1000*/  FADD.FTZ R51, R24, -R48.reuse ;  /* 0x8000003018337221 */ /* 0x100fe20000010000 */
[----:B------:R-:W-:Y:S01]  /*1010*/  FADD.FTZ R3, R3, -R48 ;  /* 0x8000003003037221 */ /* 0x000fe20000010000 */
[----:B------:R-:W-:Y:S01]  /*1020*/  PRMT R24, R18, 0x7632, R24 ;  /* 0x0000763212187816 */ /* 0x000fe20000000018 */
[----:B------:R0:W1:Y:S01]  /*1030*/  MUFU.RSQ R0, R49 ;  /* 0x0000003100007308 */ /* 0x0000620000001400 */
[--C-:B------:R-:W-:Y:S01]  /*1040*/  FADD.FTZ R6, R6, -R48.reuse ;  /* 0x8000003006067221 */ /* 0x100fe20000010000 */
[----:B------:R-:W-:Y:S01]  /*1050*/  SHF.L.U32 R18, R18, 0x10, RZ ;  /* 0x0000001012127819 */ /* 0x000fe200000006ff */
[--C-:B------:R-:W-:Y:S01]  /*1060*/  FADD.FTZ R8, R8, -R48.reuse ;  /* 0x8000003008087221 */ /* 0x100fe20000010000 */
[----:B------:R-:W-:Y:S01]  /*1070*/  SHF.L.U32 R24, R24, 0x10, RZ ;  /* 0x0000001018187819 */ /* 0x000fe200000006ff */
[--C-:B------:R-:W-:Y:S01]  /*1080*/  FADD.FTZ R20, R20, -R48.reuse ;  /* 0x8000003014147221 */ /* 0x100fe20000010000 */
[--C-:B------:R-:W-:Y:S01]  /*1090*/  FADD.FTZ R11, R11, -R48.reuse ;  /* 0x800000300b0b7221 */ /* 0x100fe20000010000 */
[--C-:B------:R-:W-:Y:S01]  /*10a0*/  FADD.FTZ R12, R12, -R48.reuse ;  /* 0x800000300c0c7221 */ /* 0x100fe20000010000 */
[--C-:B------:R-:W-:Y:S01]  /*10b0*/  FADD.FTZ R14, R14, -R48.reuse ;  /* 0x800000300e0e7221 */ /* 0x100fe20000010000 */
[----:B0-----:R-:W-:Y:S01]  /*10c0*/  SHF.L.U32 R49, R22, 0x10, RZ ;  /* 0x0000001016317819 */ /* 0x001fe200000006ff */
[--C-:B------:R-:W-:Y:S01]  /*10d0*/  FADD.FTZ R7, R7, -R48.reuse ;  /* 0x8000003007077221 */ /* 0x100fe20000010000 */
[----:B------:R-:W-:Y:S01]  /*10e0*/  SHF.L.U32 R22, R26, 0x10, RZ ;  /* 0x000000101a167819 */ /* 0x000fe200000006ff */
[--C-:B------:R-:W-:Y:S01]  /*10f0*/  FADD.FTZ R47, R47, -R48.reuse ;  /* 0x800000302f2f7221 */ /* 0x100fe20000010000 */
[--C-:B------:R-:W-:Y:S01]  /*1100*/  FADD.FTZ R37, R37, -R48.reuse ;  /* 0x8000003025257221 */ /* 0x100fe20000010000 */
[--C-:B------:R-:W-:Y:S01]  /*1110*/  FADD.FTZ R2, R2, -R48.reuse ;  /* 0x8000003002027221 */ /* 0x100fe20000010000 */
[--C-:B------:R-:W-:Y:S01]  /*1120*/  FADD.FTZ R4, R4, -R48.reuse ;  /* 0x8000003004047221 */ /* 0x100fe20000010000 */
[----:B------:R-:W-:Y:S01]  /*1130*/  FADD.FTZ R15, R15, -R48 ;  /* 0x800000300f0f7221 */ /* 0x000fe20000010000 */
[----:B-1----:R-:W-:Y:S01]  /*1140*/  FMUL.FTZ R26, R3, R0 ;  /* 0x00000000031a7220 */ /* 0x002fe20000410000 */
[C---:B------:R-:W-:Y:S01]  /*1150*/  FMUL.FTZ R3, R0.reuse, R6 ;  /* 0x0000000600037220 */ /* 0x040fe20000410000 */
[C---:B------:R-:W-:Y:S01]  /*1160*/  FMUL.FTZ R8, R0.reuse, R8 ;  /* 0x0000000800087220 */ /* 0x040fe20000410000 */
[----:B------:R-:W-:Y:S01]  /*1170*/  FMUL.FTZ R20, R0, R20 ;  /* 0x0000001400147220 */ /* 0x000fe20000410000 */
[--C-:B------:R-:W-:Y:S01]  /*1180*/  FFMA.FTZ R26, R26, R18, R49.reuse ;  /* 0x000000121a1a7223 */ /* 0x100fe20000010031 */
[----:B------:R-:W-:Y:S01]  /*1190*/  FFMA.FTZ R3, R3, R24, R22 ;  /* 0x0000001803037223 */ /* 0x000fe20000010016 */
[C---:B------:R-:W-:Y:S01]  /*11a0*/  FMUL.FTZ R6, R0.reuse, R11 ;  /* 0x0000000b00067220 */ /* 0x040fe20000410000 */
[C---:B------:R-:W-:Y:S01]  /*11b0*/  FMUL.FTZ R11, R0.reuse, R12 ;  /* 0x0000000c000b7220 */ /* 0x040fe20000410000 */
[C---:B------:R-:W-:Y:S01]  /*11c0*/  FMUL.FTZ R14, R0.reuse, R14 ;  /* 0x0000000e000e7220 */ /* 0x040fe20000410000 */
[C---:B------:R-:W-:Y:S01]  /*11d0*/  FMUL.FTZ R7, R0.reuse, R7 ;  /* 0x0000000700077220 */ /* 0x040fe20000410000 */
[C---:B------:R-:W-:Y:S01]  /*11e0*/  FMUL.FTZ R12, R0.reuse, R47 ;  /* 0x0000002f000c7220 */ /* 0x040fe20000410000 */
[----:B------:R-:W-:Y:S01]  /*11f0*/  FMUL.FTZ R37, R0, R37 ;  /* 0x0000002500257220 */ /* 0x000fe20000410000 */
[----:B------:R-:W-:Y:S01]  /*1200*/  F2FP.BF16.F32.PACK_AB R26, R3, R26 ;  /* 0x0000001a031a723e */ /* 0x000fe200000010ff */
[--C-:B------:R-:W-:Y:S01]  /*1210*/  FADD.FTZ R10, R10, -R48.reuse ;  /* 0x800000300a0a7221 */ /* 0x100fe20000010000 */
        /* <DEDUP_REMOVED lines=16> */
[----:B------:R-:W-:Y:S01]  /*1320*/  FADD.FTZ R19, R19, -R48 ;  /* 0x8000003013137221 */ /* 0x000fe20000010000 */
[--C-:B------:R-:W-:Y:S01]  /*1330*/  FFMA.FTZ R8, R18, R8, R49.reuse ;  /* 0x0000000812087223 */ /* 0x100fe20000010031 */
[--C-:B------:R-:W-:Y:S01]  /*1340*/  FFMA.FTZ R3, R24, R20, R22.reuse ;  /* 0x0000001418037223 */ /* 0x100fe20000010016 */
[C---:B------:R-:W-:Y:S01]  /*1350*/  FMUL.FTZ R2, R0.reuse, R2 ;  /* 0x0000000200027220 */ /* 0x040fe20000410000 */
[----:B------:R-:W-:Y:S01]  /*1360*/  FMUL.FTZ R47, R0, R4 ;  /* 0x00000004002f7220 */ /* 0x000fe20000410000 */
[C-C-:B------:R-:W-:Y:S01]  /*1370*/  FFMA.FTZ R14, R18.reuse, R14, R49.reuse ;  /* 0x0000000e120e7223 */ /* 0x140fe20000010031 */
[--C-:B------:R-:W-:Y:S01]  /*1380*/  FFMA.FTZ R12, R18, R12, R49.reuse ;  /* 0x0000000c120c7223 */ /* 0x100fe20000010031 */
[C-C-:B------:R-:W-:Y:S01]  /*1390*/  FFMA.FTZ R7, R24.reuse, R7, R22.reuse ;  /* 0x0000000718077223 */ /* 0x140fe20000010016 */
[----:B------:R-:W-:Y:S01]  /*13a0*/  FFMA.FTZ R37, R24, R37, R22 ;  /* 0x0000002518257223 */ /* 0x000fe20000010016 */
        /* <DEDUP_REMOVED lines=20> */
[----:B------:R-:W-:Y:S01]  /*14f0*/  PRMT R0, R26, 0x7632, R0 ;  /* 0x000076321a007816 */ /* 0x000fe20000000000 */
[--C-:B------:R-:W-:Y:S01]  /*1500*/  FFMA.FTZ R2, R18, R2, R49.reuse ;  /* 0x0000000212027223 */ /* 0x100fe20000010031 */
[----:B------:R-:W-:Y:S01]  /*1510*/  F2FP.BF16.F32.PACK_AB R8, R3, R8 ;  /* 0x000000080308723e */ /* 0x000fe200000010ff */
[--C-:B------:R-:W-:Y:S01]  /*1520*/  FFMA.FTZ R47, R24, R47, R22.reuse ;  /* 0x0000002f182f7223 */ /* 0x100fe20000010016 */
[----:B------:R-:W-:Y:S01]  /*1530*/  F2FP.BF16.F32.PACK_AB R14, R7, R14 ;  /* 0x0000000e070e723e */ /* 0x000fe200000010ff */
[C-C-:B------:R-:W-:Y:S01]  /*1540*/  FFMA.FTZ R4, R18.reuse, R4, R49.reuse ;  /* 0x0000000412047223 */ /* 0x140fe20000010031 */
[----:B------:R-:W-:Y:S01]  /*1550*/  F2FP.BF16.F32.PACK_AB R12, R37, R12 ;  /* 0x0000000c250c723e */ /* 0x000fe200000010ff */
[C-C-:B------:R-:W-:Y:S01]  /*1560*/  FFMA.FTZ R28, R18.reuse, R28, R49.reuse ;  /* 0x0000001c121c7223 */ /* 0x140fe20000010031 */
[----:B------:R-:W-:Y:S01]  /*1570*/  FFMA.FTZ R32, R18, R32, R49 ;  /* 0x0000002012207223 */ /* 0x000fe20000010031 */
[C-C-:B------:R-:W-:Y:S01]  /*1580*/  FFMA.FTZ R35, R24.reuse, R35, R22.reuse ;  /* 0x0000002318237223 */ /* 0x140fe20000010016 */
[C-C-:B------:R-:W-:Y:S01]  /*1590*/  FFMA.FTZ R45, R24.reuse, R45, R22.reuse ;  /* 0x0000002d182d7223 */ /* 0x140fe20000010016 */
[--C-:B------:R-:W-:Y:S01]  /*15a0*/  FFMA.FTZ R5, R24, R5, R22.reuse ;  /* 0x0000000518057223 */ /* 0x100fe20000010016 */
[----:B------:R0:W-:Y:S01]  /*15b0*/  STG.E.U16 desc[UR6][R16.64+0x2], R0 ;  /* 0x0000020010007986 */ /* 0x0001e2000c101506 */
[----:B------:R-:W-:Y:S01]  /*15c0*/  PRMT R3, R8, 0x7632, R3 ;  /* 0x0000763208037816 */ /* 0x000fe20000000003 */
[--C-:B------:R-:W-:Y:S01]  /*15d0*/  FFMA.FTZ R6, R18, R6, R49.reuse ;  /* 0x0000000612067223 */ /* 0x100fe20000010031 */
[----:B------:R-:W-:Y:S01]  /*15e0*/  F2FP.BF16.F32.PACK_AB R2, R47, R2 ;  /* 0x000000022f02723e */ /* 0x000fe200000010ff */
[----:B------:R1:W-:Y:S01]  /*15f0*/  STG.E.U16 desc[UR6][R16.64+0xa000], R8 ;  /* 0x00a0000810007986 */ /* 0x0003e2000c101506 */
[----:B------:R-:W-:Y:S01]  /*1600*/  FFMA.FTZ R15, R24, R15, R22 ;  /* 0x0000000f180f7223 */ /* 0x000fe20000010016 */
[----:B------:R-:W-:Y:S01]  /*1610*/  F2FP.BF16.F32.PACK_AB R4, R35, R4 ;  /* 0x000000042304723e */ /* 0x000fe200000010ff */
[C-C-:B------:R-:W-:Y:S01]  /*1620*/  FFMA.FTZ R10, R18.reuse, R10, R49.reuse ;  /* 0x0000000a120a7223 */ /* 0x140fe20000010031 */
[----:B------:R-:W-:Y:S01]  /*1630*/  F2FP.BF16.F32.PACK_AB R28, R45, R28 ;  /* 0x0000001c2d1c723e */ /* 0x000fe200000010ff */
[C-C-:B------:R-:W-:Y:S01]  /*1640*/  FFMA.FTZ R30, R18.reuse, R30, R49.reuse ;  /* 0x0000001e121e7223 */ /* 0x140fe20000010031 */
[----:B------:R-:W-:Y:S01]  /*1650*/  F2FP.BF16.F32.PACK_AB R5, R5, R32 ;  /* 0x000000200505723e */ /* 0x000fe200000010ff */
[--C-:B------:R-:W-:Y:S01]  /*1660*/  FFMA.FTZ R34, R18, R34, R49.reuse ;  /* 0x0000002212227223 */ /* 0x100fe20000010031 */
[----:B0-----:R-:W-:Y:S01]  /*1670*/  PRMT R0, R14, 0x7632, R0 ;  /* 0x000076320e007816 */ /* 0x001fe20000000000 */
[C-C-:B------:R-:W-:Y:S01]  /*1680*/  FFMA.FTZ R36, R18.reuse, R36, R49.reuse ;  /* 0x0000002412247223 */ /* 0x140fe20000010031 */
[C-C-:B------:R-:W-:Y:S01]  /*1690*/  FFMA.FTZ R38, R18.reuse, R38, R49.reuse ;  /* 0x0000002612267223 */ /* 0x140fe20000010031 */
[--C-:B------:R-:W-:Y:S01]  /*16a0*/  FFMA.FTZ R40, R18, R40, R49.reuse ;  /* 0x0000002812287223 */ /* 0x100fe20000010031 */
[----:B-1----:R-:W-:Y:S01]  /*16b0*/  PRMT R8, R12, 0x7632, R8 ;  /* 0x000076320c087816 */ /* 0x002fe20000000008 */
[----:B------:R-:W-:Y:S01]  /*16c0*/  FFMA.FTZ R42, R18, R42, R49 ;  /* 0x0000002a122a7223 */ /* 0x000fe20000010031 */
[C-C-:B------:R-:W-:Y:S01]  /*16d0*/  FFMA.FTZ R11, R24.reuse, R11, R22.reuse ;  /* 0x0000000b180b7223 */ /* 0x140fe20000010016 */
[C-C-:B------:R-:W-:Y:S01]  /*16e0*/  FFMA.FTZ R41, R24.reuse, R41, R22.reuse ;  /* 0x0000002918297223 */ /* 0x140fe20000010016 */
[C-C-:B------:R-:W-:Y:S01]  /*16f0*/  FFMA.FTZ R33, R24.reuse, R33, R22.reuse ;  /* 0x0000002118217223 */ /* 0x140fe20000010016 */
[C-C-:B------:R-:W-:Y:S01]  /*1700*/  FFMA.FTZ R9, R24.reuse, R9, R22.reuse ;  /* 0x0000000918097223 */ /* 0x140fe20000010016 */
[C-C-:B------:R-:W-:Y:S01]  /*1710*/  FFMA.FTZ R27, R24.reuse, R27, R22.reuse ;  /* 0x0000001b181b7223 */ /* 0x140fe20000010016 */
[C-C-:B------:R-:W-:Y:S01]  /*1720*/  FFMA.FTZ R23, R24.reuse, R23, R22.reuse ;  /* 0x0000001718177223 */ /* 0x140fe20000010016 */
[----:B------:R-:W-:Y:S01]  /*1730*/  FFMA.FTZ R51, R24, R51, R22 ;  /* 0x0000003318337223 */ /* 0x000fe20000010016 */
[----:B------:R0:W-:Y:S01]  /*1740*/  STG.E.U16 desc[UR6][R16.64+0xa002], R3 ;  /* 0x00a0020310007986 */ /* 0x0001e2000c101506 */
[----:B------:R-:W-:-:S02]  /*1750*/  F2FP.BF16.F32.PACK_AB R6, R15, R6 ;  /* 0x000000060f06723e */ /* 0x000fc400000010ff */
[----:B------:R-:W-:Y:S01]  /*1760*/  F2FP.BF16.F32.PACK_AB R10, R11, R10 ;  /* 0x0000000a0b0a723e */ /* 0x000fe200000010ff */
[----:B------:R1:W-:Y:S01]  /*1770*/  STG.E.U16 desc[UR6][R16.64+0x1e002], R0 ;  /* 0x01e0020010007986 */ /* 0x0003e2000c101506 */
[----:B------:R-:W-:Y:S02]  /*1780*/  F2FP.BF16.F32.PACK_AB R30, R41, R30 ;  /* 0x0000001e291e723e */ /* 0x000fe400000010ff */
[----:B------:R-:W-:Y:S01]  /*1790*/  F2FP.BF16.F32.PACK_AB R33, R33, R34 ;  /* 0x000000222121723e */ /* 0x000fe200000010ff */
[----:B------:R2:W-:Y:S01]  /*17a0*/  STG.E.U16 desc[UR6][R16.64+0x32002], R8 ;  /* 0x0320020810007986 */ /* 0x0005e2000c101506 */
[----:B------:R-:W-:Y:S02]  /*17b0*/  F2FP.BF16.F32.PACK_AB R9, R9, R36 ;  /* 0x000000240909723e */ /* 0x000fe400000010ff */
[----:B------:R-:W-:Y:S01]  /*17c0*/  F2FP.BF16.F32.PACK_AB R27, R27, R38 ;  /* 0x000000261b1b723e */ /* 0x000fe200000010ff */
[----:B------:R3:W-:Y:S01]  /*17d0*/  STG.E.U16 desc[UR6][R16.64+0x3c000], R2 ;  /* 0x03c0000210007986 */ /* 0x0007e2000c101506 */
[----:B0-----:R-:W-:-:S02]  /*17e0*/  PRMT R3, R2, 0x7632, R3 ;  /* 0x0000763202037816 */ /* 0x001fc40000000003 */
[----:B------:R-:W-:Y:S01]  /*17f0*/  F2FP.BF16.F32.PACK_AB R23, R23, R40 ;  /* 0x000000281717723e */ /* 0x000fe200000010ff */
[----:B------:R0:W-:Y:S01]  /*1800*/  STG.E.U16 desc[UR6][R16.64+0x14000], R6 ;  /* 0x0140000610007986 */ /* 0x0001e2000c101506 */
[----:B-1----:R-:W-:Y:S02]  /*1810*/  PRMT R0, R4, 0x7632, R0 ;  /* 0x0000763204007816 */ /* 0x002fe40000000000 */
[----:B------:R-:W-:Y:S01]  /*1820*/  F2FP.BF16.F32.PACK_AB R42, R51, R42 ;  /* 0x0000002a332a723e */ /* 0x000fe200000010ff */
[----:B------:R1:W-:Y:S01]  /*1830*/  STG.E.U16 desc[UR6][R16.64+0x3c002], R3 ;  /* 0x03c0020310007986 */ /* 0x0003e2000c101506 */
[----:B--2---:R-:W-:Y:S02]  /*1840*/  PRMT R8, R28, 0x7632, R8 ;  /* 0x000076321c087816 */ /* 0x004fe40000000008 */
[----:B------:R-:W-:Y:S01]  /*1850*/  PRMT R7, R6, 0x7632, R7 ;  /* 0x0000763206077816 */ /* 0x000fe20000000007 */
[----:B------:R2:W-:Y:S01]  /*1860*/  STG.E.U16 desc[UR6][R16.64+0x46000], R4 ;  /* 0x0460000410007986 */ /* 0x0005e2000c101506 */
[----:B---3--:R-:W-:-:S02]  /*1870*/  PRMT R2, R5, 0x7632, R2 ;  /* 0x0000763205027816 */ /* 0x008fc40000000002 */
[----:B------:R-:W-:Y:S01]  /*1880*/  PRMT R11, R10, 0x7632, R11 ;  /* 0x000076320a0b7816 */ /* 0x000fe2000000000b */
[----:B------:R3:W-:Y:S01]  /*1890*/  STG.E.U16 desc[UR6][R16.64+0x46002], R0 ;  /* 0x0460020010007986 */ /* 0x0007e2000c101506 */
[----:B0-----:R-:W-:-:S03]  /*18a0*/  PRMT R6, R30, 0x7632, R6 ;  /* 0x000076321e067816 */ /* 0x001fc60000000006 */
[----:B------:R0:W-:Y:S01]  /*18b0*/  STG.E.U16 desc[UR6][R16.64+0x50002], R8 ;  /* 0x0500020810007986 */ /* 0x0001e2000c101506 */
[----:B-1----:R-:W-:-:S03]  /*18c0*/  PRMT R3, R23, 0x7632, R3 ;  /* 0x0000763217037816 */ /* 0x002fc60000000003 */
[----:B------:R1:W-:Y:S01]  /*18d0*/  STG.E.U16 desc[UR6][R16.64+0x64002], R2 ;  /* 0x0640020210007986 */ /* 0x0003e2000c101506 */
[----:B--2---:R-:W-:Y:S02]  /*18e0*/  PRMT R4, R42, 0x7632, R4 ;  /* 0x000076322a047816 */ /* 0x004fe40000000004 */
[----:B---3--:R-:W-:Y:S01]  /*18f0*/  PRMT R0, R9, 0x7632, R0 ;  /* 0x0000763209007816 */ /* 0x008fe20000000000 */
[----:B------:R-:W-:Y:S01]  /*1900*/  STG.E.U16 desc[UR6][R16.64], R26 ;  /* 0x0000001a10007986 */ /* 0x000fe2000c101506 */
[----:B0-----:R-:W-:-:S03]  /*1910*/  PRMT R8, R33, 0x7632, R8 ;  /* 0x0000763221087816 */ /* 0x001fc60000000008 */
[----:B------:R-:W-:Y:S01]  /*1920*/  STG.E.U16 desc[UR6][R16.64+0x14002], R7 ;  /* 0x0140020710007986 */ /* 0x000fe2000c101506 */
[----:B-1----:R-:W-:-:S03]  /*1930*/  PRMT R2, R27, 0x7632, R2 ;  /* 0x000076321b027816 */ /* 0x002fc60000000002 */
[----:B------:R-:W-:Y:S04]  /*1940*/  STG.E.U16 desc[UR6][R16.64+0x1e000], R14 ;  /* 0x01e0000e10007986 */ /* 0x000fe8000c101506 */
        /* <DEDUP_REMOVED lines=16> */
[----:B------:R-:W-:Y:S01]  /*1a50*/  STG.E.U16 desc[UR6][R16.64+0x96002], R4 ;  /* 0x0960020410007986 */ /* 0x000fe2000c101506 */
[----:B------:R-:W-:Y:S05]  /*1a60*/  EXIT ;  /* 0x000000000000794d */ /* 0x000fea0003800000 */
.L_x_1795:
[----:B------:R-:W-:Y:S01]  /*1a70*/  HFMA2.MMA R34, -RZ, RZ, 0, 4.76837158203125e-07 ;  /* 0x00000008ff227435 */ /* 0x000fe200000001ff */
[----:B-1----:R-:W-:Y:S02]  /*1a80*/  MOV R36, R48 ;  /* 0x0000003000247202 */ /* 0x002fe40000000f00 */
[----:B------:R-:W-:Y:S02]  /*1a90*/  MOV R51, 0x1f ;  /* 0x0000001f00337802 */ /* 0x000fe40000000f00 */
[----:B0-----:R-:W-:-:S07]  /*1aa0*/  MOV R32, 0xffffffff ;  /* 0xffffffff00207802 */ /* 0x001fce0000000f00 */
[----:B-----5:R-:W-:Y:S05]  /*1ab0*/  WARPSYNC.COLLECTIVE R32, `(.L_x_1798) ;  /* 0x0000000020087348 */ /* 0x020fea0003c00000 */
[----:B------:R0:W1:Y:S02]  /*1ac0*/  SHFL.BFLY P0, R38, R36, R34, R51 ;  /* 0x0c00002224267389 */ /* 0x0000640000000033 */
[----:B01---5:R-:W-:Y:S01]  /*1ad0*/  ENDCOLLECTIVE ;  /* 0x000000000000791b */ /* 0x023fe20003800000 */
.L_x_1798:
[----:B------:R-:W-:Y:S02]  /*1ae0*/  MOV R36, R49 ;  /* 0x0000003100247202 */ /* 0x000fe40000000f00 */
[----:B------:R-:W-:-:S07]  /*1af0*/  MOV R40, R38 ;  /* 0x0000002600287202 */ /* 0x000fce0000000f00 */
[----:B------:R-:W-:Y:S05]  /*1b00*/  WARPSYNC.COLLECTIVE R32, `(.L_x_1799) ;  /* 0x0000000020087348 */ /* 0x000fea0003c00000 */
[----:B------:R0:W1:Y:S02]  /*1b10*/  SHFL.BFLY P0, R38, R36, R34, R51 ;  /* 0x0c00002224267389 */ /* 0x0000640000000033 */
[----:B01----:R-:W-:Y:S01]  /*1b20*/  ENDCOLLECTIVE ;  /* 0x000000000000791b */ /* 0x003fe20003800000 */
.L_x_1799:
[----:B------:R-:W-:Y:S01]  /*1b30*/  FADD.FTZ R40, R40, R48 ;  /* 0x0000003028287221 */ /* 0x000fe20000010000 */
[----:B------:R-:W-:-:S04]  /*1b40*/  HFMA2.MMA R34, -RZ, RZ, 0, 2.384185791015625e-07 ;  /* 0x00000004ff227435 */ /* 0x000fc800000001ff */
[----:B------:R-:W-:Y:S02]  /*1b50*/  MOV R36, R40 ;  /* 0x0000002800247202 */ /* 0x000fe40000000f00 */
[----:B------:R-:W-:-:S07]  /*1b60*/  MOV R42, R38 ;  /* 0x00000026002a7202 */ /* 0x000fce0000000f00 */
[----:B------:R-:W-:Y:S05]  /*1b70*/  WARPSYNC.COLLECTIVE R32, `(.L_x_1800) ;  /* 0x0000000020087348 */ /* 0x000fea0003c00000 */
[----:B------:R0:W1:Y:S02]  /*1b80*/  SHFL.BFLY P0, R38, R36, R34, R51 ;  /* 0x0c00002224267389 */ /* 0x0000640000000033 */
[----:B01----:R-:W-:Y:S01]  /*1b90*/  ENDCOLLECTIVE ;  /* 0x000000000000791b */ /* 0x003fe20003800000 */
.L_x_1800:
[----:B------:R-:W-:-:S05]  /*1ba0*/  FADD.FTZ R42, R42, R49 ;  /* 0x000000312a2a7221 */ /* 0x000fca0000010000 */
[----:B------:R-:W-:Y:S02]  /*1bb0*/  MOV R36, R42 ;  /* 0x0000002a00247202 */ /* 0x000fe40000000f00 */
[----:B------:R-:W-:-:S07]  /*1bc0*/  MOV R44, R38 ;  /* 0x00000026002c7202 */ /* 0x000fce0000000f00 */
[----:B------:R-:W-:Y:S05]  /*1bd0*/  WARPSYNC.COLLECTIVE R32, `(.L_x_1801) ;  /* 0x0000000020087348 */ /* 0x000fea0003c00000 */
[----:B------:R0:W1:Y:S02]  /*1be0*/  SHFL.BFLY P0, R38, R36, R34, R51 ;  /* 0x0c00002224267389 */ /* 0x0000640000000033 */
[----:B01----:R-:W-:Y:S01]  /*1bf0*/  ENDCOLLECTIVE ;  /* 0x000000000000791b */ /* 0x003fe20003800000 */
.L_x_1801:
[----:B------:R-:W-:Y:S01]  /*1c00*/  FADD.FTZ R44, R40, R44 ;  /* 0x0000002c282c7221 */ /* 0x000fe20000010000 */
[----:B------:R-:W-:-:S04]  /*1c10*/  HFMA2.MMA R34, -RZ, RZ, 0, 1.1920928955078125e-07 ;  /* 0x00000002ff227435 */ /* 0x000fc800000001ff */
[----:B------:R-:W-:Y:S02]  /*1c20*/  MOV R36, R44 ;  /* 0x0000002c00247202 */ /* 0x000fe40000000f00 */
[----:B------:R-:W-:-:S07]  /*1c30*/  MOV R46, R38 ;  /* 0x00000026002e7202 */ /* 0x000fce0000000f00 */
[----:B------:R-:W-:Y:S05]  /*1c40*/  WARPSYNC.COLLECTIVE R32, `(.L_x_1802) ;  /* 0x0000000020087348 */ /* 0x000fea0003c00000 */
[----:B------:R0:W1:Y:S02]  /*1c50*/  SHFL.BFLY P0, R38, R36, R34, R51 ;  /* 0x0c00002224267389 */ /* 0x0000640000000033 */
[----:B01----:R-:W-:Y:S01]  /*1c60*/  ENDCOLLECTIVE ;  /* 0x000000000000791b */ /* 0x003fe20003800000 */
.L_x_1802:
[----:B------:R-:W-:-:S05]  /*1c70*/  FADD.FTZ R46, R42, R46 ;  /* 0x0000002e2a2e7221 */ /* 0x000fca0000010000 */
[----:B------:R-:W-:Y:S02]  /*1c80*/  MOV R36, R46 ;  /* 0x0000002e00247202 */ /* 0x000fe40000000f00 */
[----:B------:R-:W-:-:S07]  /*1c90*/  MOV R50, R38 ;  /* 0x0000002600327202 */ /* 0x000fce0000000f00 */
[----:B------:R-:W-:Y:S05]  /*1ca0*/  WARPSYNC.COLLECTIVE R32, `(.L_x_1803) ;  /* 0x0000000020087348 */ /* 0x000fea0003c00000 */
[----:B------:R0:W1:Y:S02]  /*1cb0*/  SHFL.BFLY P0, R38, R36, R34, R51 ;  /* 0x0c00002224267389 */ /* 0x0000640000000033 */
[----:B01----:R-:W-:Y:S01]  /*1cc0*/  ENDCOLLECTIVE ;  /* 0x000000000000791b */ /* 0x003fe20003800000 */
.L_x_1803:
[----:B------:R-:W-:Y:S01]  /*1cd0*/  FADD.FTZ R50, R44, R50 ;  /* 0x000000322c327221 */ /* 0x000fe20000010000 */
[----:B------:R-:W-:-:S04]  /*1ce0*/  HFMA2.MMA R34, -RZ, RZ, 0, 5.9604644775390625e-08 ;  /* 0x00000001ff227435 */ /* 0x000fc800000001ff */
[----:B------:R-:W-:Y:S02]  /*1cf0*/  MOV R36, R50 ;  /* 0x0000003200247202 */ /* 0x000fe40000000f00 */
[----:B------:R-:W-:-:S07]  /*1d00*/  MOV R52, R38 ;  /* 0x0000002600347202 */ /* 0x000fce0000000f00 */
[----:B------:R-:W-:Y:S05]  /*1d10*/  WARPSYNC.COLLECTIVE R32, `(.L_x_1804) ;  /* 0x0000000020087348 */ /* 0x000fea0003c00000 */
[----:B------:R0:W1:Y:S02]  /*1d20*/  SHFL.BFLY P0, R38, R36, R34, R51 ;  /* 0x0c00002224267389 */ /* 0x0000640000000033 */
[----:B01----:R-:W-:Y:S01]  /*1d30*/  ENDCOLLECTIVE ;  /* 0x000000000000791b */ /* 0x003fe20003800000 */
.L_x_1804:
[----:B------:R-:W-:-:S05]  /*1d40*/  FADD.FTZ R52, R46, R52 ;  /* 0x000000342e347221 */ /* 0x000fca0000010000 */
[----:B------:R-:W-:Y:S02]  /*1d50*/  MOV R36, R52 ;  /* 0x0000003400247202 */ /* 0x000fe40000000f00 */
[----:B------:R-:W-:-:S07]  /*1d60*/  MOV R48, R38 ;  /* 0x0000002600307202 */ /* 0x000fce0000000f00 */
[----:B------:R-:W-:Y:S05]  /*1d70*/  WARPSYNC.COLLECTIVE R32, `(.L_x_1805) ;  /* 0x0000000020087348 */ /* 0x000fea0003c00000 */
[----:B------:R0:W1:Y:S02]  /*1d80*/  SHFL.BFLY P0, R38, R36, R34, R51 ;  /* 0x0c00002224267389 */ /* 0x0000640000000033 */
[----:B01----:R-:W-:Y:S01]  /*1d90*/  ENDCOLLECTIVE ;  /* 0x000000000000791b */ /* 0x003fe20003800000 */
.L_x_1805:
[----:B------:R-:W-:Y:S01]  /*1da0*/  FADD.FTZ R48, R50, R48 ;  /* 0x0000003032307221 */ /* 0x000fe20000010000 */
[----:B------:R-:W-:Y:S06]  /*1db0*/  BRA `(.L_x_1806) ;  /* 0xffffffec00e07947 */ /* 0x000fec000383ffff */
.L_x_1807:
        /* <DEDUP_REMOVED lines=12> */
.L_x_3848:


//--------------------- .text._ZN13group_norm_v214gn_cuda_kernelI13__nv_bfloat16Li320ELi1ELi32ELi10ELi1024ELb0ELi1024ELi10ELi10ELi2ELb0ELi148ELb0ELb0ENS_16CompileConditionILi900EEEEEvPT_PKS4_S7_S7_flPfS8_Pj --------------------------
	.section	.text._ZN13group_norm_v214gn_cuda_kernelI13__nv_bfloat16Li320ELi1ELi32ELi10ELi1024ELb0ELi1024ELi10ELi10ELi2ELb0ELi148ELb0ELb0ENS_16CompileConditionILi900EEEEEvPT_PKS4_S7_S7_flPfS8_Pj,"ax",@progbits
	.align	128
        .global         _ZN13group_norm_v214gn_cuda_kernelI13__nv_bfloat16Li320ELi1ELi32ELi10ELi1024ELb0ELi1024ELi10ELi10ELi2ELb0ELi148ELb0ELb0ENS_16CompileConditionILi900EEEEEvPT_PKS4_S7_S7_flPfS8_Pj
        .type           _ZN13group_norm_v214gn_cuda_kernelI13__nv_bfloat16Li320ELi1ELi32ELi10ELi1024ELb0ELi1024ELi10ELi10ELi2ELb0ELi148ELb0ELb0ENS_16CompileConditionILi900EEEEEvPT_PKS4_S7_S7_flPfS8_Pj,@function
        .size           _ZN13group_norm_v214gn_cuda_kernelI13__nv_bfloat16Li320ELi1ELi32ELi10ELi1024ELb0ELi1024ELi10ELi10ELi2ELb0ELi148ELb0ELb0ENS_16CompileConditionILi900EEEEEvPT_PKS4_S7_S7_flPfS8_Pj,(.L_x_3849 - _ZN13group_norm_v214gn_cuda_kernelI13__nv_bfloat16Li320ELi1ELi32ELi10ELi1024ELb0ELi1024ELi10ELi10ELi2ELb0ELi148ELb0ELb0ENS_16CompileConditionILi900EEEEEvPT_PKS4_S7_S7_flPfS8_Pj)
        .other          _ZN13group_norm_v214gn_cuda_kernelI13__nv_bfloat16Li320ELi1ELi32ELi10ELi1024ELb0ELi1024ELi10ELi10ELi2ELb0ELi148ELb0ELb0ENS_16CompileConditionILi900EEEEEvPT_PKS4_S7_S7_flPfS8_Pj,@"STO_CUDA_ENTRY STV_DEFAULT"
_ZN13group_norm_v214gn_cuda_kernelI13__nv_bfloat16Li320ELi1ELi32ELi10ELi1024ELb0ELi1024ELi10ELi10ELi2ELb0ELi148ELb0ELb0ENS_16CompileConditionILi900EEEEEvPT_PKS4_S7_S7_flPfS8_Pj:
.text._ZN13group_norm_v214gn_cuda_kernelI13__nv_bfloat16Li320ELi1ELi32ELi10ELi1024ELb0ELi1024ELi10ELi10ELi2ELb0ELi148ELb0ELb0ENS_16CompileConditionILi900EEEEEvPT_PKS4_S7_S7_flPfS8_Pj:
        /* <DEDUP_REMOVED lines=212> */
.L_x_1820:
        /* <DEDUP_REMOVED lines=10> */
.L_x_1808:
        /* <DEDUP_REMOVED lines=17> */
.L_x_1811:
[----:B------:R-:W-:Y:S05]  /*0ef0*/  BSYNC B0 ;  /* 0x0000000000007941 */ /* 0x000fea0003800000 */
.L_x_1810:
        /* <DEDUP_REMOVED lines=183> */
.L_x_1809:
[----:B------:R-:W-:Y:S01]  /*1a70*/  HFMA2.MMA R34, -RZ, RZ, 0, 4.76837158203125e-07 ;  /* 0x00000008ff227435 */ /* 0x000fe200000001ff */
[----:B-1----:R-:W-:Y:S02]  /*1a80*/  MOV R36, R48 ;  /* 0x0000003000247202 */ /* 0x002fe40000000f00 */
[----:B------:R-:W-:Y:S02]  /*1a90*/  MOV R51, 0x1f ;  /* 0x0000001f00337802 */ /* 0x000fe40000000f00 */
[----:B0-----:R-:W-:-:S07]  /*1aa0*/  MOV R32, 0xffffffff ;  /* 0xffffffff00207802 */ /* 0x001fce0000000f00 */
[----:B-----5:R-:W-:Y:S05]  /*1ab0*/  WARPSYNC.COLLECTIVE R32, `(.L_x_1812) ;  /* 0x0000000020087348 */ /* 0x020fea0003c00000 */
[----:B------:R0:W1:Y:S02]  /*1ac0*/  SHFL.BFLY P0, R38, R36, R34, R51 ;  /* 0x0c00002224267389 */ /* 0x0000640000000033 */
[----:B01---5:R-:W-:Y:S01]  /*1ad0*/  ENDCOLLECTIVE ;  /* 0x000000000000791b */ /* 0x023fe20003800000 */
.L_x_1812:
[----:B------:R-:W-:Y:S02]  /*1ae0*/  MOV R36, R49 ;  /* 0x0000003100247202 */ /* 0x000fe40000000f00 */
[----:B------:R-:W-:-:S07]  /*1af0*/  MOV R40, R38 ;  /* 0x0000002600287202 */ /* 0x000fce0000000f00 */
[----:B------:R-:W-:Y:S05]  /*1b00*/  WARPSYNC.COLLECTIVE R32, `(.L_x_1813) ;  /* 0x0000000020087348 */ /* 0x000fea0003c00000 */
[----:B------:R0:W1:Y:S02]  /*1b10*/  SHFL.BFLY P0, R38, R36, R34, R51 ;  /* 0x0c00002224267389 */ /* 0x0000640000000033 */
[----:B01----:R-:W-:Y:S01]  /*1b20*/  ENDCOLLECTIVE ;  /* 0x000000000000791b */ /* 0x003fe20003800000 */
.L_x_1813:
[----:B------:R-:W-:Y:S01]  /*1b30*/  FADD.FTZ R40, R40, R48 ;  /* 0x0000003028287221 */ /* 0x000fe20000010000 */
[----:B------:R-:W-:-:S04]  /*1b40*/  HFMA2.MMA R34, -RZ, RZ, 0, 2.384185791015625e-07 ;  /* 0x00000004ff227435 */ /* 0x000fc800000001ff */
[----:B------:R-:W-:Y:S02]  /*1b50*/  MOV R36, R40 ;  /* 0x0000002800247202 */ /* 0x000fe40000000f00 */
[----:B------:R-:W-:-:S07]  /*1b60*/  MOV R42, R38 ;  /* 0x00000026002a7202 */ /* 0x000fce0000000f00 */
[----:B------:R-:W-:Y:S05]  /*1b70*/  WARPSYNC.COLLECTIVE R32, `(.L_x_1814) ;  /* 0x0000000020087348 */ /* 0x000fea0003c00000 */
[----:B------:R0:W1:Y:S02]  /*1b80*/  SHFL.BFLY P0, R38, R36, R34, R51 ;  /* 0x0c00002224267389 */ /* 0x0000640000000033 */
[----:B01----:R-:W-:Y:S01]  /*1b90*/  ENDCOLLECTIVE ;  /* 0x000000000000791b */ /* 0x003fe20003800000 */
.L_x_1814:
[----:B------:R-:W-:-:S05]  /*1ba0*/  FADD.FTZ R42, R42, R49 ;  /* 0x000000312a2a7221 */ /* 0x000fca0000010000 */
[----:B------:R-:W-:Y:S02]  /*1bb0*/  MOV R36, R42 ;  /* 0x0000002a00247202 */ /* 0x000fe40000000f00 */
[----:B------:R-:W-:-:S07]  /*1bc0*/  MOV R44, R38 ;  /* 0x00000026002c7202 */ /* 0x000fce0000000f00 */
[----:B------:R-:W-:Y:S05]  /*1bd0*/  WARPSYNC.COLLECTIVE R32, `(.L_x_1815) ;  /* 0x0000000020087348 */ /* 0x000fea0003c00000 */
[----:B------:R0:W1:Y:S02]  /*1be0*/  SHFL.BFLY P0, R38, R36, R34, R51 ;  /* 0x0c00002224267389 */ /* 0x0000640000000033 */
[----:B01----:R-:W-:Y:S01]  /*1bf0*/  ENDCOLLECTIVE ;  /* 0x000000000000791b */ /* 0x003fe20003800000 */
.L_x_1815:
[----:B------:R-:W-:Y:S01]  /*1c00*/  FADD.FTZ R44, R40, R44 ;  /* 0x0000002c282c7221 */ /* 0x000fe20000010000 */
[----:B------:R-:W-:-:S04]  /*1c10*/  HFMA2.MMA R34, -RZ, RZ, 0, 1.1920928955078125e-07 ;  /* 0x00000002ff227435 */ /* 0x000fc800000001ff */
[----:B------:R-:W-:Y:S02]  /*1c20*/  MOV R36, R44 ;  /* 0x0000002c00247202 */ /* 0x000fe40000000f00 */
[----:B------:R-:W-:-:S07]  /*1c30*/  MOV R46, R38 ;  /* 0x00000026002e7202 */ /* 0x000fce0000000f00 */
[----:B------:R-:W-:Y:S05]  /*1c40*/  WARPSYNC.COLLECTIVE R32, `(.L_x_1816) ;  /* 0x0000000020087348 */ /* 0x000fea0003c00000 */
[----:B------:R0:W1:Y:S02]  /*1c50*/  SHFL.BFLY P0, R38, R36, R34, R51 ;  /* 0x0c00002224267389 */ /* 0x0000640000000033 */
[----:B01----:R-:W-:Y:S01]  /*1c60*/  ENDCOLLECTIVE ;  /* 0x000000000000791b */ /* 0x003fe20003800000 */
.L_x_1816:
[----:B------:R-:W-:-:S05]  /*1c70*/  FADD.FTZ R46, R42, R46 ;  /* 0x0000002e2a2e7221 */ /* 0x000fca0000010000 */
[----:B------:R-:W-:Y:S02]  /*1c80*/  MOV R36, R46 ;  /* 0x0000002e00247202 */ /* 0x000fe40000000f00 */
[----:B------:R-:W-:-:S07]  /*1c90*/  MOV R50, R38 ;  /* 0x0000002600327202 */ /* 0x000fce0000000f00 */
[----:B------:R-:W-:Y:S05]  /*1ca0*/  WARPSYNC.COLLECTIVE R32, `(.L_x_1817) ;  /* 0x0000000020087348 */ /* 0x000fea0003c00000 */
[----:B------:R0:W1:Y:S02]  /*1cb0*/  SHFL.BFLY P0, R38, R36, R34, R51 ;  /* 0x0c00002224267389 */ /* 0x0000640000000033 */
[----:B01----:R-:W-:Y:S01]  /*1cc0*/  ENDCOLLECTIVE ;  /* 0x000000000000791b */ /* 0x003fe20003800000 */
.L_x_1817:
[----:B------:R-:W-:Y:S01]  /*1cd0*/  FADD.FTZ R50, R44, R50 ;  /* 0x000000322c327221 */ /* 0x000fe20000010000 */
[----:B------:R-:W-:-:S04]  /*1ce0*/  HFMA2.MMA R34, -RZ, RZ, 0, 5.9604644775390625e-08 ;  /* 0x00000001ff227435 */ /* 0x000fc800000001ff */
[----:B------:R-:W-:Y:S02]  /*1cf0*/  MOV R36, R50 ;  /* 0x0000003200247202 */ /* 0x000fe40000000f00 */
[----:B------:R-:W-:-:S07]  /*1d00*/  MOV R52, R38 ;  /* 0x0000002600347202 */ /* 0x000fce0000000f00 */
[----:B------:R-:W-:Y:S05]  /*1d10*/  WARPSYNC.COLLECTIVE R32, `(.L_x_1818) ;  /* 0x0000000020087348 */ /* 0x000fea0003c00000 */
[----:B------:R0:W1:Y:S02]  /*1d20*/  SHFL.BFLY P0, R38, R36, R34, R51 ;  /* 0x0c00002224267389 */ /* 0x0000640000000033 */
[----:B01----:R-:W-:Y:S01]  /*1d30*/  ENDCOLLECTIVE ;  /* 0x000000000000791b */ /* 0x003fe20003800000 */
.L_x_1818:
[----:B------:R-:W-:-:S05]  /*1d40*/  FADD.FTZ R52, R46, R52 ;  /* 0x000000342e347221 */ /* 0x000fca0000010000 */
[----:B------:R-:W-:Y:S02]  /*1d50*/  MOV R36, R52 ;  /* 0x0000003400247202 */ /* 0x000fe40000000f00 */
[----:B------:R-:W-:-:S07]  /*1d60*/  MOV R48, R38 ;  /* 0x0000002600307202 */ /* 0x000fce0000000f00 */
[----:B------:R-:W-:Y:S05]  /*1d70*/  WARPSYNC.COLLECTIVE R32, `(.L_x_1819) ;  /* 0x0000000020087348 */ /* 0x000fea0003c00000 */
[----:B------:R0:W1:Y:S02]  /*1d80*/  SHFL.BFLY P0, R38, R36, R34, R51 ;  /* 0x0c00002224267389 */ /* 0x0000640000000033 */
[----:B01----:R-:W-:Y:S01]  /*1d90*/  ENDCOLLECTIVE ;  /* 0x000000000000791b */ /* 0x003fe20003800000 */
.L_x_1819:
[----:B------:R-:W-:Y:S01]  /*1da0*/  FADD.FTZ R48, R50, R48 ;  /* 0x0000003032307221 */ /* 0x000fe20000010000 */
[----:B------:R-:W-:Y:S06]  /*1db0*/  BRA `(.L_x_1820) ;  /* 0xffffffec00e07947 */ /* 0x000fec000383ffff */
.L_x_1821:
        /* <DEDUP_REMOVED lines=12> */
.L_x_3849:


//--------------------- .text._ZN13group_norm_v214gn_cuda_kernelI13__nv_bfloat16Li320ELi3ELi16ELi20ELi1024ELb1ELi4ELi320ELi320ELi4ELb1ELi1ELb0ELb0ENS_16CompileConditionILi900EEEEEvPT_PKS4_S7_S7_flPfS8_Pj --------------------------
	.section	.text._ZN13group_norm_v214gn_cuda_kernelI13__nv_bfloat16Li320ELi3ELi16ELi20ELi1024ELb1ELi4ELi320ELi320ELi4ELb1ELi1ELb0ELb0ENS_16CompileConditionILi900EEEEEvPT_PKS4_S7_S7_flPfS8_Pj,"ax",@progbits
	.align	128
        .global         _ZN13group_norm_v214gn_cuda_kernelI13__nv_bfloat16Li320ELi3ELi16ELi20ELi1024ELb1ELi4ELi320ELi320ELi4ELb1ELi1ELb0ELb0ENS_16CompileConditionILi900EEEEEvPT_PKS4_S7_S7_flPfS8_Pj
        .type           _ZN13group_norm_v214gn_cuda_kernelI13__nv_bfloat16Li320ELi3ELi16ELi20ELi1024ELb1ELi4ELi320ELi320ELi4ELb1ELi1ELb0ELb0ENS_16CompileConditionILi900EEEEEvPT_PKS4_S7_S7_flPfS8_Pj,@function
        .size           _ZN13group_norm_v214gn_cuda_kernelI13__nv_bfloat16Li320ELi3ELi16ELi20ELi1024ELb1ELi4ELi320ELi320ELi4ELb1ELi1ELb0ELb0ENS_16CompileConditionILi900EEEEEvPT_PKS4_S7_S7_flPfS8_Pj,(.L_x_3850 - _ZN13group_norm_v214gn_cuda_kernelI13__nv_bfloat16Li320ELi3ELi16ELi20ELi1024ELb1ELi4ELi320ELi320ELi4ELb1ELi1ELb0ELb0ENS_16CompileConditionILi900EEEEEvPT_PKS4_S7_S7_flPfS8_Pj)
        .other          _ZN13group_norm_v214gn_cuda_kernelI13__nv_bfloat16Li320ELi3ELi16ELi20ELi1024ELb1ELi4ELi320ELi320ELi4ELb1ELi1ELb0ELb0ENS_16CompileConditionILi900EEEEEvPT_PKS4_S7_S7_flPfS8_Pj,@"STO_CUDA_ENTRY STV_DEFAULT"
_ZN13group_norm_v214gn_cuda_kernelI13__nv_bfloat16Li320ELi3ELi16ELi20ELi1024ELb1ELi4ELi320ELi320ELi4ELb1ELi1ELb0ELb0ENS_16CompileConditionILi900EEEEEvPT_PKS4_S7_S7_flPfS8_Pj:
.text._ZN13group_norm_v214gn_cuda_kernelI13__nv_bfloat16Li320ELi3ELi16ELi20ELi1024ELb1ELi4ELi320ELi320ELi4ELb1ELi1ELb0ELb0ENS_16CompileConditionILi900EEEEEvPT_PKS4_S7_S7_flPfS8_Pj:
[----:B------:R-:W-:Y:S01]  /*0000*/  LDC R1, c[0x0][0x28] ;  /* 0x00000a00ff017b82 */ /* 0x000fe20000000800 */
[----:B------:R-:W0:Y:S01]  /*0010*/  S2R R0, SR_CTAID.Y ;  /* 0x0000000000007919 */ /* 0x000e220000002600 */
[----:B------:R-:W-:Y:S02]  /*0020*/  ULDC.64 UR4, c[0x0][0x238] ;  /* 0x00008e0000047ab9 */ /* 0x000fe40000000a00 */
[----:B0-----:R-:W-:-:S04]  /*0030*/  ISETP.GE.U32.AND P0, PT, R0, UR4, PT ;  /* 0x0000000400007c0c */ /* 0x001fc8000bf06070 */
[----:B------:R-:W-:-:S13]  /*0040*/  ISETP.GE.AND.EX P0, PT, RZ, UR5, PT, P0 ;  /* 0x00000005ff007c0c */ /* 0x000fda000bf06300 */
[----:B------:R-:W-:Y:S05]  /*0050*/  @P0 EXIT ;  /* 0x000000000000094d */ /* 0x000fea0003800000 */
[----:B------:R-:W0:Y:S01]  /*0060*/  S2R R2, SR_TID.X ;  /* 0x0000000000027919 */ /* 0x000e220000002100 */
[----:B------:R-:W-:Y:S01]  /*0070*/  ULDC.64 UR4, c[0x0][0x220] ;  /* 0x0000880000047ab9 */ /* 0x000fe20000000a00 */
[----:B------:R-:W-:Y:S01]  /*0080*/  ULDC.64 UR6, c[0x0][0x228] ;  /* 0x00008a0000067ab9 */ /* 0x000fe20000000a00 */
[----:B------:R-:W-:Y:S01]  /*0090*/  ULDC.64 UR8, c[0x0][0x208] ;  /* 0x0000820000087ab9 */ /* 0x000fe20000000a00 */
[----:B0-----:R-:W-:-:S05]  /*00a0*/  IMAD.WIDE.U32 R4, R2, -0x33333333, RZ ;  /* 0xcccccccd02047825 */ /* 0x001fca00078e00ff */
[----:B------:R-:W-:-:S05]  /*00b0*/  SHF.R.U32.HI R15, RZ, 0x6, R5 ;  /* 0x00000006ff0f7819 */ /* 0x000fca0000011605 */
[----:B------:R-:W-:-:S05]  /*00c0*/  IMAD R8, R15, -0x50, R2 ;  /* 0xffffffb00f087824 */ /* 0x000fca00078e0202 */
[----:B------:R-:W-:-:S04]  /*00d0*/  SHF.L.U32 R9, R8, 0x2, RZ ;  /* 0x0000000208097819 */ /* 0x000fc800000006ff */
[----:B------:R-:W-:Y:S02]  /*00e0*/  SHF.L.U32 R10, R9, 0x1, RZ ;  /* 0x00000001090a7819 */ /* 0x000fe400000006ff */
[----:B------:R-:W-:Y:S02]  /*00f0*/  SHF.R.U32.HI R3, RZ, 0x1f, R9 ;  /* 0x0000001fff037819 */ /* 0x000fe40000011609 */
[C---:B------:R-:W-:Y:S02]  /*0100*/  IADD3 R12, P0, R10.reuse, UR4, RZ ;  /* 0x000000040a0c7c10 */ /* 0x040fe4000ff1e0ff */
[----:B------:R-:W-:Y:S02]  /*0110*/  IADD3 R10, P1, R10, UR6, RZ ;  /* 0x000000060a0a7c10 */ /* 0x000fe4000ff3e0ff */
[C---:B------:R-:W-:Y:S02]  /*0120*/  IADD3.X R13, R3.reuse, UR5, RZ, P0, !PT ;  /* 0x00000005030d7c10 */ /* 0x040fe400087fe4ff */
[----:B------:R-:W-:-:S04]  /*0130*/  IADD3.X R11, R3, UR7, RZ, P1, !PT ;  /* 0x00000007030b7c10 */ /* 0x000fc80008ffe4ff */
[----:B------:R-:W5:Y:S04]  /*0140*/  LDG.E.64.CONSTANT R12, desc[UR8][R12.64] ;  /* 0x000000080c0c7981 */ /* 0x000f68000c1e9b00 */
[----:B------:R-:W5:Y:S01]  /*0150*/  LDG.E.64.CONSTANT R10, desc[UR8][R10.64] ;  /* 0x000000080a0a7981 */ /* 0x000f62000c1e9b00 */
[----:B------:R-:W0:Y:S01]  /*0160*/  S2UR UR5, SR_CgaCtaId ;  /* 0x00000000000579c3 */ /* 0x000e220000008800 */
[----:B------:R-:W-:Y:S01]  /*0170*/  UMOV UR4, 0x400 ;  /* 0x0000040000047882 */ /* 0x000fe20000000000 */
[----:B------:R-:W-:Y:S01]  /*0180*/  IMAD.WIDE.U32 R6, R8, -0x33333333, RZ ;  /* 0xcccccccd08067825 */ /* 0x000fe200078e00ff */
[----:B------:R-:W1:Y:S01]  /*0190*/  S2R R4, SR_CTAID.X ;  /* 0x0000000000047919 */ /* 0x000e620000002500 */
[----:B------:R-:W-:-:S03]  /*01a0*/  HFMA2.MMA R48, -RZ, RZ, 0, 0 ;  /* 0x00000000ff307435 */ /* 0x000fc600000001ff */
[----:B------:R-:W-:Y:S02]  /*01b0*/  SHF.L.U32 R49, R7, 0x1, RZ ;  /* 0x0000000107317819 */ /* 0x000fe400000006ff */
[----:B------:R-:W-:Y:S02]  /*01c0*/  MOV R7, R0 ;  /* 0x0000000000077202 */ /* 0x000fe40000000f00 */
[----:B------:R-:W-:Y:S01]  /*01d0*/  LOP3.LUT R49, R49, 0xfffffff8, RZ, 0xc0, !PT ;  /* 0xfffffff831317812 */ /* 0x000fe200078ec0ff */
[----:B0-----:R-:W-:Y:S02]  /*01e0*/  ULEA UR6, UR5, UR4, 0x18 ;  /* 0x0000000405067291 */ /* 0x001fe4000f8ec03f */
[----:B------:R-:W-:-:S04]  /*01f0*/  UIADD3 UR4, UR4, 0xc80, URZ ;  /* 0x00000c8004047890 */ /* 0x000fc8000fffe03f */
[----:B------:R-:W-:Y:S01]  /*0200*/  MOV R5, UR6 ;  /* 0x0000000600057c02 */ /* 0x000fe20008000f00 */
[----:B------:R-:W-:-:S03]  /*0210*/  ULEA UR5, UR5, UR4, 0x18 ;  /* 0x0000000405057291 */ /* 0x000fc6000f8ec03f */
[----:B------:R-:W-:Y:S01]  /*0220*/  UMOV UR4, URZ ;  /* 0x0000003f00047c82 */ /* 0x000fe20008000000 */
[----:B-1----:R-:W-:Y:S01]  /*0230*/  SHF.L.U32 R3, R4, 0x2, RZ ;  /* 0x0000000204037819 */ /* 0x002fe200000006ff */
[----:B------:R-:W-:-:S03]  /*0240*/  IMAD R6, R8, 0x28, R5 ;  /* 0x0000002808067824 */ /* 0x000fc600078e0205 */
[----:B------:R-:W-:Y:S02]  /*0250*/  LOP3.LUT R3, R3, 0x3fc, RZ, 0xc0, !PT ;  /* 0x000003fc03037812 */ /* 0x000fe400078ec0ff */
[----:B------:R-:W-:Y:S02]  /*0260*/  LEA R6, R15, R6, 0x3 ;  /* 0x000000060f067211 */ /* 0x000fe400078e18ff */
[----:B------:R-:W-:-:S05]  /*0270*/  IADD3 R3, R3, R15, RZ ;  /* 0x0000000f03037210 */ /* 0x000fca0007ffe0ff */
[----:B------:R-:W-:-:S05]  /*0280*/  IMAD R14, R3, 0x140, RZ ;  /* 0x00000140030e7824 */ /* 0x000fca00078e02ff */
[----:B------:R-:W-:-:S04]  /*0290*/  IADD3 R8, P0, R14, R9, RZ ;  /* 0x000000090e087210 */ /* 0x000fc80007f1e0ff */
[----:B------:R-:W-:-:S09]  /*02a0*/  IADD3.X R9, RZ, RZ, RZ, P0, !PT ;  /* 0x000000ffff097210 */ /* 0x000fd200007fe4ff */
.L_x_1832:
[----:B0-----:R-:W-:Y:S01]  /*02b0*/  IMAD R51, R48, 0x50000, RZ ;  /* 0x0005000030337824 */ /* 0x001fe200078e02ff */
[----:B------:R-:W-:Y:S01]  /*02c0*/  ULDC.64 UR6, c[0x0][0x218] ;  /* 0x0000860000067ab9 */ /* 0x000fe20000000a00 */
[----:B------:R-:W-:-:S05]  /*02d0*/  IMAD.WIDE.U32 R14, R7, 0x50000, R8 ;  /* 0x00050000070e7825 */ /* 0x000fca00078e0008 */
[----:B------:R-:W-:Y:S02]  /*02e0*/  IADD3 R51, R15, R51, RZ ;  /* 0x000000330f337210 */ /* 0x000fe40007ffe0ff */
[C---:B------:R-:W-:Y:S02]  /*02f0*/  SHF.L.U32 R50, R14.reuse, 0x1, RZ ;  /* 0x000000010e327819 */ /* 0x040fe400000006ff */
[----:B------:R-:W-:Y:S02]  /*0300*/  SHF.L.U64.HI R51, R14, 0x1, R51 ;  /* 0x000000010e337819 */ /* 0x000fe40000010233 */
[----:B------:R-:W-:-:S04]  /*0310*/  IADD3 R14, P0, R50, UR6, RZ ;  /* 0x00000006320e7c10 */ /* 0x000fc8000ff1e0ff */
[----:B------:R-:W-:-:S06]  /*0320*/  IADD3.X R15, R51, UR7, RZ, P0, !PT ;  /* 0x00000007330f7c10 */ /* 0x000fcc00087fe4ff */
[----:B------:R-:W2:Y:S01]  /*0330*/  LDG.E.64.CONSTANT R14, desc[UR8][R14.64] ;  /* 0x000000080e0e7981 */ /* 0x000ea2000c1e9b00 */
[----:B------:R-:W-:Y:S01]  /*0340*/  ISETP.GT.U32.AND P0, PT, R2, 0x3f, PT ;  /* 0x0000003f0200780c */ /* 0x000fe20003f04070 */
[----:B------:R-:W-:Y:S01]  /*0350*/  BSSY B0, `(.L_x_1822) ;  /* 0x0000039000007945 */ /* 0x000fe20003800000 */
[C---:B--2---:R-:W-:Y:S02]  /*0360*/  PRMT R16, R14.reuse, 0x7632, R16 ;  /* 0x000076320e107816 */ /* 0x044fe40000000010 */
[----:B------:R-:W-:Y:S02]  /*0370*/  SHF.L.U32 R3, R14, 0x10, RZ ;  /* 0x000000100e037819 */ /* 0x000fe400000006ff */
[----:B------:R-:W-:Y:S02]  /*0380*/  SHF.L.U32 R19, R16, 0x10, RZ ;  /* 0x0000001010137819 */ /* 0x000fe400000006ff */
[----:B------:R-:W-:Y:S01]  /*0390*/  PRMT R16, R15, 0x7632, R16 ;  /* 0x000076320f107816 */ /* 0x000fe20000000010 */
[----:B------:R-:W-:Y:S01]  /*03a0*/  FFMA.FTZ R18, R3, R3, RZ ;  /* 0x0000000303127223 */ /* 0x000fe200000100ff */
[----:B------:R-:W-:Y:S01]  /*03b0*/  FADD.FTZ R17, RZ, R3 ;  /* 0x00000003ff117221 */ /* 0x000fe20000010000 */
[----:B------:R-:W-:-:S02]  /*03c0*/  SHF.L.U32 R53, R15, 0x10, RZ ;  /* 0x000000100f357819 */ /* 0x000fc400000006ff */
[----:B------:R-:W-:Y:S01]  /*03d0*/  FFMA.FTZ R20, R19, R19, R18 ;  /* 0x0000001313147223 */ /* 0x000fe20000010012 */
[----:B------:R-:W-:Y:S01]  /*03e0*/  FADD.FTZ R18, R17, R19 ;  /* 0x0000001311127221 */ /* 0x000fe20000010000 */
[----:B------:R-:W-:Y:S02]  /*03f0*/  SHF.L.U32 R17, R16, 0x10, RZ ;  /* 0x0000001010117819 */ /* 0x000fe400000006ff */
[----:B------:R-:W-:Y:S01]  /*0400*/  FFMA.FTZ R20, R53, R53, R20 ;  /* 0x0000003535147223 */ /* 0x000fe20000010014 */
[----:B------:R-:W-:-:S03]  /*0410*/  FADD.FTZ R18, R18, R53 ;  /* 0x0000003512127221 */ /* 0x000fc60000010000 */
[----:B------:R-:W-:Y:S01]  /*0420*/  FFMA.FTZ R19, R17, R17, R20 ;  /* 0x0000001111137223 */ /* 0x000fe20000010014 */
[----:B------:R-:W-:Y:S01]  /*0430*/  FADD.FTZ R18, R18, R17 ;  /* 0x0000001112127221 */ /* 0x000fe20000010000 */
[----:B------:R-:W-:-:S04]  /*0440*/  CS2R R20, SRZ ;  /* 0x0000000000147805 */ /* 0x000fc8000001ff00 */
[----:B------:R0:W-:Y:S01]  /*0450*/  STS.64 [R6], R18 ;  /* 0x0000001206007388 */ /* 0x0001e20000000a00 */
[----:B------:R-:W-:Y:S06]  /*0460*/  BAR.SYNC.DEFER_BLOCKING 0x0 ;  /* 0x0000000000007b1d */ /* 0x000fec0000010000 */
[----:B------:R-:W-:Y:S05]  /*0470*/  @P0 BRA `(.L_x_1823) ;  /* 0x0000000000980947 */ /* 0x000fea0003800000 */
[----:B------:R-:W-:Y:S02]  /*0480*/  SHF.R.U32.HI R16, RZ, 0x2, R2 ;  /* 0x00000002ff107819 */ /* 0x000fe40000011602 */
[----:B------:R-:W-:-:S03]  /*0490*/  SHF.L.U32 R17, R2, 0x3, RZ ;  /* 0x0000000302117819 */ /* 0x000fc600000006ff */
[----:B------:R-:W-:Y:S01]  /*04a0*/  IMAD R16, R16, 0x14, RZ ;  /* 0x0000001410107824 */ /* 0x000fe200078e02ff */
[----:B------:R-:W-:-:S04]  /*04b0*/  LOP3.LUT R17, R17, 0x18, RZ, 0xc0, !PT ;  /* 0x0000001811117812 */ /* 0x000fc800078ec0ff */
[----:B0-----:R-:W-:Y:S02]  /*04c0*/  SHF.R.U32.HI R18, RZ, 0x2, R16 ;  /* 0x00000002ff127819 */ /* 0x001fe40000011610 */
[C---:B------:R-:W-:Y:S02]  /*04d0*/  IADD3 R19, R16.reuse, 0x4, RZ ;  /* 0x0000000410137810 */ /* 0x040fe40007ffe0ff */
[----:B------:R-:W-:Y:S01]  /*04e0*/  IADD3 R21, R16, 0x8, RZ ;  /* 0x0000000810157810 */ /* 0x000fe20007ffe0ff */
        /* <DEDUP_REMOVED lines=31> */
.L_x_1823:
[----:B------:R-:W-:Y:S05]  /*06e0*/  BSYNC B0 ;  /* 0x0000000000007941 */ /* 0x000fea0003800000 */
.L_x_1822:
[----:B------:R-:W0:Y:S01]  /*06f0*/  SHFL.BFLY PT, R17, R20, 0x2, 0x1f ;  /* 0x0c401f0014117f89 */ /* 0x000e2200000e0000 */
[C---:B------:R-:W-:Y:S01]  /*0700*/  LOP3.LUT P1, RZ, R2.reuse, 0xffffffc3, RZ, 0xc0, !PT ;  /* 0xffffffc302ff7812 */ /* 0x040fe2000782c0ff */
[----:B------:R-:W-:Y:S01]  /*0710*/  BSSY B0, `(.L_x_1824) ;  /* 0x0000015000007945 */ /* 0x000fe20003800000 */
[C---:B------:R-:W-:Y:S01]  /*0720*/  ISETP.NE.AND P2, PT, R2.reuse, RZ, PT ;  /* 0x000000ff0200720c */ /* 0x040fe20003f45270 */
[----:B------:R-:W1:Y:S01]  /*0730*/  SHFL.BFLY PT, R16, R21, 0x2, 0x1f ;  /* 0x0c401f0015107f89 */ /* 0x000e6200000e0000 */
[----:B------:R-:W-:Y:S01]  /*0740*/  ISETP.GT.U32.AND P0, PT, R2, 0xff, PT ;  /* 0x000000ff0200780c */ /* 0x000fe20003f04070 */
        /* <DEDUP_REMOVED lines=8> */
[----:B------:R-:W-:Y:S02]  /*07d0*/  SHF.R.U32.HI R22, RZ, 0x2, R2 ;  /* 0x00000002ff167819 */ /* 0x000fe40000011602 */
[----:B------:R-:W-:-:S04]  /*07e0*/  LOP3.LUT R21, R4, 0xff, RZ, 0xc0, !PT ;  /* 0x000000ff04157812 */ /* 0x000fc800078ec0ff */
[----:B------:R-:W-:Y:S01]  /*07f0*/  PRMT R21, R22, 0x2104, R21 ;  /* 0x0000210416157816 */ /* 0x000fe20000000015 */
[----:B------:R-:W1:Y:S01]  /*0800*/  LDC.64 R18, c[0x0][0x248] ;  /* 0x00009200ff127b82 */ /* 0x000e620000000a00 */
[----:B0-----:R-:W-:-:S05]  /*0810*/  IMAD R20, R23, UR4, R0 ;  /* 0x0000000417147c24 */ /* 0x001fca000f8e0200 */
[----:B------:R-:W-:-:S04]  /*0820*/  LEA R20, R20, R21, 0xc ;  /* 0x0000001514147211 */ /* 0x000fc800078e60ff */
[----:B------:R-:W-:-:S05]  /*0830*/  SHF.L.U32 R21, R20, 0x1, RZ ;  /* 0x0000000114157819 */ /* 0x000fca00000006ff */
[----:B-1----:R-:W-:-:S05]  /*0840*/  IMAD.WIDE.U32 R18, R21, 0x4, R18 ;  /* 0x0000000415127825 */ /* 0x002fca00078e0012 */
[----:B------:R0:W-:Y:S02]  /*0850*/  STG.E.64 desc[UR8][R18.64], R16 ;  /* 0x0000001012007986 */ /* 0x0001e4000c101b08 */
.L_x_1825:
[----:B------:R-:W-:Y:S05]  /*0860*/  BSYNC B0 ;  /* 0x0000000000007941 */ /* 0x000fea0003800000 */
.L_x_1824:
[----:B------:R-:W-:Y:S01]  /*0870*/  BAR.SYNC.DEFER_BLOCKING 0x0 ;  /* 0x0000000000007b1d */ /* 0x000fe20000010000 */
[----:B------:R-:W-:-:S05]  /*0880*/  CS2R R46, SRZ ;  /* 0x00000000002e7805 */ /* 0x000fca000001ff00 */
[----:B------:R-:W-:Y:S05]  /*0890*/  @P2 BRA `(.L_x_1826) ;  /* 0x00000000003c2947 */ /* 0x000fea0003800000 */
[----:B0-----:R-:W0:Y:S01]  /*08a0*/  LDC.64 R16, c[0x0][0x250] ;  /* 0x00009400ff107b82 */ /* 0x001e220000000a00 */
        /* <DEDUP_REMOVED lines=8> */
.L_x_1827:
[----:B------:R-:W2:Y:S04]  /*0930*/  LD.E.STRONG.GPU R18, desc[UR8][R16.64] ;  /* 0x0000000810127980 */ /* 0x000ea8000c10f900 */
[----:B--2---:R-:W-:Y:S01]  /*0940*/  CCTL.IVALL ;  /* 0x00000000ff00798f */ /* 0x004fe20002000000 */
[----:B------:R-:W-:Y:S05]  /*0950*/  YIELD ;  /* 0x0000000000007946 */ /* 0x000fea0003800000 */
[----:B-----5:R-:W-:-:S04]  /*0960*/  LOP3.LUT R18, R18, R19, RZ, 0x3c, !PT ;  /* 0x0000001312127212 */ /* 0x020fc800078e3cff */
[----:B------:R-:W-:-:S13]  /*0970*/  ISETP.GT.AND P1, PT, R18, -0x1, PT ;  /* 0xffffffff1200780c */ /* 0x000fda0003f24270 */
[----:B------:R-:W-:Y:S05]  /*0980*/  @P1 BRA `(.L_x_1827) ;  /* 0xfffffffc00e81947 */ /* 0x000fea000383ffff */
.L_x_1826:
[----:B------:R-:W-:Y:S05]  /*0990*/  WARPSYNC.ALL ;  /* 0x0000000000007948 */ /* 0x000fea0003800000 */
[----:B------:R-:W-:Y:S06]  /*09a0*/  BAR.SYNC.DEFER_BLOCKING 0x0 ;  /* 0x0000000000007b1d */ /* 0x000fec0000010000 */
[----:B------:R-:W-:Y:S04]  /*09b0*/  BSSY B0, `(.L_x_1828) ;  /* 0x000005a000007945 */ /* 0x000fe80003800000 */
[----:B------:R-:W-:Y:S05]  /*09c0*/  @P0 BRA `(.L_x_1829) ;  /* 0x0000000400600947 */ /* 0x000fea0003800000 */
[----:B0-----:R-:W0:Y:S01]  /*09d0*/  LDC R19, c[0x0][0x10] ;  /* 0x00000400ff137b82 */ /* 0x001e220000000800 */
[----:B------:R-:W-:-:S04]  /*09e0*/  SHF.L.U32 R17, R2, 0x4, RZ ;  /* 0x0000000402117819 */ /* 0x000fc800000006ff */
[----:B------:R-:W-:-:S03]  /*09f0*/  LOP3.LUT R17, R17, 0x7fffff00, RZ, 0xc0, !PT ;  /* 0x7fffff0011117812 */ /* 0x000fc600078ec0ff */
[----:B------:R-:W1:Y:S01]  /*0a00*/  LDC.64 R46, c[0x0][0x248] ;  /* 0x00009200ff2e7b82 */ /* 0x000e620000000a00 */
[----:B0-----:R-:W-:Y:S01]  /*0a10*/  IMAD R16, R19, UR4, R0 ;  /* 0x0000000413107c24 */ /* 0x001fe2000f8e0200 */
[----:B------:R-:W-:-:S04]  /*0a20*/  LOP3.LUT R19, R2, 0xf, RZ, 0xc0, !PT ;  /* 0x0000000f02137812 */ /* 0x000fc800078ec0ff */
[----:B------:R-:W-:-:S04]  /*0a30*/  LEA R16, R16, R17, 0xc ;  /* 0x0000001110107211 */ /* 0x000fc800078e60ff */
[----:B------:R-:W-:-:S04]  /*0a40*/  IADD3 R16, R16, R19, RZ ;  /* 0x0000001310107210 */ /* 0x000fc80007ffe0ff */
[----:B------:R-:W-:-:S04]  /*0a50*/  SHF.L.U32 R52, R16, 0x1, RZ ;  /* 0x0000000110347819 */ /* 0x000fc800000006ff */
[C---:B------:R-:W-:Y:S01]  /*0a60*/  IADD3 R19, R52.reuse, 0x20, RZ ;  /* 0x0000002034137810 */ /* 0x040fe20007ffe0ff */
[C---:B-1----:R-:W-:Y:S01]  /*0a70*/  IMAD.WIDE.U32 R16, R52.reuse, 0x4, R46 ;  /* 0x0000000434107825 */ /* 0x042fe200078e002e */
[----:B------:R-:W-:-:S03]  /*0a80*/  IADD3 R21, R52, 0x40, RZ ;  /* 0x0000004034157810 */ /* 0x000fc60007ffe0ff */
[--C-:B------:R-:W-:Y:S01]  /*0a90*/  IMAD.WIDE.U32 R18, R19, 0x4, R46.reuse ;  /* 0x0000000413127825 */ /* 0x100fe200078e002e */
[C---:B------:R-:W-:Y:S01]  /*0aa0*/  IADD3 R23, R52.reuse, 0x60, RZ ;  /* 0x0000006034177810 */ /* 0x040fe20007ffe0ff */
[----:B------:R-:W2:Y:S02]  /*0ab0*/  LDG.E.64 R16, desc[UR8][R16.64] ;  /* 0x0000000810107981 */ /* 0x000ea4000c1e1b00 */
[--C-:B------:R-:W-:Y:S01]  /*0ac0*/  IMAD.WIDE.U32 R20, R21, 0x4, R46.reuse ;  /* 0x0000000415147825 */ /* 0x100fe200078e002e */
[C---:B------:R-:W-:Y:S01]  /*0ad0*/  IADD3 R25, R52.reuse, 0x80, RZ ;  /* 0x0000008034197810 */ /* 0x040fe20007ffe0ff */
[----:B------:R-:W3:Y:S02]  /*0ae0*/  LDG.E.64 R18, desc[UR8][R18.64] ;  /* 0x0000000812127981 */ /* 0x000ee4000c1e1b00 */
[--C-:B------:R-:W-:Y:S01]  /*0af0*/  IMAD.WIDE.U32 R22, R23, 0x4, R46.reuse ;  /* 0x0000000417167825 */ /* 0x100fe200078e002e */
[C---:B------:R-:W-:Y:S01]  /*0b00*/  IADD3 R27, R52.reuse, 0xa0, RZ ;  /* 0x000000a0341b7810 */ /* 0x040fe20007ffe0ff */
[----:B------:R-:W4:Y:S02]  /*0b10*/  LDG.E.64 R20, desc[UR8][R20.64] ;  /* 0x0000000814147981 */ /* 0x000f24000c1e1b00 */
        /* <DEDUP_REMOVED lines=28> */
[----:B------:R-:W-:Y:S01]  /*0ce0*/  IADD3 R52, R52, 0x1e0, RZ ;  /* 0x000001e034347810 */ /* 0x000fe20007ffe0ff */
[----:B------:R-:W4:Y:S02]  /*0cf0*/  LDG.E.64 R40, desc[UR8][R40.64] ;  /* 0x0000000828287981 */ /* 0x000f24000c1e1b00 */
[----:B------:R-:W-:-:S02]  /*0d00*/  IMAD.WIDE.U32 R44, R45, 0x4, R46 ;  /* 0x000000042d2c7825 */ /* 0x000fc400078e002e */
[----:B------:R-:W4:Y:S02]  /*0d10*/  LDG.E.64 R42, desc[UR8][R42.64] ;  /* 0x000000082a2a7981 */ /* 0x000f24000c1e1b00 */
[----:B------:R-:W-:Y:S02]  /*0d20*/  IMAD.WIDE.U32 R46, R52, 0x4, R46 ;  /* 0x00000004342e7825 */ /* 0x000fe400078e002e */
[----:B------:R-:W4:Y:S04]  /*0d30*/  LDG.E.64 R44, desc[UR8][R44.64] ;  /* 0x000000082c2c7981 */ /* 0x000f28000c1e1b00 */
[----:B------:R-:W4:Y:S01]  /*0d40*/  LDG.E.64 R46, desc[UR8][R46.64] ;  /* 0x000000082e2e7981 */ /* 0x000f22000c1e1b00 */
[----:B--2---:R-:W-:Y:S01]  /*0d50*/  FADD.FTZ R16, RZ, R16 ;  /* 0x00000010ff107221 */ /* 0x004fe20000010000 */
[----:B------:R-:W-:-:S03]  /*0d60*/  FADD.FTZ R52, RZ, R17 ;  /* 0x00000011ff347221 */ /* 0x000fc60000010000 */
[----:B---3--:R-:W-:Y:S01]  /*0d70*/  FADD.FTZ R17, R18, R16 ;  /* 0x0000001012117221 */ /* 0x008fe20000010000 */
[----:B------:R-:W-:-:S03]  /*0d80*/  FADD.FTZ R52, R19, R52 ;  /* 0x0000003413347221 */ /* 0x000fc60000010000 */
[----:B----4-:R-:W-:Y:S01]  /*0d90*/  FADD.FTZ R17, R20, R17 ;  /* 0x0000001114117221 */ /* 0x010fe20000010000 */
        /* <DEDUP_REMOVED lines=27> */
.L_x_1829:
[----:B------:R-:W-:Y:S05]  /*0f50*/  BSYNC B0 ;  /* 0x0000000000007941 */ /* 0x000fea0003800000 */
.L_x_1828:
[----:B0-----:R-:W0:Y:S01]  /*0f60*/  SHFL.BFLY PT, R17, R46, 0x8, 0x1f ;  /* 0x0d001f002e117f89 */ /* 0x001e2200000e0000 */
[----:B------:R-:W-:Y:S01]  /*0f70*/  LOP3.LUT P0, RZ, R2, 0xffffff0f, RZ, 0xc0, !PT ;  /* 0xffffff0f02ff7812 */ /* 0x000fe2000780c0ff */
[----:B------:R-:W-:Y:S01]  /*0f80*/  ULDC.64 UR6, c[0x0][0x240] ;  /* 0x0000900000067ab9 */ /* 0x000fe20000000a00 */
[----:B------:R-:W-:Y:S01]  /*0f90*/  BSSY B0, `(.L_x_1830) ;  /* 0x000002b000007945 */ /* 0x000fe20003800000 */
[----:B------:R-:W1:Y:S01]  /*0fa0*/  SHFL.BFLY PT, R16, R47, 0x8, 0x1f ;  /* 0x0d001f002f107f89 */ /* 0x000e6200000e0000 */
[----:B------:R-:W-:Y:S01]  /*0fb0*/  ISETP.EQ.U32.AND P1, PT, RZ, UR6, PT ;  /* 0x00000006ff007c0c */ /* 0x000fe2000bf22070 */
[----:B0-----:R-:W-:Y:S01]  /*0fc0*/  FADD.FTZ R17, R17, R46 ;  /* 0x0000002e11117221 */ /* 0x001fe20000010000 */
[----:B-1----:R-:W-:-:S04]  /*0fd0*/  FADD.FTZ R16, R16, R47 ;  /* 0x0000002f10107221 */ /* 0x002fc80000010000 */
[----:B------:R-:W0:Y:S04]  /*0fe0*/  SHFL.BFLY PT, R18, R17, 0x4, 0x1f ;  /* 0x0c801f0011127f89 */ /* 0x000e2800000e0000 */
[----:B------:R-:W1:Y:S01]  /*0ff0*/  SHFL.BFLY PT, R19, R16, 0x4, 0x1f ;  /* 0x0c801f0010137f89 */ /* 0x000e6200000e0000 */
[----:B0-----:R-:W-:Y:S01]  /*1000*/  FADD.FTZ R18, R17, R18 ;  /* 0x0000001211127221 */ /* 0x001fe20000010000 */
[----:B------:R-:W-:Y:S01]  /*1010*/  @!P0 SHF.R.U32.HI R17, RZ, 0x1, R2 ;  /* 0x00000001ff118819 */ /* 0x000fe20000011602 */
[----:B-1----:R-:W-:-:S03]  /*1020*/  FADD.FTZ R19, R16, R19 ;  /* 0x0000001310137221 */ /* 0x002fc60000010000 */
[----:B------:R-:W0:Y:S01]  /*1030*/  SHFL.BFLY PT, R21, R18, 0x2, 0x1f ;  /* 0x0c401f0012157f89 */ /* 0x000e2200000e0000 */
[----:B------:R-:W-:Y:S02]  /*1040*/  @!P0 LOP3.LUT R24, R17, 0x7ffffff8, RZ, 0xc0, !PT ;  /* 0x7ffffff811188812 */ /* 0x000fe400078ec0ff */
[----:B------:R-:W-:Y:S01]  /*1050*/  PRMT R17, R15, 0x7632, R17 ;  /* 0x000076320f117816 */ /* 0x000fe20000000011 */
[----:B------:R-:W1:Y:S01]  /*1060*/  SHFL.BFLY PT, R20, R19, 0x2, 0x1f ;  /* 0x0c401f0013147f89 */ /* 0x000e6200000e0000 */
[----:B0-----:R-:W-:Y:S01]  /*1070*/  FADD.FTZ R21, R18, R21 ;  /* 0x0000001512157221 */ /* 0x001fe20000010000 */
[----:B-----5:R-:W-:Y:S01]  /*1080*/  PRMT R18, R12, 0x7632, R18 ;  /* 0x000076320c127816 */ /* 0x020fe20000000012 */
[----:B-1----:R-:W-:-:S03]  /*1090*/  FADD.FTZ R20, R19, R20 ;  /* 0x0000001413147221 */ /* 0x002fc60000010000 */
[----:B------:R-:W0:Y:S01]  /*10a0*/  SHFL.BFLY PT, R22, R21, 0x1, 0x1f ;  /* 0x0c201f0015167f89 */ /* 0x000e2200000e0000 */
[----:B------:R-:W-:-:S03]  /*10b0*/  PRMT R19, R13, 0x7632, R19 ;  /* 0x000076320d137816 */ /* 0x000fc60000000013 */
[----:B------:R-:W1:Y:S01]  /*10c0*/  SHFL.BFLY PT, R23, R20, 0x1, 0x1f ;  /* 0x0c201f0014177f89 */ /* 0x000e6200000e0000 */
[----:B0-----:R-:W-:Y:S01]  /*10d0*/  FADD.FTZ R22, R21, R22 ;  /* 0x0000001615167221 */ /* 0x001fe20000010000 */
[----:B------:R-:W-:-:S03]  /*10e0*/  PRMT R21, R11, 0x7632, R21 ;  /* 0x000076320b157816 */ /* 0x000fc60000000015 */
[----:B------:R-:W-:Y:S01]  /*10f0*/  @!P0 FMUL.FTZ R22, R22, 4.8828125727595761418e-05 ;  /* 0x384ccccd16168820 */ /* 0x000fe20000410000 */
[----:B-1----:R-:W-:Y:S01]  /*1100*/  FADD.FTZ R23, R20, R23 ;  /* 0x0000001714177221 */ /* 0x002fe20000010000 */
[----:B------:R-:W-:Y:S02]  /*1110*/  PRMT R20, R10, 0x7632, R20 ;  /* 0x000076320a147816 */ /* 0x000fe40000000014 */
[----:B------:R-:W-:-:S04]  /*1120*/  @!P0 FMUL.FTZ R16, R22, R22 ;  /* 0x0000001616108220 */ /* 0x000fc80000410000 */
[----:B------:R-:W-:-:S05]  /*1130*/  @!P0 FFMA.FTZ R16, R23, 4.8828125727595761418e-05, -R16 ;  /* 0x384ccccd17108823 */ /* 0x000fca0000010810 */
[----:B------:R-:W-:Y:S02]  /*1140*/  @!P0 FMNMX.FTZ R23, RZ, R16, !PT ;  /* 0x00000010ff178209 */ /* 0x000fe40007810000 */
[----:B------:R-:W-:-:S03]  /*1150*/  PRMT R16, R14, 0x7632, R16 ;  /* 0x000076320e107816 */ /* 0x000fc60000000010 */
[----:B------:R0:W-:Y:S01]  /*1160*/  @!P0 STS.64 [R24+UR5], R22 ;  /* 0x0000001618008988 */ /* 0x0001e20008000a05 */
[----:B------:R-:W-:Y:S01]  /*1170*/  BAR.SYNC.DEFER_BLOCKING 0x0 ;  /* 0x0000000000007b1d */ /* 0x000fe20000010000 */
[----:B------:R-:W-:-:S04]  /*1180*/  LOP3.LUT P0, RZ, R4, 0xff, RZ, 0xc0, !PT ;  /* 0x000000ff04ff7812 */ /* 0x000fc8000780c0ff */
[----:B------:R-:W-:-:S04]  /*1190*/  ISETP.GT.U32.OR P0, PT, R2, 0xf, P0 ;  /* 0x0000000f0200780c */ /* 0x000fc80000704470 */
[----:B------:R-:W-:-:S13]  /*11a0*/  ISETP.EQ.OR.EX P0, PT, RZ, UR7, P0, P1 ;  /* 0x00000007ff007c0c */ /* 0x000fda0008702710 */
[----:B0-----:R-:W-:Y:S05]  /*11b0*/  @P0 BRA `(.L_x_1831) ;  /* 0x0000000000200947 */ /* 0x001fea0003800000 */
[----:B------:R-:W-:Y:S02]  /*11c0*/  LEA R22, R2, UR5, 0x3 ;  /* 0x0000000502167c11 */ /* 0x000fe4000f8e18ff */
[----:B------:R-:W-:Y:S02]  /*11d0*/  SHF.R.S32.HI R14, RZ, 0x1f, R2 ;  /* 0x0000001fff0e7819 */ /* 0x000fe40000011402 */
[C---:B------:R-:W-:Y:S02]  /*11e0*/  LEA R15, P0, R7.reuse, R2, 0x4 ;  /* 0x00000002070f7211 */ /* 0x040fe400078020ff */
[----:B------:R-:W0:Y:S02]  /*11f0*/  LDS.64 R22, [R22] ;  /* 0x0000000016167984 */ /* 0x000e240000000a00 */
[----:B------:R-:W-:Y:S02]  /*1200*/  LEA.HI.X R24, R7, R14, R48, 0x4, P0 ;  /* 0x0000000e07187211 */ /* 0x000fe400000f2430 */
[----:B------:R-:W-:-:S04]  /*1210*/  LEA R14, P0, R15, UR6, 0x3 ;  /* 0x000000060f0e7c11 */ /* 0x000fc8000f8018ff */
[----:B------:R-:W-:-:S05]  /*1220*/  LEA.HI.X R15, R15, UR7, R24, 0x3, P0 ;  /* 0x000000070f0f7c11 */ /* 0x000fca00080f1c18 */
[----:B0-----:R0:W-:Y:S04]  /*1230*/  STG.E.64 desc[UR8][R14.64], R22 ;  /* 0x000000160e007986 */ /* 0x0011e8000c101b08 */
.L_x_1831:
[----:B------:R-:W-:Y:S05]  /*1240*/  BSYNC B0 ;  /* 0x0000000000007941 */ /* 0x000fea0003800000 */
.L_x_1830:
[----:B0-----:R-:W0:Y:S01]  /*1250*/  LDS.64 R14, [R49+UR5] ;  /* 0x00000005310e7984 */ /* 0x001e220008000a00 */
[----:B------:R-:W-:Y:S01]  /*1260*/  ULDC UR6, c[0x0][0x230] ;  /* 0x00008c0000067ab9 */ /* 0x000fe20000000800 */
[----:B------:R-:W-:Y:S01]  /*1270*/  SHF.L.U32 R23, R16, 0x10, RZ ;  /* 0x0000001010177819 */ /* 0x000fe200000006ff */
[----:B------:R-:W-:Y:S01]  /*1280*/  ULOP3.LUT UR4, UR4, 0x1, URZ, 0x3c, !UPT ;  /* 0x0000000104047892 */ /* 0x000fe2000f8e3c3f */
[----:B------:R-:W-:Y:S02]  /*1290*/  SHF.L.U32 R25, R20, 0x10, RZ ;  /* 0x0000001014197819 */ /* 0x000fe400000006ff */
[----:B------:R-:W-:Y:S02]  /*12a0*/  SHF.L.U32 R27, R17, 0x10, RZ ;  /* 0x00000010111b7819 */ /* 0x000fe400000006ff */
[----:B------:R-:W-:Y:S02]  /*12b0*/  SHF.L.U32 R17, R12, 0x10, RZ ;  /* 0x000000100c117819 */ /* 0x000fe400000006ff */
[----:B------:R-:W-:-:S02]  /*12c0*/  SHF.L.U32 R22, R19, 0x10, RZ ;  /* 0x0000001013167819 */ /* 0x000fc400000006ff */
[----:B------:R-:W-:Y:S02]  /*12d0*/  SHF.L.U32 R24, R21, 0x10, RZ ;  /* 0x0000001015187819 */ /* 0x000fe400000006ff */
[----:B------:R-:W-:Y:S01]  /*12e0*/  SHF.L.U32 R19, R11, 0x10, RZ ;  /* 0x000000100b137819 */ /* 0x000fe200000006ff */
[----:B0-----:R-:W-:Y:S01]  /*12f0*/  FADD.FTZ R15, R15, UR6 ;  /* 0x000000060f0f7e21 */ /* 0x001fe20008010000 */
[----:B------:R-:W-:Y:S01]  /*1300*/  FADD.FTZ R16, -R14, R23 ;  /* 0x000000170e107221 */ /* 0x000fe20000010100 */
[----:B------:R-:W-:Y:S01]  /*1310*/  SHF.L.U32 R23, R18, 0x10, RZ ;  /* 0x0000001012177819 */ /* 0x000fe200000006ff */
[----:B------:R-:W-:Y:S01]  /*1320*/  FADD.FTZ R20, -R14, R27 ;  /* 0x0000001b0e147221 */ /* 0x000fe20000010100 */
[----:B------:R-:W-:Y:S02]  /*1330*/  ULDC.64 UR6, c[0x0][0x210] ;  /* 0x0000840000067ab9 */ /* 0x000fe40000000a00 */
[----:B------:R-:W0:Y:S01]  /*1340*/  MUFU.RSQ R15, R15 ;  /* 0x0000000f000f7308 */ /* 0x000e220000001400 */
[----:B------:R-:W-:-:S04]  /*1350*/  IADD3 R50, P0, R50, UR6, RZ ;  /* 0x0000000632327c10 */ /* 0x000fc8000ff1e0ff */
[----:B------:R-:W-:Y:S01]  /*1360*/  IADD3.X R51, R51, UR7, RZ, P0, !PT ;  /* 0x0000000733337c10 */ /* 0x000fe200087fe4ff */
[----:B------:R-:W-:Y:S01]  /*1370*/  ULDC.64 UR6, c[0x0][0x238] ;  /* 0x00008e0000067ab9 */ /* 0x000fe20000000a00 */
[----:B------:R-:W-:-:S04]  /*1380*/  IADD3 R7, P0, R7, 0x1, RZ ;  /* 0x0000000107077810 */ /* 0x000fc80007f1e0ff */
[----:B------:R-:W-:Y:S02]  /*1390*/  IADD3.X R48, RZ, R48, RZ, P0, !PT ;  /* 0x00000030ff307210 */ /* 0x000fe400007fe4ff */
[----:B------:R-:W-:Y:S01]  /*13a0*/  ISETP.GE.U32.AND P0, PT, R7, UR6, PT ;  /* 0x0000000607007c0c */ /* 0x000fe2000bf06070 */
[----:B0-----:R-:W-:Y:S01]  /*13b0*/  FMUL.FTZ R18, R15, R16 ;  /* 0x000000100f127220 */ /* 0x001fe20000410000 */
[----:B------:R-:W-:Y:S02]  /*13c0*/  FADD.FTZ R16, R3, -R14 ;  /* 0x8000000e03107221 */ /* 0x000fe40000010000 */
[----:B------:R-:W-:Y:S01]  /*13d0*/  ISETP.GE.AND.EX P0, PT, R48, UR7, PT, P0 ;  /* 0x0000000730007c0c */ /* 0x000fe2000bf06300 */
[----:B------:R-:W-:Y:S01]  /*13e0*/  FFMA.FTZ R3, R18, R23, R25 ;  /* 0x0000001712037223 */ /* 0x000fe20000010019 */
[----:B------:R-:W-:Y:S01]  /*13f0*/  SHF.L.U32 R23, R10, 0x10, RZ ;  /* 0x000000100a177819 */ /* 0x000fe200000006ff */
[----:B------:R-:W-:Y:S02]  /*1400*/  FMUL.FTZ R16, R16, R15 ;  /* 0x0000000f10107220 */ /* 0x000fe40000410000 */
[----:B------:R-:W-:-:S02]  /*1410*/  FMUL.FTZ R18, R3, -1.4426950216293334961 ;  /* 0xbfb8aa3b03127820 */ /* 0x000fc40000410000 */
[----:B------:R-:W-:Y:S01]  /*1420*/  FFMA.FTZ R16, R16, R17, R23 ;  /* 0x0000001110107223 */ /* 0x000fe20000010017 */
[----:B------:R-:W-:Y:S01]  /*1430*/  FMUL.FTZ R17, R15, R20 ;  /* 0x000000140f117220 */ /* 0x000fe20000410000 */
[----:B------:R-:W-:Y:S02]  /*1440*/  FADD.FTZ R20, R53, -R14 ;  /* 0x8000000e35147221 */ /* 0x000fe40000010000 */
[----:B------:R-:W-:Y:S01]  /*1450*/  FMUL.FTZ R14, R16, -1.4426950216293334961 ;  /* 0xbfb8aa3b100e7820 */ /* 0x000fe20000410000 */
[----:B------:R-:W-:Y:S01]  /*1460*/  FFMA.FTZ R22, R17, R22, R24 ;  /* 0x0000001611167223 */ /* 0x000fe20000010018 */
[----:B------:R-:W-:Y:S01]  /*1470*/  SHF.L.U32 R17, R13, 0x10, RZ ;  /* 0x000000100d117819 */ /* 0x000fe200000006ff */
[----:B------:R-:W-:Y:S01]  /*1480*/  FMUL.FTZ R20, R15, R20 ;  /* 0x000000140f147220 */ /* 0x000fe20000410000 */
[----:B------:R-:W0:Y:S01]  /*1490*/  MUFU.EX2 R18, R18 ;  /* 0x0000001200127308 */ /* 0x000e220000000800 */
[----:B------:R-:W-:Y:S02]  /*14a0*/  FMUL.FTZ R21, R22, -1.4426950216293334961 ;  /* 0xbfb8aa3b16157820 */ /* 0x000fe40000410000 */
[----:B------:R-:W-:-:S04]  /*14b0*/  FFMA.FTZ R17, R20, R17, R19 ;  /* 0x0000001114117223 */ /* 0x000fc80000010013 */
[----:B------:R-:W-:Y:S01]  /*14c0*/  FMUL.FTZ R19, R17, -1.4426950216293334961 ;  /* 0xbfb8aa3b11137820 */ /* 0x000fe20000410000 */
[----:B------:R-:W1:Y:S08]  /*14d0*/  MUFU.EX2 R14, R14 ;  /* 0x0000000e000e7308 */ /* 0x000e700000000800 */
[----:B------:R-:W2:Y:S01]  /*14e0*/  MUFU.EX2 R19, R19 ;  /* 0x0000001300137308 */ /* 0x000ea20000000800 */
[----:B0-----:R-:W-:-:S07]  /*14f0*/  FADD.FTZ R18, R18, 1 ;  /* 0x3f80000012127421 */ /* 0x001fce0000010000 */
[----:B------:R-:W0:Y:S01]  /*1500*/  MUFU.EX2 R21, R21 ;  /* 0x0000001500157308 */ /* 0x000e220000000800 */
[----:B-1----:R-:W-:-:S07]  /*1510*/  FADD.FTZ R15, R14, 1 ;  /* 0x3f8000000e0f7421 */ /* 0x002fce0000010000 */
[----:B------:R-:W1:Y:S01]  /*1520*/  MUFU.RCP R18, R18 ;  /* 0x0000001200127308 */ /* 0x000e620000001000 */
[----:B--2---:R-:W-:-:S07]  /*1530*/  FADD.FTZ R14, R19, 1 ;  /* 0x3f800000130e7421 */ /* 0x004fce0000010000 */
[----:B------:R-:W2:Y:S01]  /*1540*/  MUFU.RCP R15, R15 ;  /* 0x0000000f000f7308 */ /* 0x000ea20000001000 */
[----:B0-----:R-:W-:-:S07]  /*1550*/  FADD.FTZ R20, R21, 1 ;  /* 0x3f80000015147421 */ /* 0x001fce0000010000 */
[----:B------:R-:W0:Y:S01]  /*1560*/  MUFU.RCP R23, R20 ;  /* 0x0000001400177308 */ /* 0x000e220000001000 */
[----:B-1----:R-:W-:-:S07]  /*1570*/  FMUL.FTZ R3, R3, R18 ;  /* 0x0000001203037220 */ /* 0x002fce0000410000 */
[----:B------:R-:W1:Y:S01]  /*1580*/  MUFU.RCP R14, R14 ;  /* 0x0000000e000e7308 */ /* 0x000e620000001000 */
[----:B--2---:R-:W-:-:S05]  /*1590*/  FMUL.FTZ R16, R16, R15 ;  /* 0x0000000f10107220 */ /* 0x004fca0000410000 */
[----:B------:R-:W-:Y:S01]  /*15a0*/  F2FP.BF16.F32.PACK_AB R16, R3, R16 ;  /* 0x000000100310723e */ /* 0x000fe200000010ff */
[----:B0-----:R-:W-:-:S03]  /*15b0*/  FMUL.FTZ R22, R22, R23 ;  /* 0x0000001716167220 */ /* 0x001fc60000410000 */
[----:B------:R-:W-:Y:S01]  /*15c0*/  PRMT R25, R16, 0x7632, R25 ;  /* 0x0000763210197816 */ /* 0x000fe20000000019 */
[----:B------:R0:W-:Y:S04]  /*15d0*/  STG.E.U16 desc[UR8][R50.64], R16 ;  /* 0x0000001032007986 */ /* 0x0001e8000c101508 */
[----:B------:R0:W-:Y:S01]  /*15e0*/  STG.E.U16 desc[UR8][R50.64+0x2], R25 ;  /* 0x0000021932007986 */ /* 0x0001e2000c101508 */
[----:B-1----:R-:W-:-:S05]  /*15f0*/  FMUL.FTZ R17, R17, R14 ;  /* 0x0000000e11117220 */ /* 0x002fca0000410000 */
[----:B------:R-:W-:-:S04]  /*1600*/  F2FP.BF16.F32.PACK_AB R17, R22, R17 ;  /* 0x000000111611723e */ /* 0x000fc800000010ff */
[----:B------:R-:W-:Y:S01]  /*1610*/  PRMT R3, R17, 0x7632, R3 ;  /* 0x0000763211037816 */ /* 0x000fe20000000003 */
[----:B------:R0:W-:Y:S04]  /*1620*/  STG.E.U16 desc[UR8][R50.64+0x4], R17 ;  /* 0x0000041132007986 */ /* 0x0001e8000c101508 */
[----:B------:R0:W-:Y:S01]  /*1630*/  STG.E.U16 desc[UR8][R50.64+0x6], R3 ;  /* 0x0000060332007986 */ /* 0x0001e2000c101508 */
[----:B------:R-:W-:Y:S05]  /*1640*/  @!P0 BRA `(.L_x_1832) ;  /* 0xffffffec00188947 */ /* 0x000fea000383ffff */
[----:B------:R-:W-:Y:S05]  /*1650*/  EXIT ;  /* 0x000000000000794d */ /* 0x000fea0003800000 */
.L_x_1833:
        /* <DEDUP_REMOVED lines=10> */
.L_x_3850:


//--------------------- .text._ZN13group_norm_v214gn_cuda_kernelI13__nv_bfloat16Li320ELi1ELi16ELi20ELi1024ELb1ELi8ELi320ELi320ELi4ELb1ELi1ELb0ELb0ENS_16CompileConditionILi900EEEEEvPT_PKS4_S7_S7_flPfS8_Pj --------------------------
	.section	.text._ZN13group_norm_v214gn_cuda_kernelI13__nv_bfloat16Li320ELi1ELi16ELi20ELi1024ELb1ELi8ELi320ELi320ELi4ELb1ELi1ELb0ELb0ENS_16CompileConditionILi900EEEEEvPT_PKS4_S7_S7_flPfS8_Pj,"ax",@progbits
	.align	128
        .global         _ZN13group_norm_v214gn_cuda_kernelI13__nv_bfloat16Li320ELi1ELi16ELi20ELi1024ELb1ELi8ELi320ELi320ELi4ELb1ELi1ELb0ELb0ENS_16CompileConditionILi900EEEEEvPT_PKS4_S7_S7_flPfS8_Pj
        .type           _ZN13group_norm_v214gn_cuda_kernelI13__nv_bfloat16Li320ELi1ELi16ELi20ELi1024ELb1ELi8ELi320ELi320ELi4ELb1ELi1ELb0ELb0ENS_16CompileConditionILi900EEEEEvPT_PKS4_S7_S7_flPfS8_Pj,@function
        .size           _ZN13group_norm_v214gn_cuda_kernelI13__nv_bfloat16Li320ELi1ELi16ELi20ELi1024ELb1ELi8ELi320ELi320ELi4ELb1ELi1ELb0ELb0ENS_16CompileConditionILi900EEEEEvPT_PKS4_S7_S7_flPfS8_Pj,(.L_x_3851 - _ZN13group_norm_v214gn_cuda_kernelI13__nv_bfloat16Li320ELi1ELi16ELi20ELi1024ELb1ELi8ELi320ELi320ELi4ELb1ELi1ELb0ELb0ENS_16CompileConditionILi900EEEEEvPT_PKS4_S7_S7_flPfS8_Pj)
        .other          _ZN13group_norm_v214gn_cuda_kernelI13__nv_bfloat16Li320ELi1ELi16ELi20ELi1024ELb1ELi8ELi320ELi320ELi4ELb1ELi1ELb0ELb0ENS_16CompileConditionILi900EEEEEvPT_PKS4_S7_S7_flPfS8_Pj,@"STO_CUDA_ENTRY STV_DEFAULT"
_ZN13group_norm_v214gn_cuda_kernelI13__nv_bfloat16Li320ELi1ELi16ELi20ELi1024ELb1ELi8ELi320ELi320ELi4ELb1ELi1ELb0ELb0ENS_16CompileConditionILi900EEEEEvPT_PKS4_S7_S7_flPfS8_Pj:
.text._ZN13group_norm_v214gn_cuda_kernelI13__nv_bfloat16Li320ELi1ELi16ELi20ELi1024ELb1ELi8ELi320ELi320ELi4ELb1ELi1ELb0ELb0ENS_16CompileConditionILi900EEEEEvPT_PKS4_S7_S7_flPfS8_Pj:
[----:B------:R-:W-:Y:S08]  /*0000*/  LDC R1, c[0x0][0x28] ;  /* 0x00000a00ff017b82 */ /* 0x000ff00000000800 */
[----:B------:R-:W0:Y:S08]  /*0010*/  S2UR UR8, SR_CTAID.Y ;  /* 0x00000000000879c3 */ /* 0x000e300000002600 */
[----:B------:R-:W0:Y:S02]  /*0020*/  LDC.64 R2, c[0x0][0x238] ;  /* 0x00008e00ff027b82 */ /* 0x000e240000000a00 */
[----:B0-----:R-:W-:-:S04]  /*0030*/  ISETP.LE.U32.AND P0, PT, R2, UR8, PT ;  /* 0x0000000802007c0c */ /* 0x001fc8000bf03070 */
[----:B------:R-:W-:-:S13]  /*0040*/  ISETP.GE.AND.EX P0, PT, RZ, R3, PT, P0 ;  /* 0x00000003ff00720c */ /* 0x000fda0003f06300 */
[----:B------:R-:W-:Y:S05]  /*0050*/  @P0 EXIT ;  /* 0x000000000000094d */ /* 0x000fea0003800000 */
[----:B------:R-:W0:Y:S01]  /*0060*/  S2R R11, SR_TID.X ;  /* 0x00000000000b7919 */ /* 0x000e220000002100 */
[----:B------:R-:W1:Y:S01]  /*0070*/  S2UR UR5, SR_CgaCtaId ;  /* 0x00000000000579c3 */ /* 0x000e620000008800 */
[----:B------:R-:W-:Y:S01]  /*0080*/  UMOV UR4, 0x400 ;  /* 0x0000040000047882 */ /* 0x000fe20000000000 */
[----:B------:R-:W-:Y:S01]  /*0090*/  HFMA2.MMA R44, -RZ, RZ, 0, 5.9604644775390625e-08 ;  /* 0x00000001ff2c7435 */ /* 0x000fe200000001ff */
[----:B------:R-:W2:Y:S01]  /*00a0*/  S2R R5, SR_CTAID.X ;  /* 0x0000000000057919 */ /* 0x000ea20000002500 */
[----:B------:R-:W-:Y:S02]  /*00b0*/  ULDC.64 UR10, c[0x0][0x240] ;  /* 0x00009000000a7ab9 */ /* 0x000fe40000000a00 */
[----:B------:R-:W-:Y:S01]  /*00c0*/  ISETP.EQ.U32.AND P2, PT, RZ, UR10, PT ;  /* 0x0000000aff007c0c */ /* 0x000fe2000bf42070 */
[----:B-1----:R-:W-:Y:S02]  /*00d0*/  ULEA UR6, UR5, UR4, 0x18 ;  /* 0x0000000405067291 */ /* 0x002fe4000f8ec03f */
[----:B------:R-:W-:-:S04]  /*00e0*/  UIADD3 UR4, UR4, 0xc80, URZ ;  /* 0x00000c8004047890 */ /* 0x000fc8000fffe03f */
[----:B------:R-:W-:Y:S01]  /*00f0*/  MOV R7, UR6 ;  /* 0x0000000600077c02 */ /* 0x000fe20008000f00 */
[C---:B0-----:R-:W-:Y:S01]  /*0100*/  IMAD.WIDE.U32 R2, R11.reuse, -0x33333333, RZ ;  /* 0xcccccccd0b027825 */ /* 0x041fe200078e00ff */
[----:B------:R-:W-:Y:S01]  /*0110*/  SHF.R.U32.HI R0, RZ, 0x2, R11 ;  /* 0x00000002ff007819 */ /* 0x000fe2000001160b */
[----:B------:R-:W-:Y:S01]  /*0120*/  ULDC.64 UR6, c[0x0][0x250] ;  /* 0x0000940000067ab9 */ /* 0x000fe20000000a00 */
[----:B------:R-:W-:Y:S01]  /*0130*/  SHF.L.U32 R42, R11, 0x3, RZ ;  /* 0x000000030b2a7819 */ /* 0x000fe200000006ff */
[----:B------:R-:W-:Y:S01]  /*0140*/  ULEA UR6, UP0, UR8, UR6, 0x2 ;  /* 0x0000000608067291 */ /* 0x000fe2000f80103f */
[----:B------:R-:W-:Y:S01]  /*0150*/  SHF.R.U32.HI R4, RZ, 0x6, R3 ;  /* 0x00000006ff047819 */ /* 0x000fe20000011603 */
[----:B------:R-:W-:Y:S01]  /*0160*/  ULEA UR4, UR5, UR4, 0x18 ;  /* 0x0000000405047291 */ /* 0x000fe2000f8ec03f */
[C---:B------:R-:W-:Y:S01]  /*0170*/  SHF.L.U32 R3, R0.reuse, 0x7, RZ ;  /* 0x0000000700037819 */ /* 0x040fe200000006ff */
[----:B------:R-:W-:Y:S01]  /*0180*/  IMAD R0, R0, 0x14, RZ ;  /* 0x0000001400007824 */ /* 0x000fe200078e02ff */
[C---:B--2---:R-:W-:Y:S01]  /*0190*/  LOP3.LUT R46, R5.reuse, 0x7f, RZ, 0xc0, !PT ;  /* 0x0000007f052e7812 */ /* 0x044fe200078ec0ff */
[----:B------:R-:W-:Y:S01]  /*01a0*/  IMAD R2, R4, -0x50, R11 ;  /* 0xffffffb004027824 */ /* 0x000fe200078e020b */
[C---:B------:R-:W-:Y:S01]  /*01b0*/  ISETP.NE.AND P1, PT, R5.reuse, RZ, PT ;  /* 0x000000ff0500720c */ /* 0x040fe20003f25270 */
[----:B------:R-:W-:Y:S01]  /*01c0*/  ULEA.HI.X UR7, UR8, UR7, URZ, 0x2, UP0 ;  /* 0x0000000708077291 */ /* 0x000fe200080f143f */
[----:B------:R-:W-:Y:S01]  /*01d0*/  LOP3.LUT P0, RZ, R5, 0x7f, RZ, 0xc0, !PT ;  /* 0x0000007f05ff7812 */ /* 0x000fe2000780c0ff */
[----:B------:R-:W-:Y:S01]  /*01e0*/  IMAD R47, R2, 0x28, R7 ;  /* 0x00000028022f7824 */ /* 0x000fe200078e0207 */
[----:B------:R-:W-:-:S02]  /*01f0*/  LOP3.LUT R46, R3, 0xffffff80, R46, 0xe2, !PT ;  /* 0xffffff80032e7812 */ /* 0x000fc400078ee22e */
[----:B------:R-:W-:Y:S02]  /*0200*/  IADD3 R5, R0, 0x8, RZ ;  /* 0x0000000800057810 */ /* 0x000fe40007ffe0ff */
[----:B------:R-:W-:Y:S02]  /*0210*/  LEA R47, R4, R47, 0x3 ;  /* 0x0000002f042f7211 */ /* 0x000fe400078e18ff */
[C---:B------:R-:W-:Y:S02]  /*0220*/  IADD3 R4, R0.reuse, 0x4, RZ ;  /* 0x0000000400047810 */ /* 0x040fe40007ffe0ff */
[C---:B------:R-:W-:Y:S02]  /*0230*/  IADD3 R6, R0.reuse, 0xc, RZ ;  /* 0x0000000c00067810 */ /* 0x040fe40007ffe0ff */
[----:B------:R-:W-:Y:S02]  /*0240*/  SHF.R.U32.HI R3, RZ, 0x2, R0 ;  /* 0x00000002ff037819 */ /* 0x000fe40000011600 */
[----:B------:R-:W-:-:S02]  /*0250*/  IADD3 R0, R0, 0x10, RZ ;  /* 0x0000001000007810 */ /* 0x000fc40007ffe0ff */
[----:B------:R-:W-:Y:S01]  /*0260*/  SHF.R.U32.HI R5, RZ, 0x2, R5 ;  /* 0x00000002ff057819 */ /* 0x000fe20000011605 */
[--C-:B------:R-:W-:Y:S01]  /*0270*/  IMAD R10, R3, 0x28, R7.reuse ;  /* 0x00000028030a7824 */ /* 0x100fe200078e0207 */
[----:B------:R-:W-:Y:S01]  /*0280*/  SHF.R.U32.HI R6, RZ, 0x2, R6 ;  /* 0x00000002ff067819 */ /* 0x000fe20000011606 */
[----:B------:R-:W-:Y:S01]  /*0290*/  IMAD.WIDE.U32 R2, R2, -0x33333333, RZ ;  /* 0xcccccccd02027825 */ /* 0x000fe200078e00ff */
[----:B------:R-:W-:Y:S02]  /*02a0*/  SHF.R.U32.HI R4, RZ, 0x2, R4 ;  /* 0x00000002ff047819 */ /* 0x000fe40000011604 */
[----:B------:R-:W-:Y:S01]  /*02b0*/  SHF.R.U32.HI R0, RZ, 0x2, R0 ;  /* 0x00000002ff007819 */ /* 0x000fe20000011600 */
[--C-:B------:R-:W-:Y:S01]  /*02c0*/  IMAD R8, R5, 0x28, R7.reuse ;  /* 0x0000002805087824 */ /* 0x100fe200078e0207 */
[----:B------:R-:W-:Y:S01]  /*02d0*/  LOP3.LUT R5, R42, 0x18, RZ, 0xc0, !PT ;  /* 0x000000182a057812 */ /* 0x000fe200078ec0ff */
[--C-:B------:R-:W-:Y:S01]  /*02e0*/  IMAD R6, R6, 0x28, R7.reuse ;  /* 0x0000002806067824 */ /* 0x100fe200078e0207 */
[----:B------:R-:W-:Y:S01]  /*02f0*/  SHF.L.U32 R3, R3, 0x1, RZ ;  /* 0x0000000103037819 */ /* 0x000fe200000006ff */
[--C-:B------:R-:W-:Y:S01]  /*0300*/  IMAD R4, R4, 0x28, R7.reuse ;  /* 0x0000002804047824 */ /* 0x100fe200078e0207 */
[----:B------:R-:W-:Y:S01]  /*0310*/  ISETP.GT.U32.OR P0, PT, R11, 0xf, P0 ;  /* 0x0000000f0b00780c */ /* 0x000fe20000704470 */
[----:B------:R-:W-:Y:S01]  /*0320*/  IMAD R0, R0, 0x28, R7 ;  /* 0x0000002800007824 */ /* 0x000fe200078e0207 */
[----:B------:R-:W-:-:S02]  /*0330*/  IADD3 R7, R5, R6, RZ ;  /* 0x0000000605077210 */ /* 0x000fc40007ffe0ff */
[----:B------:R-:W-:Y:S02]  /*0340*/  IADD3 R10, R10, R5, RZ ;  /* 0x000000050a0a7210 */ /* 0x000fe40007ffe0ff */
[C---:B------:R-:W-:Y:S02]  /*0350*/  IADD3 R9, R5.reuse, R4, RZ ;  /* 0x0000000405097210 */ /* 0x040fe40007ffe0ff */
[C---:B------:R-:W-:Y:S02]  /*0360*/  IADD3 R8, R5.reuse, R8, RZ ;  /* 0x0000000805087210 */ /* 0x040fe40007ffe0ff */
[----:B------:R-:W-:Y:S02]  /*0370*/  IADD3 R6, R5, R0, RZ ;  /* 0x0000000005067210 */ /* 0x000fe40007ffe0ff */
[----:B------:R-:W-:Y:S02]  /*0380*/  CS2R R4, SRZ ;  /* 0x0000000000047805 */ /* 0x000fe4000001ff00 */
[----:B------:R-:W-:-:S02]  /*0390*/  ISETP.EQ.OR.EX P0, PT, RZ, UR11, P0, P2 ;  /* 0x0000000bff007c0c */ /* 0x000fc40008702720 */
[----:B------:R-:W-:Y:S02]  /*03a0*/  MOV R2, UR8 ;  /* 0x0000000800027c02 */ /* 0x000fe40008000f00 */
[----:B------:R-:W-:Y:S02]  /*03b0*/  SHF.R.S32.HI R0, RZ, 0x1f, R11 ;  /* 0x0000001fff007819 */ /* 0x000fe4000001140b */
[----:B------:R-:W-:Y:S02]  /*03c0*/  LOP3.LUT R42, R42, 0xffffff80, RZ, 0xc0, !PT ;  /* 0xffffff802a2a7812 */ /* 0x000fe400078ec0ff */
[----:B------:R-:W-:Y:S02]  /*03d0*/  SEL R44, R44, 0x7fffff81, P1 ;  /* 0x7fffff812c2c7807 */ /* 0x000fe40000800000 */
[----:B------:R-:W-:Y:S02]  /*03e0*/  LOP3.LUT R12, R3, 0xfffffff8, RZ, 0xc0, !PT ;  /* 0xfffffff8030c7812 */ /* 0x000fe400078ec0ff */
[----:B------:R-:W-:-:S02]  /*03f0*/  MOV R48, UR6 ;  /* 0x0000000600307c02 */ /* 0x000fc40008000f00 */
[----:B------:R-:W-:Y:S01]  /*0400*/  MOV R49, UR7 ;  /* 0x0000000700317c02 */ /* 0x000fe20008000f00 */
[----:B------:R-:W-:-:S06]  /*0410*/  ULDC.64 UR6, c[0x0][0x208] ;  /* 0x0000820000067ab9 */ /* 0x000fcc0000000a00 */
.L_x_1840:
[----:B------:R-:W0:Y:S01]  /*0420*/  S2UR UR5, SR_CTAID.X ;  /* 0x00000000000579c3 */ /* 0x000e220000002500 */
[----:B-1----:R-:W-:Y:S01]  /*0430*/  IMAD.WIDE.U32 R14, R11, -0x33333333, RZ ;  /* 0xcccccccd0b0e7825 */ /* 0x002fe200078e00ff */
[----:B------:R-:W-:Y:S01]  /*0440*/  MOV R21, RZ ;  /* 0x000000ff00157202 */ /* 0x000fe20000000f00 */
[----:B------:R-:W-:Y:S01]  /*0450*/  ULDC.64 UR10, c[0x0][0x218] ;  /* 0x00008600000a7ab9 */ /* 0x000fe20000000a00 */
[----:B------:R-:W-:Y:S01]  /*0460*/  ULDC.64 UR12, c[0x0][0x228] ;  /* 0x00008a00000c7ab9 */ /* 0x000fe20000000a00 */
[----:B------:R-:W-:Y:S01]  /*0470*/  IMAD R13, R5, 0x50000, RZ ;  /* 0x00050000050d7824 */ /* 0x000fe200078e02ff */
[----:B------:R-:W-:-:S05]  /*0480*/  SHF.R.U32.HI R14, RZ, 0x6, R15 ;  /* 0x00000006ff0e7819 */ /* 0x000fca000001160f */
[----:B------:R-:W-:-:S04]  /*0490*/  IMAD R20, R14, -0x50, R11 ;  /* 0xffffffb00e147824 */ /* 0x000fc800078e020b */
[----:B------:R-:W-:-:S04]  /*04a0*/  IMAD.SHL.U32 R20, R20, 0x4, RZ ;  /* 0x0000000414147824 */ /* 0x000fc800078e00ff */
[----:B------:R-:W-:Y:S01]  /*04b0*/  IMAD.WIDE.U32 R18, R2, 0x50000, R20 ;  /* 0x0005000002127825 */ /* 0x000fe200078e0014 */
[----:B0-----:R-:W-:-:S04]  /*04c0*/  USHF.L.U32 UR5, UR5, 0x3, URZ ;  /* 0x0000000305057899 */ /* 0x001fc8000800063f */
[----:B------:R-:W-:Y:S01]  /*04d0*/  IADD3 R40, R19, R13, RZ ;  /* 0x0000000d13287210 */ /* 0x000fe20007ffe0ff */
[----:B------:R-:W-:-:S06]  /*04e0*/  ULOP3.LUT UR5, UR5, 0x3f8, URZ, 0xc0, !UPT ;  /* 0x000003f805057892 */ /* 0x000fcc000f8ec03f */
[----:B------:R-:W-:-:S05]  /*04f0*/  IADD3 R3, R14, UR5, RZ ;  /* 0x000000050e037c10 */ /* 0x000fca000fffe0ff */
[----:B------:R-:W-:-:S05]  /*0500*/  IMAD R3, R3, 0x140, RZ ;  /* 0x0000014003037824 */ /* 0x000fca00078e02ff */
[C---:B------:R-:W-:Y:S02]  /*0510*/  IADD3 R13, P1, R3.reuse, R18, RZ ;  /* 0x00000012030d7210 */ /* 0x040fe40007f3e0ff */
[----:B------:R-:W-:Y:S02]  /*0520*/  IADD3 R15, R3, 0x500, RZ ;  /* 0x00000500030f7810 */ /* 0x000fe40007ffe0ff */
[----:B------:R-:W-:Y:S02]  /*0530*/  IADD3.X R14, RZ, R40, RZ, P1, !PT ;  /* 0x00000028ff0e7210 */ /* 0x000fe40000ffe4ff */
[----:B------:R-:W-:-:S04]  /*0540*/  LEA R16, P1, R13, UR10, 0x1 ;  /* 0x0000000a0d107c11 */ /* 0x000fc8000f8208ff */
[----:B------:R-:W-:Y:S02]  /*0550*/  LEA.HI.X R17, R13, UR11, R14, 0x1, P1 ;  /* 0x0000000b0d117c11 */ /* 0x000fe400088f0c0e */
[----:B------:R-:W-:-:S04]  /*0560*/  IADD3 R15, P1, R15, R18, RZ ;  /* 0x000000120f0f7210 */ /* 0x000fc80007f3e0ff */
[----:B------:R-:W2:Y:S01]  /*0570*/  LDG.E.64.CONSTANT R16, desc[UR6][R16.64] ;  /* 0x0000000610107981 */ /* 0x000ea2000c1e9b00 */
[----:B------:R-:W-:Y:S02]  /*0580*/  IADD3.X R40, RZ, R40, RZ, P1, !PT ;  /* 0x00000028ff287210 */ /* 0x000fe40000ffe4ff */
[----:B------:R-:W-:-:S04]  /*0590*/  LEA R18, P1, R15, UR10, 0x1 ;  /* 0x0000000a0f127c11 */ /* 0x000fc8000f8208ff */
[----:B------:R-:W-:Y:S01]  /*05a0*/  LEA.HI.X R19, R15, UR11, R40, 0x1, P1 ;  /* 0x0000000b0f137c11 */ /* 0x000fe200088f0c28 */
[----:B------:R-:W-:-:S05]  /*05b0*/  ULDC.64 UR10, c[0x0][0x220] ;  /* 0x00008800000a7ab9 */ /* 0x000fca0000000a00 */
[----:B------:R-:W3:Y:S01]  /*05c0*/  LDG.E.64.CONSTANT R18, desc[UR6][R18.64] ;  /* 0x0000000612127981 */ /* 0x000ee2000c1e9b00 */
        /* <DEDUP_REMOVED lines=8> */
[C---:B------:R-:W-:Y:S02]  /*0650*/  ISETP.GT.U32.AND P1, PT, R11.reuse, 0x3f, PT ;  /* 0x0000003f0b00780c */ /* 0x040fe40003f24070 */
[----:B------:R-:W-:Y:S02]  /*0660*/  CS2R R38, SRZ ;  /* 0x0000000000267805 */ /* 0x000fe4000001ff00 */
[C---:B------:R-:W-:Y:S02]  /*0670*/  LOP3.LUT P2, RZ, R11.reuse, 0xffffffc3, RZ, 0xc0, !PT ;  /* 0xffffffc30bff7812 */ /* 0x040fe4000784c0ff */
[----:B------:R-:W-:-:S02]  /*0680*/  ISETP.NE.AND P3, PT, R11, RZ, PT ;  /* 0x000000ff0b00720c */ /* 0x000fc40003f65270 */
[C---:B--2---:R-:W-:Y:S02]  /*0690*/  PRMT R24, R16.reuse, 0x7632, R24 ;  /* 0x0000763210187816 */ /* 0x044fe40000000018 */
[----:B------:R-:W-:Y:S02]  /*06a0*/  SHF.L.U32 R3, R16, 0x10, RZ ;  /* 0x0000001010037819 */ /* 0x000fe400000006ff */
[----:B------:R-:W-:Y:S02]  /*06b0*/  SHF.L.U32 R27, R24, 0x10, RZ ;  /* 0x00000010181b7819 */ /* 0x000fe400000006ff */
[----:B------:R-:W-:Y:S01]  /*06c0*/  SHF.L.U32 R41, R17, 0x10, RZ ;  /* 0x0000001011297819 */ /* 0x000fe200000006ff */
[----:B------:R-:W-:Y:S01]  /*06d0*/  FFMA.FTZ R26, R3, R3, RZ ;  /* 0x00000003031a7223 */ /* 0x000fe200000100ff */
[----:B------:R-:W-:Y:S01]  /*06e0*/  FADD.FTZ R25, RZ, R3 ;  /* 0x00000003ff197221 */ /* 0x000fe20000010000 */
[----:B------:R-:W-:Y:S02]  /*06f0*/  PRMT R24, R17, 0x7632, R24 ;  /* 0x0000763211187816 */ /* 0x000fe40000000018 */
[----:B------:R-:W-:Y:S01]  /*0700*/  FFMA.FTZ R28, R27, R27, R26 ;  /* 0x0000001b1b1c7223 */ /* 0x000fe2000001001a */
[----:B------:R-:W-:Y:S01]  /*0710*/  FADD.FTZ R26, R25, R27 ;  /* 0x0000001b191a7221 */ /* 0x000fe20000010000 */
[----:B------:R-:W-:-:S02]  /*0720*/  SHF.L.U32 R25, R24, 0x10, RZ ;  /* 0x0000001018197819 */ /* 0x000fc400000006ff */
[----:B------:R-:W-:Y:S01]  /*0730*/  FFMA.FTZ R28, R41, R41, R28 ;  /* 0x00000029291c7223 */ /* 0x000fe2000001001c */
[----:B------:R-:W-:Y:S01]  /*0740*/  FADD.FTZ R26, R26, R41 ;  /* 0x000000291a1a7221 */ /* 0x000fe20000010000 */
[C---:B---3--:R-:W-:Y:S02]  /*0750*/  SHF.L.U32 R43, R18.reuse, 0x10, RZ ;  /* 0x00000010122b7819 */ /* 0x048fe400000006ff */
[----:B------:R-:W-:Y:S01]  /*0760*/  PRMT R24, R18, 0x7632, R24 ;  /* 0x0000763212187816 */ /* 0x000fe20000000018 */
[----:B------:R-:W-:Y:S01]  /*0770*/  FFMA.FTZ R28, R25, R25, R28 ;  /* 0x00000019191c7223 */ /* 0x000fe2000001001c */
[----:B------:R-:W-:Y:S01]  /*0780*/  FADD.FTZ R26, R26, R25 ;  /* 0x000000191a1a7221 */ /* 0x000fe20000010000 */
[----:B------:R-:W-:Y:S02]  /*0790*/  SHF.L.U32 R45, R19, 0x10, RZ ;  /* 0x00000010132d7819 */ /* 0x000fe400000006ff */
[----:B------:R-:W-:Y:S02]  /*07a0*/  IMAD.U32 R25, R24, 0x10000, RZ ;  /* 0x0001000018197824 */ /* 0x000fe400078e00ff */
[----:B------:R-:W-:Y:S01]  /*07b0*/  FFMA.FTZ R28, R43, R43, R28 ;  /* 0x0000002b2b1c7223 */ /* 0x000fe2000001001c */
[----:B------:R-:W-:Y:S01]  /*07c0*/  FADD.FTZ R26, R26, R43 ;  /* 0x0000002b1a1a7221 */ /* 0x000fe20000010000 */
[----:B------:R-:W-:-:S02]  /*07d0*/  PRMT R24, R19, 0x7632, R24 ;  /* 0x0000763213187816 */ /* 0x000fc40000000018 */
[----:B------:R-:W-:Y:S01]  /*07e0*/  FFMA.FTZ R28, R25, R25, R28 ;  /* 0x00000019191c7223 */ /* 0x000fe2000001001c */
[----:B------:R-:W-:Y:S01]  /*07f0*/  FADD.FTZ R26, R26, R25 ;  /* 0x000000191a1a7221 */ /* 0x000fe20000010000 */
[----:B------:R-:W-:Y:S02]  /*0800*/  SHF.L.U32 R25, R24, 0x10, RZ ;  /* 0x0000001018197819 */ /* 0x000fe400000006ff */
[----:B------:R-:W-:Y:S01]  /*0810*/  FFMA.FTZ R28, R45, R45, R28 ;  /* 0x0000002d2d1c7223 */ /* 0x000fe2000001001c */
[----:B------:R-:W-:-:S03]  /*0820*/  FADD.FTZ R26, R26, R45 ;  /* 0x0000002d1a1a7221 */ /* 0x000fc60000010000 */
[----:B------:R-:W-:Y:S01]  /*0830*/  FFMA.FTZ R35, R25, R25, R28 ;  /* 0x0000001919237223 */ /* 0x000fe2000001001c */
[----:B------:R-:W-:-:S05]  /*0840*/  FADD.FTZ R34, R26, R25 ;  /* 0x000000191a227221 */ /* 0x000fca0000010000 */
[----:B------:R-:W-:Y:S01]  /*0850*/  STS.64 [R47], R34 ;  /* 0x000000222f007388 */ /* 0x000fe20000000a00 */
[----:B------:R-:W-:Y:S06]  /*0860*/  BAR.SYNC.DEFER_BLOCKING 0x0 ;  /* 0x0000000000007b1d */ /* 0x000fec0000010000 */
[----:B------:R-:W0:Y:S04]  /*0870*/  @!P1 LDS.64 R24, [R10] ;  /* 0x000000000a189984 */ /* 0x000e280000000a00 */
[----:B------:R-:W1:Y:S04]  /*0880*/  @!P1 LDS.64 R26, [R9] ;  /* 0x00000000091a9984 */ /* 0x000e680000000a00 */
[----:B------:R-:W2:Y:S04]  /*0890*/  @!P1 LDS.64 R28, [R8] ;  /* 0x00000000081c9984 */ /* 0x000ea80000000a00 */
[----:B------:R-:W3:Y:S04]  /*08a0*/  @!P1 LDS.64 R30, [R7] ;  /* 0x00000000071e9984 */ /* 0x000ee80000000a00 */
[----:B------:R-:W4:Y:S01]  /*08b0*/  @!P1 LDS.64 R32, [R6] ;  /* 0x0000000006209984 */ /* 0x000f220000000a00 */
[----:B0-----:R-:W-:Y:S01]  /*08c0*/  @!P1 FADD.FTZ R37, RZ, R24 ;  /* 0x00000018ff259221 */ /* 0x001fe20000010000 */
[----:B------:R-:W-:-:S03]  /*08d0*/  @!P1 FADD.FTZ R24, RZ, R25 ;  /* 0x00000019ff189221 */ /* 0x000fc60000010000 */
[----:B-1----:R-:W-:Y:S01]  /*08e0*/  @!P1 FADD.FTZ R37, R37, R26 ;  /* 0x0000001a25259221 */ /* 0x002fe20000010000 */
[----:B------:R-:W-:-:S03]  /*08f0*/  @!P1 FADD.FTZ R24, R24, R27 ;  /* 0x0000001b18189221 */ /* 0x000fc60000010000 */
[----:B--2---:R-:W-:Y:S01]  /*0900*/  @!P1 FADD.FTZ R37, R37, R28 ;  /* 0x0000001c25259221 */ /* 0x004fe20000010000 */
[----:B------:R-:W-:Y:S01]  /*0910*/  @!P1 FADD.FTZ R26, R24, R29 ;  /* 0x0000001d181a9221 */ /* 0x000fe20000010000 */
[----:B------:R-:W-:Y:S02]  /*0920*/  CS2R R24, SRZ ;  /* 0x0000000000187805 */ /* 0x000fe4000001ff00 */
[----:B---3--:R-:W-:Y:S01]  /*0930*/  @!P1 FADD.FTZ R37, R37, R30 ;  /* 0x0000001e25259221 */ /* 0x008fe20000010000 */
[----:B------:R-:W-:-:S03]  /*0940*/  @!P1 FADD.FTZ R26, R26, R31 ;  /* 0x0000001f1a1a9221 */ /* 0x000fc60000010000 */
[----:B----4-:R-:W-:Y:S01]  /*0950*/  @!P1 FADD.FTZ R24, R37, R32 ;  /* 0x0000002025189221 */ /* 0x010fe20000010000 */
[----:B------:R-:W-:Y:S01]  /*0960*/  @!P1 FADD.FTZ R25, R26, R33 ;  /* 0x000000211a199221 */ /* 0x000fe20000010000 */
[----:B------:R-:W-:Y:S01]  /*0970*/  ISETP.GT.U32.AND P1, PT, R11, 0xff, PT ;  /* 0x000000ff0b00780c */ /* 0x000fe20003f24070 */
[----:B------:R-:W0:Y:S02]  /*0980*/  @!P2 LDC R33, c[0x0][0x10] ;  /* 0x00000400ff21ab82 */ /* 0x000e240000000800 */
[----:B------:R-:W1:Y:S04]  /*0990*/  SHFL.BFLY PT, R27, R24, 0x2, 0x1f ;  /* 0x0c401f00181b7f89 */ /* 0x000e6800000e0000 */
[----:B------:R-:W2:Y:S01]  /*09a0*/  SHFL.BFLY PT, R26, R25, 0x2, 0x1f ;  /* 0x0c401f00191a7f89 */ /* 0x000ea200000e0000 */
[----:B0-----:R-:W-:-:S02]  /*09b0*/  @!P2 IMAD R33, R33, R4, UR8 ;  /* 0x000000082121ae24 */ /* 0x001fc4000f8e0204 */
[----:B-1----:R-:W-:-:S03]  /*09c0*/  FADD.FTZ R28, R27, R24 ;  /* 0x000000181b1c7221 */ /* 0x002fc60000010000 */
[----:B------:R-:W-:Y:S01]  /*09d0*/  @!P2 LEA R33, R33, R46, 0xb ;  /* 0x0000002e2121a211 */ /* 0x000fe200078e58ff */
[----:B--2---:R-:W-:Y:S01]  /*09e0*/  FADD.FTZ R29, R26, R25 ;  /* 0x000000191a1d7221 */ /* 0x004fe20000010000 */
[----:B------:R-:W0:Y:S01]  /*09f0*/  SHFL.BFLY PT, R31, R28, 0x1, 0x1f ;  /* 0x0c201f001c1f7f89 */ /* 0x000e2200000e0000 */
[----:B------:R-:W1:Y:S01]  /*0a00*/  @!P2 LDC.64 R26, c[0x0][0x248] ;  /* 0x00009200ff1aab82 */ /* 0x000e620000000a00 */
[----:B------:R-:W-:Y:S02]  /*0a10*/  @!P2 SHF.L.U32 R33, R33, 0x1, RZ ;  /* 0x000000012121a819 */ /* 0x000fe400000006ff */
[----:B------:R-:W2:Y:S01]  /*0a20*/  SHFL.BFLY PT, R30, R29, 0x1, 0x1f ;  /* 0x0c201f001d1e7f89 */ /* 0x000ea200000e0000 */
[----:B0-----:R-:W-:Y:S02]  /*0a30*/  FADD.FTZ R24, R28, R31 ;  /* 0x0000001f1c187221 */ /* 0x001fe40000010000 */
[----:B-1----:R-:W-:-:S04]  /*0a40*/  @!P2 IMAD.WIDE.U32 R26, R33, 0x4, R26 ;  /* 0x00000004211aa825 */ /* 0x002fc800078e001a */
[----:B--2---:R-:W-:-:S05]  /*0a50*/  FADD.FTZ R25, R29, R30 ;  /* 0x0000001e1d197221 */ /* 0x004fca0000010000 */
[----:B------:R0:W-:Y:S01]  /*0a60*/  @!P2 STG.E.64 desc[UR6][R26.64], R24 ;  /* 0x000000181a00a986 */ /* 0x0001e2000c101b06 */
[----:B------:R-:W-:Y:S06]  /*0a70*/  BAR.SYNC.DEFER_BLOCKING 0x0 ;  /* 0x0000000000007b1d */ /* 0x000fec0000010000 */
[----:B------:R-:W-:Y:S05]  /*0a80*/  @P3 BRA `(.L_x_1834) ;  /* 0x0000000000543947 */ /* 0x000fea0003800000 */
[----:B0-----:R-:W0:Y:S01]  /*0a90*/  S2R R25, SR_LANEID ;  /* 0x0000000000197919 */ /* 0x001e220000000000 */
[----:B------:R-:W-:Y:S02]  /*0aa0*/  VOTEU.ANY UR5, UPT, PT ;  /* 0x0000000000057886 */ /* 0x000fe400038e0100 */
[----:B------:R-:W0:Y:S01]  /*0ab0*/  FLO.U32 R26, UR5 ;  /* 0x00000005001a7d00 */ /* 0x000e2200080e0000 */
[----:B------:R-:W-:Y:S01]  /*0ac0*/  UPOPC UR9, UR5 ;  /* 0x00000005000972bf */ /* 0x000fe20008000000 */
[----:B0-----:R-:W-:-:S05]  /*0ad0*/  ISETP.EQ.U32.AND P2, PT, R26, R25, PT ;  /* 0x000000191a00720c */ /* 0x001fca0003f42070 */
[----:B------:R-:W-:-:S08]  /*0ae0*/  IMAD R25, R44, UR9, RZ ;  /* 0x000000092c197c24 */ /* 0x000fd0000f8e02ff */
[----:B------:R-:W-:Y:S06]  /*0af0*/  @P2 MEMBAR.ALL.GPU ;  /* 0x0000000000002992 */ /* 0x000fec000000a000 */
[----:B------:R-:W-:-:S00]  /*0b00*/  @P2 ERRBAR ;  /* 0x00000000000029ab */ /* 0x000fc00000000000 */
[----:B------:R-:W-:Y:S06]  /*0b10*/  @P2 CGAERRBAR ;  /* 0x00000000000025ab */ /* 0x000fec0000000000 */
[----:B------:R-:W2:Y:S01]  /*0b20*/  @P2 ATOM.E.ADD.STRONG.GPU PT, R25, desc[UR6][R48.64], R25 ;  /* 0x000000193019298a */ /* 0x000ea200081ee1c6 */
[----:B------:R-:W0:Y:S02]  /*0b30*/  S2R R24, SR_LTMASK ;  /* 0x0000000000187919 */ /* 0x000e240000003900 */
[----:B0-----:R-:W-:-:S04]  /*0b40*/  LOP3.LUT R28, R24, UR5, RZ, 0xc0, !PT ;  /* 0x00000005181c7c12 */ /* 0x001fc8000f8ec0ff */
[----:B------:R-:W0:Y:S01]  /*0b50*/  POPC R24, R28 ;  /* 0x0000001c00187309 */ /* 0x000e220000000000 */
[----:B--2---:R-:W0:Y:S02]  /*0b60*/  SHFL.IDX PT, R27, R25, R26, 0x1f ;  /* 0x00001f1a191b7589 */ /* 0x004e2400000e0000 */
[----:B0-----:R-:W-:-:S07]  /*0b70*/  IMAD R24, R44, R24, R27 ;  /* 0x000000182c187224 */ /* 0x001fce00078e021b */
.L_x_1835:
[----:B------:R-:W2:Y:S04]  /*0b80*/  LD.E.STRONG.GPU R25, desc[UR6][R48.64] ;  /* 0x0000000630197980 */ /* 0x000ea8000c10f900 */
[----:B--2---:R-:W-:Y:S01]  /*0b90*/  CCTL.IVALL ;  /* 0x00000000ff00798f */ /* 0x004fe20002000000 */
[----:B------:R-:W-:Y:S05]  /*0ba0*/  YIELD ;  /* 0x0000000000007946 */ /* 0x000fea0003800000 */
[----:B------:R-:W-:-:S04]  /*0bb0*/  LOP3.LUT R25, R25, R24, RZ, 0x3c, !PT ;  /* 0x0000001819197212 */ /* 0x000fc800078e3cff */
[----:B------:R-:W-:-:S13]  /*0bc0*/  ISETP.GT.AND P2, PT, R25, -0x1, PT ;  /* 0xffffffff1900780c */ /* 0x000fda0003f44270 */
[----:B------:R-:W-:Y:S05]  /*0bd0*/  @P2 BRA `(.L_x_1835) ;  /* 0xfffffffc00e82947 */ /* 0x000fea000383ffff */
.L_x_1834:
[----:B------:R-:W-:Y:S05]  /*0be0*/  WARPSYNC.ALL ;  /* 0x0000000000007948 */ /* 0x000fea0003800000 */
[----:B------:R-:W-:Y:S06]  /*0bf0*/  BAR.SYNC.DEFER_BLOCKING 0x0 ;  /* 0x0000000000007b1d */ /* 0x000fec0000010000 */
[----:B------:R-:W-:Y:S04]  /*0c00*/  BSSY B0, `(.L_x_1836) ;  /* 0x0000030000007945 */ /* 0x000fe80003800000 */
[----:B------:R-:W-:Y:S05]  /*0c10*/  @P1 BRA `(.L_x_1837) ;  /* 0x0000000000b81947 */ /* 0x000fea0003800000 */
[----:B0-----:R-:W0:Y:S01]  /*0c20*/  LDC R25, c[0x0][0x10] ;  /* 0x00000400ff197b82 */ /* 0x001e220000000800 */
[----:B------:R-:W-:-:S07]  /*0c30*/  LOP3.LUT R24, R11, 0xf, RZ, 0xc0, !PT ;  /* 0x0000000f0b187812 */ /* 0x000fce00078ec0ff */
[----:B------:R-:W1:Y:S01]  /*0c40*/  LDC.64 R38, c[0x0][0x248] ;  /* 0x00009200ff267b82 */ /* 0x000e620000000a00 */
[----:B0-----:R-:W-:-:S05]  /*0c50*/  IMAD R25, R25, R4, UR8 ;  /* 0x0000000819197e24 */ /* 0x001fca000f8e0204 */
[----:B------:R-:W-:-:S04]  /*0c60*/  LEA R25, R25, R42, 0xb ;  /* 0x0000002a19197211 */ /* 0x000fc800078e58ff */
[----:B------:R-:W-:-:S04]  /*0c70*/  IADD3 R24, R25, R24, RZ ;  /* 0x0000001819187210 */ /* 0x000fc80007ffe0ff */
[----:B------:R-:W-:-:S04]  /*0c80*/  SHF.L.U32 R37, R24, 0x1, RZ ;  /* 0x0000000118257819 */ /* 0x000fc800000006ff */
[C---:B------:R-:W-:Y:S01]  /*0c90*/  IADD3 R27, R37.reuse, 0x20, RZ ;  /* 0x00000020251b7810 */ /* 0x040fe20007ffe0ff */
[C---:B-1----:R-:W-:Y:S01]  /*0ca0*/  IMAD.WIDE.U32 R24, R37.reuse, 0x4, R38 ;  /* 0x0000000425187825 */ /* 0x042fe200078e0026 */
[----:B------:R-:W-:-:S03]  /*0cb0*/  IADD3 R29, R37, 0x40, RZ ;  /* 0x00000040251d7810 */ /* 0x000fc60007ffe0ff */
[--C-:B------:R-:W-:Y:S02]  /*0cc0*/  IMAD.WIDE.U32 R26, R27, 0x4, R38.reuse ;  /* 0x000000041b1a7825 */ /* 0x100fe400078e0026 */
[----:B------:R-:W2:Y:S01]  /*0cd0*/  LDG.E.64 R24, desc[UR6][R24.64] ;  /* 0x0000000618187981 */ /* 0x000ea2000c1e1b00 */
[----:B------:R-:W-:Y:S01]  /*0ce0*/  IADD3 R31, R37, 0x60, RZ ;  /* 0x00000060251f7810 */ /* 0x000fe20007ffe0ff */
[--C-:B------:R-:W-:Y:S01]  /*0cf0*/  IMAD.WIDE.U32 R28, R29, 0x4, R38.reuse ;  /* 0x000000041d1c7825 */ /* 0x100fe200078e0026 */
[----:B------:R-:W-:Y:S01]  /*0d00*/  IADD3 R33, R37, 0x80, RZ ;  /* 0x0000008025217810 */ /* 0x000fe20007ffe0ff */
[----:B------:R-:W3:Y:S02]  /*0d10*/  LDG.E.64 R26, desc[UR6][R26.64] ;  /* 0x000000061a1a7981 */ /* 0x000ee4000c1e1b00 */
[--C-:B------:R-:W-:Y:S01]  /*0d20*/  IMAD.WIDE.U32 R30, R31, 0x4, R38.reuse ;  /* 0x000000041f1e7825 */ /* 0x100fe200078e0026 */
[----:B------:R-:W-:Y:S01]  /*0d30*/  IADD3 R35, R37, 0xa0, RZ ;  /* 0x000000a025237810 */ /* 0x000fe20007ffe0ff */
[----:B------:R-:W4:Y:S02]  /*0d40*/  LDG.E.64 R28, desc[UR6][R28.64] ;  /* 0x000000061c1c7981 */ /* 0x000f24000c1e1b00 */
[--C-:B------:R-:W-:Y:S01]  /*0d50*/  IMAD.WIDE.U32 R32, R33, 0x4, R38.reuse ;  /* 0x0000000421207825 */ /* 0x100fe200078e0026 */
[----:B------:R-:W-:Y:S01]  /*0d60*/  IADD3 R51, R37, 0xc0, RZ ;  /* 0x000000c025337810 */ /* 0x000fe20007ffe0ff */
[----:B------:R-:W4:Y:S02]  /*0d70*/  LDG.E.64 R30, desc[UR6][R30.64] ;  /* 0x000000061e1e7981 */ /* 0x000f24000c1e1b00 */
[----:B------:R-:W-:-:S02]  /*0d80*/  IMAD.WIDE.U32 R34, R35, 0x4, R38 ;  /* 0x0000000423227825 */ /* 0x000fc400078e0026 */
[----:B------:R-:W4:Y:S02]  /*0d90*/  LDG.E.64 R32, desc[UR6][R32.64] ;  /* 0x0000000620207981 */ /* 0x000f24000c1e1b00 */
[----:B------:R-:W-:Y:S02]  /*0da0*/  VIADD R53, R37, 0xe0 ;  /* 0x000000e025357836 */ /* 0x000fe40000000000 */
[--C-:B------:R-:W-:Y:S01]  /*0db0*/  IMAD.WIDE.U32 R36, R51, 0x4, R38.reuse ;  /* 0x0000000433247825 */ /* 0x100fe200078e0026 */
[----:B------:R-:W4:Y:S03]  /*0dc0*/  LDG.E.64 R34, desc[UR6][R34.64] ;  /* 0x0000000622227981 */ /* 0x000f26000c1e1b00 */
        /* <DEDUP_REMOVED lines=19> */
.L_x_1837:
[----:B------:R-:W-:Y:S05]  /*0f00*/  BSYNC B0 ;  /* 0x0000000000007941 */ /* 0x000fea0003800000 */
.L_x_1836:
[----:B0-----:R-:W0:Y:S01]  /*0f10*/  SHFL.BFLY PT, R25, R38, 0x8, 0x1f ;  /* 0x0d001f0026197f89 */ /* 0x001e2200000e0000 */
[----:B------:R-:W-:Y:S01]  /*0f20*/  LOP3.LUT P1, RZ, R11, 0xffffff0f, RZ, 0xc0, !PT ;  /* 0xffffff0f0bff7812 */ /* 0x000fe2000782c0ff */
[----:B------:R-:W-:Y:S01]  /*0f30*/  BSSY B0, `(.L_x_1838) ;  /* 0x0000029000007945 */ /* 0x000fe20003800000 */
[----:B------:R-:W-:Y:S01]  /*0f40*/  PRMT R33, R16, 0x7632, R33 ;  /* 0x0000763210217816 */ /* 0x000fe20000000021 */
[----:B------:R-:W1:Y:S01]  /*0f50*/  SHFL.BFLY PT, R24, R39, 0x8, 0x1f ;  /* 0x0d001f0027187f89 */ /* 0x000e6200000e0000 */
[----:B-----5:R-:W-:Y:S01]  /*0f60*/  PRMT R32, R20, 0x7632, R32 ;  /* 0x0000763214207816 */ /* 0x020fe20000000020 */
        /* <DEDUP_REMOVED lines=15> */
[----:B------:R-:W-:Y:S01]  /*1060*/  PRMT R26, R19, 0x7632, R26 ;  /* 0x00007632131a7816 */ /* 0x000fe2000000001a */
[----:B0-----:R-:W-:Y:S01]  /*1070*/  FADD.FTZ R30, R29, R30 ;  /* 0x0000001e1d1e7221 */ /* 0x001fe20000010000 */
[----:B------:R-:W-:-:S03]  /*1080*/  PRMT R29, R21, 0x7632, R29 ;  /* 0x00007632151d7816 */ /* 0x000fc6000000001d */
[----:B------:R-:W-:Y:S01]  /*1090*/  @!P1 FMUL.FTZ R24, R30, 4.8828125727595761418e-05 ;  /* 0x384ccccd1e189820 */ /* 0x000fe20000410000 */
[--C-:B-1----:R-:W-:Y:S01]  /*10a0*/  FADD.FTZ R30, R28, R31.reuse ;  /* 0x0000001f1c1e7221 */ /* 0x102fe20000010000 */
[----:B------:R-:W-:Y:S02]  /*10b0*/  PRMT R31, R22, 0x7632, R31 ;  /* 0x00007632161f7816 */ /* 0x000fe4000000001f */
[----:B------:R-:W-:Y:S01]  /*10c0*/  @!P1 FMUL.FTZ R25, R24, R24 ;  /* 0x0000001818199220 */ /* 0x000fe20000410000 */
[----:B------:R-:W-:-:S03]  /*10d0*/  PRMT R28, R23, 0x7632, R28 ;  /* 0x00007632171c7816 */ /* 0x000fc6000000001c */
[----:B------:R-:W-:Y:S01]  /*10e0*/  @!P1 FFMA.FTZ R25, R30, 4.8828125727595761418e-05, -R25 ;  /* 0x384ccccd1e199823 */ /* 0x000fe20000010819 */
[----:B------:R-:W-:-:S04]  /*10f0*/  PRMT R30, R17, 0x7632, R30 ;  /* 0x00007632111e7816 */ /* 0x000fc8000000001e */
[----:B------:R-:W-:-:S05]  /*1100*/  @!P1 FMNMX.FTZ R25, RZ, R25, !PT ;  /* 0x00000019ff199209 */ /* 0x000fca0007810000 */
[----:B------:R0:W-:Y:S01]  /*1110*/  @!P1 STS.64 [R34+UR4], R24 ;  /* 0x0000001822009988 */ /* 0x0001e20008000a04 */
[----:B------:R-:W-:Y:S06]  /*1120*/  BAR.SYNC.DEFER_BLOCKING 0x0 ;  /* 0x0000000000007b1d */ /* 0x000fec0000010000 */
[----:B------:R-:W-:Y:S05]  /*1130*/  @P0 BRA `(.L_x_1839) ;  /* 0x0000000000200947 */ /* 0x000fea0003800000 */
[----:B------:R-:W-:Y:S01]  /*1140*/  LEA R16, R11, UR4, 0x3 ;  /* 0x000000040b107c11 */ /* 0x000fe2000f8e18ff */
[----:B------:R-:W-:Y:S01]  /*1150*/  ULDC.64 UR10, c[0x0][0x240] ;  /* 0x00009000000a7ab9 */ /* 0x000fe20000000a00 */
[----:B------:R-:W-:-:S04]  /*1160*/  LEA R19, P1, R2, R11, 0x4 ;  /* 0x0000000b02137211 */ /* 0x000fc800078220ff */
[----:B------:R-:W1:Y:S01]  /*1170*/  LDS.64 R16, [R16] ;  /* 0x0000000010107984 */ /* 0x000e620000000a00 */
[----:B0-----:R-:W-:Y:S02]  /*1180*/  LEA.HI.X R24, R2, R0, R5, 0x4, P1 ;  /* 0x0000000002187211 */ /* 0x001fe400008f2405 */
[----:B------:R-:W-:-:S04]  /*1190*/  LEA R18, P1, R19, UR10, 0x3 ;  /* 0x0000000a13127c11 */ /* 0x000fc8000f8218ff */
[----:B------:R-:W-:-:S05]  /*11a0*/  LEA.HI.X R19, R19, UR11, R24, 0x3, P1 ;  /* 0x0000000b13137c11 */ /* 0x000fca00088f1c18 */
[----:B-1----:R1:W-:Y:S04]  /*11b0*/  STG.E.64 desc[UR6][R18.64], R16 ;  /* 0x0000001012007986 */ /* 0x0023e8000c101b06 */
.L_x_1839:
[----:B------:R-:W-:Y:S05]  /*11c0*/  BSYNC B0 ;  /* 0x0000000000007941 */ /* 0x000fea0003800000 */
.L_x_1838:
[----:B-1----:R-:W1:Y:S01]  /*11d0*/  LDS.64 R16, [R12+UR4] ;  /* 0x000000040c107984 */ /* 0x002e620008000a00 */
[----:B------:R-:W-:Y:S01]  /*11e0*/  ULDC UR5, c[0x0][0x230] ;  /* 0x00008c0000057ab9 */ /* 0x000fe20000000800 */
[----:B------:R-:W-:Y:S01]  /*11f0*/  SHF.L.U32 R33, R33, 0x10, RZ ;  /* 0x0000001021217819 */ /* 0x000fe200000006ff */
[----:B------:R-:W-:Y:S01]  /*1200*/  ULDC.64 UR10, c[0x0][0x210] ;  /* 0x00008400000a7ab9 */ /* 0x000fe20000000a00 */
[----:B------:R-:W-:Y:S02]  /*1210*/  SHF.L.U32 R18, R20, 0x10, RZ ;  /* 0x0000001014127819 */ /* 0x000fe400000006ff */
[----:B0-----:R-:W-:Y:S02]  /*1220*/  SHF.L.U32 R25, R22, 0x10, RZ ;  /* 0x0000001016197819 */ /* 0x001fe400000006ff */
        /* <DEDUP_REMOVED lines=8> */
[----:B------:R-:W-:Y:S01]  /*12b0*/  LOP3.LUT R4, R4, 0x1, RZ, 0x3c, !PT ;  /* 0x0000000104047812 */ /* 0x000fe200078e3cff */
[----:B-1----:R-:W-:Y:S01]  /*12c0*/  FADD.FTZ R17, R17, UR5 ;  /* 0x0000000511117e21 */ /* 0x002fe20008010000 */
[C---:B------:R-:W-:Y:S01]  /*12d0*/  FADD.FTZ R20, -R16.reuse, R33 ;  /* 0x0000002110147221 */ /* 0x040fe20000010100 */
[--C-:B------:R-:W-:Y:S01]  /*12e0*/  FADD.FTZ R34, R41, -R16.reuse ;  /* 0x8000001029227221 */ /* 0x100fe20000010000 */
[----:B------:R-:W-:Y:S01]  /*12f0*/  SHF.L.U32 R33, R27, 0x10, RZ ;  /* 0x000000101b217819 */ /* 0x000fe200000006ff */
[----:B------:R-:W-:Y:S02]  /*1300*/  FADD.FTZ R24, R3, -R16 ;  /* 0x8000001003187221 */ /* 0x000fe40000010000 */
[----:B------:R-:W0:Y:S02]  /*1310*/  MUFU.RSQ R17, R17 ;  /* 0x0000001100117308 */ /* 0x000e240000001400 */
[----:B------:R-:W-:Y:S01]  /*1320*/  FADD.FTZ R36, -R16, R33 ;  /* 0x0000002110247221 */ /* 0x000fe20000010100 */
[----:B0-----:R-:W-:Y:S01]  /*1330*/  FMUL.FTZ R20, R17, R20 ;  /* 0x0000001411147220 */ /* 0x001fe20000410000 */
[----:B------:R-:W-:-:S02]  /*1340*/  FMUL.FTZ R24, R24, R17 ;  /* 0x0000001118187220 */ /* 0x000fc40000410000 */
[C---:B------:R-:W-:Y:S01]  /*1350*/  FMUL.FTZ R36, R17.reuse, R36 ;  /* 0x0000002411247220 */ /* 0x040fe20000410000 */
[----:B------:R-:W-:Y:S01]  /*1360*/  FFMA.FTZ R19, R20, R22, R31 ;  /* 0x0000001614137223 */ /* 0x000fe2000001001f */
[C---:B------:R-:W-:Y:S01]  /*1370*/  FMUL.FTZ R20, R17.reuse, R34 ;  /* 0x0000002211147220 */ /* 0x040fe20000410000 */
[----:B------:R-:W-:Y:S01]  /*1380*/  FADD.FTZ R34, -R16, R21 ;  /* 0x0000001510227221 */ /* 0x000fe20000010100 */
[----:B------:R-:W-:Y:S01]  /*1390*/  FFMA.FTZ R3, R24, R18, R25 ;  /* 0x0000001218037223 */ /* 0x000fe20000010019 */
[----:B------:R-:W-:Y:S01]  /*13a0*/  FFMA.FTZ R22, R22, R36, R31 ;  /* 0x0000002416167223 */ /* 0x000fe2000001001f */
[----:B------:R-:W-:Y:S01]  /*13b0*/  FADD.FTZ R36, -R16, R37 ;  /* 0x0000002510247221 */ /* 0x000fe20000010100 */
[----:B------:R-:W-:Y:S01]  /*13c0*/  FMUL.FTZ R21, R17, R34 ;  /* 0x0000002211157220 */ /* 0x000fe20000410000 */
[----:B------:R-:W-:Y:S01]  /*13d0*/  FADD.FTZ R34, R43, -R16 ;  /* 0x800000102b227221 */ /* 0x000fe20000010000 */
[----:B------:R-:W-:Y:S01]  /*13e0*/  FFMA.FTZ R20, R20, R32, R23 ;  /* 0x0000002014147223 */ /* 0x000fe20000010017 */
[----:B------:R-:W-:Y:S01]  /*13f0*/  FMUL.FTZ R36, R17, R36 ;  /* 0x0000002411247220 */ /* 0x000fe20000410000 */
[----:B------:R-:W-:Y:S01]  /*1400*/  FMUL.FTZ R24, R3, -1.4426950216293334961 ;  /* 0xbfb8aa3b03187820 */ /* 0x000fe20000410000 */
[----:B------:R-:W-:Y:S01]  /*1410*/  FMUL.FTZ R34, R17, R34 ;  /* 0x0000002211227220 */ /* 0x000fe20000410000 */
[----:B------:R-:W-:Y:S01]  /*1420*/  FMUL.FTZ R30, R19, -1.4426950216293334961 ;  /* 0xbfb8aa3b131e7820 */ /* 0x000fe20000410000 */
[----:B------:R-:W-:Y:S01]  /*1430*/  FMUL.FTZ R27, R20, -1.4426950216293334961 ;  /* 0xbfb8aa3b141b7820 */ /* 0x000fe20000410000 */
[----:B------:R-:W-:Y:S01]  /*1440*/  FFMA.FTZ R21, R21, R29, R28 ;  /* 0x0000001d15157223 */ /* 0x000fe2000001001c */
[----:B------:R-:W-:Y:S01]  /*1450*/  FFMA.FTZ R25, R18, R34, R25 ;  /* 0x0000002212197223 */ /* 0x000fe20000010019 */
[----:B------:R-:W-:Y:S01]  /*1460*/  FADD.FTZ R34, R45, -R16 ;  /* 0x800000102d227221 */ /* 0x000fe20000010000 */
[----:B------:R-:W-:Y:S01]  /*1470*/  FFMA.FTZ R28, R29, R36, R28 ;  /* 0x000000241d1c7223 */ /* 0x000fe2000001001c */
[----:B------:R-:W-:Y:S01]  /*1480*/  FMUL.FTZ R33, R21, -1.4426950216293334961 ;  /* 0xbfb8aa3b15217820 */ /* 0x000fe20000410000 */
[----:B------:R-:W-:Y:S01]  /*1490*/  FMUL.FTZ R31, R25, -1.4426950216293334961 ;  /* 0xbfb8aa3b191f7820 */ /* 0x000fe20000410000 */
[----:B------:R-:W-:Y:S01]  /*14a0*/  FMUL.FTZ R35, R17, R34 ;  /* 0x0000002211237220 */ /* 0x000fe20000410000 */
[----:B------:R-:W-:Y:S01]  /*14b0*/  FMUL.FTZ R34, R22, -1.4426950216293334961 ;  /* 0xbfb8aa3b16227820 */ /* 0x000fe20000410000 */
[----:B------:R-:W0:Y:S01]  /*14c0*/  MUFU.EX2 R24, R24 ;  /* 0x0000001800187308 */ /* 0x000e220000000800 */
[----:B------:R-:W-:Y:S01]  /*14d0*/  FMUL.FTZ R29, R28, -1.4426950216293334961 ;  /* 0xbfb8aa3b1c1d7820 */ /* 0x000fe20000410000 */
[----:B------:R-:W-:-:S04]  /*14e0*/  FFMA.FTZ R23, R32, R35, R23 ;  /* 0x0000002320177223 */ /* 0x000fc80000010017 */
[----:B------:R-:W-:Y:S02]  /*14f0*/  FMUL.FTZ R17, R23, -1.4426950216293334961 ;  /* 0xbfb8aa3b17117820 */ /* 0x000fe40000410000 */
[----:B------:R-:W1:Y:S08]  /*1500*/  MUFU.EX2 R30, R30 ;  /* 0x0000001e001e7308 */ /* 0x000e700000000800 */
[----:B------:R-:W2:Y:S01]  /*1510*/  MUFU.EX2 R27, R27 ;  /* 0x0000001b001b7308 */ /* 0x000ea20000000800 */
[----:B0-----:R-:W-:-:S07]  /*1520*/  FADD.FTZ R24, R24, 1 ;  /* 0x3f80000018187421 */ /* 0x001fce0000010000 */
[----:B------:R-:W0:Y:S01]  /*1530*/  MUFU.EX2 R26, R31 ;  /* 0x0000001f001a7308 */ /* 0x000e220000000800 */
[----:B-1----:R-:W-:-:S07]  /*1540*/  FADD.FTZ R30, R30, 1 ;  /* 0x3f8000001e1e7421 */ /* 0x002fce0000010000 */
[----:B------:R-:W-:Y:S01]  /*1550*/  MUFU.EX2 R16, R34 ;  /* 0x0000002200107308 */ /* 0x000fe20000000800 */
[----:B--2---:R-:W-:-:S07]  /*1560*/  FADD.FTZ R27, R27, 1 ;  /* 0x3f8000001b1b7421 */ /* 0x004fce0000010000 */
[----:B------:R-:W1:Y:S01]  /*1570*/  MUFU.EX2 R18, R33 ;  /* 0x0000002100127308 */ /* 0x000e620000000800 */
[----:B0-----:R-:W-:-:S07]  /*1580*/  FADD.FTZ R26, R26, 1 ;  /* 0x3f8000001a1a7421 */ /* 0x001fce0000010000 */
[----:B------:R-:W0:Y:S08]  /*1590*/  MUFU.EX2 R17, R17 ;  /* 0x0000001100117308 */ /* 0x000e300000000800 */
[----:B------:R2:W3:Y:S01]  /*15a0*/  MUFU.EX2 R32, R29 ;  /* 0x0000001d00207308 */ /* 0x0004e20000000800 */
[----:B-1----:R-:W-:-:S07]  /*15b0*/  FADD.FTZ R18, R18, 1 ;  /* 0x3f80000012127421 */ /* 0x002fce0000010000 */
[----:B------:R-:W1:Y:S01]  /*15c0*/  MUFU.RCP R24, R24 ;  /* 0x0000001800187308 */ /* 0x000e620000001000 */
[----:B--2---:R-:W-:Y:S01]  /*15d0*/  FADD.FTZ R29, R16, 1 ;  /* 0x3f800000101d7421 */ /* 0x004fe20000010000 */
[----:B0-----:R-:W-:Y:S01]  /*15e0*/  FADD.FTZ R31, R17, 1 ;  /* 0x3f800000111f7421 */ /* 0x001fe20000010000 */
[----:B------:R-:W-:-:S04]  /*15f0*/  LEA R16, P1, R13, UR10, 0x1 ;  /* 0x0000000a0d107c11 */ /* 0x000fc8000f8208ff */
[----:B------:R-:W-:Y:S01]  /*1600*/  LEA.HI.X R17, R13, UR11, R14, 0x1, P1 ;  /* 0x0000000b0d117c11 */ /* 0x000fe200088f0c0e */
[----:B------:R-:W0:Y:S01]  /*1610*/  MUFU.RCP R30, R30 ;  /* 0x0000001e001e7308 */ /* 0x000e220000001000 */
[----:B---3--:R-:W-:Y:S01]  /*1620*/  FADD.FTZ R32, R32, 1 ;  /* 0x3f80000020207421 */ /* 0x008fe20000010000 */
[----:B------:R-:W-:-:S04]  /*1630*/  IADD3 R2, P1, R2, 0x1, RZ ;  /* 0x0000000102027810 */ /* 0x000fc80007f3e0ff */
[----:B------:R-:W-:Y:S02]  /*1640*/  IADD3.X R5, RZ, R5, RZ, P1, !PT ;  /* 0x00000005ff057210 */ /* 0x000fe40000ffe4ff */
[----:B------:R-:W2:Y:S01]  /*1650*/  MUFU.RCP R27, R27 ;  /* 0x0000001b001b7308 */ /* 0x000ea20000001000 */
[----:B-1----:R-:W-:-:S07]  /*1660*/  FMUL.FTZ R24, R3, R24 ;  /* 0x0000001803187220 */ /* 0x002fce0000410000 */
[----:B------:R1:W3:Y:S01]  /*1670*/  MUFU.RCP R34, R18 ;  /* 0x0000001200227308 */ /* 0x0002e20000001000 */
[----:B0-----:R-:W-:-:S05]  /*1680*/  FMUL.FTZ R3, R19, R30 ;  /* 0x0000001e13037220 */ /* 0x001fca0000410000 */
[----:B------:R-:W-:Y:S02]  /*1690*/  F2FP.BF16.F32.PACK_AB R24, R3, R24 ;  /* 0x000000180318723e */ /* 0x000fe400000010ff */
[----:B------:R-:W0:Y:S01]  /*16a0*/  MUFU.RCP R26, R26 ;  /* 0x0000001a001a7308 */ /* 0x000e220000001000 */
[----:B--2---:R-:W-:Y:S01]  /*16b0*/  FMUL.FTZ R20, R20, R27 ;  /* 0x0000001b14147220 */ /* 0x004fe20000410000 */
[C---:B-1----:R-:W-:Y:S01]  /*16c0*/  LEA R18, P2, R15.reuse, UR10, 0x1 ;  /* 0x0000000a0f127c11 */ /* 0x042fe2000f8408ff */
[----:B------:R1:W-:Y:S01]  /*16d0*/  STG.E.U16 desc[UR6][R16.64], R24 ;  /* 0x0000001810007986 */ /* 0x0003e2000c101506 */
[----:B------:R-:W-:Y:S02]  /*16e0*/  PRMT R3, R24, 0x7632, R3 ;  /* 0x0000763218037816 */ /* 0x000fe40000000003 */
[----:B------:R-:W-:Y:S01]  /*16f0*/  LEA.HI.X R19, R15, UR11, R40, 0x1, P2 ;  /* 0x0000000b0f137c11 */ /* 0x000fe200090f0c28 */
[----:B------:R-:W-:Y:S01]  /*1700*/  ULDC.64 UR10, c[0x0][0x238] ;  /* 0x00008e00000a7ab9 */ /* 0x000fe20000000a00 */
[----:B------:R-:W2:Y:S01]  /*1710*/  MUFU.RCP R29, R29 ;  /* 0x0000001d001d7308 */ /* 0x000ea20000001000 */
[----:B---3--:R-:W-:Y:S01]  /*1720*/  FMUL.FTZ R21, R21, R34 ;  /* 0x0000002215157220 */ /* 0x008fe20000410000 */
[----:B------:R1:W-:Y:S01]  /*1730*/  STG.E.U16 desc[UR6][R16.64+0x2], R3 ;  /* 0x0000020310007986 */ /* 0x0003e2000c101506 */
[----:B------:R-:W-:-:S03]  /*1740*/  ISETP.GE.U32.AND P1, PT, R2, UR10, PT ;  /* 0x0000000a02007c0c */ /* 0x000fc6000bf26070 */
[----:B------:R-:W-:Y:S02]  /*1750*/  F2FP.BF16.F32.PACK_AB R20, R21, R20 ;  /* 0x000000141514723e */ /* 0x000fe400000010ff */
[----:B------:R-:W3:Y:S01]  /*1760*/  MUFU.RCP R36, R31 ;  /* 0x0000001f00247308 */ /* 0x000ee20000001000 */
[----:B0-----:R-:W-:Y:S01]  /*1770*/  FMUL.FTZ R25, R25, R26 ;  /* 0x0000001a19197220 */ /* 0x001fe20000410000 */
[----:B------:R-:W-:Y:S01]  /*1780*/  PRMT R13, R20, 0x7632, R13 ;  /* 0x00007632140d7816 */ /* 0x000fe2000000000d */
[----:B------:R1:W-:Y:S01]  /*1790*/  STG.E.U16 desc[UR6][R16.64+0x4], R20 ;  /* 0x0000041410007986 */ /* 0x0003e2000c101506 */
[----:B------:R-:W-:-:S03]  /*17a0*/  ISETP.GE.AND.EX P1, PT, R5, UR11, PT, P1 ;  /* 0x0000000b05007c0c */ /* 0x000fc6000bf26310 */
[----:B------:R1:W-:Y:S01]  /*17b0*/  STG.E.U16 desc[UR6][R16.64+0x6], R13 ;  /* 0x0000060d10007986 */ /* 0x0003e2000c101506 */
[----:B------:R-:W0:Y:S01]  /*17c0*/  MUFU.RCP R33, R32 ;  /* 0x0000002000217308 */ /* 0x000e220000001000 */
[----:B--2---:R-:W-:-:S05]  /*17d0*/  FMUL.FTZ R22, R22, R29 ;  /* 0x0000001d16167220 */ /* 0x004fca0000410000 */
[----:B------:R-:W-:Y:S01]  /*17e0*/  F2FP.BF16.F32.PACK_AB R25, R22, R25 ;  /* 0x000000191619723e */ /* 0x000fe200000010ff */
[----:B---3--:R-:W-:-:S03]  /*17f0*/  FMUL.FTZ R23, R23, R36 ;  /* 0x0000002417177220 */ /* 0x008fc60000410000 */
[----:B------:R-:W-:Y:S01]  /*1800*/  PRMT R14, R25, 0x7632, R14 ;  /* 0x00007632190e7816 */ /* 0x000fe2000000000e */
[----:B------:R1:W-:Y:S04]  /*1810*/  STG.E.U16 desc[UR6][R18.64], R25 ;  /* 0x0000001912007986 */ /* 0x0003e8000c101506 */
[----:B------:R1:W-:Y:S01]  /*1820*/  STG.E.U16 desc[UR6][R18.64+0x2], R14 ;  /* 0x0000020e12007986 */ /* 0x0003e2000c101506 */
[----:B0-----:R-:W-:-:S05]  /*1830*/  FMUL.FTZ R28, R28, R33 ;  /* 0x000000211c1c7220 */ /* 0x001fca0000410000 */
[----:B------:R-:W-:-:S04]  /*1840*/  F2FP.BF16.F32.PACK_AB R23, R28, R23 ;  /* 0x000000171c17723e */ /* 0x000fc800000010ff */
[----:B------:R-:W-:Y:S01]  /*1850*/  PRMT R15, R23, 0x7632, R15 ;  /* 0x00007632170f7816 */ /* 0x000fe2000000000f */
[----:B------:R1:W-:Y:S04]  /*1860*/  STG.E.U16 desc[UR6][R18.64+0x4], R23 ;  /* 0x0000041712007986 */ /* 0x0003e8000c101506 */
[----:B------:R1:W-:Y:S01]  /*1870*/  STG.E.U16 desc[UR6][R18.64+0x6], R15 ;  /* 0x0000060f12007986 */ /* 0x0003e2000c101506 */
[----:B------:R-:W-:Y:S05]  /*1880*/  @!P1 BRA `(.L_x_1840) ;  /* 0xffffffe800e49947 */ /* 0x000fea000383ffff */
[----:B------:R-:W-:Y:S05]  /*1890*/  EXIT ;  /* 0x000000000000794d */ /* 0x000fea0003800000 */
.L_x_1841:
        /* <DEDUP_REMOVED lines=14> */
.L_x_3851:


//--------------------- .text._ZN13group_norm_v214gn_cuda_kernelI13__nv_bfloat16Li320ELi3ELi16ELi20ELi1024ELb1ELi8ELi320ELi320ELi4ELb1ELi2ELb0ELb0ENS_16CompileConditionILi900EEEEEvPT_PKS4_S7_S7_flPfS8_Pj --------------------------
	.section	.text._ZN13group_norm_v214gn_cuda_kernelI13__nv_bfloat16Li320ELi3ELi16ELi20ELi1024ELb1ELi8ELi320ELi320ELi4ELb1ELi2ELb0ELb0ENS_16CompileConditionILi900EEEEEvPT_PKS4_S7_S7_flPfS8_Pj,"ax",@progbits
	.align	128
        .global         _ZN13group_norm_v214gn_cuda_kernelI13__nv_bfloat16Li320ELi3ELi16ELi20ELi1024ELb1ELi8ELi320ELi320ELi4ELb1ELi2ELb0ELb0ENS_16CompileConditionILi900EEEEEvPT_PKS4_S7_S7_flPfS8_Pj
        .type           _ZN13group_norm_v214gn_cuda_kernelI13__nv_bfloat16Li320ELi3ELi16ELi20ELi1024ELb1ELi8ELi320ELi320ELi4ELb1ELi2ELb0ELb0ENS_16CompileConditionILi900EEEEEvPT_PKS4_S7_S7_flPfS8_Pj,@function
        .size           _ZN13group_norm_v214gn_cuda_kernelI13__nv_bfloat16Li320ELi3ELi16ELi20ELi1024ELb1ELi8ELi320ELi320ELi4ELb1ELi2ELb0ELb0ENS_16CompileConditionILi900EEEEEvPT_PKS4_S7_S7_flPfS8_Pj,(.L_x_3852 - _ZN13group_norm_v214gn_cuda_kernelI13__nv_bfloat16Li320ELi3ELi16ELi20ELi1024ELb1ELi8ELi320ELi320ELi4ELb1ELi2ELb0ELb0ENS_16CompileConditionILi900EEEEEvPT_PKS4_S7_S7_flPfS8_Pj)
        .other          _ZN13group_norm_v214gn_cuda_kernelI13__nv_bfloat16Li320ELi3ELi16ELi20ELi1024ELb1ELi8ELi320ELi320ELi4ELb1ELi2ELb0ELb0ENS_16CompileConditionILi900EEEEEvPT_PKS4_S7_S7_flPfS8_Pj,@"STO_CUDA_ENTRY STV_DEFAULT"
_ZN13group_norm_v214gn_cuda_kernelI13__nv_bfloat16Li320ELi3ELi16ELi20ELi1024ELb1ELi8ELi320ELi320ELi4ELb1ELi2ELb0ELb0ENS_16CompileConditionILi900EEEEEvPT_PKS4_S7_S7_flPfS8_Pj:
.text._ZN13group_norm_v214gn_cuda_kernelI13__nv_bfloat16Li320ELi3ELi16ELi20ELi1024ELb1ELi8ELi320ELi320ELi4ELb1ELi2ELb0ELb0ENS_16CompileConditionILi900EEEEEvPT_PKS4_S7_S7_flPfS8_Pj:
[----:B------:R-:W-:Y:S01]  /*0000*/  LDC R1, c[0x0][0x28] ;  /* 0x00000a00ff017b82 */ /* 0x000fe20000000800 */
[----:B------:R-:W0:Y:S01]  /*0010*/  S2R R0, SR_CTAID.Y ;  /* 0x0000000000007919 */ /* 0x000e220000002600 */
[----:B------:R-:W-:Y:S02]  /*0020*/  ULDC.64 UR4, c[0x0][0x238] ;  /* 0x00008e0000047ab9 */ /* 0x000fe40000000a00 */
[----:B0-----:R-:W-:-:S04]  /*0030*/  ISETP.GE.U32.AND P0, PT, R0, UR4, PT ;  /* 0x0000000400007c0c */ /* 0x001fc8000bf06070 */
[----:B------:R-:W-:-:S13]  /*0040*/  ISETP.GE.AND.EX P0, PT, RZ, UR5, PT, P0 ;  /* 0x00000005ff007c0c */ /* 0x000fda000bf06300 */
[----:B------:R-:W-:Y:S05]  /*0050*/  @P0 EXIT ;  /* 0x000000000000094d */ /* 0x000fea0003800000 */
[----:B------:R-:W0:Y:S01]  /*0060*/  S2R R2, SR_TID.X ;  /* 0x0000000000027919 */ /* 0x000e220000002100 */
[----:B------:R-:W1:Y:S01]  /*0070*/  S2UR UR5, SR_CgaCtaId ;  /* 0x00000000000579c3 */ /* 0x000e620000008800 */
[----:B------:R-:W-:Y:S01]  /*0080*/  UMOV UR4, 0x400 ;  /* 0x0000040000047882 */ /* 0x000fe20000000000 */
[----:B------:R-:W2:Y:S01]  /*0090*/  S2R R4, SR_CTAID.X ;  /* 0x0000000000047919 */ /* 0x000ea20000002500 */
[----:B-1----:R-:W-:Y:S02]  /*00a0*/  ULEA UR6, UR5, UR4, 0x18 ;  /* 0x0000000405067291 */ /* 0x002fe4000f8ec03f */
[----:B------:R-:W-:-:S04]  /*00b0*/  UIADD3 UR4, UR4, 0xc80, URZ ;  /* 0x00000c8004047890 */ /* 0x000fc8000fffe03f */
[----:B------:R-:W-:Y:S01]  /*00c0*/  ULEA UR5, UR5, UR4, 0x18 ;  /* 0x0000000405057291 */ /* 0x000fe2000f8ec03f */
[----:B0-----:R-:W-:Y:S02]  /*00d0*/  IMAD.WIDE.U32 R6, R2, -0x33333333, RZ ;  /* 0xcccccccd02067825 */ /* 0x001fe400078e00ff */
[----:B------:R-:W-:Y:S01]  /*00e0*/  UMOV UR4, URZ ;  /* 0x0000003f00047c82 */ /* 0x000fe20008000000 */
[----:B--2---:R-:W-:Y:S02]  /*00f0*/  SHF.L.U32 R3, R4, 0x3, RZ ;  /* 0x0000000304037819 */ /* 0x004fe400000006ff */
[----:B------:R-:W-:Y:S02]  /*0100*/  SHF.R.U32.HI R5, RZ, 0x6, R7 ;  /* 0x00000006ff057819 */ /* 0x000fe40000011607 */
[----:B------:R-:W-:Y:S01]  /*0110*/  MOV R7, UR6 ;  /* 0x0000000600077c02 */ /* 0x000fe20008000f00 */
[----:B------:R-:W-:Y:S01]  /*0120*/  ULDC.64 UR6, c[0x0][0x208] ;  /* 0x0000820000067ab9 */ /* 0x000fe20000000a00 */
[----:B------:R-:W-:Y:S01]  /*0130*/  LOP3.LUT R3, R3, 0x3f8, RZ, 0xc0, !PT ;  /* 0x000003f803037812 */ /* 0x000fe200078ec0ff */
[----:B------:R-:W-:-:S03]  /*0140*/  IMAD R42, R5, -0x50, R2 ;  /* 0xffffffb0052a7824 */ /* 0x000fc600078e0202 */
[----:B------:R-:W-:Y:S01]  /*0150*/  IADD3 R3, R3, R5, RZ ;  /* 0x0000000503037210 */ /* 0x000fe20007ffe0ff */
[C---:B------:R-:W-:Y:S02]  /*0160*/  IMAD R40, R42.reuse, 0x28, R7 ;  /* 0x000000282a287824 */ /* 0x040fe400078e0207 */
[C---:B------:R-:W-:Y:S01]  /*0170*/  IMAD.WIDE.U32 R6, R42.reuse, -0x33333333, RZ ;  /* 0xcccccccd2a067825 */ /* 0x040fe200078e00ff */
[----:B------:R-:W-:Y:S01]  /*0180*/  HFMA2.MMA R6, -RZ, RZ, 0, 0 ;  /* 0x00000000ff067435 */ /* 0x000fe200000001ff */
[----:B------:R-:W-:Y:S02]  /*0190*/  SHF.L.U32 R42, R42, 0x2, RZ ;  /* 0x000000022a2a7819 */ /* 0x000fe400000006ff */
[----:B------:R-:W-:Y:S01]  /*01a0*/  LEA R40, R5, R40, 0x3 ;  /* 0x0000002805287211 */ /* 0x000fe200078e18ff */
[----:B------:R-:W-:Y:S01]  /*01b0*/  IMAD R36, R3, 0x140, RZ ;  /* 0x0000014003247824 */ /* 0x000fe200078e02ff */
[----:B------:R-:W-:Y:S02]  /*01c0*/  SHF.L.U32 R7, R7, 0x1, RZ ;  /* 0x0000000107077819 */ /* 0x000fe400000006ff */
[----:B------:R-:W-:-:S02]  /*01d0*/  MOV R5, R0 ;  /* 0x0000000000057202 */ /* 0x000fc40000000f00 */
[----:B------:R-:W-:-:S07]  /*01e0*/  LOP3.LUT R38, R7, 0xfffffff8, RZ, 0xc0, !PT ;  /* 0xfffffff807267812 */ /* 0x000fce00078ec0ff */
.L_x_1852:
[----:B------:R-:W-:Y:S01]  /*01f0*/  MOV R43, RZ ;  /* 0x000000ff002b7202 */ /* 0x000fe20000000f00 */
[----:B---3--:R-:W-:Y:S01]  /*0200*/  IMAD R9, R6, 0x50000, RZ ;  /* 0x0005000006097824 */ /* 0x008fe200078e02ff */
[----:B------:R-:W-:Y:S01]  /*0210*/  ULDC.64 UR8, c[0x0][0x218] ;  /* 0x0000860000087ab9 */ /* 0x000fe20000000a00 */
[----:B------:R-:W-:Y:S01]  /*0220*/  SHF.L.U32 R12, R42, 0x1, RZ ;  /* 0x000000012a0c7819 */ /* 0x000fe200000006ff */
[----:B------:R-:W-:Y:S01]  /*0230*/  ULDC.64 UR10, c[0x0][0x228] ;  /* 0x00008a00000a7ab9 */ /* 0x000fe20000000a00 */
[----:B------:R-:W-:-:S04]  /*0240*/  IMAD.WIDE.U32 R10, R5, 0x50000, R42 ;  /* 0x00050000050a7825 */ /* 0x000fc800078e002a */
[----:B------:R-:W-:Y:S01]  /*0250*/  IMAD.IADD R9, R11, 0x1, R9 ;  /* 0x000000010b097824 */ /* 0x000fe200078e0209 */
        /* <DEDUP_REMOVED lines=8> */
[----:B------:R-:W2:Y:S01]  /*02e0*/  LDG.E.64.CONSTANT R18, desc[UR6][R18.64] ;  /* 0x0000000612127981 */ /* 0x000ea2000c1e9b00 */
[----:B------:R-:W-:Y:S02]  /*02f0*/  IADD3.X R10, RZ, R9, RZ, P0, !PT ;  /* 0x00000009ff0a7210 */ /* 0x000fe400007fe4ff */
[C---:B------:R-:W-:Y:S02]  /*0300*/  SHF.L.U32 R9, R3.reuse, 0x1, RZ ;  /* 0x0000000103097819 */ /* 0x040fe400000006ff */
[----:B------:R-:W-:Y:S02]  /*0310*/  SHF.L.U64.HI R10, R3, 0x1, R10 ;  /* 0x00000001030a7819 */ /* 0x000fe4000001020a */
[----:B------:R-:W-:-:S04]  /*0320*/  IADD3 R16, P0, R9, UR8, RZ ;  /* 0x0000000809107c10 */ /* 0x000fc8000ff1e0ff */
[----:B------:R-:W-:Y:S01]  /*0330*/  IADD3.X R17, R10, UR9, RZ, P0, !PT ;  /* 0x000000090a117c10 */ /* 0x000fe200087fe4ff */
[----:B------:R-:W-:-:S05]  /*0340*/  ULDC.64 UR8, c[0x0][0x220] ;  /* 0x0000880000087ab9 */ /* 0x000fca0000000a00 */
[----:B------:R-:W3:Y:S01]  /*0350*/  LDG.E.64.CONSTANT R16, desc[UR6][R16.64] ;  /* 0x0000000610107981 */ /* 0x000ee2000c1e9b00 */
[C---:B------:R-:W-:Y:S02]  /*0360*/  IADD3 R14, P0, R12.reuse, UR8, RZ ;  /* 0x000000080c0e7c10 */ /* 0x040fe4000ff1e0ff */
[----:B------:R-:W-:Y:S02]  /*0370*/  SHF.R.U32.HI R3, RZ, 0x1f, R42 ;  /* 0x0000001fff037819 */ /* 0x000fe4000001162a */
[----:B------:R-:W-:Y:S02]  /*0380*/  IADD3 R12, P1, R12, UR10, RZ ;  /* 0x0000000a0c0c7c10 */ /* 0x000fe4000ff3e0ff */
[C---:B------:R-:W-:Y:S02]  /*0390*/  IADD3.X R15, R3.reuse, UR9, RZ, P0, !PT ;  /* 0x00000009030f7c10 */ /* 0x040fe400087fe4ff */
[----:B------:R-:W-:-:S04]  /*03a0*/  IADD3.X R13, R3, UR11, RZ, P1, !PT ;  /* 0x0000000b030d7c10 */ /* 0x000fc80008ffe4ff */
[----:B------:R-:W5:Y:S04]  /*03b0*/  LDG.E.64.CONSTANT R14, desc[UR6][R14.64] ;  /* 0x000000060e0e7981 */ /* 0x000f68000c1e9b00 */
[----:B------:R-:W5:Y:S01]  /*03c0*/  LDG.E.64.CONSTANT R12, desc[UR6][R12.64] ;  /* 0x000000060c0c7981 */ /* 0x000f62000c1e9b00 */
[----:B------:R-:W-:Y:S01]  /*03d0*/  ISETP.GT.U32.AND P0, PT, R2, 0x3f, PT ;  /* 0x0000003f0200780c */ /* 0x000fe20003f04070 */
[----:B------:R-:W-:Y:S01]  /*03e0*/  BSSY B0, `(.L_x_1842) ;  /* 0x000004a000007945 */ /* 0x000fe20003800000 */
[----:B------:R-:W-:Y:S02]  /*03f0*/  CS2R R28, SRZ ;  /* 0x00000000001c7805 */ /* 0x000fe4000001ff00 */
[C---:B--2---:R-:W-:Y:S02]  /*0400*/  PRMT R11, R18.reuse, 0x7632, R11 ;  /* 0x00007632120b7816 */ /* 0x044fe4000000000b */
[----:B------:R-:W-:-:S02]  /*0410*/  SHF.L.U32 R3, R18, 0x10, RZ ;  /* 0x0000001012037819 */ /* 0x000fc400000006ff */
[----:B------:R-:W-:Y:S01]  /*0420*/  PRMT R20, R19, 0x7632, R20 ;  /* 0x0000763213147816 */ /* 0x000fe20000000014 */
[----:B------:R-:W-:Y:S01]  /*0430*/  IMAD.U32 R23, R11, 0x10000, RZ ;  /* 0x000100000b177824 */ /* 0x000fe200078e00ff */
[----:B------:R-:W-:Y:S01]  /*0440*/  SHF.L.U32 R11, R19, 0x10, RZ ;  /* 0x00000010130b7819 */ /* 0x000fe200000006ff */
[----:B------:R-:W-:Y:S01]  /*0450*/  FFMA.FTZ R22, R3, R3, RZ ;  /* 0x0000000303167223 */ /* 0x000fe200000100ff */
[----:B------:R-:W-:-:S03]  /*0460*/  FADD.FTZ R21, RZ, R3 ;  /* 0x00000003ff157221 */ /* 0x000fc60000010000 */
[----:B------:R-:W-:Y:S01]  /*0470*/  FFMA.FTZ R24, R23, R23, R22 ;  /* 0x0000001717187223 */ /* 0x000fe20000010016 */
[----:B------:R-:W-:Y:S01]  /*0480*/  FADD.FTZ R22, R21, R23 ;  /* 0x0000001715167221 */ /* 0x000fe20000010000 */
[----:B------:R-:W-:Y:S02]  /*0490*/  SHF.L.U32 R21, R20, 0x10, RZ ;  /* 0x0000001014157819 */ /* 0x000fe400000006ff */
[----:B------:R-:W-:Y:S01]  /*04a0*/  FFMA.FTZ R24, R11, R11, R24 ;  /* 0x0000000b0b187223 */ /* 0x000fe20000010018 */
[----:B------:R-:W-:Y:S01]  /*04b0*/  FADD.FTZ R22, R22, R11 ;  /* 0x0000000b16167221 */ /* 0x000fe20000010000 */
[C---:B---3--:R-:W-:Y:S02]  /*04c0*/  SHF.L.U32 R37, R16.reuse, 0x10, RZ ;  /* 0x0000001010257819 */ /* 0x048fe400000006ff */
[----:B------:R-:W-:Y:S01]  /*04d0*/  PRMT R20, R16, 0x7632, R20 ;  /* 0x0000763210147816 */ /* 0x000fe20000000014 */
[----:B------:R-:W-:Y:S01]  /*04e0*/  FFMA.FTZ R24, R21, R21, R24 ;  /* 0x0000001515187223 */ /* 0x000fe20000010018 */
[----:B------:R-:W-:Y:S01]  /*04f0*/  FADD.FTZ R22, R22, R21 ;  /* 0x0000001516167221 */ /* 0x000fe20000010000 */
[----:B------:R-:W-:-:S02]  /*0500*/  SHF.L.U32 R39, R17, 0x10, RZ ;  /* 0x0000001011277819 */ /* 0x000fc400000006ff */
[----:B------:R-:W-:Y:S01]  /*0510*/  SHF.L.U32 R21, R20, 0x10, RZ ;  /* 0x0000001014157819 */ /* 0x000fe200000006ff */
[----:B------:R-:W-:Y:S01]  /*0520*/  FFMA.FTZ R24, R37, R37, R24 ;  /* 0x0000002525187223 */ /* 0x000fe20000010018 */
[----:B------:R-:W-:Y:S01]  /*0530*/  FADD.FTZ R22, R22, R37 ;  /* 0x0000002516167221 */ /* 0x000fe20000010000 */
[----:B------:R-:W-:Y:S02]  /*0540*/  PRMT R20, R17, 0x7632, R20 ;  /* 0x0000763211147816 */ /* 0x000fe40000000014 */
[----:B------:R-:W-:Y:S01]  /*0550*/  FFMA.FTZ R24, R21, R21, R24 ;  /* 0x0000001515187223 */ /* 0x000fe20000010018 */
[----:B------:R-:W-:Y:S01]  /*0560*/  FADD.FTZ R22, R22, R21 ;  /* 0x0000001516167221 */ /* 0x000fe20000010000 */
[----:B------:R-:W-:Y:S02]  /*0570*/  SHF.L.U32 R26, R20, 0x10, RZ ;  /* 0x00000010141a7819 */ /* 0x000fe400000006ff */
[----:B------:R-:W-:Y:S01]  /*0580*/  FFMA.FTZ R21, R39, R39, R24 ;  /* 0x0000002727157223 */ /* 0x000fe20000010018 */
[----:B------:R-:W-:-:S03]  /*0590*/  FADD.FTZ R20, R22, R39 ;  /* 0x0000002716147221 */ /* 0x000fc60000010000 */
[----:B------:R-:W-:Y:S01]  /*05a0*/  FFMA.FTZ R21, R26, R26, R21 ;  /* 0x0000001a1a157223 */ /* 0x000fe20000010015 */
[----:B------:R-:W-:-:S05]  /*05b0*/  FADD.FTZ R20, R20, R26 ;  /* 0x0000001a14147221 */ /* 0x000fca0000010000 */
[----:B------:R0:W-:Y:S01]  /*05c0*/  STS.64 [R40], R20 ;  /* 0x0000001428007388 */ /* 0x0001e20000000a00 */
[----:B------:R-:W-:Y:S06]  /*05d0*/  BAR.SYNC.DEFER_BLOCKING 0x0 ;  /* 0x0000000000007b1d */ /* 0x000fec0000010000 */
[----:B------:R-:W-:Y:S05]  /*05e0*/  @P0 BRA `(.L_x_1843) ;  /* 0x0000000000a40947 */ /* 0x000fea0003800000 */
[----:B0-----:R-:W0:Y:S01]  /*05f0*/  S2R R21, SR_CgaCtaId ;  /* 0x0000000000157919 */ /* 0x001e220000008800 */
[----:B------:R-:W-:Y:S02]  /*0600*/  SHF.R.U32.HI R20, RZ, 0x2, R2 ;  /* 0x00000002ff147819 */ /* 0x000fe40000011602 */
[----:B------:R-:W-:Y:S02]  /*0610*/  MOV R24, 0x400 ;  /* 0x0000040000187802 */ /* 0x000fe40000000f00 */
[----:B------:R-:W-:Y:S01]  /*0620*/  SHF.L.U32 R26, R2, 0x3, RZ ;  /* 0x00000003021a7819 */ /* 0x000fe200000006ff */
[----:B------:R-:W-:-:S03]  /*0630*/  IMAD R20, R20, 0x14, RZ ;  /* 0x0000001414147824 */ /* 0x000fc600078e02ff */
[----:B------:R-:W-:Y:S01]  /*0640*/  LOP3.LUT R26, R26, 0x18, RZ, 0xc0, !PT ;  /* 0x000000181a1a7812 */ /* 0x000fe200078ec0ff */
[C---:B------:R-:W-:Y:S01]  /*0650*/  VIADD R25, R20.reuse, 0x8 ;  /* 0x0000000814197836 */ /* 0x040fe20000000000 */
[C---:B------:R-:W-:Y:S02]  /*0660*/  IADD3 R22, R20.reuse, 0x4, RZ ;  /* 0x0000000414167810 */ /* 0x040fe40007ffe0ff */
[C---:B------:R-:W-:Y:S02]  /*0670*/  IADD3 R28, R20.reuse, 0x10, RZ ;  /* 0x00000010141c7810 */ /* 0x040fe40007ffe0ff */
[----:B------:R-:W-:Y:S02]  /*0680*/  SHF.R.U32.HI R23, RZ, 0x2, R22 ;  /* 0x00000002ff177819 */ /* 0x000fe40000011616 */
[----:B------:R-:W-:Y:S02]  /*0690*/  IADD3 R22, R20, 0xc, RZ ;  /* 0x0000000c14167810 */ /* 0x000fe40007ffe0ff */
[----:B------:R-:W-:-:S02]  /*06a0*/  SHF.R.U32.HI R25, RZ, 0x2, R25 ;  /* 0x00000002ff197819 */ /* 0x000fc40000011619 */
[----:B------:R-:W-:Y:S02]  /*06b0*/  SHF.R.U32.HI R27, RZ, 0x2, R22 ;  /* 0x00000002ff1b7819 */ /* 0x000fe40000011616 */
[----:B------:R-:W-:Y:S02]  /*06c0*/  SHF.R.U32.HI R29, RZ, 0x2, R28 ;  /* 0x00000002ff1d7819 */ /* 0x000fe4000001161c */
[----:B0-----:R-:W-:Y:S02]  /*06d0*/  LEA R24, R21, R24, 0x18 ;  /* 0x0000001815187211 */ /* 0x001fe400078ec0ff */
[----:B------:R-:W-:-:S03]  /*06e0*/  SHF.R.U32.HI R21, RZ, 0x2, R20 ;  /* 0x00000002ff157819 */ /* 0x000fc60000011614 */
[--C-:B------:R-:W-:Y:S02]  /*06f0*/  IMAD R23, R23, 0x28, R24.reuse ;  /* 0x0000002817177824 */ /* 0x100fe400078e0218 */
[--C-:B------:R-:W-:Y:S02]  /*0700*/  IMAD R21, R21, 0x28, R24.reuse ;  /* 0x0000002815157824 */ /* 0x100fe400078e0218 */
[--C-:B------:R-:W-:Y:S01]  /*0710*/  IMAD R25, R25, 0x28, R24.reuse ;  /* 0x0000002819197824 */ /* 0x100fe200078e0218 */
[C---:B------:R-:W-:Y:S01]  /*0720*/  IADD3 R23, R26.reuse, R23, RZ ;  /* 0x000000171a177210 */ /* 0x040fe20007ffe0ff */
[--C-:B------:R-:W-:Y:S01]  /*0730*/  IMAD R27, R27, 0x28, R24.reuse ;  /* 0x000000281b1b7824 */ /* 0x100fe200078e0218 */
[----:B------:R-:W-:Y:S01]  /*0740*/  IADD3 R21, R21, R26, RZ ;  /* 0x0000001a15157210 */ /* 0x000fe20007ffe0ff */
[----:B------:R-:W-:Y:S01]  /*0750*/  IMAD R29, R29, 0x28, R24 ;  /* 0x000000281d1d7824 */ /* 0x000fe200078e0218 */
[C---:B------:R-:W-:Y:S02]  /*0760*/  IADD3 R25, R26.reuse, R25, RZ ;  /* 0x000000191a197210 */ /* 0x040fe40007ffe0ff */
[----:B------:R-:W-:Y:S01]  /*0770*/  LDS.64 R22, [R23] ;  /* 0x0000000017167984 */ /* 0x000fe20000000a00 */
[----:B------:R-:W-:-:S02]  /*0780*/  IADD3 R27, R26, R27, RZ ;  /* 0x0000001b1a1b7210 */ /* 0x000fc40007ffe0ff */
[----:B------:R-:W-:Y:S01]  /*0790*/  IADD3 R30, R26, R29, RZ ;  /* 0x0000001d1a1e7210 */ /* 0x000fe20007ffe0ff */
[----:B------:R-:W0:Y:S04]  /*07a0*/  LDS.64 R20, [R21] ;  /* 0x0000000015147984 */ /* 0x000e280000000a00 */
[----:B------:R-:W1:Y:S04]  /*07b0*/  LDS.64 R24, [R25] ;  /* 0x0000000019187984 */ /* 0x000e680000000a00 */
[----:B------:R-:W2:Y:S04]  /*07c0*/  LDS.64 R26, [R27] ;  /* 0x000000001b1a7984 */ /* 0x000ea80000000a00 */
[----:B------:R-:W3:Y:S01]  /*07d0*/  LDS.64 R28, [R30] ;  /* 0x000000001e1c7984 */ /* 0x000ee20000000a00 */
[----:B0-----:R-:W-:Y:S01]  /*07e0*/  FADD.FTZ R31, RZ, R20 ;  /* 0x00000014ff1f7221 */ /* 0x001fe20000010000 */
[----:B------:R-:W-:-:S03]  /*07f0*/  FADD.FTZ R20, RZ, R21 ;  /* 0x00000015ff147221 */ /* 0x000fc60000010000 */
[----:B------:R-:W-:Y:S01]  /*0800*/  FADD.FTZ R31, R31, R22 ;  /* 0x000000161f1f7221 */ /* 0x000fe20000010000 */
[----:B------:R-:W-:-:S03]  /*0810*/  FADD.FTZ R20, R20, R23 ;  /* 0x0000001714147221 */ /* 0x000fc60000010000 */
[----:B-1----:R-:W-:Y:S01]  /*0820*/  FADD.FTZ R31, R31, R24 ;  /* 0x000000181f1f7221 */ /* 0x002fe20000010000 */
[----:B------:R-:W-:-:S03]  /*0830*/  FADD.FTZ R20, R20, R25 ;  /* 0x0000001914147221 */ /* 0x000fc60000010000 */
[----:B--2---:R-:W-:Y:S01]  /*0840*/  FADD.FTZ R31, R31, R26 ;  /* 0x0000001a1f1f7221 */ /* 0x004fe20000010000 */
[----:B------:R-:W-:-:S03]  /*0850*/  FADD.FTZ R20, R20, R27 ;  /* 0x0000001b14147221 */ /* 0x000fc60000010000 */
[----:B---3--:R-:W-:Y:S01]  /*0860*/  FADD.FTZ R28, R31, R28 ;  /* 0x0000001c1f1c7221 */ /* 0x008fe20000010000 */
[----:B------:R-:W-:-:S07]  /*0870*/  FADD.FTZ R29, R20, R29 ;  /* 0x0000001d141d7221 */ /* 0x000fce0000010000 */
.L_x_1843:
[----:B------:R-:W-:Y:S05]  /*0880*/  BSYNC B0 ;  /* 0x0000000000007941 */ /* 0x000fea0003800000 */
.L_x_1842:
[----:B0-----:R-:W0:Y:S01]  /*0890*/  SHFL.BFLY PT, R21, R28, 0x2, 0x1f ;  /* 0x0c401f001c157f89 */ /* 0x001e2200000e0000 */
        /* <DEDUP_REMOVED lines=16> */
[----:B0-----:R-:W-:Y:S01]  /*09a0*/  IMAD R24, R25, UR4, R0 ;  /* 0x0000000419187c24 */ /* 0x001fe2000f8e0200 */
[----:B------:R-:W-:-:S05]  /*09b0*/  LOP3.LUT R25, R27, 0xffffff80, R4, 0xe2, !PT ;  /* 0xffffff801b197812 */ /* 0x000fca00078ee204 */
[----:B------:R-:W-:-:S05]  /*09c0*/  IMAD R24, R24, 0x800, R25 ;  /* 0x0000080018187824 */ /* 0x000fca00078e0219 */
[----:B------:R-:W-:-:S05]  /*09d0*/  SHF.L.U32 R25, R24, 0x1, RZ ;  /* 0x0000000118197819 */ /* 0x000fca00000006ff */
[----:B-1----:R-:W-:-:S05]  /*09e0*/  IMAD.WIDE.U32 R22, R25, 0x4, R22 ;  /* 0x0000000419167825 */ /* 0x002fca00078e0016 */
[----:B------:R0:W-:Y:S02]  /*09f0*/  STG.E.64 desc[UR6][R22.64], R20 ;  /* 0x0000001416007986 */ /* 0x0001e4000c101b06 */
.L_x_1845:
[----:B------:R-:W-:Y:S05]  /*0a00*/  BSYNC B0 ;  /* 0x0000000000007941 */ /* 0x000fea0003800000 */
.L_x_1844:
        /* <DEDUP_REMOVED lines=12> */
.L_x_1847:
[----:B------:R-:W2:Y:S04]  /*0ad0*/  LD.E.STRONG.GPU R22, desc[UR6][R20.64] ;  /* 0x0000000614167980 */ /* 0x000ea8000c10f900 */
[----:B--2---:R-:W-:Y:S01]  /*0ae0*/  CCTL.IVALL ;  /* 0x00000000ff00798f */ /* 0x004fe20002000000 */
[----:B------:R-:W-:Y:S05]  /*0af0*/  YIELD ;  /* 0x0000000000007946 */ /* 0x000fea0003800000 */
[----:B-----5:R-:W-:-:S04]  /*0b00*/  LOP3.LUT R22, R22, R23, RZ, 0x3c, !PT ;  /* 0x0000001716167212 */ /* 0x020fc800078e3cff */
[----:B------:R-:W-:-:S13]  /*0b10*/  ISETP.GT.AND P1, PT, R22, -0x1, PT ;  /* 0xffffffff1600780c */ /* 0x000fda0003f24270 */
[----:B------:R-:W-:Y:S05]  /*0b20*/  @P1 BRA `(.L_x_1847) ;  /* 0xfffffffc00e81947 */ /* 0x000fea000383ffff */
.L_x_1846:
[----:B------:R-:W-:Y:S05]  /*0b30*/  WARPSYNC.ALL ;  /* 0x0000000000007948 */ /* 0x000fea0003800000 */
[----:B------:R-:W-:Y:S06]  /*0b40*/  BAR.SYNC.DEFER_BLOCKING 0x0 ;  /* 0x0000000000007b1d */ /* 0x000fec0000010000 */
[----:B------:R-:W-:Y:S04]  /*0b50*/  BSSY B0, `(.L_x_1848) ;  /* 0x0000032000007945 */ /* 0x000fe80003800000 */
[----:B------:R-:W-:Y:S05]  /*0b60*/  @P0 BRA `(.L_x_1849) ;  /* 0x0000000000c00947 */ /* 0x000fea0003800000 */
[----:B0-----:R-:W0:Y:S01]  /*0b70*/  LDC R21, c[0x0][0x10] ;  /* 0x00000400ff157b82 */ /* 0x001e220000000800 */
[C---:B------:R-:W-:Y:S02]  /*0b80*/  SHF.L.U32 R22, R2.reuse, 0x3, RZ ;  /* 0x0000000302167819 */ /* 0x040fe400000006ff */
[----:B------:R-:W-:-:S05]  /*0b90*/  LOP3.LUT R23, R2, 0xf, RZ, 0xc0, !PT ;  /* 0x0000000f02177812 */ /* 0x000fca00078ec0ff */
        /* <DEDUP_REMOVED lines=9> */
[--C-:B------:R-:W-:Y:S02]  /*0c30*/  IMAD.WIDE.U32 R22, R23, 0x4, R34.reuse ;  /* 0x0000000417167825 */ /* 0x100fe400078e0022 */
[----:B------:R-:W2:Y:S02]  /*0c40*/  LDG.E.64 R20, desc[UR6][R20.64] ;  /* 0x0000000614147981 */ /* 0x000ea4000c1e1b00 */
[----:B------:R-:W-:Y:S02]  /*0c50*/  VIADD R27, R33, 0x60 ;  /* 0x00000060211b7836 */ /* 0x000fe40000000000 */
[--C-:B------:R-:W-:Y:S01]  /*0c60*/  IMAD.WIDE.U32 R24, R25, 0x4, R34.reuse ;  /* 0x0000000419187825 */ /* 0x100fe200078e0022 */
[----:B------:R-:W3:Y:S01]  /*0c70*/  LDG.E.64 R22, desc[UR6][R22.64] ;  /* 0x0000000616167981 */ /* 0x000ee2000c1e1b00 */
[----:B------:R-:W-:Y:S02]  /*0c80*/  IADD3 R29, R33, 0x80, RZ ;  /* 0x00000080211d7810 */ /* 0x000fe40007ffe0ff */
[--C-:B------:R-:W-:Y:S01]  /*0c90*/  IMAD.WIDE.U32 R26, R27, 0x4, R34.reuse ;  /* 0x000000041b1a7825 */ /* 0x100fe200078e0022 */
[----:B------:R-:W-:Y:S01]  /*0ca0*/  IADD3 R31, R33, 0xa0, RZ ;  /* 0x000000a0211f7810 */ /* 0x000fe20007ffe0ff */
[----:B------:R-:W4:Y:S02]  /*0cb0*/  LDG.E.64 R24, desc[UR6][R24.64] ;  /* 0x0000000618187981 */ /* 0x000f24000c1e1b00 */
        /* <DEDUP_REMOVED lines=27> */
.L_x_1849:
[----:B------:R-:W-:Y:S05]  /*0e70*/  BSYNC B0 ;  /* 0x0000000000007941 */ /* 0x000fea0003800000 */
.L_x_1848:
        /* <DEDUP_REMOVED lines=13> */
[----:B------:R-:W0:Y:S04]  /*0f50*/  SHFL.BFLY PT, R22, R23, 0x2, 0x1f ;  /* 0x0c401f0017167f89 */ /* 0x000e2800000e0000 */
[----:B------:R-:W1:Y:S01]  /*0f60*/  SHFL.BFLY PT, R26, R25, 0x2, 0x1f ;  /* 0x0c401f00191a7f89 */ /* 0x000e6200000e0000 */
[----:B0-----:R-:W-:Y:S01]  /*0f70*/  FADD.FTZ R24, R23, R22 ;  /* 0x0000001617187221 */ /* 0x001fe20000010000 */
[----:B-1----:R-:W-:-:S04]  /*0f80*/  FADD.FTZ R26, R25, R26 ;  /* 0x0000001a191a7221 */ /* 0x002fc80000010000 */
[----:B------:R-:W0:Y:S01]  /*0f90*/  SHFL.BFLY PT, R27, R24, 0x1, 0x1f ;  /* 0x0c201f00181b7f89 */ /* 0x000e2200000e0000 */
[----:B------:R-:W-:Y:S02]  /*0fa0*/  @!P0 LOP3.LUT R25, R21, 0x7ffffff8, RZ, 0xc0, !PT ;  /* 0x7ffffff815198812 */ /* 0x000fe400078ec0ff */
[----:B------:R-:W-:Y:S01]  /*0fb0*/  PRMT R21, R16, 0x7632, R21 ;  /* 0x0000763210157816 */ /* 0x000fe20000000015 */
[----:B------:R-:W1:Y:S01]  /*0fc0*/  SHFL.BFLY PT, R29, R26, 0x1, 0x1f ;  /* 0x0c201f001a1d7f89 */ /* 0x000e6200000e0000 */
[--C-:B0-----:R-:W-:Y:S01]  /*0fd0*/  FADD.FTZ R22, R24, R27.reuse ;  /* 0x0000001b18167221 */ /* 0x101fe20000010000 */
[----:B------:R-:W-:Y:S02]  /*0fe0*/  PRMT R27, R18, 0x7632, R27 ;  /* 0x00007632121b7816 */ /* 0x000fe4000000001b */
[----:B------:R-:W-:Y:S01]  /*0ff0*/  PRMT R24, R19, 0x7632, R24 ;  /* 0x0000763213187816 */ /* 0x000fe20000000018 */
[----:B------:R-:W-:Y:S01]  /*1000*/  @!P0 FMUL.FTZ R22, R22, 4.8828125727595761418e-05 ;  /* 0x384ccccd16168820 */ /* 0x000fe20000410000 */
[----:B-1----:R-:W-:Y:S01]  /*1010*/  FADD.FTZ R29, R26, R29 ;  /* 0x0000001d1a1d7221 */ /* 0x002fe20000010000 */
[----:B-----5:R-:W-:-:S02]  /*1020*/  PRMT R26, R14, 0x7632, R26 ;  /* 0x000076320e1a7816 */ /* 0x020fc4000000001a */
[----:B------:R-:W-:-:S04]  /*1030*/  @!P0 FMUL.FTZ R20, R22, R22 ;  /* 0x0000001616148220 */ /* 0x000fc80000410000 */
[----:B------:R-:W-:-:S05]  /*1040*/  @!P0 FFMA.FTZ R20, R29, 4.8828125727595761418e-05, -R20 ;  /* 0x384ccccd1d148823 */ /* 0x000fca0000010814 */
[----:B------:R-:W-:Y:S02]  /*1050*/  @!P0 FMNMX.FTZ R23, RZ, R20, !PT ;  /* 0x00000014ff178209 */ /* 0x000fe40007810000 */
[----:B------:R-:W-:-:S03]  /*1060*/  PRMT R20, R17, 0x7632, R20 ;  /* 0x0000763211147816 */ /* 0x000fc60000000014 */
[----:B------:R0:W-:Y:S01]  /*1070*/  @!P0 STS.64 [R25+UR5], R22 ;  /* 0x0000001619008988 */ /* 0x0001e20008000a05 */
[----:B------:R-:W-:Y:S01]  /*1080*/  BAR.SYNC.DEFER_BLOCKING 0x0 ;  /* 0x0000000000007b1d */ /* 0x000fe20000010000 */
[----:B------:R-:W-:-:S04]  /*1090*/  LOP3.LUT P0, RZ, R4, 0x7f, RZ, 0xc0, !PT ;  /* 0x0000007f04ff7812 */ /* 0x000fc8000780c0ff */
[----:B------:R-:W-:Y:S02]  /*10a0*/  ISETP.GT.U32.OR P0, PT, R2, 0xf, P0 ;  /* 0x0000000f0200780c */ /* 0x000fe40000704470 */
[----:B0-----:R-:W-:Y:S02]  /*10b0*/  PRMT R23, R15, 0x7632, R23 ;  /* 0x000076320f177816 */ /* 0x001fe40000000017 */
[----:B------:R-:W-:Y:S02]  /*10c0*/  ISETP.EQ.OR.EX P0, PT, RZ, UR9, P0, P1 ;  /* 0x00000009ff007c0c */ /* 0x000fe40008702710 */
[----:B------:R-:W-:Y:S02]  /*10d0*/  PRMT R25, R12, 0x7632, R25 ;  /* 0x000076320c197816 */ /* 0x000fe40000000019 */
[----:B------:R-:W-:-:S09]  /*10e0*/  PRMT R22, R13, 0x7632, R22 ;  /* 0x000076320d167816 */ /* 0x000fd20000000016 */
[----:B------:R-:W-:Y:S05]  /*10f0*/  @P0 BRA `(.L_x_1851) ;  /* 0x0000000000200947 */ /* 0x000fea0003800000 */
        /* <DEDUP_REMOVED lines=8> */
.L_x_1851:
[----:B------:R-:W-:Y:S05]  /*1180*/  BSYNC B0 ;  /* 0x0000000000007941 */ /* 0x000fea0003800000 */
.L_x_1850:
[----:B0-----:R-:W0:Y:S01]  /*1190*/  LDS.64 R16, [R38+UR5] ;  /* 0x0000000526107984 */ /* 0x001e220008000a00 */
[----:B------:R-:W-:Y:S01]  /*11a0*/  ULDC UR8, c[0x0][0x230] ;  /* 0x00008c0000087ab9 */ /* 0x000fe20000000800 */
[----:B------:R-:W-:Y:S01]  /*11b0*/  SHF.L.U32 R27, R27, 0x10, RZ ;  /* 0x000000101b1b7819 */ /* 0x000fe200000006ff */
[----:B------:R-:W-:Y:S01]  /*11c0*/  IMAD.U32 R25, R25, 0x10000, RZ ;  /* 0x0001000019197824 */ /* 0x000fe200078e00ff */
[----:B------:R-:W-:Y:S01]  /*11d0*/  SHF.L.U32 R19, R12, 0x10, RZ ;  /* 0x000000100c137819 */ /* 0x000fe200000006ff */
[----:B------:R-:W-:Y:S01]  /*11e0*/  ULOP3.LUT UR4, UR4, 0x1, URZ, 0x3c, !UPT ;  /* 0x0000000104047892 */ /* 0x000fe2000f8e3c3f */
[----:B------:R-:W-:Y:S02]  /*11f0*/  SHF.L.U32 R14, R14, 0x10, RZ ;  /* 0x000000100e0e7819 */ /* 0x000fe400000006ff */
[----:B------:R-:W-:Y:S02]  /*1200*/  SHF.L.U32 R12, R26, 0x10, RZ ;  /* 0x000000101a0c7819 */ /* 0x000fe400000006ff */
[----:B------:R-:W-:-:S02]  /*1210*/  SHF.L.U32 R29, R24, 0x10, RZ ;  /* 0x00000010181d7819 */ /* 0x000fc400000006ff */
[----:B------:R-:W-:Y:S02]  /*1220*/  SHF.L.U32 R31, R20, 0x10, RZ ;  /* 0x00000010141f7819 */ /* 0x000fe400000006ff */
[----:B------:R-:W-:Y:S02]  /*1230*/  SHF.L.U32 R23, R23, 0x10, RZ ;  /* 0x0000001017177819 */ /* 0x000fe400000006ff */
[----:B------:R-:W-:Y:S01]  /*1240*/  SHF.L.U32 R22, R22, 0x10, RZ ;  /* 0x0000001016167819 */ /* 0x000fe200000006ff */
[----:B0-----:R-:W-:Y:S01]  /*1250*/  FADD.FTZ R17, R17, UR8 ;  /* 0x0000000811117e21 */ /* 0x001fe20008010000 */
[--C-:B------:R-:W-:Y:S01]  /*1260*/  FADD.FTZ R18, R3, -R16.reuse ;  /* 0x8000001003127221 */ /* 0x100fe20000010000 */
[C---:B------:R-:W-:Y:S01]  /*1270*/  FADD.FTZ R28, -R16.reuse, R27 ;  /* 0x0000001b101c7221 */ /* 0x040fe20000010100 */
[--C-:B------:R-:W-:Y:S01]  /*1280*/  FADD.FTZ R30, R11, -R16.reuse ;  /* 0x800000100b1e7221 */ /* 0x100fe20000010000 */
[----:B------:R-:W-:Y:S01]  /*1290*/  SHF.L.U32 R27, R13, 0x10, RZ ;  /* 0x000000100d1b7819 */ /* 0x000fe200000006ff */
[----:B------:R-:W-:Y:S01]  /*12a0*/  FADD.FTZ R32, -R16, R31 ;  /* 0x0000001f10207221 */ /* 0x000fe20000010100 */
[----:B------:R-:W0:Y:S01]  /*12b0*/  MUFU.RSQ R17, R17 ;  /* 0x0000001100117308 */ /* 0x000e220000001400 */
[----:B------:R-:W-:Y:S01]  /*12c0*/  ULDC.64 UR8, c[0x0][0x210] ;  /* 0x0000840000087ab9 */ /* 0x000fe20000000a00 */
[----:B0-----:R-:W-:Y:S01]  /*12d0*/  FMUL.FTZ R18, R18, R17 ;  /* 0x0000001112127220 */ /* 0x001fe20000410000 */
[C---:B------:R-:W-:Y:S01]  /*12e0*/  FMUL.FTZ R28, R17.reuse, R28 ;  /* 0x0000001c111c7220 */ /* 0x040fe20000410000 */
[C---:B------:R-:W-:Y:S01]  /*12f0*/  FMUL.FTZ R30, R17.reuse, R30 ;  /* 0x0000001e111e7220 */ /* 0x040fe20000410000 */
[----:B------:R-:W-:Y:S01]  /*1300*/  FMUL.FTZ R32, R17, R32 ;  /* 0x0000002011207220 */ /* 0x000fe20000410000 */
[----:B------:R-:W-:Y:S01]  /*1310*/  FFMA.FTZ R3, R18, R14, R19 ;  /* 0x0000000e12037223 */ /* 0x000fe20000010013 */
[----:B------:R-:W-:Y:S01]  /*1320*/  FFMA.FTZ R11, R28, R12, R25 ;  /* 0x0000000c1c0b7223 */ /* 0x000fe20000010019 */
[----:B------:R-:W-:Y:S01]  /*1330*/  SHF.L.U32 R18, R15, 0x10, RZ ;  /* 0x000000100f127819 */ /* 0x000fe200000006ff */
[----:B------:R-:W-:Y:S01]  /*1340*/  FADD.FTZ R28, -R16, R29 ;  /* 0x0000001d101c7221 */ /* 0x000fe20000010100 */
[----:B------:R-:W-:Y:S01]  /*1350*/  SHF.L.U32 R29, R21, 0x10, RZ ;  /* 0x00000010151d7819 */ /* 0x000fe200000006ff */
[----:B------:R-:W-:Y:S01]  /*1360*/  FMUL.FTZ R26, R3, -1.4426950216293334961 ;  /* 0xbfb8aa3b031a7820 */ /* 0x000fe20000410000 */
[----:B------:R-:W-:Y:S01]  /*1370*/  FMUL.FTZ R24, R11, -1.4426950216293334961 ;  /* 0xbfb8aa3b0b187820 */ /* 0x000fe20000410000 */
[----:B------:R-:W-:Y:S01]  /*1380*/  FFMA.FTZ R13, R30, R18, R27 ;  /* 0x000000121e0d7223 */ /* 0x000fe2000001001b */
[----:B------:R-:W-:Y:S01]  /*1390*/  FMUL.FTZ R21, R17, R28 ;  /* 0x0000001c11157220 */ /* 0x000fe20000410000 */
[----:B------:R-:W-:Y:S01]  /*13a0*/  FADD.FTZ R30, -R16, R29 ;  /* 0x0000001d101e7221 */ /* 0x000fe20000010100 */
[----:B------:R-:W-:Y:S01]  /*13b0*/  FADD.FTZ R28, R37, -R16 ;  /* 0x80000010251c7221 */ /* 0x000fe20000010000 */
[----:B------:R0:W1:Y:S01]  /*13c0*/  MUFU.EX2 R15, R26 ;  /* 0x0000001a000f7308 */ /* 0x0000620000000800 */
[--C-:B------:R-:W-:Y:S01]  /*13d0*/  FFMA.FTZ R21, R21, R23, R22.reuse ;  /* 0x0000001715157223 */ /* 0x100fe20000010016 */
[C---:B------:R-:W-:Y:S01]  /*13e0*/  FMUL.FTZ R30, R17.reuse, R30 ;  /* 0x0000001e111e7220 */ /* 0x040fe20000410000 */
[----:B------:R-:W-:Y:S01]  /*13f0*/  FMUL.FTZ R29, R17, R28 ;  /* 0x0000001c111d7220 */ /* 0x000fe20000410000 */
[----:B------:R-:W-:Y:S01]  /*1400*/  FFMA.FTZ R22, R23, R32, R22 ;  /* 0x0000002017167223 */ /* 0x000fe20000010016 */
[----:B------:R-:W-:Y:S01]  /*1410*/  FMUL.FTZ R28, R21, -1.4426950216293334961 ;  /* 0xbfb8aa3b151c7820 */ /* 0x000fe20000410000 */
[----:B------:R-:W-:Y:S01]  /*1420*/  FFMA.FTZ R12, R12, R30, R25 ;  /* 0x0000001e0c0c7223 */ /* 0x000fe20000010019 */
[----:B------:R-:W-:Y:S01]  /*1430*/  FADD.FTZ R30, R39, -R16 ;  /* 0x80000010271e7221 */ /* 0x000fe20000010000 */
[----:B------:R-:W-:Y:S01]  /*1440*/  FFMA.FTZ R14, R14, R29, R19 ;  /* 0x0000001d0e0e7223 */ /* 0x000fe20000010013 */
[----:B0-----:R-:W-:Y:S01]  /*1450*/  FMUL.FTZ R26, R13, -1.4426950216293334961 ;  /* 0xbfb8aa3b0d1a7820 */ /* 0x001fe20000410000 */
[----:B------:R-:W-:Y:S01]  /*1460*/  FMUL.FTZ R29, R12, -1.4426950216293334961 ;  /* 0xbfb8aa3b0c1d7820 */ /* 0x000fe20000410000 */
[----:B------:R-:W-:Y:S01]  /*1470*/  FMUL.FTZ R30, R17, R30 ;  /* 0x0000001e111e7220 */ /* 0x000fe20000410000 */
[----:B------:R-:W-:Y:S01]  /*1480*/  FMUL.FTZ R25, R14, -1.4426950216293334961 ;  /* 0xbfb8aa3b0e197820 */ /* 0x000fe20000410000 */
[----:B------:R-:W0:Y:S01]  /*1490*/  MUFU.EX2 R24, R24 ;  /* 0x0000001800187308 */ /* 0x000e220000000800 */
[----:B------:R-:W-:Y:S01]  /*14a0*/  FMUL.FTZ R23, R22, -1.4426950216293334961 ;  /* 0xbfb8aa3b16177820 */ /* 0x000fe20000410000 */
[----:B------:R-:W-:Y:S01]  /*14b0*/  FFMA.FTZ R18, R18, R30, R27 ;  /* 0x0000001e12127223 */ /* 0x000fe2000001001b */
[----:B-1----:R-:W-:-:S03]  /*14c0*/  FADD.FTZ R15, R15, 1 ;  /* 0x3f8000000f0f7421 */ /* 0x002fc60000010000 */
[----:B------:R-:W-:Y:S02]  /*14d0*/  FMUL.FTZ R17, R18, -1.4426950216293334961 ;  /* 0xbfb8aa3b12117820 */ /* 0x000fe40000410000 */
[----:B------:R-:W1:Y:S08]  /*14e0*/  MUFU.EX2 R26, R26 ;  /* 0x0000001a001a7308 */ /* 0x000e700000000800 */
[----:B------:R-:W-:Y:S01]  /*14f0*/  MUFU.EX2 R16, R29 ;  /* 0x0000001d00107308 */ /* 0x000fe20000000800 */
[----:B0-----:R-:W-:-:S07]  /*1500*/  FADD.FTZ R24, R24, 1 ;  /* 0x3f80000018187421 */ /* 0x001fce0000010000 */
[----:B------:R-:W0:Y:S01]  /*1510*/  MUFU.EX2 R19, R28 ;  /* 0x0000001c00137308 */ /* 0x000e220000000800 */
[----:B-1----:R-:W-:-:S07]  /*1520*/  FADD.FTZ R26, R26, 1 ;  /* 0x3f8000001a1a7421 */ /* 0x002fce0000010000 */
[----:B------:R-:W1:Y:S08]  /*1530*/  MUFU.EX2 R20, R25 ;  /* 0x0000001900147308 */ /* 0x000e700000000800 */
[----:B------:R1:W2:Y:S01]  /*1540*/  MUFU.EX2 R27, R17 ;  /* 0x00000011001b7308 */ /* 0x0002a20000000800 */
[----:B0-----:R-:W-:-:S07]  /*1550*/  FADD.FTZ R19, R19, 1 ;  /* 0x3f80000013137421 */ /* 0x001fce0000010000 */
[----:B------:R0:W3:Y:S01]  /*1560*/  MUFU.EX2 R25, R23 ;  /* 0x0000001700197308 */ /* 0x0000e20000000800 */
[----:B-1----:R-:W-:-:S07]  /*1570*/  FADD.FTZ R17, R20, 1 ;  /* 0x3f80000014117421 */ /* 0x002fce0000010000 */
[----:B------:R-:W1:Y:S01]  /*1580*/  MUFU.RCP R24, R24 ;  /* 0x0000001800187308 */ /* 0x000e620000001000 */
[----:B0-----:R-:W-:Y:S01]  /*1590*/  FADD.FTZ R23, R16, 1 ;  /* 0x3f80000010177421 */ /* 0x001fe20000010000 */
[----:B--2---:R-:W-:-:S06]  /*15a0*/  FADD.FTZ R27, R27, 1 ;  /* 0x3f8000001b1b7421 */ /* 0x004fcc0000010000 */
[----:B------:R-:W0:Y:S01]  /*15b0*/  MUFU.RCP R26, R26 ;  /* 0x0000001a001a7308 */ /* 0x000e220000001000 */
[----:B---3--:R-:W-:-:S07]  /*15c0*/  FADD.FTZ R25, R25, 1 ;  /* 0x3f80000019197421 */ /* 0x008fce0000010000 */
[----:B------:R-:W2:Y:S01]  /*15d0*/  MUFU.RCP R30, R19 ;  /* 0x00000013001e7308 */ /* 0x000ea20000001000 */
[----:B-1----:R-:W-:-:S07]  /*15e0*/  FMUL.FTZ R16, R11, R24 ;  /* 0x000000180b107220 */ /* 0x002fce0000410000 */
[----:B------:R-:W1:Y:S01]  /*15f0*/  MUFU.RCP R28, R15 ;  /* 0x0000000f001c7308 */ /* 0x000e620000001000 */
[----:B0-----:R-:W-:-:S07]  /*1600*/  FMUL.FTZ R13, R13, R26 ;  /* 0x0000001a0d0d7220 */ /* 0x001fce0000410000 */
[----:B------:R-:W0:Y:S01]  /*1610*/  MUFU.RCP R23, R23 ;  /* 0x0000001700177308 */ /* 0x000e220000001000 */
[----:B--2---:R-:W-:-:S07]  /*1620*/  FMUL.FTZ R20, R21, R30 ;  /* 0x0000001e15147220 */ /* 0x004fce0000410000 */
[----:B------:R-:W2:Y:S01]  /*1630*/  MUFU.RCP R17, R17 ;  /* 0x0000001100117308 */ /* 0x000ea20000001000 */
[----:B-1----:R-:W-:-:S05]  /*1640*/  FMUL.FTZ R3, R3, R28 ;  /* 0x0000001c03037220 */ /* 0x002fca0000410000 */
[----:B------:R-:W-:Y:S02]  /*1650*/  F2FP.BF16.F32.PACK_AB R3, R16, R3 ;  /* 0x000000031003723e */ /* 0x000fe400000010ff */
[----:B------:R-:W1:Y:S01]  /*1660*/  MUFU.RCP R27, R27 ;  /* 0x0000001b001b7308 */ /* 0x000e620000001000 */
[----:B0-----:R-:W-:Y:S01]  /*1670*/  FMUL.FTZ R11, R12, R23 ;  /* 0x000000170c0b7220 */ /* 0x001fe20000410000 */
[----:B------:R-:W-:Y:S02]  /*1680*/  IADD3 R12, P0, R7, UR8, RZ ;  /* 0x00000008070c7c10 */ /* 0x000fe4000ff1e0ff */
[----:B------:R-:W-:Y:S02]  /*1690*/  F2FP.BF16.F32.PACK_AB R7, R20, R13 ;  /* 0x0000000d1407723e */ /* 0x000fe400000010ff */
[----:B------:R-:W-:Y:S02]  /*16a0*/  IADD3.X R13, R8, UR9, RZ, P0, !PT ;  /* 0x00000009080d7c10 */ /* 0x000fe400087fe4ff */
[----:B------:R-:W0:Y:S01]  /*16b0*/  MUFU.RCP R15, R25 ;  /* 0x00000019000f7308 */ /* 0x000e220000001000 */
[----:B--2---:R-:W-:Y:S01]  /*16c0*/  FMUL.FTZ R14, R14, R17 ;  /* 0x000000110e0e7220 */ /* 0x004fe20000410000 */
[----:B------:R-:W-:Y:S01]  /*16d0*/  IADD3 R8, P0, R9, UR8, RZ ;  /* 0x0000000809087c10 */ /* 0x000fe2000ff1e0ff */
[----:B------:R2:W-:Y:S01]  /*16e0*/  STG.E.U16 desc[UR6][R12.64], R3 ;  /* 0x000000030c007986 */ /* 0x0005e2000c101506 */
[----:B------:R-:W-:-:S02]  /*16f0*/  PRMT R16, R3, 0x7632, R16 ;  /* 0x0000763203107816 */ /* 0x000fc40000000010 */
[----:B------:R-:W-:Y:S01]  /*1700*/  F2FP.BF16.F32.PACK_AB R14, R11, R14 ;  /* 0x0000000e0b0e723e */ /* 0x000fe200000010ff */
[----:B------:R3:W-:Y:S01]  /*1710*/  STG.E.U16 desc[UR6][R12.64+0x4], R7 ;  /* 0x000004070c007986 */ /* 0x0007e2000c101506 */
[----:B------:R-:W-:Y:S01]  /*1720*/  PRMT R17, R7, 0x7632, R17 ;  /* 0x0000763207117816 */ /* 0x000fe20000000011 */
[----:B-1----:R-:W-:Y:S01]  /*1730*/  FMUL.FTZ R18, R18, R27 ;  /* 0x0000001b12127220 */ /* 0x002fe20000410000 */
[----:B------:R-:W-:Y:S01]  /*1740*/  IADD3.X R9, R10, UR9, RZ, P0, !PT ;  /* 0x000000090a097c10 */ /* 0x000fe200087fe4ff */
[----:B------:R3:W-:Y:S01]  /*1750*/  STG.E.U16 desc[UR6][R12.64+0x2], R16 ;  /* 0x000002100c007986 */ /* 0x0007e2000c101506 */
[----:B------:R-:W-:Y:S01]  /*1760*/  PRMT R10, R14, 0x7632, R10 ;  /* 0x000076320e0a7816 */ /* 0x000fe2000000000a */
[----:B------:R-:W-:Y:S01]  /*1770*/  ULDC.64 UR8, c[0x0][0x238] ;  /* 0x00008e0000087ab9 */ /* 0x000fe20000000a00 */
[----:B------:R-:W-:Y:S01]  /*1780*/  IADD3 R5, P0, R5, 0x2, RZ ;  /* 0x0000000205057810 */ /* 0x000fe20007f1e0ff */
[----:B------:R3:W-:Y:S01]  /*1790*/  STG.E.U16 desc[UR6][R12.64+0x6], R17 ;  /* 0x000006110c007986 */ /* 0x0007e2000c101506 */
[----:B0-----:R-:W-:-:S02]  /*17a0*/  FMUL.FTZ R15, R22, R15 ;  /* 0x0000000f160f7220 */ /* 0x001fc40000410000 */
[----:B------:R-:W-:Y:S01]  /*17b0*/  IADD3.X R6, RZ, R6, RZ, P0, !PT ;  /* 0x00000006ff067210 */ /* 0x000fe200007fe4ff */
[----:B------:R3:W-:Y:S01]  /*17c0*/  STG.E.U16 desc[UR6][R8.64], R14 ;  /* 0x0000000e08007986 */ /* 0x0007e2000c101506 */
[----:B------:R-:W-:Y:S02]  /*17d0*/  ISETP.GE.U32.AND P0, PT, R5, UR8, PT ;  /* 0x0000000805007c0c */ /* 0x000fe4000bf06070 */
[----:B------:R-:W-:Y:S01]  /*17e0*/  F2FP.BF16.F32.PACK_AB R18, R15, R18 ;  /* 0x000000120f12723e */ /* 0x000fe200000010ff */
[----:B------:R3:W-:Y:S01]  /*17f0*/  STG.E.U16 desc[UR6][R8.64+0x2], R10 ;  /* 0x0000020a08007986 */ /* 0x0007e2000c101506 */
[----:B------:R-:W-:Y:S02]  /*1800*/  ISETP.GE.AND.EX P0, PT, R6, UR9, PT, P0 ;  /* 0x0000000906007c0c */ /* 0x000fe4000bf06300 */
[----:B--2---:R-:W-:Y:S01]  /*1810*/  PRMT R3, R18, 0x7632, R3 ;  /* 0x0000763212037816 */ /* 0x004fe20000000003 */
[----:B------:R3:W-:Y:S04]  /*1820*/  STG.E.U16 desc[UR6][R8.64+0x4], R18 ;  /* 0x0000041208007986 */ /* 0x0007e8000c101506 */
[----:B------:R3:W-:Y:S06]  /*1830*/  STG.E.U16 desc[UR6][R8.64+0x6], R3 ;  /* 0x0000060308007986 */ /* 0x0007ec000c101506 */
[----:B------:R-:W-:Y:S05]  /*1840*/  @!P0 BRA `(.L_x_1852) ;  /* 0xffffffe800688947 */ /* 0x000fea000383ffff */
[----:B------:R-:W-:Y:S05]  /*1850*/  EXIT ;  /* 0x000000000000794d */ /* 0x000fea0003800000 */
.L_x_1853:
        /* <DEDUP_REMOVED lines=10> */
.L_x_3852:


//--------------------- .text._ZN13group_norm_v214gn_cuda_kernelI13__nv_bfloat16Li320ELi1ELi16ELi20ELi1024ELb1ELi16ELi320ELi320ELi4ELb1ELi2ELb0ELb0ENS_16CompileConditionILi900EEEEEvPT_PKS4_S7_S7_flPfS8_Pj --------------------------
	.section	.text._ZN13group_norm_v214gn_cuda_kernelI13__nv_bfloat16Li320ELi1ELi16ELi20ELi1024ELb1ELi16ELi320ELi320ELi4ELb1ELi2ELb0ELb0ENS_16CompileConditionILi900EEEEEvPT_PKS4_S7_S7_flPfS8_Pj,"ax",@progbits
	.align	128
        .global         _ZN13group_norm_v214gn_cuda_kernelI13__nv_bfloat16Li320ELi1ELi16ELi20ELi1024ELb1ELi16ELi320ELi320ELi4ELb1ELi2ELb0ELb0ENS_16CompileConditionILi900EEEEEvPT_PKS4_S7_S7_flPfS8_Pj
        .type           _ZN13group_norm_v214gn_cuda_kernelI13__nv_bfloat16Li320ELi1ELi16ELi20ELi1024ELb1ELi16ELi320ELi320ELi4ELb1ELi2ELb0ELb0ENS_16CompileConditionILi900EEEEEvPT_PKS4_S7_S7_flPfS8_Pj,@function
        .size           _ZN13group_norm_v214gn_cuda_kernelI13__nv_bfloat16Li320ELi1ELi16ELi20ELi1024ELb1ELi16ELi320ELi320ELi4ELb1ELi2ELb0ELb0ENS_16CompileConditionILi900EEEEEvPT_PKS4_S7_S7_flPfS8_Pj,(.L_x_3853 - _ZN13group_norm_v214gn_cuda_kernelI13__nv_bfloat16Li320ELi1ELi16ELi20ELi1024ELb1ELi16ELi320ELi320ELi4ELb1ELi2ELb0ELb0ENS_16CompileConditionILi900EEEEEvPT_PKS4_S7_S7_flPfS8_Pj)
        .other          _ZN13group_norm_v214gn_cuda_kernelI13__nv_bfloat16Li320ELi1ELi16ELi20ELi1024ELb1ELi16ELi320ELi320ELi4ELb1ELi2ELb0ELb0ENS_16CompileConditionILi900EEEEEvPT_PKS4_S7_S7_flPfS8_Pj,@"STO_CUDA_ENTRY STV_DEFAULT"
_ZN13group_norm_v214gn_cuda_kernelI13__nv_bfloat16Li320ELi1ELi16ELi20ELi1024ELb1ELi16ELi320ELi320ELi4ELb1ELi2ELb0ELb0ENS_16CompileConditionILi900EEEEEvPT_PKS4_S7_S7_flPfS8_Pj:
.text._ZN13group_norm_v214gn_cuda_kernelI13__nv_bfloat16Li320ELi1ELi16ELi20ELi1024ELb1ELi16ELi320ELi320ELi4ELb1ELi2ELb0ELb0ENS_16CompileConditionILi900EEEEEvPT_PKS4_S7_S7_flPfS8_Pj:
        /* <DEDUP_REMOVED lines=9> */
[----:B------:R-:W-:Y:S01]  /*0090*/  ULDC.64 UR10, c[0x0][0x240] ;  /* 0x00009000000a7ab9 */ /* 0x000fe20000000a00 */
[----:B------:R-:W2:Y:S01]  /*00a0*/  S2R R6, SR_CTAID.X ;  /* 0x0000000000067919 */ /* 0x000ea20000002500 */
[----:B------:R-:W-:Y:S02]  /*00b0*/  ISETP.EQ.U32.AND P2, PT, RZ, UR10, PT ;  /* 0x0000000aff007c0c */ /* 0x000fe4000bf42070 */
[----:B------:R-:W-:Y:S01]  /*00c0*/  MOV R54, 0x7fffffc1 ;  /* 0x7fffffc100367802 */ /* 0x000fe20000000f00 */
[----:B-1----:R-:W-:Y:S02]  /*00d0*/  ULEA UR6, UR5, UR4, 0x18 ;  /* 0x0000000405067291 */ /* 0x002fe4000f8ec03f */
[----:B------:R-:W-:-:S04]  /*00e0*/  UIADD3 UR4, UR4, 0xc80, URZ ;  /* 0x00000c8004047890 */ /* 0x000fc8000fffe03f */
[----:B------:R-:W-:Y:S01]  /*00f0*/  MOV R8, UR6 ;  /* 0x0000000600087c02 */ /* 0x000fe20008000f00 */
[C---:B0-----:R-:W-:Y:S01]  /*0100*/  IMAD.WIDE.U32 R2, R14.reuse, -0x33333333, RZ ;  /* 0xcccccccd0e027825 */ /* 0x041fe200078e00ff */
[--C-:B------:R-:W-:Y:S01]  /*0110*/  SHF.R.U32.HI R0, RZ, 0x2, R14.reuse ;  /* 0x00000002ff007819 */ /* 0x100fe2000001160e */
        /* <DEDUP_REMOVED lines=9> */
[----:B------:R-:W-:Y:S01]  /*01b0*/  ISETP.NE.AND P1, PT, R6, RZ, PT ;  /* 0x000000ff0600720c */ /* 0x000fe20003f25270 */
[----:B------:R-:W-:Y:S01]  /*01c0*/  ULEA.HI.X UR7, UR8, UR7, URZ, 0x2, UP0 ;  /* 0x0000000708077291 */ /* 0x000fe200080f143f */
[----:B------:R-:W-:Y:S01]  /*01d0*/  LOP3.LUT R55, R4, 0xffffffc0, R55, 0xe2, !PT ;  /* 0xffffffc004377812 */ /* 0x000fe200078ee237 */
[----:B------:R-:W-:Y:S01]  /*01e0*/  IMAD R56, R2, 0x28, R8 ;  /* 0x0000002802387824 */ /* 0x000fe200078e0208 */
[----:B------:R-:W-:Y:S01]  /*01f0*/  IADD3 R4, R0, 0x8, RZ ;  /* 0x0000000800047810 */ /* 0x000fe20007ffe0ff */
[----:B------:R-:W-:Y:S01]  /*0200*/  IMAD.WIDE.U32 R2, R2, -0x33333333, RZ ;  /* 0xcccccccd02027825 */ /* 0x000fe200078e00ff */
[----:B------:R-:W-:-:S02]  /*0210*/  SHF.R.U32.HI R2, RZ, 0x2, R0 ;  /* 0x00000002ff027819 */ /* 0x000fc40000011600 */
[----:B------:R-:W-:Y:S02]  /*0220*/  LEA R56, R5, R56, 0x3 ;  /* 0x0000003805387211 */ /* 0x000fe400078e18ff */
[----:B------:R-:W-:Y:S01]  /*0230*/  SHF.L.U32 R15, R3, 0x1, RZ ;  /* 0x00000001030f7819 */ /* 0x000fe200000006ff */
[----:B------:R-:W-:Y:S01]  /*0240*/  IMAD R2, R2, 0x28, R8 ;  /* 0x0000002802027824 */ /* 0x000fe200078e0208 */
[C---:B------:R-:W-:Y:S02]  /*0250*/  IADD3 R3, R0.reuse, 0x4, RZ ;  /* 0x0000000400037810 */ /* 0x040fe40007ffe0ff */
[C---:B------:R-:W-:Y:S02]  /*0260*/  IADD3 R5, R0.reuse, 0xc, RZ ;  /* 0x0000000c00057810 */ /* 0x040fe40007ffe0ff */
[----:B------:R-:W-:Y:S02]  /*0270*/  IADD3 R0, R0, 0x10, RZ ;  /* 0x0000001000007810 */ /* 0x000fe40007ffe0ff */
[----:B------:R-:W-:-:S02]  /*0280*/  SHF.R.U32.HI R3, RZ, 0x2, R3 ;  /* 0x00000002ff037819 */ /* 0x000fc40000011603 */
[----:B------:R-:W-:Y:S02]  /*0290*/  SHF.R.U32.HI R4, RZ, 0x2, R4 ;  /* 0x00000002ff047819 */ /* 0x000fe40000011604 */
[----:B------:R-:W-:Y:S02]  /*02a0*/  SHF.R.U32.HI R5, RZ, 0x2, R5 ;  /* 0x00000002ff057819 */ /* 0x000fe40000011605 */
[----:B------:R-:W-:Y:S01]  /*02b0*/  SHF.R.U32.HI R7, RZ, 0x2, R0 ;  /* 0x00000002ff077819 */ /* 0x000fe20000011600 */
[--C-:B------:R-:W-:Y:S01]  /*02c0*/  IMAD R0, R3, 0x28, R8.reuse ;  /* 0x0000002803007824 */ /* 0x100fe200078e0208 */
[----:B------:R-:W-:Y:S01]  /*02d0*/  LOP3.LUT P0, RZ, R6, 0x3f, RZ, 0xc0, !PT ;  /* 0x0000003f06ff7812 */ /* 0x000fe2000780c0ff */
[--C-:B------:R-:W-:Y:S01]  /*02e0*/  IMAD R4, R4, 0x28, R8.reuse ;  /* 0x0000002804047824 */ /* 0x100fe200078e0208 */
[----:B------:R-:W-:Y:S01]  /*02f0*/  LOP3.LUT R3, R13, 0x18, RZ, 0xc0, !PT ;  /* 0x000000180d037812 */ /* 0x000fe200078ec0ff */
[--C-:B------:R-:W-:Y:S01]  /*0300*/  IMAD R6, R5, 0x28, R8.reuse ;  /* 0x0000002805067824 */ /* 0x100fe200078e0208 */
[----:B------:R-:W-:Y:S01]  /*0310*/  ISETP.GT.U32.OR P0, PT, R14, 0xf, P0 ;  /* 0x0000000f0e00780c */ /* 0x000fe20000704470 */
[----:B------:R-:W-:Y:S01]  /*0320*/  IMAD R8, R7, 0x28, R8 ;  /* 0x0000002807087824 */ /* 0x000fe200078e0208 */
[----:B------:R-:W-:Y:S01]  /*0330*/  IADD3 R12, R2, R3, RZ ;  /* 0x00000003020c7210 */ /* 0x000fe20007ffe0ff */
[----:B------:R-:W-:Y:S01]  /*0340*/  HFMA2.MMA R7, -RZ, RZ, 0, 0 ;  /* 0x00000000ff077435 */ /* 0x000fe200000001ff */
[----:B------:R-:W-:-:S02]  /*0350*/  IADD3 R11, R3, R0, RZ ;  /* 0x00000000030b7210 */ /* 0x000fc40007ffe0ff */
[C---:B------:R-:W-:Y:S02]  /*0360*/  IADD3 R10, R3.reuse, R4, RZ ;  /* 0x00000004030a7210 */ /* 0x040fe40007ffe0ff */
[C---:B------:R-:W-:Y:S02]  /*0370*/  IADD3 R9, R3.reuse, R6, RZ ;  /* 0x0000000603097210 */ /* 0x040fe40007ffe0ff */
[----:B------:R-:W-:Y:S02]  /*0380*/  IADD3 R8, R3, R8, RZ ;  /* 0x0000000803087210 */ /* 0x000fe40007ffe0ff */
[--C-:B------:R-:W-:Y:S02]  /*0390*/  SHF.R.U32.HI R3, RZ, 0x4, R14.reuse ;  /* 0x00000004ff037819 */ /* 0x100fe4000001160e */
[----:B------:R-:W-:Y:S02]  /*03a0*/  LOP3.LUT R4, R14, 0xf, RZ, 0xc0, !PT ;  /* 0x0000000f0e047812 */ /* 0x000fe400078ec0ff */
[----:B------:R-:W-:-:S02]  /*03b0*/  SHF.R.S32.HI R2, RZ, 0x1f, R14 ;  /* 0x0000001fff027819 */ /* 0x000fc4000001140e */
[----:B------:R-:W-:Y:S02]  /*03c0*/  ISETP.EQ.OR.EX P0, PT, RZ, UR11, P0, P2 ;  /* 0x0000000bff007c0c */ /* 0x000fe40008702720 */
[----:B------:R-:W-:Y:S02]  /*03d0*/  MOV R6, UR8 ;  /* 0x0000000800067c02 */ /* 0x000fe40008000f00 */
[----:B------:R-:W-:Y:S02]  /*03e0*/  MOV R5, RZ ;  /* 0x000000ff00057202 */ /* 0x000fe40000000f00 */
[----:B------:R-:W-:Y:S02]  /*03f0*/  SEL R54, R54, 0x1, !P1 ;  /* 0x0000000136367807 */ /* 0x000fe40004800000 */
[----:B------:R-:W-:Y:S02]  /*0400*/  LEA R14, R3, UR4, 0x3 ;  /* 0x00000004030e7c11 */ /* 0x000fe4000f8e18ff */
[----:B------:R-:W-:-:S02]  /*0410*/  LOP3.LUT R15, R15, 0xfffffff8, RZ, 0xc0, !PT ;  /* 0xfffffff80f0f7812 */ /* 0x000fc400078ec0ff */
[----:B------:R-:W-:Y:S02]  /*0420*/  MOV R58, UR6 ;  /* 0x00000006003a7c02 */ /* 0x000fe40008000f00 */
[----:B------:R-:W-:Y:S01]  /*0430*/  MOV R59, UR7 ;  /* 0x00000007003b7c02 */ /* 0x000fe20008000f00 */
[----:B------:R-:W-:-:S06]  /*0440*/  ULDC.64 UR6, c[0x0][0x208] ;  /* 0x0000820000067ab9 */ /* 0x000fcc0000000a00 */
.L_x_1860:
[----:B-1----:R-:W0:Y:S01]  /*0450*/  S2R R16, SR_TID.X ;  /* 0x0000000000107919 */ /* 0x002e220000002100 */
[----:B------:R-:W1:Y:S01]  /*0460*/  S2UR UR5, SR_CTAID.X ;  /* 0x00000000000579c3 */ /* 0x000e620000002500 */
[----:B------:R-:W-:Y:S01]  /*0470*/  MOV R33, RZ ;  /* 0x000000ff00217202 */ /* 0x000fe20000000f00 */
[----:B------:R-:W-:Y:S01]  /*0480*/  IMAD R17, R5, 0x50000, RZ ;  /* 0x0005000005117824 */ /* 0x000fe200078e02ff */
[----:B------:R-:W-:Y:S01]  /*0490*/  ULDC.64 UR10, c[0x0][0x218] ;  /* 0x00008600000a7ab9 */ /* 0x000fe20000000a00 */
[----:B------:R-:W-:Y:S01]  /*04a0*/  ULDC.64 UR12, c[0x0][0x228] ;  /* 0x00008a00000c7ab9 */ /* 0x000fe20000000a00 */
[----:B-1----:R-:W-:-:S04]  /*04b0*/  USHF.L.U32 UR5, UR5, 0x4, URZ ;  /* 0x0000000405057899 */ /* 0x002fc8000800063f */
[----:B------:R-:W-:Y:S01]  /*04c0*/  ULOP3.LUT UR5, UR5, 0x3f0, URZ, 0xc0, !UPT ;  /* 0x000003f005057892 */ /* 0x000fe2000f8ec03f */
[----:B0-----:R-:W-:-:S05]  /*04d0*/  IMAD.WIDE.U32 R18, R16, -0x33333333, RZ ;  /* 0xcccccccd10127825 */ /* 0x001fca00078e00ff */
[----:B------:R-:W-:-:S04]  /*04e0*/  SHF.R.U32.HI R19, RZ, 0x6, R19 ;  /* 0x00000006ff137819 */ /* 0x000fc80000011613 */
[C---:B------:R-:W-:Y:S01]  /*04f0*/  IADD3 R0, R19.reuse, UR5, RZ ;  /* 0x0000000513007c10 */ /* 0x040fe2000fffe0ff */
[----:B------:R-:W-:-:S04]  /*0500*/  IMAD R32, R19, -0x50, R16 ;  /* 0xffffffb013207824 */ /* 0x000fc800078e0210 */
[----:B------:R-:W-:Y:S01]  /*0510*/  IMAD R23, R0, 0x140, RZ ;  /* 0x0000014000177824 */ /* 0x000fe200078e02ff */
[----:B------:R-:W-:-:S04]  /*0520*/  SHF.L.U32 R32, R32, 0x2, RZ ;  /* 0x0000000220207819 */ /* 0x000fc800000006ff */
[----:B------:R-:W-:Y:S01]  /*0530*/  IADD3 R19, R23, 0x500, RZ ;  /* 0x0000050017137810 */ /* 0x000fe20007ffe0ff */
[----:B------:R-:W-:-:S05]  /*0540*/  IMAD.WIDE.U32 R30, R6, 0x50000, R32 ;  /* 0x00050000061e7825 */ /* 0x000fca00078e0020 */
[----:B------:R-:W-:Y:S02]  /*0550*/  IADD3 R46, R31, R17, RZ ;  /* 0x000000111f2e7210 */ /* 0x000fe40007ffe0ff */
[----:B------:R-:W-:-:S04]  /*0560*/  IADD3 R17, P1, R23, R30, RZ ;  /* 0x0000001e17117210 */ /* 0x000fc80007f3e0ff */
[----:B------:R-:W-:Y:S02]  /*0570*/  IADD3.X R18, RZ, R46, RZ, P1, !PT ;  /* 0x0000002eff127210 */ /* 0x000fe40000ffe4ff */
[----:B------:R-:W-:-:S04]  /*0580*/  LEA R28, P1, R17, UR10, 0x1 ;  /* 0x0000000a111c7c11 */ /* 0x000fc8000f8208ff */
[----:B------:R-:W-:Y:S02]  /*0590*/  LEA.HI.X R29, R17, UR11, R18, 0x1, P1 ;  /* 0x0000000b111d7c11 */ /* 0x000fe400088f0c12 */
[----:B------:R-:W-:-:S04]  /*05a0*/  IADD3 R19, P1, R19, R30, RZ ;  /* 0x0000001e13137210 */ /* 0x000fc80007f3e0ff */
[----:B------:R-:W2:Y:S01]  /*05b0*/  LDG.E.64.CONSTANT R28, desc[UR6][R28.64] ;  /* 0x000000061c1c7981 */ /* 0x000ea2000c1e9b00 */
[----:B------:R-:W-:Y:S02]  /*05c0*/  IADD3.X R20, RZ, R46, RZ, P1, !PT ;  /* 0x0000002eff147210 */ /* 0x000fe40000ffe4ff */
[----:B------:R-:W-:Y:S02]  /*05d0*/  LEA R26, P1, R19, UR10, 0x1 ;  /* 0x0000000a131a7c11 */ /* 0x000fe4000f8208ff */
[----:B------:R-:W-:Y:S02]  /*05e0*/  IADD3 R21, R23, 0xa00, RZ ;  /* 0x00000a0017157810 */ /* 0x000fe40007ffe0ff */
[----:B------:R-:W-:Y:S02]  /*05f0*/  LEA.HI.X R27, R19, UR11, R20, 0x1, P1 ;  /* 0x0000000b131b7c11 */ /* 0x000fe400088f0c14 */
[----:B------:R-:W-:-:S04]  /*0600*/  IADD3 R21, P1, R21, R30, RZ ;  /* 0x0000001e15157210 */ /* 0x000fc80007f3e0ff */
[----:B------:R-:W3:Y:S01]  /*0610*/  LDG.E.64.CONSTANT R26, desc[UR6][R26.64] ;  /* 0x000000061a1a7981 */ /* 0x000ee2000c1e9b00 */
[----:B------:R-:W-:Y:S02]  /*0620*/  IADD3.X R22, RZ, R46, RZ, P1, !PT ;  /* 0x0000002eff167210 */ /* 0x000fe40000ffe4ff */
[----:B------:R-:W-:Y:S02]  /*0630*/  LEA R24, P1, R21, UR10, 0x1 ;  /* 0x0000000a15187c11 */ /* 0x000fe4000f8208ff */
[----:B------:R-:W-:Y:S02]  /*0640*/  IADD3 R23, R23, 0xf00, RZ ;  /* 0x00000f0017177810 */ /* 0x000fe40007ffe0ff */
[----:B------:R-:W-:Y:S02]  /*0650*/  LEA.HI.X R25, R21, UR11, R22, 0x1, P1 ;  /* 0x0000000b15197c11 */ /* 0x000fe400088f0c16 */
[----:B------:R-:W-:-:S04]  /*0660*/  IADD3 R23, P1, R23, R30, RZ ;  /* 0x0000001e17177210 */ /* 0x000fc80007f3e0ff */
[----:B------:R-:W4:Y:S01]  /*0670*/  LDG.E.64.CONSTANT R24, desc[UR6][R24.64] ;  /* 0x0000000618187981 */ /* 0x000f22000c1e9b00 */
[----:B------:R-:W-:Y:S02]  /*0680*/  IADD3.X R46, RZ, R46, RZ, P1, !PT ;  /* 0x0000002eff2e7210 */ /* 0x000fe40000ffe4ff */
[----:B------:R-:W-:-:S04]  /*0690*/  LEA R30, P1, R23, UR10, 0x1 ;  /* 0x0000000a171e7c11 */ /* 0x000fc8000f8208ff */
[----:B------:R-:W-:Y:S01]  /*06a0*/  LEA.HI.X R31, R23, UR11, R46, 0x1, P1 ;  /* 0x0000000b171f7c11 */ /* 0x000fe200088f0c2e */
[----:B------:R-:W-:-:S05]  /*06b0*/  ULDC.64 UR10, c[0x0][0x220] ;  /* 0x00008800000a7ab9 */ /* 0x000fca0000000a00 */
[----:B------:R-:W4:Y:S01]  /*06c0*/  LDG.E.64.CONSTANT R30, desc[UR6][R30.64] ;  /* 0x000000061e1e7981 */ /* 0x000f22000c1e9b00 */
        /* <DEDUP_REMOVED lines=8> */
[C---:B------:R-:W-:Y:S01]  /*0750*/  ISETP.GT.U32.AND P1, PT, R16.reuse, 0x3f, PT ;  /* 0x0000003f1000780c */ /* 0x040fe20003f24070 */
[----:B------:R-:W-:Y:S01]  /*0760*/  BSSY B0, `(.L_x_1854) ;  /* 0x000005d000007945 */ /* 0x000fe20003800000 */
[----:B------:R-:W-:Y:S02]  /*0770*/  ISETP.NE.AND P2, PT, R16, RZ, PT ;  /* 0x000000ff1000720c */ /* 0x000fe40003f45270 */
[C---:B--2---:R-:W-:Y:S02]  /*0780*/  PRMT R36, R28.reuse, 0x7632, R36 ;  /* 0x000076321c247816 */ /* 0x044fe40000000024 */
[----:B------:R-:W-:-:S02]  /*0790*/  SHF.L.U32 R0, R28, 0x10, RZ ;  /* 0x000000101c007819 */ /* 0x000fc400000006ff */
[----:B------:R-:W-:Y:S02]  /*07a0*/  SHF.L.U32 R39, R36, 0x10, RZ ;  /* 0x0000001024277819 */ /* 0x000fe400000006ff */
[C---:B------:R-:W-:Y:S01]  /*07b0*/  SHF.L.U32 R47, R29.reuse, 0x10, RZ ;  /* 0x000000101d2f7819 */ /* 0x040fe200000006ff */
[----:B------:R-:W-:Y:S01]  /*07c0*/  FFMA.FTZ R38, R0, R0, RZ ;  /* 0x0000000000267223 */ /* 0x000fe200000100ff */
[----:B------:R-:W-:Y:S01]  /*07d0*/  FADD.FTZ R37, RZ, R0 ;  /* 0x00000000ff257221 */ /* 0x000fe20000010000 */
[----:B------:R-:W-:Y:S02]  /*07e0*/  PRMT R36, R29, 0x7632, R36 ;  /* 0x000076321d247816 */ /* 0x000fe40000000024 */
[----:B------:R-:W-:Y:S01]  /*07f0*/  FFMA.FTZ R40, R39, R39, R38 ;  /* 0x0000002727287223 */ /* 0x000fe20000010026 */
[----:B------:R-:W-:Y:S01]  /*0800*/  FADD.FTZ R38, R37, R39 ;  /* 0x0000002725267221 */ /* 0x000fe20000010000 */
[----:B------:R-:W-:Y:S02]  /*0810*/  SHF.L.U32 R37, R36, 0x10, RZ ;  /* 0x0000001024257819 */ /* 0x000fe400000006ff */
[----:B------:R-:W-:Y:S01]  /*0820*/  FFMA.FTZ R40, R47, R47, R40 ;  /* 0x0000002f2f287223 */ /* 0x000fe20000010028 */
[----:B------:R-:W-:Y:S01]  /*0830*/  FADD.FTZ R38, R38, R47 ;  /* 0x0000002f26267221 */ /* 0x000fe20000010000 */
[----:B---3--:R-:W-:-:S02]  /*0840*/  SHF.L.U32 R48, R26, 0x10, RZ ;  /* 0x000000101a307819 */ /* 0x008fc400000006ff */
[----:B------:R-:W-:Y:S01]  /*0850*/  PRMT R36, R26, 0x7632, R36 ;  /* 0x000076321a247816 */ /* 0x000fe20000000024 */
[----:B------:R-:W-:Y:S01]  /*0860*/  FFMA.FTZ R39, R37, R37, R40 ;  /* 0x0000002525277223 */ /* 0x000fe20000010028 */
[----:B------:R-:W-:Y:S01]  /*0870*/  FADD.FTZ R37, R38, R37 ;  /* 0x0000002526257221 */ /* 0x000fe20000010000 */
[----:B------:R-:W-:Y:S02]  /*0880*/  SHF.L.U32 R49, R27, 0x10, RZ ;  /* 0x000000101b317819 */ /* 0x000fe400000006ff */
[----:B------:R-:W-:Y:S01]  /*0890*/  SHF.L.U32 R38, R36, 0x10, RZ ;  /* 0x0000001024267819 */ /* 0x000fe200000006ff */
[----:B------:R-:W-:Y:S01]  /*08a0*/  FFMA.FTZ R39, R48, R48, R39 ;  /* 0x0000003030277223 */ /* 0x000fe20000010027 */
[----:B------:R-:W-:Y:S01]  /*08b0*/  FADD.FTZ R37, R37, R48 ;  /* 0x0000003025257221 */ /* 0x000fe20000010000 */
[----:B------:R-:W-:Y:S02]  /*08c0*/  PRMT R36, R27, 0x7632, R36 ;  /* 0x000076321b247816 */ /* 0x000fe40000000024 */
[----:B------:R-:W-:Y:S01]  /*08d0*/  FFMA.FTZ R40, R38, R38, R39 ;  /* 0x0000002626287223 */ /* 0x000fe20000010027 */
[----:B------:R-:W-:Y:S01]  /*08e0*/  FADD.FTZ R38, R37, R38 ;  /* 0x0000002625267221 */ /* 0x000fe20000010000 */
[----:B------:R-:W-:-:S02]  /*08f0*/  SHF.L.U32 R37, R36, 0x10, RZ ;  /* 0x0000001024257819 */ /* 0x000fc400000006ff */
[----:B------:R-:W-:Y:S01]  /*0900*/  FFMA.FTZ R40, R49, R49, R40 ;  /* 0x0000003131287223 */ /* 0x000fe20000010028 */
[----:B------:R-:W-:Y:S01]  /*0910*/  FADD.FTZ R38, R38, R49 ;  /* 0x0000003126267221 */ /* 0x000fe20000010000 */
[C---:B----4-:R-:W-:Y:S02]  /*0920*/  SHF.L.U32 R50, R24.reuse, 0x10, RZ ;  /* 0x0000001018327819 */ /* 0x050fe400000006ff */
[----:B------:R-:W-:Y:S01]  /*0930*/  PRMT R36, R24, 0x7632, R36 ;  /* 0x0000763218247816 */ /* 0x000fe20000000024 */
[----:B------:R-:W-:Y:S01]  /*0940*/  FFMA.FTZ R39, R37, R37, R40 ;  /* 0x0000002525277223 */ /* 0x000fe20000010028 */
[----:B------:R-:W-:Y:S01]  /*0950*/  FADD.FTZ R37, R38, R37 ;  /* 0x0000002526257221 */ /* 0x000fe20000010000 */
[----:B------:R-:W-:Y:S02]  /*0960*/  SHF.L.U32 R51, R25, 0x10, RZ ;  /* 0x0000001019337819 */ /* 0x000fe400000006ff */
[----:B------:R-:W-:Y:S01]  /*0970*/  SHF.L.U32 R38, R36, 0x10, RZ ;  /* 0x0000001024267819 */ /* 0x000fe200000006ff */
[----:B------:R-:W-:Y:S01]  /*0980*/  FFMA.FTZ R39, R50, R50, R39 ;  /* 0x0000003232277223 */ /* 0x000fe20000010027 */
[----:B------:R-:W-:Y:S01]  /*0990*/  FADD.FTZ R37, R37, R50 ;  /* 0x0000003225257221 */ /* 0x000fe20000010000 */
[----:B------:R-:W-:-:S02]  /*09a0*/  PRMT R36, R25, 0x7632, R36 ;  /* 0x0000763219247816 */ /* 0x000fc40000000024 */
[----:B------:R-:W-:Y:S01]  /*09b0*/  FFMA.FTZ R40, R38, R38, R39 ;  /* 0x0000002626287223 */ /* 0x000fe20000010027 */
[----:B------:R-:W-:Y:S01]  /*09c0*/  FADD.FTZ R38, R37, R38 ;  /* 0x0000002625267221 */ /* 0x000fe20000010000 */
[----:B------:R-:W-:Y:S02]  /*09d0*/  SHF.L.U32 R37, R36, 0x10, RZ ;  /* 0x0000001024257819 */ /* 0x000fe400000006ff */
[----:B------:R-:W-:Y:S01]  /*09e0*/  FFMA.FTZ R40, R51, R51, R40 ;  /* 0x0000003333287223 */ /* 0x000fe20000010028 */
[----:B------:R-:W-:Y:S01]  /*09f0*/  FADD.FTZ R38, R38, R51 ;  /* 0x0000003326267221 */ /* 0x000fe20000010000 */
[C---:B------:R-:W-:Y:S02]  /*0a00*/  SHF.L.U32 R52, R30.reuse, 0x10, RZ ;  /* 0x000000101e347819 */ /* 0x040fe400000006ff */
        /* <DEDUP_REMOVED lines=23> */
[----:B------:R-:W-:Y:S01]  /*0b80*/  @!P1 FADD.FTZ R60, RZ, R37 ;  /* 0x00000025ff3c9221 */ /* 0x000fe20000010000 */
[----:B------:R-:W-:-:S02]  /*0b90*/  CS2R R36, SRZ ;  /* 0x0000000000247805 */ /* 0x000fc4000001ff00 */
[----:B-1----:R-:W-:Y:S01]  /*0ba0*/  @!P1 FADD.FTZ R57, R57, R38 ;  /* 0x0000002639399221 */ /* 0x002fe20000010000 */
[----:B------:R-:W-:-:S03]  /*0bb0*/  @!P1 FADD.FTZ R60, R60, R39 ;  /* 0x000000273c3c9221 */ /* 0x000fc60000010000 */
[----:B--2---:R-:W-:Y:S01]  /*0bc0*/  @!P1 FADD.FTZ R57, R57, R40 ;  /* 0x0000002839399221 */ /* 0x004fe20000010000 */
[----:B------:R-:W-:-:S03]  /*0bd0*/  @!P1 FADD.FTZ R60, R60, R41 ;  /* 0x000000293c3c9221 */ /* 0x000fc60000010000 */
[----:B---3--:R-:W-:Y:S01]  /*0be0*/  @!P1 FADD.FTZ R57, R57, R42 ;  /* 0x0000002a39399221 */ /* 0x008fe20000010000 */
[----:B------:R-:W-:-:S03]  /*0bf0*/  @!P1 FADD.FTZ R60, R60, R43 ;  /* 0x0000002b3c3c9221 */ /* 0x000fc60000010000 */
[----:B----4-:R-:W-:Y:S01]  /*0c00*/  @!P1 FADD.FTZ R36, R57, R44 ;  /* 0x0000002c39249221 */ /* 0x010fe20000010000 */
[----:B------:R-:W-:Y:S01]  /*0c10*/  @!P1 FADD.FTZ R37, R60, R45 ;  /* 0x0000002d3c259221 */ /* 0x000fe20000010000 */
[----:B------:R-:W-:-:S03]  /*0c20*/  LOP3.LUT P1, RZ, R16, 0xffffffc3, RZ, 0xc0, !PT ;  /* 0xffffffc310ff7812 */ /* 0x000fc6000782c0ff */
[----:B------:R-:W0:Y:S04]  /*0c30*/  SHFL.BFLY PT, R39, R36, 0x2, 0x1f ;  /* 0x0c401f0024277f89 */ /* 0x000e2800000e0000 */
[----:B------:R-:W1:Y:S01]  /*0c40*/  SHFL.BFLY PT, R38, R37, 0x2, 0x1f ;  /* 0x0c401f0025267f89 */ /* 0x000e6200000e0000 */
[----:B0-----:R-:W-:Y:S01]  /*0c50*/  FADD.FTZ R40, R39, R36 ;  /* 0x0000002427287221 */ /* 0x001fe20000010000 */
[----:B-1----:R-:W-:-:S04]  /*0c60*/  FADD.FTZ R42, R38, R37 ;  /* 0x00000025262a7221 */ /* 0x002fc80000010000 */
[----:B------:R0:W1:Y:S04]  /*0c70*/  SHFL.BFLY PT, R43, R40, 0x1, 0x1f ;  /* 0x0c201f00282b7f89 */ /* 0x00006800000e0000 */
[----:B------:R0:W2:Y:S01]  /*0c80*/  SHFL.BFLY PT, R45, R42, 0x1, 0x1f ;  /* 0x0c201f002a2d7f89 */ /* 0x0000a200000e0000 */
[----:B------:R-:W-:Y:S05]  /*0c90*/  @P1 BRA `(.L_x_1855) ;  /* 0x0000000000241947 */ /* 0x000fea0003800000 */
[----:B------:R-:W3:Y:S01]  /*0ca0*/  LDC R36, c[0x0][0x10] ;  /* 0x00000400ff247b82 */ /* 0x000ee20000000800 */
[----:B--2---:R-:W-:-:S07]  /*0cb0*/  FADD.FTZ R37, R42, R45 ;  /* 0x0000002d2a257221 */ /* 0x004fce0000010000 */
[----:B------:R-:W2:Y:S01]  /*0cc0*/  LDC.64 R38, c[0x0][0x248] ;  /* 0x00009200ff267b82 */ /* 0x000ea20000000a00 */
[----:B---3--:R-:W-:-:S05]  /*0cd0*/  IMAD R36, R36, R7, UR8 ;  /* 0x0000000824247e24 */ /* 0x008fca000f8e0207 */
[----:B------:R-:W-:-:S04]  /*0ce0*/  LEA R36, R36, R55, 0xa ;  /* 0x0000003724247211 */ /* 0x000fc800078e50ff */
[----:B------:R-:W-:Y:S01]  /*0cf0*/  SHF.L.U32 R41, R36, 0x1, RZ ;  /* 0x0000000124297819 */ /* 0x000fe200000006ff */
[----:B-1----:R-:W-:-:S04]  /*0d00*/  FADD.FTZ R36, R40, R43 ;  /* 0x0000002b28247221 */ /* 0x002fc80000010000 */
[----:B--2---:R-:W-:-:S05]  /*0d10*/  IMAD.WIDE.U32 R38, R41, 0x4, R38 ;  /* 0x0000000429267825 */ /* 0x004fca00078e0026 */
[----:B------:R3:W-:Y:S02]  /*0d20*/  STG.E.64 desc[UR6][R38.64], R36 ;  /* 0x0000002426007986 */ /* 0x0007e4000c101b06 */
.L_x_1855:
[----:B------:R-:W-:Y:S05]  /*0d30*/  BSYNC B0 ;  /* 0x0000000000007941 */ /* 0x000fea0003800000 */
.L_x_1854:
[----:B------:R-:W-:Y:S06]  /*0d40*/  BAR.SYNC.DEFER_BLOCKING 0x0 ;  /* 0x0000000000007b1d */ /* 0x000fec0000010000 */
[----:B------:R-:W-:Y:S05]  /*0d50*/  @P2 BRA `(.L_x_1856) ;  /* 0x0000000000542947 */ /* 0x000fea0003800000 */
[----:B---3--:R-:W3:Y:S01]  /*0d60*/  S2R R37, SR_LANEID ;  /* 0x0000000000257919 */ /* 0x008ee20000000000 */
[----:B------:R-:W-:Y:S02]  /*0d70*/  VOTEU.ANY UR5, UPT, PT ;  /* 0x0000000000057886 */ /* 0x000fe400038e0100 */
[----:B------:R-:W3:Y:S01]  /*0d80*/  FLO.U32 R38, UR5 ;  /* 0x0000000500267d00 */ /* 0x000ee200080e0000 */
[----:B------:R-:W-:Y:S01]  /*0d90*/  UPOPC UR9, UR5 ;  /* 0x00000005000972bf */ /* 0x000fe20008000000 */
[----:B---3--:R-:W-:-:S05]  /*0da0*/  ISETP.EQ.U32.AND P1, PT, R38, R37, PT ;  /* 0x000000252600720c */ /* 0x008fca0003f22070 */
[----:B------:R-:W-:-:S08]  /*0db0*/  IMAD R37, R54, UR9, RZ ;  /* 0x0000000936257c24 */ /* 0x000fd0000f8e02ff */
[----:B------:R-:W-:Y:S06]  /*0dc0*/  @P1 MEMBAR.ALL.GPU ;  /* 0x0000000000001992 */ /* 0x000fec000000a000 */
[----:B------:R-:W-:-:S00]  /*0dd0*/  @P1 ERRBAR ;  /* 0x00000000000019ab */ /* 0x000fc00000000000 */
[----:B------:R-:W-:Y:S06]  /*0de0*/  @P1 CGAERRBAR ;  /* 0x00000000000015ab */ /* 0x000fec0000000000 */
[----:B------:R-:W3:Y:S01]  /*0df0*/  @P1 ATOM.E.ADD.STRONG.GPU PT, R37, desc[UR6][R58.64], R37 ;  /* 0x000000253a25198a */ /* 0x000ee200081ee1c6 */
[----:B------:R-:W0:Y:S02]  /*0e00*/  S2R R36, SR_LTMASK ;  /* 0x0000000000247919 */ /* 0x000e240000003900 */
[----:B0-----:R-:W-:-:S04]  /*0e10*/  LOP3.LUT R40, R36, UR5, RZ, 0xc0, !PT ;  /* 0x0000000524287c12 */ /* 0x001fc8000f8ec0ff */
[----:B------:R-:W0:Y:S01]  /*0e20*/  POPC R36, R40 ;  /* 0x0000002800247309 */ /* 0x000e220000000000 */
[----:B---3--:R-:W0:Y:S02]  /*0e30*/  SHFL.IDX PT, R39, R37, R38, 0x1f ;  /* 0x00001f2625277589 */ /* 0x008e2400000e0000 */
[----:B0-----:R-:W-:-:S07]  /*0e40*/  IMAD R36, R54, R36, R39 ;  /* 0x0000002436247224 */ /* 0x001fce00078e0227 */
.L_x_1857:
[----:B------:R-:W3:Y:S04]  /*0e50*/  LD.E.STRONG.GPU R37, desc[UR6][R58.64] ;  /* 0x000000063a257980 */ /* 0x000ee8000c10f900 */
[----:B---3--:R-:W-:Y:S01]  /*0e60*/  CCTL.IVALL ;  /* 0x00000000ff00798f */ /* 0x008fe20002000000 */
[----:B------:R-:W-:Y:S05]  /*0e70*/  YIELD ;  /* 0x0000000000007946 */ /* 0x000fea0003800000 */
[----:B------:R-:W-:-:S04]  /*0e80*/  LOP3.LUT R37, R37, R36, RZ, 0x3c, !PT ;  /* 0x0000002425257212 */ /* 0x000fc800078e3cff */
[----:B------:R-:W-:-:S13]  /*0e90*/  ISETP.GT.AND P1, PT, R37, -0x1, PT ;  /* 0xffffffff2500780c */ /* 0x000fda0003f24270 */
[----:B------:R-:W-:Y:S05]  /*0ea0*/  @P1 BRA `(.L_x_1857) ;  /* 0xfffffffc00e81947 */ /* 0x000fea000383ffff */
.L_x_1856:
[----:B------:R-:W-:Y:S01]  /*0eb0*/  ISETP.GT.U32.AND P1, PT, R16, 0xff, PT ;  /* 0x000000ff1000780c */ /* 0x000fe20003f24070 */
[----:B------:R-:W-:Y:S05]  /*0ec0*/  WARPSYNC.ALL ;  /* 0x0000000000007948 */ /* 0x000fea0003800000 */
[----:B------:R-:W-:Y:S01]  /*0ed0*/  BAR.SYNC.DEFER_BLOCKING 0x0 ;  /* 0x0000000000007b1d */ /* 0x000fe20000010000 */
[----:B---3--:R-:W-:Y:S02]  /*0ee0*/  PRMT R38, R24, 0x7632, R38 ;  /* 0x0000763218267816 */ /* 0x008fe40000000026 */
[----:B------:R-:W-:Y:S02]  /*0ef0*/  PRMT R37, R25, 0x7632, R37 ;  /* 0x0000763219257816 */ /* 0x000fe40000000025 */
[----:B------:R-:W-:-:S02]  /*0f00*/  CS2R R24, SRZ ;  /* 0x0000000000187805 */ /* 0x000fc4000001ff00 */
[----:B------:R-:W-:Y:S01]  /*0f10*/  PRMT R60, R28, 0x7632, R60 ;  /* 0x000076321c3c7816 */ /* 0x000fe2000000003c */
[----:B------:R-:W-:Y:S01]  /*0f20*/  BSSY B0, `(.L_x_1858) ;  /* 0x0000024000007945 */ /* 0x000fe20003800000 */
[----:B------:R-:W-:Y:S02]  /*0f30*/  PRMT R44, R29, 0x7632, R44 ;  /* 0x000076321d2c7816 */ /* 0x000fe4000000002c */
[----:B-1----:R-:W-:Y:S02]  /*0f40*/  PRMT R43, R26, 0x7632, R43 ;  /* 0x000076321a2b7816 */ /* 0x002fe4000000002b */
[----:B------:R-:W-:Y:S02]  /*0f50*/  PRMT R39, R27, 0x7632, R39 ;  /* 0x000076321b277816 */ /* 0x000fe40000000027 */
[----:B0-----:R-:W-:Y:S02]  /*0f60*/  PRMT R40, R30, 0x7632, R40 ;  /* 0x000076321e287816 */ /* 0x001fe40000000028 */
[----:B------:R-:W-:-:S02]  /*0f70*/  PRMT R36, R31, 0x7632, R36 ;  /* 0x000076321f247816 */ /* 0x000fc40000000024 */
[----:B-----5:R-:W-:Y:S02]  /*0f80*/  PRMT R57, R32, 0x7632, R57 ;  /* 0x0000763220397816 */ /* 0x020fe40000000039 */
[----:B------:R-:W-:Y:S02]  /*0f90*/  PRMT R42, R33, 0x7632, R42 ;  /* 0x00007632212a7816 */ /* 0x000fe4000000002a */
[----:B--2---:R-:W-:Y:S02]  /*0fa0*/  PRMT R45, R34, 0x7632, R45 ;  /* 0x00007632222d7816 */ /* 0x004fe4000000002d */
[----:B------:R-:W-:Y:S01]  /*0fb0*/  PRMT R41, R35, 0x7632, R41 ;  /* 0x0000763223297816 */ /* 0x000fe20000000029 */
[----:B------:R-:W-:Y:S06]  /*0fc0*/  @P1 BRA `(.L_x_1859) ;  /* 0x0000000000641947 */ /* 0x000fec0003800000 */
[----:B------:R-:W0:Y:S08]  /*0fd0*/  LDC R24, c[0x0][0x10] ;  /* 0x00000400ff187b82 */ /* 0x000e300000000800 */
[----:B------:R-:W1:Y:S01]  /*0fe0*/  LDC.64 R30, c[0x0][0x248] ;  /* 0x00009200ff1e7b82 */ /* 0x000e620000000a00 */
[----:B0-----:R-:W-:-:S05]  /*0ff0*/  IMAD R24, R24, R7, UR8 ;  /* 0x0000000818187e24 */ /* 0x001fca000f8e0207 */
[----:B------:R-:W-:-:S04]  /*1000*/  LEA R25, R24, R3, 0x4 ;  /* 0x0000000318197211 */ /* 0x000fc800078e20ff */
[----:B------:R-:W-:-:S04]  /*1010*/  LEA R24, R25, R4, 0x6 ;  /* 0x0000000419187211 */ /* 0x000fc800078e30ff */
        /* <DEDUP_REMOVED lines=20> */
.L_x_1859:
[----:B------:R-:W-:Y:S05]  /*1160*/  BSYNC B0 ;  /* 0x0000000000007941 */ /* 0x000fea0003800000 */
.L_x_1858:
[----:B------:R-:W0:Y:S01]  /*1170*/  SHFL.BFLY PT, R26, R25, 0x8, 0x1f ;  /* 0x0d001f00191a7f89 */ /* 0x000e2200000e0000 */
[----:B------:R-:W-:Y:S01]  /*1180*/  LOP3.LUT P1, RZ, R16, 0xffffff0f, RZ, 0xc0, !PT ;  /* 0xffffff0f10ff7812 */ /* 0x000fe2000782c0ff */
[----:B------:R-:W-:Y:S01]  /*1190*/  ULDC UR5, c[0x0][0x230] ;  /* 0x00008c0000057ab9 */ /* 0x000fe20000000800 */
[----:B------:R-:W-:Y:S01]  /*11a0*/  SHF.L.U32 R32, R32, 0x10, RZ ;  /* 0x0000001020207819 */ /* 0x000fe200000006ff */
[----:B------:R-:W1:Y:S01]  /*11b0*/  SHFL.BFLY PT, R27, R24, 0x8, 0x1f ;  /* 0x0d001f00181b7f89 */ /* 0x000e6200000e0000 */
[----:B------:R-:W-:Y:S01]  /*11c0*/  SHF.L.U32 R34, R34, 0x10, RZ ;  /* 0x0000001022227819 */ /* 0x000fe200000006ff */
[----:B------:R-:W-:Y:S01]  /*11d0*/  ULDC.64 UR10, c[0x0][0x210] ;  /* 0x00008400000a7ab9 */ /* 0x000fe20000000a00 */
[----:B------:R-:W-:Y:S02]  /*11e0*/  SHF.L.U32 R61, R43, 0x10, RZ ;  /* 0x000000102b3d7819 */ /* 0x000fe400000006ff */
[----:B------:R-:W-:Y:S02]  /*11f0*/  SHF.L.U32 R65, R38, 0x10, RZ ;  /* 0x0000001026417819 */ /* 0x000fe400000006ff */
[----:B------:R-:W-:-:S02]  /*1200*/  SHF.L.U32 R33, R33, 0x10, RZ ;  /* 0x0000001021217819 */ /* 0x000fc400000006ff */
[----:B------:R-:W-:Y:S01]  /*1210*/  LOP3.LUT R7, R7, 0x1, RZ, 0x3c, !PT ;  /* 0x0000000107077812 */ /* 0x000fe200078e3cff */
        /* <DEDUP_REMOVED lines=9> */
[----:B------:R-:W-:Y:S02]  /*12b0*/  SHF.L.U32 R29, R60, 0x10, RZ ;  /* 0x000000103c1d7819 */ /* 0x000fe400000006ff */
[----:B------:R-:W-:Y:S01]  /*12c0*/  SHF.L.U32 R60, R41, 0x10, RZ ;  /* 0x00000010293c7819 */ /* 0x000fe200000006ff */
[----:B-1----:R-:W-:Y:S01]  /*12d0*/  FADD.FTZ R31, R28, R31 ;  /* 0x0000001f1c1f7221 */ /* 0x002fe20000010000 */
[----:B------:R-:W0:Y:S04]  /*12e0*/  SHFL.BFLY PT, R25, R30, 0x1, 0x1f ;  /* 0x0c201f001e197f89 */ /* 0x000e2800000e0000 */
[----:B------:R-:W1:Y:S01]  /*12f0*/  SHFL.BFLY PT, R62, R31, 0x1, 0x1f ;  /* 0x0c201f001f3e7f89 */ /* 0x000e6200000e0000 */
[----:B0-----:R-:W-:-:S04]  /*1300*/  @!P1 FADD.FTZ R24, R30, R25 ;  /* 0x000000191e189221 */ /* 0x001fc80000010000 */
[----:B------:R-:W-:Y:S01]  /*1310*/  @!P1 FMUL.FTZ R24, R24, 4.8828125727595761418e-05 ;  /* 0x384ccccd18189820 */ /* 0x000fe20000410000 */
[----:B-1----:R-:W-:Y:S01]  /*1320*/  @!P1 FADD.FTZ R26, R31, R62 ;  /* 0x0000003e1f1a9221 */ /* 0x002fe20000010000 */
[----:B------:R-:W-:Y:S02]  /*1330*/  SHF.L.U32 R31, R44, 0x10, RZ ;  /* 0x000000102c1f7819 */ /* 0x000fe400000006ff */
[----:B------:R-:W-:Y:S01]  /*1340*/  @!P1 FMUL.FTZ R25, R24, R24 ;  /* 0x0000001818199220 */ /* 0x000fe20000410000 */
[----:B------:R-:W-:-:S03]  /*1350*/  SHF.L.U32 R44, R35, 0x10, RZ ;  /* 0x00000010232c7819 */ /* 0x000fc600000006ff */
[----:B------:R-:W-:Y:S01]  /*1360*/  @!P1 FFMA.FTZ R25, R26, 4.8828125727595761418e-05, -R25 ;  /* 0x384ccccd1a199823 */ /* 0x000fe20000010819 */
[----:B------:R-:W-:-:S04]  /*1370*/  SHF.L.U32 R26, R45, 0x10, RZ ;  /* 0x000000102d1a7819 */ /* 0x000fc800000006ff */
[----:B------:R-:W-:-:S05]  /*1380*/  @!P1 FMNMX.FTZ R25, RZ, R25, !PT ;  /* 0x00000019ff199209 */ /* 0x000fca0007810000 */
[----:B------:R-:W-:Y:S01]  /*1390*/  @!P1 STS.64 [R14], R24 ;  /* 0x000000180e009388 */ /* 0x000fe20000000a00 */
[----:B------:R-:W-:Y:S06]  /*13a0*/  BAR.SYNC.DEFER_BLOCKING 0x0 ;  /* 0x0000000000007b1d */ /* 0x000fec0000010000 */
[----:B------:R-:W0:Y:S02]  /*13b0*/  LDS.64 R24, [R15+UR4] ;  /* 0x000000040f187984 */ /* 0x000e240008000a00 */
[----:B0-----:R-:W-:Y:S01]  /*13c0*/  FADD.FTZ R28, R25, UR5 ;  /* 0x00000005191c7e21 */ /* 0x001fe20008010000 */
[--C-:B------:R-:W-:Y:S01]  /*13d0*/  FADD.FTZ R0, R0, -R24.reuse ;  /* 0x8000001800007221 */ /* 0x100fe20000010000 */
[----:B------:R-:W-:Y:S01]  /*13e0*/  FADD.FTZ R30, -R24, R29 ;  /* 0x0000001d181e7221 */ /* 0x000fe20000010100 */
[--C-:B------:R-:W-:Y:S01]  /*13f0*/  FADD.FTZ R50, R50, -R24.reuse ;  /* 0x8000001832327221 */ /* 0x100fe20000010000 */
[----:B------:R-:W0:Y:S01]  /*1400*/  MUFU.RSQ R25, R28 ;  /* 0x0000001c00197308 */ /* 0x000e220000001400 */
[--C-:B------:R-:W-:Y:S01]  /*1410*/  FADD.FTZ R52, R52, -R24.reuse ;  /* 0x8000001834347221 */ /* 0x100fe20000010000 */
[--C-:B------:R-:W-:Y:S01]  /*1420*/  FADD.FTZ R62, R49, -R24.reuse ;  /* 0x80000018313e7221 */ /* 0x100fe20000010000 */
[----:B0-----:R-:W-:Y:S01]  /*1430*/  FMUL.FTZ R27, R0, R25 ;  /* 0x00000019001b7220 */ /* 0x001fe20000410000 */
[----:B------:R-:W-:Y:S01]  /*1440*/  FMUL.FTZ R29, R25, R30 ;  /* 0x0000001e191d7220 */ /* 0x000fe20000410000 */
[----:B------:R-:W-:-:S02]  /*1450*/  FADD.FTZ R30, R47, -R24 ;  /* 0x800000182f1e7221 */ /* 0x000fc40000010000 */
[----:B------:R-:W-:Y:S01]  /*1460*/  FFMA.FTZ R0, R27, R32, R34 ;  /* 0x000000201b007223 */ /* 0x000fe20000010022 */
[----:B------:R-:W-:Y:S02]  /*1470*/  SHF.L.U32 R27, R57, 0x10, RZ ;  /* 0x00000010391b7819 */ /* 0x000fe400000006ff */
[----:B------:R-:W-:Y:S01]  /*1480*/  SHF.L.U32 R57, R42, 0x10, RZ ;  /* 0x000000102a397819 */ /* 0x000fe200000006ff */
[----:B------:R-:W-:Y:S01]  /*1490*/  FADD.FTZ R42, -R24, R61 ;  /* 0x0000003d182a7221 */ /* 0x000fe20000010100 */
[----:B------:R-:W-:Y:S01]  /*14a0*/  FMUL.FTZ R45, R0, -1.4426950216293334961 ;  /* 0xbfb8aa3b002d7820 */ /* 0x000fe20000410000 */
[----:B------:R-:W-:Y:S01]  /*14b0*/  FFMA.FTZ R28, R29, R27, R26 ;  /* 0x0000001b1d1c7223 */ /* 0x000fe2000001001a */
[C---:B------:R-:W-:Y:S01]  /*14c0*/  FMUL.FTZ R29, R25.reuse, R30 ;  /* 0x0000001e191d7220 */ /* 0x040fe20000410000 */
[----:B------:R-:W-:Y:S01]  /*14d0*/  FADD.FTZ R30, -R24, R31 ;  /* 0x0000001f181e7221 */ /* 0x000fe20000010100 */
[----:B------:R-:W-:Y:S01]  /*14e0*/  FMUL.FTZ R42, R25, R42 ;  /* 0x0000002a192a7220 */ /* 0x000fe20000410000 */
[----:B------:R-:W-:Y:S01]  /*14f0*/  FMUL.FTZ R47, R28, -1.4426950216293334961 ;  /* 0xbfb8aa3b1c2f7820 */ /* 0x000fe20000410000 */
[----:B------:R-:W-:Y:S01]  /*1500*/  FFMA.FTZ R29, R29, R33, R44 ;  /* 0x000000211d1d7223 */ /* 0x000fe2000001002c */
[----:B------:R-:W-:Y:S01]  /*1510*/  FMUL.FTZ R31, R25, R30 ;  /* 0x0000001e191f7220 */ /* 0x000fe20000410000 */
[----:B------:R-:W-:Y:S01]  /*1520*/  FADD.FTZ R30, R48, -R24 ;  /* 0x80000018301e7221 */ /* 0x000fe20000010000 */
[----:B------:R-:W0:Y:S01]  /*1530*/  MUFU.EX2 R45, R45 ;  /* 0x0000002d002d7308 */ /* 0x000e220000000800 */
[----:B------:R-:W-:Y:S01]  /*1540*/  FMUL.FTZ R35, R29, -1.4426950216293334961 ;  /* 0xbfb8aa3b1d237820 */ /* 0x000fe20000410000 */
[----:B------:R-:W-:Y:S01]  /*1550*/  FFMA.FTZ R31, R31, R57, R60 ;  /* 0x000000391f1f7223 */ /* 0x000fe2000001003c */
[----:B------:R-:W-:-:S03]  /*1560*/  FMUL.FTZ R41, R25, R30 ;  /* 0x0000001e19297220 */ /* 0x000fc60000410000 */
[----:B------:R-:W-:Y:S01]  /*1570*/  FMUL.FTZ R43, R31, -1.4426950216293334961 ;  /* 0xbfb8aa3b1f2b7820 */ /* 0x000fe20000410000 */
[----:B------:R-:W-:Y:S01]  /*1580*/  FFMA.FTZ R30, R32, R41, R34 ;  /* 0x00000029201e7223 */ /* 0x000fe20000010022 */
[----:B------:R-:W-:Y:S01]  /*1590*/  SHF.L.U32 R41, R39, 0x10, RZ ;  /* 0x0000001027297819 */ /* 0x000fe200000006ff */
[----:B------:R-:W-:Y:S01]  /*15a0*/  FFMA.FTZ R39, R27, R42, R26 ;  /* 0x0000002a1b277223 */ /* 0x000fe2000001001a */
[----:B------:R1:W-:Y:S01]  /*15b0*/  MUFU.EX2 R48, R35 ;  /* 0x0000002300307308 */ /* 0x0003e20000000800 */
[----:B------:R-:W-:Y:S02]  /*15c0*/  FMUL.FTZ R61, R30, -1.4426950216293334961 ;  /* 0xbfb8aa3b1e3d7820 */ /* 0x000fe40000410000 */
[----:B------:R-:W-:Y:S01]  /*15d0*/  FADD.FTZ R42, -R24, R41 ;  /* 0x00000029182a7221 */ /* 0x000fe20000010100 */
[----:B------:R-:W-:Y:S01]  /*15e0*/  FMUL.FTZ R41, R25, R50 ;  /* 0x0000003219297220 */ /* 0x000fe20000410000 */
[----:B------:R-:W-:Y:S01]  /*15f0*/  FADD.FTZ R50, R51, -R24 ;  /* 0x8000001833327221 */ /* 0x000fe20000010000 */
[----:B------:R-:W-:Y:S01]  /*1600*/  SHF.L.U32 R51, R37, 0x10, RZ ;  /* 0x0000001025337819 */ /* 0x000fe200000006ff */
[C---:B------:R-:W-:Y:S01]  /*1610*/  FMUL.FTZ R42, R25.reuse, R42 ;  /* 0x0000002a192a7220 */ /* 0x040fe20000410000 */
[----:B------:R-:W-:Y:S01]  /*1620*/  FFMA.FTZ R41, R32, R41, R34 ;  /* 0x0000002920297223 */ /* 0x000fe20000010022 */
[C---:B-1----:R-:W-:Y:S01]  /*1630*/  FMUL.FTZ R35, R25.reuse, R62 ;  /* 0x0000003e19237220 */ /* 0x042fe20000410000 */
[----:B------:R-:W-:Y:S01]  /*1640*/  FMUL.FTZ R37, R25, R50 ;  /* 0x0000003219257220 */ /* 0x000fe20000410000 */
[----:B------:R-:W-:Y:S01]  /*1650*/  FFMA.FTZ R38, R57, R42, R60 ;  /* 0x0000002a39267223 */ /* 0x000fe2000001003c */
[C---:B------:R-:W-:Y:S01]  /*1660*/  FADD.FTZ R42, -R24.reuse, R65 ;  /* 0x00000041182a7221 */ /* 0x040fe20000010100 */
[----:B------:R-:W-:Y:S01]  /*1670*/  FADD.FTZ R66, -R24, R51 ;  /* 0x0000003318427221 */ /* 0x000fe20000010100 */
[----:B------:R-:W-:Y:S01]  /*1680*/  SHF.L.U32 R65, R40, 0x10, RZ ;  /* 0x0000001028417819 */ /* 0x000fe200000006ff */
[----:B------:R-:W-:Y:S01]  /*1690*/  FFMA.FTZ R35, R33, R35, R44 ;  /* 0x0000002321237223 */ /* 0x000fe2000001002c */
[C---:B------:R-:W-:Y:S01]  /*16a0*/  FMUL.FTZ R42, R25.reuse, R42 ;  /* 0x0000002a192a7220 */ /* 0x040fe20000410000 */
[C---:B------:R-:W-:Y:S01]  /*16b0*/  FMUL.FTZ R40, R25.reuse, R66 ;  /* 0x0000004219287220 */ /* 0x040fe20000410000 */
[----:B------:R-:W-:Y:S01]  /*16c0*/  FMUL.FTZ R63, R38, -1.4426950216293334961 ;  /* 0xbfb8aa3b263f7820 */ /* 0x000fe20000410000 */
[----:B------:R-:W-:Y:S01]  /*16d0*/  FADD.FTZ R66, -R24, R65 ;  /* 0x0000004118427221 */ /* 0x000fe20000010100 */
[----:B------:R-:W-:Y:S01]  /*16e0*/  FMUL.FTZ R65, R25, R52 ;  /* 0x0000003419417220 */ /* 0x000fe20000410000 */
[----:B------:R-:W-:Y:S01]  /*16f0*/  FFMA.FTZ R42, R27, R42, R26 ;  /* 0x0000002a1b2a7223 */ /* 0x000fe2000001001a */
[----:B------:R-:W-:Y:S01]  /*1700*/  FMUL.FTZ R62, R35, -1.4426950216293334961 ;  /* 0xbfb8aa3b233e7820 */ /* 0x000fe20000410000 */
[----:B------:R-:W-:Y:S01]  /*1710*/  FMUL.FTZ R66, R25, R66 ;  /* 0x0000004219427220 */ /* 0x000fe20000410000 */
[----:B------:R-:W-:Y:S01]  /*1720*/  FFMA.FTZ R32, R32, R65, R34 ;  /* 0x0000004120207223 */ /* 0x000fe20000010022 */
[----:B------:R-:W-:Y:S01]  /*1730*/  FMUL.FTZ R64, R41, -1.4426950216293334961 ;  /* 0xbfb8aa3b29407820 */ /* 0x000fe20000410000 */
[----:B------:R-:W1:Y:S01]  /*1740*/  MUFU.EX2 R61, R61 ;  /* 0x0000003d003d7308 */ /* 0x000e620000000800 */
[----:B------:R-:W-:Y:S01]  /*1750*/  FFMA.FTZ R34, R27, R66, R26 ;  /* 0x000000421b227223 */ /* 0x000fe2000001001a */
[----:B------:R-:W-:Y:S01]  /*1760*/  SHF.L.U32 R27, R36, 0x10, RZ ;  /* 0x00000010241b7819 */ /* 0x000fe200000006ff */
[----:B------:R-:W-:Y:S01]  /*1770*/  FMUL.FTZ R26, R32, -1.4426950216293334961 ;  /* 0xbfb8aa3b201a7820 */ /* 0x000fe20000410000 */
[----:B------:R-:W-:Y:S01]  /*1780*/  FADD.FTZ R66, R53, -R24 ;  /* 0x8000001835427221 */ /* 0x000fe20000010000 */
[----:B------:R-:W-:Y:S01]  /*1790*/  FFMA.FTZ R37, R33, R37, R44 ;  /* 0x0000002521257223 */ /* 0x000fe2000001002c */
[----:B------:R-:W-:Y:S01]  /*17a0*/  FFMA.FTZ R40, R57, R40, R60 ;  /* 0x0000002839287223 */ /* 0x000fe2000001003c */
[----:B------:R-:W-:Y:S01]  /*17b0*/  FADD.FTZ R24, -R24, R27 ;  /* 0x0000001b18187221 */ /* 0x000fe20000010100 */
[----:B------:R-:W2:Y:S01]  /*17c0*/  MUFU.EX2 R62, R62 ;  /* 0x0000003e003e7308 */ /* 0x000ea20000000800 */
[----:B------:R-:W-:Y:S01]  /*17d0*/  FMUL.FTZ R66, R25, R66 ;  /* 0x0000004219427220 */ /* 0x000fe20000410000 */
[----:B------:R-:W-:Y:S01]  /*17e0*/  FMUL.FTZ R49, R39, -1.4426950216293334961 ;  /* 0xbfb8aa3b27317820 */ /* 0x000fe20000410000 */
[----:B------:R-:W-:Y:S01]  /*17f0*/  FMUL.FTZ R24, R25, R24 ;  /* 0x0000001819187220 */ /* 0x000fe20000410000 */
[----:B------:R-:W-:Y:S01]  /*1800*/  FMUL.FTZ R50, R42, -1.4426950216293334961 ;  /* 0xbfb8aa3b2a327820 */ /* 0x000fe20000410000 */
[----:B------:R-:W-:Y:S01]  /*1810*/  FFMA.FTZ R33, R33, R66, R44 ;  /* 0x0000004221217223 */ /* 0x000fe2000001002c */
[----:B------:R-:W-:Y:S01]  /*1820*/  FMUL.FTZ R51, R37, -1.4426950216293334961 ;  /* 0xbfb8aa3b25337820 */ /* 0x000fe20000410000 */
[----:B------:R-:W-:Y:S01]  /*1830*/  FFMA.FTZ R57, R57, R24, R60 ;  /* 0x0000001839397223 */ /* 0x000fe2000001003c */
[----:B------:R3:W4:Y:S01]  /*1840*/  MUFU.EX2 R36, R26 ;  /* 0x0000001a00247308 */ /* 0x0007220000000800 */
[----:B------:R-:W-:Y:S01]  /*1850*/  FMUL.FTZ R52, R40, -1.4426950216293334961 ;  /* 0xbfb8aa3b28347820 */ /* 0x000fe20000410000 */
[----:B------:R-:W-:Y:S01]  /*1860*/  FMUL.FTZ R65, R34, -1.4426950216293334961 ;  /* 0xbfb8aa3b22417820 */ /* 0x000fe20000410000 */
[----:B------:R-:W-:Y:S01]  /*1870*/  FMUL.FTZ R44, R33, -1.4426950216293334961 ;  /* 0xbfb8aa3b212c7820 */ /* 0x000fe20000410000 */
[----:B------:R-:W-:Y:S01]  /*1880*/  FMUL.FTZ R53, R57, -1.4426950216293334961 ;  /* 0xbfb8aa3b39357820 */ /* 0x000fe20000410000 */
[----:B0-----:R-:W-:Y:S01]  /*1890*/  FADD.FTZ R45, R45, 1 ;  /* 0x3f8000002d2d7421 */ /* 0x001fe20000010000 */
[----:B-1----:R-:W-:Y:S01]  /*18a0*/  FADD.FTZ R60, R61, 1 ;  /* 0x3f8000003d3c7421 */ /* 0x002fe20000010000 */
[----:B------:R-:W0:Y:S01]  /*18b0*/  @!P0 LDS.64 R24, [R13+UR4] ;  /* 0x000000040d188984 */ /* 0x000e220008000a00 */
[----:B------:R-:W1:Y:S01]  /*18c0*/  MUFU.EX2 R63, R63 ;  /* 0x0000003f003f7308 */ /* 0x000e620000000800 */
[----:B---3--:R-:W3:Y:S01]  /*18d0*/  @!P0 LDC.64 R26, c[0x0][0x240] ;  /* 0x00009000ff1a8b82 */ /* 0x008ee20000000a00 */
[----:B--2---:R-:W-:Y:S01]  /*18e0*/  FADD.FTZ R61, R62, 1 ;  /* 0x3f8000003e3d7421 */ /* 0x004fe20000010000 */
[----:B------:R-:W-:-:S05]  /*18f0*/  FADD.FTZ R48, R48, 1 ;  /* 0x3f80000030307421 */ /* 0x000fca0000010000 */
[----:B------:R-:W2:Y:S01]  /*1900*/  MUFU.EX2 R64, R64 ;  /* 0x0000004000407308 */ /* 0x000ea20000000800 */
[----:B----4-:R-:W-:-:S07]  /*1910*/  FADD.FTZ R36, R36, 1 ;  /* 0x3f80000024247421 */ /* 0x010fce0000010000 */
[----:B------:R-:W4:Y:S01]  /*1920*/  MUFU.EX2 R47, R47 ;  /* 0x0000002f002f7308 */ /* 0x000f220000000800 */
[----:B-1----:R-:W-:-:S07]  /*1930*/  FADD.FTZ R62, R63, 1 ;  /* 0x3f8000003f3e7421 */ /* 0x002fce0000010000 */
[----:B------:R-:W1:Y:S01]  /*1940*/  MUFU.EX2 R43, R43 ;  /* 0x0000002b002b7308 */ /* 0x000e620000000800 */
[----:B--2---:R-:W-:Y:S01]  /*1950*/  FADD.FTZ R63, R64, 1 ;  /* 0x3f800000403f7421 */ /* 0x004fe20000010000 */
[C---:B------:R-:W-:Y:S02]  /*1960*/  @!P0 LEA R64, P1, R6.reuse, R16, 0x4 ;  /* 0x0000001006408211 */ /* 0x040fe400078220ff */
[----:B------:R-:W-:Y:S02]  /*1970*/  LEA R16, P2, R17, UR10, 0x1 ;  /* 0x0000000a11107c11 */ /* 0x000fe4000f8408ff */
[----:B------:R-:W-:Y:S02]  /*1980*/  @!P0 LEA.HI.X R66, R6, R2, R5, 0x4, P1 ;  /* 0x0000000206428211 */ /* 0x000fe400008f2405 */
[----:B------:R-:W2:Y:S01]  /*1990*/  MUFU.EX2 R49, R49 ;  /* 0x0000003100317308 */ /* 0x000ea20000000800 */
[----:B----4-:R-:W-:Y:S01]  /*19a0*/  FADD.FTZ R47, R47, 1 ;  /* 0x3f8000002f2f7421 */ /* 0x010fe20000010000 */
[----:B---3--:R-:W-:-:S02]  /*19b0*/  @!P0 LEA R26, P1, R64, R26, 0x3 ;  /* 0x0000001a401a8211 */ /* 0x008fc400078218ff */
[----:B------:R-:W-:Y:S02]  /*19c0*/  LEA.HI.X R17, R17, UR11, R18, 0x1, P2 ;  /* 0x0000000b11117c11 */ /* 0x000fe400090f0c12 */
[----:B------:R-:W-:Y:S02]  /*19d0*/  @!P0 LEA.HI.X R27, R64, R27, R66, 0x3, P1 ;  /* 0x0000001b401b8211 */ /* 0x000fe400008f1c42 */
[----:B------:R-:W3:Y:S01]  /*19e0*/  MUFU.EX2 R50, R50 ;  /* 0x0000003200327308 */ /* 0x000ee20000000800 */
[----:B-1----:R-:W-:Y:S01]  /*19f0*/  FADD.FTZ R43, R43, 1 ;  /* 0x3f8000002b2b7421 */ /* 0x002fe20000010000 */
[----:B------:R-:W-:Y:S01]  /*1a00*/  LEA R18, P1, R19, UR10, 0x1 ;  /* 0x0000000a13127c11 */ /* 0x000fe2000f8208ff */
[----:B0-----:R-:W-:Y:S01]  /*1a10*/  @!P0 STG.E.64 desc[UR6][R26.64], R24 ;  /* 0x000000181a008986 */ /* 0x001fe2000c101b06 */
[----:B------:R-:W-:Y:S02]  /*1a20*/  LEA R68, P2, R21, UR10, 0x1 ;  /* 0x0000000a15447c11 */ /* 0x000fe4000f8408ff */
[----:B------:R-:W-:-:S02]  /*1a30*/  LEA.HI.X R19, R19, UR11, R20, 0x1, P1 ;  /* 0x0000000b13137c11 */ /* 0x000fc400088f0c14 */
[----:B------:R-:W0:Y:S01]  /*1a40*/  MUFU.EX2 R51, R51 ;  /* 0x0000003300337308 */ /* 0x000e220000000800 */
[----:B--2---:R-:W-:Y:S01]  /*1a50*/  FADD.FTZ R49, R49, 1 ;  /* 0x3f80000031317421 */ /* 0x004fe20000010000 */
[----:B------:R-:W-:Y:S02]  /*1a60*/  LEA.HI.X R69, R21, UR11, R22, 0x1, P2 ;  /* 0x0000000b15457c11 */ /* 0x000fe400090f0c16 */
[C---:B------:R-:W-:Y:S02]  /*1a70*/  LEA R66, P3, R23.reuse, UR10, 0x1 ;  /* 0x0000000a17427c11 */ /* 0x040fe4000f8608ff */
[----:B------:R-:W-:Y:S02]  /*1a80*/  IADD3 R6, P1, R6, 0x2, RZ ;  /* 0x0000000206067810 */ /* 0x000fe40007f3e0ff */
[----:B------:R-:W1:Y:S01]  /*1a90*/  MUFU.EX2 R52, R52 ;  /* 0x0000003400347308 */ /* 0x000e620000000800 */
[----:B---3--:R-:W-:Y:S01]  /*1aa0*/  FADD.FTZ R50, R50, 1 ;  /* 0x3f80000032327421 */ /* 0x008fe20000010000 */
[----:B------:R-:W-:Y:S01]  /*1ab0*/  LEA.HI.X R67, R23, UR11, R46, 0x1, P3 ;  /* 0x0000000b17437c11 */ /* 0x000fe200098f0c2e */
[----:B------:R-:W-:Y:S01]  /*1ac0*/  ULDC.64 UR10, c[0x0][0x238] ;  /* 0x00008e00000a7ab9 */ /* 0x000fe20000000a00 */
[----:B------:R-:W-:-:S02]  /*1ad0*/  IADD3.X R5, RZ, R5, RZ, P1, !PT ;  /* 0x00000005ff057210 */ /* 0x000fc40000ffe4ff */
[----:B------:R-:W-:Y:S02]  /*1ae0*/  ISETP.GE.U32.AND P1, PT, R6, UR10, PT ;  /* 0x0000000a06007c0c */ /* 0x000fe4000bf26070 */
[----:B------:R-:W2:Y:S01]  /*1af0*/  MUFU.EX2 R65, R65 ;  /* 0x0000004100417308 */ /* 0x000ea20000000800 */
[----:B0-----:R-:W-:Y:S01]  /*1b00*/  FADD.FTZ R51, R51, 1 ;  /* 0x3f80000033337421 */ /* 0x001fe20000010000 */
[----:B------:R-:W-:-:S06]  /*1b10*/  ISETP.GE.AND.EX P1, PT, R5, UR11, PT, P1 ;  /* 0x0000000b05007c0c */ /* 0x000fcc000bf26310 */
[----:B------:R-:W0:Y:S01]  /*1b20*/  MUFU.EX2 R44, R44 ;  /* 0x0000002c002c7308 */ /* 0x000e220000000800 */
[----:B-1----:R-:W-:-:S07]  /*1b30*/  FADD.FTZ R52, R52, 1 ;  /* 0x3f80000034347421 */ /* 0x002fce0000010000 */
[----:B------:R-:W1:Y:S01]  /*1b40*/  MUFU.EX2 R53, R53 ;  /* 0x0000003500357308 */ /* 0x000e620000000800 */
[----:B--2---:R-:W-:-:S07]  /*1b50*/  FADD.FTZ R65, R65, 1 ;  /* 0x3f80000041417421 */ /* 0x004fce0000010000 */
[----:B------:R-:W2:Y:S01]  /*1b60*/  MUFU.RCP R45, R45 ;  /* 0x0000002d002d7308 */ /* 0x000ea20000001000 */
[----:B0-----:R-:W-:-:S07]  /*1b70*/  FADD.FTZ R44, R44, 1 ;  /* 0x3f8000002c2c7421 */ /* 0x001fce0000010000 */
[----:B------:R-:W0:Y:S01]  /*1b80*/  MUFU.RCP R47, R47 ;  /* 0x0000002f002f7308 */ /* 0x000e220000001000 */
[----:B-1----:R-:W-:-:S07]  /*1b90*/  FADD.FTZ R53, R53, 1 ;  /* 0x3f80000035357421 */ /* 0x002fce0000010000 */
[----:B------:R-:W1:Y:S01]  /*1ba0*/  MUFU.RCP R48, R48 ;  /* 0x0000003000307308 */ /* 0x000e620000001000 */
[----:B--2---:R-:W-:-:S07]  /*1bb0*/  FMUL.FTZ R45, R0, R45 ;  /* 0x0000002d002d7220 */ /* 0x004fce0000410000 */
[----:B------:R-:W2:Y:S01]  /*1bc0*/  MUFU.RCP R43, R43 ;  /* 0x0000002b002b7308 */ /* 0x000ea20000001000 */
[----:B0-----:R-:W-:-:S05]  /*1bd0*/  FMUL.FTZ R28, R28, R47 ;  /* 0x0000002f1c1c7220 */ /* 0x001fca0000410000 */
[----:B------:R-:W-:Y:S02]  /*1be0*/  F2FP.BF16.F32.PACK_AB R45, R28, R45 ;  /* 0x0000002d1c2d723e */ /* 0x000fe400000010ff */
[----:B------:R-:W0:Y:S01]  /*1bf0*/  MUFU.RCP R60, R60 ;  /* 0x0000003c003c7308 */ /* 0x000e220000001000 */
[----:B-1----:R-:W-:Y:S02]  /*1c00*/  FMUL.FTZ R48, R29, R48 ;  /* 0x000000301d307220 */ /* 0x002fe40000410000 */
[----:B------:R-:W-:Y:S05]  /*1c10*/  STG.E.U16 desc[UR6][R16.64], R45 ;  /* 0x0000002d10007986 */ /* 0x000fea000c101506 */
[----:B------:R-:W1:Y:S01]  /*1c20*/  MUFU.RCP R49, R49 ;  /* 0x0000003100317308 */ /* 0x000e620000001000 */
[----:B--2---:R-:W-:-:S05]  /*1c30*/  FMUL.FTZ R43, R31, R43 ;  /* 0x0000002b1f2b7220 */ /* 0x004fca0000410000 */
[----:B------:R-:W-:Y:S02]  /*1c40*/  F2FP.BF16.F32.PACK_AB R48, R43, R48 ;  /* 0x000000302b30723e */ /* 0x000fe400000010ff */
[----:B------:R-:W2:Y:S01]  /*1c50*/  MUFU.RCP R61, R61 ;  /* 0x0000003d003d7308 */ /* 0x000ea20000001000 */
[----:B0-----:R-:W-:Y:S01]  /*1c60*/  FMUL.FTZ R60, R30, R60 ;  /* 0x0000003c1e3c7220 */ /* 0x001fe20000410000 */
[----:B------:R-:W-:Y:S01]  /*1c70*/  PRMT R21, R48, 0x7632, R21 ;  /* 0x0000763230157816 */ /* 0x000fe20000000015 */
[----:B------:R-:W-:Y:S04]  /*1c80*/  STG.E.U16 desc[UR6][R16.64+0x4], R48 ;  /* 0x0000043010007986 */ /* 0x000fe8000c101506 */
[----:B------:R-:W-:Y:S01]  /*1c90*/  STG.E.U16 desc[UR6][R16.64+0x6], R21 ;  /* 0x0000061510007986 */ /* 0x000fe2000c101506 */
[----:B------:R-:W0:Y:S01]  /*1ca0*/  MUFU.RCP R62, R62 ;  /* 0x0000003e003e7308 */ /* 0x000e220000001000 */
[----:B-1----:R-:W-:-:S05]  /*1cb0*/  FMUL.FTZ R49, R39, R49 ;  /* 0x0000003127317220 */ /* 0x002fca0000410000 */
[----:B------:R-:W-:Y:S02]  /*1cc0*/  F2FP.BF16.F32.PACK_AB R60, R49, R60 ;  /* 0x0000003c313c723e */ /* 0x000fe400000010ff */
[----:B------:R-:W1:Y:S01]  /*1cd0*/  MUFU.RCP R63, R63 ;  /* 0x0000003f003f7308 */ /* 0x000e620000001000 */
[----:B--2---:R-:W-:-:S07]  /*1ce0*/  FMUL.FTZ R61, R35, R61 ;  /* 0x0000003d233d7220 */ /* 0x004fce0000410000 */
[----:B------:R-:W2:Y:S01]  /*1cf0*/  MUFU.RCP R50, R50 ;  /* 0x0000003200327308 */ /* 0x000ea20000001000 */
[----:B0-----:R-:W-:-:S05]  /*1d00*/  FMUL.FTZ R62, R38, R62 ;  /* 0x0000003e263e7220 */ /* 0x001fca0000410000 */
[----:B------:R-:W-:Y:S02]  /*1d10*/  F2FP.BF16.F32.PACK_AB R61, R62, R61 ;  /* 0x0000003d3e3d723e */ /* 0x000fe400000010ff */
[----:B------:R-:W0:Y:S01]  /*1d20*/  MUFU.RCP R51, R51 ;  /* 0x0000003300337308 */ /* 0x000e220000001000 */
[----:B-1----:R-:W-:Y:S01]  /*1d30*/  FMUL.FTZ R63, R41, R63 ;  /* 0x0000003f293f7220 */ /* 0x002fe20000410000 */
[----:B------:R-:W-:-:S06]  /*1d40*/  PRMT R22, R61, 0x7632, R22 ;  /* 0x000076323d167816 */ /* 0x000fcc0000000016 */
[----:B------:R-:W1:Y:S01]  /*1d50*/  MUFU.RCP R52, R52 ;  /* 0x0000003400347308 */ /* 0x000e620000001000 */
[----:B--2---:R-:W-:-:S05]  /*1d60*/  FMUL.FTZ R50, R42, R50 ;  /* 0x000000322a327220 */ /* 0x004fca0000410000 */
[----:B------:R-:W-:Y:S02]  /*1d70*/  F2FP.BF16.F32.PACK_AB R63, R50, R63 ;  /* 0x0000003f323f723e */ /* 0x000fe400000010ff */
[----:B------:R-:W2:Y:S01]  /*1d80*/  MUFU.RCP R36, R36 ;  /* 0x0000002400247308 */ /* 0x000ea20000001000 */
[----:B0-----:R-:W-:-:S07]  /*1d90*/  FMUL.FTZ R51, R37, R51 ;  /* 0x0000003325337220 */ /* 0x001fce0000410000 */
[----:B------:R-:W0:Y:S01]  /*1da0*/  MUFU.RCP R65, R65 ;  /* 0x0000004100417308 */ /* 0x000e220000001000 */
[----:B-1----:R-:W-:-:S05]  /*1db0*/  FMUL.FTZ R52, R40, R52 ;  /* 0x0000003428347220 */ /* 0x002fca0000410000 */
[----:B------:R-:W-:Y:S02]  /*1dc0*/  F2FP.BF16.F32.PACK_AB R51, R52, R51 ;  /* 0x000000333433723e */ /* 0x000fe400000010ff */
[----:B------:R-:W1:Y:S01]  /*1dd0*/  MUFU.RCP R20, R44 ;  /* 0x0000002c00147308 */ /* 0x000e620000001000 */
[----:B--2---:R-:W-:-:S07]  /*1de0*/  FMUL.FTZ R36, R32, R36 ;  /* 0x0000002420247220 */ /* 0x004fce0000410000 */
[----:B------:R-:W2:Y:S01]  /*1df0*/  MUFU.RCP R0, R53 ;  /* 0x0000003500007308 */ /* 0x000ea20000001000 */
[----:B0-----:R-:W-:Y:S01]  /*1e00*/  FMUL.FTZ R65, R34, R65 ;  /* 0x0000004122417220 */ /* 0x001fe20000410000 */
[----:B------:R-:W-:-:S04]  /*1e10*/  PRMT R34, R63, 0x7632, R34 ;  /* 0x000076323f227816 */ /* 0x000fc80000000022 */
[----:B------:R-:W-:Y:S01]  /*1e20*/  F2FP.BF16.F32.PACK_AB R36, R65, R36 ;  /* 0x000000244124723e */ /* 0x000fe200000010ff */
[----:B-1----:R-:W-:-:S03]  /*1e30*/  FMUL.FTZ R20, R33, R20 ;  /* 0x0000001421147220 */ /* 0x002fc60000410000 */
[----:B------:R-:W-:Y:S01]  /*1e40*/  PRMT R33, R36, 0x7632, R33 ;  /* 0x0000763224217816 */ /* 0x000fe20000000021 */
[----:B--2---:R-:W-:Y:S01]  /*1e50*/  FMUL.FTZ R57, R57, R0 ;  /* 0x0000000039397220 */ /* 0x004fe20000410000 */
[----:B------:R-:W-:-:S04]  /*1e60*/  PRMT R0, R45, 0x7632, R0 ;  /* 0x000076322d007816 */ /* 0x000fc80000000000 */
[----:B------:R-:W-:Y:S01]  /*1e70*/  F2FP.BF16.F32.PACK_AB R20, R57, R20 ;  /* 0x000000143914723e */ /* 0x000fe200000010ff */
[----:B------:R0:W-:Y:S04]  /*1e80*/  STG.E.U16 desc[UR6][R16.64+0x2], R0 ;  /* 0x0000020010007986 */ /* 0x0001e8000c101506 */
[----:B------:R1:W-:Y:S04]  /*1e90*/  STG.E.U16 desc[UR6][R18.64], R60 ;  /* 0x0000003c12007986 */ /* 0x0003e8000c101506 */
[----:B------:R1:W-:Y:S01]  /*1ea0*/  STG.E.U16 desc[UR6][R18.64+0x4], R61 ;  /* 0x0000043d12007986 */ /* 0x0003e2000c101506 */
[----:B0-----:R-:W-:-:S03]  /*1eb0*/  PRMT R17, R60, 0x7632, R17 ;  /* 0x000076323c117816 */ /* 0x001fc60000000011 */
[----:B------:R1:W-:Y:S01]  /*1ec0*/  STG.E.U16 desc[UR6][R18.64+0x6], R22 ;  /* 0x0000061612007986 */ /* 0x0003e2000c101506 */
[----:B------:R-:W-:Y:S02]  /*1ed0*/  PRMT R0, R51, 0x7632, R0 ;  /* 0x0000763233007816 */ /* 0x000fe40000000000 */
[----:B------:R-:W-:Y:S01]  /*1ee0*/  PRMT R16, R20, 0x7632, R16 ;  /* 0x0000763214107816 */ /* 0x000fe20000000010 */
[----:B------:R1:W-:Y:S04]  /*1ef0*/  STG.E.U16 desc[UR6][R18.64+0x2], R17 ;  /* 0x0000021112007986 */ /* 0x0003e8000c101506 */
        /* <DEDUP_REMOVED lines=9> */
[----:B------:R-:W-:Y:S05]  /*1f90*/  EXIT ;  /* 0x000000000000794d */ /* 0x000fea0003800000 */
.L_x_1861:
        /* <DEDUP_REMOVED lines=14> */
.L_x_3853:


//--------------------- .text._ZN13group_norm_v214gn_cuda_kernelI13__nv_bfloat16Li320ELi3ELi16ELi20ELi1024ELb1ELi16ELi320ELi320ELi4ELb1ELi5ELb0ELb0ENS_16CompileConditionILi900EEEEEvPT_PKS4_S7_S7_flPfS8_Pj --------------------------
	.section	.text._ZN13group_norm_v214gn_cuda_kernelI13__nv_bfloat16Li320ELi3ELi16ELi20ELi1024ELb1ELi16ELi320ELi320ELi4ELb1ELi5ELb0ELb0ENS_16CompileConditionILi900EEEEEvPT_PKS4_S7_S7_flPfS8_Pj,"ax",@progbits
	.align	128
        .global         _ZN13group_norm_v214gn_cuda_kernelI13__nv_bfloat16Li320ELi3ELi16ELi20ELi1024ELb1ELi16ELi320ELi320ELi4ELb1ELi5ELb0ELb0ENS_16CompileConditionILi900EEEEEvPT_PKS4_S7_S7_flPfS8_Pj
        .type           _ZN13group_norm_v214gn_cuda_kernelI13__nv_bfloat16Li320ELi3ELi16ELi20ELi1024ELb1ELi16ELi320ELi320ELi4ELb1ELi5ELb0ELb0ENS_16CompileConditionILi900EEEEEvPT_PKS4_S7_S7_flPfS8_Pj,@function
        .size           _ZN13group_norm_v214gn_cuda_kernelI13__nv_bfloat16Li320ELi3ELi16ELi20ELi1024ELb1ELi16ELi320ELi320ELi4ELb1ELi5ELb0ELb0ENS_16CompileConditionILi900EEEEEvPT_PKS4_S7_S7_flPfS8_Pj,(.L_x_3854 - _ZN13group_norm_v214gn_cuda_kernelI13__nv_bfloat16Li320ELi3ELi16ELi20ELi1024ELb1ELi16ELi320ELi320ELi4ELb1ELi5ELb0ELb0ENS_16CompileConditionILi900EEEEEvPT_PKS4_S7_S7_flPfS8_Pj)
        .other          _ZN13group_norm_v214gn_cuda_kernelI13__nv_bfloat16Li320ELi3ELi16ELi20ELi1024ELb1ELi16ELi320ELi320ELi4ELb1ELi5ELb0ELb0ENS_16CompileConditionILi900EEEEEvPT_PKS4_S7_S7_flPfS8_Pj,@"STO_CUDA_ENTRY STV_DEFAULT"
_ZN13group_norm_v214gn_cuda_kernelI13__nv_bfloat16Li320ELi3ELi16ELi20ELi1024ELb1ELi16ELi320ELi320ELi4ELb1ELi5ELb0ELb0ENS_16CompileConditionILi900EEEEEvPT_PKS4_S7_S7_flPfS8_Pj:
.text._ZN13group_norm_v214gn_cuda_kernelI13__nv_bfloat16Li320ELi3ELi16ELi20ELi1024ELb1ELi16ELi320ELi320ELi4ELb1ELi5ELb0ELb0ENS_16CompileConditionILi900EEEEEvPT_PKS4_S7_S7_flPfS8_Pj:
        /* <DEDUP_REMOVED lines=12> */
[----:B------:R-:W-:Y:S01]  /*00c0*/  MOV R45, UR6 ;  /* 0x00000006002d7c02 */ /* 0x000fe20008000f00 */
[----:B0-----:R-:W-:Y:S01]  /*00d0*/  IMAD.WIDE.U32 R4, R2, -0x33333333, RZ ;  /* 0xcccccccd02047825 */ /* 0x001fe200078e00ff */
[----:B------:R-:W-:Y:S01]  /*00e0*/  ULEA UR5, UR5, UR4, 0x18 ;  /* 0x0000000405057291 */ /* 0x000fe2000f8ec03f */
[----:B------:R-:W-:Y:S02]  /*00f0*/  ULDC.64 UR6, c[0x0][0x208] ;  /* 0x0000820000067ab9 */ /* 0x000fe40000000a00 */
[----:B------:R-:W-:Y:S01]  /*0100*/  UMOV UR4, URZ ;  /* 0x0000003f00047c82 */ /* 0x000fe20008000000 */
[----:B------:R-:W-:-:S05]  /*0110*/  SHF.R.U32.HI R7, RZ, 0x6, R5 ;  /* 0x00000006ff077819 */ /* 0x000fca0000011605 */
[----:B------:R-:W-:-:S04]  /*0120*/  IMAD R6, R7, -0x50, R2 ;  /* 0xffffffb007067824 */ /* 0x000fc800078e0202 */
[----:B------:R-:W-:Y:S01]  /*0130*/  IMAD.WIDE.U32 R4, R6, -0x33333333, RZ ;  /* 0xcccccccd06047825 */ /* 0x000fe200078e00ff */
[----:B------:R-:W-:-:S03]  /*0140*/  MOV R4, R0 ;  /* 0x0000000000047202 */ /* 0x000fc60000000f00 */
[----:B------:R-:W-:Y:S01]  /*0150*/  IMAD R45, R6, 0x28, R45 ;  /* 0x00000028062d7824 */ /* 0x000fe200078e022d */
[----:B------:R-:W-:Y:S01]  /*0160*/  SHF.L.U32 R44, R5, 0x1, RZ ;  /* 0x00000001052c7819 */ /* 0x000fe200000006ff */
[----:B------:R-:W-:-:S03]  /*0170*/  HFMA2.MMA R5, -RZ, RZ, 0, 0 ;  /* 0x00000000ff057435 */ /* 0x000fc600000001ff */
[----:B------:R-:W-:Y:S02]  /*0180*/  LEA R45, R7, R45, 0x3 ;  /* 0x0000002d072d7211 */ /* 0x000fe400078e18ff */
[----:B--2---:R-:W-:-:S07]  /*0190*/  LOP3.LUT R44, R44, 0xfffffff8, RZ, 0xc0, !PT ;  /* 0xfffffff82c2c7812 */ /* 0x004fce00078ec0ff */
.L_x_1872:
[----:B0-----:R-:W-:Y:S01]  /*01a0*/  IMAD.WIDE.U32 R6, R2, -0x33333333, RZ ;  /* 0xcccccccd02067825 */ /* 0x001fe200078e00ff */
[----:B------:R-:W-:Y:S01]  /*01b0*/  SHF.L.U32 R6, R3, 0x4, RZ ;  /* 0x0000000403067819 */ /* 0x000fe200000006ff */
[----:B------:R-:W-:Y:S01]  /*01c0*/  ULDC.64 UR8, c[0x0][0x218] ;  /* 0x0000860000087ab9 */ /* 0x000fe20000000a00 */
[----:B------:R-:W-:Y:S01]  /*01d0*/  MOV R15, RZ ;  /* 0x000000ff000f7202 */ /* 0x000fe20000000f00 */
[----:B------:R-:W-:Y:S01]  /*01e0*/  ULDC.64 UR10, c[0x0][0x228] ;  /* 0x00008a00000a7ab9 */ /* 0x000fe20000000a00 */
[----:B------:R-:W-:Y:S02]  /*01f0*/  SHF.R.U32.HI R7, RZ, 0x6, R7 ;  /* 0x00000006ff077819 */ /* 0x000fe40000011607 */
[----:B------:R-:W-:-:S03]  /*0200*/  LOP3.LUT R6, R6, 0x3f0, RZ, 0xc0, !PT ;  /* 0x000003f006067812 */ /* 0x000fc600078ec0ff */
[----:B------:R-:W-:Y:S01]  /*0210*/  IMAD R14, R7, -0x50, R2 ;  /* 0xffffffb0070e7824 */ /* 0x000fe200078e0202 */
[----:B------:R-:W-:Y:S01]  /*0220*/  IADD3 R6, R6, R7, RZ ;  /* 0x0000000706067210 */ /* 0x000fe20007ffe0ff */
[----:B------:R-:W-:-:S03]  /*0230*/  IMAD R7, R5, 0x50000, RZ ;  /* 0x0005000005077824 */ /* 0x000fc600078e02ff */
[----:B------:R-:W-:-:S05]  /*0240*/  SHF.L.U32 R14, R14, 0x2, RZ ;  /* 0x000000020e0e7819 */ /* 0x000fca00000006ff */
[----:B------:R-:W-:-:S04]  /*0250*/  IMAD.WIDE.U32 R12, R4, 0x50000, R14 ;  /* 0x00050000040c7825 */ /* 0x000fc800078e000e */
[----:B------:R-:W-:Y:S01]  /*0260*/  IMAD R15, R6, 0x140, RZ ;  /* 0x00000140060f7824 */ /* 0x000fe200078e02ff */
[----:B------:R-:W-:-:S04]  /*0270*/  IADD3 R13, R13, R7, RZ ;  /* 0x000000070d0d7210 */ /* 0x000fc80007ffe0ff */
        /* <DEDUP_REMOVED lines=8> */
[C---:B------:R-:W-:Y:S02]  /*0300*/  LEA R24, P0, R8.reuse, UR8, 0x1 ;  /* 0x0000000808187c11 */ /* 0x040fe4000f8008ff */
[----:B------:R-:W-:Y:S02]  /*0310*/  IADD3 R11, R15, 0xa00, RZ ;  /* 0x00000a000f0b7810 */ /* 0x000fe40007ffe0ff */
[----:B------:R-:W-:Y:S02]  /*0320*/  LEA.HI.X R25, R8, UR9, R9, 0x1, P0 ;  /* 0x0000000908197c11 */ /* 0x000fe400080f0c09 */
[----:B------:R-:W-:-:S04]  /*0330*/  IADD3 R10, P0, R11, R12, RZ ;  /* 0x0000000c0b0a7210 */ /* 0x000fc80007f1e0ff */
[----:B------:R-:W3:Y:S01]  /*0340*/  LDG.E.64.CONSTANT R24, desc[UR6][R24.64] ;  /* 0x0000000618187981 */ /* 0x000ee2000c1e9b00 */
[----:B------:R-:W-:Y:S02]  /*0350*/  IADD3.X R11, RZ, R13, RZ, P0, !PT ;  /* 0x0000000dff0b7210 */ /* 0x000fe400007fe4ff */
[C---:B------:R-:W-:Y:S02]  /*0360*/  LEA R22, P0, R10.reuse, UR8, 0x1 ;  /* 0x000000080a167c11 */ /* 0x040fe4000f8008ff */
        /* <DEDUP_REMOVED lines=22> */
[----:B------:R-:W-:Y:S02]  /*04d0*/  SHF.L.U32 R29, R14, 0x10, RZ ;  /* 0x000000100e1d7819 */ /* 0x000fe400000006ff */
[----:B------:R-:W-:Y:S01]  /*04e0*/  SHF.L.U32 R42, R27, 0x10, RZ ;  /* 0x000000101b2a7819 */ /* 0x000fe200000006ff */
        /* <DEDUP_REMOVED lines=12> */
[----:B------:R-:W-:Y:S02]  /*05b0*/  PRMT R28, R25, 0x7632, R28 ;  /* 0x00007632191c7816 */ /* 0x000fe4000000001c */
[----:B------:R-:W-:Y:S01]  /*05c0*/  SHF.L.U32 R30, R15, 0x10, RZ ;  /* 0x000000100f1e7819 */ /* 0x000fe200000006ff */
[----:B------:R-:W-:Y:S01]  /*05d0*/  FFMA.FTZ R31, R14, R14, R31 ;  /* 0x0000000e0e1f7223 */ /* 0x000fe2000001001f */
[----:B------:R-:W-:Y:S01]  /*05e0*/  FADD.FTZ R29, R29, R14 ;  /* 0x0000000e1d1d7221 */ /* 0x000fe20000010000 */
[----:B------:R-:W-:Y:S02]  /*05f0*/  SHF.L.U32 R15, R25, 0x10, RZ ;  /* 0x00000010190f7819 */ /* 0x000fe400000006ff */
        /* <DEDUP_REMOVED lines=43> */
[----:B------:R-:W-:Y:S02]  /*08b0*/  LOP3.LUT R34, R34, 0x18, RZ, 0xc0, !PT ;  /* 0x0000001822227812 */ /* 0x000fe400078ec0ff */
[C---:B------:R-:W-:Y:S02]  /*08c0*/  IADD3 R30, R28.reuse, 0x4, RZ ;  /* 0x000000041c1e7810 */ /* 0x040fe40007ffe0ff */
[C---:B------:R-:W-:Y:S02]  /*08d0*/  IADD3 R33, R28.reuse, 0x8, RZ ;  /* 0x000000081c217810 */ /* 0x040fe40007ffe0ff */
[----:B------:R-:W-:Y:S02]  /*08e0*/  SHF.R.U32.HI R31, RZ, 0x2, R30 ;  /* 0x00000002ff1f7819 */ /* 0x000fe4000001161e */
[----:B------:R-:W-:Y:S02]  /*08f0*/  IADD3 R30, R28, 0xc, RZ ;  /* 0x0000000c1c1e7810 */ /* 0x000fe40007ffe0ff */
[----:B------:R-:W-:-:S02]  /*0900*/  SHF.R.U32.HI R33, RZ, 0x2, R33 ;  /* 0x00000002ff217819 */ /* 0x000fc40000011621 */
[----:B------:R-:W-:Y:S02]  /*0910*/  SHF.R.U32.HI R35, RZ, 0x2, R30 ;  /* 0x00000002ff237819 */ /* 0x000fe4000001161e */
[----:B------:R-:W-:-:S04]  /*0920*/  IADD3 R36, R28, 0x10, RZ ;  /* 0x000000101c247810 */ /* 0x000fc80007ffe0ff */
        /* <DEDUP_REMOVED lines=28> */
.L_x_1863:
[----:B------:R-:W-:Y:S05]  /*0af0*/  BSYNC B0 ;  /* 0x0000000000007941 */ /* 0x000fea0003800000 */
.L_x_1862:
        /* <DEDUP_REMOVED lines=18> */
[----:B------:R-:W-:-:S04]  /*0c20*/  LOP3.LUT R33, R34, 0xffffffc0, R3, 0xe2, !PT ;  /* 0xffffffc022217812 */ /* 0x000fc800078ee203 */
[----:B------:R-:W-:-:S04]  /*0c30*/  LEA R32, R32, R33, 0xa ;  /* 0x0000002120207211 */ /* 0x000fc800078e50ff */
[----:B------:R-:W-:-:S05]  /*0c40*/  SHF.L.U32 R33, R32, 0x1, RZ ;  /* 0x0000000120217819 */ /* 0x000fca00000006ff */
[----:B-1----:R-:W-:-:S05]  /*0c50*/  IMAD.WIDE.U32 R30, R33, 0x4, R30 ;  /* 0x00000004211e7825 */ /* 0x002fca00078e001e */
[----:B------:R0:W-:Y:S02]  /*0c60*/  STG.E.64 desc[UR6][R30.64], R28 ;  /* 0x0000001c1e007986 */ /* 0x0001e4000c101b06 */
.L_x_1865:
[----:B------:R-:W-:Y:S05]  /*0c70*/  BSYNC B0 ;  /* 0x0000000000007941 */ /* 0x000fea0003800000 */
.L_x_1864:
        /* <DEDUP_REMOVED lines=12> */
.L_x_1867:
[----:B------:R-:W2:Y:S04]  /*0d40*/  LD.E.STRONG.GPU R30, desc[UR6][R28.64] ;  /* 0x000000061c1e7980 */ /* 0x000ea8000c10f900 */
[----:B--2---:R-:W-:Y:S01]  /*0d50*/  CCTL.IVALL ;  /* 0x00000000ff00798f */ /* 0x004fe20002000000 */
[----:B------:R-:W-:Y:S05]  /*0d60*/  YIELD ;  /* 0x0000000000007946 */ /* 0x000fea0003800000 */
[----:B-----5:R-:W-:-:S04]  /*0d70*/  LOP3.LUT R30, R30, R31, RZ, 0x3c, !PT ;  /* 0x0000001f1e1e7212 */ /* 0x020fc800078e3cff */
[----:B------:R-:W-:-:S13]  /*0d80*/  ISETP.GT.AND P1, PT, R30, -0x1, PT ;  /* 0xffffffff1e00780c */ /* 0x000fda0003f24270 */
[----:B------:R-:W-:Y:S05]  /*0d90*/  @P1 BRA `(.L_x_1867) ;  /* 0xfffffffc00e81947 */ /* 0x000fea000383ffff */
.L_x_1866:
        /* <DEDUP_REMOVED lines=31> */
[----:B------:R-:W-:-:S07]  /*0f90*/  FADD.FTZ R36, R35, R36 ;  /* 0x0000002423247221 */ /* 0x000fce0000010000 */
.L_x_1869:
[----:B------:R-:W-:Y:S05]  /*0fa0*/  BSYNC B0 ;  /* 0x0000000000007941 */ /* 0x000fea0003800000 */
.L_x_1868:
[----:B0-----:R-:W0:Y:S01]  /*0fb0*/  SHFL.BFLY PT, R28, R37, 0x8, 0x1f ;  /* 0x0d001f00251c7f89 */ /* 0x001e2200000e0000 */
[----:B------:R-:W-:Y:S01]  /*0fc0*/  LOP3.LUT P0, RZ, R2, 0xffffff0f, RZ, 0xc0, !PT ;  /* 0xffffff0f02ff7812 */ /* 0x000fe2000780c0ff */
[----:B------:R-:W-:Y:S01]  /*0fd0*/  ULDC.64 UR8, c[0x0][0x240] ;  /* 0x0000900000087ab9 */ /* 0x000fe20000000a00 */
[----:B------:R-:W-:Y:S01]  /*0fe0*/  BSSY B0, `(.L_x_1870) ;  /* 0x0000031000007945 */ /* 0x000fe20003800000 */
[----:B------:R-:W1:Y:S01]  /*0ff0*/  SHFL.BFLY PT, R29, R36, 0x8, 0x1f ;  /* 0x0d001f00241d7f89 */ /* 0x000e6200000e0000 */
[----:B------:R-:W-:Y:S02]  /*1000*/  ISETP.EQ.U32.AND P1, PT, RZ, UR8, PT ;  /* 0x00000008ff007c0c */ /* 0x000fe4000bf22070 */
[----:B------:R-:W-:Y:S01]  /*1010*/  PRMT R23, R23, 0x7632, R23 ;  /* 0x0000763217177816 */ /* 0x000fe20000000017 */
[----:B0-----:R-:W-:Y:S01]  /*1020*/  FADD.FTZ R28, R28, R37 ;  /* 0x000000251c1c7221 */ /* 0x001fe20000010000 */
[----:B-1----:R-:W-:-:S04]  /*1030*/  FADD.FTZ R29, R29, R36 ;  /* 0x000000241d1d7221 */ /* 0x002fc80000010000 */
[----:B------:R-:W0:Y:S01]  /*1040*/  SHFL.BFLY PT, R31, R28, 0x4, 0x1f ;  /* 0x0c801f001c1f7f89 */ /* 0x000e2200000e0000 */
[----:B------:R-:W-:Y:S02]  /*1050*/  PRMT R36, R24, 0x7632, R36 ;  /* 0x0000763218247816 */ /* 0x000fe40000000024 */
[----:B------:R-:W-:Y:S01]  /*1060*/  PRMT R24, R20, 0x7632, R24 ;  /* 0x0000763214187816 */ /* 0x000fe20000000018 */
[----:B------:R-:W1:Y:S01]  /*1070*/  SHFL.BFLY PT, R30, R29, 0x4, 0x1f ;  /* 0x0c801f001d1e7f89 */ /* 0x000e6200000e0000 */
[----:B0-----:R-:W-:Y:S01]  /*1080*/  FADD.FTZ R31, R28, R31 ;  /* 0x0000001f1c1f7221 */ /* 0x001fe20000010000 */
[----:B-1----:R-:W-:-:S04]  /*1090*/  FADD.FTZ R30, R29, R30 ;  /* 0x0000001e1d1e7221 */ /* 0x002fc80000010000 */
[----:B------:R-:W0:Y:S04]  /*10a0*/  SHFL.BFLY PT, R32, R31, 0x2, 0x1f ;  /* 0x0c401f001f207f89 */ /* 0x000e2800000e0000 */
[----:B------:R-:W1:Y:S01]  /*10b0*/  SHFL.BFLY PT, R33, R30, 0x2, 0x1f ;  /* 0x0c401f001e217f89 */ /* 0x000e6200000e0000 */
[----:B0-----:R-:W-:Y:S01]  /*10c0*/  FADD.FTZ R32, R31, R32 ;  /* 0x000000201f207221 */ /* 0x001fe20000010000 */
[----:B------:R-:W-:Y:S02]  /*10d0*/  PRMT R31, R26, 0x7632, R31 ;  /* 0x000076321a1f7816 */ /* 0x000fe4000000001f */
[----:B------:R-:W-:Y:S01]  /*10e0*/  PRMT R26, R25, 0x7632, R26 ;  /* 0x00007632191a7816 */ /* 0x000fe2000000001a */
[----:B-1----:R-:W-:Y:S01]  /*10f0*/  FADD.FTZ R33, R30, R33 ;  /* 0x000000211e217221 */ /* 0x002fe20000010000 */
[----:B------:R-:W0:Y:S01]  /*1100*/  SHFL.BFLY PT, R35, R32, 0x1, 0x1f ;  /* 0x0c201f0020237f89 */ /* 0x000e2200000e0000 */
[----:B------:R-:W-:-:S02]  /*1110*/  @!P0 SHF.R.U32.HI R30, RZ, 0x1, R2 ;  /* 0x00000001ff1e8819 */ /* 0x000fc40000011602 */
[----:B------:R-:W-:Y:S01]  /*1120*/  PRMT R25, R22, 0x7632, R25 ;  /* 0x0000763216197816 */ /* 0x000fe20000000019 */
[----:B------:R-:W1:Y:S01]  /*1130*/  SHFL.BFLY PT, R34, R33, 0x1, 0x1f ;  /* 0x0c201f0021227f89 */ /* 0x000e6200000e0000 */
[----:B------:R-:W-:Y:S02]  /*1140*/  @!P0 LOP3.LUT R30, R30, 0x7ffffff8, RZ, 0xc0, !PT ;  /* 0x7ffffff81e1e8812 */ /* 0x000fe400078ec0ff */
[----:B------:R-:W-:Y:S01]  /*1150*/  PRMT R22, R21, 0x7632, R22 ;  /* 0x0000763215167816 */ /* 0x000fe20000000016 */
[--C-:B0-----:R-:W-:Y:S01]  /*1160*/  FADD.FTZ R28, R32, R35.reuse ;  /* 0x00000023201c7221 */ /* 0x101fe20000010000 */
[----:B-----5:R-:W-:Y:S02]  /*1170*/  PRMT R35, R19, 0x7632, R35 ;  /* 0x0000763213237816 */ /* 0x020fe40000000023 */
[----:B------:R-:W-:Y:S01]  /*1180*/  PRMT R32, R17, 0x7632, R32 ;  /* 0x0000763211207816 */ /* 0x000fe20000000020 */
[----:B------:R-:W-:Y:S01]  /*1190*/  @!P0 FMUL.FTZ R28, R28, 4.8828125727595761418e-05 ;  /* 0x384ccccd1c1c8820 */ /* 0x000fe20000410000 */
[----:B-1----:R-:W-:Y:S01]  /*11a0*/  FADD.FTZ R34, R33, R34 ;  /* 0x0000002221227221 */ /* 0x002fe20000010000 */
[----:B------:R-:W-:-:S02]  /*11b0*/  PRMT R33, R27, 0x7632, R33 ;  /* 0x000076321b217816 */ /* 0x000fc40000000021 */
[----:B------:R-:W-:Y:S01]  /*11c0*/  @!P0 FMUL.FTZ R29, R28, R28 ;  /* 0x0000001c1c1d8220 */ /* 0x000fe20000410000 */
[----:B------:R-:W-:-:S03]  /*11d0*/  PRMT R27, R16, 0x7632, R27 ;  /* 0x00007632101b7816 */ /* 0x000fc6000000001b */
[----:B------:R-:W-:-:S05]  /*11e0*/  @!P0 FFMA.FTZ R29, R34, 4.8828125727595761418e-05, -R29 ;  /* 0x384ccccd221d8823 */ /* 0x000fca000001081d */
[----:B------:R-:W-:-:S05]  /*11f0*/  @!P0 FMNMX.FTZ R29, RZ, R29, !PT ;  /* 0x0000001dff1d8209 */ /* 0x000fca0007810000 */
[----:B------:R0:W-:Y:S01]  /*1200*/  @!P0 STS.64 [R30+UR5], R28 ;  /* 0x0000001c1e008988 */ /* 0x0001e20008000a05 */
[----:B------:R-:W-:Y:S01]  /*1210*/  BAR.SYNC.DEFER_BLOCKING 0x0 ;  /* 0x0000000000007b1d */ /* 0x000fe20000010000 */
[----:B------:R-:W-:-:S04]  /*1220*/  LOP3.LUT P0, RZ, R3, 0x3f, RZ, 0xc0, !PT ;  /* 0x0000003f03ff7812 */ /* 0x000fc8000780c0ff */
[----:B------:R-:W-:Y:S02]  /*1230*/  ISETP.GT.U32.OR P0, PT, R2, 0xf, P0 ;  /* 0x0000000f0200780c */ /* 0x000fe40000704470 */
[----:B0-----:R-:W-:Y:S02]  /*1240*/  PRMT R30, R18, 0x7632, R30 ;  /* 0x00007632121e7816 */ /* 0x001fe4000000001e */
[----:B------:R-:W-:-:S13]  /*1250*/  ISETP.EQ.OR.EX P0, PT, RZ, UR9, P0, P1 ;  /* 0x00000009ff007c0c */ /* 0x000fda0008702710 */
        /* <DEDUP_REMOVED lines=9> */
.L_x_1871:
[----:B------:R-:W-:Y:S05]  /*12f0*/  BSYNC B0 ;  /* 0x0000000000007941 */ /* 0x000fea0003800000 */
.L_x_1870:
        /* <DEDUP_REMOVED lines=13> */
[----:B------:R-:W-:Y:S01]  /*13d0*/  SHF.L.U32 R27, R27, 0x10, RZ ;  /* 0x000000101b1b7819 */ /* 0x000fe200000006ff */
[----:B0-----:R-:W-:Y:S01]  /*13e0*/  FADD.FTZ R21, R21, UR8 ;  /* 0x0000000815157e21 */ /* 0x001fe20008010000 */
[--C-:B------:R-:W-:Y:S01]  /*13f0*/  FADD.FTZ R52, R39, -R20.reuse ;  /* 0x8000001427347221 */ /* 0x100fe20000010000 */
[--C-:B------:R-:W-:Y:S01]  /*1400*/  FADD.FTZ R48, R15, -R20.reuse ;  /* 0x800000140f307221 */ /* 0x100fe20000010000 */
[----:B------:R-:W-:Y:S01]  /*1410*/  SHF.L.U32 R15, R26, 0x10, RZ ;  /* 0x000000101a0f7819 */ /* 0x000fe200000006ff */
[--C-:B------:R-:W-:Y:S01]  /*1420*/  FADD.FTZ R28, R43, -R20.reuse ;  /* 0x800000142b1c7221 */ /* 0x100fe20000010000 */
[----:B------:R-:W-:Y:S01]  /*1430*/  FADD.FTZ R46, -R20, R37 ;  /* 0x00000025142e7221 */ /* 0x000fe20000010100 */
[----:B------:R-:W0:Y:S01]  /*1440*/  MUFU.RSQ R21, R21 ;  /* 0x0000001500157308 */ /* 0x000e220000001400 */
[----:B------:R-:W-:Y:S01]  /*1450*/  SHF.L.U32 R43, R36, 0x10, RZ ;  /* 0x00000010242b7819 */ /* 0x000fe200000006ff */
[----:B------:R-:W-:Y:S01]  /*1460*/  FADD.FTZ R50, -R20, R15 ;  /* 0x0000000f14327221 */ /* 0x000fe20000010100 */
[--C-:B------:R-:W-:Y:S01]  /*1470*/  FADD.FTZ R14, R14, -R20.reuse ;  /* 0x800000140e0e7221 */ /* 0x100fe20000010000 */
[--C-:B------:R-:W-:Y:S01]  /*1480*/  FADD.FTZ R38, R38, -R20.reuse ;  /* 0x8000001426267221 */ /* 0x100fe20000010000 */
[----:B------:R-:W-:Y:S01]  /*1490*/  FADD.FTZ R34, -R20, R31 ;  /* 0x0000001f14227221 */ /* 0x000fe20000010100 */
[--C-:B------:R-:W-:Y:S01]  /*14a0*/  FADD.FTZ R42, R42, -R20.reuse ;  /* 0x800000142a2a7221 */ /* 0x100fe20000010000 */
[--C-:B------:R-:W-:Y:S01]  /*14b0*/  FADD.FTZ R41, R41, -R20.reuse ;  /* 0x8000001429297221 */ /* 0x100fe20000010000 */
[----:B------:R-:W-:Y:S01]  /*14c0*/  ULDC.64 UR8, c[0x0][0x210] ;  /* 0x0000840000087ab9 */ /* 0x000fe20000000a00 */
[C---:B0-----:R-:W-:Y:S01]  /*14d0*/  FMUL.FTZ R23, R21.reuse, R52 ;  /* 0x0000003415177220 */ /* 0x041fe20000410000 */
[----:B------:R-:W-:Y:S01]  /*14e0*/  FADD.FTZ R52, -R20, R51 ;  /* 0x0000003314347221 */ /* 0x000fe20000010100 */
[----:B------:R-:W-:Y:S01]  /*14f0*/  SHF.L.U32 R51, R24, 0x10, RZ ;  /* 0x0000001018337819 */ /* 0x000fe200000006ff */
[----:B------:R-:W-:Y:S01]  /*1500*/  FMUL.FTZ R37, R21, R46 ;  /* 0x0000002e15257220 */ /* 0x000fe20000410000 */
[----:B------:R-:W-:Y:S01]  /*1510*/  FFMA.FTZ R23, R19, R23, R33 ;  /* 0x0000001713177223 */ /* 0x000fe20000010021 */
[----:B------:R-:W-:Y:S01]  /*1520*/  FMUL.FTZ R24, R21, R52 ;  /* 0x0000003415187220 */ /* 0x000fe20000410000 */
[----:B------:R-:W-:Y:S01]  /*1530*/  FADD.FTZ R52, R40, -R20 ;  /* 0x8000001428347221 */ /* 0x000fe20000010000 */
[----:B------:R-:W-:Y:S01]  /*1540*/  FADD.FTZ R46, -R20, R43 ;  /* 0x0000002b142e7221 */ /* 0x000fe20000010100 */
[----:B------:R-:W-:Y:S01]  /*1550*/  FMUL.FTZ R53, R23, -1.4426950216293334961 ;  /* 0xbfb8aa3b17357820 */ /* 0x000fe20000410000 */
[C---:B------:R-:W-:Y:S01]  /*1560*/  FMUL.FTZ R50, R21.reuse, R50 ;  /* 0x0000003215327220 */ /* 0x040fe20000410000 */
[----:B------:R-:W-:Y:S01]  /*1570*/  FMUL.FTZ R16, R28, R21 ;  /* 0x000000151c107220 */ /* 0x000fe20000410000 */
[C---:B------:R-:W-:Y:S01]  /*1580*/  FMUL.FTZ R14, R21.reuse, R14 ;  /* 0x0000000e150e7220 */ /* 0x040fe20000410000 */
[C---:B------:R-:W-:Y:S01]  /*1590*/  FMUL.FTZ R38, R21.reuse, R38 ;  /* 0x0000002615267220 */ /* 0x040fe20000410000 */
[----:B------:R0:W1:Y:S01]  /*15a0*/  MUFU.EX2 R40, R53 ;  /* 0x0000003500287308 */ /* 0x0000620000000800 */
[----:B------:R-:W-:Y:S01]  /*15b0*/  SHF.L.U32 R28, R30, 0x10, RZ ;  /* 0x000000101e1c7819 */ /* 0x000fe200000006ff */
[C---:B------:R-:W-:Y:S01]  /*15c0*/  FMUL.FTZ R30, R21.reuse, R34 ;  /* 0x00000022151e7220 */ /* 0x040fe20000410000 */
[C---:B------:R-:W-:Y:S01]  /*15d0*/  FMUL.FTZ R43, R21.reuse, R46 ;  /* 0x0000002e152b7220 */ /* 0x040fe20000410000 */
[----:B------:R-:W-:Y:S01]  /*15e0*/  FMUL.FTZ R42, R21, R42 ;  /* 0x0000002a152a7220 */ /* 0x000fe20000410000 */
[--C-:B------:R-:W-:Y:S01]  /*15f0*/  FFMA.FTZ R25, R35, R50, R32.reuse ;  /* 0x0000003223197223 */ /* 0x100fe20000010020 */
[--C-:B------:R-:W-:Y:S01]  /*1600*/  FFMA.FTZ R16, R16, R18, R29.reuse ;  /* 0x0000001210107223 */ /* 0x100fe2000001001d */
[----:B------:R-:W-:Y:S01]  /*1610*/  FFMA.FTZ R14, R18, R14, R29 ;  /* 0x0000000e120e7223 */ /* 0x000fe2000001001d */
[----:B------:R-:W-:Y:S01]  /*1620*/  FADD.FTZ R50, -R20, R49 ;  /* 0x0000003114327221 */ /* 0x000fe20000010100 */
[C---:B0-----:R-:W-:Y:S01]  /*1630*/  FMUL.FTZ R53, R21.reuse, R52 ;  /* 0x0000003415357220 */ /* 0x041fe20000410000 */
[----:B------:R-:W-:Y:S01]  /*1640*/  FFMA.FTZ R38, R18, R38, R29 ;  /* 0x0000002612267223 */ /* 0x000fe2000001001d */
[----:B------:R-:W-:Y:S01]  /*1650*/  FADD.FTZ R51, -R20, R51 ;  /* 0x0000003314337221 */ /* 0x000fe20000010100 */
[----:B------:R-:W-:Y:S01]  /*1660*/  FFMA.FTZ R30, R30, R28, R27 ;  /* 0x0000001c1e1e7223 */ /* 0x000fe2000001001b */
[----:B------:R-:W-:Y:S01]  /*1670*/  FFMA.FTZ R29, R18, R53, R29 ;  /* 0x00000035121d7223 */ /* 0x000fe2000001001d */
[----:B------:R-:W-:Y:S01]  /*1680*/  FFMA.FTZ R26, R28, R43, R27 ;  /* 0x0000002b1c1a7223 */ /* 0x000fe2000001001b */
[----:B------:R-:W-:Y:S01]  /*1690*/  FMUL.FTZ R48, R21, R48 ;  /* 0x0000003015307220 */ /* 0x000fe20000410000 */
[----:B------:R-:W-:Y:S01]  /*16a0*/  SHF.L.U32 R53, R22, 0x10, RZ ;  /* 0x0000001016357819 */ /* 0x000fe200000006ff */
[--C-:B------:R-:W-:Y:S01]  /*16b0*/  FFMA.FTZ R17, R42, R19, R33.reuse ;  /* 0x000000132a117223 */ /* 0x100fe20000010021 */
[--C-:B------:R-:W-:Y:S01]  /*16c0*/  FFMA.FTZ R36, R37, R35, R32.reuse ;  /* 0x0000002325247223 */ /* 0x100fe20000010020 */
[C---:B------:R-:W-:Y:S01]  /*16d0*/  FMUL.FTZ R50, R21.reuse, R50 ;  /* 0x0000003215327220 */ /* 0x040fe20000410000 */
[----:B------:R-:W-:Y:S01]  /*16e0*/  FMUL.FTZ R31, R16, -1.4426950216293334961 ;  /* 0xbfb8aa3b101f7820 */ /* 0x000fe20000410000 */
[----:B------:R-:W-:Y:S01]  /*16f0*/  FMUL.FTZ R51, R21, R51 ;  /* 0x0000003315337220 */ /* 0x000fe20000410000 */
[----:B------:R-:W-:Y:S01]  /*1700*/  FMUL.FTZ R34, R30, -1.4426950216293334961 ;  /* 0xbfb8aa3b1e227820 */ /* 0x000fe20000410000 */
[----:B------:R-:W-:Y:S01]  /*1710*/  FMUL.FTZ R43, R26, -1.4426950216293334961 ;  /* 0xbfb8aa3b1a2b7820 */ /* 0x000fe20000410000 */
[----:B------:R-:W-:Y:S01]  /*1720*/  FFMA.FTZ R15, R19, R48, R33 ;  /* 0x00000030130f7223 */ /* 0x000fe20000010021 */
[--C-:B------:R-:W-:Y:S01]  /*1730*/  FFMA.FTZ R24, R35, R24, R32.reuse ;  /* 0x0000001823187223 */ /* 0x100fe20000010020 */
[----:B------:R-:W-:Y:S01]  /*1740*/  FMUL.FTZ R42, R17, -1.4426950216293334961 ;  /* 0xbfb8aa3b112a7820 */ /* 0x000fe20000410000 */
[----:B------:R-:W-:Y:S01]  /*1750*/  FMUL.FTZ R37, R36, -1.4426950216293334961 ;  /* 0xbfb8aa3b24257820 */ /* 0x000fe20000410000 */
[----:B------:R-:W-:Y:S01]  /*1760*/  FMUL.FTZ R48, R25, -1.4426950216293334961 ;  /* 0xbfb8aa3b19307820 */ /* 0x000fe20000410000 */
[----:B------:R-:W-:Y:S01]  /*1770*/  FADD.FTZ R20, -R20, R53 ;  /* 0x0000003514147221 */ /* 0x000fe20000010100 */
[C-C-:B------:R-:W-:Y:S01]  /*1780*/  FFMA.FTZ R39, R28.reuse, R50, R27.reuse ;  /* 0x000000321c277223 */ /* 0x140fe2000001001b */
[----:B------:R-:W-:Y:S01]  /*1790*/  FFMA.FTZ R27, R28, R51, R27 ;  /* 0x000000331c1b7223 */ /* 0x000fe2000001001b */
[----:B------:R-:W-:Y:S01]  /*17a0*/  FMUL.FTZ R46, R14, -1.4426950216293334961 ;  /* 0xbfb8aa3b0e2e7820 */ /* 0x000fe20000410000 */
[----:B------:R-:W-:Y:S01]  /*17b0*/  FMUL.FTZ R52, R24, -1.4426950216293334961 ;  /* 0xbfb8aa3b18347820 */ /* 0x000fe20000410000 */
[C---:B------:R-:W-:Y:S01]  /*17c0*/  FMUL.FTZ R51, R21.reuse, R41 ;  /* 0x0000002915337220 */ /* 0x040fe20000410000 */
[----:B------:R-:W-:Y:S01]  /*17d0*/  MUFU.EX2 R31, R31 ;  /* 0x0000001f001f7308 */ /* 0x000fe20000000800 */
[----:B------:R-:W-:Y:S01]  /*17e0*/  FMUL.FTZ R49, R38, -1.4426950216293334961 ;  /* 0xbfb8aa3b26317820 */ /* 0x000fe20000410000 */
[----:B------:R-:W-:Y:S01]  /*17f0*/  FMUL.FTZ R21, R21, R20 ;  /* 0x0000001415157220 */ /* 0x000fe20000410000 */
[----:B------:R-:W-:Y:S01]  /*1800*/  FMUL.FTZ R47, R15, -1.4426950216293334961 ;  /* 0xbfb8aa3b0f2f7820 */ /* 0x000fe20000410000 */
[----:B------:R-:W-:Y:S01]  /*1810*/  FMUL.FTZ R50, R39, -1.4426950216293334961 ;  /* 0xbfb8aa3b27327820 */ /* 0x000fe20000410000 */
[----:B------:R-:W-:Y:S01]  /*1820*/  FMUL.FTZ R41, R27, -1.4426950216293334961 ;  /* 0xbfb8aa3b1b297820 */ /* 0x000fe20000410000 */
[----:B------:R-:W-:Y:S01]  /*1830*/  FFMA.FTZ R33, R19, R51, R33 ;  /* 0x0000003313217223 */ /* 0x000fe20000010021 */
[----:B------:R-:W-:Y:S01]  /*1840*/  FFMA.FTZ R32, R35, R21, R32 ;  /* 0x0000001523207223 */ /* 0x000fe20000010020 */
[----:B------:R-:W-:Y:S01]  /*1850*/  MUFU.EX2 R34, R34 ;  /* 0x0000002200227308 */ /* 0x000fe20000000800 */
[----:B------:R-:W-:Y:S01]  /*1860*/  FMUL.FTZ R28, R29, -1.4426950216293334961 ;  /* 0xbfb8aa3b1d1c7820 */ /* 0x000fe20000410000 */
[----:B------:R-:W-:Y:S01]  /*1870*/  FMUL.FTZ R20, R33, -1.4426950216293334961 ;  /* 0xbfb8aa3b21147820 */ /* 0x000fe20000410000 */
[----:B------:R-:W-:Y:S01]  /*1880*/  FMUL.FTZ R21, R32, -1.4426950216293334961 ;  /* 0xbfb8aa3b20157820 */ /* 0x000fe20000410000 */
[----:B-1----:R-:W-:-:S04]  /*1890*/  FADD.FTZ R40, R40, 1 ;  /* 0x3f80000028287421 */ /* 0x002fc80000010000 */
[----:B------:R-:W-:Y:S08]  /*18a0*/  MUFU.EX2 R43, R43 ;  /* 0x0000002b002b7308 */ /* 0x000ff00000000800 */
[----:B------:R-:W-:Y:S08]  /*18b0*/  MUFU.EX2 R42, R42 ;  /* 0x0000002a002a7308 */ /* 0x000ff00000000800 */
[----:B------:R-:W0:Y:S08]  /*18c0*/  MUFU.EX2 R37, R37 ;  /* 0x0000002500257308 */ /* 0x000e300000000800 */
[----:B------:R-:W-:Y:S08]  /*18d0*/  MUFU.EX2 R48, R48 ;  /* 0x0000003000307308 */ /* 0x000ff00000000800 */
[----:B------:R-:W-:Y:S01]  /*18e0*/  MUFU.EX2 R18, R52 ;  /* 0x0000003400127308 */ /* 0x000fe20000000800 */
[----:B0-----:R-:W-:-:S07]  /*18f0*/  FADD.FTZ R35, R37, 1 ;  /* 0x3f80000025237421 */ /* 0x001fce0000010000 */
[----:B------:R-:W0:Y:S08]  /*1900*/  MUFU.EX2 R46, R46 ;  /* 0x0000002e002e7308 */ /* 0x000e300000000800 */
[----:B------:R-:W1:Y:S08]  /*1910*/  MUFU.EX2 R49, R49 ;  /* 0x0000003100317308 */ /* 0x000e700000000800 */
[----:B------:R-:W-:Y:S01]  /*1920*/  MUFU.EX2 R47, R47 ;  /* 0x0000002f002f7308 */ /* 0x000fe20000000800 */
[----:B0-----:R-:W-:-:S07]  /*1930*/  FADD.FTZ R37, R46, 1 ;  /* 0x3f8000002e257421 */ /* 0x001fce0000010000 */
[----:B------:R0:W2:Y:S01]  /*1940*/  MUFU.EX2 R19, R41 ;  /* 0x0000002900137308 */ /* 0x0000a20000000800 */
[----:B-1----:R-:W-:-:S07]  /*1950*/  FADD.FTZ R46, R49, 1 ;  /* 0x3f800000312e7421 */ /* 0x002fce0000010000 */
[----:B------:R-:W1:Y:S01]  /*1960*/  MUFU.EX2 R50, R50 ;  /* 0x0000003200327308 */ /* 0x000e620000000800 */
[----:B0-----:R-:W-:Y:S01]  /*1970*/  FADD.FTZ R41, R43, 1 ;  /* 0x3f8000002b297421 */ /* 0x001fe20000010000 */
[----:B------:R-:W-:Y:S01]  /*1980*/  FADD.FTZ R43, R48, 1 ;  /* 0x3f800000302b7421 */ /* 0x000fe20000010000 */
[----:B------:R-:W-:Y:S01]  /*1990*/  FADD.FTZ R48, R18, 1 ;  /* 0x3f80000012307421 */ /* 0x000fe20000010000 */
[----:B------:R-:W-:-:S04]  /*19a0*/  LEA R18, P0, R6, UR8, 0x1 ;  /* 0x0000000806127c11 */ /* 0x000fc8000f8008ff */
[----:B------:R0:W3:Y:S01]  /*19b0*/  MUFU.EX2 R22, R28 ;  /* 0x0000001c00167308 */ /* 0x0000e20000000800 */
[----:B--2---:R-:W-:Y:S01]  /*19c0*/  FADD.FTZ R49, R19, 1 ;  /* 0x3f80000013317421 */ /* 0x004fe20000010000 */
[----:B------:R-:W-:Y:S02]  /*19d0*/  LEA.HI.X R19, R6, UR9, R7, 0x1, P0 ;  /* 0x0000000906137c11 */ /* 0x000fe400080f0c07 */
[----:B------:R-:W-:-:S04]  /*19e0*/  LEA R6, P1, R10, UR8, 0x1 ;  /* 0x000000080a067c11 */ /* 0x000fc8000f8208ff */
[----:B------:R-:W2:Y:S01]  /*19f0*/  MUFU.EX2 R20, R20 ;  /* 0x0000001400147308 */ /* 0x000ea20000000800 */
[----:B0-----:R-:W-:Y:S01]  /*1a00*/  FADD.FTZ R28, R31, 1 ;  /* 0x3f8000001f1c7421 */ /* 0x001fe20000010000 */
[----:B------:R-:W-:Y:S01]  /*1a10*/  FADD.FTZ R31, R34, 1 ;  /* 0x3f800000221f7421 */ /* 0x000fe20000010000 */
[----:B------:R-:W-:Y:S01]  /*1a20*/  FADD.FTZ R34, R42, 1 ;  /* 0x3f8000002a227421 */ /* 0x000fe20000010000 */
[----:B------:R-:W-:Y:S01]  /*1a30*/  FADD.FTZ R42, R47, 1 ;  /* 0x3f8000002f2a7421 */ /* 0x000fe20000010000 */
[----:B-1----:R-:W-:Y:S01]  /*1a40*/  FADD.FTZ R47, R50, 1 ;  /* 0x3f800000322f7421 */ /* 0x002fe20000010000 */
[----:B------:R-:W-:Y:S02]  /*1a50*/  LEA R50, P0, R8, UR8, 0x1 ;  /* 0x0000000808327c11 */ /* 0x000fe4000f8008ff */
[----:B------:R-:W0:Y:S01]  /*1a60*/  MUFU.EX2 R21, R21 ;  /* 0x0000001500157308 */ /* 0x000e220000000800 */
[----:B---3--:R-:W-:Y:S01]  /*1a70*/  FADD.FTZ R22, R22, 1 ;  /* 0x3f80000016167421 */ /* 0x008fe20000010000 */
[----:B------:R-:W-:-:S02]  /*1a80*/  LEA.HI.X R51, R8, UR9, R9, 0x1, P0 ;  /* 0x0000000908337c11 */ /* 0x000fc400080f0c09 */
[----:B------:R-:W-:Y:S02]  /*1a90*/  LEA.HI.X R7, R10, UR9, R11, 0x1, P1 ;  /* 0x000000090a077c11 */ /* 0x000fe400088f0c0b */
[----:B------:R-:W-:Y:S02]  /*1aa0*/  IADD3 R4, P0, R4, 0x5, RZ ;  /* 0x0000000504047810 */ /* 0x000fe40007f1e0ff */
[----:B------:R-:W1:Y:S01]  /*1ab0*/  MUFU.RCP R28, R28 ;  /* 0x0000001c001c7308 */ /* 0x000e620000001000 */
[----:B--2---:R-:W-:Y:S01]  /*1ac0*/  FADD.FTZ R52, R20, 1 ;  /* 0x3f80000014347421 */ /* 0x004fe20000010000 */
[----:B------:R-:W-:Y:S02]  /*1ad0*/  LEA R20, P2, R12, UR8, 0x1 ;  /* 0x000000080c147c11 */ /* 0x000fe4000f8408ff */
[----:B------:R-:W-:-:S04]  /*1ae0*/  IADD3.X R5, RZ, R5, RZ, P0, !PT ;  /* 0x00000005ff057210 */ /* 0x000fc800007fe4ff */
[----:B------:R-:W2:Y:S01]  /*1af0*/  MUFU.RCP R31, R31 ;  /* 0x0000001f001f7308 */ /* 0x000ea20000001000 */
[----:B0-----:R-:W-:Y:S01]  /*1b00*/  FADD.FTZ R9, R21, 1 ;  /* 0x3f80000015097421 */ /* 0x001fe20000010000 */
[----:B------:R-:W-:Y:S01]  /*1b10*/  LEA.HI.X R21, R12, UR9, R13, 0x1, P2 ;  /* 0x000000090c157c11 */ /* 0x000fe200090f0c0d */
[----:B------:R-:W-:Y:S02]  /*1b20*/  ULDC.64 UR8, c[0x0][0x238] ;  /* 0x00008e0000087ab9 */ /* 0x000fe40000000a00 */
[----:B------:R-:W-:-:S03]  /*1b30*/  ISETP.GE.U32.AND P0, PT, R4, UR8, PT ;  /* 0x0000000804007c0c */ /* 0x000fc6000bf06070 */
[----:B------:R-:W0:Y:S01]  /*1b40*/  MUFU.RCP R34, R34 ;  /* 0x0000002200227308 */ /* 0x000e220000001000 */
[----:B-1----:R-:W-:Y:S01]  /*1b50*/  FMUL.FTZ R28, R16, R28 ;  /* 0x0000001c101c7220 */ /* 0x002fe20000410000 */
[----:B------:R-:W-:-:S06]  /*1b60*/  ISETP.GE.AND.EX P0, PT, R5, UR9, PT, P0 ;  /* 0x0000000905007c0c */ /* 0x000fcc000bf06300 */
[----:B------:R-:W1:Y:S01]  /*1b70*/  MUFU.RCP R35, R35 ;  /* 0x0000002300237308 */ /* 0x000e620000001000 */
[----:B--2---:R-:W-:-:S05]  /*1b80*/  FMUL.FTZ R31, R30, R31 ;  /* 0x0000001f1e1f7220 */ /* 0x004fca0000410000 */
[----:B------:R-:W-:Y:S02]  /*1b90*/  F2FP.BF16.F32.PACK_AB R28, R31, R28 ;  /* 0x0000001c1f1c723e */ /* 0x000fe400000010ff */
[----:B------:R-:W2:Y:S01]  /*1ba0*/  MUFU.RCP R37, R37 ;  /* 0x0000002500257308 */ /* 0x000ea20000001000 */
[----:B0-----:R-:W-:Y:S01]  /*1bb0*/  FMUL.FTZ R34, R17, R34 ;  /* 0x0000002211227220 */ /* 0x001fe20000410000 */
[----:B------:R-:W-:Y:S01]  /*1bc0*/  PRMT R8, R28, 0x7632, R8 ;  /* 0x000076321c087816 */ /* 0x000fe20000000008 */
[----:B------:R-:W-:Y:S04]  /*1bd0*/  STG.E.U16 desc[UR6][R18.64], R28 ;  /* 0x0000001c12007986 */ /* 0x000fe8000c101506 */
[----:B------:R0:W-:Y:S01]  /*1be0*/  STG.E.U16 desc[UR6][R18.64+0x2], R8 ;  /* 0x0000020812007986 */ /* 0x0001e2000c101506 */
[----:B------:R-:W3:Y:S01]  /*1bf0*/  MUFU.RCP R41, R41 ;  /* 0x0000002900297308 */ /* 0x000ee20000001000 */
[----:B-1----:R-:W-:-:S05]  /*1c00*/  FMUL.FTZ R35, R36, R35 ;  /* 0x0000002324237220 */ /* 0x002fca0000410000 */
[----:B------:R-:W-:Y:S02]  /*1c10*/  F2FP.BF16.F32.PACK_AB R34, R35, R34 ;  /* 0x000000222322723e */ /* 0x000fe400000010ff */
[----:B------:R-:W1:Y:S01]  /*1c20*/  MUFU.RCP R42, R42 ;  /* 0x0000002a002a7308 */ /* 0x000e620000001000 */
[----:B--2---:R-:W-:Y:S01]  /*1c30*/  FMUL.FTZ R37, R14, R37 ;  /* 0x000000250e257220 */ /* 0x004fe20000410000 */
[----:B------:R-:W-:Y:S01]  /*1c40*/  PRMT R10, R34, 0x7632, R10 ;  /* 0x00007632220a7816 */ /* 0x000fe2000000000a */
[----:B------:R-:W-:Y:S04]  /*1c50*/  STG.E.U16 desc[UR6][R18.64+0x4], R34 ;  /* 0x0000042212007986 */ /* 0x000fe8000c101506 */
[----:B------:R2:W-:Y:S01]  /*1c60*/  STG.E.U16 desc[UR6][R18.64+0x6], R10 ;  /* 0x0000060a12007986 */ /* 0x0005e2000c101506 */
[----:B------:R-:W4:Y:S01]  /*1c70*/  MUFU.RCP R43, R43 ;  /* 0x0000002b002b7308 */ /* 0x000f220000001000 */
[----:B---3--:R-:W-:-:S05]  /*1c80*/  FMUL.FTZ R26, R26, R41 ;  /* 0x000000291a1a7220 */ /* 0x008fca0000410000 */
[----:B------:R-:W-:Y:S02]  /*1c90*/  F2FP.BF16.F32.PACK_AB R26, R26, R37 ;  /* 0x000000251a1a723e */ /* 0x000fe400000010ff */
[----:B------:R-:W3:Y:S01]  /*1ca0*/  MUFU.RCP R46, R46 ;  /* 0x0000002e002e7308 */ /* 0x000ee20000001000 */
[----:B-1----:R-:W-:Y:S02]  /*1cb0*/  FMUL.FTZ R42, R15, R42 ;  /* 0x0000002a0f2a7220 */ /* 0x002fe40000410000 */
[----:B------:R-:W-:Y:S05]  /*1cc0*/  STG.E.U16 desc[UR6][R50.64], R26 ;  /* 0x0000001a32007986 */ /* 0x000fea000c101506 */
[----:B------:R-:W1:Y:S01]  /*1cd0*/  MUFU.RCP R47, R47 ;  /* 0x0000002f002f7308 */ /* 0x000e620000001000 */
[----:B----4-:R-:W-:Y:S01]  /*1ce0*/  FMUL.FTZ R43, R25, R43 ;  /* 0x0000002b192b7220 */ /* 0x010fe20000410000 */
[----:B------:R-:W-:-:S04]  /*1cf0*/  PRMT R25, R26, 0x7632, R25 ;  /* 0x000076321a197816 */ /* 0x000fc80000000019 */
[----:B------:R-:W-:Y:S01]  /*1d00*/  F2FP.BF16.F32.PACK_AB R42, R43, R42 ;  /* 0x0000002a2b2a723e */ /* 0x000fe200000010ff */
[----:B------:R-:W-:Y:S01]  /*1d10*/  STG.E.U16 desc[UR6][R50.64+0x2], R25 ;  /* 0x0000021932007986 */ /* 0x000fe2000c101506 */
[----:B------:R-:W4:Y:S01]  /*1d20*/  MUFU.RCP R40, R40 ;  /* 0x0000002800287308 */ /* 0x000f220000001000 */
[----:B---3--:R-:W-:Y:S01]  /*1d30*/  FMUL.FTZ R46, R38, R46 ;  /* 0x0000002e262e7220 */ /* 0x008fe20000410000 */
[----:B------:R-:W-:Y:S01]  /*1d40*/  PRMT R12, R42, 0x7632, R12 ;  /* 0x000076322a0c7816 */ /* 0x000fe2000000000c */
[----:B------:R-:W-:Y:S04]  /*1d50*/  STG.E.U16 desc[UR6][R50.64+0x4], R42 ;  /* 0x0000042a32007986 */ /* 0x000fe8000c101506 */
[----:B------:R-:W-:Y:S01]  /*1d60*/  STG.E.U16 desc[UR6][R50.64+0x6], R12 ;  /* 0x0000060c32007986 */ /* 0x000fe2000c101506 */
[----:B------:R-:W3:Y:S01]  /*1d70*/  MUFU.RCP R48, R48 ;  /* 0x0000003000307308 */ /* 0x000ee20000001000 */
[----:B-1----:R-:W-:-:S05]  /*1d80*/  FMUL.FTZ R47, R39, R47 ;  /* 0x0000002f272f7220 */ /* 0x002fca0000410000 */
[----:B------:R-:W-:Y:S02]  /*1d90*/  F2FP.BF16.F32.PACK_AB R46, R47, R46 ;  /* 0x0000002e2f2e723e */ /* 0x000fe400000010ff */
[----:B------:R-:W1:Y:S01]  /*1da0*/  MUFU.RCP R22, R22 ;  /* 0x0000001600167308 */ /* 0x000e620000001000 */
[----:B----4-:R-:W-:Y:S01]  /*1db0*/  FMUL.FTZ R40, R23, R40 ;  /* 0x0000002817287220 */ /* 0x010fe20000410000 */
[----:B0-----:R-:W-:Y:S01]  /*1dc0*/  PRMT R8, R46, 0x7632, R8 ;  /* 0x000076322e087816 */ /* 0x001fe20000000008 */
[----:B------:R-:W-:Y:S04]  /*1dd0*/  STG.E.U16 desc[UR6][R6.64], R46 ;  /* 0x0000002e06007986 */ /* 0x000fe8000c101506 */
[----:B------:R-:W-:Y:S01]  /*1de0*/  STG.E.U16 desc[UR6][R6.64+0x2], R8 ;  /* 0x0000020806007986 */ /* 0x000fe2000c101506 */
[----:B------:R-:W0:Y:S01]  /*1df0*/  MUFU.RCP R49, R49 ;  /* 0x0000003100317308 */ /* 0x000e220000001000 */
[----:B---3--:R-:W-:-:S05]  /*1e00*/  FMUL.FTZ R11, R24, R48 ;  /* 0x00000030180b7220 */ /* 0x008fca0000410000 */
[----:B------:R-:W-:Y:S02]  /*1e10*/  F2FP.BF16.F32.PACK_AB R40, R11, R40 ;  /* 0x000000280b28723e */ /* 0x000fe400000010ff */
[----:B------:R-:W3:Y:S01]  /*1e20*/  MUFU.RCP R52, R52 ;  /* 0x0000003400347308 */ /* 0x000ee20000001000 */
[----:B-1----:R-:W-:Y:S01]  /*1e30*/  FMUL.FTZ R22, R29, R22 ;  /* 0x000000161d167220 */ /* 0x002fe20000410000 */
[----:B--2---:R-:W-:Y:S01]  /*1e40*/  PRMT R10, R40, 0x7632, R10 ;  /* 0x00007632280a7816 */ /* 0x004fe2000000000a */
[----:B------:R-:W-:Y:S04]  /*1e50*/  STG.E.U16 desc[UR6][R6.64+0x4], R40 ;  /* 0x0000042806007986 */ /* 0x000fe8000c101506 */
[----:B------:R1:W-:Y:S01]  /*1e60*/  STG.E.U16 desc[UR6][R6.64+0x6], R10 ;  /* 0x0000060a06007986 */ /* 0x0003e2000c101506 */
[----:B------:R-:W2:Y:S01]  /*1e70*/  MUFU.RCP R9, R9 ;  /* 0x0000000900097308 */ /* 0x000ea20000001000 */
[----:B0-----:R-:W-:-:S05]  /*1e80*/  FMUL.FTZ R49, R27, R49 ;  /* 0x000000311b317220 */ /* 0x001fca0000410000 */
[----:B------:R-:W-:Y:S01]  /*1e90*/  F2FP.BF16.F32.PACK_AB R22, R49, R22 ;  /* 0x000000163116723e */ /* 0x000fe200000010ff */
[----:B---3--:R-:W-:-:S03]  /*1ea0*/  FMUL.FTZ R52, R33, R52 ;  /* 0x0000003421347220 */ /* 0x008fc60000410000 */
[----:B-1----:R-:W-:Y:S01]  /*1eb0*/  PRMT R7, R22, 0x7632, R7 ;  /* 0x0000763216077816 */ /* 0x002fe20000000007 */
[----:B------:R0:W-:Y:S04]  /*1ec0*/  STG.E.U16 desc[UR6][R20.64], R22 ;  /* 0x0000001614007986 */ /* 0x0001e8000c101506 */
[----:B------:R0:W-:Y:S01]  /*1ed0*/  STG.E.U16 desc[UR6][R20.64+0x2], R7 ;  /* 0x0000020714007986 */ /* 0x0001e2000c101506 */
[----:B--2---:R-:W-:-:S05]  /*1ee0*/  FMUL.FTZ R9, R32, R9 ;  /* 0x0000000920097220 */ /* 0x004fca0000410000 */
[----:B------:R-:W-:-:S04]  /*1ef0*/  F2FP.BF16.F32.PACK_AB R52, R9, R52 ;  /* 0x000000340934723e */ /* 0x000fc800000010ff */
[----:B------:R-:W-:Y:S01]  /*1f00*/  PRMT R9, R52, 0x7632, R9 ;  /* 0x0000763234097816 */ /* 0x000fe20000000009 */
[----:B------:R0:W-:Y:S04]  /*1f10*/  STG.E.U16 desc[UR6][R20.64+0x4], R52 ;  /* 0x0000043414007986 */ /* 0x0001e8000c101506 */
[----:B------:R0:W-:Y:S01]  /*1f20*/  STG.E.U16 desc[UR6][R20.64+0x6], R9 ;  /* 0x0000060914007986 */ /* 0x0001e2000c101506 */
[----:B------:R-:W-:Y:S05]  /*1f30*/  @!P0 BRA `(.L_x_1872) ;  /* 0xffffffe000988947 */ /* 0x000fea000383ffff */
[----:B------:R-:W-:Y:S05]  /*1f40*/  EXIT ;  /* 0x000000000000794d */ /* 0x000fea0003800000 */
.L_x_1873:
        /* <DEDUP_REMOVED lines=11> */
.L_x_3854:


//--------------------- .text._ZN13group_norm_v214gn_cuda_kernelI13__nv_bfloat16Li320ELi1ELi16ELi20ELi1024ELb1ELi32ELi320ELi320ELi4ELb1ELi4ELb0ELb0ENS_16CompileConditionILi900EEEEEvPT_PKS4_S7_S7_flPfS8_Pj --------------------------
	.section	.text._ZN13group_norm_v214gn_cuda_kernelI13__nv_bfloat16Li320ELi1ELi16ELi20ELi1024ELb1ELi32ELi320ELi320ELi4ELb1ELi4ELb0ELb0ENS_16CompileConditionILi900EEEEEvPT_PKS4_S7_S7_flPfS8_Pj,"ax",@progbits
	.align	128
        .global         _ZN13group_norm_v214gn_cuda_kernelI13__nv_bfloat16Li320ELi1ELi16ELi20ELi1024ELb1ELi32ELi320ELi320ELi4ELb1ELi4ELb0ELb0ENS_16CompileConditionILi900EEEEEvPT_PKS4_S7_S7_flPfS8_Pj
        .type           _ZN13group_norm_v214gn_cuda_kernelI13__nv_bfloat16Li320ELi1ELi16ELi20ELi1024ELb1ELi32ELi320ELi320ELi4ELb1ELi4ELb0ELb0ENS_16CompileConditionILi900EEEEEvPT_PKS4_S7_S7_flPfS8_Pj,@function
        .size           _ZN13group_norm_v214gn_cuda_kernelI13__nv_bfloat16Li320ELi1ELi16ELi20ELi1024ELb1ELi32ELi320ELi320ELi4ELb1ELi4ELb0ELb0ENS_16CompileConditionILi900EEEEEvPT_PKS4_S7_S7_flPfS8_Pj,(.L_x_3855 - _ZN13group_norm_v214gn_cuda_kernelI13__nv_bfloat16Li320ELi1ELi16ELi20ELi1024ELb1ELi32ELi320ELi320ELi4ELb1ELi4ELb0ELb0ENS_16CompileConditionILi900EEEEEvPT_PKS4_S7_S7_flPfS8_Pj)
        .other          _ZN13group_norm_v214gn_cuda_kernelI13__nv_bfloat16Li320ELi1ELi16ELi20ELi1024ELb1ELi32ELi320ELi320ELi4ELb1ELi4ELb0ELb0ENS_16CompileConditionILi900EEEEEvPT_PKS4_S7_S7_flPfS8_Pj,@"STO_CUDA_ENTRY STV_DEFAULT"
_ZN13group_norm_v214gn_cuda_kernelI13__nv_bfloat16Li320ELi1ELi16ELi20ELi1024ELb1ELi32ELi320ELi320ELi4ELb1ELi4ELb0ELb0ENS_16CompileConditionILi900EEEEEvPT_PKS4_S7_S7_flPfS8_Pj:
.text._ZN13group_norm_v214gn_cuda_kernelI13__nv_bfloat16Li320ELi1ELi16ELi20ELi1024ELb1ELi32ELi320ELi320ELi4ELb1ELi4ELb0ELb0ENS_16CompileConditionILi900EEEEEvPT_PKS4_S7_S7_flPfS8_Pj:
        /* <DEDUP_REMOVED lines=9> */
[----:B------:R-:W-:Y:S01]  /*0090*/  MOV R33, UR8 ;  /* 0x0000000800217c02 */ /* 0x000fe20008000f00 */
[----:B------:R-:W2:Y:S01]  /*00a0*/  S2R R6, SR_CTAID.X ;  /* 0x0000000000067919 */ /* 0x000ea20000002500 */
[----:B------:R-:W-:-:S04]  /*00b0*/  CS2R R22, SRZ ;  /* 0x0000000000167805 */ /* 0x000fc8000001ff00 */
[----:B------:R-:W3:Y:S01]  /*00c0*/  LDC.64 R10, c[0x0][0x250] ;  /* 0x00009400ff0a7b82 */ /* 0x000ee20000000a00 */
[----:B-1----:R-:W-:Y:S02]  /*00d0*/  ULEA UR6, UR5, UR4, 0x18 ;  /* 0x0000000405067291 */ /* 0x002fe4000f8ec03f */
[----:B------:R-:W-:-:S04]  /*00e0*/  UIADD3 UR4, UR4, 0xc80, URZ ;  /* 0x00000c8004047890 */ /* 0x000fc8000fffe03f */
[----:B------:R-:W-:Y:S01]  /*00f0*/  MOV R9, UR6 ;  /* 0x0000000600097c02 */ /* 0x000fe20008000f00 */
[----:B0-----:R-:W-:Y:S01]  /*0100*/  IMAD.WIDE.U32 R2, R0, -0x33333333, RZ ;  /* 0xcccccccd00027825 */ /* 0x001fe200078e00ff */
[--C-:B------:R-:W-:Y:S01]  /*0110*/  SHF.R.U32.HI R4, RZ, 0x2, R0.reuse ;  /* 0x00000002ff047819 */ /* 0x100fe20000011600 */
[----:B------:R-:W-:Y:S01]  /*0120*/  ULDC.64 UR6, c[0x0][0x240] ;  /* 0x0000900000067ab9 */ /* 0x000fe20000000a00 */
[--C-:B------:R-:W-:Y:S01]  /*0130*/  SHF.R.S32.HI R31, RZ, 0x1f, R0.reuse ;  /* 0x0000001fff1f7819 */ /* 0x100fe20000011400 */
[----:B------:R-:W-:Y:S01]  /*0140*/  ULEA UR4, UR5, UR4, 0x18 ;  /* 0x0000000405047291 */ /* 0x000fe2000f8ec03f */
[----:B------:R-:W-:Y:S02]  /*0150*/  SHF.R.U32.HI R5, RZ, 0x6, R3 ;  /* 0x00000006ff057819 */ /* 0x000fe40000011603 */
[----:B--2---:R-:W-:Y:S02]  /*0160*/  LOP3.LUT R20, R6, 0x1f, RZ, 0xc0, !PT ;  /* 0x0000001f06147812 */ /* 0x004fe400078ec0ff */
[----:B------:R-:W-:Y:S01]  /*0170*/  SHF.L.U32 R3, R4, 0x5, RZ ;  /* 0x0000000504037819 */ /* 0x000fe200000006ff */
[----:B------:R-:W-:Y:S01]  /*0180*/  IMAD R2, R5, -0x50, R0 ;  /* 0xffffffb005027824 */ /* 0x000fe200078e0200 */
[----:B------:R-:W-:Y:S01]  /*0190*/  LOP3.LUT P0, RZ, R6, 0x1f, RZ, 0xc0, !PT ;  /* 0x0000001f06ff7812 */ /* 0x000fe2000780c0ff */
[----:B------:R-:W-:Y:S01]  /*01a0*/  IMAD R4, R4, 0x14, RZ ;  /* 0x0000001404047824 */ /* 0x000fe200078e02ff */
[----:B------:R-:W-:Y:S01]  /*01b0*/  LOP3.LUT R20, R3, 0xffffffe0, R20, 0xe2, !PT ;  /* 0xffffffe003147812 */ /* 0x000fe200078ee214 */
[C---:B------:R-:W-:Y:S01]  /*01c0*/  IMAD R21, R2.reuse, 0x28, R9 ;  /* 0x0000002802157824 */ /* 0x040fe200078e0209 */
[----:B------:R-:W-:Y:S01]  /*01d0*/  ISETP.EQ.U32.AND P1, PT, RZ, UR6, PT ;  /* 0x00000006ff007c0c */ /* 0x000fe2000bf22070 */
[----:B------:R-:W-:Y:S01]  /*01e0*/  IMAD.WIDE.U32 R2, R2, -0x33333333, RZ ;  /* 0xcccccccd02027825 */ /* 0x000fe200078e00ff */
[----:B------:R-:W-:-:S02]  /*01f0*/  IADD3 R7, R4, 0xc, RZ ;  /* 0x0000000c04077810 */ /* 0x000fc40007ffe0ff */
[----:B------:R-:W-:Y:S02]  /*0200*/  LEA R21, R5, R21, 0x3 ;  /* 0x0000001505157211 */ /* 0x000fe400078e18ff */
[----:B------:R-:W-:Y:S02]  /*0210*/  SHF.L.U32 R2, R3, 0x1, RZ ;  /* 0x0000000103027819 */ /* 0x000fe400000006ff */
[C---:B------:R-:W-:Y:S02]  /*0220*/  IADD3 R5, R4.reuse, 0x4, RZ ;  /* 0x0000000404057810 */ /* 0x040fe40007ffe0ff */
[C---:B------:R-:W-:Y:S02]  /*0230*/  IADD3 R6, R4.reuse, 0x8, RZ ;  /* 0x0000000804067810 */ /* 0x040fe40007ffe0ff */
[----:B------:R-:W-:Y:S02]  /*0240*/  SHF.R.U32.HI R3, RZ, 0x2, R4 ;  /* 0x00000002ff037819 */ /* 0x000fe40000011604 */
[----:B------:R-:W-:-:S02]  /*0250*/  IADD3 R8, R4, 0x10, RZ ;  /* 0x0000001004087810 */ /* 0x000fc40007ffe0ff */
[----:B------:R-:W-:Y:S01]  /*0260*/  SHF.R.U32.HI R4, RZ, 0x2, R7 ;  /* 0x00000002ff047819 */ /* 0x000fe20000011607 */
[----:B------:R-:W-:Y:S01]  /*0270*/  IMAD R3, R3, 0x28, R9 ;  /* 0x0000002803037824 */ /* 0x000fe200078e0209 */
[----:B------:R-:W-:Y:S02]  /*0280*/  SHF.R.U32.HI R5, RZ, 0x2, R5 ;  /* 0x00000002ff057819 */ /* 0x000fe40000011605 */
[----:B------:R-:W-:Y:S01]  /*0290*/  SHF.R.U32.HI R6, RZ, 0x2, R6 ;  /* 0x00000002ff067819 */ /* 0x000fe20000011606 */
[--C-:B------:R-:W-:Y:S01]  /*02a0*/  IMAD R27, R4, 0x28, R9.reuse ;  /* 0x00000028041b7824 */ /* 0x100fe200078e0209 */
[----:B------:R-:W-:Y:S01]  /*02b0*/  SHF.R.U32.HI R8, RZ, 0x2, R8 ;  /* 0x00000002ff087819 */ /* 0x000fe20000011608 */
[--C-:B------:R-:W-:Y:S01]  /*02c0*/  IMAD R5, R5, 0x28, R9.reuse ;  /* 0x0000002805057824 */ /* 0x100fe200078e0209 */
[----:B------:R-:W-:Y:S01]  /*02d0*/  ISETP.GT.U32.OR P0, PT, R0, 0xf, P0 ;  /* 0x0000000f0000780c */ /* 0x000fe20000704470 */
[--C-:B------:R-:W-:Y:S01]  /*02e0*/  IMAD R7, R6, 0x28, R9.reuse ;  /* 0x0000002806077824 */ /* 0x100fe200078e0209 */
[----:B------:R-:W-:Y:S01]  /*02f0*/  SHF.L.U32 R4, R0, 0x3, RZ ;  /* 0x0000000300047819 */ /* 0x000fe200000006ff */
[----:B------:R-:W-:Y:S01]  /*0300*/  IMAD R9, R8, 0x28, R9 ;  /* 0x0000002808097824 */ /* 0x000fe200078e0209 */
[----:B------:R-:W-:Y:S01]  /*0310*/  ISETP.EQ.OR.EX P0, PT, RZ, UR7, P0, P1 ;  /* 0x00000007ff007c0c */ /* 0x000fe20008702710 */
[----:B------:R-:W-:Y:S01]  /*0320*/  ULDC.64 UR6, c[0x0][0x208] ;  /* 0x0000820000067ab9 */ /* 0x000fe20000000a00 */
[----:B------:R-:W-:-:S02]  /*0330*/  LOP3.LUT R28, R4, 0x18, RZ, 0xc0, !PT ;  /* 0x00000018041c7812 */ /* 0x000fc400078ec0ff */
[----:B---3--:R-:W-:Y:S02]  /*0340*/  LEA R4, P1, R33, R10, 0x2 ;  /* 0x0000000a21047211 */ /* 0x008fe400078210ff */
[----:B------:R-:W-:Y:S02]  /*0350*/  IADD3 R24, R3, R28, RZ ;  /* 0x0000001c03187210 */ /* 0x000fe40007ffe0ff */
[C---:B------:R-:W-:Y:S02]  /*0360*/  IADD3 R25, R28.reuse, R5, RZ ;  /* 0x000000051c197210 */ /* 0x040fe40007ffe0ff */
[C---:B------:R-:W-:Y:S02]  /*0370*/  IADD3 R26, R28.reuse, R7, RZ ;  /* 0x000000071c1a7210 */ /* 0x040fe40007ffe0ff */
[C---:B------:R-:W-:Y:S02]  /*0380*/  IADD3 R27, R28.reuse, R27, RZ ;  /* 0x0000001b1c1b7210 */ /* 0x040fe40007ffe0ff */
[----:B------:R-:W-:-:S02]  /*0390*/  IADD3 R28, R28, R9, RZ ;  /* 0x000000091c1c7210 */ /* 0x000fc40007ffe0ff */
[----:B------:R-:W-:Y:S02]  /*03a0*/  LEA.HI.X R5, R33, R11, R22, 0x2, P1 ;  /* 0x0000000b21057211 */ /* 0x000fe400008f1416 */
[----:B------:R-:W-:-:S07]  /*03b0*/  LOP3.LUT R29, R2, 0xfffffff8, RZ, 0xc0, !PT ;  /* 0xfffffff8021d7812 */ /* 0x000fce00078ec0ff */
.L_x_1878:
[----:B------:R-:W0:Y:S01]  /*03c0*/  S2UR UR14, SR_CTAID.X ;  /* 0x00000000000e79c3 */ /* 0x000e220000002500 */
[----:B-1----:R-:W-:Y:S01]  /*03d0*/  IMAD.WIDE.U32 R2, R0, -0x33333333, RZ ;  /* 0xcccccccd00027825 */ /* 0x002fe200078e00ff */
[----:B------:R-:W-:-:S03]  /*03e0*/  ULDC.64 UR10, c[0x0][0x218] ;  /* 0x00008600000a7ab9 */ /* 0x000fc60000000a00 */
[----:B------:R-:W-:Y:S01]  /*03f0*/  IMAD R7, R22, 0x50000, RZ ;  /* 0x0005000016077824 */ /* 0x000fe200078e02ff */
[----:B------:R-:W-:Y:S01]  /*0400*/  SHF.R.U32.HI R3, RZ, 0x6, R3 ;  /* 0x00000006ff037819 */ /* 0x000fe20000011603 */
[----:B------:R-:W-:-:S04]  /*0410*/  ULDC.64 UR12, c[0x0][0x228] ;  /* 0x00008a00000c7ab9 */ /* 0x000fc80000000a00 */
[----:B------:R-:W-:-:S05]  /*0420*/  IMAD R2, R3, -0x50, R0 ;  /* 0xffffffb003027824 */ /* 0x000fca00078e0200 */
[----:B------:R-:W-:Y:S01]  /*0430*/  SHF.L.U32 R2, R2, 0x2, RZ ;  /* 0x0000000202027819 */ /* 0x000fe200000006ff */
[----:B0-----:R-:W-:-:S04]  /*0440*/  USHF.L.U32 UR5, UR14, 0x5, URZ ;  /* 0x000000050e057899 */ /* 0x001fc8000800063f */
[----:B------:R-:W-:-:S06]  /*0450*/  ULOP3.LUT UR5, UR5, 0x3e0, URZ, 0xc0, !UPT ;  /* 0x000003e005057892 */ /* 0x000fcc000f8ec03f */
[----:B------:R-:W-:Y:S01]  /*0460*/  IADD3 R6, R3, UR5, RZ ;  /* 0x0000000503067c10 */ /* 0x000fe2000fffe0ff */
[----:B------:R-:W-:-:S08]  /*0470*/  HFMA2.MMA R3, -RZ, RZ, 0, 0 ;  /* 0x00000000ff037435 */ /* 0x000fd000000001ff */
        /* <DEDUP_REMOVED lines=23> */
[----:B------:R-:W-:Y:S02]  /*05f0*/  LEA R48, P1, R11, UR10, 0x1 ;  /* 0x0000000a0b307c11 */ /* 0x000fe4000f8208ff */
[----:B------:R-:W-:Y:S02]  /*0600*/  IADD3 R13, R3, 0x1400, RZ ;  /* 0x00001400030d7810 */ /* 0x000fe40007ffe0ff */
[----:B------:R-:W-:Y:S02]  /*0610*/  LEA.HI.X R49, R11, UR11, R16, 0x1, P1 ;  /* 0x0000000b0b317c11 */ /* 0x000fe400088f0c10 */
[----:B------:R-:W-:-:S04]  /*0620*/  IADD3 R13, P1, R13, R12, RZ ;  /* 0x0000000c0d0d7210 */ /* 0x000fc80007f3e0ff */
[----:B------:R-:W5:Y:S01]  /*0630*/  LDG.E.64.CONSTANT R48, desc[UR6][R48.64] ;  /* 0x0000000630307981 */ /* 0x000f62000c1e9b00 */
        /* <DEDUP_REMOVED lines=13> */
[C---:B------:R-:W-:Y:S02]  /*0710*/  LEA R68, P1, R30.reuse, UR10, 0x1 ;  /* 0x0000000a1e447c11 */ /* 0x040fe4000f8208ff */
[----:B------:R-:W-:Y:S02]  /*0720*/  IADD3 R19, R3, 0x2300, RZ ;  /* 0x0000230003137810 */ /* 0x000fe40007ffe0ff */
[----:B------:R-:W-:Y:S02]  /*0730*/  LEA.HI.X R69, R30, UR11, R17, 0x1, P1 ;  /* 0x0000000b1e457c11 */ /* 0x000fe400088f0c11 */
[----:B------:R-:W-:-:S04]  /*0740*/  IADD3 R19, P1, R19, R12, RZ ;  /* 0x0000000c13137210 */ /* 0x000fc80007f3e0ff */
[----:B------:R-:W5:Y:S01]  /*0750*/  LDG.E.64.CONSTANT R68, desc[UR6][R68.64] ;  /* 0x0000000644447981 */ /* 0x000f62000c1e9b00 */
[----:B------:R-:W-:Y:S02]  /*0760*/  IADD3.X R32, RZ, R32, RZ, P1, !PT ;  /* 0x00000020ff207210 */ /* 0x000fe40000ffe4ff */
[----:B------:R-:W-:-:S04]  /*0770*/  LEA R70, P1, R19, UR10, 0x1 ;  /* 0x0000000a13467c11 */ /* 0x000fc8000f8208ff */
[----:B------:R-:W-:Y:S01]  /*0780*/  LEA.HI.X R71, R19, UR11, R32, 0x1, P1 ;  /* 0x0000000b13477c11 */ /* 0x000fe200088f0c20 */
[----:B------:R-:W-:-:S05]  /*0790*/  ULDC.64 UR10, c[0x0][0x220] ;  /* 0x00008800000a7ab9 */ /* 0x000fca0000000a00 */
[----:B------:R-:W5:Y:S01]  /*07a0*/  LDG.E.64.CONSTANT R70, desc[UR6][R70.64] ;  /* 0x0000000646467981 */ /* 0x000f62000c1e9b00 */
[C---:B------:R-:W-:Y:S02]  /*07b0*/  ISETP.GT.U32.AND P1, PT, R0.reuse, 0x3f, PT ;  /* 0x0000003f0000780c */ /* 0x040fe40003f24070 */
[----:B------:R-:W-:Y:S02]  /*07c0*/  LOP3.LUT P2, RZ, R0, 0xffffffc3, RZ, 0xc0, !PT ;  /* 0xffffffc300ff7812 */ /* 0x000fe4000784c0ff */
[C---:B--2---:R-:W-:Y:S02]  /*07d0*/  PRMT R12, R6.reuse, 0x7632, R12 ;  /* 0x00007632060c7816 */ /* 0x044fe4000000000c */
[----:B------:R-:W-:Y:S02]  /*07e0*/  SHF.L.U32 R3, R6, 0x10, RZ ;  /* 0x0000001006037819 */ /* 0x000fe400000006ff */
[----:B------:R-:W-:Y:S02]  /*07f0*/  SHF.L.U32 R39, R12, 0x10, RZ ;  /* 0x000000100c277819 */ /* 0x000fe400000006ff */
[----:B------:R-:W-:Y:S01]  /*0800*/  SHF.L.U32 R83, R7, 0x10, RZ ;  /* 0x0000001007537819 */ /* 0x000fe200000006ff */
[----:B------:R-:W-:Y:S01]  /*0810*/  FFMA.FTZ R38, R3, R3, RZ ;  /* 0x0000000303267223 */ /* 0x000fe200000100ff */
[----:B------:R-:W-:Y:S01]  /*0820*/  FADD.FTZ R36, RZ, R3 ;  /* 0x00000003ff247221 */ /* 0x000fe20000010000 */
[----:B------:R-:W-:-:S02]  /*0830*/  PRMT R12, R7, 0x7632, R12 ;  /* 0x00007632070c7816 */ /* 0x000fc4000000000c */
        /* <DEDUP_REMOVED lines=18> */
[----:B------:R-:W-:Y:S01]  /*0960*/  FADD.FTZ R36, R36, R81 ;  /* 0x0000005124247221 */ /* 0x000fe20000010000 */
[----:B----4-:R-:W-:-:S02]  /*0970*/  SHF.L.U32 R79, R46, 0x10, RZ ;  /* 0x000000102e4f7819 */ /* 0x010fc400000006ff */
        /* <DEDUP_REMOVED lines=13> */
[C---:B-----5:R-:W-:Y:S02]  /*0a50*/  SHF.L.U32 R75, R48.reuse, 0x10, RZ ;  /* 0x00000010304b7819 */ /* 0x060fe400000006ff */
        /* <DEDUP_REMOVED lines=27> */
[----:B------:R-:W-:-:S02]  /*0c10*/  SHF.L.U32 R59, R66, 0x10, RZ ;  /* 0x00000010423b7819 */ /* 0x000fc400000006ff */
        /* <DEDUP_REMOVED lines=13> */
[C---:B------:R-:W-:Y:S02]  /*0cf0*/  SHF.L.U32 R63, R68.reuse, 0x10, RZ ;  /* 0x00000010443f7819 */ /* 0x040fe400000006ff */
        /* <DEDUP_REMOVED lines=28> */
[----:B------:R-:W-:Y:S01]  /*0ec0*/  FADD.FTZ R90, R36, R39 ;  /* 0x00000027245a7221 */ /* 0x000fe20000010000 */
[----:B------:R-:W-:-:S04]  /*0ed0*/  HFMA2.MMA R36, -RZ, RZ, 0, 0 ;  /* 0x00000000ff247435 */ /* 0x000fc800000001ff */
        /* <DEDUP_REMOVED lines=13> */
[----:B------:R-:W-:Y:S02]  /*0fb0*/  MOV R12, RZ ;  /* 0x000000ff000c7202 */ /* 0x000fe40000000f00 */
[----:B---3--:R-:W-:Y:S01]  /*0fc0*/  @!P1 FADD.FTZ R95, R95, R38 ;  /* 0x000000265f5f9221 */ /* 0x008fe20000010000 */
[----:B------:R-:W-:Y:S01]  /*0fd0*/  @!P1 FADD.FTZ R44, R44, R39 ;  /* 0x000000272c2c9221 */ /* 0x000fe20000010000 */
[----:B------:R-:W0:Y:S01]  /*0fe0*/  @!P2 LDC R38, c[0x0][0x10] ;  /* 0x00000400ff26ab82 */ /* 0x000e220000000800 */
[----:B------:R-:W-:Y:S01]  /*0ff0*/  SHF.L.U32 R86, R2, 0x1, RZ ;  /* 0x0000000102567819 */ /* 0x000fe200000006ff */
[----:B----4-:R-:W-:Y:S01]  /*1000*/  @!P1 FADD.FTZ R12, R95, R40 ;  /* 0x000000285f0c9221 */ /* 0x010fe20000010000 */
[----:B------:R-:W-:Y:S01]  /*1010*/  @!P1 FADD.FTZ R36, R44, R41 ;  /* 0x000000292c249221 */ /* 0x000fe20000010000 */
[----:B------:R-:W-:-:S02]  /*1020*/  ISETP.GT.U32.AND P1, PT, R0, 0xff, PT ;  /* 0x000000ff0000780c */ /* 0x000fc40003f24070 */
[----:B------:R-:W-:Y:S01]  /*1030*/  SHF.R.U32.HI R2, RZ, 0x1f, R2 ;  /* 0x0000001fff027819 */ /* 0x000fe20000011602 */
[----:B------:R-:W1:Y:S04]  /*1040*/  SHFL.BFLY PT, R39, R12, 0x2, 0x1f ;  /* 0x0c401f000c277f89 */ /* 0x000e6800000e0000 */
[----:B------:R-:W2:Y:S06]  /*1050*/  SHFL.BFLY PT, R41, R36, 0x2, 0x1f ;  /* 0x0c401f0024297f89 */ /* 0x000eac00000e0000 */
[----:B------:R-:W3:Y:S01]  /*1060*/  @!P1 LDC R54, c[0x0][0x10] ;  /* 0x00000400ff369b82 */ /* 0x000ee20000000800 */
[----:B------:R-:W-:-:S04]  /*1070*/  @!P1 SHF.L.U32 R52, R0, 0x1, RZ ;  /* 0x0000000100349819 */ /* 0x000fc800000006ff */
[----:B------:R-:W-:Y:S01]  /*1080*/  @!P1 LOP3.LUT R93, R52, 0x7fffffe0, RZ, 0xc0, !PT ;  /* 0x7fffffe0345d9812 */ /* 0x000fe200078ec0ff */
[----:B-1----:R-:W-:Y:S01]  /*1090*/  FADD.FTZ R90, R39, R12 ;  /* 0x0000000c275a7221 */ /* 0x002fe20000010000 */
[-C--:B0-----:R-:W-:Y:S02]  /*10a0*/  @!P2 IMAD R39, R38, R23.reuse, UR8 ;  /* 0x000000082627ae24 */ /* 0x081fe4000f8e0217 */
[----:B--2---:R-:W-:Y:S02]  /*10b0*/  FADD.FTZ R91, R41, R36 ;  /* 0x00000024295b7221 */ /* 0x004fe40000010000 */
[----:B------:R-:W0:Y:S01]  /*10c0*/  SHFL.BFLY PT, R87, R90, 0x1, 0x1f ;  /* 0x0c201f005a577f89 */ /* 0x000e2200000e0000 */
[----:B------:R-:W1:Y:S01]  /*10d0*/  @!P2 LDC.64 R40, c[0x0][0x248] ;  /* 0x00009200ff28ab82 */ /* 0x000e620000000a00 */
[----:B------:R-:W-:Y:S02]  /*10e0*/  @!P2 LEA R12, R39, R20, 0x9 ;  /* 0x00000014270ca211 */ /* 0x000fe400078e48ff */
[----:B------:R-:W2:Y:S01]  /*10f0*/  SHFL.BFLY PT, R44, R91, 0x1, 0x1f ;  /* 0x0c201f005b2c7f89 */ /* 0x000ea200000e0000 */
[----:B---3--:R-:W-:Y:S01]  /*1100*/  @!P1 IMAD R36, R54, R23, UR8 ;  /* 0x0000000836249e24 */ /* 0x008fe2000f8e0217 */
[----:B------:R-:W-:-:S03]  /*1110*/  @!P2 SHF.L.U32 R89, R12, 0x1, RZ ;  /* 0x000000010c59a819 */ /* 0x000fc600000006ff */
[----:B------:R-:W3:Y:S01]  /*1120*/  @!P1 LDC.64 R38, c[0x0][0x248] ;  /* 0x00009200ff269b82 */ /* 0x000ee20000000a00 */
[----:B------:R-:W-:Y:S01]  /*1130*/  @!P1 LEA R36, R36, R93, 0x9 ;  /* 0x0000005d24249211 */ /* 0x000fe200078e48ff */
[----:B0-----:R-:W-:Y:S01]  /*1140*/  FADD.FTZ R90, R90, R87 ;  /* 0x000000575a5a7221 */ /* 0x001fe20000010000 */
[----:B-1----:R-:W-:Y:S01]  /*1150*/  @!P2 IMAD.WIDE.U32 R88, R89, 0x4, R40 ;  /* 0x000000045958a825 */ /* 0x002fe200078e0028 */
[----:B------:R-:W-:-:S03]  /*1160*/  @!P1 LOP3.LUT R41, R0, 0xf, RZ, 0xc0, !PT ;  /* 0x0000000f00299812 */ /* 0x000fc600078ec0ff */
[----:B--2---:R-:W-:Y:S01]  /*1170*/  FADD.FTZ R91, R91, R44 ;  /* 0x0000002c5b5b7221 */ /* 0x004fe20000010000 */
[----:B------:R-:W-:Y:S02]  /*1180*/  IADD3 R40, P3, R86, UR10, RZ ;  /* 0x0000000a56287c10 */ /* 0x000fe4000ff7e0ff */
[----:B------:R-:W-:Y:S02]  /*1190*/  @!P1 IADD3 R36, R36, R41, RZ ;  /* 0x0000002924249210 */ /* 0x000fe40007ffe0ff */
[----:B------:R0:W-:Y:S01]  /*11a0*/  @!P2 STG.E.64 desc[UR6][R88.64], R90 ;  /* 0x0000005a5800a986 */ /* 0x0001e2000c101b06 */
[----:B------:R-:W-:Y:S01]  /*11b0*/  BAR.SYNC.DEFER_BLOCKING 0x0 ;  /* 0x0000000000007b1d */ /* 0x000fe20000010000 */
[----:B------:R-:W-:Y:S02]  /*11c0*/  ISETP.NE.AND P2, PT, R0, RZ, PT ;  /* 0x000000ff0000720c */ /* 0x000fe40003f45270 */
[----:B------:R-:W-:Y:S02]  /*11d0*/  @!P1 SHF.L.U32 R93, R36, 0x1, RZ ;  /* 0x00000001245d9819 */ /* 0x000fe400000006ff */
[----:B------:R-:W-:-:S02]  /*11e0*/  IADD3 R86, P4, R86, UR12, RZ ;  /* 0x0000000c56567c10 */ /* 0x000fc4000ff9e0ff */
[C---:B------:R-:W-:Y:S01]  /*11f0*/  @!P1 IADD3 R41, R93.reuse, 0x20, RZ ;  /* 0x000000205d299810 */ /* 0x040fe20007ffe0ff */
[----:B---3--:R-:W-:Y:S01]  /*1200*/  @!P1 IMAD.WIDE.U32 R92, R93, 0x4, R38 ;  /* 0x000000045d5c9825 */ /* 0x008fe200078e0026 */
[----:B------:R-:W-:-:S03]  /*1210*/  IADD3.X R87, R2, UR13, RZ, P4, !PT ;  /* 0x0000000d02577c10 */ /* 0x000fc6000a7fe4ff */
[----:B0-----:R-:W-:Y:S01]  /*1220*/  @!P1 IMAD.WIDE.U32 R90, R41, 0x4, R38 ;  /* 0x00000004295a9825 */ /* 0x001fe200078e0026 */
[----:B------:R-:W-:Y:S01]  /*1230*/  IADD3.X R41, R2, UR11, RZ, P3, !PT ;  /* 0x0000000b02297c10 */ /* 0x000fe20009ffe4ff */
[----:B------:R-:W-:Y:S06]  /*1240*/  @P2 BRA `(.L_x_1874) ;  /* 0x0000000000602947 */ /* 0x000fec0003800000 */
[----:B------:R-:W0:Y:S01]  /*1250*/  S2R R39, SR_LANEID ;  /* 0x0000000000277919 */ /* 0x000e220000000000 */
[----:B------:R-:W-:Y:S01]  /*1260*/  VOTEU.ANY UR9, UPT, PT ;  /* 0x0000000000097886 */ /* 0x000fe200038e0100 */
[----:B------:R-:W-:Y:S01]  /*1270*/  UISETP.NE.AND UP0, UPT, UR14, URZ, UPT ;  /* 0x0000003f0e00728c */ /* 0x000fe2000bf05270 */
[----:B------:R-:W0:Y:S01]  /*1280*/  FLO.U32 R12, UR9 ;  /* 0x00000009000c7d00 */ /* 0x000e2200080e0000 */
[----:B------:R-:W-:Y:S02]  /*1290*/  UMOV UR5, 0x7fffffe1 ;  /* 0x7fffffe100057882 */ /* 0x000fe40000000000 */
[----:B------:R-:W-:-:S05]  /*12a0*/  USEL UR5, UR5, 0x1, !UP0 ;  /* 0x0000000105057887 */ /* 0x000fca000c000000 */
[----:B------:R-:W1:Y:S01]  /*12b0*/  POPC R2, UR9 ;  /* 0x0000000900027d09 */ /* 0x000e620008000000 */
[----:B0-----:R-:W-:Y:S01]  /*12c0*/  ISETP.EQ.U32.AND P2, PT, R12, R39, PT ;  /* 0x000000270c00720c */ /* 0x001fe20003f42070 */
[----:B-1----:R-:W-:-:S12]  /*12d0*/  IMAD R39, R2, UR5, RZ ;  /* 0x0000000502277c24 */ /* 0x002fd8000f8e02ff */
        /* <DEDUP_REMOVED lines=8> */
[----:B0-----:R-:W-:-:S07]  /*1360*/  IMAD R89, R89, UR5, R12 ;  /* 0x0000000559597c24 */ /* 0x001fce000f8e020c */
.L_x_1875:
[----:B------:R-:W2:Y:S04]  /*1370*/  LD.E.STRONG.GPU R2, desc[UR6][R4.64] ;  /* 0x0000000604027980 */ /* 0x000ea8000c10f900 */
[----:B--2---:R-:W-:Y:S01]  /*1380*/  CCTL.IVALL ;  /* 0x00000000ff00798f */ /* 0x004fe20002000000 */
[----:B------:R-:W-:Y:S05]  /*1390*/  YIELD ;  /* 0x0000000000007946 */ /* 0x000fea0003800000 */
[----:B------:R-:W-:-:S04]  /*13a0*/  LOP3.LUT R2, R2, R89, RZ, 0x3c, !PT ;  /* 0x0000005902027212 */ /* 0x000fc800078e3cff */
[----:B------:R-:W-:-:S13]  /*13b0*/  ISETP.GT.AND P2, PT, R2, -0x1, PT ;  /* 0xffffffff0200780c */ /* 0x000fda0003f44270 */
[----:B------:R-:W-:Y:S05]  /*13c0*/  @P2 BRA `(.L_x_1875) ;  /* 0xfffffffc00e82947 */ /* 0x000fea000383ffff */
.L_x_1874:
[----:B------:R-:W-:Y:S05]  /*13d0*/  WARPSYNC.ALL ;  /* 0x0000000000007948 */ /* 0x000fea0003800000 */
[----:B------:R-:W-:Y:S06]  /*13e0*/  BAR.SYNC.DEFER_BLOCKING 0x0 ;  /* 0x0000000000007b1d */ /* 0x000fec0000010000 */
[----:B------:R-:W2:Y:S04]  /*13f0*/  LDG.E.64.CONSTANT R40, desc[UR6][R40.64] ;  /* 0x0000000628287981 */ /* 0x000ea8000c1e9b00 */
[----:B------:R0:W3:Y:S04]  /*1400*/  LDG.E.64.CONSTANT R38, desc[UR6][R86.64] ;  /* 0x0000000656267981 */ /* 0x0000e8000c1e9b00 */
[----:B------:R-:W4:Y:S04]  /*1410*/  @!P1 LDG.E.64 R88, desc[UR6][R92.64] ;  /* 0x000000065c589981 */ /* 0x000f28000c1e1b00 */
[----:B------:R-:W5:Y:S01]  /*1420*/  @!P1 LDG.E.64 R90, desc[UR6][R90.64] ;  /* 0x000000065a5a9981 */ /* 0x000f62000c1e1b00 */
[----:B------:R-:W-:-:S02]  /*1430*/  MOV R12, RZ ;  /* 0x000000ff000c7202 */ /* 0x000fc40000000f00 */
[----:B------:R-:W-:Y:S02]  /*1440*/  MOV R2, RZ ;  /* 0x000000ff00027202 */ /* 0x000fe40000000f00 */
[----:B------:R-:W-:Y:S01]  /*1450*/  PRMT R48, R42, 0x7632, R48 ;  /* 0x000076322a307816 */ /* 0x000fe20000000030 */
[----:B------:R-:W-:Y:S01]  /*1460*/  BSSY B0, `(.L_x_1876) ;  /* 0x000003a000007945 */ /* 0x000fe20003800000 */
        /* <DEDUP_REMOVED lines=12> */
[----:B----4-:R-:W-:Y:S01]  /*1530*/  @!P1 FADD.FTZ R95, RZ, R88 ;  /* 0x00000058ff5f9221 */ /* 0x010fe20000010000 */
[----:B------:R-:W-:-:S03]  /*1540*/  @!P1 FADD.FTZ R36, RZ, R89 ;  /* 0x00000059ff249221 */ /* 0x000fc60000010000 */
[----:B-----5:R-:W-:Y:S01]  /*1550*/  @!P1 FADD.FTZ R12, R90, R95 ;  /* 0x0000005f5a0c9221 */ /* 0x020fe20000010000 */
[----:B------:R-:W-:-:S04]  /*1560*/  @!P1 FADD.FTZ R2, R91, R36 ;  /* 0x000000245b029221 */ /* 0x000fc80000010000 */
[----:B------:R-:W1:Y:S04]  /*1570*/  SHFL.BFLY PT, R89, R12, 0x8, 0x1f ;  /* 0x0d001f000c597f89 */ /* 0x000e6800000e0000 */
[----:B------:R-:W4:Y:S01]  /*1580*/  SHFL.BFLY PT, R93, R2, 0x8, 0x1f ;  /* 0x0d001f00025d7f89 */ /* 0x000f2200000e0000 */
[----:B-1----:R-:W-:-:S05]  /*1590*/  FADD.FTZ R89, R89, R12 ;  /* 0x0000000c59597221 */ /* 0x002fca0000010000 */
[----:B------:R-:W1:Y:S01]  /*15a0*/  SHFL.BFLY PT, R36, R89, 0x4, 0x1f ;  /* 0x0c801f0059247f89 */ /* 0x000e6200000e0000 */
[----:B----4-:R-:W-:-:S05]  /*15b0*/  FADD.FTZ R93, R93, R2 ;  /* 0x000000025d5d7221 */ /* 0x010fca0000010000 */
[----:B------:R-:W4:Y:S01]  /*15c0*/  SHFL.BFLY PT, R44, R93, 0x4, 0x1f ;  /* 0x0c801f005d2c7f89 */ /* 0x000f2200000e0000 */
[----:B-1----:R-:W-:-:S05]  /*15d0*/  FADD.FTZ R36, R89, R36 ;  /* 0x0000002459247221 */ /* 0x002fca0000010000 */
[----:B0-----:R-:W0:Y:S01]  /*15e0*/  SHFL.BFLY PT, R87, R36, 0x2, 0x1f ;  /* 0x0c401f0024577f89 */ /* 0x001e2200000e0000 */
[----:B----4-:R-:W-:-:S05]  /*15f0*/  FADD.FTZ R44, R93, R44 ;  /* 0x0000002c5d2c7221 */ /* 0x010fca0000010000 */
[----:B------:R-:W1:Y:S01]  /*1600*/  SHFL.BFLY PT, R91, R44, 0x2, 0x1f ;  /* 0x0c401f002c5b7f89 */ /* 0x000e6200000e0000 */
[----:B0-----:R-:W-:-:S05]  /*1610*/  FADD.FTZ R87, R36, R87 ;  /* 0x0000005724577221 */ /* 0x001fca0000010000 */
[----:B------:R-:W0:Y:S01]  /*1620*/  SHFL.BFLY PT, R12, R87, 0x1, 0x1f ;  /* 0x0c201f00570c7f89 */ /* 0x000e2200000e0000 */
[----:B-1----:R-:W-:-:S05]  /*1630*/  FADD.FTZ R91, R44, R91 ;  /* 0x0000005b2c5b7221 */ /* 0x002fca0000010000 */
[----:B------:R-:W1:Y:S01]  /*1640*/  SHFL.BFLY PT, R2, R91, 0x1, 0x1f ;  /* 0x0c201f005b027f89 */ /* 0x000e6200000e0000 */
[----:B------:R-:W-:Y:S01]  /*1650*/  LOP3.LUT P1, RZ, R0, 0xffffff0f, RZ, 0xc0, !PT ;  /* 0xffffff0f00ff7812 */ /* 0x000fe2000782c0ff */
[----:B0-----:R-:W-:-:S12]  /*1660*/  FADD.FTZ R12, R87, R12 ;  /* 0x0000000c570c7221 */ /* 0x001fd80000010000 */
[----:B------:R-:W-:Y:S01]  /*1670*/  @!P1 FMUL.FTZ R86, R12, 4.8828125727595761418e-05 ;  /* 0x384ccccd0c569820 */ /* 0x000fe20000410000 */
[----:B-1----:R-:W-:-:S03]  /*1680*/  FADD.FTZ R89, R91, R2 ;  /* 0x000000025b597221 */ /* 0x002fc60000010000 */
[----:B------:R-:W-:Y:S01]  /*1690*/  @!P1 FMUL.FTZ R2, R86, R86 ;  /* 0x0000005656029220 */ /* 0x000fe20000410000 */
[----:B------:R-:W-:-:S03]  /*16a0*/  @!P1 SHF.R.U32.HI R12, RZ, 0x1, R0 ;  /* 0x00000001ff0c9819 */ /* 0x000fc60000011600 */
[----:B------:R-:W-:Y:S01]  /*16b0*/  @!P1 FFMA.FTZ R2, R89, 4.8828125727595761418e-05, -R2 ;  /* 0x384ccccd59029823 */ /* 0x000fe20000010802 */
[----:B------:R-:W-:-:S04]  /*16c0*/  @!P1 LOP3.LUT R36, R12, 0x7ffffff8, RZ, 0xc0, !PT ;  /* 0x7ffffff80c249812 */ /* 0x000fc800078ec0ff */
[----:B------:R-:W-:-:S05]  /*16d0*/  @!P1 FMNMX.FTZ R87, RZ, R2, !PT ;  /* 0x00000002ff579209 */ /* 0x000fca0007810000 */
[----:B------:R0:W-:Y:S01]  /*16e0*/  @!P1 STS.64 [R36+UR4], R86 ;  /* 0x0000005624009988 */ /* 0x0001e20008000a04 */
[----:B------:R-:W-:Y:S02]  /*16f0*/  PRMT R2, R6, 0x7632, R2 ;  /* 0x0000763206027816 */ /* 0x000fe40000000002 */
[----:B------:R-:W-:Y:S02]  /*1700*/  PRMT R44, R7, 0x7632, R44 ;  /* 0x00007632072c7816 */ /* 0x000fe4000000002c */
[----:B------:R-:W-:Y:S02]  /*1710*/  PRMT R12, R49, 0x7632, R12 ;  /* 0x00007632310c7816 */ /* 0x000fe4000000000c */
[----:B--2---:R-:W-:Y:S02]  /*1720*/  PRMT R99, R40, 0x7632, R99 ;  /* 0x0000763228637816 */ /* 0x004fe40000000063 */
[----:B------:R-:W-:Y:S02]  /*1730*/  PRMT R89, R41, 0x7632, R89 ;  /* 0x0000763229597816 */ /* 0x000fe40000000059 */
[----:B---3--:R-:W-:-:S02]  /*1740*/  PRMT R100, R38, 0x7632, R100 ;  /* 0x0000763226647816 */ /* 0x008fc40000000064 */
[----:B------:R-:W-:Y:S01]  /*1750*/  PRMT R98, R39, 0x7632, R98 ;  /* 0x0000763227627816 */ /* 0x000fe20000000062 */
[----:B------:R-:W-:Y:S06]  /*1760*/  BAR.SYNC.DEFER_BLOCKING 0x0 ;  /* 0x0000000000007b1d */ /* 0x000fec0000010000 */
[----:B0-----:R-:W-:Y:S05]  /*1770*/  @P0 BRA `(.L_x_1877) ;  /* 0x0000000000200947 */ /* 0x001fea0003800000 */
[----:B------:R-:W-:Y:S01]  /*1780*/  LEA R6, R0, UR4, 0x3 ;  /* 0x0000000400067c11 */ /* 0x000fe2000f8e18ff */
[----:B------:R-:W-:Y:S01]  /*1790*/  ULDC.64 UR10, c[0x0][0x240] ;  /* 0x00009000000a7ab9 */ /* 0x000fe20000000a00 */
[----:B------:R-:W-:-:S04]  /*17a0*/  LEA R36, P1, R33, R0, 0x4 ;  /* 0x0000000021247211 */ /* 0x000fc800078220ff */
[----:B------:R-:W0:Y:S01]  /*17b0*/  LDS.64 R6, [R6] ;  /* 0x0000000006067984 */ /* 0x000e220000000a00 */
[----:B------:R-:W-:Y:S02]  /*17c0*/  LEA.HI.X R43, R33, R31, R22, 0x4, P1 ;  /* 0x0000001f212b7211 */ /* 0x000fe400008f2416 */
[----:B------:R-:W-:-:S04]  /*17d0*/  LEA R42, P1, R36, UR10, 0x3 ;  /* 0x0000000a242a7c11 */ /* 0x000fc8000f8218ff */
[----:B------:R-:W-:-:S05]  /*17e0*/  LEA.HI.X R43, R36, UR11, R43, 0x3, P1 ;  /* 0x0000000b242b7c11 */ /* 0x000fca00088f1c2b */
[----:B0-----:R0:W-:Y:S04]  /*17f0*/  STG.E.64 desc[UR6][R42.64], R6 ;  /* 0x000000062a007986 */ /* 0x0011e8000c101b06 */
.L_x_1877:
[----:B------:R-:W-:Y:S05]  /*1800*/  BSYNC B0 ;  /* 0x0000000000007941 */ /* 0x000fea0003800000 */
.L_x_1876:
[----:B0-----:R-:W0:Y:S01]  /*1810*/  LDS.64 R6, [R29+UR4] ;  /* 0x000000041d067984 */ /* 0x001e220008000a00 */
[----:B------:R-:W-:Y:S01]  /*1820*/  ULDC UR5, c[0x0][0x230] ;  /* 0x00008c0000057ab9 */ /* 0x000fe20000000800 */
[----:B------:R-:W-:Y:S01]  /*1830*/  SHF.L.U32 R68, R40, 0x10, RZ ;  /* 0x0000001028447819 */ /* 0x000fe200000006ff */
[----:B------:R-:W-:Y:S01]  /*1840*/  ULDC.64 UR10, c[0x0][0x210] ;  /* 0x00008400000a7ab9 */ /* 0x000fe20000000a00 */
        /* <DEDUP_REMOVED lines=11> */
[----:B------:R-:W-:Y:S01]  /*1900*/  LOP3.LUT R23, R23, 0x1, RZ, 0x3c, !PT ;  /* 0x0000000117177812 */ /* 0x000fe200078e3cff */
[----:B0-----:R-:W-:Y:S01]  /*1910*/  FADD.FTZ R7, R7, UR5 ;  /* 0x0000000507077e21 */ /* 0x001fe20008010000 */
[--C-:B------:R-:W-:Y:S01]  /*1920*/  FADD.FTZ R3, R3, -R6.reuse ;  /* 0x8000000603037221 */ /* 0x100fe20000010000 */
[--C-:B------:R-:W-:Y:S01]  /*1930*/  FADD.FTZ R73, R73, -R6.reuse ;  /* 0x8000000649497221 */ /* 0x100fe20000010000 */
[--C-:B------:R-:W-:Y:S01]  /*1940*/  FADD.FTZ R75, R75, -R6.reuse ;  /* 0x800000064b4b7221 */ /* 0x100fe20000010000 */
[----:B------:R0:W1:Y:S01]  /*1950*/  MUFU.RSQ R78, R7 ;  /* 0x00000007004e7308 */ /* 0x0000620000001400 */
[----:B------:R-:W-:Y:S01]  /*1960*/  FADD.FTZ R43, -R6, R43 ;  /* 0x0000002b062b7221 */ /* 0x000fe20000010100 */
[--C-:B------:R-:W-:Y:S01]  /*1970*/  FADD.FTZ R81, R81, -R6.reuse ;  /* 0x8000000651517221 */ /* 0x100fe20000010000 */
[--C-:B------:R-:W-:Y:S01]  /*1980*/  FADD.FTZ R85, R85, -R6.reuse ;  /* 0x8000000655557221 */ /* 0x100fe20000010000 */
[--C-:B------:R-:W-:Y:S01]  /*1990*/  FADD.FTZ R77, R77, -R6.reuse ;  /* 0x800000064d4d7221 */ /* 0x100fe20000010000 */
[--C-:B------:R-:W-:Y:S01]  /*19a0*/  FADD.FTZ R79, R79, -R6.reuse ;  /* 0x800000064f4f7221 */ /* 0x100fe20000010000 */
[--C-:B------:R-:W-:Y:S01]  /*19b0*/  FADD.FTZ R55, R55, -R6.reuse ;  /* 0x8000000637377221 */ /* 0x100fe20000010000 */
[--C-:B------:R-:W-:Y:S01]  /*19c0*/  FADD.FTZ R59, R59, -R6.reuse ;  /* 0x800000063b3b7221 */ /* 0x100fe20000010000 */
[--C-:B------:R-:W-:Y:S01]  /*19d0*/  FADD.FTZ R63, R63, -R6.reuse ;  /* 0x800000063f3f7221 */ /* 0x100fe20000010000 */
[----:B0-----:R-:W-:Y:S01]  /*19e0*/  SHF.L.U32 R7, R44, 0x10, RZ ;  /* 0x000000102c077819 */ /* 0x001fe200000006ff */
[--C-:B------:R-:W-:Y:S01]  /*19f0*/  FADD.FTZ R53, R53, -R6.reuse ;  /* 0x8000000635357221 */ /* 0x100fe20000010000 */
[C---:B------:R-:W-:Y:S01]  /*1a00*/  FADD.FTZ R51, -R6.reuse, R51 ;  /* 0x0000003306337221 */ /* 0x040fe20000010100 */
[C---:B------:R-:W-:Y:S01]  /*1a10*/  FADD.FTZ R71, -R6.reuse, R71 ;  /* 0x0000004706477221 */ /* 0x040fe20000010100 */
[C---:B------:R-:W-:Y:S01]  /*1a20*/  FADD.FTZ R67, -R6.reuse, R67 ;  /* 0x0000004306437221 */ /* 0x040fe20000010100 */
[----:B------:R-:W-:Y:S01]  /*1a30*/  FADD.FTZ R7, -R6, R7 ;  /* 0x0000000706077221 */ /* 0x000fe20000010100 */
[--C-:B------:R-:W-:Y:S01]  /*1a40*/  FADD.FTZ R61, R61, -R6.reuse ;  /* 0x800000063d3d7221 */ /* 0x100fe20000010000 */
[--C-:B------:R-:W-:Y:S01]  /*1a50*/  FADD.FTZ R65, R65, -R6.reuse ;  /* 0x8000000641417221 */ /* 0x100fe20000010000 */
[----:B-1----:R-:W-:Y:S01]  /*1a60*/  FMUL.FTZ R36, R3, R78 ;  /* 0x0000004e03247220 */ /* 0x002fe20000410000 */
[----:B------:R-:W-:Y:S01]  /*1a70*/  FMUL.FTZ R52, R78, R73 ;  /* 0x000000494e347220 */ /* 0x000fe20000410000 */
[----:B------:R-:W-:Y:S01]  /*1a80*/  FADD.FTZ R3, R83, -R6 ;  /* 0x8000000653037221 */ /* 0x000fe20000010000 */
[----:B------:R-:W-:Y:S01]  /*1a90*/  SHF.L.U32 R73, R54, 0x10, RZ ;  /* 0x0000001036497819 */ /* 0x000fe200000006ff */
[C---:B------:R-:W-:Y:S01]  /*1aa0*/  FMUL.FTZ R7, R78.reuse, R7 ;  /* 0x000000074e077220 */ /* 0x040fe20000410000 */
[C---:B------:R-:W-:Y:S01]  /*1ab0*/  FMUL.FTZ R43, R78.reuse, R43 ;  /* 0x0000002b4e2b7220 */ /* 0x040fe20000410000 */
[----:B------:R-:W-:Y:S01]  /*1ac0*/  FMUL.FTZ R40, R78, R3 ;  /* 0x000000034e287220 */ /* 0x000fe20000410000 */
[----:B------:R-:W-:Y:S01]  /*1ad0*/  SHF.L.U32 R3, R48, 0x10, RZ ;  /* 0x0000001030037819 */ /* 0x000fe200000006ff */
[----:B------:R-:W-:Y:S01]  /*1ae0*/  FADD.FTZ R73, -R6, R73 ;  /* 0x0000004906497221 */ /* 0x000fe20000010100 */
[----:B------:R-:W-:Y:S01]  /*1af0*/  FFMA.FTZ R38, R43, R99, R100 ;  /* 0x000000632b267223 */ /* 0x000fe20000010064 */
[----:B------:R-:W-:Y:S01]  /*1b00*/  FFMA.FTZ R39, R40, R82, R101 ;  /* 0x0000005228277223 */ /* 0x000fe20000010065 */
[----:B------:R-:W-:Y:S01]  /*1b10*/  FFMA.FTZ R40, R7, R89, R98 ;  /* 0x0000005907287223 */ /* 0x000fe20000010062 */
[----:B------:R-:W-:Y:S01]  /*1b20*/  FMUL.FTZ R73, R78, R73 ;  /* 0x000000494e497220 */ /* 0x000fe20000410000 */
[----:B------:R-:W-:Y:S01]  /*1b30*/  SHF.L.U32 R7, R50, 0x10, RZ ;  /* 0x0000001032077819 */ /* 0x000fe200000006ff */
[----:B------:R-:W-:Y:S01]  /*1b40*/  FMUL.FTZ R50, R78, R75 ;  /* 0x0000004b4e327220 */ /* 0x000fe20000410000 */
[----:B------:R-:W-:Y:S01]  /*1b50*/  FADD.FTZ R75, R57, -R6 ;  /* 0x80000006394b7221 */ /* 0x000fe20000010000 */
[C-C-:B------:R-:W-:Y:S01]  /*1b60*/  FFMA.FTZ R57, R99.reuse, R73, R100.reuse ;  /* 0x0000004963397223 */ /* 0x140fe20000010064 */
[----:B------:R-:W-:Y:S01]  /*1b70*/  SHF.L.U32 R73, R58, 0x10, RZ ;  /* 0x000000103a497819 */ /* 0x000fe200000006ff */
[C---:B------:R-:W-:Y:S01]  /*1b80*/  FADD.FTZ R3, -R6.reuse, R3 ;  /* 0x0000000306037221 */ /* 0x040fe20000010100 */
[----:B------:R-:W-:Y:S01]  /*1b90*/  FADD.FTZ R7, -R6, R7 ;  /* 0x0000000706077221 */ /* 0x000fe20000010100 */
[----:B------:R-:W-:Y:S01]  /*1ba0*/  FMUL.FTZ R43, R78, R81 ;  /* 0x000000514e2b7220 */ /* 0x000fe20000410000 */
[----:B------:R-:W-:Y:S01]  /*1bb0*/  SHF.L.U32 R81, R60, 0x10, RZ ;  /* 0x000000103c517819 */ /* 0x000fe200000006ff */
[----:B------:R-:W-:Y:S01]  /*1bc0*/  FADD.FTZ R73, -R6, R73 ;  /* 0x0000004906497221 */ /* 0x000fe20000010100 */
[C---:B------:R-:W-:Y:S01]  /*1bd0*/  FMUL.FTZ R3, R78.reuse, R3 ;  /* 0x000000034e037220 */ /* 0x040fe20000410000 */
[----:B------:R-:W-:Y:S01]  /*1be0*/  FMUL.FTZ R7, R78, R7 ;  /* 0x000000074e077220 */ /* 0x000fe20000410000 */
[----:B------:R-:W-:Y:S01]  /*1bf0*/  FFMA.FTZ R36, R36, R68, R103 ;  /* 0x0000004424247223 */ /* 0x000fe20000010067 */
[----:B------:R-:W-:Y:S01]  /*1c00*/  FMUL.FTZ R73, R78, R73 ;  /* 0x000000494e497220 */ /* 0x000fe20000410000 */
[----:B------:R-:W-:Y:S01]  /*1c10*/  FFMA.FTZ R42, R99, R3, R100 ;  /* 0x00000003632a7223 */ /* 0x000fe20000010064 */
[----:B------:R-:W-:Y:S01]  /*1c20*/  SHF.L.U32 R3, R46, 0x10, RZ ;  /* 0x000000102e037819 */ /* 0x000fe200000006ff */
[----:B------:R-:W-:Y:S01]  /*1c30*/  FFMA.FTZ R44, R89, R7, R98 ;  /* 0x00000007592c7223 */ /* 0x000fe20000010062 */
[--C-:B------:R-:W-:Y:S01]  /*1c40*/  FFMA.FTZ R60, R99, R73, R100.reuse ;  /* 0x00000049633c7223 */ /* 0x100fe20000010064 */
[----:B------:R-:W-:Y:S01]  /*1c50*/  SHF.L.U32 R73, R62, 0x10, RZ ;  /* 0x000000103e497819 */ /* 0x000fe200000006ff */
[----:B------:R-:W-:Y:S01]  /*1c60*/  FMUL.FTZ R41, R78, R85 ;  /* 0x000000554e297220 */ /* 0x000fe20000410000 */
[----:B------:R-:W-:Y:S01]  /*1c70*/  FADD.FTZ R3, -R6, R3 ;  /* 0x0000000306037221 */ /* 0x000fe20000010100 */
[----:B------:R-:W-:Y:S01]  /*1c80*/  SHF.L.U32 R7, R47, 0x10, RZ ;  /* 0x000000102f077819 */ /* 0x000fe200000006ff */
[----:B------:R-:W-:Y:S01]  /*1c90*/  FMUL.FTZ R88, R38, -1.4426950216293334961 ;  /* 0xbfb8aa3b26587820 */ /* 0x000fe20000410000 */
[----:B------:R-:W-:Y:S01]  /*1ca0*/  FADD.FTZ R73, -R6, R73 ;  /* 0x0000004906497221 */ /* 0x000fe20000010100 */
[----:B------:R-:W-:Y:S01]  /*1cb0*/  FMUL.FTZ R97, R39, -1.4426950216293334961 ;  /* 0xbfb8aa3b27617820 */ /* 0x000fe20000410000 */
[----:B------:R-:W-:Y:S01]  /*1cc0*/  FMUL.FTZ R95, R40, -1.4426950216293334961 ;  /* 0xbfb8aa3b285f7820 */ /* 0x000fe20000410000 */
[C---:B------:R-:W-:Y:S01]  /*1cd0*/  FMUL.FTZ R48, R78.reuse, R77 ;  /* 0x0000004d4e307220 */ /* 0x040fe20000410000 */
[----:B------:R-:W-:Y:S01]  /*1ce0*/  FMUL.FTZ R3, R78, R3 ;  /* 0x000000034e037220 */ /* 0x000fe20000410000 */
[----:B------:R-:W-:Y:S01]  /*1cf0*/  SHF.L.U32 R77, R56, 0x10, RZ ;  /* 0x00000010384d7819 */ /* 0x000fe200000006ff */
[----:B------:R-:W-:Y:S01]  /*1d00*/  FMUL.FTZ R64, R78, R73 ;  /* 0x000000494e407220 */ /* 0x000fe20000410000 */
[----:B------:R-:W-:Y:S01]  /*1d10*/  FMUL.FTZ R2, R36, -1.4426950216293334961 ;  /* 0xbfb8aa3b24027820 */ /* 0x000fe20000410000 */
[----:B------:R-:W-:Y:S01]  /*1d20*/  FFMA.FTZ R41, R68, R41, R103 ;  /* 0x0000002944297223 */ /* 0x000fe20000010067 */
[----:B------:R-:W-:Y:S01]  /*1d30*/  FFMA.FTZ R43, R82, R43, R101 ;  /* 0x0000002b522b7223 */ /* 0x000fe20000010065 */
[----:B------:R-:W-:Y:S01]  /*1d40*/  FADD.FTZ R7, -R6, R7 ;  /* 0x0000000706077221 */ /* 0x000fe20000010100 */
[----:B------:R-:W-:Y:S01]  /*1d50*/  SHF.L.U32 R73, R66, 0x10, RZ ;  /* 0x0000001042497819 */ /* 0x000fe200000006ff */
[C---:B------:R-:W-:Y:S01]  /*1d60*/  FMUL.FTZ R46, R78.reuse, R79 ;  /* 0x0000004f4e2e7220 */ /* 0x040fe20000410000 */
[C---:B------:R-:W-:Y:S01]  /*1d70*/  FMUL.FTZ R55, R78.reuse, R55 ;  /* 0x000000374e377220 */ /* 0x040fe20000410000 */
[C---:B------:R-:W-:Y:S01]  /*1d80*/  FMUL.FTZ R59, R78.reuse, R59 ;  /* 0x0000003b4e3b7220 */ /* 0x040fe20000410000 */
[C---:B------:R-:W-:Y:S01]  /*1d90*/  FMUL.FTZ R63, R78.reuse, R63 ;  /* 0x0000003f4e3f7220 */ /* 0x040fe20000410000 */
[----:B------:R-:W-:Y:S01]  /*1da0*/  FMUL.FTZ R53, R78, R53 ;  /* 0x000000354e357220 */ /* 0x000fe20000410000 */
[----:B------:R-:W0:Y:S01]  /*1db0*/  MUFU.EX2 R88, R88 ;  /* 0x0000005800587308 */ /* 0x000e220000000800 */
[----:B------:R-:W-:Y:S01]  /*1dc0*/  FFMA.FTZ R47, R99, R3, R100 ;  /* 0x00000003632f7223 */ /* 0x000fe20000010064 */
[----:B------:R-:W-:Y:S01]  /*1dd0*/  FMUL.FTZ R96, R41, -1.4426950216293334961 ;  /* 0xbfb8aa3b29607820 */ /* 0x000fe20000410000 */
[----:B------:R-:W-:Y:S01]  /*1de0*/  FMUL.FTZ R93, R42, -1.4426950216293334961 ;  /* 0xbfb8aa3b2a5d7820 */ /* 0x000fe20000410000 */
[----:B------:R-:W-:Y:S01]  /*1df0*/  FMUL.FTZ R94, R43, -1.4426950216293334961 ;  /* 0xbfb8aa3b2b5e7820 */ /* 0x000fe20000410000 */
[----:B------:R-:W-:Y:S01]  /*1e00*/  FMUL.FTZ R91, R44, -1.4426950216293334961 ;  /* 0xbfb8aa3b2c5b7820 */ /* 0x000fe20000410000 */
[----:B------:R-:W-:Y:S01]  /*1e10*/  FMUL.FTZ R3, R78, R7 ;  /* 0x000000074e037220 */ /* 0x000fe20000410000 */
[----:B------:R-:W-:Y:S01]  /*1e20*/  FADD.FTZ R77, -R6, R77 ;  /* 0x0000004d064d7221 */ /* 0x000fe20000010100 */
[----:B------:R1:W2:Y:S01]  /*1e30*/  MUFU.EX2 R83, R2 ;  /* 0x0000000200537308 */ /* 0x0002a20000000800 */
[C-C-:B------:R-:W-:Y:S01]  /*1e40*/  FFMA.FTZ R46, R68.reuse, R46, R103.reuse ;  /* 0x0000002e442e7223 */ /* 0x140fe20000010067 */
[--C-:B------:R-:W-:Y:S01]  /*1e50*/  FFMA.FTZ R50, R68, R50, R103.reuse ;  /* 0x0000003244327223 */ /* 0x100fe20000010067 */
[----:B------:R-:W-:Y:S01]  /*1e60*/  FMUL.FTZ R51, R78, R51 ;  /* 0x000000334e337220 */ /* 0x000fe20000410000 */
[C-C-:B------:R-:W-:Y:S01]  /*1e70*/  FFMA.FTZ R55, R68.reuse, R55, R103.reuse ;  /* 0x0000003744377223 */ /* 0x140fe20000010067 */
[C-C-:B------:R-:W-:Y:S01]  /*1e80*/  FFMA.FTZ R59, R68.reuse, R59, R103.reuse ;  /* 0x0000003b443b7223 */ /* 0x140fe20000010067 */
[----:B------:R-:W-:Y:S01]  /*1e90*/  FFMA.FTZ R63, R68, R63, R103 ;  /* 0x0000003f443f7223 */ /* 0x000fe20000010067 */
[----:B------:R-:W-:Y:S01]  /*1ea0*/  FADD.FTZ R73, -R6, R73 ;  /* 0x0000004906497221 */ /* 0x000fe20000010100 */
[----:B------:R-:W3:Y:S01]  /*1eb0*/  MUFU.EX2 R97, R97 ;  /* 0x0000006100617308 */ /* 0x000ee20000000800 */
[----:B------:R-:W-:Y:S01]  /*1ec0*/  FFMA.FTZ R53, R68, R53, R103 ;  /* 0x0000003544357223 */ /* 0x000fe20000010067 */
[----:B------:R-:W-:Y:S01]  /*1ed0*/  SHF.L.U32 R103, R72, 0x10, RZ ;  /* 0x0000001048677819 */ /* 0x000fe200000006ff */
[C---:B------:R-:W-:Y:S01]  /*1ee0*/  FMUL.FTZ R71, R78.reuse, R71 ;  /* 0x000000474e477220 */ /* 0x040fe20000410000 */
[----:B------:R-:W-:Y:S01]  /*1ef0*/  FMUL.FTZ R56, R78, R75 ;  /* 0x0000004b4e387220 */ /* 0x000fe20000410000 */
[C-C-:B------:R-:W-:Y:S01]  /*1f00*/  FFMA.FTZ R48, R82.reuse, R48, R101.reuse ;  /* 0x0000003052307223 */ /* 0x140fe20000010065 */
[----:B------:R-:W-:Y:S01]  /*1f10*/  FFMA.FTZ R49, R89, R3, R98 ;  /* 0x0000000359317223 */ /* 0x000fe20000010062 */
[----:B------:R-:W-:Y:S01]  /*1f20*/  FFMA.FTZ R52, R82, R52, R101 ;  /* 0x0000003452347223 */ /* 0x000fe20000010065 */
[----:B------:R-:W4:Y:S01]  /*1f30*/  MUFU.EX2 R95, R95 ;  /* 0x0000005f005f7308 */ /* 0x000f220000000800 */
[C---:B------:R-:W-:Y:S01]  /*1f40*/  FMUL.FTZ R77, R78.reuse, R77 ;  /* 0x0000004d4e4d7220 */ /* 0x040fe20000410000 */
[----:B------:R-:W-:Y:S01]  /*1f50*/  FMUL.FTZ R66, R78, R67 ;  /* 0x000000434e427220 */ /* 0x000fe20000410000 */
[----:B-1----:R-:W-:Y:S01]  /*1f60*/  FMUL.FTZ R2, R47, -1.4426950216293334961 ;  /* 0xbfb8aa3b2f027820 */ /* 0x002fe20000410000 */
[----:B------:R-:W-:Y:S01]  /*1f70*/  FFMA.FTZ R51, R99, R51, R100 ;  /* 0x0000003363337223 */ /* 0x000fe20000010064 */
[----:B------:R-:W-:Y:S01]  /*1f80*/  FADD.FTZ R81, -R6, R81 ;  /* 0x0000005106517221 */ /* 0x000fe20000010100 */
[----:B------:R-:W-:Y:S01]  /*1f90*/  FMUL.FTZ R67, R78, R73 ;  /* 0x000000494e437220 */ /* 0x000fe20000410000 */
[----:B------:R-:W-:Y:S01]  /*1fa0*/  FMUL.FTZ R92, R46, -1.4426950216293334961 ;  /* 0xbfb8aa3b2e5c7820 */ /* 0x000fe20000410000 */
[----:B------:R-:W1:Y:S01]  /*1fb0*/  MUFU.EX2 R96, R96 ;  /* 0x0000006000607308 */ /* 0x000e620000000800 */
[----:B------:R-:W-:Y:S01]  /*1fc0*/  FADD.FTZ R73, R45, -R6 ;  /* 0x800000062d497221 */ /* 0x000fe20000010000 */
[----:B------:R-:W-:Y:S01]  /*1fd0*/  FMUL.FTZ R69, R50, -1.4426950216293334961 ;  /* 0xbfb8aa3b32457820 */ /* 0x000fe20000410000 */
[--C-:B------:R-:W-:Y:S01]  /*1fe0*/  FFMA.FTZ R54, R89, R71, R98.reuse ;  /* 0x0000004759367223 */ /* 0x100fe20000010062 */
[----:B------:R-:W-:Y:S01]  /*1ff0*/  FFMA.FTZ R56, R82, R56, R101 ;  /* 0x0000003852387223 */ /* 0x000fe20000010065 */
[----:B------:R-:W-:Y:S01]  /*2000*/  FADD.FTZ R103, -R6, R103 ;  /* 0x0000006706677221 */ /* 0x000fe20000010100 */
[----:B------:R-:W-:Y:S01]  /*2010*/  FMUL.FTZ R7, R48, -1.4426950216293334961 ;  /* 0xbfb8aa3b30077820 */ /* 0x000fe20000410000 */
[----:B------:R-:W-:Y:S01]  /*2020*/  FMUL.FTZ R3, R49, -1.4426950216293334961 ;  /* 0xbfb8aa3b31037820 */ /* 0x000fe20000410000 */
[----:B------:R-:W5:Y:S01]  /*2030*/  MUFU.EX2 R93, R93 ;  /* 0x0000005d005d7308 */ /* 0x000f620000000800 */
[----:B------:R-:W-:Y:S01]  /*2040*/  FMUL.FTZ R70, R52, -1.4426950216293334961 ;  /* 0xbfb8aa3b34467820 */ /* 0x000fe20000410000 */
[--C-:B------:R-:W-:Y:S01]  /*2050*/  FFMA.FTZ R58, R89, R77, R98.reuse ;  /* 0x0000004d593a7223 */ /* 0x100fe20000010062 */
[C---:B------:R-:W-:Y:S01]  /*2060*/  FMUL.FTZ R61, R78.reuse, R61 ;  /* 0x0000003d4e3d7220 */ /* 0x040fe20000410000 */
[----:B------:R-:W-:Y:S01]  /*2070*/  FMUL.FTZ R12, R51, -1.4426950216293334961 ;  /* 0xbfb8aa3b330c7820 */ /* 0x000fe20000410000 */
[----:B------:R-:W-:Y:S01]  /*2080*/  FMUL.FTZ R74, R55, -1.4426950216293334961 ;  /* 0xbfb8aa3b374a7820 */ /* 0x000fe20000410000 */
[C---:B------:R-:W-:Y:S01]  /*2090*/  FMUL.FTZ R81, R78.reuse, R81 ;  /* 0x000000514e517220 */ /* 0x040fe20000410000 */
[----:B------:R-:W-:Y:S01]  /*20a0*/  FMUL.FTZ R75, R57, -1.4426950216293334961 ;  /* 0xbfb8aa3b394b7820 */ /* 0x000fe20000410000 */
[----:B------:R-:W5:Y:S01]  /*20b0*/  MUFU.EX2 R94, R94 ;  /* 0x0000005e005e7308 */ /* 0x000f620000000800 */
[C---:B------:R-:W-:Y:S01]  /*20c0*/  FMUL.FTZ R65, R78.reuse, R65 ;  /* 0x000000414e417220 */ /* 0x040fe20000410000 */
[--C-:B------:R-:W-:Y:S01]  /*20d0*/  FFMA.FTZ R66, R89, R66, R98.reuse ;  /* 0x0000004259427223 */ /* 0x100fe20000010062 */
[----:B------:R-:W-:Y:S01]  /*20e0*/  FMUL.FTZ R73, R78, R73 ;  /* 0x000000494e497220 */ /* 0x000fe20000410000 */
[----:B------:R-:W-:Y:S01]  /*20f0*/  FMUL.FTZ R71, R54, -1.4426950216293334961 ;  /* 0xbfb8aa3b36477820 */ /* 0x000fe20000410000 */
[----:B------:R-:W-:Y:S01]  /*2100*/  FMUL.FTZ R76, R56, -1.4426950216293334961 ;  /* 0xbfb8aa3b384c7820 */ /* 0x000fe20000410000 */
[----:B------:R-:W-:Y:S01]  /*2110*/  FMUL.FTZ R78, R78, R103 ;  /* 0x000000674e4e7220 */ /* 0x000fe20000410000 */
[----:B------:R-:W-:Y:S01]  /*2120*/  FMUL.FTZ R77, R58, -1.4426950216293334961 ;  /* 0xbfb8aa3b3a4d7820 */ /* 0x000fe20000410000 */
[----:B------:R-:W5:Y:S01]  /*2130*/  MUFU.EX2 R91, R91 ;  /* 0x0000005b005b7308 */ /* 0x000f620000000800 */
[----:B------:R-:W-:Y:S01]  /*2140*/  FMUL.FTZ R79, R59, -1.4426950216293334961 ;  /* 0xbfb8aa3b3b4f7820 */ /* 0x000fe20000410000 */
[--C-:B------:R-:W-:Y:S01]  /*2150*/  FFMA.FTZ R61, R82, R61, R101.reuse ;  /* 0x0000003d523d7223 */ /* 0x100fe20000010065 */
[----:B------:R-:W-:Y:S01]  /*2160*/  FMUL.FTZ R80, R60, -1.4426950216293334961 ;  /* 0xbfb8aa3b3c507820 */ /* 0x000fe20000410000 */
[----:B------:R-:W-:Y:S01]  /*2170*/  FFMA.FTZ R62, R89, R81, R98 ;  /* 0x00000051593e7223 */ /* 0x000fe20000010062 */
[C-C-:B------:R-:W-:Y:S01]  /*2180*/  FFMA.FTZ R64, R99.reuse, R64, R100.reuse ;  /* 0x0000004063407223 */ /* 0x140fe20000010064 */
[--C-:B------:R-:W-:Y:S01]  /*2190*/  FFMA.FTZ R65, R82, R65, R101.reuse ;  /* 0x0000004152417223 */ /* 0x100fe20000010065 */
[----:B------:R-:W-:Y:S01]  /*21a0*/  FMUL.FTZ R81, R66, -1.4426950216293334961 ;  /* 0xbfb8aa3b42517820 */ /* 0x000fe20000410000 */
[----:B------:R-:W5:Y:S01]  /*21b0*/  MUFU.EX2 R2, R2 ;  /* 0x0000000200027308 */ /* 0x000f620000000800 */
[----:B------:R-:W-:Y:S01]  /*21c0*/  FFMA.FTZ R67, R99, R67, R100 ;  /* 0x0000004363437223 */ /* 0x000fe20000010064 */
[----:B------:R-:W-:Y:S01]  /*21d0*/  FFMA.FTZ R73, R82, R73, R101 ;  /* 0x0000004952497223 */ /* 0x000fe20000010065 */
[----:B------:R-:W-:Y:S01]  /*21e0*/  FFMA.FTZ R78, R89, R78, R98 ;  /* 0x0000004e594e7223 */ /* 0x000fe20000010062 */
[----:B------:R-:W-:Y:S01]  /*21f0*/  FMUL.FTZ R84, R61, -1.4426950216293334961 ;  /* 0xbfb8aa3b3d547820 */ /* 0x000fe20000410000 */
[----:B0-----:R-:W-:Y:S01]  /*2200*/  FADD.FTZ R89, R88, 1 ;  /* 0x3f80000058597421 */ /* 0x001fe20000010000 */
[----:B------:R-:W-:Y:S01]  /*2210*/  FMUL.FTZ R85, R62, -1.4426950216293334961 ;  /* 0xbfb8aa3b3e557820 */ /* 0x000fe20000410000 */
[----:B------:R-:W-:Y:S01]  /*2220*/  FMUL.FTZ R87, R63, -1.4426950216293334961 ;  /* 0xbfb8aa3b3f577820 */ /* 0x000fe20000410000 */
[----:B------:R-:W0:Y:S01]  /*2230*/  MUFU.EX2 R92, R92 ;  /* 0x0000005c005c7308 */ /* 0x000e220000000800 */
[----:B--2---:R-:W-:Y:S01]  /*2240*/  FADD.FTZ R83, R83, 1 ;  /* 0x3f80000053537421 */ /* 0x004fe20000010000 */
[----:B---3--:R-:W-:Y:S01]  /*2250*/  FADD.FTZ R88, R97, 1 ;  /* 0x3f80000061587421 */ /* 0x008fe20000010000 */
[----:B----4-:R-:W-:Y:S01]  /*2260*/  FADD.FTZ R95, R95, 1 ;  /* 0x3f8000005f5f7421 */ /* 0x010fe20000010000 */
[----:B------:R-:W-:Y:S01]  /*2270*/  FMUL.FTZ R90, R64, -1.4426950216293334961 ;  /* 0xbfb8aa3b405a7820 */ /* 0x000fe20000410000 */
[----:B------:R-:W-:Y:S01]  /*2280*/  FMUL.FTZ R86, R65, -1.4426950216293334961 ;  /* 0xbfb8aa3b41567820 */ /* 0x000fe20000410000 */
[----:B------:R-:W-:Y:S01]  /*2290*/  FMUL.FTZ R72, R67, -1.4426950216293334961 ;  /* 0xbfb8aa3b43487820 */ /* 0x000fe20000410000 */
[----:B------:R-:W-:Y:S01]  /*22a0*/  FMUL.FTZ R82, R73, -1.4426950216293334961 ;  /* 0xbfb8aa3b49527820 */ /* 0x000fe20000410000 */
[----:B------:R-:W2:Y:S01]  /*22b0*/  MUFU.EX2 R69, R69 ;  /* 0x0000004500457308 */ /* 0x000ea20000000800 */
[----:B------:R-:W-:Y:S01]  /*22c0*/  FMUL.FTZ R99, R53, -1.4426950216293334961 ;  /* 0xbfb8aa3b35637820 */ /* 0x000fe20000410000 */
[----:B-1----:R-:W-:Y:S01]  /*22d0*/  FADD.FTZ R96, R96, 1 ;  /* 0x3f80000060607421 */ /* 0x002fe20000010000 */
[----:B-----5:R-:W-:Y:S01]  /*22e0*/  FADD.FTZ R93, R93, 1 ;  /* 0x3f8000005d5d7421 */ /* 0x020fe20000010000 */
[----:B------:R-:W-:Y:S01]  /*22f0*/  FADD.FTZ R94, R94, 1 ;  /* 0x3f8000005e5e7421 */ /* 0x000fe20000010000 */
[----:B------:R-:W-:Y:S01]  /*2300*/  FADD.FTZ R91, R91, 1 ;  /* 0x3f8000005b5b7421 */ /* 0x000fe20000010000 */
[----:B------:R-:W-:Y:S01]  /*2310*/  FADD.FTZ R2, R2, 1 ;  /* 0x3f80000002027421 */ /* 0x000fe20000010000 */
[----:B------:R-:W-:Y:S01]  /*2320*/  LEA R6, P2, R35, UR10, 0x1 ;  /* 0x0000000a23067c11 */ /* 0x000fe2000f8408ff */
[----:B------:R-:W1:Y:S01]  /*2330*/  MUFU.EX2 R7, R7 ;  /* 0x0000000700077308 */ /* 0x000e620000000800 */
[----:B0-----:R-:W-:-:S07]  /*2340*/  FADD.FTZ R97, R92, 1 ;  /* 0x3f8000005c617421 */ /* 0x001fce0000010000 */
[----:B------:R-:W0:Y:S01]  /*2350*/  MUFU.EX2 R3, R3 ;  /* 0x0000000300037308 */ /* 0x000e220000000800 */
[----:B--2---:R-:W-:-:S07]  /*2360*/  FADD.FTZ R69, R69, 1 ;  /* 0x3f80000045457421 */ /* 0x004fce0000010000 */
[----:B------:R-:W2:Y:S01]  /*2370*/  MUFU.EX2 R70, R70 ;  /* 0x0000004600467308 */ /* 0x000ea20000000800 */
[----:B-1----:R-:W-:-:S07]  /*2380*/  FADD.FTZ R7, R7, 1 ;  /* 0x3f80000007077421 */ /* 0x002fce0000010000 */
        /* <DEDUP_REMOVED lines=14> */
[----:B------:R0:W-:Y:S01]  /*2470*/  MUFU.EX2 R68, R81 ;  /* 0x0000005100447308 */ /* 0x0001e20000000800 */
[----:B--2---:R-:W-:-:S07]  /*2480*/  FADD.FTZ R77, R77, 1 ;  /* 0x3f8000004d4d7421 */ /* 0x004fce0000010000 */
[----:B------:R-:W2:Y:S01]  /*2490*/  MUFU.EX2 R80, R80 ;  /* 0x0000005000507308 */ /* 0x000ea20000000800 */
[----:B0-----:R-:W-:Y:S01]  /*24a0*/  FMUL.FTZ R81, R78, -1.4426950216293334961 ;  /* 0xbfb8aa3b4e517820 */ /* 0x001fe20000410000 */
[----:B-1----:R-:W-:-:S06]  /*24b0*/  FADD.FTZ R76, R79, 1 ;  /* 0x3f8000004f4c7421 */ /* 0x002fcc0000010000 */
[----:B------:R-:W0:Y:S08]  /*24c0*/  MUFU.EX2 R84, R84 ;  /* 0x0000005400547308 */ /* 0x000e300000000800 */
[----:B------:R-:W1:Y:S01]  /*24d0*/  MUFU.EX2 R85, R85 ;  /* 0x0000005500557308 */ /* 0x000e620000000800 */
[----:B--2---:R-:W-:-:S07]  /*24e0*/  FADD.FTZ R79, R80, 1 ;  /* 0x3f800000504f7421 */ /* 0x004fce0000010000 */
[----:B------:R-:W2:Y:S01]  /*24f0*/  MUFU.EX2 R87, R87 ;  /* 0x0000005700577308 */ /* 0x000ea20000000800 */
[----:B0-----:R-:W-:-:S07]  /*2500*/  FADD.FTZ R80, R84, 1 ;  /* 0x3f80000054507421 */ /* 0x001fce0000010000 */
[----:B------:R-:W0:Y:S01]  /*2510*/  MUFU.RCP R83, R83 ;  /* 0x0000005300537308 */ /* 0x000e220000001000 */
[----:B-1----:R-:W-:-:S07]  /*2520*/  FADD.FTZ R85, R85, 1 ;  /* 0x3f80000055557421 */ /* 0x002fce0000010000 */
[----:B------:R-:W1:Y:S01]  /*2530*/  MUFU.RCP R89, R89 ;  /* 0x0000005900597308 */ /* 0x000e620000001000 */
[----:B--2---:R-:W-:-:S07]  /*2540*/  FADD.FTZ R84, R87, 1 ;  /* 0x3f80000057547421 */ /* 0x004fce0000010000 */
[----:B------:R-:W2:Y:S01]  /*2550*/  MUFU.RCP R88, R88 ;  /* 0x0000005800587308 */ /* 0x000ea20000001000 */
[----:B0-----:R-:W-:-:S07]  /*2560*/  FMUL.FTZ R83, R36, R83 ;  /* 0x0000005324537220 */ /* 0x001fce0000410000 */
[----:B------:R-:W0:Y:S01]  /*2570*/  MUFU.RCP R95, R95 ;  /* 0x0000005f005f7308 */ /* 0x000e220000001000 */
[----:B-1----:R-:W-:-:S05]  /*2580*/  FMUL.FTZ R38, R38, R89 ;  /* 0x0000005926267220 */ /* 0x002fca0000410000 */
[----:B------:R-:W-:Y:S02]  /*2590*/  F2FP.BF16.F32.PACK_AB R38, R38, R83 ;  /* 0x000000532626723e */ /* 0x000fe400000010ff */
[----:B------:R-:W1:Y:S01]  /*25a0*/  MUFU.EX2 R90, R90 ;  /* 0x0000005a005a7308 */ /* 0x000e620000000800 */
[----:B--2---:R-:W-:-:S07]  /*25b0*/  FMUL.FTZ R88, R39, R88 ;  /* 0x0000005827587220 */ /* 0x004fce0000410000 */
[----:B------:R-:W2:Y:S01]  /*25c0*/  MUFU.EX2 R86, R86 ;  /* 0x0000005600567308 */ /* 0x000ea20000000800 */
[----:B0-----:R-:W-:-:S05]  /*25d0*/  FMUL.FTZ R95, R40, R95 ;  /* 0x0000005f285f7220 */ /* 0x001fca0000410000 */
[----:B------:R-:W-:Y:S02]  /*25e0*/  F2FP.BF16.F32.PACK_AB R88, R95, R88 ;  /* 0x000000585f58723e */ /* 0x000fe400000010ff */
[----:B------:R-:W0:Y:S01]  /*25f0*/  MUFU.EX2 R72, R72 ;  /* 0x0000004800487308 */ /* 0x000e220000000800 */
[----:B-1----:R-:W-:-:S07]  /*2600*/  FADD.FTZ R87, R90, 1 ;  /* 0x3f8000005a577421 */ /* 0x002fce0000010000 */
[----:B------:R-:W1:Y:S01]  /*2610*/  MUFU.EX2 R82, R82 ;  /* 0x0000005200527308 */ /* 0x000e620000000800 */
[----:B--2---:R-:W-:-:S07]  /*2620*/  FADD.FTZ R86, R86, 1 ;  /* 0x3f80000056567421 */ /* 0x004fce0000010000 */
        /* <DEDUP_REMOVED lines=12> */
[----:B------:R-:W-:Y:S02]  /*26f0*/  F2FP.BF16.F32.PACK_AB R96, R93, R96 ;  /* 0x000000605d60723e */ /* 0x000fe400000010ff */
[----:B------:R2:W3:Y:S01]  /*2700*/  MUFU.RCP R92, R2 ;  /* 0x00000002005c7308 */ /* 0x0004e20000001000 */
[----:B0-----:R-:W-:-:S07]  /*2710*/  FMUL.FTZ R94, R43, R94 ;  /* 0x0000005e2b5e7220 */ /* 0x001fce0000410000 */
[----:B------:R-:W0:Y:S01]  /*2720*/  MUFU.RCP R97, R97 ;  /* 0x0000006100617308 */ /* 0x000e220000001000 */
[----:B--2---:R-:W-:Y:S01]  /*2730*/  LEA R2, P1, R37, UR10, 0x1 ;  /* 0x0000000a25027c11 */ /* 0x004fe2000f8208ff */
[----:B-1----:R-:W-:-:S05]  /*2740*/  FMUL.FTZ R91, R44, R91 ;  /* 0x0000005b2c5b7220 */ /* 0x002fca0000410000 */
[----:B------:R-:W-:Y:S01]  /*2750*/  F2FP.BF16.F32.PACK_AB R94, R91, R94 ;  /* 0x0000005e5b5e723e */ /* 0x000fe200000010ff */
[----:B------:R1:W2:Y:S01]  /*2760*/  MUFU.RCP R99, R7 ;  /* 0x0000000700637308 */ /* 0x0002a20000001000 */
[----:B---3--:R-:W-:Y:S02]  /*2770*/  FMUL.FTZ R92, R47, R92 ;  /* 0x0000005c2f5c7220 */ /* 0x008fe40000410000 */
[----:B------:R-:W-:-:S05]  /*2780*/  PRMT R36, R94, 0x7632, R36 ;  /* 0x000076325e247816 */ /* 0x000fca0000000024 */
[----:B------:R3:W4:Y:S01]  /*2790*/  MUFU.RCP R98, R3 ;  /* 0x0000000300627308 */ /* 0x0007220000001000 */
[----:B-1----:R-:W-:Y:S01]  /*27a0*/  LEA.HI.X R7, R35, UR11, R8, 0x1, P2 ;  /* 0x0000000b23077c11 */ /* 0x002fe200090f0c08 */
[----:B------:R-:W-:Y:S01]  /*27b0*/  FADD.FTZ R35, R68, 1 ;  /* 0x3f80000044237421 */ /* 0x000fe20000010000 */
[----:B0-----:R-:W-:-:S05]  /*27c0*/  FMUL.FTZ R97, R46, R97 ;  /* 0x000000612e617220 */ /* 0x001fca0000410000 */
[----:B------:R-:W0:Y:S01]  /*27d0*/  MUFU.RCP R69, R69 ;  /* 0x0000004500457308 */ /* 0x000e220000001000 */
[----:B---3--:R-:W-:Y:S01]  /*27e0*/  LEA.HI.X R3, R37, UR11, R10, 0x1, P1 ;  /* 0x0000000b25037c11 */ /* 0x008fe200088f0c0a */
[----:B--2---:R-:W-:Y:S01]  /*27f0*/  FMUL.FTZ R99, R48, R99 ;  /* 0x0000006330637220 */ /* 0x004fe20000410000 */
[----:B------:R-:W-:Y:S02]  /*2800*/  LEA R10, P2, R11, UR10, 0x1 ;  /* 0x0000000a0b0a7c11 */ /* 0x000fe4000f8408ff */
[----:B------:R-:W-:Y:S01]  /*2810*/  LEA R8, P1, R9, UR10, 0x1 ;  /* 0x0000000a09087c11 */ /* 0x000fe2000f8208ff */
[----:B------:R-:W-:Y:S01]  /*2820*/  STG.E.U16 desc[UR6][R2.64], R38 ;  /* 0x0000002602007986 */ /* 0x000fe2000c101506 */
[----:B------:R-:W-:Y:S01]  /*2830*/  LEA.HI.X R11, R11, UR11, R16, 0x1, P2 ;  /* 0x0000000b0b0b7c11 */ /* 0x000fe200090f0c10 */
[----:B------:R1:W2:Y:S01]  /*2840*/  MUFU.RCP R100, R12 ;  /* 0x0000000c00647308 */ /* 0x0002a20000001000 */
[----:B------:R-:W-:Y:S01]  /*2850*/  LEA.HI.X R9, R9, UR11, R14, 0x1, P1 ;  /* 0x0000000b09097c11 */ /* 0x000fe200088f0c0e */
[----:B----4-:R-:W-:Y:S01]  /*2860*/  FMUL.FTZ R98, R49, R98 ;  /* 0x0000006231627220 */ /* 0x010fe20000410000 */
[----:B------:R-:W-:Y:S01]  /*2870*/  LEA R16, P2, R30, UR10, 0x1 ;  /* 0x0000000a1e107c11 */ /* 0x000fe2000f8408ff */
[----:B------:R-:W-:Y:S01]  /*2880*/  STG.E.U16 desc[UR6][R2.64+0x4], R88 ;  /* 0x0000045802007986 */ /* 0x000fe2000c101506 */
[----:B------:R-:W-:-:S02]  /*2890*/  LEA R14, P1, R15, UR10, 0x1 ;  /* 0x0000000a0f0e7c11 */ /* 0x000fc4000f8208ff */
[----:B------:R-:W-:Y:S01]  /*28a0*/  LEA.HI.X R17, R30, UR11, R17, 0x1, P2 ;  /* 0x0000000b1e117c11 */ /* 0x000fe200090f0c11 */
[----:B------:R-:W3:Y:S01]  /*28b0*/  MUFU.RCP R101, R101 ;  /* 0x0000006500657308 */ /* 0x000ee20000001000 */
[----:B-1----:R-:W-:Y:S01]  /*28c0*/  LEA R12, P3, R13, UR10, 0x1 ;  /* 0x0000000a0d0c7c11 */ /* 0x002fe2000f8608ff */
[----:B0-----:R-:W-:Y:S01]  /*28d0*/  FMUL.FTZ R69, R50, R69 ;  /* 0x0000004532457220 */ /* 0x001fe20000410000 */
[----:B------:R-:W-:Y:S02]  /*28e0*/  LEA.HI.X R15, R15, UR11, R34, 0x1, P1 ;  /* 0x0000000b0f0f7c11 */ /* 0x000fe400088f0c22 */
[----:B------:R-:W-:Y:S02]  /*28f0*/  LEA.HI.X R13, R13, UR11, R18, 0x1, P3 ;  /* 0x0000000b0d0d7c11 */ /* 0x000fe400098f0c12 */
[----:B------:R-:W-:Y:S01]  /*2900*/  LEA R18, P3, R19, UR10, 0x1 ;  /* 0x0000000a13127c11 */ /* 0x000fe2000f8608ff */
[----:B------:R-:W0:Y:S01]  /*2910*/  MUFU.RCP R71, R71 ;  /* 0x0000004700477308 */ /* 0x000e220000001000 */
[----:B------:R-:W-:Y:S01]  /*2920*/  PRMT R34, R88, 0x7632, R34 ;  /* 0x0000763258227816 */ /* 0x000fe20000000022 */
[----:B--2---:R-:W-:Y:S01]  /*2930*/  FMUL.FTZ R100, R51, R100 ;  /* 0x0000006433647220 */ /* 0x004fe20000410000 */
[--C-:B------:R-:W-:Y:S01]  /*2940*/  LEA.HI.X R19, R19, UR11, R32.reuse, 0x1, P3 ;  /* 0x0000000b13137c11 */ /* 0x100fe200098f0c20 */
[----:B------:R-:W-:Y:S01]  /*2950*/  ULDC.64 UR10, c[0x0][0x238] ;  /* 0x00008e00000a7ab9 */ /* 0x000fe20000000a00 */
[----:B------:R-:W-:Y:S01]  /*2960*/  PRMT R32, R38, 0x7632, R32 ;  /* 0x0000763226207816 */ /* 0x000fe20000000020 */
[----:B------:R-:W-:Y:S01]  /*2970*/  STG.E.U16 desc[UR6][R2.64+0x6], R34 ;  /* 0x0000062202007986 */ /* 0x000fe2000c101506 */
[----:B------:R-:W-:Y:S01]  /*2980*/  F2FP.BF16.F32.PACK_AB R97, R92, R97 ;  /* 0x000000615c61723e */ /* 0x000fe200000010ff */
[----:B------:R-:W1:Y:S01]  /*2990*/  MUFU.RCP R70, R70 ;  /* 0x0000004600467308 */ /* 0x000e620000001000 */
[----:B---3--:R-:W-:Y:S01]  /*29a0*/  FMUL.FTZ R101, R52, R101 ;  /* 0x0000006534657220 */ /* 0x008fe20000410000 */
[----:B------:R2:W-:Y:S01]  /*29b0*/  STG.E.U16 desc[UR6][R2.64+0x2], R32 ;  /* 0x0000022002007986 */ /* 0x0005e2000c101506 */
[----:B------:R-:W-:-:S02]  /*29c0*/  F2FP.BF16.F32.PACK_AB R99, R98, R99 ;  /* 0x000000636263723e */ /* 0x000fc400000010ff */
[----:B------:R-:W-:Y:S01]  /*29d0*/  F2FP.BF16.F32.PACK_AB R69, R100, R69 ;  /* 0x000000456445723e */ /* 0x000fe200000010ff */
[----:B------:R-:W-:Y:S01]  /*29e0*/  STG.E.U16 desc[UR6][R6.64], R96 ;  /* 0x0000006006007986 */ /* 0x000fe2000c101506 */
[----:B------:R-:W-:Y:S01]  /*29f0*/  IADD3 R33, P1, R33, 0x4, RZ ;  /* 0x0000000421217810 */ /* 0x000fe20007f3e0ff */
[----:B------:R-:W3:Y:S01]  /*2a00*/  MUFU.RCP R74, R74 ;  /* 0x0000004a004a7308 */ /* 0x000ee20000001000 */
[----:B0-----:R-:W-:Y:S01]  /*2a10*/  FMUL.FTZ R54, R54, R71 ;  /* 0x0000004736367220 */ /* 0x001fe20000410000 */
[----:B------:R-:W-:Y:S01]  /*2a20*/  STG.E.U16 desc[UR6][R6.64+0x4], R94 ;  /* 0x0000045e06007986 */ /* 0x000fe2000c101506 */
[----:B------:R-:W-:Y:S02]  /*2a30*/  IADD3.X R22, RZ, R22, RZ, P1, !PT ;  /* 0x00000016ff167210 */ /* 0x000fe40000ffe4ff */
[----:B------:R-:W-:Y:S01]  /*2a40*/  ISETP.GE.U32.AND P1, PT, R33, UR10, PT ;  /* 0x0000000a21007c0c */ /* 0x000fe2000bf26070 */
[----:B------:R-:W-:Y:S01]  /*2a50*/  STG.E.U16 desc[UR6][R6.64+0x6], R36 ;  /* 0x0000062406007986 */ /* 0x000fe2000c101506 */
[----:B--2---:R-:W-:Y:S01]  /*2a60*/  PRMT R3, R96, 0x7632, R3 ;  /* 0x0000763260037816 */ /* 0x004fe20000000003 */
[----:B------:R-:W0:Y:S01]  /*2a70*/  MUFU.RCP R75, R75 ;  /* 0x0000004b004b7308 */ /* 0x000e220000001000 */
[----:B-1----:R-:W-:Y:S01]  /*2a80*/  FMUL.FTZ R70, R55, R70 ;  /* 0x0000004637467220 */ /* 0x002fe20000410000 */
[----:B------:R-:W-:-:S02]  /*2a90*/  PRMT R2, R97, 0x7632, R2 ;  /* 0x0000763261027816 */ /* 0x000fc40000000002 */
[----:B------:R1:W-:Y:S01]  /*2aa0*/  STG.E.U16 desc[UR6][R6.64+0x2], R3 ;  /* 0x0000020306007986 */ /* 0x0003e2000c101506 */
[----:B------:R-:W-:Y:S02]  /*2ab0*/  F2FP.BF16.F32.PACK_AB R101, R54, R101 ;  /* 0x000000653665723e */ /* 0x000fe400000010ff */
[----:B------:R-:W-:Y:S01]  /*2ac0*/  ISETP.GE.AND.EX P1, PT, R22, UR11, PT, P1 ;  /* 0x0000000b16007c0c */ /* 0x000fe2000bf26310 */
[----:B------:R-:W2:Y:S01]  /*2ad0*/  MUFU.RCP R77, R77 ;  /* 0x0000004d004d7308 */ /* 0x000ea20000001000 */
[----:B---3--:R-:W-:Y:S01]  /*2ae0*/  FMUL.FTZ R57, R57, R74 ;  /* 0x0000004a39397220 */ /* 0x008fe20000410000 */
[----:B------:R-:W-:Y:S04]  /*2af0*/  STG.E.U16 desc[UR6][R8.64], R97 ;  /* 0x0000006108007986 */ /* 0x000fe8000c101506 */
[----:B------:R-:W-:Y:S01]  /*2b00*/  F2FP.BF16.F32.PACK_AB R70, R57, R70 ;  /* 0x000000463946723e */ /* 0x000fe200000010ff */
[----:B------:R3:W-:Y:S01]  /*2b10*/  STG.E.U16 desc[UR6][R8.64+0x2], R2 ;  /* 0x0000020208007986 */ /* 0x0007e2000c101506 */
[----:B------:R-:W4:Y:S01]  /*2b20*/  MUFU.RCP R76, R76 ;  /* 0x0000004c004c7308 */ /* 0x000f220000001000 */
[----:B0-----:R-:W-:Y:S01]  /*2b30*/  FMUL.FTZ R75, R56, R75 ;  /* 0x0000004b384b7220 */ /* 0x001fe20000410000 */
[----:B-1----:R-:W-:Y:S01]  /*2b40*/  PRMT R7, R99, 0x7632, R7 ;  /* 0x0000763263077816 */ /* 0x002fe20000000007 */
[----:B------:R-:W-:Y:S01]  /*2b50*/  STG.E.U16 desc[UR6][R8.64+0x4], R99 ;  /* 0x0000046308007986 */ /* 0x000fe2000c101506 */
[----:B------:R-:W-:-:S02]  /*2b60*/  PRMT R3, R69, 0x7632, R3 ;  /* 0x0000763245037816 */ /* 0x000fc40000000003 */
[----:B------:R-:W-:Y:S01]  /*2b70*/  PRMT R6, R101, 0x7632, R6 ;  /* 0x0000763265067816 */ /* 0x000fe20000000006 */
[----:B------:R0:W-:Y:S01]  /*2b80*/  STG.E.U16 desc[UR6][R8.64+0x6], R7 ;  /* 0x0000060708007986 */ /* 0x0001e2000c101506 */
[----:B------:R-:W1:Y:S01]  /*2b90*/  MUFU.RCP R79, R79 ;  /* 0x0000004f004f7308 */ /* 0x000e620000001000 */
[----:B--2---:R-:W-:Y:S02]  /*2ba0*/  FMUL.FTZ R58, R58, R77 ;  /* 0x0000004d3a3a7220 */ /* 0x004fe40000410000 */
[----:B------:R2:W-:Y:S01]  /*2bb0*/  STG.E.U16 desc[UR6][R10.64+0x2], R3 ;  /* 0x000002030a007986 */ /* 0x0005e2000c101506 */
[----:B---3--:R-:W-:Y:S02]  /*2bc0*/  PRMT R2, R70, 0x7632, R2 ;  /* 0x0000763246027816 */ /* 0x008fe40000000002 */
[----:B------:R-:W-:Y:S01]  /*2bd0*/  F2FP.BF16.F32.PACK_AB R75, R58, R75 ;  /* 0x0000004b3a4b723e */ /* 0x000fe200000010ff */
[----:B------:R-:W-:Y:S01]  /*2be0*/  STG.E.U16 desc[UR6][R10.64], R69 ;  /* 0x000000450a007986 */ /* 0x000fe2000c101506 */
[----:B------:R-:W3:Y:S01]  /*2bf0*/  MUFU.RCP R80, R80 ;  /* 0x0000005000507308 */ /* 0x000ee20000001000 */
[----:B----4-:R-:W-:Y:S01]  /*2c00*/  FMUL.FTZ R76, R59, R76 ;  /* 0x0000004c3b4c7220 */ /* 0x010fe20000410000 */
[----:B0-----:R-:W-:Y:S01]  /*2c10*/  PRMT R7, R75, 0x7632, R7 ;  /* 0x000076324b077816 */ /* 0x001fe20000000007 */
[----:B------:R-:W-:Y:S05]  /*2c20*/  STG.E.U16 desc[UR6][R10.64+0x4], R101 ;  /* 0x000004650a007986 */ /* 0x000fea000c101506 */
[----:B------:R-:W0:Y:S01]  /*2c30*/  MUFU.RCP R85, R85 ;  /* 0x0000005500557308 */ /* 0x000e220000001000 */
[----:B-1----:R-:W-:Y:S01]  /*2c40*/  FMUL.FTZ R79, R60, R79 ;  /* 0x0000004f3c4f7220 */ /* 0x002fe20000410000 */
[----:B------:R1:W-:Y:S04]  /*2c50*/  STG.E.U16 desc[UR6][R10.64+0x6], R6 ;  /* 0x000006060a007986 */ /* 0x0003e8000c101506 */
[----:B------:R-:W-:Y:S01]  /*2c60*/  F2FP.BF16.F32.PACK_AB R76, R79, R76 ;  /* 0x0000004c4f4c723e */ /* 0x000fe200000010ff */
[----:B------:R-:W-:Y:S01]  /*2c70*/  STG.E.U16 desc[UR6][R12.64], R70 ;  /* 0x000000460c007986 */ /* 0x000fe2000c101506 */
[----:B------:R-:W4:Y:S01]  /*2c80*/  MUFU.RCP R84, R84 ;  /* 0x0000005400547308 */ /* 0x000f220000001000 */
[----:B---3--:R-:W-:Y:S01]  /*2c90*/  FMUL.FTZ R80, R61, R80 ;  /* 0x000000503d507220 */ /* 0x008fe20000410000 */
[----:B--2---:R-:W-:Y:S01]  /*2ca0*/  PRMT R3, R76, 0x7632, R3 ;  /* 0x000076324c037816 */ /* 0x004fe20000000003 */
[----:B------:R2:W-:Y:S04]  /*2cb0*/  STG.E.U16 desc[UR6][R12.64+0x2], R2 ;  /* 0x000002020c007986 */ /* 0x0005e8000c101506 */
[----:B------:R-:W-:Y:S01]  /*2cc0*/  STG.E.U16 desc[UR6][R12.64+0x4], R75 ;  /* 0x0000044b0c007986 */ /* 0x000fe2000c101506 */
[----:B------:R-:W3:Y:S01]  /*2cd0*/  MUFU.RCP R87, R87 ;  /* 0x0000005700577308 */ /* 0x000ee20000001000 */
[----:B0-----:R-:W-:-:S02]  /*2ce0*/  FMUL.FTZ R85, R62, R85 ;  /* 0x000000553e557220 */ /* 0x001fc40000410000 */
[----:B------:R-:W-:Y:S03]  /*2cf0*/  STG.E.U16 desc[UR6][R12.64+0x6], R7 ;  /* 0x000006070c007986 */ /* 0x000fe6000c101506 */
[----:B------:R-:W-:Y:S01]  /*2d00*/  F2FP.BF16.F32.PACK_AB R80, R85, R80 ;  /* 0x000000505550723e */ /* 0x000fe200000010ff */
[----:B------:R0:W-:Y:S01]  /*2d10*/  STG.E.U16 desc[UR6][R14.64+0x2], R3 ;  /* 0x000002030e007986 */ /* 0x0001e2000c101506 */
[----:B------:R-:W5:Y:S01]  /*2d20*/  MUFU.RCP R86, R86 ;  /* 0x0000005600567308 */ /* 0x000f620000001000 */
[----:B----4-:R-:W-:Y:S01]  /*2d30*/  FMUL.FTZ R84, R63, R84 ;  /* 0x000000543f547220 */ /* 0x010fe20000410000 */
[----:B-1----:R-:W-:Y:S01]  /*2d40*/  PRMT R6, R80, 0x7632, R6 ;  /* 0x0000763250067816 */ /* 0x002fe20000000006 */
[----:B------:R1:W-:Y:S04]  /*2d50*/  STG.E.U16 desc[UR6][R14.64], R76 ;  /* 0x0000004c0e007986 */ /* 0x0003e8000c101506 */
[----:B------:R1:W-:Y:S01]  /*2d60*/  STG.E.U16 desc[UR6][R14.64+0x4], R80 ;  /* 0x000004500e007986 */ /* 0x0003e2000c101506 */
[----:B------:R-:W4:Y:S01]  /*2d70*/  MUFU.RCP R35, R35 ;  /* 0x0000002300237308 */ /* 0x000f220000001000 */
[----:B---3--:R-:W-:-:S02]  /*2d80*/  FMUL.FTZ R87, R64, R87 ;  /* 0x0000005740577220 */ /* 0x008fc40000410000 */
[----:B------:R1:W-:Y:S03]  /*2d90*/  STG.E.U16 desc[UR6][R14.64+0x6], R6 ;  /* 0x000006060e007986 */ /* 0x0003e6000c101506 */
[----:B------:R-:W-:Y:S02]  /*2da0*/  F2FP.BF16.F32.PACK_AB R84, R87, R84 ;  /* 0x000000545754723e */ /* 0x000fe400000010ff */
[----:B------:R-:W3:Y:S01]  /*2db0*/  MUFU.RCP R30, R45 ;  /* 0x0000002d001e7308 */ /* 0x000ee20000001000 */
[----:B-----5:R-:W-:Y:S01]  /*2dc0*/  FMUL.FTZ R86, R65, R86 ;  /* 0x0000005641567220 */ /* 0x020fe20000410000 */
[----:B------:R-:W-:Y:S01]  /*2dd0*/  PRMT R8, R84, 0x7632, R8 ;  /* 0x0000763254087816 */ /* 0x000fe20000000008 */
[----:B------:R1:W-:Y:S04]  /*2de0*/  STG.E.U16 desc[UR6][R16.64], R84 ;  /* 0x0000005410007986 */ /* 0x0003e8000c101506 */
[----:B------:R1:W-:Y:S01]  /*2df0*/  STG.E.U16 desc[UR6][R16.64+0x2], R8 ;  /* 0x0000020810007986 */ /* 0x0003e2000c101506 */
[----:B------:R-:W5:Y:S01]  /*2e00*/  MUFU.RCP R72, R72 ;  /* 0x0000004800487308 */ /* 0x000f620000001000 */
[----:B----4-:R-:W-:-:S05]  /*2e10*/  FMUL.FTZ R35, R66, R35 ;  /* 0x0000002342237220 */ /* 0x010fca0000410000 */
[----:B------:R-:W-:Y:S02]  /*2e20*/  F2FP.BF16.F32.PACK_AB R86, R35, R86 ;  /* 0x000000562356723e */ /* 0x000fe400000010ff */
[----:B------:R-:W4:Y:S01]  /*2e30*/  MUFU.RCP R82, R82 ;  /* 0x0000005200527308 */ /* 0x000f220000001000 */
[----:B---3--:R-:W-:Y:S01]  /*2e40*/  FMUL.FTZ R30, R53, R30 ;  /* 0x0000001e351e7220 */ /* 0x008fe20000410000 */
[----:B--2---:R-:W-:Y:S01]  /*2e50*/  PRMT R2, R86, 0x7632, R2 ;  /* 0x0000763256027816 */ /* 0x004fe20000000002 */
[----:B------:R1:W-:Y:S04]  /*2e60*/  STG.E.U16 desc[UR6][R16.64+0x4], R86 ;  /* 0x0000045610007986 */ /* 0x0003e8000c101506 */
[----:B------:R1:W-:Y:S01]  /*2e70*/  STG.E.U16 desc[UR6][R16.64+0x6], R2 ;  /* 0x0000060210007986 */ /* 0x0003e2000c101506 */
[----:B------:R-:W2:Y:S01]  /*2e80*/  MUFU.RCP R81, R81 ;  /* 0x0000005100517308 */ /* 0x000ea20000001000 */
[----:B-----5:R-:W-:-:S05]  /*2e90*/  FMUL.FTZ R67, R67, R72 ;  /* 0x0000004843437220 */ /* 0x020fca0000410000 */
[----:B------:R-:W-:Y:S01]  /*2ea0*/  F2FP.BF16.F32.PACK_AB R30, R67, R30 ;  /* 0x0000001e431e723e */ /* 0x000fe200000010ff */
[----:B----4-:R-:W-:-:S03]  /*2eb0*/  FMUL.FTZ R73, R73, R82 ;  /* 0x0000005249497220 */ /* 0x010fc60000410000 */
[----:B------:R-:W-:Y:S01]  /*2ec0*/  PRMT R9, R30, 0x7632, R9 ;  /* 0x000076321e097816 */ /* 0x000fe20000000009 */
[----:B------:R1:W-:Y:S04]  /*2ed0*/  STG.E.U16 desc[UR6][R18.64], R30 ;  /* 0x0000001e12007986 */ /* 0x0003e8000c101506 */
[----:B------:R1:W-:Y:S01]  /*2ee0*/  STG.E.U16 desc[UR6][R18.64+0x2], R9 ;  /* 0x0000020912007986 */ /* 0x0003e2000c101506 */
[----:B--2---:R-:W-:-:S05]  /*2ef0*/  FMUL.FTZ R78, R78, R81 ;  /* 0x000000514e4e7220 */ /* 0x004fca0000410000 */
[----:B------:R-:W-:-:S04]  /*2f00*/  F2FP.BF16.F32.PACK_AB R73, R78, R73 ;  /* 0x000000494e49723e */ /* 0x000fc800000010ff */
[----:B0-----:R-:W-:Y:S01]  /*2f10*/  PRMT R3, R73, 0x7632, R3 ;  /* 0x0000763249037816 */ /* 0x001fe20000000003 */
[----:B------:R1:W-:Y:S04]  /*2f20*/  STG.E.U16 desc[UR6][R18.64+0x4], R73 ;  /* 0x0000044912007986 */ /* 0x0003e8000c101506 */
[----:B------:R1:W-:Y:S01]  /*2f30*/  STG.E.U16 desc[UR6][R18.64+0x6], R3 ;  /* 0x0000060312007986 */ /* 0x0003e2000c101506 */
[----:B------:R-:W-:Y:S05]  /*2f40*/  @!P1 BRA `(.L_x_1878) ;  /* 0xffffffd4001c9947 */ /* 0x000fea000383ffff */
[----:B------:R-:W-:Y:S05]  /*2f50*/  EXIT ;  /* 0x000000000000794d */ /* 0x000fea0003800000 */
.L_x_1879:
        /* <DEDUP_REMOVED lines=10> */
.L_x_3855:


//--------------------- .text._ZN13group_norm_v214gn_cuda_kernelI13__nv_bfloat16Li320ELi3ELi16ELi20ELi1024ELb1ELi32ELi320ELi320ELi4ELb1ELi10ELb0ELb0ENS_16CompileConditionILi900EEEEEvPT_PKS4_S7_S7_flPfS8_Pj --------------------------
	.section	.text._ZN13group_norm_v214gn_cuda_kernelI13__nv_bfloat16Li320ELi3ELi16ELi20ELi1024ELb1ELi32ELi320ELi320ELi4ELb1ELi10ELb0ELb0ENS_16CompileConditionILi900EEEEEvPT_PKS4_S7_S7_flPfS8_Pj,"ax",@progbits
	.align	128
        .global         _ZN13group_norm_v214gn_cuda_kernelI13__nv_bfloat16Li320ELi3ELi16ELi20ELi1024ELb1ELi32ELi320ELi320ELi4ELb1ELi10ELb0ELb0ENS_16CompileConditionILi900EEEEEvPT_PKS4_S7_S7_flPfS8_Pj
        .type           _ZN13group_norm_v214gn_cuda_kernelI13__nv_bfloat16Li320ELi3ELi16ELi20ELi1024ELb1ELi32ELi320ELi320ELi4ELb1ELi10ELb0ELb0ENS_16CompileConditionILi900EEEEEvPT_PKS4_S7_S7_flPfS8_Pj,@function
        .size           _ZN13group_norm_v214gn_cuda_kernelI13__nv_bfloat16Li320ELi3ELi16ELi20ELi1024ELb1ELi32ELi320ELi320ELi4ELb1ELi10ELb0ELb0ENS_16CompileConditionILi900EEEEEvPT_PKS4_S7_S7_flPfS8_Pj,(.L_x_3856 - _ZN13group_norm_v214gn_cuda_kernelI13__nv_bfloat16Li320ELi3ELi16ELi20ELi1024ELb1ELi32ELi320ELi320ELi4ELb1ELi10ELb0ELb0ENS_16CompileConditionILi900EEEEEvPT_PKS4_S7_S7_flPfS8_Pj)
        .other          _ZN13group_norm_v214gn_cuda_kernelI13__nv_bfloat16Li320ELi3ELi16ELi20ELi1024ELb1ELi32ELi320ELi320ELi4ELb1ELi10ELb0ELb0ENS_16CompileConditionILi900EEEEEvPT_PKS4_S7_S7_flPfS8_Pj,@"STO_CUDA_ENTRY STV_DEFAULT"
_ZN13group_norm_v214gn_cuda_kernelI13__nv_bfloat16Li320ELi3ELi16ELi20ELi1024ELb1ELi32ELi320ELi320ELi4ELb1ELi10ELb0ELb0ENS_16CompileConditionILi900EEEEEvPT_PKS4_S7_S7_flPfS8_Pj:
.text._ZN13group_norm_v214gn_cuda_kernelI13__nv_bfloat16Li320ELi3ELi16ELi20ELi1024ELb1ELi32ELi320ELi320ELi4ELb1ELi10ELb0ELb0ENS_16CompileConditionILi900EEEEEvPT_PKS4_S7_S7_flPfS8_Pj:
[----:B------:R-:W0:Y:S01]  /*0000*/  LDC R1, c[0x0][0x28] ;  /* 0x00000a00ff017b82 */ /* 0x000e220000000800 */
[----:B------:R-:W1:Y:S01]  /*0010*/  S2R R6, SR_CTAID.Y ;  /* 0x0000000000067919 */ /* 0x000e620000002600 */
[----:B------:R-:W-:Y:S01]  /*0020*/  ULDC.64 UR4, c[0x0][0x238] ;  /* 0x00008e0000047ab9 */ /* 0x000fe20000000a00 */
[----:B0-----:R-:W-:Y:S02]  /*0030*/  IADD3 R1, R1, -0x18, RZ ;  /* 0xffffffe801017810 */ /* 0x001fe40007ffe0ff */
[----:B-1----:R-:W-:-:S04]  /*0040*/  ISETP.GE.U32.AND P0, PT, R6, UR4, PT ;  /* 0x0000000406007c0c */ /* 0x002fc8000bf06070 */
[----:B------:R-:W-:-:S13]  /*0050*/  ISETP.GE.AND.EX P0, PT, RZ, UR5, PT, P0 ;  /* 0x00000005ff007c0c */ /* 0x000fda000bf06300 */
[----:B------:R-:W-:Y:S05]  /*0060*/  @P0 EXIT ;  /* 0x000000000000094d */ /* 0x000fea0003800000 */
[----:B------:R-:W0:Y:S01]  /*0070*/  S2R R0, SR_TID.X ;  /* 0x0000000000007919 */ /* 0x000e220000002100 */
[----:B------:R-:W1:Y:S01]  /*0080*/  S2UR UR5, SR_CgaCtaId ;  /* 0x00000000000579c3 */ /* 0x000e620000008800 */
[----:B------:R-:W-:Y:S02]  /*0090*/  UMOV UR4, 0x400 ;  /* 0x0000040000047882 */ /* 0x000fe40000000000 */
        /* <DEDUP_REMOVED lines=14> */
[----:B------:R-:W-:-:S05]  /*0180*/  LEA R0, R5, R0, 0x3 ;  /* 0x0000000005007211 */ /* 0x000fca00078e18ff */
[----:B------:R0:W-:Y:S02]  /*0190*/  STL [R1+0xc], R0 ;  /* 0x00000c0001007387 */ /* 0x0001e40000100800 */
[----:B0-----:R-:W-:-:S05]  /*01a0*/  LOP3.LUT R0, R4, 0xfffffff8, RZ, 0xc0, !PT ;  /* 0xfffffff804007812 */ /* 0x001fca00078ec0ff */
[----:B------:R0:W-:Y:S02]  /*01b0*/  STL [R1+0x8], R0 ;  /* 0x0000080001007387 */ /* 0x0001e40000100800 */
.L_x_1888:
[----:B------:R-:W1:Y:S01]  /*01c0*/  S2R R61, SR_TID.X ;  /* 0x00000000003d7919 */ /* 0x000e620000002100 */
[----:B0-----:R-:W0:Y:S01]  /*01d0*/  S2R R0, SR_CTAID.X ;  /* 0x0000000000007919 */ /* 0x001e220000002500 */
[----:B------:R-:W-:Y:S01]  /*01e0*/  MOV R13, RZ ;  /* 0x000000ff000d7202 */ /* 0x000fe20000000f00 */
[----:B------:R-:W-:Y:S01]  /*01f0*/  ULDC.64 UR8, c[0x0][0x218] ;  /* 0x0000860000087ab9 */ /* 0x000fe20000000a00 */
[----:B------:R-:W-:Y:S01]  /*0200*/  ULDC.64 UR10, c[0x0][0x228] ;  /* 0x00008a00000a7ab9 */ /* 0x000fe20000000a00 */
[----:B------:R-:W2:Y:S01]  /*0210*/  LDL R59, [R1+0xc] ;  /* 0x00000c00013b7983 */ /* 0x000ea20000100800 */
[----:B-1----:R-:W-:Y:S01]  /*0220*/  IMAD.WIDE.U32 R4, R61, -0x33333333, RZ ;  /* 0xcccccccd3d047825 */ /* 0x002fe200078e00ff */
[----:B0-----:R-:W-:-:S04]  /*0230*/  SHF.L.U32 R0, R0, 0x5, RZ ;  /* 0x0000000500007819 */ /* 0x001fc800000006ff */
[----:B------:R-:W-:Y:S02]  /*0240*/  SHF.R.U32.HI R5, RZ, 0x6, R5 ;  /* 0x00000006ff057819 */ /* 0x000fe40000011605 */
[----:B------:R-:W-:-:S03]  /*0250*/  LOP3.LUT R0, R0, 0x3e0, RZ, 0xc0, !PT ;  /* 0x000003e000007812 */ /* 0x000fc600078ec0ff */
[----:B------:R-:W-:Y:S01]  /*0260*/  IMAD R12, R5, -0x50, R61 ;  /* 0xffffffb0050c7824 */ /* 0x000fe200078e023d */
[----:B------:R-:W-:-:S04]  /*0270*/  IADD3 R0, R0, R5, RZ ;  /* 0x0000000500007210 */ /* 0x000fc80007ffe0ff */
[----:B------:R-:W-:Y:S01]  /*0280*/  SHF.L.U32 R12, R12, 0x2, RZ ;  /* 0x000000020c0c7819 */ /* 0x000fe200000006ff */
[----:B------:R-:W-:Y:S02]  /*0290*/  IMAD R5, R3, 0x50000, RZ ;  /* 0x0005000003057824 */ /* 0x000fe400078e02ff */
[----:B------:R-:W-:Y:S02]  /*02a0*/  IMAD R11, R0, 0x140, RZ ;  /* 0x00000140000b7824 */ /* 0x000fe400078e02ff */
[----:B------:R-:W-:-:S05]  /*02b0*/  IMAD.WIDE.U32 R14, R2, 0x50000, R12 ;  /* 0x00050000020e7825 */ /* 0x000fca00078e000c */
[----:B------:R-:W-:Y:S02]  /*02c0*/  IADD3 R58, R15, R5, RZ ;  /* 0x000000050f3a7210 */ /* 0x000fe40007ffe0ff */
[----:B------:R-:W-:-:S04]  /*02d0*/  IADD3 R4, P0, R11, R14, RZ ;  /* 0x0000000e0b047210 */ /* 0x000fc80007f1e0ff */
[----:B------:R-:W-:Y:S02]  /*02e0*/  IADD3.X R51, RZ, R58, RZ, P0, !PT ;  /* 0x0000003aff337210 */ /* 0x000fe400007fe4ff */
[----:B------:R-:W-:-:S04]  /*02f0*/  LEA R38, P0, R4, UR8, 0x1 ;  /* 0x0000000804267c11 */ /* 0x000fc8000f8008ff */
[----:B------:R-:W-:Y:S02]  /*0300*/  LEA.HI.X R39, R4, UR9, R51, 0x1, P0 ;  /* 0x0000000904277c11 */ /* 0x000fe400080f0c33 */
[----:B------:R-:W-:-:S04]  /*0310*/  IADD3 R5, R11, 0x500, RZ ;  /* 0x000005000b057810 */ /* 0x000fc80007ffe0ff */
[----:B------:R-:W3:Y:S01]  /*0320*/  LDG.E.64.CONSTANT R38, desc[UR6][R38.64] ;  /* 0x0000000626267981 */ /* 0x000ee2000c1e9b00 */
[----:B------:R-:W-:-:S04]  /*0330*/  IADD3 R5, P0, R5, R14, RZ ;  /* 0x0000000e05057210 */ /* 0x000fc80007f1e0ff */
[----:B------:R-:W-:Y:S02]  /*0340*/  IADD3.X R52, RZ, R58, RZ, P0, !PT ;  /* 0x0000003aff347210 */ /* 0x000fe400007fe4ff */
[----:B------:R-:W-:-:S04]  /*0350*/  LEA R36, P0, R5, UR8, 0x1 ;  /* 0x0000000805247c11 */ /* 0x000fc8000f8008ff */
[----:B------:R-:W-:Y:S02]  /*0360*/  LEA.HI.X R37, R5, UR9, R52, 0x1, P0 ;  /* 0x0000000905257c11 */ /* 0x000fe400080f0c34 */
[----:B------:R-:W-:-:S04]  /*0370*/  IADD3 R7, R11, 0xa00, RZ ;  /* 0x00000a000b077810 */ /* 0x000fc80007ffe0ff */
[----:B------:R-:W4:Y:S01]  /*0380*/  LDG.E.64.CONSTANT R36, desc[UR6][R36.64] ;  /* 0x0000000624247981 */ /* 0x000f22000c1e9b00 */
[----:B------:R-:W-:-:S04]  /*0390*/  IADD3 R6, P0, R7, R14, RZ ;  /* 0x0000000e07067210 */ /* 0x000fc80007f1e0ff */
[----:B------:R-:W-:Y:S02]  /*03a0*/  IADD3.X R53, RZ, R58, RZ, P0, !PT ;  /* 0x0000003aff357210 */ /* 0x000fe400007fe4ff */
[----:B------:R-:W-:-:S04]  /*03b0*/  LEA R34, P0, R6, UR8, 0x1 ;  /* 0x0000000806227c11 */ /* 0x000fc8000f8008ff */
[----:B------:R-:W-:Y:S02]  /*03c0*/  LEA.HI.X R35, R6, UR9, R53, 0x1, P0 ;  /* 0x0000000906237c11 */ /* 0x000fe400080f0c35 */
[----:B------:R-:W-:-:S04]  /*03d0*/  IADD3 R7, R11, 0xf00, RZ ;  /* 0x00000f000b077810 */ /* 0x000fc80007ffe0ff */
[----:B------:R-:W2:Y:S01]  /*03e0*/  LDG.E.64.CONSTANT R34, desc[UR6][R34.64] ;  /* 0x0000000622227981 */ /* 0x000ea2000c1e9b00 */
        /* <DEDUP_REMOVED lines=27> */
[----:B------:R-:W-:Y:S01]  /*05a0*/  LEA.HI.X R25, R11, UR9, R58, 0x1, P0 ;  /* 0x000000090b197c11 */ /* 0x000fe200080f0c3a */
[----:B------:R-:W-:-:S05]  /*05b0*/  ULDC.64 UR8, c[0x0][0x220] ;  /* 0x0000880000087ab9 */ /* 0x000fca0000000a00 */
[----:B------:R-:W2:Y:S01]  /*05c0*/  LDG.E.64.CONSTANT R24, desc[UR6][R24.64] ;  /* 0x0000000618187981 */ /* 0x000ea2000c1e9b00 */
        /* <DEDUP_REMOVED lines=10> */
[C---:B---3--:R-:W-:Y:S02]  /*0670*/  PRMT R12, R38.reuse, 0x7632, R12 ;  /* 0x00007632260c7816 */ /* 0x048fe4000000000c */
[----:B------:R-:W-:Y:S02]  /*0680*/  SHF.L.U32 R0, R38, 0x10, RZ ;  /* 0x0000001026007819 */ /* 0x000fe400000006ff */
[----:B------:R-:W-:-:S03]  /*0690*/  SHF.L.U32 R16, R12, 0x10, RZ ;  /* 0x000000100c107819 */ /* 0x000fc600000006ff */
[----:B------:R-:W-:Y:S01]  /*06a0*/  FADD.FTZ R14, RZ, R0 ;  /* 0x00000000ff0e7221 */ /* 0x000fe20000010000 */
[----:B------:R-:W-:Y:S01]  /*06b0*/  FFMA.FTZ R15, R0, R0, RZ ;  /* 0x00000000000f7223 */ /* 0x000fe200000100ff */
[C---:B------:R-:W-:Y:S02]  /*06c0*/  SHF.L.U32 R12, R39.reuse, 0x10, RZ ;  /* 0x00000010270c7819 */ /* 0x040fe400000006ff */
[----:B------:R-:W-:Y:S01]  /*06d0*/  PRMT R13, R39, 0x7632, R13 ;  /* 0x00007632270d7816 */ /* 0x000fe2000000000d */
[----:B------:R-:W-:Y:S01]  /*06e0*/  FADD.FTZ R17, R14, R16 ;  /* 0x000000100e117221 */ /* 0x000fe20000010000 */
[----:B------:R-:W-:Y:S02]  /*06f0*/  FFMA.FTZ R15, R16, R16, R15 ;  /* 0x00000010100f7223 */ /* 0x000fe4000001000f */
[----:B------:R-:W-:Y:S01]  /*0700*/  SHF.L.U32 R16, R13, 0x10, RZ ;  /* 0x000000100d107819 */ /* 0x000fe200000006ff */
[----:B------:R-:W-:Y:S01]  /*0710*/  FADD.FTZ R17, R17, R12 ;  /* 0x0000000c11117221 */ /* 0x000fe20000010000 */
[----:B------:R-:W-:Y:S01]  /*0720*/  FFMA.FTZ R15, R12, R12, R15 ;  /* 0x0000000c0c0f7223 */ /* 0x000fe2000001000f */
[----:B----4-:R-:W-:-:S02]  /*0730*/  SHF.L.U32 R13, R36, 0x10, RZ ;  /* 0x00000010240d7819 */ /* 0x010fc400000006ff */
[----:B------:R-:W-:Y:S01]  /*0740*/  PRMT R14, R36, 0x7632, R14 ;  /* 0x00007632240e7816 */ /* 0x000fe2000000000e */
[----:B------:R-:W-:Y:S01]  /*0750*/  FADD.FTZ R18, R17, R16 ;  /* 0x0000001011127221 */ /* 0x000fe20000010000 */
[----:B------:R-:W-:Y:S02]  /*0760*/  FFMA.FTZ R16, R16, R16, R15 ;  /* 0x0000001010107223 */ /* 0x000fe4000001000f */
[----:B------:R-:W-:Y:S01]  /*0770*/  SHF.L.U32 R17, R14, 0x10, RZ ;  /* 0x000000100e117819 */ /* 0x000fe200000006ff */
[----:B------:R-:W-:Y:S01]  /*0780*/  FADD.FTZ R18, R18, R13 ;  /* 0x0000000d12127221 */ /* 0x000fe20000010000 */
[----:B------:R-:W-:Y:S01]  /*0790*/  FFMA.FTZ R16, R13, R13, R16 ;  /* 0x0000000d0d107223 */ /* 0x000fe20000010010 */
[C---:B------:R-:W-:Y:S02]  /*07a0*/  SHF.L.U32 R14, R37.reuse, 0x10, RZ ;  /* 0x00000010250e7819 */ /* 0x040fe400000006ff */
[----:B------:R-:W-:Y:S01]  /*07b0*/  PRMT R15, R37, 0x7632, R15 ;  /* 0x00007632250f7816 */ /* 0x000fe2000000000f */
[----:B------:R-:W-:Y:S01]  /*07c0*/  FADD.FTZ R19, R18, R17 ;  /* 0x0000001112137221 */ /* 0x000fe20000010000 */
[----:B------:R-:W-:-:S02]  /*07d0*/  FFMA.FTZ R17, R17, R17, R16 ;  /* 0x0000001111117223 */ /* 0x000fc40000010010 */
[----:B------:R-:W-:Y:S01]  /*07e0*/  SHF.L.U32 R18, R15, 0x10, RZ ;  /* 0x000000100f127819 */ /* 0x000fe200000006ff */
[----:B------:R-:W-:Y:S01]  /*07f0*/  FADD.FTZ R19, R19, R14 ;  /* 0x0000000e13137221 */ /* 0x000fe20000010000 */
[----:B------:R-:W-:Y:S01]  /*0800*/  FFMA.FTZ R17, R14, R14, R17 ;  /* 0x0000000e0e117223 */ /* 0x000fe20000010011 */
[C---:B--2---:R-:W-:Y:S02]  /*0810*/  SHF.L.U32 R15, R34.reuse, 0x10, RZ ;  /* 0x00000010220f7819 */ /* 0x044fe400000006ff */
[----:B------:R-:W-:Y:S01]  /*0820*/  PRMT R16, R34, 0x7632, R16 ;  /* 0x0000763222107816 */ /* 0x000fe20000000010 */
[----:B------:R-:W-:Y:S01]  /*0830*/  FADD.FTZ R40, R19, R18 ;  /* 0x0000001213287221 */ /* 0x000fe20000010000 */
[----:B------:R-:W-:Y:S02]  /*0840*/  FFMA.FTZ R18, R18, R18, R17 ;  /* 0x0000001212127223 */ /* 0x000fe40000010011 */
[----:B------:R-:W-:Y:S01]  /*0850*/  SHF.L.U32 R19, R16, 0x10, RZ ;  /* 0x0000001010137819 */ /* 0x000fe200000006ff */
[----:B------:R-:W-:Y:S01]  /*0860*/  FADD.FTZ R40, R40, R15 ;  /* 0x0000000f28287221 */ /* 0x000fe20000010000 */
[----:B------:R-:W-:Y:S01]  /*0870*/  FFMA.FTZ R18, R15, R15, R18 ;  /* 0x0000000f0f127223 */ /* 0x000fe20000010012 */
[----:B------:R-:W-:-:S02]  /*0880*/  SHF.L.U32 R16, R35, 0x10, RZ ;  /* 0x0000001023107819 */ /* 0x000fc400000006ff */
        /* <DEDUP_REMOVED lines=13> */
[C---:B------:R-:W-:Y:S02]  /*0960*/  SHF.L.U32 R18, R33.reuse, 0x10, RZ ;  /* 0x0000001021127819 */ /* 0x040fe400000006ff */
        /* <DEDUP_REMOVED lines=49> */
[----:B------:R-:W-:Y:S01]  /*0c80*/  FADD.FTZ R42, R43, R40 ;  /* 0x000000282b2a7221 */ /* 0x000fe20000010000 */
[--C-:B------:R-:W-:Y:S01]  /*0c90*/  FFMA.FTZ R40, R40, R40, R41.reuse ;  /* 0x0000002828287223 */ /* 0x100fe20000010029 */
[----:B------:R-:W-:Y:S02]  /*0ca0*/  PRMT R41, R24, 0x7632, R41 ;  /* 0x0000763218297816 */ /* 0x000fe40000000029 */
[----:B------:R-:W-:Y:S02]  /*0cb0*/  FADD.FTZ R42, R42, R49 ;  /* 0x000000312a2a7221 */ /* 0x000fe40000010000 */
[----:B------:R-:W-:Y:S01]  /*0cc0*/  SHF.L.U32 R41, R41, 0x10, RZ ;  /* 0x0000001029297819 */ /* 0x000fe200000006ff */
[----:B------:R-:W-:Y:S01]  /*0cd0*/  FFMA.FTZ R40, R49, R49, R40 ;  /* 0x0000003131287223 */ /* 0x000fe20000010028 */
[----:B------:R-:W-:-:S03]  /*0ce0*/  SHF.L.U32 R50, R25, 0x10, RZ ;  /* 0x0000001019327819 */ /* 0x000fc600000006ff */
[----:B------:R-:W-:Y:S01]  /*0cf0*/  FADD.FTZ R42, R42, R41 ;  /* 0x000000292a2a7221 */ /* 0x000fe20000010000 */
[--C-:B------:R-:W-:Y:S01]  /*0d00*/  FFMA.FTZ R41, R41, R41, R40.reuse ;  /* 0x0000002929297223 */ /* 0x100fe20000010028 */
[----:B------:R-:W-:Y:S02]  /*0d10*/  PRMT R40, R25, 0x7632, R40 ;  /* 0x0000763219287816 */ /* 0x000fe40000000028 */
[----:B------:R-:W-:Y:S01]  /*0d20*/  FADD.FTZ R42, R42, R50 ;  /* 0x000000322a2a7221 */ /* 0x000fe20000010000 */
[----:B------:R-:W-:Y:S01]  /*0d30*/  FFMA.FTZ R41, R50, R50, R41 ;  /* 0x0000003232297223 */ /* 0x000fe20000010029 */
[----:B------:R-:W-:-:S05]  /*0d40*/  SHF.L.U32 R40, R40, 0x10, RZ ;  /* 0x0000001028287819 */ /* 0x000fca00000006ff */
[----:B------:R-:W-:Y:S01]  /*0d50*/  FFMA.FTZ R41, R40, R40, R41 ;  /* 0x0000002828297223 */ /* 0x000fe20000010029 */
[----:B------:R-:W-:-:S05]  /*0d60*/  FADD.FTZ R40, R42, R40 ;  /* 0x000000282a287221 */ /* 0x000fca0000010000 */
[----:B------:R0:W-:Y:S02]  /*0d70*/  STS.64 [R59], R40 ;  /* 0x000000283b007388 */ /* 0x0001e40000000a00 */
[----:B0-----:R-:W-:Y:S01]  /*0d80*/  CS2R R40, SRZ ;  /* 0x0000000000287805 */ /* 0x001fe2000001ff00 */
[----:B------:R-:W-:Y:S06]  /*0d90*/  BAR.SYNC.DEFER_BLOCKING 0x0 ;  /* 0x0000000000007b1d */ /* 0x000fec0000010000 */
[----:B------:R-:W-:Y:S05]  /*0da0*/  @P0 BRA `(.L_x_1881) ;  /* 0x0000000000a40947 */ /* 0x000fea0003800000 */
[----:B------:R-:W0:Y:S01]  /*0db0*/  S2R R59, SR_CgaCtaId ;  /* 0x00000000003b7919 */ /* 0x000e220000008800 */
[----:B------:R-:W-:Y:S02]  /*0dc0*/  SHF.R.U32.HI R60, RZ, 0x2, R61 ;  /* 0x00000002ff3c7819 */ /* 0x000fe4000001163d */
[----:B------:R-:W-:Y:S02]  /*0dd0*/  MOV R40, 0x400 ;  /* 0x0000040000287802 */ /* 0x000fe40000000f00 */
[----:B------:R-:W-:Y:S01]  /*0de0*/  SHF.L.U32 R61, R61, 0x3, RZ ;  /* 0x000000033d3d7819 */ /* 0x000fe200000006ff */
[----:B------:R-:W-:-:S03]  /*0df0*/  IMAD R60, R60, 0x14, RZ ;  /* 0x000000143c3c7824 */ /* 0x000fc600078e02ff */
[----:B------:R-:W-:Y:S02]  /*0e00*/  LOP3.LUT R61, R61, 0x18, RZ, 0xc0, !PT ;  /* 0x000000183d3d7812 */ /* 0x000fe400078ec0ff */
[----:B------:R-:W-:-:S04]  /*0e10*/  IADD3 R42, R60, 0x4, RZ ;  /* 0x000000043c2a7810 */ /* 0x000fc80007ffe0ff */
[----:B------:R-:W-:Y:S02]  /*0e20*/  SHF.R.U32.HI R42, RZ, 0x2, R42 ;  /* 0x00000002ff2a7819 */ /* 0x000fe4000001162a */
[----:B0-----:R-:W-:Y:S02]  /*0e30*/  LEA R59, R59, R40, 0x18 ;  /* 0x000000283b3b7211 */ /* 0x001fe400078ec0ff */
[----:B------:R-:W-:-:S03]  /*0e40*/  SHF.R.U32.HI R40, RZ, 0x2, R60 ;  /* 0x00000002ff287819 */ /* 0x000fc6000001163c */
[--C-:B------:R-:W-:Y:S02]  /*0e50*/  IMAD R42, R42, 0x28, R59.reuse ;  /* 0x000000282a2a7824 */ /* 0x100fe400078e023b */
[----:B------:R-:W-:-:S03]  /*0e60*/  IMAD R40, R40, 0x28, R59 ;  /* 0x0000002828287824 */ /* 0x000fc600078e023b */
[----:B------:R-:W-:Y:S02]  /*0e70*/  IADD3 R42, R61, R42, RZ ;  /* 0x0000002a3d2a7210 */ /* 0x000fe40007ffe0ff */
[----:B------:R-:W-:-:S04]  /*0e80*/  IADD3 R40, R40, R61, RZ ;  /* 0x0000003d28287210 */ /* 0x000fc80007ffe0ff */
[----:B------:R-:W-:Y:S04]  /*0e90*/  LDS.64 R42, [R42] ;  /* 0x000000002a2a7984 */ /* 0x000fe80000000a00 */
[----:B------:R-:W0:Y:S02]  /*0ea0*/  LDS.64 R40, [R40] ;  /* 0x0000000028287984 */ /* 0x000e240000000a00 */
[----:B0-----:R-:W-:Y:S01]  /*0eb0*/  FADD.FTZ R40, RZ, R40 ;  /* 0x00000028ff287221 */ /* 0x001fe20000010000 */
[----:B------:R-:W-:-:S03]  /*0ec0*/  FADD.FTZ R41, RZ, R41 ;  /* 0x00000029ff297221 */ /* 0x000fc60000010000 */
[----:B------:R-:W-:Y:S01]  /*0ed0*/  FADD.FTZ R42, R40, R42 ;  /* 0x0000002a282a7221 */ /* 0x000fe20000010000 */
[----:B------:R-:W-:Y:S01]  /*0ee0*/  IADD3 R40, R60, 0x8, RZ ;  /* 0x000000083c287810 */ /* 0x000fe20007ffe0ff */
[----:B------:R-:W-:-:S03]  /*0ef0*/  FADD.FTZ R43, R41, R43 ;  /* 0x0000002b292b7221 */ /* 0x000fc60000010000 */
[----:B------:R-:W-:-:S05]  /*0f00*/  SHF.R.U32.HI R40, RZ, 0x2, R40 ;  /* 0x00000002ff287819 */ /* 0x000fca0000011628 */
[----:B------:R-:W-:-:S05]  /*0f10*/  IMAD R40, R40, 0x28, R59 ;  /* 0x0000002828287824 */ /* 0x000fca00078e023b */
[----:B------:R-:W-:-:S06]  /*0f20*/  IADD3 R40, R61, R40, RZ ;  /* 0x000000283d287210 */ /* 0x000fcc0007ffe0ff */
[----:B------:R-:W0:Y:S02]  /*0f30*/  LDS.64 R40, [R40] ;  /* 0x0000000028287984 */ /* 0x000e240000000a00 */
[----:B0-----:R-:W-:Y:S01]  /*0f40*/  FADD.FTZ R42, R42, R40 ;  /* 0x000000282a2a7221 */ /* 0x001fe20000010000 */
[C---:B------:R-:W-:Y:S01]  /*0f50*/  IADD3 R40, R60.reuse, 0xc, RZ ;  /* 0x0000000c3c287810 */ /* 0x040fe20007ffe0ff */
[----:B------:R-:W-:Y:S01]  /*0f60*/  FADD.FTZ R43, R43, R41 ;  /* 0x000000292b2b7221 */ /* 0x000fe20000010000 */
[----:B------:R-:W-:Y:S02]  /*0f70*/  IADD3 R60, R60, 0x10, RZ ;  /* 0x000000103c3c7810 */ /* 0x000fe40007ffe0ff */
[----:B------:R-:W-:Y:S02]  /*0f80*/  SHF.R.U32.HI R40, RZ, 0x2, R40 ;  /* 0x00000002ff287819 */ /* 0x000fe40000011628 */
[----:B------:R-:W-:-:S03]  /*0f90*/  SHF.R.U32.HI R60, RZ, 0x2, R60 ;  /* 0x00000002ff3c7819 */ /* 0x000fc6000001163c */
[--C-:B------:R-:W-:Y:S02]  /*0fa0*/  IMAD R40, R40, 0x28, R59.reuse ;  /* 0x0000002828287824 */ /* 0x100fe400078e023b */
[----:B------:R-:W-:-:S03]  /*0fb0*/  IMAD R60, R60, 0x28, R59 ;  /* 0x000000283c3c7824 */ /* 0x000fc600078e023b */
[C---:B------:R-:W-:Y:S02]  /*0fc0*/  IADD3 R40, R61.reuse, R40, RZ ;  /* 0x000000283d287210 */ /* 0x040fe40007ffe0ff */
[----:B------:R-:W-:-:S04]  /*0fd0*/  IADD3 R61, R61, R60, RZ ;  /* 0x0000003c3d3d7210 */ /* 0x000fc80007ffe0ff */
[----:B------:R-:W0:Y:S02]  /*0fe0*/  LDS.64 R40, [R40] ;  /* 0x0000000028287984 */ /* 0x000e240000000a00 */
[----:B0-----:R-:W-:Y:S01]  /*0ff0*/  FADD.FTZ R42, R42, R40 ;  /* 0x000000282a2a7221 */ /* 0x001fe20000010000 */
[----:B------:R-:W-:Y:S02]  /*1000*/  FADD.FTZ R43, R43, R41 ;  /* 0x000000292b2b7221 */ /* 0x000fe40000010000 */
[----:B------:R-:W0:Y:S02]  /*1010*/  LDS.64 R40, [R61] ;  /* 0x000000003d287984 */ /* 0x000e240000000a00 */
[----:B0-----:R-:W-:Y:S01]  /*1020*/  FADD.FTZ R40, R42, R40 ;  /* 0x000000282a287221 */ /* 0x001fe20000010000 */
[----:B------:R-:W-:-:S07]  /*1030*/  FADD.FTZ R41, R43, R41 ;  /* 0x000000292b297221 */ /* 0x000fce0000010000 */
.L_x_1881:
[----:B------:R-:W-:Y:S05]  /*1040*/  BSYNC B0 ;  /* 0x0000000000007941 */ /* 0x000fea0003800000 */
.L_x_1880:
[----:B------:R-:W0:Y:S01]  /*1050*/  SHFL.BFLY PT, R43, R40, 0x2, 0x1f ;  /* 0x0c401f00282b7f89 */ /* 0x000e2200000e0000 */
[----:B------:R-:W-:Y:S03]  /*1060*/  BSSY B0, `(.L_x_1882) ;  /* 0x0000017000007945 */ /* 0x000fe60003800000 */
[----:B------:R-:W1:Y:S01]  /*1070*/  SHFL.BFLY PT, R42, R41, 0x2, 0x1f ;  /* 0x0c401f00292a7f89 */ /* 0x000e6200000e0000 */
        /* <DEDUP_REMOVED lines=9> */
[----:B------:R-:W0:Y:S01]  /*1110*/  S2R R60, SR_CTAID.Y ;  /* 0x00000000003c7919 */ /* 0x000e220000002600 */
[----:B------:R-:W0:Y:S01]  /*1120*/  LDC R42, c[0x0][0x10] ;  /* 0x00000400ff2a7b82 */ /* 0x000e220000000800 */
[----:B------:R-:W-:Y:S01]  /*1130*/  SHF.R.U32.HI R43, RZ, 0x2, R61 ;  /* 0x00000002ff2b7819 */ /* 0x000fe2000001163d */
[----:B------:R-:W1:Y:S03]  /*1140*/  S2R R59, SR_CTAID.X ;  /* 0x00000000003b7919 */ /* 0x000e660000002500 */
[----:B------:R-:W-:Y:S01]  /*1150*/  SHF.L.U32 R43, R43, 0x5, RZ ;  /* 0x000000052b2b7819 */ /* 0x000fe200000006ff */
[----:B0-----:R-:W-:Y:S02]  /*1160*/  IMAD R42, R42, UR4, R60 ;  /* 0x000000042a2a7c24 */ /* 0x001fe4000f8e023c */
[----:B------:R-:W0:Y:S01]  /*1170*/  LDC.64 R60, c[0x0][0x248] ;  /* 0x00009200ff3c7b82 */ /* 0x000e220000000a00 */
[----:B-1----:R-:W-:-:S04]  /*1180*/  LOP3.LUT R43, R43, 0xffffffe0, R59, 0xe2, !PT ;  /* 0xffffffe02b2b7812 */ /* 0x002fc800078ee23b */
[----:B------:R-:W-:-:S04]  /*1190*/  LEA R42, R42, R43, 0x9 ;  /* 0x0000002b2a2a7211 */ /* 0x000fc800078e48ff */
[----:B------:R-:W-:-:S05]  /*11a0*/  SHF.L.U32 R42, R42, 0x1, RZ ;  /* 0x000000012a2a7819 */ /* 0x000fca00000006ff */
[----:B0-----:R-:W-:-:S05]  /*11b0*/  IMAD.WIDE.U32 R42, R42, 0x4, R60 ;  /* 0x000000042a2a7825 */ /* 0x001fca00078e003c */
[----:B------:R0:W-:Y:S02]  /*11c0*/  STG.E.64 desc[UR6][R42.64], R40 ;  /* 0x000000282a007986 */ /* 0x0001e4000c101b06 */
.L_x_1883:
[----:B------:R-:W-:Y:S05]  /*11d0*/  BSYNC B0 ;  /* 0x0000000000007941 */ /* 0x000fea0003800000 */
.L_x_1882:
[----:B------:R-:W1:Y:S01]  /*11e0*/  S2R R61, SR_TID.X ;  /* 0x00000000003d7919 */ /* 0x000e620000002100 */
[----:B0-----:R-:W-:Y:S02]  /*11f0*/  PRMT R42, R29, 0x7632, R42 ;  /* 0x000076321d2a7816 */ /* 0x001fe4000000002a */
[----:B------:R-:W-:Y:S01]  /*1200*/  PRMT R29, R26, 0x7632, R29 ;  /* 0x000076321a1d7816 */ /* 0x000fe2000000001d */
[----:B------:R-:W-:Y:S01]  /*1210*/  BAR.SYNC.DEFER_BLOCKING 0x0 ;  /* 0x0000000000007b1d */ /* 0x000fe20000010000 */
[----:B------:R-:W-:Y:S02]  /*1220*/  PRMT R26, R27, 0x7632, R26 ;  /* 0x000076321b1a7816 */ /* 0x000fe4000000001a */
[----:B------:R-:W-:Y:S02]  /*1230*/  PRMT R40, R34, 0x7632, R40 ;  /* 0x0000763222287816 */ /* 0x000fe40000000028 */
[----:B------:R-:W-:Y:S02]  /*1240*/  PRMT R41, R32, 0x7632, R41 ;  /* 0x0000763220297816 */ /* 0x000fe40000000029 */
[----:B------:R-:W-:Y:S01]  /*1250*/  PRMT R34, R33, 0x7632, R34 ;  /* 0x0000763221227816 */ /* 0x000fe20000000022 */
[----:B------:R0:W-:Y:S01]  /*1260*/  STL.S16 [R1+0x4], R29 ;  /* 0x0000041d01007387 */ /* 0x0001e20000100600 */
[----:B------:R-:W-:-:S02]  /*1270*/  PRMT R43, R28, 0x7632, R43 ;  /* 0x000076321c2b7816 */ /* 0x000fc4000000002b */
[----:B------:R-:W-:Y:S01]  /*1280*/  PRMT R38, R38, 0x7632, R38 ;  /* 0x0000763226267816 */ /* 0x000fe20000000026 */
[----:B------:R0:W-:Y:S01]  /*1290*/  STL.S16 [R1], R26 ;  /* 0x0000001a01007387 */ /* 0x0001e20000100600 */
        /* <DEDUP_REMOVED lines=8> */
[C---:B-1----:R-:W-:Y:S02]  /*1320*/  ISETP.NE.AND P1, PT, R61.reuse, RZ, PT ;  /* 0x000000ff3d00720c */ /* 0x042fe40003f25270 */
[----:B------:R-:W-:Y:S02]  /*1330*/  ISETP.GT.U32.AND P0, PT, R61, 0xff, PT ;  /* 0x000000ff3d00780c */ /* 0x000fe40003f04070 */
[----:B-----5:R-:W-:-:S09]  /*1340*/  PRMT R28, R22, 0x7632, R28 ;  /* 0x00007632161c7816 */ /* 0x020fd2000000001c */
[----:B0-----:R-:W-:Y:S05]  /*1350*/  @P1 BRA `(.L_x_1884) ;  /* 0x0000000000441947 */ /* 0x001fea0003800000 */
[----:B------:R-:W0:Y:S01]  /*1360*/  S2R R30, SR_CTAID.X ;  /* 0x00000000001e7919 */ /* 0x000e220000002500 */
[----:B------:R-:W1:Y:S01]  /*1370*/  LDC.64 R24, c[0x0][0x250] ;  /* 0x00009400ff187b82 */ /* 0x000e620000000a00 */
[----:B------:R-:W-:Y:S01]  /*1380*/  MOV R26, 0x7fffffe1 ;  /* 0x7fffffe1001a7802 */ /* 0x000fe20000000f00 */
[----:B------:R-:W1:Y:S01]  /*1390*/  S2R R61, SR_CTAID.Y ;  /* 0x00000000003d7919 */ /* 0x000e620000002600 */
[----:B0-----:R-:W-:-:S04]  /*13a0*/  ISETP.NE.AND P1, PT, R30, RZ, PT ;  /* 0x000000ff1e00720c */ /* 0x001fc80003f25270 */
[----:B------:R-:W-:Y:S01]  /*13b0*/  SEL R26, R26, 0x1, !P1 ;  /* 0x000000011a1a7807 */ /* 0x000fe20004800000 */
[----:B-1----:R-:W-:Y:S01]  /*13c0*/  IMAD.WIDE.U32 R24, R61, 0x4, R24 ;  /* 0x000000043d187825 */ /* 0x002fe200078e0018 */
[----:B------:R-:W-:Y:S06]  /*13d0*/  MEMBAR.ALL.GPU ;  /* 0x0000000000007992 */ /* 0x000fec000000a000 */
[----:B------:R-:W-:-:S00]  /*13e0*/  ERRBAR ;  /* 0x00000000000079ab */ /* 0x000fc00000000000 */
[----:B------:R-:W-:Y:S06]  /*13f0*/  CGAERRBAR ;  /* 0x00000000000075ab */ /* 0x000fec0000000000 */
[----:B------:R0:W5:Y:S02]  /*1400*/  ATOM.E.ADD.STRONG.GPU PT, R26, desc[UR6][R24.64], R26 ;  /* 0x0000001a181a798a */ /* 0x00016400081ee1c6 */
.L_x_1885:
[----:B------:R-:W2:Y:S04]  /*1410*/  LD.E.STRONG.GPU R27, desc[UR6][R24.64] ;  /* 0x00000006181b7980 */ /* 0x000ea8000c10f900 */
[----:B--2---:R-:W-:Y:S01]  /*1420*/  CCTL.IVALL ;  /* 0x00000000ff00798f */ /* 0x004fe20002000000 */
[----:B------:R-:W-:Y:S05]  /*1430*/  YIELD ;  /* 0x0000000000007946 */ /* 0x000fea0003800000 */
[----:B-----5:R-:W-:-:S04]  /*1440*/  LOP3.LUT R27, R27, R26, RZ, 0x3c, !PT ;  /* 0x0000001a1b1b7212 */ /* 0x020fc800078e3cff */
[----:B------:R-:W-:-:S13]  /*1450*/  ISETP.GT.AND P1, PT, R27, -0x1, PT ;  /* 0xffffffff1b00780c */ /* 0x000fda0003f24270 */
[----:B------:R-:W-:Y:S05]  /*1460*/  @P1 BRA `(.L_x_1885) ;  /* 0xfffffffc00e81947 */ /* 0x000fea000383ffff */
.L_x_1884:
[----:B------:R-:W-:Y:S05]  /*1470*/  WARPSYNC.ALL ;  /* 0x0000000000007948 */ /* 0x000fea0003800000 */
[----:B------:R-:W-:Y:S02]  /*1480*/  PRMT R29, R23, 0x7632, R29 ;  /* 0x00007632171d7816 */ /* 0x000fe4000000001d */
[----:B------:R-:W-:Y:S02]  /*1490*/  PRMT R30, R20, 0x7632, R30 ;  /* 0x00007632141e7816 */ /* 0x000fe4000000001e */
[----:B------:R-:W-:Y:S01]  /*14a0*/  PRMT R31, R21, 0x7632, R31 ;  /* 0x00007632151f7816 */ /* 0x000fe2000000001f */
[----:B------:R-:W1:Y:S01]  /*14b0*/  S2R R27, SR_TID.X ;  /* 0x00000000001b7919 */ /* 0x000e620000002100 */
[----:B0-----:R-:W0:Y:S01]  /*14c0*/  @!P0 LDC R25, c[0x0][0x10] ;  /* 0x00000400ff198b82 */ /* 0x001e220000000800 */
[----:B------:R-:W-:Y:S01]  /*14d0*/  ULDC.64 UR8, c[0x0][0x240] ;  /* 0x0000900000087ab9 */ /* 0x000fe20000000a00 */
[----:B------:R-:W0:Y:S01]  /*14e0*/  S2R R61, SR_CTAID.Y ;  /* 0x00000000003d7919 */ /* 0x000e220000002600 */
[----:B------:R2:W-:Y:S05]  /*14f0*/  STL.64 [R1+0x10], R2 ;  /* 0x0000100201007387 */ /* 0x0005ea0000100a00 */
[----:B--2---:R-:W2:Y:S01]  /*1500*/  @!P0 LDC.64 R2, c[0x0][0x248] ;  /* 0x00009200ff028b82 */ /* 0x004ea20000000a00 */
[----:B-1----:R-:W-:Y:S01]  /*1510*/  @!P0 SHF.L.U32 R24, R27, 0x1, RZ ;  /* 0x000000011b188819 */ /* 0x002fe200000006ff */
[----:B0-----:R-:W-:-:S03]  /*1520*/  @!P0 IMAD R25, R25, UR4, R61 ;  /* 0x0000000419198c24 */ /* 0x001fc6000f8e023d */
[----:B------:R-:W-:-:S04]  /*1530*/  @!P0 LOP3.LUT R24, R24, 0x7fffffe0, RZ, 0xc0, !PT ;  /* 0x7fffffe018188812 */ /* 0x000fc800078ec0ff */
[----:B------:R-:W-:Y:S02]  /*1540*/  @!P0 LEA R24, R25, R24, 0x9 ;  /* 0x0000001819188211 */ /* 0x000fe400078e48ff */
[----:B------:R-:W-:-:S04]  /*1550*/  @!P0 LOP3.LUT R25, R27, 0xf, RZ, 0xc0, !PT ;  /* 0x0000000f1b198812 */ /* 0x000fc800078ec0ff */
[----:B------:R-:W-:-:S04]  /*1560*/  @!P0 IADD3 R24, R24, R25, RZ ;  /* 0x0000001918188210 */ /* 0x000fc80007ffe0ff */
[----:B------:R-:W-:-:S04]  /*1570*/  @!P0 SHF.L.U32 R26, R24, 0x1, RZ ;  /* 0x00000001181a8819 */ /* 0x000fc800000006ff */
[C---:B------:R-:W-:Y:S01]  /*1580*/  @!P0 IADD3 R24, R26.reuse, 0x20, RZ ;  /* 0x000000201a188810 */ /* 0x040fe20007ffe0ff */
[--C-:B--2---:R-:W-:Y:S01]  /*1590*/  @!P0 IMAD.WIDE.U32 R26, R26, 0x4, R2.reuse ;  /* 0x000000041a1a8825 */ /* 0x104fe200078e0002 */
[----:B------:R-:W-:Y:S03]  /*15a0*/  BAR.SYNC.DEFER_BLOCKING 0x0 ;  /* 0x0000000000007b1d */ /* 0x000fe60000010000 */
[----:B------:R-:W-:-:S03]  /*15b0*/  @!P0 IMAD.WIDE.U32 R24, R24, 0x4, R2 ;  /* 0x0000000418188825 */ /* 0x000fc600078e0002 */
[----:B------:R0:W5:Y:S04]  /*15c0*/  LDL.LU.64 R2, [R1+0x10] ;  /* 0x0000100001027983 */ /* 0x0001680000300a00 */
[----:B------:R-:W2:Y:S04]  /*15d0*/  @!P0 LDG.E.64 R26, desc[UR6][R26.64] ;  /* 0x000000061a1a8981 */ /* 0x000ea8000c1e1b00 */
[----:B------:R-:W3:Y:S01]  /*15e0*/  @!P0 LDG.E.64 R24, desc[UR6][R24.64] ;  /* 0x0000000618188981 */ /* 0x000ee2000c1e1b00 */
[----:B------:R-:W-:Y:S01]  /*15f0*/  HFMA2.MMA R61, -RZ, RZ, 0, 0 ;  /* 0x00000000ff3d7435 */ /* 0x000fe200000001ff */
[----:B------:R-:W-:Y:S01]  /*1600*/  ISETP.EQ.U32.AND P1, PT, RZ, UR8, PT ;  /* 0x00000008ff007c0c */ /* 0x000fe2000bf22070 */
[----:B------:R-:W-:Y:S01]  /*1610*/  BSSY B0, `(.L_x_1886) ;  /* 0x000002d000007945 */ /* 0x000fe20003800000 */
[----:B--2---:R-:W-:Y:S01]  /*1620*/  @!P0 FADD.FTZ R26, RZ, R26 ;  /* 0x0000001aff1a8221 */ /* 0x004fe20000010000 */
[----:B------:R-:W-:-:S03]  /*1630*/  @!P0 FADD.FTZ R27, RZ, R27 ;  /* 0x0000001bff1b8221 */ /* 0x000fc60000010000 */
[----:B---3--:R-:W-:Y:S01]  /*1640*/  @!P0 FADD.FTZ R61, R24, R26 ;  /* 0x0000001a183d8221 */ /* 0x008fe20000010000 */
[----:B------:R-:W-:Y:S01]  /*1650*/  MOV R24, RZ ;  /* 0x000000ff00187202 */ /* 0x000fe20000000f00 */
[----:B------:R-:W-:Y:S02]  /*1660*/  @!P0 FADD.FTZ R24, R25, R27 ;  /* 0x0000001b19188221 */ /* 0x000fe40000010000 */
[----:B------:R-:W1:Y:S01]  /*1670*/  S2R R27, SR_TID.X ;  /* 0x00000000001b7919 */ /* 0x000e620000002100 */
[----:B------:R-:W2:Y:S04]  /*1680*/  SHFL.BFLY PT, R26, R61, 0x8, 0x1f ;  /* 0x0d001f003d1a7f89 */ /* 0x000ea800000e0000 */
[----:B------:R-:W3:Y:S01]  /*1690*/  SHFL.BFLY PT, R25, R24, 0x8, 0x1f ;  /* 0x0d001f0018197f89 */ /* 0x000ee200000e0000 */
[----:B--2---:R-:W-:Y:S01]  /*16a0*/  FADD.FTZ R61, R26, R61 ;  /* 0x0000003d1a3d7221 */ /* 0x004fe20000010000 */
[----:B---3--:R-:W-:-:S04]  /*16b0*/  FADD.FTZ R25, R25, R24 ;  /* 0x0000001819197221 */ /* 0x008fc80000010000 */
[----:B------:R-:W2:Y:S01]  /*16c0*/  SHFL.BFLY PT, R26, R61, 0x4, 0x1f ;  /* 0x0c801f003d1a7f89 */ /* 0x000ea200000e0000 */
[----:B-1----:R-:W-:-:S03]  /*16d0*/  LOP3.LUT P0, RZ, R27, 0xffffff0f, RZ, 0xc0, !PT ;  /* 0xffffff0f1bff7812 */ /* 0x002fc6000780c0ff */
[----:B------:R-:W1:Y:S01]  /*16e0*/  SHFL.BFLY PT, R24, R25, 0x4, 0x1f ;  /* 0x0c801f0019187f89 */ /* 0x000e6200000e0000 */
[----:B--2---:R-:W-:Y:S01]  /*16f0*/  FADD.FTZ R61, R61, R26 ;  /* 0x0000001a3d3d7221 */ /* 0x004fe20000010000 */
[----:B-1----:R-:W-:-:S04]  /*1700*/  FADD.FTZ R24, R25, R24 ;  /* 0x0000001819187221 */ /* 0x002fc80000010000 */
[----:B------:R-:W1:Y:S04]  /*1710*/  SHFL.BFLY PT, R26, R61, 0x2, 0x1f ;  /* 0x0c401f003d1a7f89 */ /* 0x000e6800000e0000 */
[----:B------:R-:W2:Y:S01]  /*1720*/  SHFL.BFLY PT, R25, R24, 0x2, 0x1f ;  /* 0x0c401f0018197f89 */ /* 0x000ea200000e0000 */
[----:B-1----:R-:W-:Y:S01]  /*1730*/  FADD.FTZ R61, R61, R26 ;  /* 0x0000001a3d3d7221 */ /* 0x002fe20000010000 */
[----:B--2---:R-:W-:-:S04]  /*1740*/  FADD.FTZ R25, R24, R25 ;  /* 0x0000001918197221 */ /* 0x004fc80000010000 */
[----:B------:R-:W1:Y:S04]  /*1750*/  SHFL.BFLY PT, R24, R61, 0x1, 0x1f ;  /* 0x0c201f003d187f89 */ /* 0x000e6800000e0000 */
[----:B------:R-:W2:Y:S01]  /*1760*/  SHFL.BFLY PT, R26, R25, 0x1, 0x1f ;  /* 0x0c201f00191a7f89 */ /* 0x000ea200000e0000 */
[----:B-1----:R-:W-:Y:S02]  /*1770*/  FADD.FTZ R24, R61, R24 ;  /* 0x000000183d187221 */ /* 0x002fe40000010000 */
[----:B------:R-:W1:Y:S02]  /*1780*/  S2R R61, SR_CTAID.X ;  /* 0x00000000003d7919 */ /* 0x000e640000002500 */
[----:B------:R-:W-:Y:S01]  /*1790*/  @!P0 FMUL.FTZ R24, R24, 4.8828125727595761418e-05 ;  /* 0x384ccccd18188820 */ /* 0x000fe20000410000 */
[----:B--2---:R-:W-:-:S03]  /*17a0*/  FADD.FTZ R25, R25, R26 ;  /* 0x0000001a19197221 */ /* 0x004fc60000010000 */
[----:B------:R-:W-:-:S04]  /*17b0*/  @!P0 FMUL.FTZ R26, R24, R24 ;  /* 0x00000018181a8220 */ /* 0x000fc80000410000 */
[----:B------:R-:W-:Y:S01]  /*17c0*/  @!P0 FFMA.FTZ R25, R25, 4.8828125727595761418e-05, -R26 ;  /* 0x384ccccd19198823 */ /* 0x000fe2000001081a */
[----:B------:R-:W-:-:S04]  /*17d0*/  @!P0 SHF.R.U32.HI R26, RZ, 0x1, R27 ;  /* 0x00000001ff1a8819 */ /* 0x000fc8000001161b */
[----:B------:R-:W-:Y:S02]  /*17e0*/  @!P0 LOP3.LUT R26, R26, 0x7ffffff8, RZ, 0xc0, !PT ;  /* 0x7ffffff81a1a8812 */ /* 0x000fe400078ec0ff */
[----:B------:R-:W-:-:S05]  /*17f0*/  @!P0 FMNMX.FTZ R25, RZ, R25, !PT ;  /* 0x00000019ff198209 */ /* 0x000fca0007810000 */
[----:B------:R0:W-:Y:S01]  /*1800*/  @!P0 STS.64 [R26+UR5], R24 ;  /* 0x000000181a008988 */ /* 0x0001e20008000a05 */
[----:B------:R-:W-:Y:S01]  /*1810*/  BAR.SYNC.DEFER_BLOCKING 0x0 ;  /* 0x0000000000007b1d */ /* 0x000fe20000010000 */
[----:B-1----:R-:W-:-:S04]  /*1820*/  LOP3.LUT P0, RZ, R61, 0x1f, RZ, 0xc0, !PT ;  /* 0x0000001f3dff7812 */ /* 0x002fc8000780c0ff */
[----:B------:R-:W-:-:S04]  /*1830*/  ISETP.GT.U32.OR P0, PT, R27, 0xf, P0 ;  /* 0x0000000f1b00780c */ /* 0x000fc80000704470 */
[----:B------:R-:W-:-:S13]  /*1840*/  ISETP.EQ.OR.EX P0, PT, RZ, UR9, P0, P1 ;  /* 0x00000009ff007c0c */ /* 0x000fda0008702710 */
[----:B0-----:R-:W-:Y:S05]  /*1850*/  @P0 BRA `(.L_x_1887) ;  /* 0x0000000000200947 */ /* 0x001fea0003800000 */
[----:B------:R-:W-:Y:S02]  /*1860*/  SHF.R.S32.HI R26, RZ, 0x1f, R27 ;  /* 0x0000001fff1a7819 */ /* 0x000fe4000001141b */
[----:B-----5:R-:W-:-:S04]  /*1870*/  LEA R25, P0, R2, R27, 0x4 ;  /* 0x0000001b02197211 */ /* 0x020fc800078020ff */
[----:B------:R-:W-:Y:S02]  /*1880*/  LEA.HI.X R26, R2, R26, R3, 0x4, P0 ;  /* 0x0000001a021a7211 */ /* 0x000fe400000f2403 */
[----:B------:R-:W-:-:S04]  /*1890*/  LEA R24, P0, R25, UR8, 0x3 ;  /* 0x0000000819187c11 */ /* 0x000fc8000f8018ff */
[----:B------:R-:W-:Y:S02]  /*18a0*/  LEA.HI.X R25, R25, UR9, R26, 0x3, P0 ;  /* 0x0000000919197c11 */ /* 0x000fe400080f1c1a */
[----:B------:R-:W-:-:S06]  /*18b0*/  LEA R26, R27, UR5, 0x3 ;  /* 0x000000051b1a7c11 */ /* 0x000fcc000f8e18ff */
[----:B------:R-:W0:Y:S04]  /*18c0*/  LDS.64 R26, [R26] ;  /* 0x000000001a1a7984 */ /* 0x000e280000000a00 */
[----:B0-----:R0:W-:Y:S02]  /*18d0*/  STG.E.64 desc[UR6][R24.64], R26 ;  /* 0x0000001a18007986 */ /* 0x0011e4000c101b06 */
.L_x_1887:
[----:B------:R-:W-:Y:S05]  /*18e0*/  BSYNC B0 ;  /* 0x0000000000007941 */ /* 0x000fea0003800000 */
.L_x_1886:
[----:B0-----:R-:W2:Y:S01]  /*18f0*/  LDL R24, [R1+0x8] ;  /* 0x0000080001187983 */ /* 0x001ea20000100800 */
[----:B------:R-:W-:Y:S01]  /*1900*/  ULDC UR8, c[0x0][0x230] ;  /* 0x00008c0000087ab9 */ /* 0x000fe20000000800 */
[----:B------:R-:W-:Y:S02]  /*1910*/  SHF.L.U32 R22, R22, 0x10, RZ ;  /* 0x0000001016167819 */ /* 0x000fe400000006ff */
[----:B------:R-:W-:Y:S01]  /*1920*/  SHF.L.U32 R27, R38, 0x10, RZ ;  /* 0x00000010261b7819 */ /* 0x000fe200000006ff */
[----:B------:R-:W3:Y:S01]  /*1930*/  LDL.LU R61, [R1] ;  /* 0x00000000013d7983 */ /* 0x000ee20000300800 */
[----:B------:R-:W-:Y:S02]  /*1940*/  SHF.L.U32 R28, R28, 0x10, RZ ;  /* 0x000000101c1c7819 */ /* 0x000fe400000006ff */
[----:B------:R-:W-:Y:S02]  /*1950*/  SHF.L.U32 R30, R30, 0x10, RZ ;  /* 0x000000101e1e7819 */ /* 0x000fe400000006ff */
[----:B------:R-:W-:-:S02]  /*1960*/  SHF.L.U32 R23, R23, 0x10, RZ ;  /* 0x0000001017177819 */ /* 0x000fc400000006ff */
[----:B------:R-:W-:Y:S02]  /*1970*/  SHF.L.U32 R29, R29, 0x10, RZ ;  /* 0x000000101d1d7819 */ /* 0x000fe400000006ff */
[----:B------:R-:W-:Y:S01]  /*1980*/  SHF.L.U32 R31, R31, 0x10, RZ ;  /* 0x000000101f1f7819 */ /* 0x000fe200000006ff */
[----:B--2---:R-:W0:Y:S02]  /*1990*/  LDS.64 R24, [R24+UR5] ;  /* 0x0000000518187984 */ /* 0x004e240008000a00 */
[----:B0-----:R-:W-:Y:S01]  /*19a0*/  FADD.FTZ R25, R25, UR8 ;  /* 0x0000000819197e21 */ /* 0x001fe20008010000 */
[--C-:B------:R-:W-:Y:S01]  /*19b0*/  FADD.FTZ R26, R0, -R24.reuse ;  /* 0x80000018001a7221 */ /* 0x100fe20000010000 */
[----:B------:R-:W-:Y:S01]  /*19c0*/  FADD.FTZ R27, -R24, R27 ;  /* 0x0000001b181b7221 */ /* 0x000fe20000010100 */
[----:B------:R-:W-:Y:S01]  /*19d0*/  FADD.FTZ R12, R12, -R24 ;  /* 0x800000180c0c7221 */ /* 0x000fe20000010000 */
[----:B------:R-:W-:Y:S02]  /*19e0*/  ULDC.64 UR8, c[0x0][0x210] ;  /* 0x0000840000087ab9 */ /* 0x000fe40000000a00 */
[----:B------:R-:W0:Y:S01]  /*19f0*/  MUFU.RSQ R25, R25 ;  /* 0x0000001900197308 */ /* 0x000e220000001400 */
[----:B------:R-:W-:Y:S01]  /*1a00*/  SHF.L.U32 R0, R20, 0x10, RZ ;  /* 0x0000001014007819 */ /* 0x000fe200000006ff */
[----:B0-----:R-:W-:-:S04]  /*1a10*/  FMUL.FTZ R26, R26, R25 ;  /* 0x000000191a1a7220 */ /* 0x001fc80000410000 */
[----:B------:R-:W-:-:S04]  /*1a20*/  FFMA.FTZ R26, R26, R22, R0 ;  /* 0x000000161a1a7223 */ /* 0x000fc80000010000 */
[----:B------:R-:W-:-:S06]  /*1a30*/  FMUL.FTZ R20, R26, -1.4426950216293334961 ;  /* 0xbfb8aa3b1a147820 */ /* 0x000fcc0000410000 */
[----:B------:R-:W0:Y:S01]  /*1a40*/  MUFU.EX2 R20, R20 ;  /* 0x0000001400147308 */ /* 0x000e220000000800 */
[----:B------:R-:W-:Y:S01]  /*1a50*/  FMUL.FTZ R27, R25, R27 ;  /* 0x0000001b191b7220 */ /* 0x000fe20000410000 */
[----:B0-----:R-:W-:-:S06]  /*1a60*/  FADD.FTZ R20, R20, 1 ;  /* 0x3f80000014147421 */ /* 0x001fcc0000010000 */
[----:B------:R-:W0:Y:S01]  /*1a70*/  MUFU.RCP R20, R20 ;  /* 0x0000001400147308 */ /* 0x000e220000001000 */
[----:B------:R-:W-:Y:S01]  /*1a80*/  FFMA.FTZ R27, R27, R28, R30 ;  /* 0x0000001c1b1b7223 */ /* 0x000fe2000001001e */
[----:B0-----:R-:W-:-:S03]  /*1a90*/  FMUL.FTZ R20, R26, R20 ;  /* 0x000000141a147220 */ /* 0x001fc60000410000 */
[----:B------:R-:W-:-:S06]  /*1aa0*/  FMUL.FTZ R26, R27, -1.4426950216293334961 ;  /* 0xbfb8aa3b1b1a7820 */ /* 0x000fcc0000410000 */
[----:B------:R-:W0:Y:S02]  /*1ab0*/  MUFU.EX2 R26, R26 ;  /* 0x0000001a001a7308 */ /* 0x000e240000000800 */
[----:B0-----:R-:W-:-:S06]  /*1ac0*/  FADD.FTZ R26, R26, 1 ;  /* 0x3f8000001a1a7421 */ /* 0x001fcc0000010000 */
[----:B------:R-:W0:Y:S01]  /*1ad0*/  MUFU.RCP R26, R26 ;  /* 0x0000001a001a7308 */ /* 0x000e220000001000 */
[----:B------:R-:W-:Y:S01]  /*1ae0*/  FMUL.FTZ R12, R25, R12 ;  /* 0x0000000c190c7220 */ /* 0x000fe20000410000 */
[----:B0-----:R-:W-:Y:S01]  /*1af0*/  FMUL.FTZ R27, R27, R26 ;  /* 0x0000001a1b1b7220 */ /* 0x001fe20000410000 */
[----:B------:R-:W-:-:S05]  /*1b00*/  SHF.L.U32 R26, R21, 0x10, RZ ;  /* 0x00000010151a7819 */ /* 0x000fca00000006ff */
[----:B------:R-:W-:Y:S01]  /*1b10*/  FFMA.FTZ R21, R12, R23, R26 ;  /* 0x000000170c157223 */ /* 0x000fe2000001001a */
[----:B------:R-:W-:-:S03]  /*1b20*/  F2FP.BF16.F32.PACK_AB R12, R27, R20 ;  /* 0x000000141b0c723e */ /* 0x000fc600000010ff */
[----:B------:R-:W-:-:S06]  /*1b30*/  FMUL.FTZ R20, R21, -1.4426950216293334961 ;  /* 0xbfb8aa3b15147820 */ /* 0x000fcc0000410000 */
[----:B------:R-:W0:Y:S01]  /*1b40*/  MUFU.EX2 R20, R20 ;  /* 0x0000001400147308 */ /* 0x000e220000000800 */
[----:B------:R-:W-:Y:S01]  /*1b50*/  SHF.L.U32 R27, R39, 0x10, RZ ;  /* 0x00000010271b7819 */ /* 0x000fe200000006ff */
[----:B0-----:R-:W-:-:S06]  /*1b60*/  FADD.FTZ R20, R20, 1 ;  /* 0x3f80000014147421 */ /* 0x001fcc0000010000 */
[----:B------:R-:W0:Y:S01]  /*1b70*/  MUFU.RCP R20, R20 ;  /* 0x0000001400147308 */ /* 0x000e220000001000 */
[----:B------:R-:W-:-:S04]  /*1b80*/  FADD.FTZ R27, -R24, R27 ;  /* 0x0000001b181b7221 */ /* 0x000fc80000010100 */
[----:B------:R-:W-:-:S04]  /*1b90*/  FMUL.FTZ R27, R25, R27 ;  /* 0x0000001b191b7220 */ /* 0x000fc80000410000 */
[----:B------:R-:W-:Y:S01]  /*1ba0*/  FFMA.FTZ R27, R27, R29, R31 ;  /* 0x0000001d1b1b7223 */ /* 0x000fe2000001001f */
[----:B0-----:R-:W-:-:S03]  /*1bb0*/  FMUL.FTZ R20, R21, R20 ;  /* 0x0000001415147220 */ /* 0x001fc60000410000 */
[----:B------:R-:W-:-:S06]  /*1bc0*/  FMUL.FTZ R21, R27, -1.4426950216293334961 ;  /* 0xbfb8aa3b1b157820 */ /* 0x000fcc0000410000 */
[----:B------:R-:W0:Y:S02]  /*1bd0*/  MUFU.EX2 R21, R21 ;  /* 0x0000001500157308 */ /* 0x000e240000000800 */
[----:B0-----:R-:W-:-:S06]  /*1be0*/  FADD.FTZ R21, R21, 1 ;  /* 0x3f80000015157421 */ /* 0x001fcc0000010000 */
[----:B------:R-:W0:Y:S02]  /*1bf0*/  MUFU.RCP R21, R21 ;  /* 0x0000001500157308 */ /* 0x000e240000001000 */
[----:B0-----:R-:W-:-:S05]  /*1c00*/  FMUL.FTZ R27, R27, R21 ;  /* 0x000000151b1b7220 */ /* 0x001fca0000410000 */
[----:B------:R-:W-:Y:S02]  /*1c10*/  F2FP.BF16.F32.PACK_AB R27, R27, R20 ;  /* 0x000000141b1b723e */ /* 0x000fe400000010ff */
[----:B------:R-:W-:-:S04]  /*1c20*/  LEA R20, P0, R4, UR8, 0x1 ;  /* 0x0000000804147c11 */ /* 0x000fc8000f8008ff */
[----:B------:R-:W-:Y:S01]  /*1c30*/  LEA.HI.X R21, R4, UR9, R51, 0x1, P0 ;  /* 0x0000000904157c11 */ /* 0x000fe200080f0c33 */
[----:B------:R-:W-:Y:S01]  /*1c40*/  FADD.FTZ R4, R13, -R24 ;  /* 0x800000180d047221 */ /* 0x000fe20000010000 */
[----:B------:R-:W-:-:S03]  /*1c50*/  PRMT R13, R12, 0x7610, R13 ;  /* 0x000076100c0d7816 */ /* 0x000fc6000000000d */
[----:B------:R-:W-:Y:S01]  /*1c60*/  FMUL.FTZ R4, R25, R4 ;  /* 0x0000000419047220 */ /* 0x000fe20000410000 */
[----:B------:R-:W-:-:S03]  /*1c70*/  PRMT R12, R12, 0x7632, R12 ;  /* 0x000076320c0c7816 */ /* 0x000fc6000000000c */
[----:B------:R-:W-:Y:S02]  /*1c80*/  FFMA.FTZ R4, R22, R4, R0 ;  /* 0x0000000416047223 */ /* 0x000fe40000010000 */
[----:B------:R0:W-:Y:S02]  /*1c90*/  STG.E.U16 desc[UR6][R20.64+0x2], R12 ;  /* 0x0000020c14007986 */ /* 0x0001e4000c101506 */
[----:B0-----:R-:W-:-:S06]  /*1ca0*/  FMUL.FTZ R12, R4, -1.4426950216293334961 ;  /* 0xbfb8aa3b040c7820 */ /* 0x001fcc0000410000 */
        /* <DEDUP_REMOVED lines=9> */
[----:B------:R-:W0:Y:S01]  /*1d40*/  MUFU.EX2 R4, R4 ;  /* 0x0000000400047308 */ /* 0x000e220000000800 */
[----:B------:R-:W-:Y:S01]  /*1d50*/  FADD.FTZ R14, R14, -R24 ;  /* 0x800000180e0e7221 */ /* 0x000fe20000010000 */
[----:B0-----:R-:W-:-:S06]  /*1d60*/  FADD.FTZ R4, R4, 1 ;  /* 0x3f80000004047421 */ /* 0x001fcc0000010000 */
[----:B------:R0:W1:Y:S02]  /*1d70*/  MUFU.RCP R12, R4 ;  /* 0x00000004000c7308 */ /* 0x0000640000001000 */
[----:B0-----:R-:W-:-:S04]  /*1d80*/  FMUL.FTZ R4, R25, R14 ;  /* 0x0000000e19047220 */ /* 0x001fc80000410000 */
[----:B------:R-:W-:Y:S01]  /*1d90*/  FFMA.FTZ R4, R23, R4, R26 ;  /* 0x0000000417047223 */ /* 0x000fe2000001001a */
[----:B-1----:R-:W-:-:S03]  /*1da0*/  FMUL.FTZ R38, R38, R12 ;  /* 0x0000000c26267220 */ /* 0x002fc60000410000 */
        /* <DEDUP_REMOVED lines=8> */
[----:B0-----:R-:W-:Y:S01]  /*1e30*/  FMUL.FTZ R37, R4, R12 ;  /* 0x0000000c04257220 */ /* 0x001fe20000410000 */
[----:B------:R-:W-:-:S04]  /*1e40*/  FADD.FTZ R12, R15, -R24 ;  /* 0x800000180f0c7221 */ /* 0x000fc80000010000 */
[----:B------:R-:W-:Y:S01]  /*1e50*/  FMUL.FTZ R12, R25, R12 ;  /* 0x0000000c190c7220 */ /* 0x000fe20000410000 */
[----:B------:R0:W-:Y:S03]  /*1e60*/  STG.E.U16 desc[UR6][R20.64], R13 ;  /* 0x0000000d14007986 */ /* 0x0001e6000c101506 */
[----:B------:R-:W-:-:S04]  /*1e70*/  FFMA.FTZ R12, R22, R12, R0 ;  /* 0x0000000c160c7223 */ /* 0x000fc80000010000 */
[----:B0-----:R-:W-:-:S06]  /*1e80*/  FMUL.FTZ R13, R12, -1.4426950216293334961 ;  /* 0xbfb8aa3b0c0d7820 */ /* 0x001fcc0000410000 */
[----:B------:R-:W0:Y:S01]  /*1e90*/  MUFU.EX2 R13, R13 ;  /* 0x0000000d000d7308 */ /* 0x000e220000000800 */
[----:B------:R-:W-:-:S05]  /*1ea0*/  SHF.L.U32 R40, R40, 0x10, RZ ;  /* 0x0000001028287819 */ /* 0x000fca00000006ff */
[----:B------:R-:W-:Y:S01]  /*1eb0*/  FADD.FTZ R40, -R24, R40 ;  /* 0x0000002818287221 */ /* 0x000fe20000010100 */
[----:B0-----:R-:W-:-:S04]  /*1ec0*/  FADD.FTZ R13, R13, 1 ;  /* 0x3f8000000d0d7421 */ /* 0x001fc80000010000 */
[----:B------:R0:W1:Y:S02]  /*1ed0*/  MUFU.RCP R14, R13 ;  /* 0x0000000d000e7308 */ /* 0x0000640000001000 */
[----:B0-----:R-:W-:-:S04]  /*1ee0*/  FMUL.FTZ R13, R25, R40 ;  /* 0x00000028190d7220 */ /* 0x001fc80000410000 */
[----:B------:R-:W-:Y:S01]  /*1ef0*/  FFMA.FTZ R13, R28, R13, R30 ;  /* 0x0000000d1c0d7223 */ /* 0x000fe2000001001e */
[----:B-1----:R-:W-:-:S03]  /*1f00*/  FMUL.FTZ R40, R12, R14 ;  /* 0x0000000e0c287220 */ /* 0x002fc60000410000 */
        /* <DEDUP_REMOVED lines=10> */
[----:B------:R-:W-:-:S05]  /*1fb0*/  SHF.L.U32 R35, R35, 0x10, RZ ;  /* 0x0000001023237819 */ /* 0x000fca00000006ff */
[----:B------:R-:W-:Y:S01]  /*1fc0*/  FADD.FTZ R35, -R24, R35 ;  /* 0x0000002318237221 */ /* 0x000fe20000010100 */
[----:B0-----:R-:W-:-:S04]  /*1fd0*/  FADD.FTZ R13, R13, 1 ;  /* 0x3f8000000d0d7421 */ /* 0x001fc80000010000 */
[----:B------:R0:W1:Y:S01]  /*1fe0*/  MUFU.RCP R14, R13 ;  /* 0x0000000d000e7308 */ /* 0x0000620000001000 */
[----:B------:R-:W-:Y:S01]  /*1ff0*/  FMUL.FTZ R4, R39, -1.4426950216293334961 ;  /* 0xbfb8aa3b27047820 */ /* 0x000fe20000410000 */
[----:B0-----:R-:W-:-:S04]  /*2000*/  FMUL.FTZ R13, R25, R35 ;  /* 0x00000023190d7220 */ /* 0x001fc80000410000 */
[----:B------:R-:W-:Y:S02]  /*2010*/  FFMA.FTZ R13, R29, R13, R31 ;  /* 0x0000000d1d0d7223 */ /* 0x000fe4000001001f */
[----:B------:R-:W0:Y:S01]  /*2020*/  MUFU.EX2 R4, R4 ;  /* 0x0000000400047308 */ /* 0x000e220000000800 */
[----:B-1----:R-:W-:Y:S01]  /*2030*/  FMUL.FTZ R35, R12, R14 ;  /* 0x0000000e0c237220 */ /* 0x002fe20000410000 */
[----:B------:R-:W-:-:S06]  /*2040*/  FMUL.FTZ R12, R13, -1.4426950216293334961 ;  /* 0xbfb8aa3b0d0c7820 */ /* 0x000fcc0000410000 */
[----:B------:R-:W1:Y:S01]  /*2050*/  MUFU.EX2 R12, R12 ;  /* 0x0000000c000c7308 */ /* 0x000e620000000800 */
[----:B0-----:R-:W-:-:S07]  /*2060*/  FADD.FTZ R4, R4, 1 ;  /* 0x3f80000004047421 */ /* 0x001fce0000010000 */
[----:B------:R-:W0:Y:S01]  /*2070*/  MUFU.RCP R4, R4 ;  /* 0x0000000400047308 */ /* 0x000e220000001000 */
[----:B-1----:R-:W-:-:S07]  /*2080*/  FADD.FTZ R12, R12, 1 ;  /* 0x3f8000000c0c7421 */ /* 0x002fce0000010000 */
[----:B------:R-:W1:Y:S01]  /*2090*/  MUFU.RCP R12, R12 ;  /* 0x0000000c000c7308 */ /* 0x000e620000001000 */
[----:B------:R-:W-:Y:S01]  /*20a0*/  FADD.FTZ R14, R17, -R24 ;  /* 0x80000018110e7221 */ /* 0x000fe20000010000 */
[----:B0-----:R-:W-:Y:S01]  /*20b0*/  FMUL.FTZ R39, R39, R4 ;  /* 0x0000000427277220 */ /* 0x001fe20000410000 */
[----:B------:R-:W-:Y:S02]  /*20c0*/  LEA R4, P0, R5, UR8, 0x1 ;  /* 0x0000000805047c11 */ /* 0x000fe4000f8008ff */
[----:B------:R-:W-:Y:S02]  /*20d0*/  FMUL.FTZ R14, R25, R14 ;  /* 0x0000000e190e7220 */ /* 0x000fe40000410000 */
[----:B------:R-:W-:Y:S02]  /*20e0*/  LEA.HI.X R5, R5, UR9, R52, 0x1, P0 ;  /* 0x0000000905057c11 */ /* 0x000fe400080f0c34 */
[----:B------:R-:W-:Y:S01]  /*20f0*/  FFMA.FTZ R14, R22, R14, R0 ;  /* 0x0000000e160e7223 */ /* 0x000fe20000010000 */
[----:B-1----:R-:W-:Y:S01]  /*2100*/  FMUL.FTZ R17, R13, R12 ;  /* 0x0000000c0d117220 */ /* 0x002fe20000410000 */
[----:B------:R-:W-:-:S04]  /*2110*/  LEA R12, P0, R6, UR8, 0x1 ;  /* 0x00000008060c7c11 */ /* 0x000fc8000f8008ff */
[----:B------:R-:W-:Y:S01]  /*2120*/  LEA.HI.X R13, R6, UR9, R53, 0x1, P0 ;  /* 0x00000009060d7c11 */ /* 0x000fe200080f0c35 */
[----:B------:R-:W-:-:S06]  /*2130*/  FMUL.FTZ R6, R14, -1.4426950216293334961 ;  /* 0xbfb8aa3b0e067820 */ /* 0x000fcc0000410000 */
        /* <DEDUP_REMOVED lines=29> */
[----:B------:R-:W0:Y:S01]  /*2310*/  MUFU.RCP R14, R14 ;  /* 0x0000000e000e7308 */ /* 0x000e220000001000 */
[----:B------:R-:W-:Y:S01]  /*2320*/  FMUL.FTZ R15, R25, R15 ;  /* 0x0000000f190f7220 */ /* 0x000fe20000410000 */
[----:B0-----:R-:W-:-:S03]  /*2330*/  FMUL.FTZ R19, R6, R14 ;  /* 0x0000000e06137220 */ /* 0x001fc60000410000 */
[----:B------:R-:W-:-:S04]  /*2340*/  FFMA.FTZ R14, R22, R15, R0 ;  /* 0x0000000f160e7223 */ /* 0x000fc80000010000 */
        /* <DEDUP_REMOVED lines=17> */
[----:B------:R-:W-:Y:S01]  /*2460*/  FMUL.FTZ R15, R14, -1.4426950216293334961 ;  /* 0xbfb8aa3b0e0f7820 */ /* 0x000fe20000410000 */
[----:B------:R-:W-:-:S05]  /*2470*/  LEA R6, P0, R7, UR8, 0x1 ;  /* 0x0000000807067c11 */ /* 0x000fca000f8008ff */
[----:B------:R-:W0:Y:S01]  /*2480*/  MUFU.EX2 R15, R15 ;  /* 0x0000000f000f7308 */ /* 0x000e220000000800 */
[----:B------:R-:W-:Y:S02]  /*2490*/  LEA.HI.X R7, R7, UR9, R54, 0x1, P0 ;  /* 0x0000000907077c11 */ /* 0x000fe400080f0c36 */
[----:B------:R-:W2:Y:S01]  /*24a0*/  LDL.LU R54, [R1+0x4] ;  /* 0x0000040001367983 */ /* 0x000ea20000300800 */
[----:B------:R-:W-:Y:S01]  /*24b0*/  SHF.L.U32 R32, R32, 0x10, RZ ;  /* 0x0000001020207819 */ /* 0x000fe200000006ff */
[----:B0-----:R-:W-:-:S04]  /*24c0*/  FADD.FTZ R15, R15, 1 ;  /* 0x3f8000000f0f7421 */ /* 0x001fc80000010000 */
[----:B------:R0:W1:Y:S01]  /*24d0*/  MUFU.RCP R51, R15 ;  /* 0x0000000f00337308 */ /* 0x0000620000001000 */
[----:B------:R-:W-:-:S04]  /*24e0*/  FADD.FTZ R32, -R24, R32 ;  /* 0x0000002018207221 */ /* 0x000fc80000010100 */
[----:B0-----:R-:W-:-:S04]  /*24f0*/  FMUL.FTZ R15, R25, R32 ;  /* 0x00000020190f7220 */ /* 0x001fc80000410000 */
[----:B------:R-:W-:Y:S01]  /*2500*/  FFMA.FTZ R15, R29, R15, R31 ;  /* 0x0000000f1d0f7223 */ /* 0x000fe2000001001f */
[----:B-1----:R-:W-:-:S03]  /*2510*/  FMUL.FTZ R32, R14, R51 ;  /* 0x000000330e207220 */ /* 0x002fc60000410000 */
[----:B------:R-:W-:-:S06]  /*2520*/  FMUL.FTZ R14, R15, -1.4426950216293334961 ;  /* 0xbfb8aa3b0f0e7820 */ /* 0x000fcc0000410000 */
[----:B------:R-:W0:Y:S02]  /*2530*/  MUFU.EX2 R14, R14 ;  /* 0x0000000e000e7308 */ /* 0x000e240000000800 */
[----:B0-----:R-:W-:-:S06]  /*2540*/  FADD.FTZ R14, R14, 1 ;  /* 0x3f8000000e0e7421 */ /* 0x001fcc0000010000 */
[----:B------:R-:W0:Y:S01]  /*2550*/  MUFU.RCP R14, R14 ;  /* 0x0000000e000e7308 */ /* 0x000e220000001000 */
[----:B------:R-:W-:-:S04]  /*2560*/  FADD.FTZ R51, R45, -R24 ;  /* 0x800000182d337221 */ /* 0x000fc80000010000 */
[----:B------:R-:W-:-:S04]  /*2570*/  FMUL.FTZ R51, R25, R51 ;  /* 0x0000003319337220 */ /* 0x000fc80000410000 */
[----:B------:R-:W-:Y:S01]  /*2580*/  FFMA.FTZ R51, R22, R51, R0 ;  /* 0x0000003316337223 */ /* 0x000fe20000010000 */
[----:B0-----:R-:W-:Y:S01]  /*2590*/  FMUL.FTZ R45, R15, R14 ;  /* 0x0000000e0f2d7220 */ /* 0x001fe20000410000 */
        /* <DEDUP_REMOVED lines=15> */
[----:B------:R0:W1:Y:S01]  /*2690*/  MUFU.RCP R52, R51 ;  /* 0x0000003300347308 */ /* 0x0000620000001000 */
[----:B------:R-:W-:-:S04]  /*26a0*/  FMUL.FTZ R46, R25, R46 ;  /* 0x0000002e192e7220 */ /* 0x000fc80000410000 */
[----:B0-----:R-:W-:Y:S01]  /*26b0*/  FFMA.FTZ R51, R23, R46, R26 ;  /* 0x0000002e17337223 */ /* 0x001fe2000001001a */
        /* <DEDUP_REMOVED lines=19> */
[----:B------:R-:W0:Y:S02]  /*27f0*/  MUFU.EX2 R52, R52 ;  /* 0x0000003400347308 */ /* 0x000e240000000800 */
[----:B0-----:R-:W-:-:S06]  /*2800*/  FADD.FTZ R52, R52, 1 ;  /* 0x3f80000034347421 */ /* 0x001fcc0000010000 */
[----:B------:R2:W0:Y:S02]  /*2810*/  MUFU.RCP R53, R52 ;  /* 0x0000003400357308 */ /* 0x0004240000001000 */
[----:B--2---:R-:W-:-:S05]  /*2820*/  SHF.L.U32 R52, R54, 0x10, RZ ;  /* 0x0000001036347819 */ /* 0x004fca00000006ff */
[----:B------:R-:W-:-:S04]  /*2830*/  FADD.FTZ R52, -R24, R52 ;  /* 0x0000003418347221 */ /* 0x000fc80000010100 */
[----:B------:R-:W-:Y:S01]  /*2840*/  FMUL.FTZ R52, R25, R52 ;  /* 0x0000003419347220 */ /* 0x000fe20000410000 */
[----:B0-----:R-:W-:-:S03]  /*2850*/  FMUL.FTZ R51, R51, R53 ;  /* 0x0000003533337220 */ /* 0x001fc60000410000 */
[----:B------:R-:W-:-:S04]  /*2860*/  FFMA.FTZ R52, R28, R52, R30 ;  /* 0x000000341c347223 */ /* 0x000fc8000001001e */
[----:B------:R-:W-:-:S06]  /*2870*/  FMUL.FTZ R53, R52, -1.4426950216293334961 ;  /* 0xbfb8aa3b34357820 */ /* 0x000fcc0000410000 */
[----:B------:R-:W0:Y:S01]  /*2880*/  MUFU.EX2 R53, R53 ;  /* 0x0000003500357308 */ /* 0x000e220000000800 */
[--C-:B------:R-:W-:Y:S01]  /*2890*/  FADD.FTZ R49, R49, -R24.reuse ;  /* 0x8000001831317221 */ /* 0x100fe20000010000 */
[----:B------:R-:W-:-:S03]  /*28a0*/  FADD.FTZ R48, R48, -R24 ;  /* 0x8000001830307221 */ /* 0x000fc60000010000 */
[----:B------:R-:W-:Y:S01]  /*28b0*/  FMUL.FTZ R49, R25, R49 ;  /* 0x0000003119317220 */ /* 0x000fe20000410000 */
[----:B0-----:R-:W-:-:S06]  /*28c0*/  FADD.FTZ R53, R53, 1 ;  /* 0x3f80000035357421 */ /* 0x001fcc0000010000 */
[----:B------:R-:W0:Y:S01]  /*28d0*/  MUFU.RCP R53, R53 ;  /* 0x0000003500357308 */ /* 0x000e220000001000 */
[----:B------:R-:W-:Y:S01]  /*28e0*/  FFMA.FTZ R0, R22, R49, R0 ;  /* 0x0000003116007223 */ /* 0x000fe20000010000 */
[----:B------:R-:W-:-:S04]  /*28f0*/  FMUL.FTZ R22, R25, R48 ;  /* 0x0000003019167220 */ /* 0x000fc80000410000 */
[----:B------:R-:W-:Y:S01]  /*2900*/  FFMA.FTZ R22, R23, R22, R26 ;  /* 0x0000001617167223 */ /* 0x000fe2000001001a */
[----:B------:R-:W-:Y:S01]  /*2910*/  SHF.L.U32 R49, R60, 0x10, RZ ;  /* 0x000000103c317819 */ /* 0x000fe200000006ff */
[----:B0-----:R-:W-:Y:S02]  /*2920*/  FMUL.FTZ R53, R52, R53 ;  /* 0x0000003534357220 */ /* 0x001fe40000410000 */
[----:B------:R-:W-:-:S04]  /*2930*/  FMUL.FTZ R52, R22, -1.4426950216293334961 ;  /* 0xbfb8aa3b16347820 */ /* 0x000fc80000410000 */
[----:B------:R-:W0:Y:S01]  /*2940*/  MUFU.EX2 R48, R52 ;  /* 0x0000003400307308 */ /* 0x000e220000000800 */
[----:B------:R-:W-:-:S04]  /*2950*/  FADD.FTZ R54, -R24, R49 ;  /* 0x0000003118367221 */ /* 0x000fc80000010100 */
[----:B------:R-:W-:Y:S01]  /*2960*/  FMUL.FTZ R49, R25, R54 ;  /* 0x0000003619317220 */ /* 0x000fe20000410000 */
[----:B------:R-:W-:-:S03]  /*2970*/  FADD.FTZ R50, R50, -R24 ;  /* 0x8000001832327221 */ /* 0x000fc60000010000 */
[----:B------:R-:W-:Y:S01]  /*2980*/  FFMA.FTZ R28, R28, R49, R30 ;  /* 0x000000311c1c7223 */ /* 0x000fe2000001001e */
[----:B---3--:R-:W-:Y:S01]  /*2990*/  SHF.L.U32 R55, R61, 0x10, RZ ;  /* 0x000000103d377819 */ /* 0x008fe200000006ff */
[----:B------:R-:W-:Y:S01]  /*29a0*/  FMUL.FTZ R50, R25, R50 ;  /* 0x0000003219327220 */ /* 0x000fe20000410000 */
[----:B0-----:R-:W-:Y:S01]  /*29b0*/  FADD.FTZ R49, R48, 1 ;  /* 0x3f80000030317421 */ /* 0x001fe20000010000 */
[----:B------:R-:W-:Y:S02]  /*29c0*/  SHF.L.U32 R59, R59, 0x10, RZ ;  /* 0x000000103b3b7819 */ /* 0x000fe400000006ff */
[----:B------:R-:W-:-:S03]  /*29d0*/  FADD.FTZ R30, -R24, R55 ;  /* 0x00000037181e7221 */ /* 0x000fc60000010100 */
[----:B------:R-:W0:Y:S01]  /*29e0*/  MUFU.RCP R49, R49 ;  /* 0x0000003100317308 */ /* 0x000e220000001000 */
[----:B------:R-:W-:Y:S01]  /*29f0*/  FFMA.FTZ R26, R23, R50, R26 ;  /* 0x00000032171a7223 */ /* 0x000fe2000001001a */
[----:B------:R-:W-:Y:S01]  /*2a00*/  FMUL.FTZ R23, R0, -1.4426950216293334961 ;  /* 0xbfb8aa3b00177820 */ /* 0x000fe20000410000 */
[----:B------:R-:W-:Y:S01]  /*2a10*/  FADD.FTZ R50, -R24, R59 ;  /* 0x0000003b18327221 */ /* 0x000fe20000010100 */
[----:B------:R-:W-:-:S03]  /*2a20*/  FMUL.FTZ R30, R25, R30 ;  /* 0x0000001e191e7220 */ /* 0x000fc60000410000 */
[----:B------:R-:W-:Y:S01]  /*2a30*/  FMUL.FTZ R52, R25, R50 ;  /* 0x0000003219347220 */ /* 0x000fe20000410000 */
[----:B------:R-:W1:Y:S01]  /*2a40*/  MUFU.EX2 R23, R23 ;  /* 0x0000001700177308 */ /* 0x000e620000000800 */
[C-C-:B------:R-:W-:Y:S02]  /*2a50*/  FFMA.FTZ R48, R29.reuse, R30, R31.reuse ;  /* 0x0000001e1d307223 */ /* 0x140fe4000001001f */
[----:B------:R-:W-:Y:S01]  /*2a60*/  FFMA.FTZ R29, R29, R52, R31 ;  /* 0x000000341d1d7223 */ /* 0x000fe2000001001f */
[----:B------:R-:W-:Y:S01]  /*2a70*/  FMUL.FTZ R24, R28, -1.4426950216293334961 ;  /* 0xbfb8aa3b1c187820 */ /* 0x000fe20000410000 */
[----:B------:R-:W-:Y:S02]  /*2a80*/  FMUL.FTZ R50, R26, -1.4426950216293334961 ;  /* 0xbfb8aa3b1a327820 */ /* 0x000fe40000410000 */
[----:B------:R-:W-:Y:S01]  /*2a90*/  FMUL.FTZ R25, R29, -1.4426950216293334961 ;  /* 0xbfb8aa3b1d197820 */ /* 0x000fe20000410000 */
[----:B0-----:R-:W-:Y:S01]  /*2aa0*/  FMUL.FTZ R30, R22, R49 ;  /* 0x00000031161e7220 */ /* 0x001fe20000410000 */
[----:B------:R-:W-:Y:S01]  /*2ab0*/  FMUL.FTZ R22, R48, -1.4426950216293334961 ;  /* 0xbfb8aa3b30167820 */ /* 0x000fe20000410000 */
[----:B------:R-:W0:Y:S08]  /*2ac0*/  MUFU.EX2 R24, R24 ;  /* 0x0000001800187308 */ /* 0x000e300000000800 */
[----:B------:R-:W2:Y:S01]  /*2ad0*/  MUFU.EX2 R49, R50 ;  /* 0x0000003200317308 */ /* 0x000ea20000000800 */
[----:B-1----:R-:W-:-:S07]  /*2ae0*/  FADD.FTZ R31, R23, 1 ;  /* 0x3f800000171f7421 */ /* 0x002fce0000010000 */
[----:B------:R-:W1:Y:S08]  /*2af0*/  MUFU.EX2 R25, R25 ;  /* 0x0000001900197308 */ /* 0x000e700000000800 */
[----:B------:R-:W3:Y:S01]  /*2b00*/  MUFU.EX2 R22, R22 ;  /* 0x0000001600167308 */ /* 0x000ee20000000800 */
[----:B0-----:R-:W-:Y:S01]  /*2b10*/  FADD.FTZ R55, R24, 1 ;  /* 0x3f80000018377421 */ /* 0x001fe20000010000 */
[----:B--2---:R-:W-:-:S06]  /*2b20*/  FADD.FTZ R49, R49, 1 ;  /* 0x3f80000031317421 */ /* 0x004fcc0000010000 */
[----:B------:R-:W0:Y:S01]  /*2b30*/  MUFU.RCP R31, R31 ;  /* 0x0000001f001f7308 */ /* 0x000e220000001000 */
[----:B-1----:R-:W-:Y:S01]  /*2b40*/  FADD.FTZ R50, R25, 1 ;  /* 0x3f80000019327421 */ /* 0x002fe20000010000 */
[----:B------:R-:W-:Y:S01]  /*2b50*/  LEA R8, P0, R9, UR8, 0x1 ;  /* 0x0000000809087c11 */ /* 0x000fe2000f8008ff */
[----:B---3--:R-:W-:-:S03]  /*2b60*/  FADD.FTZ R52, R22, 1 ;  /* 0x3f80000016347421 */ /* 0x008fc60000010000 */
[----:B------:R-:W-:Y:S02]  /*2b70*/  LEA.HI.X R9, R9, UR9, R56, 0x1, P0 ;  /* 0x0000000909097c11 */ /* 0x000fe400080f0c38 */
[----:B------:R-:W-:Y:S01]  /*2b80*/  MUFU.RCP R55, R55 ;  /* 0x0000003700377308 */ /* 0x000fe20000001000 */
[----:B------:R-:W-:Y:S02]  /*2b90*/  LEA R22, P0, R10, UR8, 0x1 ;  /* 0x000000080a167c11 */ /* 0x000fe4000f8008ff */
[----:B------:R-:W-:Y:S02]  /*2ba0*/  LEA R24, P1, R11, UR8, 0x1 ;  /* 0x000000080b187c11 */ /* 0x000fe4000f8208ff */
[----:B------:R-:W-:-:S03]  /*2bb0*/  F2FP.BF16.F32.PACK_AB R36, R38, R36 ;  /* 0x000000242624723e */ /* 0x000fc600000010ff */
[----:B------:R-:W1:Y:S01]  /*2bc0*/  MUFU.RCP R59, R52 ;  /* 0x00000034003b7308 */ /* 0x000e620000001000 */
[----:B------:R-:W-:Y:S01]  /*2bd0*/  F2FP.BF16.F32.PACK_AB R37, R39, R37 ;  /* 0x000000252725723e */ /* 0x000fe200000010ff */
[----:B0-----:R-:W-:Y:S01]  /*2be0*/  FMUL.FTZ R31, R0, R31 ;  /* 0x0000001f001f7220 */ /* 0x001fe20000410000 */
[----:B------:R-:W-:-:S05]  /*2bf0*/  LEA.HI.X R23, R10, UR9, R57, 0x1, P0 ;  /* 0x000000090a177c11 */ /* 0x000fca00080f0c39 */
[----:B------:R-:W0:Y:S01]  /*2c00*/  MUFU.RCP R49, R49 ;  /* 0x0000003100317308 */ /* 0x000e220000001000 */
[----:B------:R-:W-:-:S07]  /*2c10*/  LEA.HI.X R25, R11, UR9, R58, 0x1, P1 ;  /* 0x000000090b197c11 */ /* 0x000fce00088f0c3a */
[----:B------:R-:W2:Y:S01]  /*2c20*/  MUFU.RCP R50, R50 ;  /* 0x0000003200327308 */ /* 0x000ea20000001000 */
[----:B------:R-:W-:Y:S02]  /*2c30*/  PRMT R10, R27, 0x7632, R10 ;  /* 0x000076321b0a7816 */ /* 0x000fe4000000000a */
[----:B------:R-:W-:Y:S02]  /*2c40*/  F2FP.BF16.F32.PACK_AB R16, R16, R40 ;  /* 0x000000281010723e */ /* 0x000fe400000010ff */
[----:B------:R-:W-:Y:S02]  /*2c50*/  F2FP.BF16.F32.PACK_AB R17, R17, R35 ;  /* 0x000000231111723e */ /* 0x000fe400000010ff */
[----:B------:R-:W-:Y:S02]  /*2c60*/  PRMT R0, R36, 0x7632, R0 ;  /* 0x0000763224007816 */ /* 0x000fe40000000000 */
[----:B------:R-:W-:Y:S01]  /*2c70*/  PRMT R11, R37, 0x7632, R11 ;  /* 0x00007632250b7816 */ /* 0x000fe2000000000b */
[----:B------:R-:W-:Y:S01]  /*2c80*/  STG.E.U16 desc[UR6][R20.64+0x4], R27 ;  /* 0x0000041b14007986 */ /* 0x000fe2000c101506 */
[----:B------:R-:W-:-:S02]  /*2c90*/  F2FP.BF16.F32.PACK_AB R18, R18, R41 ;  /* 0x000000291212723e */ /* 0x000fc400000010ff */
[----:B------:R-:W-:Y:S01]  /*2ca0*/  F2FP.BF16.F32.PACK_AB R19, R19, R34 ;  /* 0x000000221313723e */ /* 0x000fe200000010ff */
[----:B------:R3:W-:Y:S01]  /*2cb0*/  STG.E.U16 desc[UR6][R20.64+0x6], R10 ;  /* 0x0000060a14007986 */ /* 0x0007e2000c101506 */
[----:B------:R-:W-:Y:S01]  /*2cc0*/  F2FP.BF16.F32.PACK_AB R33, R44, R33 ;  /* 0x000000212c21723e */ /* 0x000fe200000010ff */
[----:B-1----:R-:W-:Y:S01]  /*2cd0*/  FMUL.FTZ R59, R48, R59 ;  /* 0x0000003b303b7220 */ /* 0x002fe20000410000 */
[----:B------:R-:W-:Y:S01]  /*2ce0*/  F2FP.BF16.F32.PACK_AB R32, R45, R32 ;  /* 0x000000202d20723e */ /* 0x000fe200000010ff */
[----:B------:R-:W-:Y:S01]  /*2cf0*/  STG.E.U16 desc[UR6][R4.64], R36 ;  /* 0x0000002404007986 */ /* 0x000fe2000c101506 */
[----:B------:R-:W-:Y:S01]  /*2d00*/  F2FP.BF16.F32.PACK_AB R42, R47, R42 ;  /* 0x0000002a2f2a723e */ /* 0x000fe200000010ff */
[----:B------:R-:W-:Y:S01]  /*2d10*/  FMUL.FTZ R28, R28, R55 ;  /* 0x000000371c1c7220 */ /* 0x000fe20000410000 */
[----:B0-----:R-:W-:Y:S01]  /*2d20*/  FMUL.FTZ R49, R26, R49 ;  /* 0x000000311a317220 */ /* 0x001fe20000410000 */
[----:B------:R0:W-:Y:S01]  /*2d30*/  STG.E.U16 desc[UR6][R4.64+0x2], R0 ;  /* 0x0000020004007986 */ /* 0x0001e2000c101506 */
[----:B------:R-:W-:Y:S01]  /*2d40*/  F2FP.BF16.F32.PACK_AB R43, R46, R43 ;  /* 0x0000002b2e2b723e */ /* 0x000fe200000010ff */
[----:B------:R-:W-:-:S02]  /*2d50*/  ULDC.64 UR8, c[0x0][0x238] ;  /* 0x00008e0000087ab9 */ /* 0x000fc40000000a00 */
[----:B------:R-:W-:Y:S01]  /*2d60*/  STG.E.U16 desc[UR6][R4.64+0x4], R37 ;  /* 0x0000042504007986 */ /* 0x000fe2000c101506 */
[----:B---3--:R-:W-:-:S03]  /*2d70*/  PRMT R10, R17, 0x7632, R10 ;  /* 0x00007632110a7816 */ /* 0x008fc6000000000a */
[----:B------:R1:W-:Y:S01]  /*2d80*/  STG.E.U16 desc[UR6][R4.64+0x6], R11 ;  /* 0x0000060b04007986 */ /* 0x0003e2000c101506 */
[----:B0-----:R-:W-:Y:S01]  /*2d90*/  PRMT R0, R18, 0x7632, R0 ;  /* 0x0000763212007816 */ /* 0x001fe20000000000 */
[----:B--2---:R-:W-:Y:S02]  /*2da0*/  FMUL.FTZ R50, R29, R50 ;  /* 0x000000321d327220 */ /* 0x004fe40000410000 */
[----:B------:R-:W-:Y:S01]  /*2db0*/  STG.E.U16 desc[UR6][R12.64], R16 ;  /* 0x000000100c007986 */ /* 0x000fe2000c101506 */
[----:B-1----:R-:W-:Y:S02]  /*2dc0*/  PRMT R5, R16, 0x7632, R5 ;  /* 0x0000763210057816 */ /* 0x002fe40000000005 */
[----:B------:R-:W-:Y:S01]  /*2dd0*/  PRMT R4, R19, 0x7632, R4 ;  /* 0x0000763213047816 */ /* 0x000fe20000000004 */
[----:B------:R-:W-:Y:S04]  /*2de0*/  STG.E.U16 desc[UR6][R12.64+0x4], R17 ;  /* 0x000004110c007986 */ /* 0x000fe8000c101506 */
[----:B------:R0:W-:Y:S04]  /*2df0*/  STG.E.U16 desc[UR6][R12.64+0x2], R5 ;  /* 0x000002050c007986 */ /* 0x0001e8000c101506 */
[----:B------:R-:W-:Y:S01]  /*2e00*/  STG.E.U16 desc[UR6][R12.64+0x6], R10 ;  /* 0x0000060a0c007986 */ /* 0x000fe2000c101506 */
[----:B------:R-:W-:-:S03]  /*2e10*/  F2FP.BF16.F32.PACK_AB R51, R53, R51 ;  /* 0x000000333533723e */ /* 0x000fc600000010ff */
[----:B------:R-:W-:Y:S01]  /*2e20*/  STG.E.U16 desc[UR6][R6.64], R18 ;  /* 0x0000001206007986 */ /* 0x000fe2000c101506 */
[----:B------:R-:W-:-:S03]  /*2e30*/  F2FP.BF16.F32.PACK_AB R30, R59, R30 ;  /* 0x0000001e3b1e723e */ /* 0x000fc600000010ff */
[----:B------:R1:W-:Y:S01]  /*2e40*/  STG.E.U16 desc[UR6][R6.64+0x2], R0 ;  /* 0x0000020006007986 */ /* 0x0003e2000c101506 */
[----:B0-----:R-:W-:-:S03]  /*2e50*/  PRMT R5, R32, 0x7632, R5 ;  /* 0x0000763220057816 */ /* 0x001fc60000000005 */
[----:B------:R-:W-:Y:S04]  /*2e60*/  STG.E.U16 desc[UR6][R6.64+0x4], R19 ;  /* 0x0000041306007986 */ /* 0x000fe8000c101506 */
[----:B------:R0:W-:Y:S01]  /*2e70*/  STG.E.U16 desc[UR6][R6.64+0x6], R4 ;  /* 0x0000060406007986 */ /* 0x0001e2000c101506 */
[----:B------:R-:W-:Y:S02]  /*2e80*/  F2FP.BF16.F32.PACK_AB R28, R28, R31 ;  /* 0x0000001f1c1c723e */ /* 0x000fe400000010ff */
[----:B-1----:R-:W-:Y:S02]  /*2e90*/  PRMT R0, R42, 0x7632, R0 ;  /* 0x000076322a007816 */ /* 0x002fe40000000000 */
[----:B------:R-:W-:Y:S01]  /*2ea0*/  F2FP.BF16.F32.PACK_AB R49, R50, R49 ;  /* 0x000000313231723e */ /* 0x000fe200000010ff */
[----:B------:R-:W-:Y:S01]  /*2eb0*/  STG.E.U16 desc[UR6][R14.64], R33 ;  /* 0x000000210e007986 */ /* 0x000fe2000c101506 */
[----:B0-----:R-:W-:-:S03]  /*2ec0*/  PRMT R7, R33, 0x7632, R7 ;  /* 0x0000763221077816 */ /* 0x001fc60000000007 */
[----:B------:R-:W-:Y:S01]  /*2ed0*/  STG.E.U16 desc[UR6][R14.64+0x4], R32 ;  /* 0x000004200e007986 */ /* 0x000fe2000c101506 */
[----:B------:R-:W-:Y:S02]  /*2ee0*/  PRMT R4, R43, 0x7632, R4 ;  /* 0x000076322b047816 */ /* 0x000fe40000000004 */
[----:B------:R-:W-:Y:S01]  /*2ef0*/  PRMT R11, R51, 0x7632, R11 ;  /* 0x00007632330b7816 */ /* 0x000fe2000000000b */
[----:B------:R-:W-:Y:S01]  /*2f00*/  STG.E.U16 desc[UR6][R14.64+0x2], R7 ;  /* 0x000002070e007986 */ /* 0x000fe2000c101506 */
[----:B------:R-:W-:-:S03]  /*2f10*/  PRMT R12, R28, 0x7632, R12 ;  /* 0x000076321c0c7816 */ /* 0x000fc6000000000c */
[----:B------:R0:W-:Y:S01]  /*2f20*/  STG.E.U16 desc[UR6][R14.64+0x6], R5 ;  /* 0x000006050e007986 */ /* 0x0001e2000c101506 */
[----:B-----5:R-:W-:-:S03]  /*2f30*/  IADD3 R2, P0, R2, 0xa, RZ ;  /* 0x0000000a02027810 */ /* 0x020fc60007f1e0ff */
[----:B------:R1:W-:Y:S01]  /*2f40*/  STG.E.U16 desc[UR6][R8.64+0x6], R0 ;  /* 0x0000060008007986 */ /* 0x0003e2000c101506 */
[----:B------:R-:W-:-:S03]  /*2f50*/  IADD3.X R3, RZ, R3, RZ, P0, !PT ;  /* 0x00000003ff037210 */ /* 0x000fc600007fe4ff */
[----:B------:R2:W-:Y:S01]  /*2f60*/  STG.E.U16 desc[UR6][R8.64], R43 ;  /* 0x0000002b08007986 */ /* 0x0005e2000c101506 */
[----:B0-----:R-:W-:-:S03]  /*2f70*/  PRMT R5, R30, 0x7632, R5 ;  /* 0x000076321e057816 */ /* 0x001fc60000000005 */
[----:B------:R2:W-:Y:S01]  /*2f80*/  STG.E.U16 desc[UR6][R8.64+0x2], R4 ;  /* 0x0000020408007986 */ /* 0x0005e2000c101506 */
[----:B-1----:R-:W-:-:S03]  /*2f90*/  PRMT R0, R49, 0x7632, R0 ;  /* 0x0000763231007816 */ /* 0x002fc60000000000 */
[----:B------:R2:W-:Y:S01]  /*2fa0*/  STG.E.U16 desc[UR6][R8.64+0x4], R42 ;  /* 0x0000042a08007986 */ /* 0x0005e2000c101506 */
[----:B------:R-:W-:-:S03]  /*2fb0*/  ISETP.GE.U32.AND P0, PT, R2, UR8, PT ;  /* 0x0000000802007c0c */ /* 0x000fc6000bf06070 */
        /* <DEDUP_REMOVED lines=8> */
[----:B------:R-:W-:Y:S01]  /*3040*/  ISETP.GE.AND.EX P0, PT, R3, UR9, PT, P0 ;  /* 0x0000000903007c0c */ /* 0x000fe2000bf06300 */
[----:B------:R-:W-:-:S12]  /*3050*/  ULOP3.LUT UR4, UR4, 0x1, URZ, 0x3c, !UPT ;  /* 0x0000000104047892 */ /* 0x000fd8000f8e3c3f */
[----:B--2---:R-:W-:Y:S05]  /*3060*/  @!P0 BRA `(.L_x_1888) ;  /* 0xffffffd000548947 */ /* 0x004fea000383ffff */
[----:B------:R-:W-:Y:S05]  /*3070*/  EXIT ;  /* 0x000000000000794d */ /* 0x000fea0003800000 */
.L_x_1889:
        /* <DEDUP_REMOVED lines=16> */
.L_x_3856:


//--------------------- .text._ZN13group_norm_v214gn_cuda_kernelI13__nv_bfloat16Li320ELi1ELi16ELi20ELi1024ELb1ELi64ELi320ELi320ELi4ELb1ELi9ELb0ELb0ENS_16CompileConditionILi900EEEEEvPT_PKS4_S7_S7_flPfS8_Pj --------------------------
	.section	.text._ZN13group_norm_v214gn_cuda_kernelI13__nv_bfloat16Li320ELi1ELi16ELi20ELi1024ELb1ELi64ELi320ELi320ELi4ELb1ELi9ELb0ELb0ENS_16CompileConditionILi900EEEEEvPT_PKS4_S7_S7_flPfS8_Pj,"ax",@progbits
	.align	128
        .global         _ZN13group_norm_v214gn_cuda_kernelI13__nv_bfloat16Li320ELi1ELi16ELi20ELi1024ELb1ELi64ELi320ELi320ELi4ELb1ELi9ELb0ELb0ENS_16CompileConditionILi900EEEEEvPT_PKS4_S7_S7_flPfS8_Pj
        .type           _ZN13group_norm_v214gn_cuda_kernelI13__nv_bfloat16Li320ELi1ELi16ELi20ELi1024ELb1ELi64ELi320ELi320ELi4ELb1ELi9ELb0ELb0ENS_16CompileConditionILi900EEEEEvPT_PKS4_S7_S7_flPfS8_Pj,@function
        .size           _ZN13group_norm_v214gn_cuda_kernelI13__nv_bfloat16Li320ELi1ELi16ELi20ELi1024ELb1ELi64ELi320ELi320ELi4ELb1ELi9ELb0ELb0ENS_16CompileConditionILi900EEEEEvPT_PKS4_S7_S7_flPfS8_Pj,(.L_x_3857 - _ZN13group_norm_v214gn_cuda_kernelI13__nv_bfloat16Li320ELi1ELi16ELi20ELi1024ELb1ELi64ELi320ELi320ELi4ELb1ELi9ELb0ELb0ENS_16CompileConditionILi900EEEEEvPT_PKS4_S7_S7_flPfS8_Pj)
        .other          _ZN13group_norm_v214gn_cuda_kernelI13__nv_bfloat16Li320ELi1ELi16ELi20ELi1024ELb1ELi64ELi320ELi320ELi4ELb1ELi9ELb0ELb0ENS_16CompileConditionILi900EEEEEvPT_PKS4_S7_S7_flPfS8_Pj,@"STO_CUDA_ENTRY STV_DEFAULT"
_ZN13group_norm_v214gn_cuda_kernelI13__nv_bfloat16Li320ELi1ELi16ELi20ELi1024ELb1ELi64ELi320ELi320ELi4ELb1ELi9ELb0ELb0ENS_16CompileConditionILi900EEEEEvPT_PKS4_S7_S7_flPfS8_Pj:
.text._ZN13group_norm_v214gn_cuda_kernelI13__nv_bfloat16Li320ELi1ELi16ELi20ELi1024ELb1ELi64ELi320ELi320ELi4ELb1ELi9ELb0ELb0ENS_16CompileConditionILi900EEEEEvPT_PKS4_S7_S7_flPfS8_Pj:
        /* <DEDUP_REMOVED lines=25> */
[----:B--2---:R-:W-:Y:S01]  /*0190*/  LOP3.LUT R152, R6, 0xf, RZ, 0xc0, !PT ;  /* 0x0000000f06987812 */ /* 0x004fe200078ec0ff */
        /* <DEDUP_REMOVED lines=25> */
[----:B------:R-:W-:-:S02]  /*0330*/  SHF.R.U32.HI R154, RZ, 0x1, R156 ;  /* 0x00000001ff9a7819 */ /* 0x000fc4000001169c */
[C---:B------:R-:W-:Y:S01]  /*0340*/  IADD3 R149, R3.reuse, R0, RZ ;  /* 0x0000000003957210 */ /* 0x040fe20007ffe0ff */
[----:B------:R-:W-:Y:S01]  /*0350*/  HFMA2.MMA R0, -RZ, RZ, 0, 0 ;  /* 0x00000000ff007435 */ /* 0x000fe200000001ff */
[----:B------:R-:W-:Y:S02]  /*0360*/  IADD3 R150, R2, R3, RZ ;  /* 0x0000000302967210 */ /* 0x000fe40007ffe0ff */
[C---:B------:R-:W-:Y:S02]  /*0370*/  IADD3 R148, R3.reuse, R4, RZ ;  /* 0x0000000403947210 */ /* 0x040fe40007ffe0ff */
[C---:B------:R-:W-:Y:S02]  /*0380*/  IADD3 R147, R3.reuse, R6, RZ ;  /* 0x0000000603937210 */ /* 0x040fe40007ffe0ff */
[----:B------:R-:W-:Y:S02]  /*0390*/  IADD3 R146, R3, R146, RZ ;  /* 0x0000009203927210 */ /* 0x000fe40007ffe0ff */
[----:B------:R-:W-:-:S02]  /*03a0*/  ISETP.EQ.OR.EX P0, PT, RZ, UR11, P2, P0 ;  /* 0x0000000bff007c0c */ /* 0x000fc40009702700 */
[----:B------:R-:W-:Y:S02]  /*03b0*/  MOV R2, RZ ;  /* 0x000000ff00027202 */ /* 0x000fe40000000f00 */
[----:B------:R-:W-:Y:S02]  /*03c0*/  MOV R3, UR8 ;  /* 0x0000000800037c02 */ /* 0x000fe40008000f00 */
[----:B------:R-:W-:Y:S02]  /*03d0*/  SHF.R.S32.HI R156, RZ, 0x1f, R156 ;  /* 0x0000001fff9c7819 */ /* 0x000fe4000001149c */
[----:B------:R-:W-:Y:S02]  /*03e0*/  LOP3.LUT R154, R154, 0x7ffffff8, RZ, 0xc0, !PT ;  /* 0x7ffffff89a9a7812 */ /* 0x000fe400078ec0ff */
[----:B------:R-:W-:Y:S02]  /*03f0*/  SEL R145, R145, 0x7ffffff1, P1 ;  /* 0x7ffffff191917807 */ /* 0x000fe40000800000 */
[----:B------:R-:W-:-:S02]  /*0400*/  LOP3.LUT R151, R151, 0xfffffff8, RZ, 0xc0, !PT ;  /* 0xfffffff897977812 */ /* 0x000fc400078ec0ff */
[----:B------:R-:W-:Y:S02]  /*0410*/  MOV R66, UR6 ;  /* 0x0000000600427c02 */ /* 0x000fe40008000f00 */
[----:B------:R-:W-:Y:S01]  /*0420*/  MOV R67, UR7 ;  /* 0x0000000700437c02 */ /* 0x000fe20008000f00 */
[----:B------:R-:W-:-:S06]  /*0430*/  ULDC.64 UR6, c[0x0][0x208] ;  /* 0x0000820000067ab9 */ /* 0x000fcc0000000a00 */
.L_x_1896:
[----:B------:R-:W0:Y:S01]  /*0440*/  S2R R24, SR_TID.X ;  /* 0x0000000000187919 */ /* 0x000e220000002100 */
[----:B------:R-:W1:Y:S01]  /*0450*/  S2UR UR5, SR_CTAID.X ;  /* 0x00000000000579c3 */ /* 0x000e620000002500 */
[----:B------:R-:W-:Y:S01]  /*0460*/  MOV R11, RZ ;  /* 0x000000ff000b7202 */ /* 0x000fe20000000f00 */
[----:B------:R-:W-:Y:S01]  /*0470*/  IMAD R9, R0, 0x50000, RZ ;  /* 0x0005000000097824 */ /* 0x000fe200078e02ff */
[----:B------:R-:W-:Y:S01]  /*0480*/  ULDC.64 UR10, c[0x0][0x218] ;  /* 0x00008600000a7ab9 */ /* 0x000fe20000000a00 */
[----:B------:R-:W-:Y:S01]  /*0490*/  ULDC.64 UR12, c[0x0][0x228] ;  /* 0x00008a00000c7ab9 */ /* 0x000fe20000000a00 */
[----:B-1----:R-:W-:-:S04]  /*04a0*/  USHF.L.U32 UR5, UR5, 0x6, URZ ;  /* 0x0000000605057899 */ /* 0x002fc8000800063f */
[----:B------:R-:W-:Y:S01]  /*04b0*/  ULOP3.LUT UR5, UR5, 0x3c0, URZ, 0xc0, !UPT ;  /* 0x000003c005057892 */ /* 0x000fe2000f8ec03f */
[----:B0-2---:R-:W-:-:S05]  /*04c0*/  IMAD.WIDE.U32 R4, R24, -0x33333333, RZ ;  /* 0xcccccccd18047825 */ /* 0x005fca00078e00ff */
[----:B------:R-:W-:-:S04]  /*04d0*/  SHF.R.U32.HI R5, RZ, 0x6, R5 ;  /* 0x00000006ff057819 */ /* 0x000fc80000011605 */
[C---:B------:R-:W-:Y:S01]  /*04e0*/  IADD3 R6, R5.reuse, UR5, RZ ;  /* 0x0000000505067c10 */ /* 0x040fe2000fffe0ff */
[----:B------:R-:W-:-:S04]  /*04f0*/  IMAD R10, R5, -0x50, R24 ;  /* 0xffffffb0050a7824 */ /* 0x000fc800078e0218 */
[----:B------:R-:W-:Y:S01]  /*0500*/  IMAD R7, R6, 0x140, RZ ;  /* 0x0000014006077824 */ /* 0x000fe200078e02ff */
[----:B------:R-:W-:-:S05]  /*0510*/  SHF.L.U32 R10, R10, 0x2, RZ ;  /* 0x000000020a0a7819 */ /* 0x000fca00000006ff */
[----:B------:R-:W-:-:S05]  /*0520*/  IMAD.WIDE.U32 R4, R3, 0x50000, R10 ;  /* 0x0005000003047825 */ /* 0x000fca00078e000a */
[----:B------:R-:W-:Y:S02]  /*0530*/  IADD3 R60, R5, R9, RZ ;  /* 0x00000009053c7210 */ /* 0x000fe40007ffe0ff */
        /* <DEDUP_REMOVED lines=23> */
[----:B------:R-:W4:Y:S01]  /*06b0*/  LDG.E.64.CONSTANT R100, desc[UR6][R100.64] ;  /* 0x0000000664647981 */ /* 0x000f22000c1e9b00 */
[----:B------:R-:W-:Y:S02]  /*06c0*/  IADD3 R79, P1, R79, R4, RZ ;  /* 0x000000044f4f7210 */ /* 0x000fe40007f3e0ff */
[----:B------:R-:W-:Y:S02]  /*06d0*/  IADD3 R5, R7, 0x1900, RZ ;  /* 0x0000190007057810 */ /* 0x000fe40007ffe0ff */
[----:B------:R-:W-:Y:S02]  /*06e0*/  IADD3.X R77, RZ, R60, RZ, P1, !PT ;  /* 0x0000003cff4d7210 */ /* 0x000fe40000ffe4ff */
[----:B------:R-:W-:-:S04]  /*06f0*/  LEA R98, P1, R79, UR10, 0x1 ;  /* 0x0000000a4f627c11 */ /* 0x000fc8000f8208ff */
[----:B------:R-:W-:Y:S02]  /*0700*/  LEA.HI.X R99, R79, UR11, R77, 0x1, P1 ;  /* 0x0000000b4f637c11 */ /* 0x000fe400088f0c4d */
[----:B------:R-:W-:-:S04]  /*0710*/  IADD3 R82, P1, R5, R4, RZ ;  /* 0x0000000405527210 */ /* 0x000fc80007f3e0ff */
[----:B------:R-:W4:Y:S01]  /*0720*/  LDG.E.64.CONSTANT R98, desc[UR6][R98.64] ;  /* 0x0000000662627981 */ /* 0x000f22000c1e9b00 */
[----:B------:R-:W-:Y:S02]  /*0730*/  IADD3.X R80, RZ, R60, RZ, P1, !PT ;  /* 0x0000003cff507210 */ /* 0x000fe40000ffe4ff */
[C---:B------:R-:W-:Y:S02]  /*0740*/  LEA R64, P1, R82.reuse, UR10, 0x1 ;  /* 0x0000000a52407c11 */ /* 0x040fe4000f8208ff */
        /* <DEDUP_REMOVED lines=63> */
[----:B------:R-:W-:-:S04]  /*0b40*/  SHF.L.U32 R44, R10, 0x1, RZ ;  /* 0x000000010a2c7819 */ /* 0x000fc800000006ff */
[----:B------:R-:W-:Y:S02]  /*0b50*/  IADD3 R22, P1, R44, UR10, RZ ;  /* 0x0000000a2c167c10 */ /* 0x000fe4000ff3e0ff */
[C---:B--2---:R-:W-:Y:S02]  /*0b60*/  PRMT R7, R106.reuse, 0x7632, R7 ;  /* 0x000076326a077816 */ /* 0x044fe40000000007 */
[----:B------:R-:W-:Y:S02]  /*0b70*/  SHF.L.U32 R4, R106, 0x10, RZ ;  /* 0x000000106a047819 */ /* 0x000fe400000006ff */
[----:B------:R-:W-:Y:S02]  /*0b80*/  SHF.L.U32 R13, R7, 0x10, RZ ;  /* 0x00000010070d7819 */ /* 0x000fe400000006ff */
[C---:B------:R-:W-:Y:S01]  /*0b90*/  SHF.L.U32 R30, R107.reuse, 0x10, RZ ;  /* 0x000000106b1e7819 */ /* 0x040fe200000006ff */
[----:B------:R-:W-:Y:S01]  /*0ba0*/  FADD.FTZ R11, RZ, R4 ;  /* 0x00000004ff0b7221 */ /* 0x000fe20000010000 */
[----:B------:R-:W-:Y:S01]  /*0bb0*/  FFMA.FTZ R12, R4, R4, RZ ;  /* 0x00000004040c7223 */ /* 0x000fe200000100ff */
[----:B------:R-:W-:-:S02]  /*0bc0*/  PRMT R7, R107, 0x7632, R7 ;  /* 0x000076326b077816 */ /* 0x000fc40000000007 */
[----:B------:R-:W-:Y:S01]  /*0bd0*/  FADD.FTZ R11, R11, R13 ;  /* 0x0000000d0b0b7221 */ /* 0x000fe20000010000 */
[----:B------:R-:W-:Y:S01]  /*0be0*/  FFMA.FTZ R13, R13, R13, R12 ;  /* 0x0000000d0d0d7223 */ /* 0x000fe2000001000c */
[----:B------:R-:W-:Y:S02]  /*0bf0*/  SHF.L.U32 R14, R7, 0x10, RZ ;  /* 0x00000010070e7819 */ /* 0x000fe400000006ff */
[----:B------:R-:W-:Y:S01]  /*0c00*/  FADD.FTZ R12, R11, R30 ;  /* 0x0000001e0b0c7221 */ /* 0x000fe20000010000 */
[----:B------:R-:W-:Y:S01]  /*0c10*/  FFMA.FTZ R13, R30, R30, R13 ;  /* 0x0000001e1e0d7223 */ /* 0x000fe2000001000d */
[C---:B---3--:R-:W-:Y:S02]  /*0c20*/  SHF.L.U32 R7, R104.reuse, 0x10, RZ ;  /* 0x0000001068077819 */ /* 0x048fe400000006ff */
[----:B------:R-:W-:Y:S01]  /*0c30*/  PRMT R11, R104, 0x7632, R11 ;  /* 0x00007632680b7816 */ /* 0x000fe2000000000b */
[----:B------:R-:W-:Y:S01]  /*0c40*/  FADD.FTZ R12, R12, R14 ;  /* 0x0000000e0c0c7221 */ /* 0x000fe20000010000 */
[----:B------:R-:W-:Y:S01]  /*0c50*/  FFMA.FTZ R14, R14, R14, R13 ;  /* 0x0000000e0e0e7223 */ /* 0x000fe2000001000d */
[----:B------:R-:W-:-:S02]  /*0c60*/  SHF.L.U32 R84, R105, 0x10, RZ ;  /* 0x0000001069547819 */ /* 0x000fc400000006ff */
[----:B------:R-:W-:Y:S01]  /*0c70*/  SHF.L.U32 R13, R11, 0x10, RZ ;  /* 0x000000100b0d7819 */ /* 0x000fe200000006ff */
[----:B------:R-:W-:Y:S01]  /*0c80*/  FADD.FTZ R12, R12, R7 ;  /* 0x000000070c0c7221 */ /* 0x000fe20000010000 */
[----:B------:R-:W-:Y:S01]  /*0c90*/  FFMA.FTZ R14, R7, R7, R14 ;  /* 0x00000007070e7223 */ /* 0x000fe2000001000e */
[----:B------:R-:W-:Y:S02]  /*0ca0*/  PRMT R11, R105, 0x7632, R11 ;  /* 0x00007632690b7816 */ /* 0x000fe4000000000b */
[----:B------:R-:W-:Y:S01]  /*0cb0*/  FADD.FTZ R15, R12, R13 ;  /* 0x0000000d0c0f7221 */ /* 0x000fe20000010000 */
[----:B------:R-:W-:Y:S01]  /*0cc0*/  FFMA.FTZ R13, R13, R13, R14 ;  /* 0x0000000d0d0d7223 */ /* 0x000fe2000001000e */
[----:B------:R-:W-:Y:S02]  /*0cd0*/  SHF.L.U32 R12, R11, 0x10, RZ ;  /* 0x000000100b0c7819 */ /* 0x000fe400000006ff */
[----:B------:R-:W-:Y:S01]  /*0ce0*/  FADD.FTZ R15, R15, R84 ;  /* 0x000000540f0f7221 */ /* 0x000fe20000010000 */
[----:B------:R-:W-:Y:S01]  /*0cf0*/  FFMA.FTZ R13, R84, R84, R13 ;  /* 0x00000054540d7223 */ /* 0x000fe2000001000d */
[----:B----4-:R-:W-:-:S02]  /*0d00*/  SHF.L.U32 R72, R102, 0x10, RZ ;  /* 0x0000001066487819 */ /* 0x010fc400000006ff */
[----:B------:R-:W-:Y:S01]  /*0d10*/  PRMT R11, R102, 0x7632, R11 ;  /* 0x00007632660b7816 */ /* 0x000fe2000000000b */
[----:B------:R-:W-:Y:S01]  /*0d20*/  FADD.FTZ R15, R15, R12 ;  /* 0x0000000c0f0f7221 */ /* 0x000fe20000010000 */
[----:B------:R-:W-:Y:S01]  /*0d30*/  FFMA.FTZ R13, R12, R12, R13 ;  /* 0x0000000c0c0d7223 */ /* 0x000fe2000001000d */
[----:B------:R-:W-:Y:S02]  /*0d40*/  SHF.L.U32 R68, R103, 0x10, RZ ;  /* 0x0000001067447819 */ /* 0x000fe400000006ff */
[----:B------:R-:W-:Y:S01]  /*0d50*/  SHF.L.U32 R12, R11, 0x10, RZ ;  /* 0x000000100b0c7819 */ /* 0x000fe200000006ff */
[----:B------:R-:W-:Y:S01]  /*0d60*/  FADD.FTZ R15, R15, R72 ;  /* 0x000000480f0f7221 */ /* 0x000fe20000010000 */
[----:B------:R-:W-:Y:S01]  /*0d70*/  FFMA.FTZ R13, R72, R72, R13 ;  /* 0x00000048480d7223 */ /* 0x000fe2000001000d */
[----:B------:R-:W-:Y:S02]  /*0d80*/  PRMT R11, R103, 0x7632, R11 ;  /* 0x00007632670b7816 */ /* 0x000fe4000000000b */
[----:B------:R-:W-:Y:S01]  /*0d90*/  FADD.FTZ R15, R15, R12 ;  /* 0x0000000c0f0f7221 */ /* 0x000fe20000010000 */
[----:B------:R-:W-:Y:S01]  /*0da0*/  FFMA.FTZ R13, R12, R12, R13 ;  /* 0x0000000c0c0d7223 */ /* 0x000fe2000001000d */
[----:B------:R-:W-:-:S02]  /*0db0*/  SHF.L.U32 R12, R11, 0x10, RZ ;  /* 0x000000100b0c7819 */ /* 0x000fc400000006ff */
[----:B------:R-:W-:Y:S01]  /*0dc0*/  FADD.FTZ R15, R15, R68 ;  /* 0x000000440f0f7221 */ /* 0x000fe20000010000 */
[----:B------:R-:W-:Y:S01]  /*0dd0*/  FFMA.FTZ R13, R68, R68, R13 ;  /* 0x00000044440d7223 */ /* 0x000fe2000001000d */
[----:B------:R-:W-:Y:S02]  /*0de0*/  SHF.R.U32.HI R11, RZ, 0x1f, R10 ;  /* 0x0000001fff0b7819 */ /* 0x000fe4000001160a */
[C---:B------:R-:W-:Y:S01]  /*0df0*/  SHF.L.U32 R70, R100.reuse, 0x10, RZ ;  /* 0x0000001064467819 */ /* 0x040fe200000006ff */
[----:B------:R-:W-:Y:S01]  /*0e00*/  FADD.FTZ R15, R15, R12 ;  /* 0x0000000c0f0f7221 */ /* 0x000fe20000010000 */
[----:B------:R-:W-:Y:S01]  /*0e10*/  PRMT R10, R100, 0x7632, R10 ;  /* 0x00007632640a7816 */ /* 0x000fe2000000000a */
[----:B------:R-:W-:Y:S01]  /*0e20*/  FFMA.FTZ R13, R12, R12, R13 ;  /* 0x0000000c0c0d7223 */ /* 0x000fe2000001000d */
[----:B------:R-:W-:Y:S01]  /*0e30*/  SHF.L.U32 R16, R101, 0x10, RZ ;  /* 0x0000001065107819 */ /* 0x000fe200000006ff */
[----:B------:R-:W-:Y:S01]  /*0e40*/  FADD.FTZ R15, R15, R70 ;  /* 0x000000460f0f7221 */ /* 0x000fe20000010000 */
[----:B------:R-:W-:Y:S01]  /*0e50*/  SHF.L.U32 R10, R10, 0x10, RZ ;  /* 0x000000100a0a7819 */ /* 0x000fe200000006ff */
[----:B------:R-:W-:Y:S01]  /*0e60*/  FFMA.FTZ R13, R70, R70, R13 ;  /* 0x00000046460d7223 */ /* 0x000fe2000001000d */
[----:B------:R-:W-:-:S02]  /*0e70*/  IADD3.X R23, R11, UR11, RZ, P1, !PT ;  /* 0x0000000b0b177c10 */ /* 0x000fc40008ffe4ff */
[----:B------:R-:W-:Y:S01]  /*0e80*/  IADD3 R44, P1, R44, UR12, RZ ;  /* 0x0000000c2c2c7c10 */ /* 0x000fe2000ff3e0ff */
[--C-:B------:R-:W-:Y:S01]  /*0e90*/  FADD.FTZ R15, R15, R10.reuse ;  /* 0x0000000a0f0f7221 */ /* 0x100fe20000010000 */
[----:B------:R-:W-:Y:S01]  /*0ea0*/  FFMA.FTZ R13, R10, R10, R13 ;  /* 0x0000000a0a0d7223 */ /* 0x000fe2000001000d */
[----:B------:R-:W-:Y:S01]  /*0eb0*/  PRMT R10, R101, 0x7632, R10 ;  /* 0x00007632650a7816 */ /* 0x000fe2000000000a */
[----:B------:R-:W5:Y:S01]  /*0ec0*/  LDG.E.64.CONSTANT R22, desc[UR6][R22.64] ;  /* 0x0000000616167981 */ /* 0x000f62000c1e9b00 */
[----:B------:R-:W-:Y:S01]  /*0ed0*/  FADD.FTZ R15, R15, R16 ;  /* 0x000000100f0f7221 */ /* 0x000fe20000010000 */
[----:B------:R-:W-:Y:S01]  /*0ee0*/  FFMA.FTZ R13, R16, R16, R13 ;  /* 0x00000010100d7223 */ /* 0x000fe2000001000d */
[----:B------:R-:W-:Y:S02]  /*0ef0*/  SHF.L.U32 R12, R10, 0x10, RZ ;  /* 0x000000100a0c7819 */ /* 0x000fe400000006ff */
[C---:B------:R-:W-:Y:S02]  /*0f00*/  SHF.L.U32 R41, R98.reuse, 0x10, RZ ;  /* 0x0000001062297819 */ /* 0x040fe400000006ff */
[----:B------:R-:W-:Y:S01]  /*0f10*/  PRMT R10, R98, 0x7632, R10 ;  /* 0x00007632620a7816 */ /* 0x000fe2000000000a */
[----:B------:R-:W-:Y:S01]  /*0f20*/  FFMA.FTZ R14, R12, R12, R13 ;  /* 0x0000000c0c0e7223 */ /* 0x000fe2000001000d */
[----:B------:R-:W-:Y:S01]  /*0f30*/  FADD.FTZ R12, R15, R12 ;  /* 0x0000000c0f0c7221 */ /* 0x000fe20000010000 */
[----:B------:R-:W-:-:S02]  /*0f40*/  IADD3.X R45, R11, UR13, RZ, P1, !PT ;  /* 0x0000000d0b2d7c10 */ /* 0x000fc40008ffe4ff */
[----:B------:R-:W-:Y:S01]  /*0f50*/  SHF.L.U32 R11, R10, 0x10, RZ ;  /* 0x000000100a0b7819 */ /* 0x000fe200000006ff */
[----:B------:R-:W-:Y:S01]  /*0f60*/  FFMA.FTZ R14, R41, R41, R14 ;  /* 0x00000029290e7223 */ /* 0x000fe2000001000e */
[----:B------:R-:W-:Y:S01]  /*0f70*/  FADD.FTZ R12, R12, R41 ;  /* 0x000000290c0c7221 */ /* 0x000fe20000010000 */
[C---:B------:R-:W-:Y:S01]  /*0f80*/  SHF.L.U32 R40, R99.reuse, 0x10, RZ ;  /* 0x0000001063287819 */ /* 0x040fe200000006ff */
[----:B------:R-:W5:Y:S01]  /*0f90*/  LDG.E.64.CONSTANT R44, desc[UR6][R44.64] ;  /* 0x000000062c2c7981 */ /* 0x000f62000c1e9b00 */
[----:B------:R-:W-:Y:S01]  /*0fa0*/  PRMT R10, R99, 0x7632, R10 ;  /* 0x00007632630a7816 */ /* 0x000fe2000000000a */
[----:B------:R-:W-:Y:S01]  /*0fb0*/  FFMA.FTZ R13, R11, R11, R14 ;  /* 0x0000000b0b0d7223 */ /* 0x000fe2000001000e */
[----:B------:R-:W-:Y:S02]  /*0fc0*/  FADD.FTZ R11, R12, R11 ;  /* 0x0000000b0c0b7221 */ /* 0x000fe40000010000 */
[----:B------:R-:W-:Y:S01]  /*0fd0*/  SHF.L.U32 R12, R10, 0x10, RZ ;  /* 0x000000100a0c7819 */ /* 0x000fe200000006ff */
[----:B------:R-:W-:Y:S01]  /*0fe0*/  FFMA.FTZ R13, R40, R40, R13 ;  /* 0x00000028280d7223 */ /* 0x000fe2000001000d */
[----:B------:R-:W-:Y:S01]  /*0ff0*/  FADD.FTZ R11, R11, R40 ;  /* 0x000000280b0b7221 */ /* 0x000fe20000010000 */
[----:B------:R-:W-:-:S02]  /*1000*/  SHF.L.U32 R17, R64, 0x10, RZ ;  /* 0x0000001040117819 */ /* 0x000fc400000006ff */
[----:B------:R-:W-:Y:S01]  /*1010*/  PRMT R10, R64, 0x7632, R10 ;  /* 0x00007632400a7816 */ /* 0x000fe2000000000a */
[----:B------:R-:W-:Y:S01]  /*1020*/  FFMA.FTZ R14, R12, R12, R13 ;  /* 0x0000000c0c0e7223 */ /* 0x000fe2000001000d */
[----:B------:R-:W-:Y:S02]  /*1030*/  FADD.FTZ R12, R11, R12 ;  /* 0x0000000c0b0c7221 */ /* 0x000fe40000010000 */
[----:B------:R-:W-:Y:S01]  /*1040*/  SHF.L.U32 R11, R10, 0x10, RZ ;  /* 0x000000100a0b7819 */ /* 0x000fe200000006ff */
[----:B------:R-:W-:Y:S01]  /*1050*/  FFMA.FTZ R14, R17, R17, R14 ;  /* 0x00000011110e7223 */ /* 0x000fe2000001000e */
[----:B------:R-:W-:Y:S01]  /*1060*/  FADD.FTZ R12, R12, R17 ;  /* 0x000000110c0c7221 */ /* 0x000fe20000010000 */
[C---:B------:R-:W-:Y:S02]  /*1070*/  SHF.L.U32 R32, R65.reuse, 0x10, RZ ;  /* 0x0000001041207819 */ /* 0x040fe400000006ff */
[----:B------:R-:W-:Y:S01]  /*1080*/  PRMT R10, R65, 0x7632, R10 ;  /* 0x00007632410a7816 */ /* 0x000fe2000000000a */
[----:B------:R-:W-:Y:S01]  /*1090*/  FFMA.FTZ R13, R11, R11, R14 ;  /* 0x0000000b0b0d7223 */ /* 0x000fe2000001000e */
[----:B------:R-:W-:-:S02]  /*10a0*/  FADD.FTZ R11, R12, R11 ;  /* 0x0000000b0c0b7221 */ /* 0x000fc40000010000 */
[----:B------:R-:W-:Y:S01]  /*10b0*/  SHF.L.U32 R12, R10, 0x10, RZ ;  /* 0x000000100a0c7819 */ /* 0x000fe200000006ff */
[----:B------:R-:W-:Y:S01]  /*10c0*/  FFMA.FTZ R13, R32, R32, R13 ;  /* 0x00000020200d7223 */ /* 0x000fe2000001000d */
[----:B------:R-:W-:Y:S01]  /*10d0*/  FADD.FTZ R11, R11, R32 ;  /* 0x000000200b0b7221 */ /* 0x000fe20000010000 */
[C---:B------:R-:W-:Y:S02]  /*10e0*/  SHF.L.U32 R29, R62.reuse, 0x10, RZ ;  /* 0x000000103e1d7819 */ /* 0x040fe400000006ff */
        /* <DEDUP_REMOVED lines=138> */
[----:B------:R-:W-:-:S03]  /*1990*/  FADD.FTZ R34, R34, R27 ;  /* 0x0000001b22227221 */ /* 0x000fc60000010000 */
[----:B------:R-:W-:Y:S01]  /*19a0*/  FFMA.FTZ R109, R115, R115, R38 ;  /* 0x00000073736d7223 */ /* 0x000fe20000010026 */
[----:B------:R-:W-:-:S05]  /*19b0*/  FADD.FTZ R108, R34, R115 ;  /* 0x00000073226c7221 */ /* 0x000fca0000010000 */
[----:B------:R-:W-:Y:S01]  /*19c0*/  STS.64 [R153], R108 ;  /* 0x0000006c99007388 */ /* 0x000fe20000000a00 */
[----:B------:R-:W-:Y:S01]  /*19d0*/  BAR.SYNC.DEFER_BLOCKING 0x0 ;  /* 0x0000000000007b1d */ /* 0x000fe20000010000 */
[----:B------:R-:W-:-:S13]  /*19e0*/  ISETP.GT.U32.AND P1, PT, R24, 0x3f, PT ;  /* 0x0000003f1800780c */ /* 0x000fda0003f24070 */
[----:B------:R-:W0:Y:S04]  /*19f0*/  @!P1 LDS.64 R108, [R150] ;  /* 0x00000000966c9984 */ /* 0x000e280000000a00 */
[----:B------:R-:W1:Y:S04]  /*1a00*/  @!P1 LDS.64 R114, [R149] ;  /* 0x0000000095729984 */ /* 0x000e680000000a00 */
[----:B------:R-:W2:Y:S04]  /*1a10*/  @!P1 LDS.64 R116, [R148] ;  /* 0x0000000094749984 */ /* 0x000ea80000000a00 */
[----:B------:R-:W3:Y:S04]  /*1a20*/  @!P1 LDS.64 R118, [R147] ;  /* 0x0000000093769984 */ /* 0x000ee80000000a00 */
[----:B------:R-:W4:Y:S01]  /*1a30*/  @!P1 LDS.64 R120, [R146] ;  /* 0x0000000092789984 */ /* 0x000f220000000a00 */
[----:B------:R-:W-:Y:S01]  /*1a40*/  MOV R34, RZ ;  /* 0x000000ff00227202 */ /* 0x000fe20000000f00 */
[----:B0-----:R-:W-:Y:S01]  /*1a50*/  @!P1 FADD.FTZ R123, RZ, R108 ;  /* 0x0000006cff7b9221 */ /* 0x001fe20000010000 */
[----:B------:R-:W-:-:S03]  /*1a60*/  @!P1 FADD.FTZ R26, RZ, R109 ;  /* 0x0000006dff1a9221 */ /* 0x000fc60000010000 */
[----:B-1----:R-:W-:Y:S01]  /*1a70*/  @!P1 FADD.FTZ R123, R123, R114 ;  /* 0x000000727b7b9221 */ /* 0x002fe20000010000 */
[----:B------:R-:W-:-:S03]  /*1a80*/  @!P1 FADD.FTZ R26, R26, R115 ;  /* 0x000000731a1a9221 */ /* 0x000fc60000010000 */
[----:B--2---:R-:W-:Y:S01]  /*1a90*/  @!P1 FADD.FTZ R123, R123, R116 ;  /* 0x000000747b7b9221 */ /* 0x004fe20000010000 */
[----:B------:R-:W-:-:S03]  /*1aa0*/  @!P1 FADD.FTZ R36, R26, R117 ;  /* 0x000000751a249221 */ /* 0x000fc60000010000 */
[----:B---3--:R-:W-:Y:S01]  /*1ab0*/  @!P1 FADD.FTZ R123, R123, R118 ;  /* 0x000000767b7b9221 */ /* 0x008fe20000010000 */
[----:B------:R-:W-:Y:S01]  /*1ac0*/  @!P1 FADD.FTZ R36, R36, R119 ;  /* 0x0000007724249221 */ /* 0x000fe20000010000 */
[----:B------:R-:W-:Y:S02]  /*1ad0*/  MOV R26, RZ ;  /* 0x000000ff001a7202 */ /* 0x000fe40000000f00 */
[----:B----4-:R-:W-:Y:S01]  /*1ae0*/  @!P1 FADD.FTZ R26, R123, R120 ;  /* 0x000000787b1a9221 */ /* 0x010fe20000010000 */
[----:B------:R-:W-:-:S04]  /*1af0*/  @!P1 FADD.FTZ R34, R36, R121 ;  /* 0x0000007924229221 */ /* 0x000fc80000010000 */
[----:B------:R-:W0:Y:S04]  /*1b00*/  SHFL.BFLY PT, R109, R26, 0x2, 0x1f ;  /* 0x0c401f001a6d7f89 */ /* 0x000e2800000e0000 */
[----:B------:R-:W1:Y:S01]  /*1b10*/  SHFL.BFLY PT, R115, R34, 0x2, 0x1f ;  /* 0x0c401f0022737f89 */ /* 0x000e6200000e0000 */
[----:B------:R-:W-:Y:S01]  /*1b20*/  LOP3.LUT P1, RZ, R24, 0xffffffc3, RZ, 0xc0, !PT ;  /* 0xffffffc318ff7812 */ /* 0x000fe2000782c0ff */
[----:B------:R-:W-:Y:S01]  /*1b30*/  BSSY B0, `(.L_x_1890) ;  /* 0x000000f000007945 */ /* 0x000fe20003800000 */
[----:B0-----:R-:W-:Y:S01]  /*1b40*/  FADD.FTZ R108, R109, R26 ;  /* 0x0000001a6d6c7221 */ /* 0x001fe20000010000 */
[----:B-1----:R-:W-:-:S04]  /*1b50*/  FADD.FTZ R36, R115, R34 ;  /* 0x0000002273247221 */ /* 0x002fc80000010000 */
[----:B------:R0:W1:Y:S04]  /*1b60*/  SHFL.BFLY PT, R119, R108, 0x1, 0x1f ;  /* 0x0c201f006c777f89 */ /* 0x00006800000e0000 */
[----:B------:R0:W2:Y:S02]  /*1b70*/  SHFL.BFLY PT, R121, R36, 0x1, 0x1f ;  /* 0x0c201f0024797f89 */ /* 0x0000a400000e0000 */
[----:B------:R-:W-:Y:S05]  /*1b80*/  @P1 BRA `(.L_x_1891) ;  /* 0x0000000000241947 */ /* 0x000fea0003800000 */
[----:B------:R-:W3:Y:S01]  /*1b90*/  LDC R109, c[0x0][0x10] ;  /* 0x00000400ff6d7b82 */ /* 0x000ee20000000800 */
[----:B01----:R-:W-:-:S07]  /*1ba0*/  FADD.FTZ R108, R108, R119 ;  /* 0x000000776c6c7221 */ /* 0x003fce0000010000 */
[----:B------:R-:W0:Y:S01]  /*1bb0*/  LDC.64 R114, c[0x0][0x248] ;  /* 0x00009200ff727b82 */ /* 0x000e220000000a00 */
[----:B---3--:R-:W-:-:S05]  /*1bc0*/  IMAD R109, R109, R2, UR8 ;  /* 0x000000086d6d7e24 */ /* 0x008fca000f8e0202 */
[----:B------:R-:W-:-:S04]  /*1bd0*/  LEA R109, R109, R152, 0x8 ;  /* 0x000000986d6d7211 */ /* 0x000fc800078e40ff */
[----:B------:R-:W-:Y:S01]  /*1be0*/  SHF.L.U32 R117, R109, 0x1, RZ ;  /* 0x000000016d757819 */ /* 0x000fe200000006ff */
[----:B--2---:R-:W-:-:S04]  /*1bf0*/  FADD.FTZ R109, R36, R121 ;  /* 0x00000079246d7221 */ /* 0x004fc80000010000 */
[----:B0-----:R-:W-:-:S05]  /*1c00*/  IMAD.WIDE.U32 R114, R117, 0x4, R114 ;  /* 0x0000000475727825 */ /* 0x001fca00078e0072 */
[----:B------:R3:W-:Y:S02]  /*1c10*/  STG.E.64 desc[UR6][R114.64], R108 ;  /* 0x0000006c72007986 */ /* 0x0007e4000c101b06 */
.L_x_1891:
[----:B------:R-:W-:Y:S05]  /*1c20*/  BSYNC B0 ;  /* 0x0000000000007941 */ /* 0x000fea0003800000 */
.L_x_1890:
[----:B------:R-:W-:Y:S01]  /*1c30*/  ISETP.NE.AND P1, PT, R24, RZ, PT ;  /* 0x000000ff1800720c */ /* 0x000fe20003f25270 */
[----:B------:R-:W-:Y:S01]  /*1c40*/  BAR.SYNC.DEFER_BLOCKING 0x0 ;  /* 0x0000000000007b1d */ /* 0x000fe20000010000 */
        /* <DEDUP_REMOVED lines=9> */
[----:B---3--:R-:W-:Y:S02]  /*1ce0*/  PRMT R114, R107, 0x7632, R114 ;  /* 0x000076326b727816 */ /* 0x008fe40000000072 */
        /* <DEDUP_REMOVED lines=10> */
[----:B0-----:R-:W-:Y:S02]  /*1d90*/  PRMT R36, R110, 0x7632, R36 ;  /* 0x000076326e247816 */ /* 0x001fe40000000024 */
[----:B------:R-:W-:Y:S01]  /*1da0*/  PRMT R111, R111, 0x7632, R111 ;  /* 0x000076326f6f7816 */ /* 0x000fe2000000006f */
[----:B------:R-:W-:Y:S06]  /*1db0*/  @P1 BRA `(.L_x_1892) ;  /* 0x0000000000541947 */ /* 0x000fec0003800000 */
[----:B------:R-:W0:Y:S01]  /*1dc0*/  S2R R103, SR_LANEID ;  /* 0x0000000000677919 */ /* 0x000e220000000000 */
        /* <DEDUP_REMOVED lines=8> */
[----:B------:R-:W3:Y:S01]  /*1e50*/  @P1 ATOM.E.ADD.STRONG.GPU PT, R103, desc[UR6][R66.64], R103 ;  /* 0x000000674267198a */ /* 0x000ee200081ee1c6 */
[----:B------:R-:W0:Y:S02]  /*1e60*/  S2R R38, SR_LTMASK ;  /* 0x0000000000267919 */ /* 0x000e240000003900 */
[----:B0-----:R-:W-:-:S06]  /*1e70*/  LOP3.LUT R38, R38, UR5, RZ, 0xc0, !PT ;  /* 0x0000000526267c12 */ /* 0x001fcc000f8ec0ff */
[----:B------:R-:W0:Y:S01]  /*1e80*/  POPC R38, R38 ;  /* 0x0000002600267309 */ /* 0x000e220000000000 */
[----:B---3--:R-:W0:Y:S02]  /*1e90*/  SHFL.IDX PT, R26, R103, R34, 0x1f ;  /* 0x00001f22671a7589 */ /* 0x008e2400000e0000 */
[----:B0-----:R-:W-:-:S07]  /*1ea0*/  IMAD R26, R145, R38, R26 ;  /* 0x00000026911a7224 */ /* 0x001fce00078e021a */
.L_x_1893:
[----:B------:R-:W3:Y:S04]  /*1eb0*/  LD.E.STRONG.GPU R103, desc[UR6][R66.64] ;  /* 0x0000000642677980 */ /* 0x000ee8000c10f900 */
[----:B---3--:R-:W-:Y:S01]  /*1ec0*/  CCTL.IVALL ;  /* 0x00000000ff00798f */ /* 0x008fe20002000000 */
[----:B------:R-:W-:Y:S05]  /*1ed0*/  YIELD ;  /* 0x0000000000007946 */ /* 0x000fea0003800000 */
[----:B------:R-:W-:-:S04]  /*1ee0*/  LOP3.LUT R103, R103, R26, RZ, 0x3c, !PT ;  /* 0x0000001a67677212 */ /* 0x000fc800078e3cff */
[----:B------:R-:W-:-:S13]  /*1ef0*/  ISETP.GT.AND P1, PT, R103, -0x1, PT ;  /* 0xffffffff6700780c */ /* 0x000fda0003f24270 */
[----:B------:R-:W-:Y:S05]  /*1f00*/  @P1 BRA `(.L_x_1893) ;  /* 0xfffffffc00e81947 */ /* 0x000fea000383ffff */
.L_x_1892:
[----:B------:R-:W-:Y:S01]  /*1f10*/  ISETP.GT.U32.AND P1, PT, R24, 0xff, PT ;  /* 0x000000ff1800780c */ /* 0x000fe20003f24070 */
[----:B------:R-:W-:Y:S05]  /*1f20*/  WARPSYNC.ALL ;  /* 0x0000000000007948 */ /* 0x000fea0003800000 */
[----:B------:R-:W-:Y:S01]  /*1f30*/  PRMT R48, R8, 0x7632, R48 ;  /* 0x0000763208307816 */ /* 0x000fe20000000030 */
[----:B------:R-:W-:Y:S01]  /*1f40*/  BAR.SYNC.DEFER_BLOCKING 0x0 ;  /* 0x0000000000007b1d */ /* 0x000fe20000010000 */
[----:B------:R-:W-:Y:S02]  /*1f50*/  PRMT R105, R18, 0x7632, R105 ;  /* 0x0000763212697816 */ /* 0x000fe40000000069 */
[----:B------:R-:W-:-:S02]  /*1f60*/  PRMT R38, R19, 0x7632, R38 ;  /* 0x0000763213267816 */ /* 0x000fc40000000026 */
[----:B------:R-:W-:Y:S02]  /*1f70*/  CS2R R18, SRZ ;  /* 0x0000000000127805 */ /* 0x000fe4000001ff00 */
        /* <DEDUP_REMOVED lines=8> */
[----:B-----5:R-:W-:Y:S02]  /*2000*/  PRMT R115, R22, 0x7632, R115 ;  /* 0x0000763216737816 */ /* 0x020fe40000000073 */
[----:B------:R-:W-:Y:S02]  /*2010*/  PRMT R49, R23, 0x7632, R49 ;  /* 0x0000763217317816 */ /* 0x000fe40000000031 */
[----:B------:R-:W-:Y:S02]  /*2020*/  PRMT R53, R44, 0x7632, R53 ;  /* 0x000076322c357816 */ /* 0x000fe40000000035 */
[----:B------:R-:W-:Y:S01]  /*2030*/  PRMT R116, R45, 0x7632, R116 ;  /* 0x000076322d747816 */ /* 0x000fe20000000074 */
[----:B------:R-:W-:Y:S06]  /*2040*/  @P1 BRA `(.L_x_1895) ;  /* 0x0000000000301947 */ /* 0x000fec0003800000 */
[----:B------:R-:W0:Y:S01]  /*2050*/  LDC R19, c[0x0][0x10] ;  /* 0x00000400ff137b82 */ /* 0x000e220000000800 */
[----:B------:R-:W-:-:S07]  /*2060*/  LOP3.LUT R21, R24, 0xf, RZ, 0xc0, !PT ;  /* 0x0000000f18157812 */ /* 0x000fce00078ec0ff */
[----:B------:R-:W3:Y:S01]  /*2070*/  LDC.64 R8, c[0x0][0x248] ;  /* 0x00009200ff087b82 */ /* 0x000ee20000000a00 */
[----:B0-----:R-:W-:Y:S01]  /*2080*/  IMAD R18, R19, R2, UR8 ;  /* 0x0000000813127e24 */ /* 0x001fe2000f8e0202 */
[----:B------:R-:W-:-:S04]  /*2090*/  LOP3.LUT R19, R24, 0x7ffffff0, RZ, 0xc0, !PT ;  /* 0x7ffffff018137812 */ /* 0x000fc800078ec0ff */
[----:B------:R-:W-:-:S04]  /*20a0*/  LEA R18, R18, R19, 0x8 ;  /* 0x0000001312127211 */ /* 0x000fc800078e40ff */
[----:B------:R-:W-:-:S04]  /*20b0*/  IADD3 R18, R18, R21, RZ ;  /* 0x0000001512127210 */ /* 0x000fc80007ffe0ff */
[----:B------:R-:W-:-:S05]  /*20c0*/  SHF.L.U32 R19, R18, 0x1, RZ ;  /* 0x0000000112137819 */ /* 0x000fca00000006ff */
[----:B---3--:R-:W-:-:S06]  /*20d0*/  IMAD.WIDE.U32 R8, R19, 0x4, R8 ;  /* 0x0000000413087825 */ /* 0x008fcc00078e0008 */
[----:B------:R-:W3:Y:S02]  /*20e0*/  LDG.E.64 R8, desc[UR6][R8.64] ;  /* 0x0000000608087981 */ /* 0x000ee4000c1e1b00 */
[----:B---3--:R-:W-:Y:S01]  /*20f0*/  FADD.FTZ R19, RZ, R8 ;  /* 0x00000008ff137221 */ /* 0x008fe20000010000 */
[----:B------:R-:W-:-:S07]  /*2100*/  FADD.FTZ R18, RZ, R9 ;  /* 0x00000009ff127221 */ /* 0x000fce0000010000 */
.L_x_1895:
[----:B------:R-:W-:Y:S05]  /*2110*/  BSYNC B0 ;  /* 0x0000000000007941 */ /* 0x000fea0003800000 */
.L_x_1894:
[----:B------:R-:W0:Y:S01]  /*2120*/  SHFL.BFLY PT, R8, R19, 0x8, 0x1f ;  /* 0x0d001f0013087f89 */ /* 0x000e2200000e0000 */
[----:B------:R-:W-:Y:S01]  /*2130*/  LOP3.LUT P1, RZ, R24, 0xffffff0f, RZ, 0xc0, !PT ;  /* 0xffffff0f18ff7812 */ /* 0x000fe2000782c0ff */
[----:B------:R-:W-:Y:S01]  /*2140*/  ULDC UR5, c[0x0][0x230] ;  /* 0x00008c0000057ab9 */ /* 0x000fe20000000800 */
[----:B------:R-:W-:Y:S01]  /*2150*/  SHF.L.U32 R44, R44, 0x10, RZ ;  /* 0x000000102c2c7819 */ /* 0x000fe200000006ff */
[----:B------:R-:W3:Y:S01]  /*2160*/  SHFL.BFLY PT, R9, R18, 0x8, 0x1f ;  /* 0x0d001f0012097f89 */ /* 0x000ee200000e0000 */
[----:B------:R-:W-:Y:S01]  /*2170*/  SHF.L.U32 R23, R23, 0x10, RZ ;  /* 0x0000001017177819 */ /* 0x000fe200000006ff */
[----:B------:R-:W-:Y:S01]  /*2180*/  ULDC.64 UR10, c[0x0][0x210] ;  /* 0x00008400000a7ab9 */ /* 0x000fe20000000a00 */
        /* <DEDUP_REMOVED lines=9> */
[----:B0-----:R-:W-:Y:S01]  /*2220*/  FADD.FTZ R8, R8, R19 ;  /* 0x0000001308087221 */ /* 0x001fe20000010000 */
[----:B------:R-:W-:-:S02]  /*2230*/  SHF.L.U32 R107, R107, 0x10, RZ ;  /* 0x000000106b6b7819 */ /* 0x000fc400000006ff */
[----:B------:R-:W-:Y:S01]  /*2240*/  SHF.L.U32 R125, R102, 0x10, RZ ;  /* 0x00000010667d7819 */ /* 0x000fe200000006ff */
[----:B---3--:R-:W-:Y:S01]  /*2250*/  FADD.FTZ R9, R9, R18 ;  /* 0x0000001209097221 */ /* 0x008fe20000010000 */
[----:B------:R-:W0:Y:S01]  /*2260*/  SHFL.BFLY PT, R21, R8, 0x4, 0x1f ;  /* 0x0c801f0008157f89 */ /* 0x000e2200000e0000 */
[----:B------:R-:W-:Y:S02]  /*2270*/  SHF.L.U32 R113, R113, 0x10, RZ ;  /* 0x0000001071717819 */ /* 0x000fe400000006ff */
[----:B------:R-:W-:Y:S01]  /*2280*/  LOP3.LUT R2, R2, 0x1, RZ, 0x3c, !PT ;  /* 0x0000000102027812 */ /* 0x000fe200078e3cff */
[----:B------:R-:W3:Y:S01]  /*2290*/  SHFL.BFLY PT, R20, R9, 0x4, 0x1f ;  /* 0x0c801f0009147f89 */ /* 0x000ee200000e0000 */
[----:B0-----:R-:W-:Y:S01]  /*22a0*/  FADD.FTZ R21, R8, R21 ;  /* 0x0000001508157221 */ /* 0x001fe20000010000 */
[----:B---3--:R-:W-:-:S04]  /*22b0*/  FADD.FTZ R20, R9, R20 ;  /* 0x0000001409147221 */ /* 0x008fc80000010000 */
[----:B------:R-:W0:Y:S04]  /*22c0*/  SHFL.BFLY PT, R26, R21, 0x2, 0x1f ;  /* 0x0c401f00151a7f89 */ /* 0x000e2800000e0000 */
[----:B------:R-:W3:Y:S01]  /*22d0*/  SHFL.BFLY PT, R103, R20, 0x2, 0x1f ;  /* 0x0c401f0014677f89 */ /* 0x000ee200000e0000 */
[----:B0-----:R-:W-:Y:S01]  /*22e0*/  FADD.FTZ R26, R21, R26 ;  /* 0x0000001a151a7221 */ /* 0x001fe20000010000 */
[----:B---3--:R-:W-:-:S04]  /*22f0*/  FADD.FTZ R103, R20, R103 ;  /* 0x0000006714677221 */ /* 0x008fc80000010000 */
[----:B------:R-:W0:Y:S01]  /*2300*/  SHFL.BFLY PT, R19, R26, 0x1, 0x1f ;  /* 0x0c201f001a137f89 */ /* 0x000e2200000e0000 */
[----:B------:R-:W3:Y:S03]  /*2310*/  @!P0 LDC.64 R20, c[0x0][0x240] ;  /* 0x00009000ff148b82 */ /* 0x000ee60000000a00 */
[----:B------:R-:W4:Y:S01]  /*2320*/  SHFL.BFLY PT, R18, R103, 0x1, 0x1f ;  /* 0x0c201f0067127f89 */ /* 0x000f2200000e0000 */
[----:B0-----:R-:W-:-:S04]  /*2330*/  @!P1 FADD.FTZ R8, R26, R19 ;  /* 0x000000131a089221 */ /* 0x001fc80000010000 */
[----:B------:R-:W-:Y:S01]  /*2340*/  @!P1 FMUL.FTZ R8, R8, 4.8828125727595761418e-05 ;  /* 0x384ccccd08089820 */ /* 0x000fe20000410000 */
[----:B----4-:R-:W-:Y:S01]  /*2350*/  @!P1 FADD.FTZ R18, R103, R18 ;  /* 0x0000001267129221 */ /* 0x010fe20000010000 */
[----:B------:R-:W-:Y:S02]  /*2360*/  SHF.L.U32 R103, R22, 0x10, RZ ;  /* 0x0000001016677819 */ /* 0x000fe400000006ff */
[----:B------:R-:W-:-:S04]  /*2370*/  @!P1 FMUL.FTZ R9, R8, R8 ;  /* 0x0000000808099220 */ /* 0x000fc80000410000 */
[----:B------:R-:W-:-:S05]  /*2380*/  @!P1 FFMA.FTZ R9, R18, 4.8828125727595761418e-05, -R9 ;  /* 0x384ccccd12099823 */ /* 0x000fca0000010809 */
[----:B------:R-:W-:-:S05]  /*2390*/  @!P1 FMNMX.FTZ R9, RZ, R9, !PT ;  /* 0x00000009ff099209 */ /* 0x000fca0007810000 */
[----:B------:R-:W-:Y:S01]  /*23a0*/  @!P1 STS.64 [R154+UR4], R8 ;  /* 0x000000089a009988 */ /* 0x000fe20008000a04 */
[----:B------:R-:W-:Y:S01]  /*23b0*/  BAR.SYNC.DEFER_BLOCKING 0x0 ;  /* 0x0000000000007b1d */ /* 0x000fe20000010000 */
[----:B------:R-:W-:-:S05]  /*23c0*/  @!P0 LEA R24, P1, R3, R24, 0x4 ;  /* 0x0000001803188211 */ /* 0x000fca00078220ff */
[----:B------:R-:W0:Y:S04]  /*23d0*/  LDS.64 R8, [R151+UR4] ;  /* 0x0000000497087984 */ /* 0x000e280008000a00 */
[----:B------:R-:W4:Y:S01]  /*23e0*/  @!P0 LDS.64 R18, [R155+UR4] ;  /* 0x000000049b128984 */ /* 0x000f220008000a00 */
[----:B0-----:R-:W-:Y:S01]  /*23f0*/  FADD.FTZ R26, R9, UR5 ;  /* 0x00000005091a7e21 */ /* 0x001fe20008010000 */
[----:B------:R-:W-:Y:S01]  /*2400*/  FADD.FTZ R9, R4, -R8 ;  /* 0x8000000804097221 */ /* 0x000fe20000010000 */
[----:B------:R-:W-:Y:S01]  /*2410*/  @!P0 LEA.HI.X R4, R3, R156, R0, 0x4, P1 ;  /* 0x0000009c03048211 */ /* 0x000fe200008f2400 */
[--C-:B------:R-:W-:Y:S01]  /*2420*/  FADD.FTZ R33, R33, -R8.reuse ;  /* 0x8000000821217221 */ /* 0x100fe20000010000 */
[----:B---3--:R-:W-:Y:S01]  /*2430*/  @!P0 LEA R20, P1, R24, R20, 0x3 ;  /* 0x0000001418148211 */ /* 0x008fe200078218ff */
[----:B------:R-:W-:Y:S01]  /*2440*/  FADD.FTZ R117, -R8, R117 ;  /* 0x0000007508757221 */ /* 0x000fe20000010100 */
[----:B------:R-:W0:Y:S01]  /*2450*/  MUFU.RSQ R26, R26 ;  /* 0x0000001a001a7308 */ /* 0x000e220000001400 */
[----:B------:R-:W-:Y:S01]  /*2460*/  FADD.FTZ R137, R10, -R8 ;  /* 0x800000080a897221 */ /* 0x000fe20000010000 */
[----:B------:R-:W-:Y:S01]  /*2470*/  @!P0 LEA.HI.X R21, R24, R21, R4, 0x3, P1 ;  /* 0x0000001518158211 */ /* 0x000fe200008f1c04 */
[--C-:B------:R-:W-:Y:S01]  /*2480*/  FADD.FTZ R57, R70, -R8.reuse ;  /* 0x8000000846397221 */ /* 0x100fe20000010000 */
[----:B------:R-:W-:Y:S01]  /*2490*/  SHF.L.U32 R4, R115, 0x10, RZ ;  /* 0x0000001073047819 */ /* 0x000fe200000006ff */
[--C-:B------:R-:W-:Y:S01]  /*24a0*/  FADD.FTZ R133, R15, -R8.reuse ;  /* 0x800000080f857221 */ /* 0x100fe20000010000 */
[----:B------:R-:W-:Y:S01]  /*24b0*/  SHF.L.U32 R115, R114, 0x10, RZ ;  /* 0x0000001072737819 */ /* 0x000fe200000006ff */
[----:B----4-:R3:W-:Y:S01]  /*24c0*/  @!P0 STG.E.64 desc[UR6][R20.64], R18 ;  /* 0x0000001214008986 */ /* 0x0107e2000c101b06 */
[----:B------:R-:W-:Y:S01]  /*24d0*/  SHF.L.U32 R114, R45, 0x10, RZ ;  /* 0x000000102d727819 */ /* 0x000fe200000006ff */
[C---:B------:R-:W-:Y:S01]  /*24e0*/  FADD.FTZ R109, -R8.reuse, R109 ;  /* 0x0000006d086d7221 */ /* 0x040fe20000010100 */
[--C-:B------:R-:W-:Y:S01]  /*24f0*/  FADD.FTZ R29, R29, -R8.reuse ;  /* 0x800000081d1d7221 */ /* 0x100fe20000010000 */
[----:B------:R-:W-:Y:S01]  /*2500*/  FADD.FTZ R115, -R8, R115 ;  /* 0x0000007308737221 */ /* 0x000fe20000010100 */
[--C-:B------:R-:W-:Y:S01]  /*2510*/  FADD.FTZ R139, R11, -R8.reuse ;  /* 0x800000080b8b7221 */ /* 0x100fe20000010000 */
[--C-:B------:R-:W-:Y:S01]  /*2520*/  FADD.FTZ R127, R16, -R8.reuse ;  /* 0x80000008107f7221 */ /* 0x100fe20000010000 */
[--C-:B------:R-:W-:Y:S01]  /*2530*/  FADD.FTZ R41, R41, -R8.reuse ;  /* 0x8000000829297221 */ /* 0x100fe20000010000 */
[--C-:B------:R-:W-:Y:S01]  /*2540*/  FADD.FTZ R37, R37, -R8.reuse ;  /* 0x8000000825257221 */ /* 0x100fe20000010000 */
[----:B------:R-:W-:Y:S01]  /*2550*/  FADD.FTZ R135, R25, -R8 ;  /* 0x8000000819877221 */ /* 0x000fe20000010000 */
[----:B0-----:R-:W-:Y:S01]  /*2560*/  FMUL.FTZ R9, R9, R26 ;  /* 0x0000001a09097220 */ /* 0x001fe20000410000 */
[C---:B------:R-:W-:Y:S01]  /*2570*/  FMUL.FTZ R115, R26.reuse, R115 ;  /* 0x000000731a737220 */ /* 0x040fe20000410000 */
[C---:B------:R-:W-:Y:S01]  /*2580*/  FMUL.FTZ R33, R26.reuse, R33 ;  /* 0x000000211a217220 */ /* 0x040fe20000410000 */
[----:B------:R-:W-:Y:S01]  /*2590*/  FMUL.FTZ R117, R26, R117 ;  /* 0x000000751a757220 */ /* 0x000fe20000410000 */
[----:B------:R-:W-:Y:S01]  /*25a0*/  FFMA.FTZ R24, R9, R103, R44 ;  /* 0x0000006709187223 */ /* 0x000fe2000001002c */
[--C-:B------:R-:W-:Y:S01]  /*25b0*/  FADD.FTZ R9, R30, -R8.reuse ;  /* 0x800000081e097221 */ /* 0x100fe20000010000 */
[----:B------:R-:W-:Y:S01]  /*25c0*/  FMUL.FTZ R137, R26, R137 ;  /* 0x000000891a897220 */ /* 0x000fe20000410000 */
[----:B---3--:R-:W-:Y:S01]  /*25d0*/  FADD.FTZ R19, R84, -R8 ;  /* 0x8000000854137221 */ /* 0x008fe20000010000 */
[----:B------:R-:W-:Y:S01]  /*25e0*/  FMUL.FTZ R53, R24, -1.4426950216293334961 ;  /* 0xbfb8aa3b18357820 */ /* 0x000fe20000410000 */
[----:B------:R-:W-:Y:S01]  /*25f0*/  FMUL.FTZ R45, R26, R9 ;  /* 0x000000091a2d7220 */ /* 0x000fe20000410000 */
[----:B------:R-:W-:Y:S01]  /*2600*/  SHF.L.U32 R9, R49, 0x10, RZ ;  /* 0x0000001031097819 */ /* 0x000fe200000006ff */
[----:B-1----:R-:W-:Y:S01]  /*2610*/  FFMA.FTZ R119, R117, R4, R106 ;  /* 0x0000000475777223 */ /* 0x002fe2000001006a */
[----:B------:R0:W1:Y:S01]  /*2620*/  MUFU.EX2 R30, R53 ;  /* 0x00000035001e7308 */ /* 0x0000620000000800 */
[----:B------:R-:W-:Y:S01]  /*2630*/  FFMA.FTZ R22, R45, R23, R114 ;  /* 0x000000172d167223 */ /* 0x000fe20000010072 */
[----:B------:R-:W-:Y:S01]  /*2640*/  FADD.FTZ R45, R7, -R8 ;  /* 0x80000008072d7221 */ /* 0x000fe20000010000 */
[----:B------:R-:W-:Y:S01]  /*2650*/  FFMA.FTZ R7, R115, R9, R116 ;  /* 0x0000000973077223 */ /* 0x000fe20000010074 */
[----:B------:R-:W-:Y:S01]  /*2660*/  SHF.L.U32 R115, R62, 0x10, RZ ;  /* 0x000000103e737819 */ /* 0x000fe200000006ff */
[C---:B------:R-:W-:Y:S01]  /*2670*/  FMUL.FTZ R18, R26.reuse, R19 ;  /* 0x000000131a127220 */ /* 0x040fe20000410000 */
[----:B------:R-:W-:Y:S01]  /*2680*/  FMUL.FTZ R45, R26, R45 ;  /* 0x0000002d1a2d7220 */ /* 0x000fe20000410000 */
[----:B------:R-:W-:Y:S01]  /*2690*/  SHF.L.U32 R49, R104, 0x10, RZ ;  /* 0x0000001068317819 */ /* 0x000fe200000006ff */
[----:B------:R-:W-:Y:S01]  /*26a0*/  FMUL.FTZ R19, R26, R109 ;  /* 0x0000006d1a137220 */ /* 0x000fe20000410000 */
[----:B------:R-:W-:Y:S01]  /*26b0*/  FADD.FTZ R115, -R8, R115 ;  /* 0x0000007308737221 */ /* 0x000fe20000010100 */
[----:B0-----:R-:W-:Y:S01]  /*26c0*/  SHF.L.U32 R53, R110, 0x10, RZ ;  /* 0x000000106e357819 */ /* 0x001fe200000006ff */
[C---:B------:R-:W-:Y:S01]  /*26d0*/  FFMA.FTZ R20, R103.reuse, R45, R44 ;  /* 0x0000002d67147223 */ /* 0x040fe2000001002c */
[--C-:B------:R-:W-:Y:S01]  /*26e0*/  FADD.FTZ R45, R72, -R8.reuse ;  /* 0x80000008482d7221 */ /* 0x100fe20000010000 */
[----:B------:R-:W-:Y:S01]  /*26f0*/  FMUL.FTZ R15, R26, R115 ;  /* 0x000000731a0f7220 */ /* 0x000fe20000410000 */
[----:B------:R-:W-:Y:S01]  /*2700*/  FADD.FTZ R115, R12, -R8 ;  /* 0x800000080c737221 */ /* 0x000fe20000010000 */
[----:B------:R-:W-:Y:S01]  /*2710*/  FMUL.FTZ R12, R26, R57 ;  /* 0x000000391a0c7220 */ /* 0x000fe20000410000 */
[C-C-:B------:R-:W-:Y:S01]  /*2720*/  FFMA.FTZ R57, R103.reuse, R33, R44.reuse ;  /* 0x0000002167397223 */ /* 0x140fe2000001002c */
[----:B------:R-:W-:Y:S01]  /*2730*/  FFMA.FTZ R33, R103, R137, R44 ;  /* 0x0000008967217223 */ /* 0x000fe2000001002c */
[----:B------:R-:W-:Y:S01]  /*2740*/  SHF.L.U32 R117, R100, 0x10, RZ ;  /* 0x0000001064757819 */ /* 0x000fe200000006ff */
[----:B------:R-:W-:Y:S01]  /*2750*/  FADD.FTZ R49, -R8, R49 ;  /* 0x0000003108317221 */ /* 0x000fe20000010100 */
[----:B------:R-:W-:Y:S01]  /*2760*/  SHF.L.U32 R137, R101, 0x10, RZ ;  /* 0x0000001065897819 */ /* 0x000fe200000006ff */
[--C-:B------:R-:W-:Y:S01]  /*2770*/  FADD.FTZ R101, R40, -R8.reuse ;  /* 0x8000000828657221 */ /* 0x100fe20000010000 */
[----:B------:R-:W-:Y:S01]  /*2780*/  FADD.FTZ R53, -R8, R53 ;  /* 0x0000003508357221 */ /* 0x000fe20000010100 */
[----:B------:R-:W-:Y:S01]  /*2790*/  FMUL.FTZ R16, R26, R45 ;  /* 0x0000002d1a107220 */ /* 0x000fe20000410000 */
[----:B------:R-:W-:Y:S01]  /*27a0*/  FADD.FTZ R109, -R8, R131 ;  /* 0x00000083086d7221 */ /* 0x000fe20000010100 */
[--C-:B------:R-:W-:Y:S01]  /*27b0*/  FADD.FTZ R45, R17, -R8.reuse ;  /* 0x80000008112d7221 */ /* 0x100fe20000010000 */
[----:B------:R-:W-:Y:S01]  /*27c0*/  FMUL.FTZ R29, R26, R29 ;  /* 0x0000001d1a1d7220 */ /* 0x000fe20000410000 */
[----:B------:R-:W-:Y:S01]  /*27d0*/  FADD.FTZ R117, -R8, R117 ;  /* 0x0000007508757221 */ /* 0x000fe20000010100 */
[--C-:B------:R-:W-:Y:S01]  /*27e0*/  FADD.FTZ R131, R14, -R8.reuse ;  /* 0x800000080e837221 */ /* 0x100fe20000010000 */
[C---:B------:R-:W-:Y:S01]  /*27f0*/  FMUL.FTZ R139, R26.reuse, R139 ;  /* 0x0000008b1a8b7220 */ /* 0x040fe20000410000 */
[C---:B------:R-:W-:Y:S01]  /*2800*/  FMUL.FTZ R64, R26.reuse, R101 ;  /* 0x000000651a407220 */ /* 0x040fe20000410000 */
[----:B------:R-:W-:Y:S01]  /*2810*/  FMUL.FTZ R21, R26, R49 ;  /* 0x000000311a157220 */ /* 0x000fe20000410000 */
[----:B------:R-:W-:Y:S01]  /*2820*/  FADD.FTZ R101, -R8, R137 ;  /* 0x0000008908657221 */ /* 0x000fe20000010100 */
[--C-:B------:R-:W-:Y:S01]  /*2830*/  FADD.FTZ R49, R68, -R8.reuse ;  /* 0x8000000844317221 */ /* 0x100fe20000010000 */
[C---:B------:R-:W-:Y:S01]  /*2840*/  FMUL.FTZ R17, R26.reuse, R53 ;  /* 0x000000351a117220 */ /* 0x040fe20000410000 */
[C---:B------:R-:W-:Y:S01]  /*2850*/  FMUL.FTZ R41, R26.reuse, R41 ;  /* 0x000000291a297220 */ /* 0x040fe20000410000 */
[C---:B------:R-:W-:Y:S01]  /*2860*/  FMUL.FTZ R25, R26.reuse, R133 ;  /* 0x000000851a197220 */ /* 0x040fe20000410000 */
[----:B------:R-:W-:Y:S01]  /*2870*/  FADD.FTZ R53, R13, -R8 ;  /* 0x800000080d357221 */ /* 0x000fe20000010000 */
[C---:B------:R-:W-:Y:S01]  /*2880*/  FMUL.FTZ R45, R26.reuse, R45 ;  /* 0x0000002d1a2d7220 */ /* 0x040fe20000410000 */
[C-C-:B------:R-:W-:Y:S01]  /*2890*/  FFMA.FTZ R133, R103.reuse, R29, R44.reuse ;  /* 0x0000001d67857223 */ /* 0x140fe2000001002c */
[C---:B------:R-:W-:Y:S01]  /*28a0*/  FMUL.FTZ R13, R26.reuse, R117 ;  /* 0x000000751a0d7220 */ /* 0x040fe20000410000 */
[C---:B------:R-:W-:Y:S01]  /*28b0*/  FMUL.FTZ R37, R26.reuse, R37 ;  /* 0x000000251a257220 */ /* 0x040fe20000410000 */
[C---:B------:R-:W-:Y:S01]  /*28c0*/  FMUL.FTZ R131, R26.reuse, R131 ;  /* 0x000000831a837220 */ /* 0x040fe20000410000 */
[C---:B------:R-:W-:Y:S01]  /*28d0*/  FMUL.FTZ R115, R26.reuse, R115 ;  /* 0x000000731a737220 */ /* 0x040fe20000410000 */
[--C-:B------:R-:W-:Y:S01]  /*28e0*/  FFMA.FTZ R29, R103, R139, R44.reuse ;  /* 0x0000008b671d7223 */ /* 0x100fe2000001002c */
[C---:B------:R-:W-:Y:S01]  /*28f0*/  FMUL.FTZ R135, R26.reuse, R135 ;  /* 0x000000871a877220 */ /* 0x040fe20000410000 */
[----:B------:R-:W-:Y:S01]  /*2900*/  SHF.L.U32 R117, R63, 0x10, RZ ;  /* 0x000000103f757819 */ /* 0x000fe200000006ff */
[C---:B------:R-:W-:Y:S01]  /*2910*/  FMUL.FTZ R139, R26.reuse, R101 ;  /* 0x000000651a8b7220 */ /* 0x040fe20000410000 */
[C---:B------:R-:W-:Y:S01]  /*2920*/  FMUL.FTZ R14, R26.reuse, R49 ;  /* 0x000000311a0e7220 */ /* 0x040fe20000410000 */
[C-C-:B------:R-:W-:Y:S01]  /*2930*/  FFMA.FTZ R62, R103.reuse, R41, R44.reuse ;  /* 0x00000029673e7223 */ /* 0x140fe2000001002c */
[----:B------:R-:W-:Y:S01]  /*2940*/  FMUL.FTZ R49, R26, R53 ;  /* 0x000000351a317220 */ /* 0x000fe20000410000 */
[C-C-:B------:R-:W-:Y:S01]  /*2950*/  FFMA.FTZ R100, R103.reuse, R45, R44.reuse ;  /* 0x0000002d67647223 */ /* 0x140fe2000001002c */
[C-C-:B------:R-:W-:Y:S01]  /*2960*/  FFMA.FTZ R41, R103.reuse, R25, R44.reuse ;  /* 0x0000001967297223 */ /* 0x140fe2000001002c */
[----:B------:R-:W-:Y:S01]  /*2970*/  FADD.FTZ R143, -R8, R143 ;  /* 0x0000008f088f7221 */ /* 0x000fe20000010100 */
[C-C-:B------:R-:W-:Y:S01]  /*2980*/  FFMA.FTZ R53, R103.reuse, R37, R44.reuse ;  /* 0x0000002567357223 */ /* 0x140fe2000001002c */
[C-C-:B------:R-:W-:Y:S01]  /*2990*/  FFMA.FTZ R45, R103.reuse, R131, R44.reuse ;  /* 0x00000083672d7223 */ /* 0x140fe2000001002c */
[C-C-:B------:R-:W-:Y:S01]  /*29a0*/  FFMA.FTZ R25, R103.reuse, R115, R44.reuse ;  /* 0x0000007367197223 */ /* 0x140fe2000001002c */
[----:B------:R-:W-:Y:S01]  /*29b0*/  FFMA.FTZ R37, R103, R135, R44 ;  /* 0x0000008767257223 */ /* 0x000fe2000001002c */
[----:B------:R-:W-:Y:S01]  /*29c0*/  FMUL.FTZ R63, R26, R109 ;  /* 0x0000006d1a3f7220 */ /* 0x000fe20000410000 */
[----:B------:R-:W-:Y:S01]  /*29d0*/  SHF.L.U32 R115, R99, 0x10, RZ ;  /* 0x0000001063737819 */ /* 0x000fe200000006ff */
[----:B------:R-:W-:Y:S01]  /*29e0*/  FFMA.FTZ R128, R4, R139, R106 ;  /* 0x0000008b04807223 */ /* 0x000fe2000001006a */
[----:B------:R-:W-:Y:S01]  /*29f0*/  SHF.L.U32 R131, R48, 0x10, RZ ;  /* 0x0000001030837819 */ /* 0x000fe200000006ff */
[----:B------:R-:W-:Y:S01]  /*2a00*/  FADD.FTZ R99, -R8, R117 ;  /* 0x0000007508637221 */ /* 0x000fe20000010100 */
[----:B------:R-:W-:Y:S01]  /*2a10*/  SHF.L.U32 R109, R59, 0x10, RZ ;  /* 0x000000103b6d7819 */ /* 0x000fe200000006ff */
[--C-:B------:R-:W-:Y:S01]  /*2a20*/  FADD.FTZ R139, R28, -R8.reuse ;  /* 0x800000081c8b7221 */ /* 0x100fe20000010000 */
[----:B------:R-:W-:Y:S01]  /*2a30*/  SHF.L.U32 R135, R105, 0x10, RZ ;  /* 0x0000001069877819 */ /* 0x000fe200000006ff */
[----:B------:R-:W-:Y:S01]  /*2a40*/  FADD.FTZ R141, R32, -R8 ;  /* 0x80000008208d7221 */ /* 0x000fe20000010000 */
[----:B------:R-:W-:Y:S01]  /*2a50*/  SHF.L.U32 R117, R58, 0x10, RZ ;  /* 0x000000103a757819 */ /* 0x000fe200000006ff */
[----:B------:R-:W-:Y:S01]  /*2a60*/  FMUL.FTZ R28, R26, R143 ;  /* 0x0000008f1a1c7220 */ /* 0x000fe20000410000 */
[----:B------:R-:W-:Y:S01]  /*2a70*/  SHF.L.U32 R59, R65, 0x10, RZ ;  /* 0x00000010413b7819 */ /* 0x000fe200000006ff */
[----:B------:R-:W-:Y:S01]  /*2a80*/  FADD.FTZ R163, -R8, R131 ;  /* 0x0000008308a37221 */ /* 0x000fe20000010100 */
[----:B------:R-:W-:Y:S01]  /*2a90*/  SHF.L.U32 R105, R108, 0x10, RZ ;  /* 0x000000106c697819 */ /* 0x000fe200000006ff */
[----:B------:R-:W-:Y:S01]  /*2aa0*/  FADD.FTZ R115, -R8, R115 ;  /* 0x0000007308737221 */ /* 0x000fe20000010100 */
[----:B------:R-:W-:Y:S01]  /*2ab0*/  SHF.L.U32 R137, R52, 0x10, RZ ;  /* 0x0000001034897819 */ /* 0x000fe200000006ff */
[----:B------:R-:W-:Y:S01]  /*2ac0*/  FMUL.FTZ R130, R26, R141 ;  /* 0x0000008d1a827220 */ /* 0x000fe20000410000 */
[----:B------:R-:W-:Y:S01]  /*2ad0*/  FFMA.FTZ R131, R9, R28, R116 ;  /* 0x0000001c09837223 */ /* 0x000fe20000010074 */
        /* <DEDUP_REMOVED lines=20> */
[C-C-:B------:R-:W-:Y:S01]  /*2c20*/  FFMA.FTZ R16, R103.reuse, R16, R44.reuse ;  /* 0x0000001067107223 */ /* 0x140fe2000001002c */
[C-C-:B------:R-:W-:Y:S01]  /*2c30*/  FFMA.FTZ R12, R103.reuse, R12, R44.reuse ;  /* 0x0000000c670c7223 */ /* 0x140fe2000001002c */
[----:B------:R-:W-:Y:S01]  /*2c40*/  FFMA.FTZ R49, R103, R49, R44 ;  /* 0x0000003167317223 */ /* 0x000fe2000001002c */
[C-C-:B------:R-:W-:Y:S01]  /*2c50*/  FFMA.FTZ R21, R4.reuse, R21, R106.reuse ;  /* 0x0000001504157223 */ /* 0x140fe2000001006a */
        /* <DEDUP_REMOVED lines=11> */
[C---:B------:R-:W-:Y:S01]  /*2d10*/  FFMA.FTZ R28, R4.reuse, R115, R106 ;  /* 0x00000073041c7223 */ /* 0x040fe2000001006a */
[----:B------:R-:W-:Y:S01]  /*2d20*/  FADD.FTZ R35, R35, -R8 ;  /* 0x8000000823237221 */ /* 0x000fe20000010000 */
[----:B------:R-:W-:Y:S01]  /*2d30*/  FFMA.FTZ R4, R4, R137, R106 ;  /* 0x0000008904047223 */ /* 0x000fe2000001006a */
[--C-:B------:R-:W-:Y:S01]  /*2d40*/  FADD.FTZ R43, R43, -R8.reuse ;  /* 0x800000082b2b7221 */ /* 0x100fe20000010000 */
[--C-:B------:R-:W-:Y:S01]  /*2d50*/  FADD.FTZ R137, R51, -R8.reuse ;  /* 0x8000000833897221 */ /* 0x100fe20000010000 */
[C---:B------:R-:W-:Y:S01]  /*2d60*/  FMUL.FTZ R59, R26.reuse, R139 ;  /* 0x0000008b1a3b7220 */ /* 0x040fe20000410000 */
[--C-:B------:R-:W-:Y:S01]  /*2d70*/  FADD.FTZ R139, R27, -R8.reuse ;  /* 0x800000081b8b7221 */ /* 0x100fe20000010000 */
[----:B------:R-:W-:Y:S01]  /*2d80*/  FMUL.FTZ R35, R26, R35 ;  /* 0x000000231a237220 */ /* 0x000fe20000410000 */
[--C-:B------:R-:W-:Y:S01]  /*2d90*/  FADD.FTZ R115, R54, -R8.reuse ;  /* 0x8000000836737221 */ /* 0x100fe20000010000 */
[--C-:B------:R-:W-:Y:S01]  /*2da0*/  FADD.FTZ R31, R31, -R8.reuse ;  /* 0x800000081f1f7221 */ /* 0x100fe20000010000 */
[C---:B------:R-:W-:Y:S01]  /*2db0*/  FMUL.FTZ R27, R26.reuse, R43 ;  /* 0x0000002b1a1b7220 */ /* 0x040fe20000410000 */
[--C-:B------:R-:W-:Y:S01]  /*2dc0*/  FADD.FTZ R117, R55, -R8.reuse ;  /* 0x8000000837757221 */ /* 0x100fe20000010000 */
[--C-:B------:R-:W-:Y:S01]  /*2dd0*/  FADD.FTZ R39, R39, -R8.reuse ;  /* 0x8000000827277221 */ /* 0x100fe20000010000 */
[----:B------:R-:W-:Y:S01]  /*2de0*/  FADD.FTZ R47, R47, -R8 ;  /* 0x800000082f2f7221 */ /* 0x000fe20000010000 */
[C---:B------:R-:W-:Y:S01]  /*2df0*/  FMUL.FTZ R137, R26.reuse, R137 ;  /* 0x000000891a897220 */ /* 0x040fe20000410000 */
[C-C-:B------:R-:W-:Y:S01]  /*2e00*/  FFMA.FTZ R43, R23.reuse, R35, R114.reuse ;  /* 0x00000023172b7223 */ /* 0x140fe20000010072 */
[C---:B------:R-:W-:Y:S01]  /*2e10*/  FMUL.FTZ R55, R26.reuse, R115 ;  /* 0x000000731a377220 */ /* 0x040fe20000410000 */
[C---:B------:R-:W-:Y:S01]  /*2e20*/  FMUL.FTZ R31, R26.reuse, R31 ;  /* 0x0000001f1a1f7220 */ /* 0x040fe20000410000 */
[C-C-:B------:R-:W-:Y:S01]  /*2e30*/  FFMA.FTZ R35, R23.reuse, R27, R114.reuse ;  /* 0x0000001b17237223 */ /* 0x140fe20000010072 */
[C---:B------:R-:W-:Y:S01]  /*2e40*/  FMUL.FTZ R10, R26.reuse, R127 ;  /* 0x0000007f1a0a7220 */ /* 0x040fe20000410000 */
[C---:B------:R-:W-:Y:S01]  /*2e50*/  FMUL.FTZ R51, R26.reuse, R117 ;  /* 0x000000751a337220 */ /* 0x040fe20000410000 */
[C---:B------:R-:W-:Y:S01]  /*2e60*/  FMUL.FTZ R39, R26.reuse, R39 ;  /* 0x000000271a277220 */ /* 0x040fe20000410000 */
[C---:B------:R-:W-:Y:S01]  /*2e70*/  FMUL.FTZ R115, R26.reuse, R47 ;  /* 0x0000002f1a737220 */ /* 0x040fe20000410000 */
[C-C-:B------:R-:W-:Y:S01]  /*2e80*/  FFMA.FTZ R27, R23.reuse, R137, R114.reuse ;  /* 0x00000089171b7223 */ /* 0x140fe20000010072 */
[----:B------:R-:W-:Y:S01]  /*2e90*/  FMUL.FTZ R139, R26, R139 ;  /* 0x0000008b1a8b7220 */ /* 0x000fe20000410000 */
[----:B------:R-:W-:Y:S01]  /*2ea0*/  SHF.L.U32 R137, R34, 0x10, RZ ;  /* 0x0000001022897819 */ /* 0x000fe200000006ff */
[C-C-:B------:R-:W-:Y:S01]  /*2eb0*/  FFMA.FTZ R47, R23.reuse, R31, R114.reuse ;  /* 0x0000001f172f7223 */ /* 0x140fe20000010072 */
[----:B------:R-:W-:Y:S01]  /*2ec0*/  FMUL.FTZ R132, R20, -1.4426950216293334961 ;  /* 0xbfb8aa3b14847820 */ /* 0x000fe20000410000 */
        /* <DEDUP_REMOVED lines=10> */
[----:B------:R-:W-:Y:S01]  /*2f70*/  FFMA.FTZ R23, R23, R139, R114 ;  /* 0x0000008b17177223 */ /* 0x000fe20000010072 */
[----:B------:R-:W-:Y:S01]  /*2f80*/  FADD.FTZ R139, -R8, R137 ;  /* 0x00000089088b7221 */ /* 0x000fe20000010100 */
[----:B-1----:R-:W-:Y:S01]  /*2f90*/  FADD.FTZ R137, R30, 1 ;  /* 0x3f8000001e897421 */ /* 0x002fe20000010000 */
[----:B------:R-:W0:Y:S01]  /*2fa0*/  MUFU.EX2 R132, R132 ;  /* 0x0000008400847308 */ /* 0x000e220000000800 */
[----:B------:R-:W-:Y:S01]  /*2fb0*/  FMUL.FTZ R126, R16, -1.4426950216293334961 ;  /* 0xbfb8aa3b107e7820 */ /* 0x000fe20000410000 */
[----:B------:R-:W-:Y:S01]  /*2fc0*/  FADD.FTZ R129, -R8, R125 ;  /* 0x0000007d08817221 */ /* 0x000fe20000010100 */
[----:B------:R-:W-:Y:S01]  /*2fd0*/  FMUL.FTZ R124, R18, -1.4426950216293334961 ;  /* 0xbfb8aa3b127c7820 */ /* 0x000fe20000410000 */
[----:B------:R-:W-:Y:S01]  /*2fe0*/  SHF.L.U32 R157, R38, 0x10, RZ ;  /* 0x00000010269d7819 */ /* 0x000fe200000006ff */
[----:B------:R-:W-:Y:S01]  /*2ff0*/  FMUL.FTZ R104, R14, -1.4426950216293334961 ;  /* 0xbfb8aa3b0e687820 */ /* 0x000fe20000410000 */
[----:B------:R-:W-:Y:S01]  /*3000*/  FMUL.FTZ R11, R26, R129 ;  /* 0x000000811a0b7220 */ /* 0x000fe20000410000 */
[----:B------:R-:W-:Y:S01]  /*3010*/  FMUL.FTZ R68, R13, -1.4426950216293334961 ;  /* 0xbfb8aa3b0d447820 */ /* 0x000fe20000410000 */
[----:B------:R-:W1:Y:S01]  /*3020*/  MUFU.RCP R137, R137 ;  /* 0x0000008900897308 */ /* 0x000e620000001000 */
[----:B------:R-:W-:Y:S01]  /*3030*/  FADD.FTZ R157, -R8, R157 ;  /* 0x0000009d089d7221 */ /* 0x000fe20000010100 */
[--C-:B------:R-:W-:Y:S01]  /*3040*/  FFMA.FTZ R11, R9, R11, R116.reuse ;  /* 0x0000000b090b7223 */ /* 0x100fe20000010074 */
[----:B------:R-:W-:Y:S01]  /*3050*/  FMUL.FTZ R123, R21, -1.4426950216293334961 ;  /* 0xbfb8aa3b157b7820 */ /* 0x000fe20000410000 */
[----:B------:R-:W-:Y:S01]  /*3060*/  FMUL.FTZ R70, R17, -1.4426950216293334961 ;  /* 0xbfb8aa3b11467820 */ /* 0x000fe20000410000 */
[----:B------:R-:W-:Y:S01]  /*3070*/  FMUL.FTZ R157, R26, R157 ;  /* 0x0000009d1a9d7220 */ /* 0x000fe20000410000 */
[----:B------:R-:W-:Y:S01]  /*3080*/  FMUL.FTZ R102, R11, -1.4426950216293334961 ;  /* 0xbfb8aa3b0b667820 */ /* 0x000fe20000410000 */
[----:B------:R-:W-:Y:S01]  /*3090*/  FMUL.FTZ R129, R12, -1.4426950216293334961 ;  /* 0xbfb8aa3b0c817820 */ /* 0x000fe20000410000 */
[----:B------:R-:W3:Y:S01]  /*30a0*/  MUFU.EX2 R126, R126 ;  /* 0x0000007e007e7308 */ /* 0x000ee20000000800 */
[----:B0-----:R-:W-:Y:S01]  /*30b0*/  FADD.FTZ R132, R132, 1 ;  /* 0x3f80000084847421 */ /* 0x001fe20000010000 */
[--C-:B------:R-:W-:Y:S01]  /*30c0*/  FFMA.FTZ R34, R9, R157, R116.reuse ;  /* 0x0000009d09227223 */ /* 0x100fe20000010074 */
[----:B------:R-:W-:Y:S01]  /*30d0*/  FMUL.FTZ R99, R26, R99 ;  /* 0x000000631a637220 */ /* 0x000fe20000410000 */
[----:B------:R-:W-:Y:S01]  /*30e0*/  FMUL.FTZ R84, R63, -1.4426950216293334961 ;  /* 0xbfb8aa3b3f547820 */ /* 0x000fe20000410000 */
[----:B------:R-:W-:Y:S01]  /*30f0*/  FMUL.FTZ R122, R7, -1.4426950216293334961 ;  /* 0xbfb8aa3b077a7820 */ /* 0x000fe20000410000 */
[C-C-:B------:R-:W-:Y:S01]  /*3100*/  FFMA.FTZ R15, R9.reuse, R15, R116.reuse ;  /* 0x0000000f090f7223 */ /* 0x140fe20000010074 */
[--C-:B------:R-:W-:Y:S01]  /*3110*/  FFMA.FTZ R65, R9, R99, R116.reuse ;  /* 0x0000006309417223 */ /* 0x100fe20000010074 */
[----:B------:R-:W-:Y:S01]  /*3120*/  MUFU.EX2 R124, R124 ;  /* 0x0000007c007c7308 */ /* 0x000fe20000000800 */
[----:B-1----:R-:W-:Y:S01]  /*3130*/  FMUL.FTZ R24, R24, R137 ;  /* 0x0000008918187220 */ /* 0x002fe20000410000 */
[----:B------:R-:W-:Y:S01]  /*3140*/  FMUL.FTZ R103, R62, -1.4426950216293334961 ;  /* 0xbfb8aa3b3e677820 */ /* 0x000fe20000410000 */
[----:B------:R-:W-:Y:S01]  /*3150*/  FMUL.FTZ R99, R65, -1.4426950216293334961 ;  /* 0xbfb8aa3b41637820 */ /* 0x000fe20000410000 */
[----:B------:R-:W-:Y:S01]  /*3160*/  FMUL.FTZ R127, R15, -1.4426950216293334961 ;  /* 0xbfb8aa3b0f7f7820 */ /* 0x000fe20000410000 */
[----:B------:R-:W-:Y:S01]  /*3170*/  FMUL.FTZ R142, R131, -1.4426950216293334961 ;  /* 0xbfb8aa3b838e7820 */ /* 0x000fe20000410000 */
[----:B------:R-:W-:Y:S01]  /*3180*/  FMUL.FTZ R141, R133, -1.4426950216293334961 ;  /* 0xbfb8aa3b858d7820 */ /* 0x000fe20000410000 */
[----:B------:R-:W-:Y:S01]  /*3190*/  FMUL.FTZ R72, R10, -1.4426950216293334961 ;  /* 0xbfb8aa3b0a487820 */ /* 0x000fe20000410000 */
[----:B------:R-:W0:Y:S01]  /*31a0*/  MUFU.RCP R137, R132 ;  /* 0x0000008400897308 */ /* 0x000e220000001000 */
[----:B---3--:R-:W-:Y:S01]  /*31b0*/  FADD.FTZ R126, R126, 1 ;  /* 0x3f8000007e7e7421 */ /* 0x008fe20000010000 */
[----:B------:R-:W-:Y:S01]  /*31c0*/  FMUL.FTZ R143, R130, -1.4426950216293334961 ;  /* 0xbfb8aa3b828f7820 */ /* 0x000fe20000410000 */
[----:B------:R-:W-:Y:S01]  /*31d0*/  SHF.L.U32 R115, R112, 0x10, RZ ;  /* 0x0000001070737819 */ /* 0x000fe200000006ff */
[--C-:B------:R-:W-:Y:S01]  /*31e0*/  FFMA.FTZ R19, R9, R19, R116.reuse ;  /* 0x0000001309137223 */ /* 0x100fe20000010074 */
[----:B--2---:R-:W-:Y:S01]  /*31f0*/  FMUL.FTZ R121, R22, -1.4426950216293334961 ;  /* 0xbfb8aa3b16797820 */ /* 0x004fe20000410000 */
[----:B------:R-:W-:Y:S01]  /*3200*/  FMUL.FTZ R120, R119, -1.4426950216293334961 ;  /* 0xbfb8aa3b77787820 */ /* 0x000fe20000410000 */
[----:B------:R-:W-:Y:S01]  /*3210*/  SHF.L.U32 R161, R46, 0x10, RZ ;  /* 0x000000102ea17819 */ /* 0x000fe200000006ff */
[----:B------:R-:W1:Y:S01]  /*3220*/  MUFU.EX2 R104, R104 ;  /* 0x0000006800687308 */ /* 0x000e620000000800 */
[----:B------:R-:W-:Y:S01]  /*3230*/  FADD.FTZ R115, -R8, R115 ;  /* 0x0000007308737221 */ /* 0x000fe20000010100 */
[----:B------:R-:W-:Y:S01]  /*3240*/  FMUL.FTZ R125, R19, -1.4426950216293334961 ;  /* 0xbfb8aa3b137d7820 */ /* 0x000fe20000410000 */
[----:B------:R-:W-:Y:S01]  /*3250*/  FMUL.FTZ R98, R64, -1.4426950216293334961 ;  /* 0xbfb8aa3b40627820 */ /* 0x000fe20000410000 */
[----:B------:R-:W-:Y:S01]  /*3260*/  FMUL.FTZ R135, R134, -1.4426950216293334961 ;  /* 0xbfb8aa3b86877820 */ /* 0x000fe20000410000 */
[----:B------:R-:W-:Y:S01]  /*3270*/  FMUL.FTZ R46, R26, R115 ;  /* 0x000000731a2e7220 */ /* 0x000fe20000410000 */
[----:B------:R-:W-:Y:S01]  /*3280*/  FMUL.FTZ R115, R49, -1.4426950216293334961 ;  /* 0xbfb8aa3b31737820 */ /* 0x000fe20000410000 */
[----:B------:R-:W-:Y:S01]  /*3290*/  SHF.L.U32 R117, R111, 0x10, RZ ;  /* 0x000000106f757819 */ /* 0x000fe200000006ff */
[----:B------:R-:W2:Y:S01]  /*32a0*/  MUFU.EX2 R102, R102 ;  /* 0x0000006600667308 */ /* 0x000ea20000000800 */
[----:B0-----:R-:W-:Y:S01]  /*32b0*/  FMUL.FTZ R20, R20, R137 ;  /* 0x0000008914147220 */ /* 0x001fe20000410000 */
[----:B------:R-:W-:Y:S01]  /*32c0*/  FADD.FTZ R137, R124, 1 ;  /* 0x3f8000007c897421 */ /* 0x000fe20000010000 */
[----:B------:R-:W-:Y:S01]  /*32d0*/  SHF.L.U32 R159, R42, 0x10, RZ ;  /* 0x000000102a9f7819 */ /* 0x000fe200000006ff */
[----:B------:R-:W-:Y:S01]  /*32e0*/  FMUL.FTZ R101, R100, -1.4426950216293334961 ;  /* 0xbfb8aa3b64657820 */ /* 0x000fe20000410000 */
[----:B------:R-:W-:Y:S01]  /*32f0*/  SHF.L.U32 R163, R50, 0x10, RZ ;  /* 0x0000001032a37819 */ /* 0x000fe200000006ff */
[C---:B------:R-:W-:Y:S01]  /*3300*/  FADD.FTZ R109, -R8.reuse, R109 ;  /* 0x0000006d086d7221 */ /* 0x040fe20000010100 */
[----:B------:R-:W-:Y:S01]  /*3310*/  FADD.FTZ R113, -R8, R113 ;  /* 0x0000007108717221 */ /* 0x000fe20000010100 */
[----:B------:R-:W0:Y:S01]  /*3320*/  MUFU.RCP R157, R126 ;  /* 0x0000007e009d7308 */ /* 0x000e220000001000 */
[----:B-1----:R-:W-:Y:S01]  /*3330*/  FADD.FTZ R104, R104, 1 ;  /* 0x3f80000068687421 */ /* 0x002fe20000010000 */
[C---:B------:R-:W-:Y:S01]  /*3340*/  FADD.FTZ R117, -R8.reuse, R117 ;  /* 0x0000007508757221 */ /* 0x040fe20000010100 */
[C---:B------:R-:W-:Y:S01]  /*3350*/  FADD.FTZ R159, -R8.reuse, R159 ;  /* 0x0000009f089f7221 */ /* 0x040fe20000010100 */
[C---:B------:R-:W-:Y:S01]  /*3360*/  FADD.FTZ R161, -R8.reuse, R161 ;  /* 0x000000a108a17221 */ /* 0x040fe20000010100 */
[----:B------:R-:W-:Y:S01]  /*3370*/  FADD.FTZ R163, -R8, R163 ;  /* 0x000000a308a37221 */ /* 0x000fe20000010100 */
[C---:B------:R-:W-:Y:S01]  /*3380*/  FMUL.FTZ R54, R26.reuse, R109 ;  /* 0x0000006d1a367220 */ /* 0x040fe20000410000 */
[----:B------:R-:W-:Y:S01]  /*3390*/  FMUL.FTZ R50, R26, R113 ;  /* 0x000000711a327220 */ /* 0x000fe20000410000 */
[----:B------:R-:W-:Y:S01]  /*33a0*/  MUFU.EX2 R68, R68 ;  /* 0x0000004400447308 */ /* 0x000fe20000000800 */
[----:B--2---:R-:W-:Y:S01]  /*33b0*/  FADD.FTZ R102, R102, 1 ;  /* 0x3f80000066667421 */ /* 0x004fe20000010000 */
[C---:B------:R-:W-:Y:S01]  /*33c0*/  FMUL.FTZ R117, R26.reuse, R117 ;  /* 0x000000751a757220 */ /* 0x040fe20000410000 */
[C---:B------:R-:W-:Y:S01]  /*33d0*/  FMUL.FTZ R139, R26.reuse, R139 ;  /* 0x0000008b1a8b7220 */ /* 0x040fe20000410000 */
[C---:B------:R-:W-:Y:S01]  /*33e0*/  FMUL.FTZ R159, R26.reuse, R159 ;  /* 0x0000009f1a9f7220 */ /* 0x040fe20000410000 */
[C---:B------:R-:W-:Y:S01]  /*33f0*/  FMUL.FTZ R161, R26.reuse, R161 ;  /* 0x000000a11aa17220 */ /* 0x040fe20000410000 */
[----:B------:R-:W-:Y:S01]  /*3400*/  FMUL.FTZ R163, R26, R163 ;  /* 0x000000a31aa37220 */ /* 0x000fe20000410000 */
[C-C-:B------:R-:W-:Y:S01]  /*3410*/  FFMA.FTZ R58, R9.reuse, R58, R116.reuse ;  /* 0x0000003a093a7223 */ /* 0x140fe20000010074 */
[----:B------:R-:W1:Y:S01]  /*3420*/  MUFU.EX2 R123, R123 ;  /* 0x0000007b007b7308 */ /* 0x000e620000000800 */
[----:B0-----:R-:W-:Y:S01]  /*3430*/  FMUL.FTZ R16, R16, R157 ;  /* 0x0000009d10107220 */ /* 0x001fe20000410000 */
[C-C-:B------:R-:W-:Y:S01]  /*3440*/  FFMA.FTZ R54, R9.reuse, R54, R116.reuse ;  /* 0x0000003609367223 */ /* 0x140fe20000010074 */
[C-C-:B------:R-:W-:Y:S01]  /*3450*/  FFMA.FTZ R50, R9.reuse, R50, R116.reuse ;  /* 0x0000003209327223 */ /* 0x140fe20000010074 */
[C-C-:B------:R-:W-:Y:S01]  /*3460*/  FFMA.FTZ R46, R9.reuse, R46, R116.reuse ;  /* 0x0000002e092e7223 */ /* 0x140fe20000010074 */
[C-C-:B------:R-:W-:Y:S01]  /*3470*/  FFMA.FTZ R42, R9.reuse, R117, R116.reuse ;  /* 0x00000075092a7223 */ /* 0x140fe20000010074 */
[C-C-:B------:R-:W-:Y:S01]  /*3480*/  FFMA.FTZ R38, R9.reuse, R139, R116.reuse ;  /* 0x0000008b09267223 */ /* 0x140fe20000010074 */
[C-C-:B------:R-:W-:Y:S01]  /*3490*/  FFMA.FTZ R30, R9.reuse, R159, R116.reuse ;  /* 0x0000009f091e7223 */ /* 0x140fe20000010074 */
[----:B------:R-:W0:Y:S01]  /*34a0*/  MUFU.EX2 R70, R70 ;  /* 0x0000004600467308 */ /* 0x000e220000000800 */
[C-C-:B------:R-:W-:Y:S01]  /*34b0*/  FFMA.FTZ R26, R9.reuse, R161, R116.reuse ;  /* 0x000000a1091a7223 */ /* 0x140fe20000010074 */
[----:B------:R-:W-:Y:S01]  /*34c0*/  FFMA.FTZ R9, R9, R163, R116 ;  /* 0x000000a309097223 */ /* 0x000fe20000010074 */
[----:B------:R-:W-:Y:S01]  /*34d0*/  FMUL.FTZ R139, R39, -1.4426950216293334961 ;  /* 0xbfb8aa3b278b7820 */ /* 0x000fe20000410000 */
[----:B------:R-:W-:Y:S01]  /*34e0*/  FMUL.FTZ R144, R128, -1.4426950216293334961 ;  /* 0xbfb8aa3b80907820 */ /* 0x000fe20000410000 */
[----:B------:R-:W-:Y:S01]  /*34f0*/  FMUL.FTZ R105, R59, -1.4426950216293334961 ;  /* 0xbfb8aa3b3b697820 */ /* 0x000fe20000410000 */
[----:B------:R-:W-:Y:S01]  /*3500*/  FMUL.FTZ R106, R58, -1.4426950216293334961 ;  /* 0xbfb8aa3b3a6a7820 */ /* 0x000fe20000410000 */
[----:B------:R-:W-:Y:S01]  /*3510*/  FMUL.FTZ R109, R55, -1.4426950216293334961 ;  /* 0xbfb8aa3b376d7820 */ /* 0x000fe20000410000 */
[----:B------:R-:W2:Y:S01]  /*3520*/  MUFU.RCP R137, R137 ;  /* 0x0000008900897308 */ /* 0x000ea20000001000 */
[----:B-1----:R-:W-:Y:S01]  /*3530*/  FADD.FTZ R132, R123, 1 ;  /* 0x3f8000007b847421 */ /* 0x002fe20000010000 */
[----:B------:R-:W-:Y:S01]  /*3540*/  FMUL.FTZ R110, R54, -1.4426950216293334961 ;  /* 0xbfb8aa3b366e7820 */ /* 0x000fe20000410000 */
[----:B------:R-:W-:Y:S01]  /*3550*/  FMUL.FTZ R114, R53, -1.4426950216293334961 ;  /* 0xbfb8aa3b35727820 */ /* 0x000fe20000410000 */
[----:B------:R-:W-:Y:S01]  /*3560*/  FMUL.FTZ R126, R38, -1.4426950216293334961 ;  /* 0xbfb8aa3b267e7820 */ /* 0x000fe20000410000 */
[----:B------:R-:W-:Y:S01]  /*3570*/  FMUL.FTZ R107, R57, -1.4426950216293334961 ;  /* 0xbfb8aa3b396b7820 */ /* 0x000fe20000410000 */
[----:B------:R-:W-:Y:S01]  /*3580*/  FMUL.FTZ R108, R56, -1.4426950216293334961 ;  /* 0xbfb8aa3b386c7820 */ /* 0x000fe20000410000 */
[----:B------:R-:W-:Y:S01]  /*3590*/  FMUL.FTZ R112, R52, -1.4426950216293334961 ;  /* 0xbfb8aa3b34707820 */ /* 0x000fe20000410000 */
[----:B------:R-:W1:Y:S01]  /*35a0*/  MUFU.EX2 R129, R129 ;  /* 0x0000008100817308 */ /* 0x000e620000000800 */
[----:B0-----:R-:W-:Y:S01]  /*35b0*/  FADD.FTZ R70, R70, 1 ;  /* 0x3f80000046467421 */ /* 0x001fe20000010000 */
[----:B------:R-:W-:Y:S01]  /*35c0*/  FMUL.FTZ R113, R51, -1.4426950216293334961 ;  /* 0xbfb8aa3b33717820 */ /* 0x000fe20000410000 */
[----:B------:R-:W-:Y:S01]  /*35d0*/  FMUL.FTZ R117, R47, -1.4426950216293334961 ;  /* 0xbfb8aa3b2f757820 */ /* 0x000fe20000410000 */
[----:B------:R-:W-:Y:S01]  /*35e0*/  FMUL.FTZ R118, R46, -1.4426950216293334961 ;  /* 0xbfb8aa3b2e767820 */ /* 0x000fe20000410000 */
[----:B------:R-:W-:Y:S01]  /*35f0*/  FMUL.FTZ R124, R40, -1.4426950216293334961 ;  /* 0xbfb8aa3b287c7820 */ /* 0x000fe20000410000 */
[----:B------:R-:W-:Y:S01]  /*3600*/  FMUL.FTZ R116, R48, -1.4426950216293334961 ;  /* 0xbfb8aa3b30747820 */ /* 0x000fe20000410000 */
[----:B------:R-:W-:Y:S01]  /*3610*/  FMUL.FTZ R123, R41, -1.4426950216293334961 ;  /* 0xbfb8aa3b297b7820 */ /* 0x000fe20000410000 */
[----:B------:R0:W3:Y:S01]  /*3620*/  MUFU.RCP R157, R104 ;  /* 0x00000068009d7308 */ /* 0x0000e20000001000 */
[----:B--2---:R-:W-:-:S07]  /*3630*/  FMUL.FTZ R18, R18, R137 ;  /* 0x0000008912127220 */ /* 0x004fce0000410000 */
[----:B------:R-:W2:Y:S01]  /*3640*/  MUFU.RCP R102, R102 ;  /* 0x0000006600667308 */ /* 0x000ea20000001000 */
[----:B0-----:R-:W-:Y:S01]  /*3650*/  FADD.FTZ R104, R68, 1 ;  /* 0x3f80000044687421 */ /* 0x001fe20000010000 */
[----:B-1----:R-:W-:Y:S01]  /*3660*/  FADD.FTZ R137, R129, 1 ;  /* 0x3f80000081897421 */ /* 0x002fe20000010000 */
[----:B------:R-:W-:Y:S01]  /*3670*/  FMUL.FTZ R68, R33, -1.4426950216293334961 ;  /* 0xbfb8aa3b21447820 */ /* 0x000fe20000410000 */
[----:B------:R-:W-:-:S04]  /*3680*/  FMUL.FTZ R129, R36, -1.4426950216293334961 ;  /* 0xbfb8aa3b24817820 */ /* 0x000fc80000410000 */
[----:B------:R-:W0:Y:S01]  /*3690*/  MUFU.EX2 R84, R84 ;  /* 0x0000005400547308 */ /* 0x000e220000000800 */
[----:B---3--:R-:W-:Y:S01]  /*36a0*/  FMUL.FTZ R14, R14, R157 ;  /* 0x0000009d0e0e7220 */ /* 0x008fe20000410000 */
[----:B------:R-:W-:-:S06]  /*36b0*/  FMUL.FTZ R157, R9, -1.4426950216293334961 ;  /* 0xbfb8aa3b099d7820 */ /* 0x000fcc0000410000 */
[----:B------:R-:W1:Y:S01]  /*36c0*/  MUFU.EX2 R99, R99 ;  /* 0x0000006300637308 */ /* 0x000e620000000800 */
[----:B--2---:R-:W-:-:S07]  /*36d0*/  FMUL.FTZ R11, R11, R102 ;  /* 0x000000660b0b7220 */ /* 0x004fce0000410000 */
[----:B------:R-:W2:Y:S01]  /*36e0*/  MUFU.RCP R104, R104 ;  /* 0x0000006800687308 */ /* 0x000ea20000001000 */
[----:B0-----:R-:W-:Y:S01]  /*36f0*/  FADD.FTZ R102, R84, 1 ;  /* 0x3f80000054667421 */ /* 0x001fe20000010000 */
[----:B------:R-:W-:-:S06]  /*3700*/  FMUL.FTZ R84, R29, -1.4426950216293334961 ;  /* 0xbfb8aa3b1d547820 */ /* 0x000fcc0000410000 */
[----:B------:R-:W0:Y:S01]  /*3710*/  MUFU.EX2 R122, R122 ;  /* 0x0000007a007a7308 */ /* 0x000e220000000800 */
[----:B-1----:R-:W-:-:S07]  /*3720*/  FADD.FTZ R99, R99, 1 ;  /* 0x3f80000063637421 */ /* 0x002fce0000010000 */
[----:B------:R-:W1:Y:S01]  /*3730*/  MUFU.EX2 R103, R103 ;  /* 0x0000006700677308 */ /* 0x000e620000000800 */
[----:B--2---:R-:W-:-:S07]  /*3740*/  FMUL.FTZ R13, R13, R104 ;  /* 0x000000680d0d7220 */ /* 0x004fce0000410000 */
[----:B------:R-:W2:Y:S01]  /*3750*/  MUFU.RCP R132, R132 ;  /* 0x0000008400847308 */ /* 0x000ea20000001000 */
[----:B0-----:R-:W-:-:S07]  /*3760*/  FADD.FTZ R122, R122, 1 ;  /* 0x3f8000007a7a7421 */ /* 0x001fce0000010000 */
[----:B------:R-:W0:Y:S01]  /*3770*/  MUFU.EX2 R127, R127 ;  /* 0x0000007f007f7308 */ /* 0x000e220000000800 */
[----:B-1----:R-:W-:-:S07]  /*3780*/  FADD.FTZ R103, R103, 1 ;  /* 0x3f80000067677421 */ /* 0x002fce0000010000 */
[----:B------:R-:W1:Y:S01]  /*3790*/  MUFU.EX2 R142, R142 ;  /* 0x0000008e008e7308 */ /* 0x000e620000000800 */
[----:B--2---:R-:W-:-:S05]  /*37a0*/  FMUL.FTZ R21, R21, R132 ;  /* 0x0000008415157220 */ /* 0x004fca0000410000 */
[----:B------:R-:W-:Y:S02]  /*37b0*/  F2FP.BF16.F32.PACK_AB R20, R21, R20 ;  /* 0x000000141514723e */ /* 0x000fe400000010ff */
[----:B------:R-:W2:Y:S01]  /*37c0*/  MUFU.EX2 R141, R141 ;  /* 0x0000008d008d7308 */ /* 0x000ea20000000800 */
[----:B0-----:R-:W-:Y:S01]  /*37d0*/  FADD.FTZ R132, R127, 1 ;  /* 0x3f8000007f847421 */ /* 0x001fe20000010000 */
[----:B------:R-:W-:-:S06]  /*37e0*/  FMUL.FTZ R127, R37, -1.4426950216293334961 ;  /* 0xbfb8aa3b257f7820 */ /* 0x000fcc0000410000 */
[----:B------:R-:W0:Y:S01]  /*37f0*/  MUFU.RCP R70, R70 ;  /* 0x0000004600467308 */ /* 0x000e220000001000 */
[----:B-1----:R-:W-:-:S07]  /*3800*/  FADD.FTZ R142, R142, 1 ;  /* 0x3f8000008e8e7421 */ /* 0x002fce0000010000 */
[----:B------:R-:W1:Y:S01]  /*3810*/  MUFU.RCP R137, R137 ;  /* 0x0000008900897308 */ /* 0x000e620000001000 */
[----:B--2---:R-:W-:-:S07]  /*3820*/  FADD.FTZ R141, R141, 1 ;  /* 0x3f8000008d8d7421 */ /* 0x004fce0000010000 */
[----:B------:R-:W2:Y:S01]  /*3830*/  MUFU.EX2 R72, R72 ;  /* 0x0000004800487308 */ /* 0x000ea20000000800 */
[----:B0-----:R-:W-:Y:S01]  /*3840*/  FMUL.FTZ R17, R17, R70 ;  /* 0x0000004611117220 */ /* 0x001fe20000410000 */
[----:B------:R-:W-:-:S04]  /*3850*/  FMUL.FTZ R70, R34, -1.4426950216293334961 ;  /* 0xbfb8aa3b22467820 */ /* 0x000fc80000410000 */
[----:B------:R-:W-:Y:S02]  /*3860*/  F2FP.BF16.F32.PACK_AB R16, R17, R16 ;  /* 0x000000101110723e */ /* 0x000fe400000010ff */
[----:B------:R-:W0:Y:S01]  /*3870*/  MUFU.EX2 R143, R143 ;  /* 0x0000008f008f7308 */ /* 0x000e220000000800 */
[----:B-1----:R-:W-:-:S05]  /*3880*/  FMUL.FTZ R12, R12, R137 ;  /* 0x000000890c0c7220 */ /* 0x002fca0000410000 */
[----:B------:R-:W-:Y:S02]  /*3890*/  F2FP.BF16.F32.PACK_AB R12, R13, R12 ;  /* 0x0000000c0d0c723e */ /* 0x000fe400000010ff */
[----:B------:R-:W1:Y:S01]  /*38a0*/  MUFU.EX2 R121, R121 ;  /* 0x0000007900797308 */ /* 0x000e620000000800 */
[----:B--2---:R-:W-:Y:S01]  /*38b0*/  FADD.FTZ R137, R72, 1 ;  /* 0x3f80000048897421 */ /* 0x004fe20000010000 */
[----:B------:R-:W-:-:S06]  /*38c0*/  FMUL.FTZ R72, R32, -1.4426950216293334961 ;  /* 0xbfb8aa3b20487820 */ /* 0x000fcc0000410000 */
[----:B------:R-:W2:Y:S01]  /*38d0*/  MUFU.RCP R104, R99 ;  /* 0x0000006300687308 */ /* 0x000ea20000001000 */
[----:B0-----:R-:W-:-:S07]  /*38e0*/  FADD.FTZ R143, R143, 1 ;  /* 0x3f8000008f8f7421 */ /* 0x001fce0000010000 */
[----:B------:R-:W0:Y:S01]  /*38f0*/  MUFU.EX2 R120, R120 ;  /* 0x0000007800787308 */ /* 0x000e220000000800 */
[----:B-1----:R-:W-:-:S07]  /*3900*/  FADD.FTZ R121, R121, 1 ;  /* 0x3f80000079797421 */ /* 0x002fce0000010000 */
[----:B------:R-:W1:Y:S01]  /*3910*/  MUFU.EX2 R125, R125 ;  /* 0x0000007d007d7308 */ /* 0x000e620000000800 */
[----:B--2---:R-:W-:Y:S01]  /*3920*/  FMUL.FTZ R65, R65, R104 ;  /* 0x0000006841417220 */ /* 0x004fe20000410000 */
        /* <DEDUP_REMOVED lines=8> */
[----:B------:R-:W2:Y:S01]  /*39b0*/  MUFU.EX2 R135, R135 ;  /* 0x0000008700877308 */ /* 0x000ea20000000800 */
[----:B0-----:R-:W-:-:S07]  /*39c0*/  FADD.FTZ R98, R98, 1 ;  /* 0x3f80000062627421 */ /* 0x001fce0000010000 */
[----:B------:R-:W0:Y:S01]  /*39d0*/  MUFU.RCP R122, R122 ;  /* 0x0000007a007a7308 */ /* 0x000e220000001000 */
[----:B-1----:R-:W-:-:S07]  /*39e0*/  FADD.FTZ R115, R115, 1 ;  /* 0x3f80000073737421 */ /* 0x002fce0000010000 */
[----:B------:R-:W1:Y:S01]  /*39f0*/  MUFU.RCP R103, R103 ;  /* 0x0000006700677308 */ /* 0x000e620000001000 */
[----:B--2---:R-:W-:-:S07]  /*3a00*/  FADD.FTZ R135, R135, 1 ;  /* 0x3f80000087877421 */ /* 0x004fce0000010000 */
[----:B------:R-:W2:Y:S01]  /*3a10*/  MUFU.RCP R132, R132 ;  /* 0x0000008400847308 */ /* 0x000ea20000001000 */
[----:B0-----:R-:W-:Y:S01]  /*3a20*/  FMUL.FTZ R7, R7, R122 ;  /* 0x0000007a07077220 */ /* 0x001fe20000410000 */
[----:B------:R-:W-:-:S06]  /*3a30*/  FMUL.FTZ R122, R42, -1.4426950216293334961 ;  /* 0xbfb8aa3b2a7a7820 */ /* 0x000fcc0000410000 */
[----:B------:R-:W0:Y:S01]  /*3a40*/  MUFU.EX2 R101, R101 ;  /* 0x0000006500657308 */ /* 0x000e220000000800 */
[----:B-1----:R-:W-:-:S05]  /*3a50*/  FMUL.FTZ R62, R62, R103 ;  /* 0x000000673e3e7220 */ /* 0x002fca0000410000 */
[----:B------:R-:W-:Y:S02]  /*3a60*/  F2FP.BF16.F32.PACK_AB R62, R63, R62 ;  /* 0x0000003e3f3e723e */ /* 0x000fe400000010ff */
[----:B------:R-:W1:Y:S01]  /*3a70*/  MUFU.RCP R142, R142 ;  /* 0x0000008e008e7308 */ /* 0x000e620000001000 */
[----:B--2---:R-:W-:-:S05]  /*3a80*/  FMUL.FTZ R15, R15, R132 ;  /* 0x000000840f0f7220 */ /* 0x004fca0000410000 */
[----:B------:R-:W-:Y:S02]  /*3a90*/  F2FP.BF16.F32.PACK_AB R14, R15, R14 ;  /* 0x0000000e0f0e723e */ /* 0x000fe400000010ff */
[----:B------:R-:W2:Y:S01]  /*3aa0*/  MUFU.EX2 R68, R68 ;  /* 0x0000004400447308 */ /* 0x000ea20000000800 */
[----:B0-----:R-:W-:-:S07]  /*3ab0*/  FADD.FTZ R101, R101, 1 ;  /* 0x3f80000065657421 */ /* 0x001fce0000010000 */
[----:B------:R-:W0:Y:S01]  /*3ac0*/  MUFU.RCP R141, R141 ;  /* 0x0000008d008d7308 */ /* 0x000e220000001000 */
[----:B-1----:R-:W-:-:S07]  /*3ad0*/  FMUL.FTZ R131, R131, R142 ;  /* 0x0000008e83837220 */ /* 0x002fce0000410000 */
[----:B------:R-:W1:Y:S01]  /*3ae0*/  MUFU.EX2 R70, R70 ;  /* 0x0000004600467308 */ /* 0x000e620000000800 */
[----:B--2---:R-:W-:Y:S01]  /*3af0*/  FADD.FTZ R142, R68, 1 ;  /* 0x3f800000448e7421 */ /* 0x004fe20000010000 */
[----:B------:R-:W-:-:S04]  /*3b00*/  LEA R68, P1, R71, UR10, 0x1 ;  /* 0x0000000a47447c11 */ /* 0x000fc8000f8208ff */
[----:B------:R-:W-:Y:S02]  /*3b10*/  LEA.HI.X R69, R71, UR11, R69, 0x1, P1 ;  /* 0x0000000b47457c11 */ /* 0x000fe400088f0c45 */
[----:B------:R-:W2:Y:S01]  /*3b20*/  MUFU.RCP R143, R143 ;  /* 0x0000008f008f7308 */ /* 0x000ea20000001000 */
[----:B0-----:R-:W-:-:S07]  /*3b30*/  FMUL.FTZ R133, R133, R141 ;  /* 0x0000008d85857220 */ /* 0x001fce0000410000 */
[----:B------:R-:W0:Y:S01]  /*3b40*/  MUFU.EX2 R72, R72 ;  /* 0x0000004800487308 */ /* 0x000e220000000800 */
[----:B-1----:R-:W-:Y:S01]  /*3b50*/  FADD.FTZ R141, R70, 1 ;  /* 0x3f800000468d7421 */ /* 0x002fe20000010000 */
[----:B------:R-:W-:-:S04]  /*3b60*/  LEA R70, P2, R136, UR10, 0x1 ;  /* 0x0000000a88467c11 */ /* 0x000fc8000f8408ff */
[----:B------:R-:W-:Y:S02]  /*3b70*/  LEA.HI.X R71, R136, UR11, R74, 0x1, P2 ;  /* 0x0000000b88477c11 */ /* 0x000fe400090f0c4a */
[----:B------:R1:W3:Y:S01]  /*3b80*/  MUFU.RCP R8, R120 ;  /* 0x0000007800087308 */ /* 0x0002e20000001000 */
[----:B--2---:R-:W-:Y:S01]  /*3b90*/  FMUL.FTZ R130, R130, R143 ;  /* 0x0000008f82827220 */ /* 0x004fe20000410000 */
[----:B------:R-:W-:-:S04]  /*3ba0*/  LEA R74, P2, R78, UR10, 0x1 ;  /* 0x0000000a4e4a7c11 */ /* 0x000fc8000f8408ff */
[----:B------:R-:W-:Y:S02]  /*3bb0*/  F2FP.BF16.F32.PACK_AB R130, R131, R130 ;  /* 0x000000828382723e */ /* 0x000fe400000010ff */
[----:B------:R-:W2:Y:S01]  /*3bc0*/  MUFU.RCP R121, R121 ;  /* 0x0000007900797308 */ /* 0x000ea20000001000 */
[----:B0-----:R-:W-:Y:S01]  /*3bd0*/  FADD.FTZ R143, R72, 1 ;  /* 0x3f800000488f7421 */ /* 0x001fe20000010000 */
[----:B------:R-:W-:Y:S01]  /*3be0*/  LEA R72, P1, R75, UR10, 0x1 ;  /* 0x0000000a4b487c11 */ /* 0x000fe2000f8208ff */
[----:B-1----:R-:W-:-:S03]  /*3bf0*/  FMUL.FTZ R120, R44, -1.4426950216293334961 ;  /* 0xbfb8aa3b2c787820 */ /* 0x002fc60000410000 */
[----:B------:R-:W-:Y:S02]  /*3c00*/  LEA.HI.X R73, R75, UR11, R73, 0x1, P1 ;  /* 0x0000000b4b497c11 */ /* 0x000fe400088f0c49 */
[----:B------:R-:W0:Y:S01]  /*3c10*/  MUFU.RCP R140, R125 ;  /* 0x0000007d008c7308 */ /* 0x000e220000001000 */
[----:B---3--:R-:W-:Y:S01]  /*3c20*/  FMUL.FTZ R8, R119, R8 ;  /* 0x0000000877087220 */ /* 0x008fe20000410000 */
[----:B------:R-:W-:Y:S01]  /*3c30*/  FMUL.FTZ R119, R45, -1.4426950216293334961 ;  /* 0xbfb8aa3b2d777820 */ /* 0x000fe20000410000 */
[----:B------:R-:W-:Y:S02]  /*3c40*/  LEA.HI.X R75, R78, UR11, R76, 0x1, P2 ;  /* 0x0000000b4e4b7c11 */ /* 0x000fe400090f0c4c */
[----:B------:R-:W-:Y:S02]  /*3c50*/  LEA R76, P1, R79, UR10, 0x1 ;  /* 0x0000000a4f4c7c11 */ /* 0x000fe4000f8208ff */
[----:B------:R-:W-:Y:S01]  /*3c60*/  LEA R78, P2, R82, UR10, 0x1 ;  /* 0x0000000a524e7c11 */ /* 0x000fe2000f8408ff */
[----:B------:R-:W-:Y:S01]  /*3c70*/  MUFU.EX2 R99, R104 ;  /* 0x0000006800637308 */ /* 0x000fe20000000800 */
[----:B--2---:R-:W-:Y:S01]  /*3c80*/  FMUL.FTZ R22, R22, R121 ;  /* 0x0000007916167220 */ /* 0x004fe20000410000 */
[----:B------:R-:W-:Y:S01]  /*3c90*/  FMUL.FTZ R121, R43, -1.4426950216293334961 ;  /* 0xbfb8aa3b2b797820 */ /* 0x000fe20000410000 */
[----:B------:R-:W-:-:S02]  /*3ca0*/  LEA.HI.X R77, R79, UR11, R77, 0x1, P1 ;  /* 0x0000000b4f4d7c11 */ /* 0x000fc400088f0c4d */
[----:B------:R-:W-:Y:S02]  /*3cb0*/  LEA.HI.X R79, R82, UR11, R80, 0x1, P2 ;  /* 0x0000000b524f7c11 */ /* 0x000fe400090f0c50 */
[----:B------:R-:W-:Y:S01]  /*3cc0*/  LEA R80, P1, R83, UR10, 0x1 ;  /* 0x0000000a53507c11 */ /* 0x000fe2000f8208ff */
[----:B------:R1:W2:Y:S01]  /*3cd0*/  MUFU.EX2 R125, R139 ;  /* 0x0000008b007d7308 */ /* 0x0002a20000000800 */
[----:B0-----:R-:W-:Y:S01]  /*3ce0*/  FMUL.FTZ R19, R19, R140 ;  /* 0x0000008c13137220 */ /* 0x001fe20000410000 */
[----:B------:R-:W-:Y:S01]  /*3cf0*/  FMUL.FTZ R140, R31, -1.4426950216293334961 ;  /* 0xbfb8aa3b1f8c7820 */ /* 0x000fe20000410000 */
[C---:B------:R-:W-:Y:S02]  /*3d00*/  LEA R82, P2, R138.reuse, UR10, 0x1 ;  /* 0x0000000a8a527c11 */ /* 0x040fe4000f8408ff */
[----:B------:R-:W-:Y:S02]  /*3d10*/  LEA.HI.X R81, R83, UR11, R81, 0x1, P1 ;  /* 0x0000000b53517c11 */ /* 0x000fe400088f0c51 */
[----:B------:R-:W-:Y:S01]  /*3d20*/  LEA.HI.X R83, R138, UR11, R86, 0x1, P2 ;  /* 0x0000000b8a537c11 */ /* 0x000fe200090f0c56 */
[----:B------:R-:W0:Y:S01]  /*3d30*/  MUFU.EX2 R104, R157 ;  /* 0x0000009d00687308 */ /* 0x000e220000000800 */
[----:B-1----:R-:W-:Y:S01]  /*3d40*/  FMUL.FTZ R139, R35, -1.4426950216293334961 ;  /* 0xbfb8aa3b238b7820 */ /* 0x002fe20000410000 */
[----:B------:R-:W-:-:S02]  /*3d50*/  LEA R86, P2, R90, UR10, 0x1 ;  /* 0x0000000a5a567c11 */ /* 0x000fc4000f8408ff */
[----:B------:R-:W-:Y:S02]  /*3d60*/  F2FP.BF16.F32.PACK_AB R8, R8, R24 ;  /* 0x000000180808723e */ /* 0x000fe400000010ff */
[----:B------:R-:W-:Y:S02]  /*3d70*/  F2FP.BF16.F32.PACK_AB R7, R7, R22 ;  /* 0x000000160707723e */ /* 0x000fe400000010ff */
[----:B------:R-:W1:Y:S01]  /*3d80*/  MUFU.EX2 R102, R102 ;  /* 0x0000006600667308 */ /* 0x000e620000000800 */
[----:B--2---:R-:W-:Y:S01]  /*3d90*/  FADD.FTZ R125, R125, 1 ;  /* 0x3f8000007d7d7421 */ /* 0x004fe20000010000 */
[----:B------:R-:W-:Y:S01]  /*3da0*/  F2FP.BF16.F32.PACK_AB R18, R19, R18 ;  /* 0x000000121312723e */ /* 0x000fe200000010ff */
[----:B------:R2:W-:Y:S04]  /*3db0*/  STG.E.U16 desc[UR6][R68.64], R8 ;  /* 0x0000000844007986 */ /* 0x0005e8000c101506 */
[----:B------:R3:W-:Y:S01]  /*3dc0*/  STG.E.U16 desc[UR6][R68.64+0x4], R7 ;  /* 0x0000040744007986 */ /* 0x0007e2000c101506 */
[----:B------:R4:W5:Y:S01]  /*3dd0*/  MUFU.RCP R103, R98 ;  /* 0x0000006200677308 */ /* 0x0009620000001000 */
[----:B0-----:R-:W-:-:S07]  /*3de0*/  FADD.FTZ R104, R104, 1 ;  /* 0x3f80000068687421 */ /* 0x001fce0000010000 */
[----:B------:R-:W0:Y:S01]  /*3df0*/  MUFU.RCP R115, R115 ;  /* 0x0000007300737308 */ /* 0x000e220000001000 */
[----:B-1----:R-:W-:Y:S01]  /*3e00*/  FADD.FTZ R102, R102, 1 ;  /* 0x3f80000066667421 */ /* 0x002fe20000010000 */
[----:B----4-:R-:W-:-:S06]  /*3e10*/  FMUL.FTZ R98, R26, -1.4426950216293334961 ;  /* 0xbfb8aa3b1a627820 */ /* 0x010fcc0000410000 */
[----:B------:R1:W4:Y:S01]  /*3e20*/  MUFU.EX2 R132, R139 ;  /* 0x0000008b00847308 */ /* 0x0003220000000800 */
[----:B-----5:R-:W-:Y:S01]  /*3e30*/  FMUL.FTZ R64, R64, R103 ;  /* 0x0000006740407220 */ /* 0x020fe20000410000 */
[----:B------:R-:W-:-:S04]  /*3e40*/  FMUL.FTZ R103, R23, -1.4426950216293334961 ;  /* 0xbfb8aa3b17677820 */ /* 0x000fc80000410000 */
[----:B------:R-:W-:Y:S02]  /*3e50*/  F2FP.BF16.F32.PACK_AB R64, R65, R64 ;  /* 0x000000404140723e */ /* 0x000fe400000010ff */
[----:B------:R-:W5:Y:S01]  /*3e60*/  MUFU.RCP R135, R135 ;  /* 0x0000008700877308 */ /* 0x000f620000001000 */
[----:B0-----:R-:W-:Y:S01]  /*3e70*/  FMUL.FTZ R115, R49, R115 ;  /* 0x0000007331737220 */ /* 0x001fe20000410000 */
[----:B-1----:R-:W-:-:S06]  /*3e80*/  FMUL.FTZ R139, R30, -1.4426950216293334961 ;  /* 0xbfb8aa3b1e8b7820 */ /* 0x002fcc0000410000 */
[----:B------:R-:W0:Y:S01]  /*3e90*/  MUFU.EX2 R122, R122 ;  /* 0x0000007a007a7308 */ /* 0x000e220000000800 */
[----:B----4-:R-:W-:-:S07]  /*3ea0*/  FADD.FTZ R132, R132, 1 ;  /* 0x3f80000084847421 */ /* 0x010fce0000010000 */
[----:B------:R-:W1:Y:S01]  /*3eb0*/  MUFU.EX2 R144, R144 ;  /* 0x0000009000907308 */ /* 0x000e620000000800 */
[----:B-----5:R-:W-:-:S05]  /*3ec0*/  FMUL.FTZ R134, R134, R135 ;  /* 0x0000008786867220 */ /* 0x020fca0000410000 */
[----:B------:R-:W-:Y:S02]  /*3ed0*/  F2FP.BF16.F32.PACK_AB R133, R134, R133 ;  /* 0x000000858685723e */ /* 0x000fe400000010ff */
[----:B------:R4:W5:Y:S01]  /*3ee0*/  MUFU.EX2 R111, R114 ;  /* 0x00000072006f7308 */ /* 0x0009620000000800 */
[----:B0-----:R-:W-:-:S07]  /*3ef0*/  FADD.FTZ R122, R122, 1 ;  /* 0x3f8000007a7a7421 */ /* 0x001fce0000010000 */
[----:B------:R-:W0:Y:S01]  /*3f00*/  MUFU.EX2 R105, R105 ;  /* 0x0000006900697308 */ /* 0x000e220000000800 */
[----:B----4-:R-:W-:Y:S01]  /*3f10*/  FMUL.FTZ R114, R50, -1.4426950216293334961 ;  /* 0xbfb8aa3b32727820 */ /* 0x010fe20000410000 */
[----:B-1----:R-:W-:-:S06]  /*3f20*/  FADD.FTZ R144, R144, 1 ;  /* 0x3f80000090907421 */ /* 0x002fcc0000010000 */
[----:B------:R-:W1:Y:S01]  /*3f30*/  MUFU.EX2 R106, R106 ;  /* 0x0000006a006a7308 */ /* 0x000e620000000800 */
[----:B-----5:R-:W-:-:S07]  /*3f40*/  FADD.FTZ R111, R111, 1 ;  /* 0x3f8000006f6f7421 */ /* 0x020fce0000010000 */
[----:B------:R-:W4:Y:S01]  /*3f50*/  MUFU.RCP R137, R137 ;  /* 0x0000008900897308 */ /* 0x000f220000001000 */
[----:B0-----:R-:W-:-:S07]  /*3f60*/  FADD.FTZ R105, R105, 1 ;  /* 0x3f80000069697421 */ /* 0x001fce0000010000 */
[----:B------:R-:W0:Y:S01]  /*3f70*/  MUFU.EX2 R109, R109 ;  /* 0x0000006d006d7308 */ /* 0x000e220000000800 */
[----:B-1----:R-:W-:-:S07]  /*3f80*/  FADD.FTZ R106, R106, 1 ;  /* 0x3f8000006a6a7421 */ /* 0x002fce0000010000 */
[----:B------:R-:W1:Y:S01]  /*3f90*/  MUFU.EX2 R110, R110 ;  /* 0x0000006e006e7308 */ /* 0x000e620000000800 */
[----:B----4-:R-:W-:Y:S01]  /*3fa0*/  FMUL.FTZ R10, R10, R137 ;  /* 0x000000890a0a7220 */ /* 0x010fe20000410000 */
[----:B------:R-:W-:-:S04]  /*3fb0*/  FMUL.FTZ R137, R28, -1.4426950216293334961 ;  /* 0xbfb8aa3b1c897820 */ /* 0x000fc80000410000 */
[----:B------:R-:W-:Y:S02]  /*3fc0*/  F2FP.BF16.F32.PACK_AB R10, R11, R10 ;  /* 0x0000000a0b0a723e */ /* 0x000fe400000010ff */
[----:B------:R-:W4:Y:S01]  /*3fd0*/  MUFU.EX2 R127, R127 ;  /* 0x0000007f007f7308 */ /* 0x000f220000000800 */
[----:B0-----:R-:W-:-:S07]  /*3fe0*/  FADD.FTZ R109, R109, 1 ;  /* 0x3f8000006d6d7421 */ /* 0x001fce0000010000 */
[----:B------:R-:W0:Y:S01]  /*3ff0*/  MUFU.RCP R101, R101 ;  /* 0x0000006500657308 */ /* 0x000e220000001000 */
[----:B-1----:R-:W-:-:S07]  /*4000*/  FADD.FTZ R110, R110, 1 ;  /* 0x3f8000006e6e7421 */ /* 0x002fce0000010000 */
[----:B------:R-:W-:Y:S01]  /*4010*/  MUFU.EX2 R84, R84 ;  /* 0x0000005400547308 */ /* 0x000fe20000000800 */
[----:B----4-:R-:W-:-:S07]  /*4020*/  FADD.FTZ R127, R127, 1 ;  /* 0x3f8000007f7f7421 */ /* 0x010fce0000010000 */
[----:B------:R-:W1:Y:S01]  /*4030*/  MUFU.EX2 R126, R126 ;  /* 0x0000007e007e7308 */ /* 0x000e620000000800 */
[----:B0-----:R-:W-:Y:S01]  /*4040*/  FMUL.FTZ R100, R100, R101 ;  /* 0x0000006564647220 */ /* 0x001fe20000410000 */
[----:B------:R-:W-:-:S06]  /*4050*/  FMUL.FTZ R101, R25, -1.4426950216293334961 ;  /* 0xbfb8aa3b19657820 */ /* 0x000fcc0000410000 */
[----:B------:R-:W0:Y:S08]  /*4060*/  MUFU.EX2 R107, R107 ;  /* 0x0000006b006b7308 */ /* 0x000e300000000800 */
[----:B------:R-:W4:Y:S01]  /*4070*/  MUFU.EX2 R108, R108 ;  /* 0x0000006c006c7308 */ /* 0x000f220000000800 */
[----:B-1----:R-:W-:-:S07]  /*4080*/  FADD.FTZ R126, R126, 1 ;  /* 0x3f8000007e7e7421 */ /* 0x002fce0000010000 */
[----:B------:R-:W1:Y:S01]  /*4090*/  MUFU.EX2 R112, R112 ;  /* 0x0000007000707308 */ /* 0x000e620000000800 */
[----:B0-----:R-:W-:-:S07]  /*40a0*/  FADD.FTZ R107, R107, 1 ;  /* 0x3f8000006b6b7421 */ /* 0x001fce0000010000 */
[----:B------:R-:W0:Y:S01]  /*40b0*/  MUFU.EX2 R113, R113 ;  /* 0x0000007100717308 */ /* 0x000e220000000800 */
[----:B----4-:R-:W-:-:S07]  /*40c0*/  FADD.FTZ R108, R108, 1 ;  /* 0x3f8000006c6c7421 */ /* 0x010fce0000010000 */
        /* <DEDUP_REMOVED lines=16> */
[----:B------:R-:W0:Y:S01]  /*41d0*/  MUFU.RCP R49, R102 ;  /* 0x0000006600317308 */ /* 0x000e220000001000 */
[----:B----4-:R-:W-:-:S07]  /*41e0*/  FADD.FTZ R120, R120, 1 ;  /* 0x3f80000078787421 */ /* 0x010fce0000010000 */
[----:B------:R-:W4:Y:S01]  /*41f0*/  MUFU.EX2 R123, R123 ;  /* 0x0000007b007b7308 */ /* 0x000f220000000800 */
[----:B-1----:R-:W-:-:S07]  /*4200*/  FADD.FTZ R121, R121, 1 ;  /* 0x3f80000079797421 */ /* 0x002fce0000010000 */
[----:B------:R-:W1:Y:S01]  /*4210*/  MUFU.RCP R135, R141 ;  /* 0x0000008d00877308 */ /* 0x000e620000001000 */
[----:B0-----:R-:W-:-:S07]  /*4220*/  FMUL.FTZ R49, R4, R49 ;  /* 0x0000003104317220 */ /* 0x001fce0000410000 */
[----:B------:R-:W0:Y:S01]  /*4230*/  MUFU.RCP R104, R104 ;  /* 0x0000006800687308 */ /* 0x000e220000001000 */
[----:B----4-:R-:W-:-:S07]  /*4240*/  FADD.FTZ R123, R123, 1 ;  /* 0x3f8000007b7b7421 */ /* 0x010fce0000010000 */
[----:B------:R-:W4:Y:S01]  /*4250*/  MUFU.EX2 R103, R103 ;  /* 0x0000006700677308 */ /* 0x000f220000000800 */
[----:B-1----:R-:W-:Y:S01]  /*4260*/  FMUL.FTZ R135, R34, R135 ;  /* 0x0000008722877220 */ /* 0x002fe20000410000 */
[----:B------:R-:W-:Y:S02]  /*4270*/  PRMT R34, R8, 0x7632, R34 ;  /* 0x0000763208227816 */ /* 0x000fe40000000022 */
[----:B--2---:R-:W-:-:S03]  /*4280*/  PRMT R8, R18, 0x7632, R8 ;  /* 0x0000763212087816 */ /* 0x004fc60000000008 */
[----:B------:R-:W-:Y:S01]  /*4290*/  STG.E.U16 desc[UR6][R68.64+0x2], R34 ;  /* 0x0000022244007986 */ /* 0x000fe2000c101506 */
[----:B------:R1:W2:Y:S01]  /*42a0*/  MUFU.RCP R136, R142 ;  /* 0x0000008e00887308 */ /* 0x0002a20000001000 */
[----:B0-----:R-:W-:Y:S01]  /*42b0*/  FMUL.FTZ R4, R9, R104 ;  /* 0x0000006809047220 */ /* 0x001fe20000410000 */
[----:B------:R-:W-:Y:S02]  /*42c0*/  PRMT R9, R7, 0x7632, R9 ;  /* 0x0000763207097816 */ /* 0x000fe40000000009 */
[----:B---3--:R-:W-:-:S03]  /*42d0*/  PRMT R7, R16, 0x7632, R7 ;  /* 0x0000763210077816 */ /* 0x008fc60000000007 */
[----:B------:R0:W-:Y:S01]  /*42e0*/  STG.E.U16 desc[UR6][R68.64+0x6], R9 ;  /* 0x0000060944007986 */ /* 0x0001e2000c101506 */
[----:B------:R-:W3:Y:S01]  /*42f0*/  MUFU.EX2 R129, R129 ;  /* 0x0000008100817308 */ /* 0x000ee20000000800 */
[----:B-1----:R-:W-:Y:S01]  /*4300*/  FADD.FTZ R142, R84, 1 ;  /* 0x3f800000548e7421 */ /* 0x002fe20000010000 */
[----:B------:R-:W-:Y:S01]  /*4310*/  LEA R84, P1, R87, UR10, 0x1 ;  /* 0x0000000a57547c11 */ /* 0x000fe2000f8208ff */
[----:B----4-:R-:W-:Y:S01]  /*4320*/  FADD.FTZ R103, R103, 1 ;  /* 0x3f80000067677421 */ /* 0x010fe20000010000 */
[----:B------:R1:W-:Y:S02]  /*4330*/  STG.E.U16 desc[UR6][R70.64+0x6], R8 ;  /* 0x0000060846007986 */ /* 0x0003e4000c101506 */
[----:B------:R-:W-:Y:S02]  /*4340*/  LEA.HI.X R85, R87, UR11, R85, 0x1, P1 ;  /* 0x0000000b57557c11 */ /* 0x000fe400088f0c55 */
[----:B------:R-:W4:Y:S01]  /*4350*/  MUFU.EX2 R140, R140 ;  /* 0x0000008c008c7308 */ /* 0x000f220000000800 */
[----:B------:R-:W-:Y:S01]  /*4360*/  LEA.HI.X R87, R90, UR11, R88, 0x1, P2 ;  /* 0x0000000b5a577c11 */ /* 0x000fe200090f0c58 */
[----:B------:R-:W-:Y:S01]  /*4370*/  STG.E.U16 desc[UR6][R70.64], R20 ;  /* 0x0000001446007986 */ /* 0x000fe2000c101506 */
[----:B------:R-:W-:Y:S01]  /*4380*/  LEA R88, P1, R91, UR10, 0x1 ;  /* 0x0000000a5b587c11 */ /* 0x000fe2000f8208ff */
[----:B--2---:R-:W-:Y:S01]  /*4390*/  FMUL.FTZ R136, R33, R136 ;  /* 0x0000008821887220 */ /* 0x004fe20000410000 */
[C---:B------:R-:W-:Y:S01]  /*43a0*/  LEA R90, P2, R94.reuse, UR10, 0x1 ;  /* 0x0000000a5e5a7c11 */ /* 0x040fe2000f8408ff */
[----:B------:R-:W-:Y:S01]  /*43b0*/  STG.E.U16 desc[UR6][R70.64+0x4], R18 ;  /* 0x0000041246007986 */ /* 0x000fe2000c101506 */
[----:B------:R-:W-:Y:S01]  /*43c0*/  LEA.HI.X R89, R91, UR11, R89, 0x1, P1 ;  /* 0x0000000b5b597c11 */ /* 0x000fe200088f0c59 */
[----:B------:R-:W2:Y:S01]  /*43d0*/  MUFU.RCP R132, R132 ;  /* 0x0000008400847308 */ /* 0x000ea20000001000 */
[----:B------:R-:W-:Y:S01]  /*43e0*/  LEA.HI.X R91, R94, UR11, R92, 0x1, P2 ;  /* 0x0000000b5e5b7c11 */ /* 0x000fe200090f0c5c */
[----:B---3--:R-:W-:Y:S01]  /*43f0*/  FADD.FTZ R129, R129, 1 ;  /* 0x3f80000081817421 */ /* 0x008fe20000010000 */
[----:B------:R-:W-:-:S02]  /*4400*/  LEA R92, P1, R93, UR10, 0x1 ;  /* 0x0000000a5d5c7c11 */ /* 0x000fc4000f8208ff */
[----:B------:R-:W-:Y:S02]  /*4410*/  LEA R94, P2, R96, UR10, 0x1 ;  /* 0x0000000a605e7c11 */ /* 0x000fe4000f8408ff */
[----:B------:R-:W-:Y:S01]  /*4420*/  LEA.HI.X R93, R93, UR11, R95, 0x1, P1 ;  /* 0x0000000b5d5d7c11 */ /* 0x000fe200088f0c5f */
[----:B------:R-:W3:Y:S01]  /*4430*/  MUFU.RCP R122, R122 ;  /* 0x0000007a007a7308 */ /* 0x000ee20000001000 */
[----:B----4-:R-:W-:Y:S01]  /*4440*/  FADD.FTZ R140, R140, 1 ;  /* 0x3f8000008c8c7421 */ /* 0x010fe20000010000 */
[----:B------:R-:W-:Y:S02]  /*4450*/  LEA.HI.X R95, R96, UR11, R97, 0x1, P2 ;  /* 0x0000000b605f7c11 */ /* 0x000fe400090f0c61 */
[----:B------:R-:W-:Y:S02]  /*4460*/  LEA R96, P1, R6, UR10, 0x1 ;  /* 0x0000000a06607c11 */ /* 0x000fe4000f8208ff */
[----:B0-----:R-:W-:Y:S02]  /*4470*/  PRMT R9, R14, 0x7632, R9 ;  /* 0x000076320e097816 */ /* 0x001fe40000000009 */
[----:B------:R-:W0:Y:S01]  /*4480*/  MUFU.EX2 R139, R139 ;  /* 0x0000008b008b7308 */ /* 0x000e220000000800 */
[----:B--2---:R-:W-:Y:S01]  /*4490*/  FMUL.FTZ R132, R35, R132 ;  /* 0x0000008423847220 */ /* 0x004fe20000410000 */
[----:B------:R-:W-:-:S02]  /*44a0*/  PRMT R35, R20, 0x7632, R35 ;  /* 0x0000763214237816 */ /* 0x000fc40000000023 */
[----:B-1----:R-:W-:Y:S02]  /*44b0*/  PRMT R8, R10, 0x7632, R8 ;  /* 0x000076320a087816 */ /* 0x002fe40000000008 */
[----:B------:R-:W-:Y:S01]  /*44c0*/  LEA.HI.X R97, R6, UR11, R5, 0x1, P1 ;  /* 0x0000000b06617c11 */ /* 0x000fe200088f0c05 */
[----:B------:R-:W-:Y:S01]  /*44d0*/  STG.E.U16 desc[UR6][R70.64+0x2], R35 ;  /* 0x0000022346007986 */ /* 0x000fe2000c101506 */
[----:B------:R-:W1:Y:S01]  /*44e0*/  MUFU.RCP R144, R144 ;  /* 0x0000009000907308 */ /* 0x000e620000001000 */
[----:B---3--:R-:W-:Y:S01]  /*44f0*/  FMUL.FTZ R122, R42, R122 ;  /* 0x0000007a2a7a7220 */ /* 0x008fe20000410000 */
[----:B------:R-:W-:Y:S01]  /*4500*/  F2FP.BF16.F32.PACK_AB R132, R135, R132 ;  /* 0x000000848784723e */ /* 0x000fe200000010ff */
[----:B------:R-:W-:Y:S01]  /*4510*/  STG.E.U16 desc[UR6][R72.64], R16 ;  /* 0x0000001048007986 */ /* 0x000fe2000c101506 */
[----:B------:R-:W-:-:S03]  /*4520*/  IADD3 R3, P1, R3, 0x9, RZ ;  /* 0x0000000903037810 */ /* 0x000fc60007f3e0ff */
[----:B------:R2:W-:Y:S01]  /*4530*/  STG.E.U16 desc[UR6][R72.64+0x2], R7 ;  /* 0x0000020748007986 */ /* 0x0005e2000c101506 */
[----:B------:R-:W3:Y:S01]  /*4540*/  MUFU.RCP R105, R105 ;  /* 0x0000006900697308 */ /* 0x000ee20000001000 */
[----:B0-----:R-:W-:Y:S01]  /*4550*/  FADD.FTZ R139, R139, 1 ;  /* 0x3f8000008b8b7421 */ /* 0x001fe20000010000 */
[----:B------:R-:W-:Y:S01]  /*4560*/  IADD3.X R0, RZ, R0, RZ, P1, !PT ;  /* 0x00000000ff007210 */ /* 0x000fe20000ffe4ff */
[----:B------:R-:W-:Y:S04]  /*4570*/  STG.E.U16 desc[UR6][R72.64+0x4], R14 ;  /* 0x0000040e48007986 */ /* 0x000fe8000c101506 */
[----:B------:R-:W-:Y:S01]  /*4580*/  STG.E.U16 desc[UR6][R72.64+0x6], R9 ;  /* 0x0000060948007986 */ /* 0x000fe2000c101506 */
[----:B------:R-:W0:Y:S01]  /*4590*/  MUFU.RCP R106, R106 ;  /* 0x0000006a006a7308 */ /* 0x000e220000001000 */
[----:B-1----:R-:W-:Y:S01]  /*45a0*/  FMUL.FTZ R128, R128, R144 ;  /* 0x0000009080807220 */ /* 0x002fe20000410000 */
[----:B------:R-:W-:Y:S01]  /*45b0*/  FADD.FTZ R144, R99, 1 ;  /* 0x3f80000063907421 */ /* 0x000fe20000010000 */
[----:B------:R1:W-:Y:S01]  /*45c0*/  STG.E.U16 desc[UR6][R74.64+0x6], R8 ;  /* 0x000006084a007986 */ /* 0x0003e2000c101506 */
[----:B--2---:R-:W-:-:S02]  /*45d0*/  PRMT R7, R64, 0x7632, R7 ;  /* 0x0000763240077816 */ /* 0x004fc40000000007 */
[----:B------:R-:W-:Y:S01]  /*45e0*/  F2FP.BF16.F32.PACK_AB R100, R128, R100 ;  /* 0x000000648064723e */ /* 0x000fe200000010ff */
[----:B------:R-:W-:Y:S01]  /*45f0*/  STG.E.U16 desc[UR6][R74.64], R12 ;  /* 0x0000000c4a007986 */ /* 0x000fe2000c101506 */
[----:B------:R-:W2:Y:S01]  /*4600*/  MUFU.EX2 R137, R137 ;  /* 0x0000008900897308 */ /* 0x000ea20000000800 */
[----:B---3--:R-:W-:Y:S02]  /*4610*/  FMUL.FTZ R105, R59, R105 ;  /* 0x000000693b697220 */ /* 0x008fe40000410000 */
[----:B------:R-:W-:Y:S01]  /*4620*/  STG.E.U16 desc[UR6][R74.64+0x4], R10 ;  /* 0x0000040a4a007986 */ /* 0x000fe2000c101506 */
[----:B-1----:R-:W-:-:S04]  /*4630*/  PRMT R8, R130, 0x7632, R8 ;  /* 0x0000763282087816 */ /* 0x002fc80000000008 */
[----:B------:R-:W1:Y:S01]  /*4640*/  MUFU.RCP R109, R109 ;  /* 0x0000006d006d7308 */ /* 0x000e620000001000 */
[----:B0-----:R-:W-:-:S05]  /*4650*/  FMUL.FTZ R106, R58, R106 ;  /* 0x0000006a3a6a7220 */ /* 0x001fca0000410000 */
[----:B------:R-:W-:Y:S02]  /*4660*/  F2FP.BF16.F32.PACK_AB R105, R106, R105 ;  /* 0x000000696a69723e */ /* 0x000fe400000010ff */
[----:B------:R-:W0:Y:S01]  /*4670*/  MUFU.RCP R110, R110 ;  /* 0x0000006e006e7308 */ /* 0x000e220000001000 */
[----:B--2---:R-:W-:-:S07]  /*4680*/  FADD.FTZ R137, R137, 1 ;  /* 0x3f80000089897421 */ /* 0x004fce0000010000 */
[----:B------:R-:W2:Y:S01]  /*4690*/  MUFU.RCP R127, R127 ;  /* 0x0000007f007f7308 */ /* 0x000ea20000001000 */
[----:B-1----:R-:W-:-:S07]  /*46a0*/  FMUL.FTZ R109, R55, R109 ;  /* 0x0000006d376d7220 */ /* 0x002fce0000410000 */
[----:B------:R-:W1:Y:S01]  /*46b0*/  MUFU.EX2 R101, R101 ;  /* 0x0000006500657308 */ /* 0x000e620000000800 */
[----:B0-----:R-:W-:-:S05]  /*46c0*/  FMUL.FTZ R110, R54, R110 ;  /* 0x0000006e366e7220 */ /* 0x001fca0000410000 */
[----:B------:R-:W-:Y:S02]  /*46d0*/  F2FP.BF16.F32.PACK_AB R109, R110, R109 ;  /* 0x0000006d6e6d723e */ /* 0x000fe400000010ff */
[----:B------:R-:W0:Y:S01]  /*46e0*/  MUFU.RCP R126, R126 ;  /* 0x0000007e007e7308 */ /* 0x000e220000001000 */
[----:B--2---:R-:W-:Y:S01]  /*46f0*/  FMUL.FTZ R127, R37, R127 ;  /* 0x0000007f257f7220 */ /* 0x004fe20000410000 */
[----:B------:R-:W-:-:S05]  /*4700*/  PRMT R37, R12, 0x7632, R37 ;  /* 0x000076320c257816 */ /* 0x000fca0000000025 */
[----:B------:R-:W-:Y:S01]  /*4710*/  STG.E.U16 desc[UR6][R74.64+0x2], R37 ;  /* 0x000002254a007986 */ /* 0x000fe2000c101506 */
[----:B------:R-:W-:Y:S01]  /*4720*/  MUFU.EX2 R98, R98 ;  /* 0x0000006200627308 */ /* 0x000fe20000000800 */
[----:B-1----:R-:W-:Y:S02]  /*4730*/  FADD.FTZ R6, R101, 1 ;  /* 0x3f80000065067421 */ /* 0x002fe40000010000 */
[----:B------:R-:W-:Y:S04]  /*4740*/  STG.E.U16 desc[UR6][R76.64], R62 ;  /* 0x0000003e4c007986 */ /* 0x000fe8000c101506 */
[----:B------:R-:W-:Y:S01]  /*4750*/  STG.E.U16 desc[UR6][R76.64+0x4], R64 ;  /* 0x000004404c007986 */ /* 0x000fe2000c101506 */
[----:B------:R-:W1:Y:S01]  /*4760*/  MUFU.RCP R107, R107 ;  /* 0x0000006b006b7308 */ /* 0x000e620000001000 */
[----:B0-----:R-:W-:Y:S01]  /*4770*/  FMUL.FTZ R126, R38, R126 ;  /* 0x0000007e267e7220 */ /* 0x001fe20000410000 */
[----:B------:R-:W-:Y:S01]  /*4780*/  PRMT R38, R62, 0x7632, R38 ;  /* 0x000076323e267816 */ /* 0x000fe20000000026 */
[----:B------:R0:W-:Y:S04]  /*4790*/  STG.E.U16 desc[UR6][R76.64+0x6], R7 ;  /* 0x000006074c007986 */ /* 0x0001e8000c101506 */
[----:B------:R-:W-:Y:S01]  /*47a0*/  STG.E.U16 desc[UR6][R76.64+0x2], R38 ;  /* 0x000002264c007986 */ /* 0x000fe2000c101506 */
[----:B------:R-:W2:Y:S03]  /*47b0*/  MUFU.RCP R108, R108 ;  /* 0x0000006c006c7308 */ /* 0x000ea60000001000 */
[----:B------:R3:W-:Y:S01]  /*47c0*/  STG.E.U16 desc[UR6][R78.64+0x6], R8 ;  /* 0x000006084e007986 */ /* 0x0007e2000c101506 */
[----:B0-----:R-:W-:-:S04]  /*47d0*/  PRMT R7, R105, 0x7632, R7 ;  /* 0x0000763269077816 */ /* 0x001fc80000000007 */
[----:B------:R-:W0:Y:S01]  /*47e0*/  MUFU.RCP R111, R111 ;  /* 0x0000006f006f7308 */ /* 0x000e220000001000 */
[----:B-1----:R-:W-:Y:S01]  /*47f0*/  FMUL.FTZ R107, R57, R107 ;  /* 0x0000006b396b7220 */ /* 0x002fe20000410000 */
[----:B------:R-:W-:Y:S04]  /*4800*/  STG.E.U16 desc[UR6][R78.64], R100 ;  /* 0x000000644e007986 */ /* 0x000fe8000c101506 */
[----:B------:R-:W-:Y:S01]  /*4810*/  STG.E.U16 desc[UR6][R78.64+0x4], R130 ;  /* 0x000004824e007986 */ /* 0x000fe2000c101506 */
[----:B---3--:R-:W-:Y:S01]  /*4820*/  PRMT R8, R109, 0x7632, R8 ;  /* 0x000076326d087816 */ /* 0x008fe20000000008 */
        /* <DEDUP_REMOVED lines=14> */
[----:B-1----:R-:W-:-:S07]  /*4910*/  FMUL.FTZ R117, R47, R117 ;  /* 0x000000752f757220 */ /* 0x002fce0000410000 */
[----:B------:R-:W1:Y:S01]  /*4920*/  MUFU.RCP R124, R124 ;  /* 0x0000007c007c7308 */ /* 0x000e620000001000 */
[----:B--2---:R-:W-:-:S05]  /*4930*/  FMUL.FTZ R118, R46, R118 ;  /* 0x000000762e767220 */ /* 0x004fca0000410000 */
[----:B------:R-:W-:Y:S02]  /*4940*/  F2FP.BF16.F32.PACK_AB R117, R118, R117 ;  /* 0x000000757675723e */ /* 0x000fe400000010ff */
[----:B------:R-:W2:Y:S01]  /*4950*/  MUFU.RCP R116, R116 ;  /* 0x0000007400747308 */ /* 0x000ea20000001000 */
[----:B0-----:R-:W-:Y:S01]  /*4960*/  FMUL.FTZ R125, R39, R125 ;  /* 0x0000007d277d7220 */ /* 0x001fe20000410000 */
[----:B------:R-:W-:-:S04]  /*4970*/  PRMT R39, R100, 0x7632, R39 ;  /* 0x0000763264277816 */ /* 0x000fc80000000027 */
[----:B------:R-:W-:Y:S01]  /*4980*/  F2FP.BF16.F32.PACK_AB R125, R126, R125 ;  /* 0x0000007d7e7d723e */ /* 0x000fe200000010ff */
[----:B------:R-:W-:Y:S01]  /*4990*/  STG.E.U16 desc[UR6][R78.64+0x2], R39 ;  /* 0x000002274e007986 */ /* 0x000fe2000c101506 */
[----:B------:R-:W0:Y:S01]  /*49a0*/  MUFU.RCP R119, R119 ;  /* 0x0000007700777308 */ /* 0x000e220000001000 */
[----:B-1----:R-:W-:Y:S01]  /*49b0*/  FMUL.FTZ R124, R40, R124 ;  /* 0x0000007c287c7220 */ /* 0x002fe20000410000 */
[----:B------:R-:W-:Y:S01]  /*49c0*/  PRMT R40, R133, 0x7632, R40 ;  /* 0x0000763285287816 */ /* 0x000fe20000000028 */
[----:B------:R-:W-:Y:S04]  /*49d0*/  STG.E.U16 desc[UR6][R80.64], R133 ;  /* 0x0000008550007986 */ /* 0x000fe8000c101506 */
[----:B------:R-:W-:Y:S01]  /*49e0*/  STG.E.U16 desc[UR6][R80.64+0x2], R40 ;  /* 0x0000022850007986 */ /* 0x000fe2000c101506 */
[----:B------:R-:W1:Y:S01]  /*49f0*/  MUFU.RCP R120, R120 ;  /* 0x0000007800787308 */ /* 0x000e620000001000 */
[----:B--2---:R-:W-:-:S02]  /*4a00*/  FMUL.FTZ R116, R48, R116 ;  /* 0x0000007430747220 */ /* 0x004fc40000410000 */
[----:B------:R-:W-:Y:S03]  /*4a10*/  STG.E.U16 desc[UR6][R80.64+0x4], R105 ;  /* 0x0000046950007986 */ /* 0x000fe6000c101506 */
[----:B------:R-:W-:Y:S01]  /*4a20*/  F2FP.BF16.F32.PACK_AB R115, R116, R115 ;  /* 0x000000737473723e */ /* 0x000fe200000010ff */
[----:B------:R2:W-:Y:S01]  /*4a30*/  STG.E.U16 desc[UR6][R80.64+0x6], R7 ;  /* 0x0000060750007986 */ /* 0x0005e2000c101506 */
[----:B------:R-:W3:Y:S01]  /*4a40*/  MUFU.RCP R121, R121 ;  /* 0x0000007900797308 */ /* 0x000ee20000001000 */
[----:B0-----:R-:W-:Y:S02]  /*4a50*/  FMUL.FTZ R119, R45, R119 ;  /* 0x000000772d777220 */ /* 0x001fe40000410000 */
[----:B------:R0:W-:Y:S04]  /*4a60*/  STG.E.U16 desc[UR6][R82.64+0x6], R8 ;  /* 0x0000060852007986 */ /* 0x0001e8000c101506 */
[----:B------:R-:W-:Y:S01]  /*4a70*/  STG.E.U16 desc[UR6][R82.64], R107 ;  /* 0x0000006b52007986 */ /* 0x000fe2000c101506 */
[----:B------:R-:W4:Y:S01]  /*4a80*/  MUFU.RCP R123, R123 ;  /* 0x0000007b007b7308 */ /* 0x000f220000001000 */
[----:B-1----:R-:W-:Y:S01]  /*4a90*/  FMUL.FTZ R120, R44, R120 ;  /* 0x000000782c787220 */ /* 0x002fe20000410000 */
[----:B--2---:R-:W-:Y:S01]  /*4aa0*/  PRMT R7, R113, 0x7632, R7 ;  /* 0x0000763271077816 */ /* 0x004fe20000000007 */
[----:B------:R-:W-:Y:S03]  /*4ab0*/  STG.E.U16 desc[UR6][R82.64+0x4], R109 ;  /* 0x0000046d52007986 */ /* 0x000fe6000c101506 */
[----:B------:R-:W-:-:S02]  /*4ac0*/  F2FP.BF16.F32.PACK_AB R119, R120, R119 ;  /* 0x000000777877723e */ /* 0x000fc400000010ff */
[----:B------:R-:W1:Y:S01]  /*4ad0*/  MUFU.RCP R42, R103 ;  /* 0x00000067002a7308 */ /* 0x000e620000001000 */
[----:B---3--:R-:W-:Y:S01]  /*4ae0*/  FMUL.FTZ R121, R43, R121 ;  /* 0x000000792b797220 */ /* 0x008fe20000410000 */
[----:B0-----:R-:W-:Y:S02]  /*4af0*/  PRMT R8, R117, 0x7632, R8 ;  /* 0x0000763275087816 */ /* 0x001fe40000000008 */
[----:B------:R-:W-:Y:S02]  /*4b00*/  PRMT R43, R115, 0x7632, R43 ;  /* 0x00007632732b7816 */ /* 0x000fe4000000002b */
[----:B------:R-:W-:Y:S02]  /*4b10*/  F2FP.BF16.F32.PACK_AB R121, R122, R121 ;  /* 0x000000797a79723e */ /* 0x000fe400000010ff */
[----:B------:R-:W0:Y:S01]  /*4b20*/  MUFU.RCP R129, R129 ;  /* 0x0000008100817308 */ /* 0x000e220000001000 */
[----:B----4-:R-:W-:Y:S01]  /*4b30*/  FMUL.FTZ R123, R41, R123 ;  /* 0x0000007b297b7220 */ /* 0x010fe20000410000 */
[----:B------:R-:W-:-:S02]  /*4b40*/  PRMT R41, R107, 0x7632, R41 ;  /* 0x000076326b297816 */ /* 0x000fc40000000029 */
[----:B------:R-:W-:Y:S02]  /*4b50*/  PRMT R44, R119, 0x7632, R44 ;  /* 0x00007632772c7816 */ /* 0x000fe4000000002c */
[----:B------:R-:W-:Y:S01]  /*4b60*/  F2FP.BF16.F32.PACK_AB R123, R124, R123 ;  /* 0x0000007b7c7b723e */ /* 0x000fe200000010ff */
[----:B------:R-:W-:Y:S01]  /*4b70*/  STG.E.U16 desc[UR6][R82.64+0x2], R41 ;  /* 0x0000022952007986 */ /* 0x000fe2000c101506 */
[----:B------:R-:W2:Y:S01]  /*4b80*/  MUFU.RCP R140, R140 ;  /* 0x0000008c008c7308 */ /* 0x000ea20000001000 */
[----:B-1----:R-:W-:Y:S01]  /*4b90*/  FMUL.FTZ R23, R23, R42 ;  /* 0x0000002a17177220 */ /* 0x002fe20000410000 */
[----:B------:R-:W-:Y:S01]  /*4ba0*/  PRMT R42, R111, 0x7632, R42 ;  /* 0x000076326f2a7816 */ /* 0x000fe2000000002a */
[----:B------:R-:W-:Y:S01]  /*4bb0*/  STG.E.U16 desc[UR6][R84.64], R111 ;  /* 0x0000006f54007986 */ /* 0x000fe2000c101506 */
[----:B------:R-:W-:Y:S02]  /*4bc0*/  PRMT R45, R123, 0x7632, R45 ;  /* 0x000076327b2d7816 */ /* 0x000fe4000000002d */
[----:B------:R-:W-:Y:S01]  /*4bd0*/  F2FP.BF16.F32.PACK_AB R4, R4, R23 ;  /* 0x000000170404723e */ /* 0x000fe200000010ff */
[----:B------:R-:W-:Y:S01]  /*4be0*/  STG.E.U16 desc[UR6][R84.64+0x2], R42 ;  /* 0x0000022a54007986 */ /* 0x000fe2000c101506 */
[----:B------:R1:W3:Y:S01]  /*4bf0*/  MUFU.RCP R138, R139 ;  /* 0x0000008b008a7308 */ /* 0x0002e20000001000 */
[----:B0-----:R-:W-:-:S02]  /*4c00*/  FMUL.FTZ R36, R36, R129 ;  /* 0x0000008124247220 */ /* 0x001fc40000410000 */
[----:B------:R-:W-:Y:S03]  /*4c10*/  STG.E.U16 desc[UR6][R84.64+0x4], R113 ;  /* 0x0000047154007986 */ /* 0x000fe6000c101506 */
[----:B------:R-:W-:Y:S01]  /*4c20*/  F2FP.BF16.F32.PACK_AB R36, R36, R127 ;  /* 0x0000007f2424723e */ /* 0x000fe200000010ff */
[----:B------:R0:W-:Y:S01]  /*4c30*/  STG.E.U16 desc[UR6][R84.64+0x6], R7 ;  /* 0x0000060754007986 */ /* 0x0001e2000c101506 */
[----:B------:R-:W4:Y:S01]  /*4c40*/  MUFU.RCP R141, R143 ;  /* 0x0000008f008d7308 */ /* 0x000f220000001000 */
[----:B-1----:R-:W-:Y:S01]  /*4c50*/  FADD.FTZ R139, R98, 1 ;  /* 0x3f800000628b7421 */ /* 0x002fe20000010000 */
[----:B--2---:R-:W-:Y:S01]  /*4c60*/  FMUL.FTZ R140, R31, R140 ;  /* 0x0000008c1f8c7220 */ /* 0x004fe20000410000 */
[----:B------:R1:W-:Y:S01]  /*4c70*/  STG.E.U16 desc[UR6][R86.64+0x6], R8 ;  /* 0x0000060856007986 */ /* 0x0003e2000c101506 */
[----:B------:R-:W-:Y:S02]  /*4c80*/  PRMT R46, R36, 0x7632, R46 ;  /* 0x00007632242e7816 */ /* 0x000fe4000000002e */
[C---:B------:R-:W-:Y:S01]  /*4c90*/  LEA R98, P2, R61.reuse, UR10, 0x1 ;  /* 0x0000000a3d627c11 */ /* 0x040fe2000f8408ff */
[----:B------:R-:W-:Y:S01]  /*4ca0*/  STG.E.U16 desc[UR6][R86.64], R115 ;  /* 0x0000007356007986 */ /* 0x000fe2000c101506 */
[----:B------:R-:W2:Y:S01]  /*4cb0*/  MUFU.RCP R142, R142 ;  /* 0x0000008e008e7308 */ /* 0x000ea20000001000 */
[----:B---3--:R-:W-:Y:S01]  /*4cc0*/  FMUL.FTZ R31, R30, R138 ;  /* 0x0000008a1e1f7220 */ /* 0x008fe20000410000 */
[----:B------:R-:W-:Y:S01]  /*4cd0*/  LEA.HI.X R99, R61, UR11, R60, 0x1, P2 ;  /* 0x0000000b3d637c11 */ /* 0x000fe200090f0c3c */
[----:B------:R-:W-:Y:S01]  /*4ce0*/  STG.E.U16 desc[UR6][R86.64+0x2], R43 ;  /* 0x0000022b56007986 */ /* 0x000fe2000c101506 */
[----:B0-----:R-:W-:Y:S01]  /*4cf0*/  PRMT R7, R121, 0x7632, R7 ;  /* 0x0000763279077816 */ /* 0x001fe20000000007 */
[----:B------:R-:W-:Y:S01]  /*4d00*/  ULDC.64 UR10, c[0x0][0x238] ;  /* 0x00008e00000a7ab9 */ /* 0x000fe20000000a00 */
[----:B------:R-:W-:Y:S01]  /*4d10*/  F2FP.BF16.F32.PACK_AB R31, R31, R140 ;  /* 0x0000008c1f1f723e */ /* 0x000fe200000010ff */
[----:B------:R-:W-:Y:S01]  /*4d20*/  STG.E.U16 desc[UR6][R86.64+0x4], R117 ;  /* 0x0000047556007986 */ /* 0x000fe2000c101506 */
[----:B------:R-:W0:Y:S01]  /*4d30*/  MUFU.RCP R137, R137 ;  /* 0x0000008900897308 */ /* 0x000e220000001000 */
[----:B-1----:R-:W-:Y:S01]  /*4d40*/  PRMT R8, R125, 0x7632, R8 ;  /* 0x000076327d087816 */ /* 0x002fe20000000008 */
[----:B----4-:R-:W-:Y:S01]  /*4d50*/  FMUL.FTZ R141, R32, R141 ;  /* 0x0000008d208d7220 */ /* 0x010fe20000410000 */
[----:B------:R-:W-:Y:S01]  /*4d60*/  STG.E.U16 desc[UR6][R88.64], R119 ;  /* 0x0000007758007986 */ /* 0x000fe2000c101506 */
[----:B------:R-:W-:-:S03]  /*4d70*/  ISETP.GE.U32.AND P1, PT, R3, UR10, PT ;  /* 0x0000000a03007c0c */ /* 0x000fc6000bf26070 */
[----:B------:R-:W-:Y:S01]  /*4d80*/  STG.E.U16 desc[UR6][R88.64+0x2], R44 ;  /* 0x0000022c58007986 */ /* 0x000fe2000c101506 */
[----:B------:R-:W1:Y:S01]  /*4d90*/  MUFU.RCP R144, R144 ;  /* 0x0000009000907308 */ /* 0x000e620000001000 */
[----:B--2---:R-:W-:Y:S01]  /*4da0*/  FMUL.FTZ R142, R29, R142 ;  /* 0x0000008e1d8e7220 */ /* 0x004fe20000410000 */
[----:B------:R-:W-:Y:S01]  /*4db0*/  F2FP.BF16.F32.PACK_AB R136, R141, R136 ;  /* 0x000000888d88723e */ /* 0x000fe200000010ff */
[----:B------:R-:W-:Y:S01]  /*4dc0*/  STG.E.U16 desc[UR6][R88.64+0x4], R121 ;  /* 0x0000047958007986 */ /* 0x000fe2000c101506 */
[----:B------:R-:W-:Y:S02]  /*4dd0*/  ISETP.GE.AND.EX P1, PT, R0, UR11, PT, P1 ;  /* 0x0000000b00007c0c */ /* 0x000fe4000bf26310 */
[----:B------:R-:W-:Y:S01]  /*4de0*/  PRMT R47, R136, 0x7632, R47 ;  /* 0x00007632882f7816 */ /* 0x000fe2000000002f */
[----:B------:R2:W-:Y:S01]  /*4df0*/  STG.E.U16 desc[UR6][R88.64+0x6], R7 ;  /* 0x0000060758007986 */ /* 0x0005e2000c101506 */
[----:B------:R-:W3:Y:S01]  /*4e00*/  MUFU.RCP R5, R139 ;  /* 0x0000008b00057308 */ /* 0x000ee20000001000 */
[----:B0-----:R-:W-:-:S02]  /*4e10*/  FMUL.FTZ R137, R28, R137 ;  /* 0x000000891c897220 */ /* 0x001fc40000410000 */
[----:B------:R0:W-:Y:S03]  /*4e20*/  STG.E.U16 desc[UR6][R90.64+0x6], R8 ;  /* 0x000006085a007986 */ /* 0x0001e6000c101506 */
[----:B------:R-:W-:Y:S01]  /*4e30*/  F2FP.BF16.F32.PACK_AB R137, R137, R142 ;  /* 0x0000008e8989723e */ /* 0x000fe200000010ff */
[----:B------:R-:W-:Y:S01]  /*4e40*/  STG.E.U16 desc[UR6][R90.64], R123 ;  /* 0x0000007b5a007986 */ /* 0x000fe2000c101506 */
[----:B------:R-:W4:Y:S01]  /*4e50*/  MUFU.RCP R6, R6 ;  /* 0x0000000600067308 */ /* 0x000f220000001000 */
[----:B-1----:R-:W-:Y:S01]  /*4e60*/  FMUL.FTZ R144, R27, R144 ;  /* 0x000000901b907220 */ /* 0x002fe20000410000 */
[----:B------:R-:W-:Y:S01]  /*4e70*/  PRMT R48, R137, 0x7632, R48 ;  /* 0x0000763289307816 */ /* 0x000fe20000000030 */
[----:B------:R-:W-:Y:S01]  /*4e80*/  STG.E.U16 desc[UR6][R90.64+0x2], R45 ;  /* 0x0000022d5a007986 */ /* 0x000fe2000c101506 */
[----:B--2---:R-:W-:Y:S02]  /*4e90*/  PRMT R7, R132, 0x7632, R7 ;  /* 0x0000763284077816 */ /* 0x004fe40000000007 */
[----:B0-----:R-:W-:Y:S01]  /*4ea0*/  PRMT R8, R31, 0x7632, R8 ;  /* 0x000076321f087816 */ /* 0x001fe20000000008 */
[----:B------:R-:W-:Y:S01]  /*4eb0*/  STG.E.U16 desc[UR6][R90.64+0x4], R125 ;  /* 0x0000047d5a007986 */ /* 0x000fe2000c101506 */
[----:B---3--:R-:W-:-:S03]  /*4ec0*/  FMUL.FTZ R5, R26, R5 ;  /* 0x000000051a057220 */ /* 0x008fc60000410000 */
[----:B------:R-:W-:Y:S02]  /*4ed0*/  STG.E.U16 desc[UR6][R92.64], R36 ;  /* 0x000000245c007986 */ /* 0x000fe4000c101506 */
[----:B------:R-:W-:Y:S02]  /*4ee0*/  F2FP.BF16.F32.PACK_AB R5, R5, R144 ;  /* 0x000000900505723e */ /* 0x000fe400000010ff */
[----:B------:R-:W-:Y:S01]  /*4ef0*/  STG.E.U16 desc[UR6][R92.64+0x2], R46 ;  /* 0x0000022e5c007986 */ /* 0x000fe2000c101506 */
[----:B----4-:R-:W-:-:S03]  /*4f00*/  FMUL.FTZ R6, R25, R6 ;  /* 0x0000000619067220 */ /* 0x010fc60000410000 */
[----:B------:R-:W-:Y:S02]  /*4f10*/  STG.E.U16 desc[UR6][R92.64+0x4], R132 ;  /* 0x000004845c007986 */ /* 0x000fe4000c101506 */
[----:B------:R-:W-:Y:S02]  /*4f20*/  F2FP.BF16.F32.PACK_AB R6, R49, R6 ;  /* 0x000000063106723e */ /* 0x000fe400000010ff */
[----:B------:R0:W-:Y:S02]  /*4f30*/  STG.E.U16 desc[UR6][R92.64+0x6], R7 ;  /* 0x000006075c007986 */ /* 0x0001e4000c101506 */
[----:B------:R-:W-:Y:S02]  /*4f40*/  PRMT R49, R6, 0x7632, R49 ;  /* 0x0000763206317816 */ /* 0x000fe40000000031 */
        /* <DEDUP_REMOVED lines=16> */
.L_x_1897:
        /* <DEDUP_REMOVED lines=11> */
.L_x_3857:


//--------------------- .text._ZN13group_norm_v214gn_cuda_kernelI13__nv_bfloat16Li320ELi3ELi16ELi20ELi1024ELb1ELi64ELi320ELi320ELi4ELb1ELi21ELb0ELb0ENS_16CompileConditionILi900EEEEEvPT_PKS4_S7_S7_flPfS8_Pj --------------------------
	.section	.text._ZN13group_norm_v214gn_cuda_kernelI13__nv_bfloat16Li320ELi3ELi16ELi20ELi1024ELb1ELi64ELi320ELi320ELi4ELb1ELi21ELb0ELb0ENS_16CompileConditionILi900EEEEEvPT_PKS4_S7_S7_flPfS8_Pj,"ax",@progbits
	.align	128
        .global         _ZN13group_norm_v214gn_cuda_kernelI13__nv_bfloat16Li320ELi3ELi16ELi20ELi1024ELb1ELi64ELi320ELi320ELi4ELb1ELi21ELb0ELb0ENS_16CompileConditionILi900EEEEEvPT_PKS4_S7_S7_flPfS8_Pj
        .type           _ZN13group_norm_v214gn_cuda_kernelI13__nv_bfloat16Li320ELi3ELi16ELi20ELi1024ELb1ELi64ELi320ELi320ELi4ELb1ELi21ELb0ELb0ENS_16CompileConditionILi900EEEEEvPT_PKS4_S7_S7_flPfS8_Pj,@function
        .size           _ZN13group_norm_v214gn_cuda_kernelI13__nv_bfloat16Li320ELi3ELi16ELi20ELi1024ELb1ELi64ELi320ELi320ELi4ELb1ELi21ELb0ELb0ENS_16CompileConditionILi900EEEEEvPT_PKS4_S7_S7_flPfS8_Pj,(.L_x_3858 - _ZN13group_norm_v214gn_cuda_kernelI13__nv_bfloat16Li320ELi3ELi16ELi20ELi1024ELb1ELi64ELi320ELi320ELi4ELb1ELi21ELb0ELb0ENS_16CompileConditionILi900EEEEEvPT_PKS4_S7_S7_flPfS8_Pj)
        .other          _ZN13group_norm_v214gn_cuda_kernelI13__nv_bfloat16Li320ELi3ELi16ELi20ELi1024ELb1ELi64ELi320ELi320ELi4ELb1ELi21ELb0ELb0ENS_16CompileConditionILi900EEEEEvPT_PKS4_S7_S7_flPfS8_Pj,@"STO_CUDA_ENTRY STV_DEFAULT"
_ZN13group_norm_v214gn_cuda_kernelI13__nv_bfloat16Li320ELi3ELi16ELi20ELi1024ELb1ELi64ELi320ELi320ELi4ELb1ELi21ELb0ELb0ENS_16CompileConditionILi900EEEEEvPT_PKS4_S7_S7_flPfS8_Pj:
.text._ZN13group_norm_v214gn_cuda_kernelI13__nv_bfloat16Li320ELi3ELi16ELi20ELi1024ELb1ELi64ELi320ELi320ELi4ELb1ELi21ELb0ELb0ENS_16CompileConditionILi900EEEEEvPT_PKS4_S7_S7_flPfS8_Pj:
        /* <DEDUP_REMOVED lines=9> */
[----:B------:R-:W-:Y:S01]  /*0090*/  UMOV UR4, 0x400 ;  /* 0x0000040000047882 */ /* 0x000fe20000000000 */
[----:B------:R-:W-:Y:S01]  /*00a0*/  MOV R11, R4 ;  /* 0x00000004000b7202 */ /* 0x000fe20000000f00 */
        /* <DEDUP_REMOVED lines=9> */
[----:B------:R-:W-:-:S04]  /*0140*/  IMAD.WIDE.U32 R2, R0, -0x33333333, RZ ;  /* 0xcccccccd00027825 */ /* 0x000fc800078e00ff */
[----:B------:R-:W-:Y:S01]  /*0150*/  IMAD R0, R0, 0x28, R7 ;  /* 0x0000002800007824 */ /* 0x000fe200078e0207 */
[----:B------:R-:W-:-:S04]  /*0160*/  SHF.L.U32 R2, R3, 0x1, RZ ;  /* 0x0000000103027819 */ /* 0x000fc800000006ff */
[----:B------:R-:W-:-:S05]  /*0170*/  LEA R0, R5, R0, 0x3 ;  /* 0x0000000005007211 */ /* 0x000fca00078e18ff */
[----:B------:R0:W-:Y:S04]  /*0180*/  STL [R1+0x11c], R0 ;  /* 0x00011c0001007387 */ /* 0x0001e80000100800 */
[----:B------:R1:W-:Y:S01]  /*0190*/  STL [R1+0x84], RZ ;  /* 0x000084ff01007387 */ /* 0x0003e20000100800 */
[----:B0-----:R-:W-:-:S05]  /*01a0*/  LOP3.LUT R0, R2, 0xfffffff8, RZ, 0xc0, !PT ;  /* 0xfffffff802007812 */ /* 0x001fca00078ec0ff */
[----:B------:R1:W-:Y:S02]  /*01b0*/  STL [R1+0x118], R0 ;  /* 0x0001180001007387 */ /* 0x0003e40000100800 */
.L_x_1906:
[----:B------:R-:W2:Y:S01]  /*01c0*/  LDL R4, [R1+0x84] ;  /* 0x0000840001047983 */ /* 0x000ea20000100800 */
[----:B------:R-:W0:Y:S01]  /*01d0*/  S2R R5, SR_TID.X ;  /* 0x0000000000057919 */ /* 0x000e220000002100 */
[----:B-1----:R-:W1:Y:S01]  /*01e0*/  S2R R0, SR_CTAID.X ;  /* 0x0000000000007919 */ /* 0x002e620000002500 */
[----:B------:R-:W-:Y:S01]  /*01f0*/  HFMA2.MMA R45, -RZ, RZ, 0, 0 ;  /* 0x00000000ff2d7435 */ /* 0x000fe200000001ff */
[----:B------:R-:W-:Y:S01]  /*0200*/  ULDC.64 UR8, c[0x0][0x218] ;  /* 0x0000860000087ab9 */ /* 0x000fe20000000a00 */
[----:B------:R-:W-:Y:S01]  /*0210*/  ULDC.64 UR10, c[0x0][0x228] ;  /* 0x00008a00000a7ab9 */ /* 0x000fe20000000a00 */
[----:B0-----:R-:W-:-:S05]  /*0220*/  IMAD.WIDE.U32 R2, R5, -0x33333333, RZ ;  /* 0xcccccccd05027825 */ /* 0x001fca00078e00ff */
[----:B------:R-:W-:Y:S02]  /*0230*/  SHF.R.U32.HI R3, RZ, 0x6, R3 ;  /* 0x00000006ff037819 */ /* 0x000fe40000011603 */
[----:B-1----:R-:W-:-:S03]  /*0240*/  SHF.L.U32 R0, R0, 0x6, RZ ;  /* 0x0000000600007819 */ /* 0x002fc600000006ff */
[----:B------:R-:W-:Y:S01]  /*0250*/  IMAD R44, R3, -0x50, R5 ;  /* 0xffffffb0032c7824 */ /* 0x000fe200078e0205 */
[----:B------:R-:W-:-:S04]  /*0260*/  LOP3.LUT R0, R0, 0x3c0, RZ, 0xc0, !PT ;  /* 0x000003c000007812 */ /* 0x000fc800078ec0ff */
[----:B------:R-:W-:Y:S02]  /*0270*/  SHF.L.U32 R44, R44, 0x2, RZ ;  /* 0x000000022c2c7819 */ /* 0x000fe400000006ff */
[----:B------:R-:W-:-:S03]  /*0280*/  IADD3 R0, R0, R3, RZ ;  /* 0x0000000300007210 */ /* 0x000fc60007ffe0ff */
[----:B------:R-:W-:-:S04]  /*0290*/  IMAD.WIDE.U32 R42, R11, 0x50000, R44 ;  /* 0x000500000b2a7825 */ /* 0x000fc800078e002c */
[----:B------:R-:W-:-:S05]  /*02a0*/  IMAD R45, R0, 0x140, RZ ;  /* 0x00000140002d7824 */ /* 0x000fca00078e02ff */
[C---:B------:R-:W-:Y:S02]  /*02b0*/  IADD3 R10, P0, R45.reuse, R42, RZ ;  /* 0x0000002a2d0a7210 */ /* 0x040fe40007f1e0ff */
[C---:B------:R-:W-:Y:S01]  /*02c0*/  IADD3 R9, R45.reuse, 0x500, RZ ;  /* 0x000005002d097810 */ /* 0x040fe20007ffe0ff */
[----:B------:R-:W-:Y:S01]  /*02d0*/  STL [R1+0x120], R11 ;  /* 0x0001200b01007387 */ /* 0x000fe20000100800 */
[C---:B------:R-:W-:Y:S02]  /*02e0*/  IADD3 R7, R45.reuse, 0xf00, RZ ;  /* 0x00000f002d077810 */ /* 0x040fe40007ffe0ff */
[C---:B------:R-:W-:Y:S02]  /*02f0*/  IADD3 R5, R45.reuse, 0x1900, RZ ;  /* 0x000019002d057810 */ /* 0x040fe40007ffe0ff */
[C---:B------:R-:W-:Y:S02]  /*0300*/  IADD3 R29, R45.reuse, 0x2800, RZ ;  /* 0x000028002d1d7810 */ /* 0x040fe40007ffe0ff */
[----:B------:R-:W-:-:S02]  /*0310*/  IADD3 R31, R45, 0x2d00, RZ ;  /* 0x00002d002d1f7810 */ /* 0x000fc40007ffe0ff */
[C---:B------:R-:W-:Y:S02]  /*0320*/  IADD3 R33, R45.reuse, 0x3200, RZ ;  /* 0x000032002d217810 */ /* 0x040fe40007ffe0ff */
[C---:B------:R-:W-:Y:S02]  /*0330*/  IADD3 R53, R45.reuse, 0x3700, RZ ;  /* 0x000037002d357810 */ /* 0x040fe40007ffe0ff */
[C---:B------:R-:W-:Y:S02]  /*0340*/  IADD3 R54, R45.reuse, 0x3c00, RZ ;  /* 0x00003c002d367810 */ /* 0x040fe40007ffe0ff */
[----:B------:R-:W-:Y:S01]  /*0350*/  IADD3 R38, R45, 0x4100, RZ ;  /* 0x000041002d267810 */ /* 0x000fe20007ffe0ff */
[----:B--2---:R-:W-:-:S05]  /*0360*/  IMAD R3, R4, 0x50000, RZ ;  /* 0x0005000004037824 */ /* 0x004fca00078e02ff */
[----:B------:R-:W-:-:S04]  /*0370*/  IADD3 R43, R43, R3, RZ ;  /* 0x000000032b2b7210 */ /* 0x000fc80007ffe0ff */
[----:B------:R-:W-:Y:S02]  /*0380*/  IADD3.X R2, RZ, R43, RZ, P0, !PT ;  /* 0x0000002bff027210 */ /* 0x000fe400007fe4ff */
[----:B------:R-:W-:-:S04]  /*0390*/  LEA R12, P0, R10, UR8, 0x1 ;  /* 0x000000080a0c7c11 */ /* 0x000fc8000f8008ff */
[----:B------:R-:W-:Y:S02]  /*03a0*/  LEA.HI.X R13, R10, UR9, R2, 0x1, P0 ;  /* 0x000000090a0d7c11 */ /* 0x000fe400080f0c02 */
[----:B------:R-:W-:-:S04]  /*03b0*/  IADD3 R9, P0, R9, R42, RZ ;  /* 0x0000002a09097210 */ /* 0x000fc80007f1e0ff */
[----:B------:R-:W2:Y:S01]  /*03c0*/  LDG.E.64.CONSTANT R12, desc[UR6][R12.64] ;  /* 0x000000060c0c7981 */ /* 0x000ea2000c1e9b00 */
[----:B------:R-:W-:Y:S02]  /*03d0*/  IADD3.X R0, RZ, R43, RZ, P0, !PT ;  /* 0x0000002bff007210 */ /* 0x000fe400007fe4ff */
[----:B------:R-:W-:-:S04]  /*03e0*/  LEA R14, P0, R9, UR8, 0x1 ;  /* 0x00000008090e7c11 */ /* 0x000fc8000f8008ff */
[----:B------:R-:W-:Y:S02]  /*03f0*/  LEA.HI.X R15, R9, UR9, R0, 0x1, P0 ;  /* 0x00000009090f7c11 */ /* 0x000fe400080f0c00 */
[----:B------:R-:W-:Y:S01]  /*0400*/  IADD3 R3, R45, 0xa00, RZ ;  /* 0x00000a002d037810 */ /* 0x000fe20007ffe0ff */
[----:B------:R-:W-:Y:S03]  /*0410*/  STL [R1+0x70], R2 ;  /* 0x0000700201007387 */ /* 0x000fe60000100800 */
[----:B------:R-:W-:Y:S01]  /*0420*/  IADD3 R8, P0, R3, R42, RZ ;  /* 0x0000002a03087210 */ /* 0x000fe20007f1e0ff */
[----:B------:R-:W3:Y:S04]  /*0430*/  LDG.E.64.CONSTANT R14, desc[UR6][R14.64] ;  /* 0x000000060e0e7981 */ /* 0x000ee8000c1e9b00 */
[----:B------:R0:W-:Y:S02]  /*0440*/  STL [R1+0x74], R0 ;  /* 0x0000740001007387 */ /* 0x0001e40000100800 */
[----:B0-----:R-:W-:-:S02]  /*0450*/  IADD3.X R0, RZ, R43, RZ, P0, !PT ;  /* 0x0000002bff007210 */ /* 0x001fc400007fe4ff */
[----:B------:R-:W-:-:S04]  /*0460*/  LEA R16, P0, R8, UR8, 0x1 ;  /* 0x0000000808107c11 */ /* 0x000fc8000f8008ff */
[----:B------:R-:W-:Y:S02]  /*0470*/  LEA.HI.X R17, R8, UR9, R0, 0x1, P0 ;  /* 0x0000000908117c11 */ /* 0x000fe400080f0c00 */
[----:B------:R-:W-:-:S04]  /*0480*/  IADD3 R7, P0, R7, R42, RZ ;  /* 0x0000002a07077210 */ /* 0x000fc80007f1e0ff */
[----:B------:R-:W4:Y:S04]  /*0490*/  LDG.E.64.CONSTANT R16, desc[UR6][R16.64] ;  /* 0x0000000610107981 */ /* 0x000f28000c1e9b00 */
[----:B------:R0:W-:Y:S01]  /*04a0*/  STL [R1+0x80], R0 ;  /* 0x0000800001007387 */ /* 0x0001e20000100800 */
[----:B------:R-:W-:Y:S02]  /*04b0*/  IADD3 R3, R45, 0x1400, RZ ;  /* 0x000014002d037810 */ /* 0x000fe40007ffe0ff */
[----:B0-----:R-:W-:Y:S02]  /*04c0*/  IADD3.X R0, RZ, R43, RZ, P0, !PT ;  /* 0x0000002bff007210 */ /* 0x001fe400007fe4ff */
[----:B------:R-:W-:-:S04]  /*04d0*/  LEA R18, P0, R7, UR8, 0x1 ;  /* 0x0000000807127c11 */ /* 0x000fc8000f8008ff */
[----:B------:R-:W-:Y:S02]  /*04e0*/  LEA.HI.X R19, R7, UR9, R0, 0x1, P0 ;  /* 0x0000000907137c11 */ /* 0x000fe400080f0c00 */
[----:B------:R-:W-:-:S04]  /*04f0*/  IADD3 R6, P0, R3, R42, RZ ;  /* 0x0000002a03067210 */ /* 0x000fc80007f1e0ff */
[----:B------:R-:W4:Y:S04]  /*0500*/  LDG.E.64.CONSTANT R18, desc[UR6][R18.64] ;  /* 0x0000000612127981 */ /* 0x000f28000c1e9b00 */
[----:B------:R0:W-:Y:S02]  /*0510*/  STL [R1+0x88], R0 ;  /* 0x0000880001007387 */ /* 0x0001e40000100800 */
[----:B0-----:R-:W-:Y:S02]  /*0520*/  IADD3.X R0, RZ, R43, RZ, P0, !PT ;  /* 0x0000002bff007210 */ /* 0x001fe400007fe4ff */
        /* <DEDUP_REMOVED lines=27> */
[----:B------:R-:W-:Y:S01]  /*06e0*/  LEA.HI.X R29, R2, UR9, R0, 0x1, P0 ;  /* 0x00000009021d7c11 */ /* 0x000fe200080f0c00 */
[----:B------:R0:W-:Y:S05]  /*06f0*/  STL [R1+0xac], R0 ;  /* 0x0000ac0001007387 */ /* 0x0001ea0000100800 */
[----:B------:R-:W4:Y:S01]  /*0700*/  LDG.E.64.CONSTANT R28, desc[UR6][R28.64] ;  /* 0x000000061c1c7981 */ /* 0x000f22000c1e9b00 */
[----:B0-----:R-:W-:-:S04]  /*0710*/  IADD3 R0, P0, R31, R42, RZ ;  /* 0x0000002a1f007210 */ /* 0x001fc80007f1e0ff */
[----:B------:R-:W-:Y:S02]  /*0720*/  IADD3.X R11, RZ, R43, RZ, P0, !PT ;  /* 0x0000002bff0b7210 */ /* 0x000fe400007fe4ff */
        /* <DEDUP_REMOVED lines=24> */
[C---:B------:R-:W-:Y:S01]  /*08b0*/  LEA R38, P0, R11.reuse, UR8, 0x1 ;  /* 0x000000080b267c11 */ /* 0x040fe2000f8008ff */
[----:B------:R-:W-:Y:S03]  /*08c0*/  STL [R1+0x68], R11 ;  /* 0x0000680b01007387 */ /* 0x000fe60000100800 */
[----:B------:R-:W-:Y:S01]  /*08d0*/  LEA.HI.X R39, R11, UR9, R40, 0x1, P0 ;  /* 0x000000090b277c11 */ /* 0x000fe200080f0c28 */
[----:B------:R0:W-:Y:S05]  /*08e0*/  STL [R1+0xf8], R40 ;  /* 0x0000f82801007387 */ /* 0x0001ea0000100800 */
[----:B------:R-:W4:Y:S01]  /*08f0*/  LDG.E.64.CONSTANT R38, desc[UR6][R38.64] ;  /* 0x0000000626267981 */ /* 0x000f22000c1e9b00 */
[----:B0-----:R-:W-:-:S04]  /*0900*/  IADD3 R40, R45, 0x4600, RZ ;  /* 0x000046002d287810 */ /* 0x001fc80007ffe0ff */
[----:B------:R-:W-:-:S04]  /*0910*/  IADD3 R11, P0, R40, R42, RZ ;  /* 0x0000002a280b7210 */ /* 0x000fc80007f1e0ff */
[----:B------:R-:W-:Y:S02]  /*0920*/  IADD3.X R46, RZ, R43, RZ, P0, !PT ;  /* 0x0000002bff2e7210 */ /* 0x000fe400007fe4ff */
[----:B------:R-:W-:-:S04]  /*0930*/  LEA R40, P0, R11, UR8, 0x1 ;  /* 0x000000080b287c11 */ /* 0x000fc8000f8008ff */
[----:B------:R-:W-:Y:S02]  /*0940*/  LEA.HI.X R41, R11, UR9, R46, 0x1, P0 ;  /* 0x000000090b297c11 */ /* 0x000fe400080f0c2e */
[----:B------:R-:W-:-:S04]  /*0950*/  IADD3 R45, R45, 0x4b00, RZ ;  /* 0x00004b002d2d7810 */ /* 0x000fc80007ffe0ff */
[----:B------:R-:W4:Y:S04]  /*0960*/  LDG.E.64.CONSTANT R40, desc[UR6][R40.64] ;  /* 0x0000000628287981 */ /* 0x000f28000c1e9b00 */
[----:B------:R0:W-:Y:S04]  /*0970*/  STL [R1+0x7c], R11 ;  /* 0x00007c0b01007387 */ /* 0x0001e80000100800 */
[----:B------:R1:W-:Y:S01]  /*0980*/  STL [R1+0x108], R46 ;  /* 0x0001082e01007387 */ /* 0x0003e20000100800 */
[----:B0-----:R-:W-:-:S04]  /*0990*/  IADD3 R11, P0, R45, R42, RZ ;  /* 0x0000002a2d0b7210 */ /* 0x001fc80007f1e0ff */
[----:B-1----:R-:W-:Y:S02]  /*09a0*/  IADD3.X R46, RZ, R43, RZ, P0, !PT ;  /* 0x0000002bff2e7210 */ /* 0x002fe400007fe4ff */
[----:B------:R-:W-:-:S04]  /*09b0*/  LEA R42, P0, R11, UR8, 0x1 ;  /* 0x000000080b2a7c11 */ /* 0x000fc8000f8008ff */
[----:B------:R-:W-:Y:S02]  /*09c0*/  LEA.HI.X R43, R11, UR9, R46, 0x1, P0 ;  /* 0x000000090b2b7c11 */ /* 0x000fe400080f0c2e */
[C---:B--2---:R-:W-:Y:S02]  /*09d0*/  PRMT R49, R12.reuse, 0x7632, R49 ;  /* 0x000076320c317816 */ /* 0x044fe40000000031 */
[----:B------:R-:W-:Y:S01]  /*09e0*/  SHF.L.U32 R55, R12, 0x10, RZ ;  /* 0x000000100c377819 */ /* 0x000fe200000006ff */
[----:B------:R0:W-:Y:S01]  /*09f0*/  STL [R1+0x78], R11 ;  /* 0x0000780b01007387 */ /* 0x0001e20000100800 */
[----:B------:R-:W-:Y:S01]  /*0a00*/  PRMT R51, R13, 0x7632, R51 ;  /* 0x000076320d337816 */ /* 0x000fe20000000033 */
[----:B------:R-:W-:Y:S02]  /*0a10*/  ULDC.64 UR8, c[0x0][0x220] ;  /* 0x0000880000087ab9 */ /* 0x000fe40000000a00 */
[----:B------:R-:W2:Y:S01]  /*0a20*/  LDG.E.64.CONSTANT R42, desc[UR6][R42.64] ;  /* 0x000000062a2a7981 */ /* 0x000ea2000c1e9b00 */
[----:B------:R-:W-:Y:S01]  /*0a30*/  SHF.L.U32 R49, R49, 0x10, RZ ;  /* 0x0000001031317819 */ /* 0x000fe200000006ff */
[----:B------:R-:W-:Y:S01]  /*0a40*/  FADD.FTZ R48, RZ, R55 ;  /* 0x00000037ff307221 */ /* 0x000fe20000010000 */
[----:B------:R-:W-:Y:S01]  /*0a50*/  FFMA.FTZ R50, R55, R55, RZ ;  /* 0x0000003737327223 */ /* 0x000fe200000100ff */
[----:B0-----:R-:W-:-:S02]  /*0a60*/  SHF.L.U32 R11, R13, 0x10, RZ ;  /* 0x000000100d0b7819 */ /* 0x001fc400000006ff */
[----:B------:R-:W-:Y:S01]  /*0a70*/  FADD.FTZ R48, R48, R49 ;  /* 0x0000003130307221 */ /* 0x000fe20000010000 */
[--C-:B------:R-:W-:Y:S01]  /*0a80*/  FFMA.FTZ R49, R49, R49, R50.reuse ;  /* 0x0000003131317223 */ /* 0x100fe20000010032 */
[----:B------:R-:W-:Y:S02]  /*0a90*/  SHF.L.U32 R51, R51, 0x10, RZ ;  /* 0x0000001033337819 */ /* 0x000fe400000006ff */
[----:B------:R-:W-:Y:S01]  /*0aa0*/  FADD.FTZ R48, R48, R11 ;  /* 0x0000000b30307221 */ /* 0x000fe20000010000 */
[----:B------:R-:W-:Y:S01]  /*0ab0*/  FFMA.FTZ R49, R11, R11, R49 ;  /* 0x0000000b0b317223 */ /* 0x000fe20000010031 */
[C---:B---3--:R-:W-:Y:S02]  /*0ac0*/  SHF.L.U32 R61, R14.reuse, 0x10, RZ ;  /* 0x000000100e3d7819 */ /* 0x048fe400000006ff */
        /* <DEDUP_REMOVED lines=16> */
[--C-:B------:R-:W-:Y:S02]  /*0bd0*/  FFMA.FTZ R49, R49, R49, R50.reuse ;  /* 0x0000003131317223 */ /* 0x100fe40000010032 */
        /* <DEDUP_REMOVED lines=16> */
[----:B------:R-:W-:Y:S01]  /*0ce0*/  STL [R1+0x104], R46 ;  /* 0x0001042e01007387 */ /* 0x000fe20000100800 */
[----:B------:R-:W-:Y:S01]  /*0cf0*/  FFMA.FTZ R50, R57, R57, R50 ;  /* 0x0000003939327223 */ /* 0x000fe20000010032 */
[----:B------:R-:W-:-:S02]  /*0d00*/  PRMT R51, R19, 0x7632, R51 ;  /* 0x0000763213337816 */ /* 0x000fc40000000033 */
[----:B------:R0:W-:Y:S01]  /*0d10*/  STL [R1], R11 ;  /* 0x0000000b01007387 */ /* 0x0001e20000100800 */
[----:B------:R-:W-:Y:S01]  /*0d20*/  FADD.FTZ R48, R48, R49 ;  /* 0x0000003130307221 */ /* 0x000fe20000010000 */
[--C-:B------:R-:W-:Y:S01]  /*0d30*/  FFMA.FTZ R49, R49, R49, R50.reuse ;  /* 0x0000003131317223 */ /* 0x100fe20000010032 */
[----:B------:R-:W-:Y:S02]  /*0d40*/  SHF.L.U32 R51, R51, 0x10, RZ ;  /* 0x0000001033337819 */ /* 0x000fe400000006ff */
[----:B0-----:R-:W-:Y:S02]  /*0d50*/  SHF.L.U32 R11, R19, 0x10, RZ ;  /* 0x00000010130b7819 */ /* 0x001fe400000006ff */
[----:B------:R-:W-:-:S03]  /*0d60*/  PRMT R50, R20, 0x7632, R50 ;  /* 0x0000763214327816 */ /* 0x000fc60000000032 */
[----:B------:R-:W-:Y:S01]  /*0d70*/  FADD.FTZ R48, R48, R11 ;  /* 0x0000000b30307221 */ /* 0x000fe20000010000 */
[----:B------:R0:W-:Y:S01]  /*0d80*/  STL [R1+0x64], R11 ;  /* 0x0000640b01007387 */ /* 0x0001e20000100800 */
[----:B------:R-:W-:Y:S02]  /*0d90*/  FFMA.FTZ R49, R11, R11, R49 ;  /* 0x0000000b0b317223 */ /* 0x000fe40000010031 */
[----:B------:R-:W-:Y:S01]  /*0da0*/  FADD.FTZ R48, R48, R51 ;  /* 0x0000003330307221 */ /* 0x000fe20000010000 */
[----:B------:R-:W-:Y:S01]  /*0db0*/  SHF.L.U32 R50, R50, 0x10, RZ ;  /* 0x0000001032327819 */ /* 0x000fe200000006ff */
[--C-:B------:R-:W-:Y:S01]  /*0dc0*/  FFMA.FTZ R51, R51, R51, R49.reuse ;  /* 0x0000003333337223 */ /* 0x100fe20000010031 */
        /* <DEDUP_REMOVED lines=151> */
[----:B------:R-:W-:Y:S01]  /*1740*/  FFMA.FTZ R51, R50, R50, R51 ;  /* 0x0000003232337223 */ /* 0x000fe20000010033 */
[----:B0-----:R-:W-:-:S05]  /*1750*/  SHF.L.U32 R11, R39, 0x10, RZ ;  /* 0x00000010270b7819 */ /* 0x001fca00000006ff */
[----:B------:R-:W-:Y:S01]  /*1760*/  FADD.FTZ R48, R48, R11 ;  /* 0x0000000b30307221 */ /* 0x000fe20000010000 */
[----:B------:R-:W-:Y:S01]  /*1770*/  FFMA.FTZ R51, R11, R11, R51 ;  /* 0x0000000b0b337223 */ /* 0x000fe20000010033 */
[----:B------:R-:W-:Y:S02]  /*1780*/  SHF.L.U32 R56, R40, 0x10, RZ ;  /* 0x0000001028387819 */ /* 0x000fe400000006ff */
[----:B------:R-:W-:Y:S01]  /*1790*/  FADD.FTZ R50, R48, R49 ;  /* 0x0000003130327221 */ /* 0x000fe20000010000 */
[----:B------:R-:W-:Y:S01]  /*17a0*/  PRMT R48, R40, 0x7632, R48 ;  /* 0x0000763228307816 */ /* 0x000fe20000000030 */
[----:B------:R-:W-:Y:S02]  /*17b0*/  FFMA.FTZ R49, R49, R49, R51 ;  /* 0x0000003131317223 */ /* 0x000fe40000010033 */
[----:B------:R-:W-:Y:S01]  /*17c0*/  FADD.FTZ R50, R50, R56 ;  /* 0x0000003832327221 */ /* 0x000fe20000010000 */
[----:B------:R-:W-:Y:S01]  /*17d0*/  SHF.L.U32 R48, R48, 0x10, RZ ;  /* 0x0000001030307819 */ /* 0x000fe200000006ff */
[----:B------:R-:W-:Y:S01]  /*17e0*/  FFMA.FTZ R49, R56, R56, R49 ;  /* 0x0000003838317223 */ /* 0x000fe20000010031 */
[----:B------:R0:W-:Y:S03]  /*17f0*/  STL [R1+0x8], R11 ;  /* 0x0000080b01007387 */ /* 0x0001e60000100800 */
[----:B------:R-:W-:Y:S01]  /*1800*/  FADD.FTZ R50, R50, R48 ;  /* 0x0000003032327221 */ /* 0x000fe20000010000 */
[--C-:B------:R-:W-:Y:S01]  /*1810*/  FFMA.FTZ R48, R48, R48, R49.reuse ;  /* 0x0000003030307223 */ /* 0x100fe20000010031 */
[----:B------:R-:W-:-:S02]  /*1820*/  PRMT R49, R41, 0x7632, R49 ;  /* 0x0000763229317816 */ /* 0x000fc40000000031 */
[----:B0-----:R-:W-:Y:S02]  /*1830*/  SHF.L.U32 R11, R41, 0x10, RZ ;  /* 0x00000010290b7819 */ /* 0x001fe400000006ff */
[----:B------:R-:W-:-:S03]  /*1840*/  SHF.L.U32 R49, R49, 0x10, RZ ;  /* 0x0000001031317819 */ /* 0x000fc600000006ff */
[----:B------:R-:W-:Y:S01]  /*1850*/  FADD.FTZ R50, R50, R11 ;  /* 0x0000000b32327221 */ /* 0x000fe20000010000 */
[----:B------:R-:W-:Y:S01]  /*1860*/  FFMA.FTZ R48, R11, R11, R48 ;  /* 0x0000000b0b307223 */ /* 0x000fe20000010030 */
[----:B------:R0:W-:Y:S02]  /*1870*/  STL [R1+0x18], R11 ;  /* 0x0000180b01007387 */ /* 0x0001e40000100800 */
[----:B------:R-:W-:Y:S01]  /*1880*/  FADD.FTZ R50, R50, R49 ;  /* 0x0000003132327221 */ /* 0x000fe20000010000 */
[--C-:B------:R-:W-:Y:S01]  /*1890*/  FFMA.FTZ R49, R49, R49, R48.reuse ;  /* 0x0000003131317223 */ /* 0x100fe20000010030 */
[C---:B--2---:R-:W-:Y:S02]  /*18a0*/  PRMT R48, R42.reuse, 0x7632, R48 ;  /* 0x000076322a307816 */ /* 0x044fe40000000030 */
[----:B0-----:R-:W-:Y:S02]  /*18b0*/  SHF.L.U32 R11, R42, 0x10, RZ ;  /* 0x000000102a0b7819 */ /* 0x001fe400000006ff */
[----:B------:R-:W-:-:S03]  /*18c0*/  SHF.L.U32 R48, R48, 0x10, RZ ;  /* 0x0000001030307819 */ /* 0x000fc600000006ff */
[----:B------:R-:W-:Y:S01]  /*18d0*/  FADD.FTZ R50, R50, R11 ;  /* 0x0000000b32327221 */ /* 0x000fe20000010000 */
[----:B------:R-:W-:Y:S01]  /*18e0*/  FFMA.FTZ R49, R11, R11, R49 ;  /* 0x0000000b0b317223 */ /* 0x000fe20000010031 */
[----:B------:R0:W-:Y:S02]  /*18f0*/  STL [R1+0x4], R11 ;  /* 0x0000040b01007387 */ /* 0x0001e40000100800 */
[--C-:B------:R-:W-:Y:S01]  /*1900*/  FADD.FTZ R50, R50, R48.reuse ;  /* 0x0000003032327221 */ /* 0x100fe20000010000 */
[----:B------:R-:W-:Y:S01]  /*1910*/  FFMA.FTZ R49, R48, R48, R49 ;  /* 0x0000003030317223 */ /* 0x000fe20000010031 */
[C---:B------:R-:W-:Y:S02]  /*1920*/  PRMT R48, R43.reuse, 0x7632, R48 ;  /* 0x000076322b307816 */ /* 0x040fe40000000030 */
[----:B------:R-:W-:Y:S02]  /*1930*/  SHF.L.U32 R46, R44, 0x1, RZ ;  /* 0x000000012c2e7819 */ /* 0x000fe400000006ff */
[----:B0-----:R-:W-:-:S02]  /*1940*/  SHF.L.U32 R11, R43, 0x10, RZ ;  /* 0x000000102b0b7819 */ /* 0x001fc400000006ff */
[----:B------:R-:W-:-:S03]  /*1950*/  SHF.L.U32 R48, R48, 0x10, RZ ;  /* 0x0000001030307819 */ /* 0x000fc600000006ff */
[----:B------:R-:W-:Y:S01]  /*1960*/  FFMA.FTZ R49, R11, R11, R49 ;  /* 0x0000000b0b317223 */ /* 0x000fe20000010031 */
[----:B------:R-:W-:Y:S01]  /*1970*/  FADD.FTZ R50, R50, R11 ;  /* 0x0000000b32327221 */ /* 0x000fe20000010000 */
[----:B------:R-:W-:Y:S01]  /*1980*/  SHF.R.U32.HI R47, RZ, 0x1f, R44 ;  /* 0x0000001fff2f7819 */ /* 0x000fe2000001162c */
[----:B------:R0:W-:Y:S01]  /*1990*/  STL [R1+0xc], R11 ;  /* 0x00000c0b01007387 */ /* 0x0001e20000100800 */
[----:B------:R-:W-:Y:S01]  /*19a0*/  IADD3 R44, P0, R46, UR8, RZ ;  /* 0x000000082e2c7c10 */ /* 0x000fe2000ff1e0ff */
[----:B------:R-:W-:Y:S01]  /*19b0*/  FFMA.FTZ R49, R48, R48, R49 ;  /* 0x0000003030317223 */ /* 0x000fe20000010031 */
[----:B------:R-:W-:Y:S01]  /*19c0*/  IADD3 R46, P1, R46, UR10, RZ ;  /* 0x0000000a2e2e7c10 */ /* 0x000fe2000ff3e0ff */
[----:B------:R-:W-:Y:S01]  /*19d0*/  FADD.FTZ R48, R50, R48 ;  /* 0x0000003032307221 */ /* 0x000fe20000010000 */
[C---:B------:R-:W-:Y:S02]  /*19e0*/  IADD3.X R45, R47.reuse, UR9, RZ, P0, !PT ;  /* 0x000000092f2d7c10 */ /* 0x040fe400087fe4ff */
[----:B------:R-:W-:Y:S01]  /*19f0*/  IADD3.X R47, R47, UR11, RZ, P1, !PT ;  /* 0x0000000b2f2f7c10 */ /* 0x000fe20008ffe4ff */
[----:B0-----:R0:W5:Y:S04]  /*1a00*/  LDL.LU R11, [R1+0x120] ;  /* 0x00012000010b7983 */ /* 0x0011680000300800 */
[----:B------:R-:W2:Y:S04]  /*1a10*/  LDL R50, [R1+0x11c] ;  /* 0x00011c0001327983 */ /* 0x000ea80000100800 */
[----:B------:R-:W5:Y:S04]  /*1a20*/  LDG.E.64.CONSTANT R44, desc[UR6][R44.64] ;  /* 0x000000062c2c7981 */ /* 0x000f68000c1e9b00 */
[----:B------:R-:W5:Y:S01]  /*1a30*/  LDG.E.64.CONSTANT R46, desc[UR6][R46.64] ;  /* 0x000000062e2e7981 */ /* 0x000f62000c1e9b00 */
[----:B------:R-:W1:Y:S01]  /*1a40*/  S2R R51, SR_TID.X ;  /* 0x0000000000337919 */ /* 0x000e620000002100 */
[----:B------:R-:W-:Y:S01]  /*1a50*/  BSSY B0, `(.L_x_1898) ;  /* 0x000003c000007945 */ /* 0x000fe20003800000 */
[----:B-1----:R-:W-:Y:S01]  /*1a60*/  ISETP.GT.U32.AND P0, PT, R51, 0x3f, PT ;  /* 0x0000003f3300780c */ /* 0x002fe20003f04070 */
[----:B--2---:R1:W-:Y:S02]  /*1a70*/  STS.64 [R50], R48 ;  /* 0x0000003032007388 */ /* 0x0043e40000000a00 */
[----:B-1----:R-:W-:Y:S01]  /*1a80*/  CS2R R48, SRZ ;  /* 0x0000000000307805 */ /* 0x002fe2000001ff00 */
[----:B------:R-:W-:Y:S09]  /*1a90*/  BAR.SYNC.DEFER_BLOCKING 0x0 ;  /* 0x0000000000007b1d */ /* 0x000ff20000010000 */
[----:B0-----:R-:W-:Y:S05]  /*1aa0*/  @P0 BRA `(.L_x_1899) ;  /* 0x0000000000d80947 */ /* 0x001fea0003800000 */
[----:B------:R-:W0:Y:S01]  /*1ab0*/  S2R R49, SR_CgaCtaId ;  /* 0x0000000000317919 */ /* 0x000e220000008800 */
[----:B------:R-:W-:Y:S01]  /*1ac0*/  SHF.R.U32.HI R48, RZ, 0x2, R51 ;  /* 0x00000002ff307819 */ /* 0x000fe20000011633 */
[----:B------:R0:W-:Y:S04]  /*1ad0*/  STL [R1+0x128], R2 ;  /* 0x0001280201007387 */ /* 0x0001e80000100800 */
[----:B------:R-:W-:Y:S01]  /*1ae0*/  IMAD R50, R48, 0x14, RZ ;  /* 0x0000001430327824 */ /* 0x000fe200078e02ff */
[----:B------:R-:W-:Y:S01]  /*1af0*/  MOV R48, 0x400 ;  /* 0x0000040000307802 */ /* 0x000fe20000000f00 */
[----:B------:R1:W-:Y:S03]  /*1b00*/  STL [R1+0x120], R0 ;  /* 0x0001200001007387 */ /* 0x0003e60000100800 */
[----:B0-----:R-:W-:-:S02]  /*1b10*/  LEA R2, R49, R48, 0x18 ;  /* 0x0000003031027211 */ /* 0x001fc400078ec0ff */
[----:B------:R-:W-:Y:S02]  /*1b20*/  SHF.R.U32.HI R48, RZ, 0x2, R50 ;  /* 0x00000002ff307819 */ /* 0x000fe40000011632 */
[----:B------:R-:W-:Y:S02]  /*1b30*/  IADD3 R50, R50, 0x4, RZ ;  /* 0x0000000432327810 */ /* 0x000fe40007ffe0ff */
[----:B------:R-:W-:Y:S01]  /*1b40*/  SHF.L.U32 R49, R51, 0x3, RZ ;  /* 0x0000000333317819 */ /* 0x000fe200000006ff */
[----:B------:R-:W-:Y:S01]  /*1b50*/  IMAD R48, R48, 0x28, R2 ;  /* 0x0000002830307824 */ /* 0x000fe200078e0202 */
[----:B------:R-:W-:Y:S02]  /*1b60*/  SHF.R.U32.HI R50, RZ, 0x2, R50 ;  /* 0x00000002ff327819 */ /* 0x000fe40000011632 */
[----:B-1----:R-:W-:-:S03]  /*1b70*/  LOP3.LUT R0, R49, 0x18, RZ, 0xc0, !PT ;  /* 0x0000001831007812 */ /* 0x002fc600078ec0ff */
[----:B------:R-:W-:Y:S01]  /*1b80*/  IMAD R50, R50, 0x28, R2 ;  /* 0x0000002832327824 */ /* 0x000fe200078e0202 */
[----:B------:R-:W-:-:S04]  /*1b90*/  IADD3 R48, R48, R0, RZ ;  /* 0x0000000030307210 */ /* 0x000fc80007ffe0ff */
[----:B------:R-:W-:Y:S02]  /*1ba0*/  IADD3 R50, R0, R50, RZ ;  /* 0x0000003200327210 */ /* 0x000fe40007ffe0ff */
[----:B------:R-:W0:Y:S04]  /*1bb0*/  LDS.64 R48, [R48] ;  /* 0x0000000030307984 */ /* 0x000e280000000a00 */
[----:B------:R-:W1:Y:S01]  /*1bc0*/  LDS.64 R50, [R50] ;  /* 0x0000000032327984 */ /* 0x000e620000000a00 */
[----:B0-----:R-:W-:Y:S01]  /*1bd0*/  FADD.FTZ R48, RZ, R48 ;  /* 0x00000030ff307221 */ /* 0x001fe20000010000 */
[----:B------:R-:W-:-:S03]  /*1be0*/  FADD.FTZ R49, RZ, R49 ;  /* 0x00000031ff317221 */ /* 0x000fc60000010000 */
[----:B-1----:R-:W-:Y:S01]  /*1bf0*/  FADD.FTZ R50, R48, R50 ;  /* 0x0000003230327221 */ /* 0x002fe20000010000 */
[----:B------:R-:W-:Y:S01]  /*1c00*/  FADD.FTZ R51, R49, R51 ;  /* 0x0000003331337221 */ /* 0x000fe20000010000 */
[----:B------:R-:W0:Y:S02]  /*1c10*/  S2R R48, SR_TID.X ;  /* 0x0000000000307919 */ /* 0x000e240000002100 */
[----:B0-----:R-:W-:-:S05]  /*1c20*/  SHF.R.U32.HI R48, RZ, 0x2, R48 ;  /* 0x00000002ff307819 */ /* 0x001fca0000011630 */
[----:B------:R-:W-:-:S05]  /*1c30*/  IMAD R48, R48, 0x14, RZ ;  /* 0x0000001430307824 */ /* 0x000fca00078e02ff */
[----:B------:R-:W-:-:S04]  /*1c40*/  IADD3 R48, R48, 0x8, RZ ;  /* 0x0000000830307810 */ /* 0x000fc80007ffe0ff */
[----:B------:R-:W-:-:S05]  /*1c50*/  SHF.R.U32.HI R48, RZ, 0x2, R48 ;  /* 0x00000002ff307819 */ /* 0x000fca0000011630 */
[----:B------:R-:W-:-:S05]  /*1c60*/  IMAD R48, R48, 0x28, R2 ;  /* 0x0000002830307824 */ /* 0x000fca00078e0202 */
[----:B------:R-:W-:-:S06]  /*1c70*/  IADD3 R48, R0, R48, RZ ;  /* 0x0000003000307210 */ /* 0x000fcc0007ffe0ff */
[----:B------:R-:W0:Y:S02]  /*1c80*/  LDS.64 R48, [R48] ;  /* 0x0000000030307984 */ /* 0x000e240000000a00 */
[----:B0-----:R-:W-:Y:S01]  /*1c90*/  FADD.FTZ R0, R50, R48 ;  /* 0x0000003032007221 */ /* 0x001fe20000010000 */
[----:B------:R-:W-:Y:S01]  /*1ca0*/  FADD.FTZ R51, R51, R49 ;  /* 0x0000003133337221 */ /* 0x000fe20000010000 */
[----:B------:R-:W0:Y:S01]  /*1cb0*/  S2R R48, SR_TID.X ;  /* 0x0000000000307919 */ /* 0x000e220000002100 */
[----:B------:R-:W1:Y:S01]  /*1cc0*/  S2R R49, SR_TID.X ;  /* 0x0000000000317919 */ /* 0x000e620000002100 */
[----:B0-----:R-:W-:Y:S02]  /*1cd0*/  SHF.R.U32.HI R50, RZ, 0x2, R48 ;  /* 0x00000002ff327819 */ /* 0x001fe40000011630 */
[----:B-1----:R-:W-:-:S03]  /*1ce0*/  SHF.L.U32 R49, R49, 0x3, RZ ;  /* 0x0000000331317819 */ /* 0x002fc600000006ff */
[----:B------:R-:W-:Y:S01]  /*1cf0*/  IMAD R50, R50, 0x14, RZ ;  /* 0x0000001432327824 */ /* 0x000fe200078e02ff */
[----:B------:R-:W-:-:S04]  /*1d00*/  LOP3.LUT R49, R49, 0x18, RZ, 0xc0, !PT ;  /* 0x0000001831317812 */ /* 0x000fc800078ec0ff */
[C---:B------:R-:W-:Y:S02]  /*1d10*/  IADD3 R48, R50.reuse, 0xc, RZ ;  /* 0x0000000c32307810 */ /* 0x040fe40007ffe0ff */
[----:B------:R-:W-:Y:S02]  /*1d20*/  IADD3 R50, R50, 0x10, RZ ;  /* 0x0000001032327810 */ /* 0x000fe40007ffe0ff */
[----:B------:R-:W-:Y:S02]  /*1d30*/  SHF.R.U32.HI R48, RZ, 0x2, R48 ;  /* 0x00000002ff307819 */ /* 0x000fe40000011630 */
[----:B------:R-:W-:-:S03]  /*1d40*/  SHF.R.U32.HI R50, RZ, 0x2, R50 ;  /* 0x00000002ff327819 */ /* 0x000fc60000011632 */
[--C-:B------:R-:W-:Y:S02]  /*1d50*/  IMAD R48, R48, 0x28, R2.reuse ;  /* 0x0000002830307824 */ /* 0x100fe400078e0202 */
[----:B------:R-:W-:Y:S02]  /*1d60*/  IMAD R50, R50, 0x28, R2 ;  /* 0x0000002832327824 */ /* 0x000fe400078e0202 */
[----:B------:R0:W5:Y:S01]  /*1d70*/  LDL.LU R2, [R1+0x128] ;  /* 0x0001280001027983 */ /* 0x0001620000300800 */
[C---:B------:R-:W-:Y:S02]  /*1d80*/  IADD3 R48, R49.reuse, R48, RZ ;  /* 0x0000003031307210 */ /* 0x040fe40007ffe0ff */
[----:B------:R-:W-:-:S04]  /*1d90*/  IADD3 R50, R49, R50, RZ ;  /* 0x0000003231327210 */ /* 0x000fc80007ffe0ff */
[----:B------:R-:W1:Y:S02]  /*1da0*/  LDS.64 R48, [R48] ;  /* 0x0000000030307984 */ /* 0x000e640000000a00 */
[----:B-1----:R-:W-:Y:S01]  /*1db0*/  FADD.FTZ R0, R0, R48 ;  /* 0x0000003000007221 */ /* 0x002fe20000010000 */
[----:B------:R-:W-:Y:S02]  /*1dc0*/  FADD.FTZ R51, R51, R49 ;  /* 0x0000003133337221 */ /* 0x000fe40000010000 */
[----:B------:R-:W1:Y:S02]  /*1dd0*/  LDS.64 R48, [R50] ;  /* 0x0000000032307984 */ /* 0x000e640000000a00 */
[----:B-1----:R-:W-:Y:S02]  /*1de0*/  FADD.FTZ R48, R0, R48 ;  /* 0x0000003000307221 */ /* 0x002fe40000010000 */
[----:B------:R0:W5:Y:S01]  /*1df0*/  LDL.LU R0, [R1+0x120] ;  /* 0x0001200001007983 */ /* 0x0001620000300800 */
[----:B------:R-:W-:-:S07]  /*1e00*/  FADD.FTZ R49, R51, R49 ;  /* 0x0000003133317221 */ /* 0x000fce0000010000 */
.L_x_1899:
[----:B------:R-:W-:Y:S05]  /*1e10*/  BSYNC B0 ;  /* 0x0000000000007941 */ /* 0x000fea0003800000 */
.L_x_1898:
[----:B-----5:R1:W-:Y:S04]  /*1e20*/  STL [R1+0x120], R0 ;  /* 0x0001200001007387 */ /* 0x0203e80000100800 */
[----:B------:R-:W2:Y:S04]  /*1e30*/  SHFL.BFLY PT, R50, R48, 0x2, 0x1f ;  /* 0x0c401f0030327f89 */ /* 0x000ea800000e0000 */
[----:B------:R-:W3:Y:S01]  /*1e40*/  SHFL.BFLY PT, R51, R49, 0x2, 0x1f ;  /* 0x0c401f0031337f89 */ /* 0x000ee200000e0000 */
[----:B-1----:R-:W1:Y:S01]  /*1e50*/  S2R R0, SR_TID.X ;  /* 0x0000000000007919 */ /* 0x002e620000002100 */
[----:B--2---:R-:W-:Y:S01]  /*1e60*/  FADD.FTZ R48, R50, R48 ;  /* 0x0000003032307221 */ /* 0x004fe20000010000 */
[----:B---3--:R-:W-:-:S04]  /*1e70*/  FADD.FTZ R49, R51, R49 ;  /* 0x0000003133317221 */ /* 0x008fc80000010000 */
[----:B------:R-:W2:Y:S04]  /*1e80*/  SHFL.BFLY PT, R50, R48, 0x1, 0x1f ;  /* 0x0c201f0030327f89 */ /* 0x000ea800000e0000 */
[----:B------:R-:W3:Y:S01]  /*1e90*/  SHFL.BFLY PT, R51, R49, 0x1, 0x1f ;  /* 0x0c201f0031337f89 */ /* 0x000ee200000e0000 */
[----:B-1----:R-:W-:-:S03]  /*1ea0*/  LOP3.LUT P0, RZ, R0, 0xffffffc3, RZ, 0xc0, !PT ;  /* 0xffffffc300ff7812 */ /* 0x002fc6000780c0ff */
[----:B------:R1:W5:Y:S01]  /*1eb0*/  LDL.LU R0, [R1+0x120] ;  /* 0x0001200001007983 */ /* 0x0003620000300800 */
[----:B------:R-:W-:Y:S01]  /*1ec0*/  BSSY B0, `(.L_x_1900) ;  /* 0x0000013000007945 */ /* 0x000fe20003800000 */
[----:B--2---:R-:W-:Y:S01]  /*1ed0*/  FADD.FTZ R48, R48, R50 ;  /* 0x0000003230307221 */ /* 0x004fe20000010000 */
[----:B---3--:R-:W-:-:S07]  /*1ee0*/  FADD.FTZ R49, R49, R51 ;  /* 0x0000003331317221 */ /* 0x008fce0000010000 */
[----:B-1----:R-:W-:Y:S05]  /*1ef0*/  @P0 BRA `(.L_x_1901) ;  /* 0x00000000003c0947 */ /* 0x002fea0003800000 */
[----:B------:R-:W1:Y:S01]  /*1f00*/  S2R R50, SR_TID.X ;  /* 0x0000000000327919 */ /* 0x000e620000002100 */
[----:B------:R-:W2:Y:S01]  /*1f10*/  LDC R51, c[0x0][0x10] ;  /* 0x00000400ff337b82 */ /* 0x000ea20000000800 */
[----:B------:R3:W-:Y:S02]  /*1f20*/  STL.64 [R1+0x128], R2 ;  /* 0x0001280201007387 */ /* 0x0007e40000100a00 */
[----:B---3--:R-:W2:Y:S01]  /*1f30*/  S2R R2, SR_CTAID.Y ;  /* 0x0000000000027919 */ /* 0x008ea20000002600 */
[----:B------:R-:W3:Y:S01]  /*1f40*/  S2R R3, SR_CTAID.X ;  /* 0x0000000000037919 */ /* 0x000ee20000002500 */
[----:B-1----:R-:W-:-:S04]  /*1f50*/  SHF.R.U32.HI R50, RZ, 0x2, R50 ;  /* 0x00000002ff327819 */ /* 0x002fc80000011632 */
[----:B------:R-:W-:Y:S01]  /*1f60*/  SHF.L.U32 R50, R50, 0x4, RZ ;  /* 0x0000000432327819 */ /* 0x000fe200000006ff */
[----:B--2---:R-:W-:-:S03]  /*1f70*/  IMAD R51, R51, UR4, R2 ;  /* 0x0000000433337c24 */ /* 0x004fc6000f8e0202 */
[----:B---3--:R-:W-:Y:S02]  /*1f80*/  LOP3.LUT R50, R50, 0xfffffff0, R3, 0xe2, !PT ;  /* 0xfffffff032327812 */ /* 0x008fe400078ee203 */
[----:B------:R-:W1:Y:S02]  /*1f90*/  LDC.64 R2, c[0x0][0x248] ;  /* 0x00009200ff027b82 */ /* 0x000e640000000a00 */
[----:B------:R-:W-:-:S04]  /*1fa0*/  LEA R50, R51, R50, 0x8 ;  /* 0x0000003233327211 */ /* 0x000fc800078e40ff */
[----:B------:R-:W-:-:S05]  /*1fb0*/  SHF.L.U32 R50, R50, 0x1, RZ ;  /* 0x0000000132327819 */ /* 0x000fca00000006ff */
[----:B-1----:R-:W-:Y:S02]  /*1fc0*/  IMAD.WIDE.U32 R50, R50, 0x4, R2 ;  /* 0x0000000432327825 */ /* 0x002fe400078e0002 */
[----:B------:R1:W5:Y:S04]  /*1fd0*/  LDL.LU.64 R2, [R1+0x128] ;  /* 0x0001280001027983 */ /* 0x0003680000300a00 */
[----:B------:R1:W-:Y:S02]  /*1fe0*/  STG.E.64 desc[UR6][R50.64], R48 ;  /* 0x0000003032007986 */ /* 0x0003e4000c101b06 */
.L_x_1901:
[----:B------:R-:W-:Y:S05]  /*1ff0*/  BSYNC B0 ;  /* 0x0000000000007941 */ /* 0x000fea0003800000 */
.L_x_1900:
[----:B-1----:R-:W1:Y:S01]  /*2000*/  S2R R51, SR_TID.X ;  /* 0x0000000000337919 */ /* 0x002e620000002100 */
[----:B------:R-:W-:Y:S02]  /*2010*/  PRMT R18, R12, 0x7632, R18 ;  /* 0x000076320c127816 */ /* 0x000fe40000000012 */
[----:B------:R-:W-:Y:S01]  /*2020*/  PRMT R26, R20, 0x7632, R26 ;  /* 0x00007632141a7816 */ /* 0x000fe2000000001a */
[----:B------:R-:W-:Y:S01]  /*2030*/  BAR.SYNC.DEFER_BLOCKING 0x0 ;  /* 0x0000000000007b1d */ /* 0x000fe20000010000 */
        /* <DEDUP_REMOVED lines=12> */
[----:B------:R2:W-:Y:S01]  /*2100*/  STL.S16 [R1+0xe8], R20 ;  /* 0x0000e81401007387 */ /* 0x0005e20000100600 */
[----:B------:R-:W-:Y:S02]  /*2110*/  PRMT R19, R38, 0x7632, R19 ;  /* 0x0000763226137816 */ /* 0x000fe40000000013 */
[----:B------:R-:W-:Y:S02]  /*2120*/  PRMT R23, R15, 0x7632, R23 ;  /* 0x000076320f177816 */ /* 0x000fe40000000017 */
[----:B------:R-:W-:Y:S01]  /*2130*/  PRMT R43, R33, 0x7632, R43 ;  /* 0x00007632212b7816 */ /* 0x000fe2000000002b */
[----:B------:R2:W-:Y:S01]  /*2140*/  STL.S16 [R1+0xf4], R19 ;  /* 0x0000f41301007387 */ /* 0x0005e20000100600 */
[----:B------:R-:W-:-:S02]  /*2150*/  PRMT R17, R39, 0x7632, R17 ;  /* 0x0000763227117816 */ /* 0x000fc40000000011 */
[----:B------:R-:W-:Y:S02]  /*2160*/  PRMT R15, R40, 0x7632, R15 ;  /* 0x00007632280f7816 */ /* 0x000fe4000000000f */
[----:B------:R-:W-:Y:S01]  /*2170*/  PRMT R16, R13, 0x7632, R16 ;  /* 0x000076320d107816 */ /* 0x000fe20000000010 */
[----:B------:R2:W-:Y:S01]  /*2180*/  STL.S16 [R1+0xfc], R17 ;  /* 0x0000fc1101007387 */ /* 0x0005e20000100600 */
[----:B------:R-:W-:Y:S02]  /*2190*/  PRMT R14, R41, 0x7632, R14 ;  /* 0x00007632290e7816 */ /* 0x000fe4000000000e */
[----:B------:R-:W-:Y:S01]  /*21a0*/  PRMT R13, R42, 0x7632, R13 ;  /* 0x000076322a0d7816 */ /* 0x000fe2000000000d */
[----:B------:R2:W-:Y:S01]  /*21b0*/  STL.S16 [R1+0x100], R15 ;  /* 0x0001000f01007387 */ /* 0x0005e20000100600 */
[----:B------:R-:W-:Y:S02]  /*21c0*/  PRMT R12, R43, 0x7632, R12 ;  /* 0x000076322b0c7816 */ /* 0x000fe4000000000c */
[----:B-1----:R-:W-:Y:S01]  /*21d0*/  ISETP.NE.AND P1, PT, R51, RZ, PT ;  /* 0x000000ff3300720c */ /* 0x002fe20003f25270 */
[----:B------:R2:W-:Y:S01]  /*21e0*/  STL.S16 [R1+0x110], R14 ;  /* 0x0001100e01007387 */ /* 0x0005e20000100600 */
[----:B------:R-:W-:-:S02]  /*21f0*/  PRMT R24, R16, 0x7632, R24 ;  /* 0x0000763210187816 */ /* 0x000fc40000000018 */
[----:B------:R-:W-:Y:S01]  /*2200*/  PRMT R27, R21, 0x7632, R27 ;  /* 0x00007632151b7816 */ /* 0x000fe2000000001b */
[----:B------:R2:W-:Y:S01]  /*2210*/  STL.S16 [R1+0x10c], R13 ;  /* 0x00010c0d01007387 */ /* 0x0005e20000100600 */
[----:B------:R-:W-:Y:S02]  /*2220*/  PRMT R35, R24, 0x7632, R35 ;  /* 0x0000763218237816 */ /* 0x000fe40000000023 */
[----:B------:R-:W-:Y:S01]  /*2230*/  PRMT R34, R25, 0x7632, R34 ;  /* 0x0000763219227816 */ /* 0x000fe20000000022 */
[----:B------:R2:W-:Y:S01]  /*2240*/  STL.S16 [R1+0x114], R12 ;  /* 0x0001140c01007387 */ /* 0x0005e20000100600 */
[----:B------:R-:W-:Y:S02]  /*2250*/  PRMT R36, R27, 0x7632, R36 ;  /* 0x000076321b247816 */ /* 0x000fe40000000024 */
[----:B------:R-:W-:Y:S02]  /*2260*/  PRMT R21, R23, 0x7632, R21 ;  /* 0x0000763217157816 */ /* 0x000fe40000000015 */
[----:B------:R-:W-:-:S02]  /*2270*/  PRMT R48, R34, 0x7632, R48 ;  /* 0x0000763222307816 */ /* 0x000fc40000000030 */
[----:B------:R-:W-:Y:S02]  /*2280*/  PRMT R49, R35, 0x7632, R49 ;  /* 0x0000763223317816 */ /* 0x000fe40000000031 */
[----:B------:R-:W-:Y:S02]  /*2290*/  PRMT R50, R36, 0x7632, R50 ;  /* 0x0000763224327816 */ /* 0x000fe40000000032 */
[----:B------:R-:W-:Y:S01]  /*22a0*/  ISETP.GT.U32.AND P0, PT, R51, 0xff, PT ;  /* 0x000000ff3300780c */ /* 0x000fe20003f04070 */
[----:B--2---:R-:W-:-:S12]  /*22b0*/  @P1 BRA `(.L_x_1902) ;  /* 0x0000000000441947 */ /* 0x004fd80003800000 */
[----:B------:R-:W1:Y:S01]  /*22c0*/  S2R R14, SR_CTAID.X ;  /* 0x00000000000e7919 */ /* 0x000e620000002500 */
[----:B------:R-:W2:Y:S01]  /*22d0*/  LDC.64 R12, c[0x0][0x250] ;  /* 0x00009400ff0c7b82 */ /* 0x000ea20000000a00 */
[----:B------:R-:W2:Y:S01]  /*22e0*/  S2R R51, SR_CTAID.Y ;  /* 0x0000000000337919 */ /* 0x000ea20000002600 */
[----:B-1----:R-:W-:Y:S02]  /*22f0*/  ISETP.NE.AND P1, PT, R14, RZ, PT ;  /* 0x000000ff0e00720c */ /* 0x002fe40003f25270 */
[----:B------:R-:W-:Y:S01]  /*2300*/  MOV R14, 0x7ffffff1 ;  /* 0x7ffffff1000e7802 */ /* 0x000fe20000000f00 */
[----:B--2---:R-:W-:-:S03]  /*2310*/  IMAD.WIDE.U32 R12, R51, 0x4, R12 ;  /* 0x00000004330c7825 */ /* 0x004fc600078e000c */
[----:B------:R-:W-:Y:S01]  /*2320*/  SEL R14, R14, 0x1, !P1 ;  /* 0x000000010e0e7807 */ /* 0x000fe20004800000 */
[----:B------:R-:W-:Y:S06]  /*2330*/  MEMBAR.ALL.GPU ;  /* 0x0000000000007992 */ /* 0x000fec000000a000 */
[----:B------:R-:W-:-:S00]  /*2340*/  ERRBAR ;  /* 0x00000000000079ab */ /* 0x000fc00000000000 */
[----:B------:R-:W-:Y:S06]  /*2350*/  CGAERRBAR ;  /* 0x00000000000075ab */ /* 0x000fec0000000000 */
[----:B------:R1:W5:Y:S02]  /*2360*/  ATOM.E.ADD.STRONG.GPU PT, R14, desc[UR6][R12.64], R14 ;  /* 0x0000000e0c0e798a */ /* 0x00036400081ee1c6 */
.L_x_1903:
[----:B------:R-:W2:Y:S04]  /*2370*/  LD.E.STRONG.GPU R15, desc[UR6][R12.64] ;  /* 0x000000060c0f7980 */ /* 0x000ea8000c10f900 */
[----:B--2---:R-:W-:Y:S01]  /*2380*/  CCTL.IVALL ;  /* 0x00000000ff00798f */ /* 0x004fe20002000000 */
[----:B------:R-:W-:Y:S05]  /*2390*/  YIELD ;  /* 0x0000000000007946 */ /* 0x000fea0003800000 */
[----:B-----5:R-:W-:-:S04]  /*23a0*/  LOP3.LUT R15, R15, R14, RZ, 0x3c, !PT ;  /* 0x0000000e0f0f7212 */ /* 0x020fc800078e3cff */
[----:B------:R-:W-:-:S13]  /*23b0*/  ISETP.GT.AND P1, PT, R15, -0x1, PT ;  /* 0xffffffff0f00780c */ /* 0x000fda0003f24270 */
[----:B------:R-:W-:Y:S05]  /*23c0*/  @P1 BRA `(.L_x_1903) ;  /* 0xfffffffc00e81947 */ /* 0x000fea000383ffff */
.L_x_1902:
[----:B------:R-:W-:Y:S05]  /*23d0*/  WARPSYNC.ALL ;  /* 0x0000000000007948 */ /* 0x000fea0003800000 */
[----:B------:R-:W-:Y:S02]  /*23e0*/  PRMT R30, R44, 0x7632, R30 ;  /* 0x000076322c1e7816 */ /* 0x000fe4000000001e */
[----:B------:R-:W-:Y:S02]  /*23f0*/  PRMT R20, R45, 0x7632, R20 ;  /* 0x000076322d147816 */ /* 0x000fe40000000014 */
[----:B------:R-:W-:Y:S02]  /*2400*/  PRMT R19, R46, 0x7632, R19 ;  /* 0x000076322e137816 */ /* 0x000fe40000000013 */
[----:B------:R-:W-:Y:S01]  /*2410*/  PRMT R17, R47, 0x7632, R17 ;  /* 0x000076322f117816 */ /* 0x000fe20000000011 */
[----:B------:R-:W2:Y:S01]  /*2420*/  S2R R15, SR_CTAID.Y ;  /* 0x00000000000f7919 */ /* 0x000ea20000002600 */
[----:B-1----:R-:W2:Y:S01]  /*2430*/  @!P0 LDC R12, c[0x0][0x10] ;  /* 0x00000400ff0c8b82 */ /* 0x002ea20000000800 */
[----:B------:R-:W-:Y:S01]  /*2440*/  ULDC.64 UR8, c[0x0][0x240] ;  /* 0x0000900000087ab9 */ /* 0x000fe20000000a00 */
[----:B------:R-:W1:Y:S01]  /*2450*/  S2R R31, SR_TID.X ;  /* 0x00000000001f7919 */ /* 0x000e620000002100 */
[----:B--2---:R-:W-:-:S05]  /*2460*/  @!P0 IMAD R12, R12, UR4, R15 ;  /* 0x000000040c0c8c24 */ /* 0x004fca000f8e020f */
[----:B------:R-:W2:Y:S01]  /*2470*/  @!P0 LDC.64 R14, c[0x0][0x248] ;  /* 0x00009200ff0e8b82 */ /* 0x000ea20000000a00 */
[----:B-1----:R-:W-:-:S04]  /*2480*/  @!P0 LOP3.LUT R13, R31, 0x7ffffff0, RZ, 0xc0, !PT ;  /* 0x7ffffff01f0d8812 */ /* 0x002fc800078ec0ff */
[----:B------:R-:W-:Y:S02]  /*2490*/  @!P0 LEA R12, R12, R13, 0x8 ;  /* 0x0000000d0c0c8211 */ /* 0x000fe400078e40ff */
[----:B------:R-:W-:-:S04]  /*24a0*/  @!P0 LOP3.LUT R13, R31, 0xf, RZ, 0xc0, !PT ;  /* 0x0000000f1f0d8812 */ /* 0x000fc800078ec0ff */
[----:B------:R-:W-:-:S04]  /*24b0*/  @!P0 IADD3 R12, R12, R13, RZ ;  /* 0x0000000d0c0c8210 */ /* 0x000fc80007ffe0ff */
[----:B------:R-:W-:-:S05]  /*24c0*/  @!P0 SHF.L.U32 R12, R12, 0x1, RZ ;  /* 0x000000010c0c8819 */ /* 0x000fca00000006ff */
[----:B--2---:R-:W-:Y:S01]  /*24d0*/  @!P0 IMAD.WIDE.U32 R12, R12, 0x4, R14 ;  /* 0x000000040c0c8825 */ /* 0x004fe200078e000e */
[----:B------:R-:W-:Y:S06]  /*24e0*/  BAR.SYNC.DEFER_BLOCKING 0x0 ;  /* 0x0000000000007b1d */ /* 0x000fec0000010000 */
[----:B------:R-:W2:Y:S01]  /*24f0*/  @!P0 LDG.E.64 R12, desc[UR6][R12.64] ;  /* 0x000000060c0c8981 */ /* 0x000ea2000c1e1b00 */
[----:B------:R-:W-:Y:S01]  /*2500*/  HFMA2.MMA R14, -RZ, RZ, 0, 0 ;  /* 0x00000000ff0e7435 */ /* 0x000fe200000001ff */
[----:B------:R-:W-:Y:S01]  /*2510*/  ISETP.EQ.U32.AND P1, PT, RZ, UR8, PT ;  /* 0x00000008ff007c0c */ /* 0x000fe2000bf22070 */
[----:B------:R-:W-:Y:S01]  /*2520*/  BSSY B0, `(.L_x_1904) ;  /* 0x000002b000007945 */ /* 0x000fe20003800000 */
[----:B------:R-:W1:Y:S03]  /*2530*/  S2R R32, SR_CTAID.X ;  /* 0x0000000000207919 */ /* 0x000e660000002500 */
[----:B--2---:R-:W-:Y:S01]  /*2540*/  @!P0 FADD.FTZ R14, RZ, R12 ;  /* 0x0000000cff0e8221 */ /* 0x004fe20000010000 */
[----:B------:R-:W-:Y:S01]  /*2550*/  MOV R12, RZ ;  /* 0x000000ff000c7202 */ /* 0x000fe20000000f00 */
[----:B------:R-:W-:Y:S01]  /*2560*/  @!P0 FADD.FTZ R12, RZ, R13 ;  /* 0x0000000dff0c8221 */ /* 0x000fe20000010000 */
[----:B------:R-:W-:-:S02]  /*2570*/  LOP3.LUT P0, RZ, R31, 0xffffff0f, RZ, 0xc0, !PT ;  /* 0xffffff0f1fff7812 */ /* 0x000fc4000780c0ff */
[----:B------:R-:W2:Y:S02]  /*2580*/  SHFL.BFLY PT, R13, R14, 0x8, 0x1f ;  /* 0x0d001f000e0d7f89 */ /* 0x000ea400000e0000 */
[----:B--2---:R-:W-:Y:S02]  /*2590*/  FADD.FTZ R14, R13, R14 ;  /* 0x0000000e0d0e7221 */ /* 0x004fe40000010000 */
[----:B------:R-:W2:Y:S02]  /*25a0*/  SHFL.BFLY PT, R13, R12, 0x8, 0x1f ;  /* 0x0d001f000c0d7f89 */ /* 0x000ea400000e0000 */
[----:B--2---:R-:W-:Y:S02]  /*25b0*/  FADD.FTZ R12, R13, R12 ;  /* 0x0000000c0d0c7221 */ /* 0x004fe40000010000 */
[----:B------:R-:W2:Y:S02]  /*25c0*/  SHFL.BFLY PT, R13, R14, 0x4, 0x1f ;  /* 0x0c801f000e0d7f89 */ /* 0x000ea400000e0000 */
[----:B--2---:R-:W-:-:S02]  /*25d0*/  FADD.FTZ R14, R14, R13 ;  /* 0x0000000d0e0e7221 */ /* 0x004fc40000010000 */
        /* <DEDUP_REMOVED lines=21> */
[----:B--2---:R-:W-:Y:S05]  /*2730*/  @P0 BRA `(.L_x_1905) ;  /* 0x0000000000240947 */ /* 0x004fea0003800000 */
[----:B------:R-:W2:Y:S01]  /*2740*/  LDL R32, [R1+0x84] ;  /* 0x0000840001207983 */ /* 0x000ea20000100800 */
[----:B------:R-:W-:Y:S02]  /*2750*/  SHF.R.S32.HI R14, RZ, 0x1f, R31 ;  /* 0x0000001fff0e7819 */ /* 0x000fe4000001141f */
[----:B------:R-:W-:-:S04]  /*2760*/  LEA R13, P0, R11, R31, 0x4 ;  /* 0x0000001f0b0d7211 */ /* 0x000fc800078020ff */
[----:B--2---:R-:W-:Y:S02]  /*2770*/  LEA.HI.X R14, R11, R14, R32, 0x4, P0 ;  /* 0x0000000e0b0e7211 */ /* 0x004fe400000f2420 */
[----:B------:R-:W-:-:S04]  /*2780*/  LEA R12, P0, R13, UR8, 0x3 ;  /* 0x000000080d0c7c11 */ /* 0x000fc8000f8018ff */
[----:B------:R-:W-:Y:S02]  /*2790*/  LEA.HI.X R13, R13, UR9, R14, 0x3, P0 ;  /* 0x000000090d0d7c11 */ /* 0x000fe400080f1c0e */
[----:B------:R-:W-:-:S06]  /*27a0*/  LEA R14, R31, UR5, 0x3 ;  /* 0x000000051f0e7c11 */ /* 0x000fcc000f8e18ff */
[----:B------:R-:W1:Y:S04]  /*27b0*/  LDS.64 R14, [R14] ;  /* 0x000000000e0e7984 */ /* 0x000e680000000a00 */
[----:B-1----:R1:W-:Y:S02]  /*27c0*/  STG.E.64 desc[UR6][R12.64], R14 ;  /* 0x0000000e0c007986 */ /* 0x0023e4000c101b06 */
.L_x_1905:
[----:B------:R-:W-:Y:S05]  /*27d0*/  BSYNC B0 ;  /* 0x0000000000007941 */ /* 0x000fea0003800000 */
.L_x_1904:
[----:B-1----:R-:W2:Y:S01]  /*27e0*/  LDL R12, [R1+0x118] ;  /* 0x00011800010c7983 */ /* 0x002ea20000100800 */
[----:B------:R-:W-:-:S03]  /*27f0*/  ULDC UR8, c[0x0][0x230] ;  /* 0x00008c0000087ab9 */ /* 0x000fc60000000800 */
[----:B------:R1:W-:Y:S04]  /*2800*/  STL [R1+0x120], R11 ;  /* 0x0001200b01007387 */ /* 0x0003e80000100800 */
[----:B------:R-:W3:Y:S04]  /*2810*/  LDL.LU R51, [R1] ;  /* 0x0000000001337983 */ /* 0x000ee80000300800 */
[----:B-1----:R-:W4:Y:S01]  /*2820*/  LDL.LU R11, [R1+0x70] ;  /* 0x00007000010b7983 */ /* 0x002f220000300800 */
[----:B------:R-:W-:Y:S02]  /*2830*/  SHF.L.U32 R44, R44, 0x10, RZ ;  /* 0x000000102c2c7819 */ /* 0x000fe400000006ff */
[----:B------:R-:W-:-:S02]  /*2840*/  SHF.L.U32 R46, R46, 0x10, RZ ;  /* 0x000000102e2e7819 */ /* 0x000fc400000006ff */
[----:B------:R-:W-:Y:S02]  /*2850*/  SHF.L.U32 R18, R18, 0x10, RZ ;  /* 0x0000001012127819 */ /* 0x000fe400000006ff */
[----:B------:R-:W-:Y:S02]  /*2860*/  SHF.L.U32 R45, R45, 0x10, RZ ;  /* 0x000000102d2d7819 */ /* 0x000fe400000006ff */
[----:B------:R-:W-:Y:S02]  /*2870*/  SHF.L.U32 R47, R47, 0x10, RZ ;  /* 0x000000102f2f7819 */ /* 0x000fe400000006ff */
[----:B------:R-:W-:Y:S02]  /*2880*/  SHF.L.U32 R16, R16, 0x10, RZ ;  /* 0x0000001010107819 */ /* 0x000fe400000006ff */
[----:B------:R-:W-:Y:S01]  /*2890*/  SHF.L.U32 R20, R20, 0x10, RZ ;  /* 0x0000001014147819 */ /* 0x000fe200000006ff */
[----:B--2---:R-:W1:Y:S02]  /*28a0*/  LDS.64 R14, [R12+UR5] ;  /* 0x000000050c0e7984 */ /* 0x004e640008000a00 */
[----:B-1----:R-:W-:Y:S01]  /*28b0*/  FADD.FTZ R12, R15, UR8 ;  /* 0x000000080f0c7e21 */ /* 0x002fe20008010000 */
[----:B------:R-:W-:Y:S01]  /*28c0*/  FADD.FTZ R55, R55, -R14 ;  /* 0x8000000e37377221 */ /* 0x000fe20000010000 */
[----:B------:R-:W-:Y:S01]  /*28d0*/  FADD.FTZ R18, -R14, R18 ;  /* 0x000000120e127221 */ /* 0x000fe20000010100 */
[----:B------:R-:W-:Y:S01]  /*28e0*/  SHF.L.U32 R15, R30, 0x10, RZ ;  /* 0x000000101e0f7819 */ /* 0x000fe200000006ff */
[----:B------:R-:W-:-:S02]  /*28f0*/  ULDC.64 UR8, c[0x0][0x210] ;  /* 0x0000840000087ab9 */ /* 0x000fc40000000a00 */
[----:B------:R-:W1:Y:S02]  /*2900*/  MUFU.RSQ R12, R12 ;  /* 0x0000000c000c7308 */ /* 0x000e640000001400 */
[----:B-1----:R-:W-:-:S04]  /*2910*/  FMUL.FTZ R32, R55, R12 ;  /* 0x0000000c37207220 */ /* 0x002fc80000410000 */
[----:B------:R-:W-:-:S04]  /*2920*/  FFMA.FTZ R32, R32, R44, R46 ;  /* 0x0000002c20207223 */ /* 0x000fc8000001002e */
[----:B------:R-:W-:-:S06]  /*2930*/  FMUL.FTZ R13, R32, -1.4426950216293334961 ;  /* 0xbfb8aa3b200d7820 */ /* 0x000fcc0000410000 */
[----:B------:R-:W1:Y:S01]  /*2940*/  MUFU.EX2 R13, R13 ;  /* 0x0000000d000d7308 */ /* 0x000e620000000800 */
[----:B------:R-:W-:Y:S01]  /*2950*/  FMUL.FTZ R18, R12, R18 ;  /* 0x000000120c127220 */ /* 0x000fe20000410000 */
[----:B-1----:R-:W-:-:S06]  /*2960*/  FADD.FTZ R13, R13, 1 ;  /* 0x3f8000000d0d7421 */ /* 0x002fcc0000010000 */
[----:B------:R1:W-:Y:S02]  /*2970*/  MUFU.RCP R31, R13 ;  /* 0x0000000d001f7308 */ /* 0x0003e40000001000 */
[----:B-1----:R-:W-:-:S05]  /*2980*/  SHF.L.U32 R13, R19, 0x10, RZ ;  /* 0x00000010130d7819 */ /* 0x002fca00000006ff */
[----:B------:R-:W-:-:S04]  /*2990*/  FFMA.FTZ R18, R18, R15, R13 ;  /* 0x0000000f12127223 */ /* 0x000fc8000001000d */
[----:B------:R-:W-:-:S06]  /*29a0*/  FMUL.FTZ R19, R18, -1.4426950216293334961 ;  /* 0xbfb8aa3b12137820 */ /* 0x000fcc0000410000 */
[----:B------:R-:W1:Y:S02]  /*29b0*/  MUFU.EX2 R19, R19 ;  /* 0x0000001300137308 */ /* 0x000e640000000800 */
[----:B-1----:R-:W-:-:S06]  /*29c0*/  FADD.FTZ R19, R19, 1 ;  /* 0x3f80000013137421 */ /* 0x002fcc0000010000 */
[----:B------:R-:W1:Y:S01]  /*29d0*/  MUFU.RCP R19, R19 ;  /* 0x0000001300137308 */ /* 0x000e620000001000 */
[----:B------:R-:W-:Y:S01]  /*29e0*/  FMUL.FTZ R30, R32, R31 ;  /* 0x0000001f201e7220 */ /* 0x000fe20000410000 */
[----:B-1----:R-:W-:Y:S01]  /*29f0*/  FMUL.FTZ R18, R18, R19 ;  /* 0x0000001312127220 */ /* 0x002fe20000410000 */
[----:B---3--:R-:W-:-:S04]  /*2a00*/  FADD.FTZ R19, R51, -R14 ;  /* 0x8000000e33137221 */ /* 0x008fc80000010000 */
[----:B------:R-:W-:Y:S01]  /*2a10*/  FMUL.FTZ R19, R12, R19 ;  /* 0x000000130c137220 */ /* 0x000fe20000410000 */
[----:B------:R-:W-:-:S03]  /*2a20*/  F2FP.BF16.F32.PACK_AB R30, R18, R30 ;  /* 0x0000001e121e723e */ /* 0x000fc600000010ff */
[----:B------:R-:W-:-:S04]  /*2a30*/  FFMA.FTZ R19, R19, R45, R47 ;  /* 0x0000002d13137223 */ /* 0x000fc8000001002f */
[----:B------:R-:W-:-:S06]  /*2a40*/  FMUL.FTZ R18, R19, -1.4426950216293334961 ;  /* 0xbfb8aa3b13127820 */ /* 0x000fcc0000410000 */
[----:B------:R-:W1:Y:S01]  /*2a50*/  MUFU.EX2 R18, R18 ;  /* 0x0000001200127308 */ /* 0x000e620000000800 */
[----:B------:R-:W-:Y:S01]  /*2a60*/  FADD.FTZ R31, -R14, R16 ;  /* 0x000000100e1f7221 */ /* 0x000fe20000010100 */
[----:B------:R-:W-:Y:S01]  /*2a70*/  SHF.L.U32 R16, R17, 0x10, RZ ;  /* 0x0000001011107819 */ /* 0x000fe200000006ff */
[----:B-1----:R-:W-:-:S06]  /*2a80*/  FADD.FTZ R18, R18, 1 ;  /* 0x3f80000012127421 */ /* 0x002fcc0000010000 */
[----:B------:R-:W1:Y:S01]  /*2a90*/  MUFU.RCP R18, R18 ;  /* 0x0000001200127308 */ /* 0x000e620000001000 */
[----:B------:R-:W-:-:S04]  /*2aa0*/  FMUL.FTZ R17, R12, R31 ;  /* 0x0000001f0c117220 */ /* 0x000fc80000410000 */
[----:B------:R-:W-:Y:S01]  /*2ab0*/  FFMA.FTZ R17, R17, R20, R16 ;  /* 0x0000001411117223 */ /* 0x000fe20000010010 */
[----:B-1----:R-:W-:-:S03]  /*2ac0*/  FMUL.FTZ R18, R19, R18 ;  /* 0x0000001213127220 */ /* 0x002fc60000410000 */
[----:B------:R-:W-:-:S06]  /*2ad0*/  FMUL.FTZ R19, R17, -1.4426950216293334961 ;  /* 0xbfb8aa3b11137820 */ /* 0x000fcc0000410000 */
[----:B------:R-:W1:Y:S02]  /*2ae0*/  MUFU.EX2 R19, R19 ;  /* 0x0000001300137308 */ /* 0x000e640000000800 */
[----:B-1----:R-:W-:-:S06]  /*2af0*/  FADD.FTZ R19, R19, 1 ;  /* 0x3f80000013137421 */ /* 0x002fcc0000010000 */
[----:B------:R-:W1:Y:S02]  /*2b00*/  MUFU.RCP R19, R19 ;  /* 0x0000001300137308 */ /* 0x000e640000001000 */
[----:B-1----:R-:W-:-:S05]  /*2b10*/  FMUL.FTZ R17, R17, R19 ;  /* 0x0000001311117220 */ /* 0x002fca0000410000 */
[----:B------:R-:W-:Y:S02]  /*2b20*/  F2FP.BF16.F32.PACK_AB R17, R17, R18 ;  /* 0x000000121111723e */ /* 0x000fe400000010ff */
[----:B------:R-:W-:-:S03]  /*2b30*/  LEA R18, P0, R10, UR8, 0x1 ;  /* 0x000000080a127c11 */ /* 0x000fc6000f8008ff */
[----:B------:R-:W-:Y:S01]  /*2b40*/  STL [R1+0x14c], R17 ;  /* 0x00014c1101007387 */ /* 0x000fe20000100800 */
[----:B----4-:R-:W-:-:S03]  /*2b50*/  LEA.HI.X R19, R10, UR9, R11, 0x1, P0 ;  /* 0x000000090a137c11 */ /* 0x010fc600080f0c0b */
[----:B------:R-:W2:Y:S01]  /*2b60*/  LDL.LU R11, [R1+0x74] ;  /* 0x00007400010b7983 */ /* 0x000ea20000300800 */
[----:B------:R-:W-:Y:S01]  /*2b70*/  FADD.FTZ R10, R61, -R14 ;  /* 0x8000000e3d0a7221 */ /* 0x000fe20000010000 */
[----:B------:R-:W-:-:S03]  /*2b80*/  PRMT R31, R30, 0x7610, R31 ;  /* 0x000076101e1f7816 */ /* 0x000fc6000000001f */
[----:B------:R-:W-:Y:S01]  /*2b90*/  FMUL.FTZ R10, R12, R10 ;  /* 0x0000000a0c0a7220 */ /* 0x000fe20000410000 */
[----:B------:R-:W-:-:S03]  /*2ba0*/  PRMT R30, R30, 0x7632, R30 ;  /* 0x000076321e1e7816 */ /* 0x000fc6000000001e */
[----:B------:R-:W-:Y:S02]  /*2bb0*/  FFMA.FTZ R10, R44, R10, R46 ;  /* 0x0000000a2c0a7223 */ /* 0x000fe4000001002e */
[----:B------:R1:W-:Y:S02]  /*2bc0*/  STG.E.U16 desc[UR6][R18.64+0x2], R30 ;  /* 0x0000021e12007986 */ /* 0x0003e4000c101506 */
[----:B-1----:R-:W-:-:S06]  /*2bd0*/  FMUL.FTZ R30, R10, -1.4426950216293334961 ;  /* 0xbfb8aa3b0a1e7820 */ /* 0x002fcc0000410000 */
[----:B------:R-:W1:Y:S01]  /*2be0*/  MUFU.EX2 R30, R30 ;  /* 0x0000001e001e7308 */ /* 0x000e620000000800 */
[----:B------:R-:W-:Y:S01]  /*2bf0*/  SHF.L.U32 R22, R22, 0x10, RZ ;  /* 0x0000001016167819 */ /* 0x000fe200000006ff */
[----:B-1----:R-:W-:-:S06]  /*2c00*/  FADD.FTZ R30, R30, 1 ;  /* 0x3f8000001e1e7421 */ /* 0x002fcc0000010000 */
[----:B------:R-:W1:Y:S01]  /*2c10*/  MUFU.RCP R30, R30 ;  /* 0x0000001e001e7308 */ /* 0x000e620000001000 */
[----:B------:R-:W-:-:S04]  /*2c20*/  FADD.FTZ R22, -R14, R22 ;  /* 0x000000160e167221 */ /* 0x000fc80000010100 */
[----:B------:R-:W-:-:S04]  /*2c30*/  FMUL.FTZ R22, R12, R22 ;  /* 0x000000160c167220 */ /* 0x000fc80000410000 */
[----:B------:R-:W-:Y:S01]  /*2c40*/  FFMA.FTZ R22, R15, R22, R13 ;  /* 0x000000160f167223 */ /* 0x000fe2000001000d */
[----:B-1----:R-:W-:-:S03]  /*2c50*/  FMUL.FTZ R17, R10, R30 ;  /* 0x0000001e0a117220 */ /* 0x002fc60000410000 */
[----:B------:R-:W-:-:S06]  /*2c60*/  FMUL.FTZ R10, R22, -1.4426950216293334961 ;  /* 0xbfb8aa3b160a7820 */ /* 0x000fcc0000410000 */
[----:B------:R-:W1:Y:S01]  /*2c70*/  MUFU.EX2 R10, R10 ;  /* 0x0000000a000a7308 */ /* 0x000e620000000800 */
[----:B------:R-:W-:Y:S01]  /*2c80*/  FADD.FTZ R60, R60, -R14 ;  /* 0x8000000e3c3c7221 */ /* 0x000fe20000010000 */
[----:B-1----:R-:W-:-:S06]  /*2c90*/  FADD.FTZ R10, R10, 1 ;  /* 0x3f8000000a0a7421 */ /* 0x002fcc0000010000 */
[----:B------:R-:W1:Y:S01]  /*2ca0*/  MUFU.RCP R10, R10 ;  /* 0x0000000a000a7308 */ /* 0x000e620000001000 */
[----:B------:R-:W-:Y:S01]  /*2cb0*/  FMUL.FTZ R60, R12, R60 ;  /* 0x0000003c0c3c7220 */ /* 0x000fe20000410000 */
[----:B------:R1:W-:Y:S03]  /*2cc0*/  STL [R1+0xf0], R17 ;  /* 0x0000f01101007387 */ /* 0x0003e60000100800 */
[----:B------:R-:W-:Y:S01]  /*2cd0*/  FFMA.FTZ R60, R45, R60, R47 ;  /* 0x0000003c2d3c7223 */ /* 0x000fe2000001002f */
[----:B-1----:R-:W-:-:S03]  /*2ce0*/  FMUL.FTZ R17, R22, R10 ;  /* 0x0000000a16117220 */ /* 0x002fc60000410000 */
[----:B------:R-:W-:-:S06]  /*2cf0*/  FMUL.FTZ R10, R60, -1.4426950216293334961 ;  /* 0xbfb8aa3b3c0a7820 */ /* 0x000fcc0000410000 */
[----:B------:R-:W1:Y:S01]  /*2d00*/  MUFU.EX2 R10, R10 ;  /* 0x0000000a000a7308 */ /* 0x000e620000000800 */
[----:B------:R-:W-:Y:S01]  /*2d10*/  SHF.L.U32 R23, R23, 0x10, RZ ;  /* 0x0000001017177819 */ /* 0x000fe200000006ff */
[----:B-1----:R-:W-:-:S06]  /*2d20*/  FADD.FTZ R10, R10, 1 ;  /* 0x3f8000000a0a7421 */ /* 0x002fcc0000010000 */
[----:B------:R-:W1:Y:S01]  /*2d30*/  MUFU.RCP R10, R10 ;  /* 0x0000000a000a7308 */ /* 0x000e620000001000 */
[----:B------:R-:W-:-:S04]  /*2d40*/  FADD.FTZ R23, -R14, R23 ;  /* 0x000000170e177221 */ /* 0x000fc80000010100 */
[----:B------:R-:W-:Y:S01]  /*2d50*/  FMUL.FTZ R23, R12, R23 ;  /* 0x000000170c177220 */ /* 0x000fe20000410000 */
[----:B------:R1:W-:Y:S03]  /*2d60*/  STL [R1+0xe4], R17 ;  /* 0x0000e41101007387 */ /* 0x0003e60000100800 */
[----:B------:R-:W-:Y:S01]  /*2d70*/  FFMA.FTZ R23, R20, R23, R16 ;  /* 0x0000001714177223 */ /* 0x000fe20000010010 */
[----:B-1----:R-:W-:-:S03]  /*2d80*/  FMUL.FTZ R17, R60, R10 ;  /* 0x0000000a3c117220 */ /* 0x002fc60000410000 */
[----:B------:R-:W-:-:S06]  /*2d90*/  FMUL.FTZ R10, R23, -1.4426950216293334961 ;  /* 0xbfb8aa3b170a7820 */ /* 0x000fcc0000410000 */
[----:B------:R-:W1:Y:S02]  /*2da0*/  MUFU.EX2 R10, R10 ;  /* 0x0000000a000a7308 */ /* 0x000e640000000800 */
[----:B-1----:R-:W-:-:S06]  /*2db0*/  FADD.FTZ R10, R10, 1 ;  /* 0x3f8000000a0a7421 */ /* 0x002fcc0000010000 */
[----:B------:R-:W1:Y:S01]  /*2dc0*/  MUFU.RCP R10, R10 ;  /* 0x0000000a000a7308 */ /* 0x000e620000001000 */
[----:B------:R1:W-:Y:S01]  /*2dd0*/  STL [R1+0xe0], R17 ;  /* 0x0000e01101007387 */ /* 0x0003e20000100800 */
[----:B------:R-:W-:Y:S01]  /*2de0*/  LEA R22, P0, R9, UR8, 0x1 ;  /* 0x0000000809167c11 */ /* 0x000fe2000f8008ff */
[----:B-1----:R-:W-:-:S05]  /*2df0*/  FMUL.FTZ R17, R23, R10 ;  /* 0x0000000a17117220 */ /* 0x002fca0000410000 */
[----:B------:R1:W-:Y:S01]  /*2e00*/  STL [R1+0xdc], R17 ;  /* 0x0000dc1101007387 */ /* 0x0003e20000100800 */
[----:B--2---:R-:W-:-:S03]  /*2e10*/  LEA.HI.X R23, R9, UR9, R11, 0x1, P0 ;  /* 0x0000000909177c11 */ /* 0x004fc600080f0c0b */
[----:B------:R-:W2:Y:S01]  /*2e20*/  LDL.LU R11, [R1+0x80] ;  /* 0x00008000010b7983 */ /* 0x000ea20000300800 */
[----:B------:R-:W-:-:S04]  /*2e30*/  FADD.FTZ R59, R59, -R14 ;  /* 0x8000000e3b3b7221 */ /* 0x000fc80000010000 */
[----:B------:R-:W-:-:S04]  /*2e40*/  FMUL.FTZ R59, R12, R59 ;  /* 0x0000003b0c3b7220 */ /* 0x000fc80000410000 */
[----:B------:R-:W-:-:S04]  /*2e50*/  FFMA.FTZ R10, R44, R59, R46 ;  /* 0x0000003b2c0a7223 */ /* 0x000fc8000001002e */
[----:B------:R-:W-:-:S06]  /*2e60*/  FMUL.FTZ R9, R10, -1.4426950216293334961 ;  /* 0xbfb8aa3b0a097820 */ /* 0x000fcc0000410000 */
[----:B------:R-:W3:Y:S01]  /*2e70*/  MUFU.EX2 R9, R9 ;  /* 0x0000000900097308 */ /* 0x000ee20000000800 */
[----:B------:R-:W-:Y:S01]  /*2e80*/  SHF.L.U32 R24, R24, 0x10, RZ ;  /* 0x0000001018187819 */ /* 0x000fe200000006ff */
[----:B---3--:R-:W-:-:S06]  /*2e90*/  FADD.FTZ R9, R9, 1 ;  /* 0x3f80000009097421 */ /* 0x008fcc0000010000 */
[----:B------:R-:W3:Y:S01]  /*2ea0*/  MUFU.RCP R9, R9 ;  /* 0x0000000900097308 */ /* 0x000ee20000001000 */
[----:B------:R-:W-:-:S04]  /*2eb0*/  FADD.FTZ R24, -R14, R24 ;  /* 0x000000180e187221 */ /* 0x000fc80000010100 */
[----:B------:R-:W-:-:S04]  /*2ec0*/  FMUL.FTZ R24, R12, R24 ;  /* 0x000000180c187220 */ /* 0x000fc80000410000 */
[----:B------:R-:W-:Y:S01]  /*2ed0*/  FFMA.FTZ R24, R15, R24, R13 ;  /* 0x000000180f187223 */ /* 0x000fe2000001000d */
[----:B---3--:R-:W-:-:S03]  /*2ee0*/  FMUL.FTZ R10, R10, R9 ;  /* 0x000000090a0a7220 */ /* 0x008fc60000410000 */
[----:B------:R-:W-:-:S06]  /*2ef0*/  FMUL.FTZ R9, R24, -1.4426950216293334961 ;  /* 0xbfb8aa3b18097820 */ /* 0x000fcc0000410000 */
[----:B------:R-:W3:Y:S01]  /*2f00*/  MUFU.EX2 R9, R9 ;  /* 0x0000000900097308 */ /* 0x000ee20000000800 */
[----:B------:R-:W-:Y:S04]  /*2f10*/  STL [R1+0x148], R23 ;  /* 0x0001481701007387 */ /* 0x000fe80000100800 */
[----:B------:R4:W-:Y:S04]  /*2f20*/  STL [R1+0xd4], R10 ;  /* 0x0000d40a01007387 */ /* 0x0009e80000100800 */
[----:B-1----:R-:W2:Y:S01]  /*2f30*/  LDL.LU R17, [R1+0x64] ;  /* 0x0000640001117983 */ /* 0x002ea20000300800 */
[----:B---3--:R-:W-:-:S06]  /*2f40*/  FADD.FTZ R9, R9, 1 ;  /* 0x3f80000009097421 */ /* 0x008fcc0000010000 */
[----:B------:R-:W4:Y:S01]  /*2f50*/  MUFU.RCP R9, R9 ;  /* 0x0000000900097308 */ /* 0x000f220000001000 */
[----:B------:R-:W-:-:S04]  /*2f60*/  FADD.FTZ R58, R58, -R14 ;  /* 0x8000000e3a3a7221 */ /* 0x000fc80000010000 */
[----:B------:R-:W-:-:S04]  /*2f70*/  FMUL.FTZ R58, R12, R58 ;  /* 0x0000003a0c3a7220 */ /* 0x000fc80000410000 */
[----:B------:R-:W-:Y:S01]  /*2f80*/  FFMA.FTZ R58, R45, R58, R47 ;  /* 0x0000003a2d3a7223 */ /* 0x000fe2000001002f */
[----:B----4-:R-:W-:-:S03]  /*2f90*/  FMUL.FTZ R10, R24, R9 ;  /* 0x00000009180a7220 */ /* 0x010fc60000410000 */
        /* <DEDUP_REMOVED lines=17> */
[----:B------:R1:W-:Y:S04]  /*30b0*/  STL [R1+0xc4], R10 ;  /* 0x0000c40a01007387 */ /* 0x0003e80000100800 */
[----:B-1----:R-:W3:Y:S01]  /*30c0*/  LDL.LU R10, [R1+0x60] ;  /* 0x00006000010a7983 */ /* 0x002ee20000300800 */
[----:B------:R-:W-:Y:S01]  /*30d0*/  FADD.FTZ R57, R57, -R14 ;  /* 0x8000000e39397221 */ /* 0x000fe20000010000 */
[----:B--2---:R-:W-:Y:S02]  /*30e0*/  LEA.HI.X R25, R8, UR9, R11, 0x1, P0 ;  /* 0x0000000908197c11 */ /* 0x004fe400080f0c0b */
[----:B------:R-:W2:Y:S01]  /*30f0*/  LDL.LU R11, [R1+0x88] ;  /* 0x00008800010b7983 */ /* 0x000ea20000300800 */
[----:B------:R-:W-:-:S04]  /*3100*/  FMUL.FTZ R57, R12, R57 ;  /* 0x000000390c397220 */ /* 0x000fc80000410000 */
[----:B------:R-:W-:-:S04]  /*3110*/  FFMA.FTZ R9, R44, R57, R46 ;  /* 0x000000392c097223 */ /* 0x000fc8000001002e */
[----:B------:R-:W-:-:S06]  /*3120*/  FMUL.FTZ R8, R9, -1.4426950216293334961 ;  /* 0xbfb8aa3b09087820 */ /* 0x000fcc0000410000 */
        /* <DEDUP_REMOVED lines=10> */
[----:B------:R-:W-:Y:S04]  /*31d0*/  STL [R1+0x140], R24 ;  /* 0x0001401801007387 */ /* 0x000fe80000100800 */
[----:B------:R-:W-:Y:S01]  /*31e0*/  STL [R1+0x13c], R25 ;  /* 0x00013c1901007387 */ /* 0x000fe20000100800 */
[----:B-1----:R-:W-:-:S03]  /*31f0*/  FADD.FTZ R8, R8, 1 ;  /* 0x3f80000008087421 */ /* 0x002fc60000010000 */
[----:B------:R1:W-:Y:S04]  /*3200*/  STL [R1+0xc0], R9 ;  /* 0x0000c00901007387 */ /* 0x0003e80000100800 */
[----:B------:R-:W4:Y:S01]  /*3210*/  LDL.LU R23, [R1+0x5c] ;  /* 0x00005c0001177983 */ /* 0x000f220000300800 */
[----:B------:R-:W0:Y:S01]  /*3220*/  MUFU.RCP R8, R8 ;  /* 0x0000000800087308 */ /* 0x000e220000001000 */
[----:B-1----:R-:W-:-:S04]  /*3230*/  FADD.FTZ R9, R17, -R14 ;  /* 0x8000000e11097221 */ /* 0x002fc80000010000 */
[----:B------:R-:W-:-:S04]  /*3240*/  FMUL.FTZ R9, R12, R9 ;  /* 0x000000090c097220 */ /* 0x000fc80000410000 */
[----:B------:R-:W-:Y:S01]  /*3250*/  FFMA.FTZ R9, R45, R9, R47 ;  /* 0x000000092d097223 */ /* 0x000fe2000001002f */
[----:B0-----:R-:W-:-:S03]  /*3260*/  FMUL.FTZ R17, R28, R8 ;  /* 0x000000081c117220 */ /* 0x001fc60000410000 */
        /* <DEDUP_REMOVED lines=12> */
[----:B------:R-:W0:Y:S01]  /*3330*/  MUFU.RCP R8, R8 ;  /* 0x0000000800087308 */ /* 0x000e220000001000 */
[----:B------:R0:W-:Y:S04]  /*3340*/  STL [R1+0xb8], R17 ;  /* 0x0000b81101007387 */ /* 0x0001e80000100800 */
[----:B------:R-:W-:Y:S01]  /*3350*/  STL [R1+0xb4], R9 ;  /* 0x0000b40901007387 */ /* 0x000fe20000100800 */
[----:B0-----:R-:W-:-:S05]  /*3360*/  FMUL.FTZ R17, R29, R8 ;  /* 0x000000081d117220 */ /* 0x001fca0000410000 */
[----:B------:R0:W-:Y:S04]  /*3370*/  STL [R1+0xb0], R17 ;  /* 0x0000b01101007387 */ /* 0x0001e80000100800 */
[----:B0-----:R-:W4:Y:S01]  /*3380*/  LDL.LU R17, [R1+0x58] ;  /* 0x0000580001117983 */ /* 0x001f220000300800 */
[----:B---3--:R-:W-:Y:S01]  /*3390*/  FADD.FTZ R9, R10, -R14 ;  /* 0x8000000e0a097221 */ /* 0x008fe20000010000 */
[----:B------:R-:W-:-:S03]  /*33a0*/  LEA R8, P0, R7, UR8, 0x1 ;  /* 0x0000000807087c11 */ /* 0x000fc6000f8008ff */
[----:B------:R-:W-:-:S04]  /*33b0*/  FMUL.FTZ R9, R12, R9 ;  /* 0x000000090c097220 */ /* 0x000fc80000410000 */
[----:B------:R-:W-:Y:S01]  /*33c0*/  FFMA.FTZ R10, R44, R9, R46 ;  /* 0x000000092c0a7223 */ /* 0x000fe2000001002e */
[----:B--2---:R-:W-:Y:S02]  /*33d0*/  LEA.HI.X R9, R7, UR9, R11, 0x1, P0 ;  /* 0x0000000907097c11 */ /* 0x004fe400080f0c0b */
[----:B------:R-:W2:Y:S01]  /*33e0*/  LDL.LU R11, [R1+0x8c] ;  /* 0x00008c00010b7983 */ /* 0x000ea20000300800 */
[----:B------:R-:W-:-:S06]  /*33f0*/  FMUL.FTZ R7, R10, -1.4426950216293334961 ;  /* 0xbfb8aa3b0a077820 */ /* 0x000fcc0000410000 */
[----:B------:R-:W0:Y:S02]  /*3400*/  MUFU.EX2 R7, R7 ;  /* 0x0000000700077308 */ /* 0x000e240000000800 */
[----:B0-----:R-:W-:-:S06]  /*3410*/  FADD.FTZ R7, R7, 1 ;  /* 0x3f80000007077421 */ /* 0x001fcc0000010000 */
[----:B------:R-:W0:Y:S01]  /*3420*/  MUFU.RCP R7, R7 ;  /* 0x0000000700077308 */ /* 0x000e220000001000 */
[----:B------:R0:W-:Y:S02]  /*3430*/  STL [R1+0x144], R9 ;  /* 0x0001440901007387 */ /* 0x0001e40000100800 */
[----:B0-----:R-:W-:-:S05]  /*3440*/  FMUL.FTZ R9, R10, R7 ;  /* 0x000000070a097220 */ /* 0x001fca0000410000 */
[----:B------:R0:W-:Y:S04]  /*3450*/  STL [R1+0xa8], R9 ;  /* 0x0000a80901007387 */ /* 0x0001e80000100800 */
[----:B0-----:R-:W3:Y:S01]  /*3460*/  LDL.LU R9, [R1+0x54] ;  /* 0x0000540001097983 */ /* 0x001ee20000300800 */
[----:B------:R-:W-:-:S05]  /*3470*/  SHF.L.U32 R26, R26, 0x10, RZ ;  /* 0x000000101a1a7819 */ /* 0x000fca00000006ff */
[----:B------:R-:W-:-:S04]  /*3480*/  FADD.FTZ R26, -R14, R26 ;  /* 0x0000001a0e1a7221 */ /* 0x000fc80000010100 */
[----:B------:R-:W-:-:S04]  /*3490*/  FMUL.FTZ R26, R12, R26 ;  /* 0x0000001a0c1a7220 */ /* 0x000fc80000410000 */
[----:B------:R-:W-:-:S04]  /*34a0*/  FFMA.FTZ R26, R15, R26, R13 ;  /* 0x0000001a0f1a7223 */ /* 0x000fc8000001000d */
[----:B------:R-:W-:-:S06]  /*34b0*/  FMUL.FTZ R7, R26, -1.4426950216293334961 ;  /* 0xbfb8aa3b1a077820 */ /* 0x000fcc0000410000 */
[----:B------:R-:W0:Y:S01]  /*34c0*/  MUFU.EX2 R7, R7 ;  /* 0x0000000700077308 */ /* 0x000e220000000800 */
[----:B----4-:R-:W-:Y:S01]  /*34d0*/  FADD.FTZ R10, R23, -R14 ;  /* 0x8000000e170a7221 */ /* 0x010fe20000010000 */
[----:B0-----:R-:W-:-:S06]  /*34e0*/  FADD.FTZ R7, R7, 1 ;  /* 0x3f80000007077421 */ /* 0x001fcc0000010000 */
[----:B------:R-:W0:Y:S01]  /*34f0*/  MUFU.RCP R7, R7 ;  /* 0x0000000700077308 */ /* 0x000e220000001000 */
        /* <DEDUP_REMOVED lines=16> */
[----:B------:R-:W-:Y:S04]  /*3600*/  STL [R1+0xa4], R23 ;  /* 0x0000a41701007387 */ /* 0x000fe80000100800 */
[----:B------:R1:W-:Y:S02]  /*3610*/  STL [R1+0xa0], R10 ;  /* 0x0000a00a01007387 */ /* 0x0003e40000100800 */
[----:B-1----:R-:W-:Y:S01]  /*3620*/  FADD.FTZ R10, R17, -R14 ;  /* 0x8000000e110a7221 */ /* 0x002fe20000010000 */
[----:B0-----:R-:W-:-:S03]  /*3630*/  FMUL.FTZ R17, R27, R7 ;  /* 0x000000071b117220 */ /* 0x001fc60000410000 */
[----:B------:R-:W-:Y:S02]  /*3640*/  FMUL.FTZ R10, R12, R10 ;  /* 0x0000000a0c0a7220 */ /* 0x000fe40000410000 */
[----:B------:R-:W-:Y:S02]  /*3650*/  STL [R1+0x98], R17 ;  /* 0x0000981101007387 */ /* 0x000fe40000100800 */
[----:B------:R-:W-:Y:S02]  /*3660*/  FFMA.FTZ R7, R44, R10, R46 ;  /* 0x0000000a2c077223 */ /* 0x000fe4000001002e */
[----:B------:R-:W4:Y:S01]  /*3670*/  LDL.LU R10, [R1+0x50] ;  /* 0x00005000010a7983 */ /* 0x000f220000300800 */
[----:B------:R-:W-:-:S04]  /*3680*/  LEA R26, P0, R6, UR8, 0x1 ;  /* 0x00000008061a7c11 */ /* 0x000fc8000f8008ff */
[----:B--2---:R-:W-:Y:S02]  /*3690*/  LEA.HI.X R27, R6, UR9, R11, 0x1, P0 ;  /* 0x00000009061b7c11 */ /* 0x004fe400080f0c0b */
[----:B------:R-:W2:Y:S01]  /*36a0*/  LDL.LU R11, [R1+0x90] ;  /* 0x00009000010b7983 */ /* 0x000ea20000300800 */
[----:B------:R-:W-:-:S06]  /*36b0*/  FMUL.FTZ R6, R7, -1.4426950216293334961 ;  /* 0xbfb8aa3b07067820 */ /* 0x000fcc0000410000 */
[----:B------:R-:W0:Y:S02]  /*36c0*/  MUFU.EX2 R6, R6 ;  /* 0x0000000600067308 */ /* 0x000e240000000800 */
[----:B0-----:R-:W-:-:S06]  /*36d0*/  FADD.FTZ R6, R6, 1 ;  /* 0x3f80000006067421 */ /* 0x001fcc0000010000 */
[----:B------:R-:W0:Y:S02]  /*36e0*/  MUFU.RCP R6, R6 ;  /* 0x0000000600067308 */ /* 0x000e240000001000 */
[----:B0-----:R-:W-:-:S05]  /*36f0*/  FMUL.FTZ R7, R7, R6 ;  /* 0x0000000607077220 */ /* 0x001fca0000410000 */
[----:B------:R3:W-:Y:S02]  /*3700*/  STL [R1+0x88], R7 ;  /* 0x0000880701007387 */ /* 0x0007e40000100800 */
[----:B---3--:R-:W-:Y:S02]  /*3710*/  FADD.FTZ R7, R9, -R14 ;  /* 0x8000000e09077221 */ /* 0x008fe40000010000 */
[----:B------:R-:W3:Y:S01]  /*3720*/  LDL.LU R9, [R1+0x4c] ;  /* 0x00004c0001097983 */ /* 0x000ee20000300800 */
[----:B------:R-:W-:-:S05]  /*3730*/  SHF.L.U32 R33, R33, 0x10, RZ ;  /* 0x0000001021217819 */ /* 0x000fca00000006ff */
[----:B------:R-:W-:-:S04]  /*3740*/  FADD.FTZ R33, -R14, R33 ;  /* 0x000000210e217221 */ /* 0x000fc80000010100 */
[----:B------:R-:W-:-:S04]  /*3750*/  FMUL.FTZ R33, R12, R33 ;  /* 0x000000210c217220 */ /* 0x000fc80000410000 */
        /* <DEDUP_REMOVED lines=22> */
[----:B------:R4:W-:Y:S01]  /*38c0*/  STL [R1+0x74], R7 ;  /* 0x0000740701007387 */ /* 0x0009e20000100800 */
[----:B0-----:R-:W-:-:S05]  /*38d0*/  FMUL.FTZ R17, R21, R6 ;  /* 0x0000000615117220 */ /* 0x001fca0000410000 */
[----:B------:R0:W-:Y:S01]  /*38e0*/  STL [R1+0x70], R17 ;  /* 0x0000701101007387 */ /* 0x0001e20000100800 */
[----:B----4-:R-:W-:-:S03]  /*38f0*/  FADD.FTZ R7, R10, -R14 ;  /* 0x8000000e0a077221 */ /* 0x010fc60000010000 */
[----:B0-----:R-:W4:Y:S01]  /*3900*/  LDL.LU R17, [R1+0x48] ;  /* 0x0000480001117983 */ /* 0x001f220000300800 */
[----:B------:R-:W-:Y:S01]  /*3910*/  FMUL.FTZ R7, R12, R7 ;  /* 0x000000070c077220 */ /* 0x000fe20000410000 */
[----:B------:R-:W-:-:S03]  /*3920*/  LEA R6, P0, R5, UR8, 0x1 ;  /* 0x0000000805067c11 */ /* 0x000fc6000f8008ff */
[----:B------:R-:W-:Y:S01]  /*3930*/  FFMA.FTZ R10, R44, R7, R46 ;  /* 0x000000072c0a7223 */ /* 0x000fe2000001002e */
[----:B------:R-:W-:-:S05]  /*3940*/  SHF.L.U32 R35, R35, 0x10, RZ ;  /* 0x0000001023237819 */ /* 0x000fca00000006ff */
[----:B------:R-:W-:-:S04]  /*3950*/  FADD.FTZ R35, -R14, R35 ;  /* 0x000000230e237221 */ /* 0x000fc80000010100 */
[----:B------:R-:W-:Y:S01]  /*3960*/  FMUL.FTZ R21, R12, R35 ;  /* 0x000000230c157220 */ /* 0x000fe20000410000 */
[----:B--2---:R-:W-:Y:S02]  /*3970*/  LEA.HI.X R7, R5, UR9, R11, 0x1, P0 ;  /* 0x0000000905077c11 */ /* 0x004fe400080f0c0b */
[----:B------:R-:W2:Y:S01]  /*3980*/  LDL.LU R11, [R1+0x94] ;  /* 0x00009400010b7983 */ /* 0x000ea20000300800 */
[----:B------:R-:W-:-:S06]  /*3990*/  FMUL.FTZ R5, R10, -1.4426950216293334961 ;  /* 0xbfb8aa3b0a057820 */ /* 0x000fcc0000410000 */
[----:B------:R-:W0:Y:S02]  /*39a0*/  MUFU.EX2 R5, R5 ;  /* 0x0000000500057308 */ /* 0x000e240000000800 */
[----:B0-----:R-:W-:-:S06]  /*39b0*/  FADD.FTZ R5, R5, 1 ;  /* 0x3f80000005057421 */ /* 0x001fcc0000010000 */
[----:B------:R-:W0:Y:S01]  /*39c0*/  MUFU.RCP R5, R5 ;  /* 0x0000000500057308 */ /* 0x000e220000001000 */
[----:B------:R-:W-:Y:S01]  /*39d0*/  FFMA.FTZ R21, R15, R21, R13 ;  /* 0x000000150f157223 */ /* 0x000fe2000001000d */
[----:B0-----:R-:W-:-:S03]  /*39e0*/  FMUL.FTZ R10, R10, R5 ;  /* 0x000000050a0a7220 */ /* 0x001fc60000410000 */
[----:B------:R-:W-:-:S06]  /*39f0*/  FMUL.FTZ R5, R21, -1.4426950216293334961 ;  /* 0xbfb8aa3b15057820 */ /* 0x000fcc0000410000 */
[----:B------:R-:W0:Y:S01]  /*3a00*/  MUFU.EX2 R5, R5 ;  /* 0x0000000500057308 */ /* 0x000e220000000800 */
[----:B------:R1:W-:Y:S01]  /*3a10*/  STL [R1+0x6c], R10 ;  /* 0x00006c0a01007387 */ /* 0x0003e20000100800 */
[----:B0-----:R-:W-:-:S06]  /*3a20*/  FADD.FTZ R5, R5, 1 ;  /* 0x3f80000005057421 */ /* 0x001fcc0000010000 */
[----:B-1----:R3:W0:Y:S02]  /*3a30*/  MUFU.RCP R10, R5 ;  /* 0x00000005000a7308 */ /* 0x0026240000001000 */
[----:B---3--:R-:W-:Y:S02]  /*3a40*/  FADD.FTZ R5, R9, -R14 ;  /* 0x8000000e09057221 */ /* 0x008fe40000010000 */
[----:B------:R-:W3:Y:S02]  /*3a50*/  LDL.LU R9, [R1+0x44] ;  /* 0x0000440001097983 */ /* 0x000ee40000300800 */
[----:B------:R-:W-:-:S04]  /*3a60*/  FMUL.FTZ R5, R12, R5 ;  /* 0x000000050c057220 */ /* 0x000fc80000410000 */
[----:B------:R-:W-:Y:S01]  /*3a70*/  FFMA.FTZ R5, R45, R5, R47 ;  /* 0x000000052d057223 */ /* 0x000fe2000001002f */
[----:B0-----:R-:W-:-:S03]  /*3a80*/  FMUL.FTZ R21, R21, R10 ;  /* 0x0000000a15157220 */ /* 0x001fc60000410000 */
[----:B------:R-:W-:-:S06]  /*3a90*/  FMUL.FTZ R10, R5, -1.4426950216293334961 ;  /* 0xbfb8aa3b050a7820 */ /* 0x000fcc0000410000 */
[----:B------:R-:W0:Y:S01]  /*3aa0*/  MUFU.EX2 R10, R10 ;  /* 0x0000000a000a7308 */ /* 0x000e220000000800 */
[----:B------:R1:W-:Y:S01]  /*3ab0*/  STL [R1+0x60], R21 ;  /* 0x0000601501007387 */ /* 0x0003e20000100800 */
[----:B------:R-:W-:-:S05]  /*3ac0*/  SHF.L.U32 R34, R34, 0x10, RZ ;  /* 0x0000001022227819 */ /* 0x000fca00000006ff */
[----:B------:R-:W-:Y:S01]  /*3ad0*/  FADD.FTZ R34, -R14, R34 ;  /* 0x000000220e227221 */ /* 0x000fe20000010100 */
[----:B0-----:R-:W-:-:S04]  /*3ae0*/  FADD.FTZ R10, R10, 1 ;  /* 0x3f8000000a0a7421 */ /* 0x001fc80000010000 */
[----:B-1----:R0:W1:Y:S02]  /*3af0*/  MUFU.RCP R21, R10 ;  /* 0x0000000a00157308 */ /* 0x0020640000001000 */
[----:B0-----:R-:W-:-:S04]  /*3b00*/  FMUL.FTZ R10, R12, R34 ;  /* 0x000000220c0a7220 */ /* 0x001fc80000410000 */
[----:B------:R-:W-:Y:S01]  /*3b10*/  FFMA.FTZ R10, R20, R10, R16 ;  /* 0x0000000a140a7223 */ /* 0x000fe20000010010 */
[----:B-1----:R-:W-:-:S03]  /*3b20*/  FMUL.FTZ R21, R5, R21 ;  /* 0x0000001505157220 */ /* 0x002fc60000410000 */
[----:B------:R-:W-:-:S06]  /*3b30*/  FMUL.FTZ R5, R10, -1.4426950216293334961 ;  /* 0xbfb8aa3b0a057820 */ /* 0x000fcc0000410000 */
[----:B------:R-:W0:Y:S02]  /*3b40*/  MUFU.EX2 R5, R5 ;  /* 0x0000000500057308 */ /* 0x000e240000000800 */
[----:B0-----:R-:W-:-:S06]  /*3b50*/  FADD.FTZ R5, R5, 1 ;  /* 0x3f80000005057421 */ /* 0x001fcc0000010000 */
[----:B------:R-:W0:Y:S01]  /*3b60*/  MUFU.RCP R5, R5 ;  /* 0x0000000500057308 */ /* 0x000e220000001000 */
[----:B------:R4:W-:Y:S01]  /*3b70*/  STL [R1+0x64], R21 ;  /* 0x0000641501007387 */ /* 0x0009e20000100800 */
[----:B0-----:R-:W-:-:S05]  /*3b80*/  FMUL.FTZ R10, R10, R5 ;  /* 0x000000050a0a7220 */ /* 0x001fca0000410000 */
[----:B------:R0:W-:Y:S01]  /*3b90*/  STL [R1+0x5c], R10 ;  /* 0x00005c0a01007387 */ /* 0x0001e20000100800 */
[----:B------:R-:W-:Y:S01]  /*3ba0*/  LEA R28, P0, R4, UR8, 0x1 ;  /* 0x00000008041c7c11 */ /* 0x000fe2000f8008ff */
[----:B----4-:R-:W-:Y:S02]  /*3bb0*/  FADD.FTZ R21, R17, -R14 ;  /* 0x8000000e11157221 */ /* 0x010fe40000010000 */
[----:B------:R-:W4:Y:S02]  /*3bc0*/  LDL.LU R17, [R1+0x40] ;  /* 0x0000400001117983 */ /* 0x000f240000300800 */
[----:B------:R-:W-:-:S04]  /*3bd0*/  FMUL.FTZ R21, R12, R21 ;  /* 0x000000150c157220 */ /* 0x000fc80000410000 */
[----:B------:R-:W-:Y:S01]  /*3be0*/  FFMA.FTZ R5, R44, R21, R46 ;  /* 0x000000152c057223 */ /* 0x000fe2000001002e */
[----:B------:R-:W-:-:S05]  /*3bf0*/  SHF.L.U32 R37, R37, 0x10, RZ ;  /* 0x0000001025257819 */ /* 0x000fca00000006ff */
[----:B------:R-:W-:Y:S01]  /*3c00*/  FADD.FTZ R37, -R14, R37 ;  /* 0x000000250e257221 */ /* 0x000fe20000010100 */
[----:B--2---:R-:W-:Y:S02]  /*3c10*/  LEA.HI.X R29, R4, UR9, R11, 0x1, P0 ;  /* 0x00000009041d7c11 */ /* 0x004fe400080f0c0b */
[----:B------:R-:W2:Y:S01]  /*3c20*/  LDL.LU R11, [R1+0x9c] ;  /* 0x00009c00010b7983 */ /* 0x000ea20000300800 */
[----:B------:R-:W-:-:S06]  /*3c30*/  FMUL.FTZ R4, R5, -1.4426950216293334961 ;  /* 0xbfb8aa3b05047820 */ /* 0x000fcc0000410000 */
[----:B------:R-:W1:Y:S02]  /*3c40*/  MUFU.EX2 R4, R4 ;  /* 0x0000000400047308 */ /* 0x000e640000000800 */
[----:B-1----:R-:W-:-:S06]  /*3c50*/  FADD.FTZ R4, R4, 1 ;  /* 0x3f80000004047421 */ /* 0x002fcc0000010000 */
[----:B0-----:R0:W1:Y:S02]  /*3c60*/  MUFU.RCP R10, R4 ;  /* 0x00000004000a7308 */ /* 0x0010640000001000 */
[----:B0-----:R-:W-:-:S04]  /*3c70*/  FMUL.FTZ R4, R12, R37 ;  /* 0x000000250c047220 */ /* 0x001fc80000410000 */
[----:B------:R-:W-:Y:S01]  /*3c80*/  FFMA.FTZ R4, R15, R4, R13 ;  /* 0x000000040f047223 */ /* 0x000fe2000001000d */
[----:B-1----:R-:W-:-:S03]  /*3c90*/  FMUL.FTZ R10, R5, R10 ;  /* 0x0000000a050a7220 */ /* 0x002fc60000410000 */
[----:B------:R-:W-:-:S06]  /*3ca0*/  FMUL.FTZ R5, R4, -1.4426950216293334961 ;  /* 0xbfb8aa3b04057820 */ /* 0x000fcc0000410000 */
[----:B------:R-:W0:Y:S01]  /*3cb0*/  MUFU.EX2 R5, R5 ;  /* 0x0000000500057308 */ /* 0x000e220000000800 */
[----:B------:R-:W-:Y:S04]  /*3cc0*/  STL [R1+0x138], R28 ;  /* 0x0001381c01007387 */ /* 0x000fe80000100800 */
[----:B------:R-:W-:Y:S04]  /*3cd0*/  STL [R1+0x134], R29 ;  /* 0x0001341d01007387 */ /* 0x000fe80000100800 */
[----:B------:R1:W-:Y:S01]  /*3ce0*/  STL [R1+0x58], R10 ;  /* 0x0000580a01007387 */ /* 0x0003e20000100800 */
[----:B0-----:R-:W-:-:S04]  /*3cf0*/  FADD.FTZ R5, R5, 1 ;  /* 0x3f80000005057421 */ /* 0x001fc80000010000 */
        /* <DEDUP_REMOVED lines=21> */
[----:B------:R-:W-:-:S05]  /*3e50*/  SHF.L.U32 R38, R38, 0x10, RZ ;  /* 0x0000001026267819 */ /* 0x000fca00000006ff */
[----:B------:R-:W-:Y:S01]  /*3e60*/  FADD.FTZ R38, -R14, R38 ;  /* 0x000000260e267221 */ /* 0x000fe20000010100 */
[----:B----4-:R-:W-:Y:S01]  /*3e70*/  FADD.FTZ R10, R17, -R14 ;  /* 0x8000000e110a7221 */ /* 0x010fe20000010000 */
[----:B0-----:R-:W-:-:S05]  /*3e80*/  FMUL.FTZ R17, R4, R5 ;  /* 0x0000000504117220 */ /* 0x001fca0000410000 */
[----:B------:R0:W-:Y:S01]  /*3e90*/  STL [R1+0x4c], R17 ;  /* 0x00004c1101007387 */ /* 0x0001e20000100800 */
[----:B------:R-:W-:Y:S01]  /*3ea0*/  FMUL.FTZ R10, R12, R10 ;  /* 0x0000000a0c0a7220 */ /* 0x000fe20000410000 */
[C---:B-----5:R-:W-:Y:S02]  /*3eb0*/  LEA R4, P0, R3.reuse, UR8, 0x1 ;  /* 0x0000000803047c11 */ /* 0x060fe4000f8008ff */
[----:B0-----:R-:W4:Y:S01]  /*3ec0*/  LDL.LU R17, [R1+0x38] ;  /* 0x0000380001117983 */ /* 0x001f220000300800 */
[----:B------:R-:W-:Y:S01]  /*3ed0*/  FFMA.FTZ R10, R44, R10, R46 ;  /* 0x0000000a2c0a7223 */ /* 0x000fe2000001002e */
[----:B--2---:R-:W-:-:S03]  /*3ee0*/  LEA.HI.X R5, R3, UR9, R11, 0x1, P0 ;  /* 0x0000000903057c11 */ /* 0x004fc600080f0c0b */
[----:B------:R-:W-:Y:S01]  /*3ef0*/  FMUL.FTZ R3, R10, -1.4426950216293334961 ;  /* 0xbfb8aa3b0a037820 */ /* 0x000fe20000410000 */
[----:B------:R-:W2:Y:S05]  /*3f00*/  LDL.LU R11, [R1+0xac] ;  /* 0x0000ac00010b7983 */ /* 0x000eaa0000300800 */
[----:B------:R-:W0:Y:S02]  /*3f10*/  MUFU.EX2 R3, R3 ;  /* 0x0000000300037308 */ /* 0x000e240000000800 */
[----:B0-----:R-:W-:-:S06]  /*3f20*/  FADD.FTZ R3, R3, 1 ;  /* 0x3f80000003037421 */ /* 0x001fcc0000010000 */
[----:B------:R0:W1:Y:S01]  /*3f30*/  MUFU.RCP R21, R3 ;  /* 0x0000000300157308 */ /* 0x0000620000001000 */
[----:B------:R1:W-:Y:S01]  /*3f40*/  STL [R1+0x12c], R4 ;  /* 0x00012c0401007387 */ /* 0x0003e20000100800 */
[----:B0-----:R-:W-:-:S04]  /*3f50*/  FMUL.FTZ R3, R12, R38 ;  /* 0x000000260c037220 */ /* 0x001fc80000410000 */
[----:B------:R-:W-:Y:S01]  /*3f60*/  FFMA.FTZ R3, R15, R3, R13 ;  /* 0x000000030f037223 */ /* 0x000fe2000001000d */
[----:B-1----:R-:W-:-:S03]  /*3f70*/  FMUL.FTZ R4, R10, R21 ;  /* 0x000000150a047220 */ /* 0x002fc60000410000 */
[----:B------:R-:W-:-:S06]  /*3f80*/  FMUL.FTZ R10, R3, -1.4426950216293334961 ;  /* 0xbfb8aa3b030a7820 */ /* 0x000fcc0000410000 */
[----:B------:R-:W0:Y:S01]  /*3f90*/  MUFU.EX2 R10, R10 ;  /* 0x0000000a000a7308 */ /* 0x000e220000000800 */
[----:B------:R-:W-:Y:S04]  /*3fa0*/  STL [R1+0x128], R5 ;  /* 0x0001280501007387 */ /* 0x000fe80000100800 */
[----:B------:R1:W-:Y:S01]  /*3fb0*/  STL [R1+0x48], R4 ;  /* 0x0000480401007387 */ /* 0x0003e20000100800 */
[----:B0-----:R-:W-:-:S04]  /*3fc0*/  FADD.FTZ R10, R10, 1 ;  /* 0x3f8000000a0a7421 */ /* 0x001fc80000010000 */
[----:B------:R3:W1:Y:S02]  /*3fd0*/  MUFU.RCP R21, R10 ;  /* 0x0000000a00157308 */ /* 0x0006640000001000 */
[----:B---3--:R-:W-:Y:S02]  /*3fe0*/  FADD.FTZ R10, R9, -R14 ;  /* 0x8000000e090a7221 */ /* 0x008fe40000010000 */
[----:B------:R-:W3:Y:S02]  /*3ff0*/  LDL.LU R9, [R1+0x34] ;  /* 0x0000340001097983 */ /* 0x000ee40000300800 */
[----:B------:R-:W-:Y:S01]  /*4000*/  FMUL.FTZ R10, R12, R10 ;  /* 0x0000000a0c0a7220 */ /* 0x000fe20000410000 */
[----:B-1----:R-:W-:-:S03]  /*4010*/  FMUL.FTZ R4, R3, R21 ;  /* 0x0000001503047220 */ /* 0x002fc60000410000 */
[----:B------:R-:W-:-:S04]  /*4020*/  FFMA.FTZ R10, R45, R10, R47 ;  /* 0x0000000a2d0a7223 */ /* 0x000fc8000001002f */
[----:B------:R-:W-:-:S06]  /*4030*/  FMUL.FTZ R3, R10, -1.4426950216293334961 ;  /* 0xbfb8aa3b0a037820 */ /* 0x000fcc0000410000 */
[----:B------:R-:W0:Y:S02]  /*4040*/  MUFU.EX2 R3, R3 ;  /* 0x0000000300037308 */ /* 0x000e240000000800 */
[----:B0-----:R-:W-:-:S06]  /*4050*/  FADD.FTZ R3, R3, 1 ;  /* 0x3f80000003037421 */ /* 0x001fcc0000010000 */
[----:B------:R0:W1:Y:S02]  /*4060*/  MUFU.RCP R21, R3 ;  /* 0x0000000300157308 */ /* 0x0000640000001000 */
[----:B0-----:R-:W-:-:S05]  /*4070*/  SHF.L.U32 R3, R39, 0x10, RZ ;  /* 0x0000001027037819 */ /* 0x001fca00000006ff */
[----:B------:R-:W-:-:S04]  /*4080*/  FADD.FTZ R3, -R14, R3 ;  /* 0x000000030e037221 */ /* 0x000fc80000010100 */
[----:B------:R-:W-:Y:S01]  /*4090*/  FMUL.FTZ R3, R12, R3 ;  /* 0x000000030c037220 */ /* 0x000fe20000410000 */
[----:B------:R1:W-:Y:S03]  /*40a0*/  STL [R1+0x44], R4 ;  /* 0x0000440401007387 */ /* 0x0003e60000100800 */
[----:B------:R-:W-:Y:S01]  /*40b0*/  FFMA.FTZ R3, R20, R3, R16 ;  /* 0x0000000314037223 */ /* 0x000fe20000010010 */
[----:B-1----:R-:W-:-:S03]  /*40c0*/  FMUL.FTZ R4, R10, R21 ;  /* 0x000000150a047220 */ /* 0x002fc60000410000 */
[----:B------:R-:W-:-:S06]  /*40d0*/  FMUL.FTZ R10, R3, -1.4426950216293334961 ;  /* 0xbfb8aa3b030a7820 */ /* 0x000fcc0000410000 */
[----:B------:R-:W0:Y:S02]  /*40e0*/  MUFU.EX2 R10, R10 ;  /* 0x0000000a000a7308 */ /* 0x000e240000000800 */
[----:B0-----:R-:W-:-:S06]  /*40f0*/  FADD.FTZ R10, R10, 1 ;  /* 0x3f8000000a0a7421 */ /* 0x001fcc0000010000 */
[----:B------:R-:W0:Y:S01]  /*4100*/  MUFU.RCP R10, R10 ;  /* 0x0000000a000a7308 */ /* 0x000e220000001000 */
[----:B------:R0:W-:Y:S02]  /*4110*/  STL [R1+0x40], R4 ;  /* 0x0000400401007387 */ /* 0x0001e40000100800 */
[----:B0-----:R-:W-:-:S05]  /*4120*/  FMUL.FTZ R4, R3, R10 ;  /* 0x0000000a03047220 */ /* 0x001fca0000410000 */
[----:B------:R0:W-:Y:S04]  /*4130*/  STL [R1+0x3c], R4 ;  /* 0x00003c0401007387 */ /* 0x0001e80000100800 */
[----:B------:R-:W3:Y:S04]  /*4140*/  LDL.LU R5, [R1+0x30] ;  /* 0x0000300001057983 */ /* 0x000ee80000300800 */
[----:B0-----:R-:W3:Y:S01]  /*4150*/  LDL.LU R4, [R1+0xbc] ;  /* 0x0000bc0001047983 */ /* 0x001ee20000300800 */
[----:B------:R-:W-:-:S03]  /*4160*/  LEA R30, P0, R2, UR8, 0x1 ;  /* 0x00000008021e7c11 */ /* 0x000fc6000f8008ff */
[----:B------:R2:W-:Y:S01]  /*4170*/  STG.E.U16 desc[UR6][R18.64], R31 ;  /* 0x0000001f12007986 */ /* 0x0005e2000c101506 */
[----:B----4-:R-:W-:-:S04]  /*4180*/  FADD.FTZ R21, R17, -R14 ;  /* 0x8000000e11157221 */ /* 0x010fc80000010000 */
[----:B------:R-:W-:-:S04]  /*4190*/  FMUL.FTZ R21, R12, R21 ;  /* 0x000000150c157220 */ /* 0x000fc80000410000 */
[----:B------:R-:W-:Y:S01]  /*41a0*/  FFMA.FTZ R3, R44, R21, R46 ;  /* 0x000000152c037223 */ /* 0x000fe2000001002e */
[----:B--2---:R-:W-:-:S03]  /*41b0*/  LEA.HI.X R31, R2, UR9, R11, 0x1, P0 ;  /* 0x00000009021f7c11 */ /* 0x004fc600080f0c0b */
[----:B------:R-:W-:-:S06]  /*41c0*/  FMUL.FTZ R2, R3, -1.4426950216293334961 ;  /* 0xbfb8aa3b03027820 */ /* 0x000fcc0000410000 */
[----:B------:R-:W0:Y:S02]  /*41d0*/  MUFU.EX2 R2, R2 ;  /* 0x0000000200027308 */ /* 0x000e240000000800 */
[----:B0-----:R-:W-:-:S06]  /*41e0*/  FADD.FTZ R2, R2, 1 ;  /* 0x3f80000002027421 */ /* 0x001fcc0000010000 */
[----:B------:R0:W1:Y:S02]  /*41f0*/  MUFU.RCP R10, R2 ;  /* 0x00000002000a7308 */ /* 0x0000640000001000 */
[----:B0-----:R-:W-:-:S05]  /*4200*/  SHF.L.U32 R2, R40, 0x10, RZ ;  /* 0x0000001028027819 */ /* 0x001fca00000006ff */
[----:B------:R-:W-:-:S04]  /*4210*/  FADD.FTZ R2, -R14, R2 ;  /* 0x000000020e027221 */ /* 0x000fc80000010100 */
[----:B------:R-:W-:Y:S01]  /*4220*/  FMUL.FTZ R2, R12, R2 ;  /* 0x000000020c027220 */ /* 0x000fe20000410000 */
[----:B-1----:R-:W-:-:S03]  /*4230*/  FMUL.FTZ R10, R3, R10 ;  /* 0x0000000a030a7220 */ /* 0x002fc60000410000 */
[----:B------:R-:W-:-:S04]  /*4240*/  FFMA.FTZ R2, R15, R2, R13 ;  /* 0x000000020f027223 */ /* 0x000fc8000001000d */
[----:B------:R-:W-:-:S06]  /*4250*/  FMUL.FTZ R3, R2, -1.4426950216293334961 ;  /* 0xbfb8aa3b02037820 */ /* 0x000fcc0000410000 */
[----:B------:R-:W0:Y:S01]  /*4260*/  MUFU.EX2 R3, R3 ;  /* 0x0000000300037308 */ /* 0x000e220000000800 */
[----:B------:R-:W-:Y:S04]  /*4270*/  STL [R1+0x130], R31 ;  /* 0x0001301f01007387 */ /* 0x000fe80000100800 */
[----:B------:R1:W-:Y:S01]  /*4280*/  STL [R1+0x38], R10 ;  /* 0x0000380a01007387 */ /* 0x0003e20000100800 */
[----:B0-----:R-:W-:-:S04]  /*4290*/  FADD.FTZ R3, R3, 1 ;  /* 0x3f80000003037421 */ /* 0x001fc80000010000 */
[----:B-1----:R3:W0:Y:S02]  /*42a0*/  MUFU.RCP R10, R3 ;  /* 0x00000003000a7308 */ /* 0x0026240000001000 */
[----:B---3--:R-:W-:Y:S02]  /*42b0*/  FADD.FTZ R3, R9, -R14 ;  /* 0x8000000e09037221 */ /* 0x008fe40000010000 */
[----:B------:R-:W2:Y:S02]  /*42c0*/  LDL.LU R9, [R1+0x2c] ;  /* 0x00002c0001097983 */ /* 0x000ea40000300800 */
[----:B------:R-:W-:-:S04]  /*42d0*/  FMUL.FTZ R3, R12, R3 ;  /* 0x000000030c037220 */ /* 0x000fc80000410000 */
[----:B------:R-:W-:Y:S01]  /*42e0*/  FFMA.FTZ R3, R45, R3, R47 ;  /* 0x000000032d037223 */ /* 0x000fe2000001002f */
[----:B0-----:R-:W-:-:S03]  /*42f0*/  FMUL.FTZ R10, R2, R10 ;  /* 0x0000000a020a7220 */ /* 0x001fc60000410000 */
[----:B------:R-:W-:-:S06]  /*4300*/  FMUL.FTZ R2, R3, -1.4426950216293334961 ;  /* 0xbfb8aa3b03027820 */ /* 0x000fcc0000410000 */
[----:B------:R-:W0:Y:S01]  /*4310*/  MUFU.EX2 R2, R2 ;  /* 0x0000000200027308 */ /* 0x000e220000000800 */
[----:B------:R1:W-:Y:S01]  /*4320*/  STL [R1+0x28], R10 ;  /* 0x0000280a01007387 */ /* 0x0003e20000100800 */
[----:B0-----:R-:W-:-:S06]  /*4330*/  FADD.FTZ R2, R2, 1 ;  /* 0x3f80000002027421 */ /* 0x001fcc0000010000 */
[----:B-1----:R0:W1:Y:S02]  /*4340*/  MUFU.RCP R10, R2 ;  /* 0x00000002000a7308 */ /* 0x0020640000001000 */
[----:B0-----:R-:W-:-:S05]  /*4350*/  SHF.L.U32 R2, R41, 0x10, RZ ;  /* 0x0000001029027819 */ /* 0x001fca00000006ff */
[----:B------:R-:W-:-:S04]  /*4360*/  FADD.FTZ R2, -R14, R2 ;  /* 0x000000020e027221 */ /* 0x000fc80000010100 */
[----:B------:R-:W-:Y:S01]  /*4370*/  FMUL.FTZ R2, R12, R2 ;  /* 0x000000020c027220 */ /* 0x000fe20000410000 */
[----:B-1----:R-:W-:-:S03]  /*4380*/  FMUL.FTZ R11, R3, R10 ;  /* 0x0000000a030b7220 */ /* 0x002fc60000410000 */
[----:B------:R-:W-:-:S04]  /*4390*/  FFMA.FTZ R2, R20, R2, R16 ;  /* 0x0000000214027223 */ /* 0x000fc80000010010 */
[----:B------:R-:W-:-:S06]  /*43a0*/  FMUL.FTZ R3, R2, -1.4426950216293334961 ;  /* 0xbfb8aa3b02037820 */ /* 0x000fcc0000410000 */
[----:B------:R-:W0:Y:S02]  /*43b0*/  MUFU.EX2 R3, R3 ;  /* 0x0000000300037308 */ /* 0x000e240000000800 */
[----:B0-----:R-:W-:-:S06]  /*43c0*/  FADD.FTZ R3, R3, 1 ;  /* 0x3f80000003037421 */ /* 0x001fcc0000010000 */
[----:B------:R-:W0:Y:S01]  /*43d0*/  MUFU.RCP R3, R3 ;  /* 0x0000000300037308 */ /* 0x000e220000001000 */
[----:B------:R-:W-:Y:S01]  /*43e0*/  LEA R32, P0, R0, UR8, 0x1 ;  /* 0x0000000800207c11 */ /* 0x000fe2000f8008ff */
[----:B0-----:R-:W-:-:S05]  /*43f0*/  FMUL.FTZ R2, R2, R3 ;  /* 0x0000000302027220 */ /* 0x001fca0000410000 */
[----:B------:R0:W-:Y:S01]  /*4400*/  STL [R1], R2 ;  /* 0x0000000201007387 */ /* 0x0001e20000100800 */
[----:B------:R-:W-:-:S03]  /*4410*/  FADD.FTZ R10, R5, -R14 ;  /* 0x8000000e050a7221 */ /* 0x000fc60000010000 */
[----:B------:R-:W3:Y:S01]  /*4420*/  LDL.LU R5, [R1+0x24] ;  /* 0x0000240001057983 */ /* 0x000ee20000300800 */
[----:B------:R-:W-:-:S03]  /*4430*/  LEA.HI.X R33, R0, UR9, R4, 0x1, P0 ;  /* 0x0000000900217c11 */ /* 0x000fc600080f0c04 */
[----:B------:R-:W4:Y:S01]  /*4440*/  LDL.LU R4, [R1+0xcc] ;  /* 0x0000cc0001047983 */ /* 0x000f220000300800 */
[----:B------:R-:W-:-:S04]  /*4450*/  FMUL.FTZ R10, R12, R10 ;  /* 0x0000000a0c0a7220 */ /* 0x000fc80000410000 */
[----:B------:R-:W-:-:S04]  /*4460*/  FFMA.FTZ R3, R44, R10, R46 ;  /* 0x0000000a2c037223 */ /* 0x000fc8000001002e */
[----:B------:R-:W-:-:S06]  /*4470*/  FMUL.FTZ R0, R3, -1.4426950216293334961 ;  /* 0xbfb8aa3b03007820 */ /* 0x000fcc0000410000 */
[----:B------:R-:W1:Y:S01]  /*4480*/  MUFU.EX2 R0, R0 ;  /* 0x0000000000007308 */ /* 0x000e620000000800 */
[----:B0-----:R-:W-:Y:S01]  /*4490*/  SHF.L.U32 R2, R42, 0x10, RZ ;  /* 0x000000102a027819 */ /* 0x001fe200000006ff */
[----:B-1----:R-:W-:-:S06]  /*44a0*/  FADD.FTZ R0, R0, 1 ;  /* 0x3f80000000007421 */ /* 0x002fcc0000010000 */
        /* <DEDUP_REMOVED lines=8> */
[----:B------:R2:W0:Y:S02]  /*4530*/  MUFU.RCP R2, R0 ;  /* 0x0000000000027308 */ /* 0x0004240000001000 */
[----:B--2---:R-:W-:Y:S02]  /*4540*/  FADD.FTZ R0, R9, -R14 ;  /* 0x8000000e09007221 */ /* 0x004fe40000010000 */
[----:B------:R-:W2:Y:S02]  /*4550*/  LDL.LU R9, [R1+0x20] ;  /* 0x0000200001097983 */ /* 0x000ea40000300800 */
[----:B------:R-:W-:Y:S01]  /*4560*/  FMUL.FTZ R0, R12, R0 ;  /* 0x000000000c007220 */ /* 0x000fe20000410000 */
[----:B0-----:R-:W-:-:S03]  /*4570*/  FMUL.FTZ R10, R10, R2 ;  /* 0x000000020a0a7220 */ /* 0x001fc60000410000 */
[----:B------:R-:W-:-:S04]  /*4580*/  FFMA.FTZ R0, R45, R0, R47 ;  /* 0x000000002d007223 */ /* 0x000fc8000001002f */
[----:B------:R-:W-:-:S06]  /*4590*/  FMUL.FTZ R2, R0, -1.4426950216293334961 ;  /* 0xbfb8aa3b00027820 */ /* 0x000fcc0000410000 */
[----:B------:R-:W0:Y:S01]  /*45a0*/  MUFU.EX2 R2, R2 ;  /* 0x0000000200027308 */ /* 0x000e220000000800 */
[----:B------:R-:W-:Y:S01]  /*45b0*/  LEA R34, P0, R52, UR8, 0x1 ;  /* 0x0000000834227c11 */ /* 0x000fe2000f8008ff */
[----:B0-----:R-:W-:-:S06]  /*45c0*/  FADD.FTZ R2, R2, 1 ;  /* 0x3f80000002027421 */ /* 0x001fcc0000010000 */
[----:B------:R0:W1:Y:S02]  /*45d0*/  MUFU.RCP R21, R2 ;  /* 0x0000000200157308 */ /* 0x0000640000001000 */
[----:B0-----:R-:W-:-:S05]  /*45e0*/  SHF.L.U32 R2, R43, 0x10, RZ ;  /* 0x000000102b027819 */ /* 0x001fca00000006ff */
[----:B------:R-:W-:-:S04]  /*45f0*/  FADD.FTZ R2, -R14, R2 ;  /* 0x000000020e027221 */ /* 0x000fc80000010100 */
[----:B------:R-:W-:Y:S01]  /*4600*/  FMUL.FTZ R2, R12, R2 ;  /* 0x000000020c027220 */ /* 0x000fe20000410000 */
[----:B---3--:R-:W-:Y:S02]  /*4610*/  FADD.FTZ R43, R5, -R14 ;  /* 0x8000000e052b7221 */ /* 0x008fe40000010000 */
[----:B------:R-:W3:Y:S01]  /*4620*/  LDL.LU R5, [R1+0x1c] ;  /* 0x00001c0001057983 */ /* 0x000ee20000300800 */
[----:B----4-:R-:W-:-:S03]  /*4630*/  LEA.HI.X R35, R52, UR9, R4, 0x1, P0 ;  /* 0x0000000934237c11 */ /* 0x010fc600080f0c04 */
[----:B------:R-:W4:Y:S01]  /*4640*/  LDL.LU R4, [R1+0xd8] ;  /* 0x0000d80001047983 */ /* 0x000f220000300800 */
[----:B------:R-:W-:Y:S01]  /*4650*/  FFMA.FTZ R2, R20, R2, R16 ;  /* 0x0000000214027223 */ /* 0x000fe20000010010 */
[----:B-1----:R-:W-:Y:S01]  /*4660*/  FMUL.FTZ R0, R0, R21 ;  /* 0x0000001500007220 */ /* 0x002fe20000410000 */
[----:B------:R-:W-:Y:S01]  /*4670*/  FMUL.FTZ R43, R12, R43 ;  /* 0x0000002b0c2b7220 */ /* 0x000fe20000410000 */
[----:B------:R-:W-:Y:S01]  /*4680*/  SHF.L.U32 R36, R48, 0x10, RZ ;  /* 0x0000001030247819 */ /* 0x000fe200000006ff */
[----:B------:R-:W-:Y:S01]  /*4690*/  FMUL.FTZ R21, R2, -1.4426950216293334961 ;  /* 0xbfb8aa3b02157820 */ /* 0x000fe20000410000 */
[----:B------:R-:W4:Y:S05]  /*46a0*/  LDL.LU R17, [R1+0x14] ;  /* 0x0000140001117983 */ /* 0x000f2a0000300800 */
[----:B------:R-:W0:Y:S02]  /*46b0*/  MUFU.EX2 R21, R21 ;  /* 0x0000001500157308 */ /* 0x000e240000000800 */
[----:B0-----:R-:W-:-:S06]  /*46c0*/  FADD.FTZ R21, R21, 1 ;  /* 0x3f80000015157421 */ /* 0x001fcc0000010000 */
[----:B------:R-:W0:Y:S01]  /*46d0*/  MUFU.RCP R21, R21 ;  /* 0x0000001500157308 */ /* 0x000e220000001000 */
[----:B------:R-:W-:Y:S01]  /*46e0*/  FFMA.FTZ R43, R44, R43, R46 ;  /* 0x0000002b2c2b7223 */ /* 0x000fe2000001002e */
[----:B0-----:R-:W-:-:S03]  /*46f0*/  FMUL.FTZ R2, R2, R21 ;  /* 0x0000001502027220 */ /* 0x001fc60000410000 */
[----:B------:R-:W-:-:S06]  /*4700*/  FMUL.FTZ R21, R43, -1.4426950216293334961 ;  /* 0xbfb8aa3b2b157820 */ /* 0x000fcc0000410000 */
[----:B------:R-:W0:Y:S01]  /*4710*/  MUFU.EX2 R21, R21 ;  /* 0x0000001500157308 */ /* 0x000e220000000800 */
[----:B------:R-:W-:Y:S01]  /*4720*/  FADD.FTZ R36, -R14, R36 ;  /* 0x000000240e247221 */ /* 0x000fe20000010100 */
[----:B0-----:R-:W-:-:S06]  /*4730*/  FADD.FTZ R21, R21, 1 ;  /* 0x3f80000015157421 */ /* 0x001fcc0000010000 */
[----:B------:R-:W0:Y:S01]  /*4740*/  MUFU.RCP R21, R21 ;  /* 0x0000001500157308 */ /* 0x000e220000001000 */
[----:B------:R-:W-:-:S04]  /*4750*/  FMUL.FTZ R36, R12, R36 ;  /* 0x000000240c247220 */ /* 0x000fc80000410000 */
[----:B------:R-:W-:Y:S01]  /*4760*/  FFMA.FTZ R48, R15, R36, R13 ;  /* 0x000000240f307223 */ /* 0x000fe2000001000d */
[----:B0-----:R-:W-:-:S03]  /*4770*/  FMUL.FTZ R43, R43, R21 ;  /* 0x000000152b2b7220 */ /* 0x001fc60000410000 */
[----:B------:R-:W-:-:S06]  /*4780*/  FMUL.FTZ R21, R48, -1.4426950216293334961 ;  /* 0xbfb8aa3b30157820 */ /* 0x000fcc0000410000 */
[----:B------:R-:W0:Y:S02]  /*4790*/  MUFU.EX2 R21, R21 ;  /* 0x0000001500157308 */ /* 0x000e240000000800 */
[----:B0-----:R-:W-:-:S06]  /*47a0*/  FADD.FTZ R21, R21, 1 ;  /* 0x3f80000015157421 */ /* 0x001fcc0000010000 */
[----:B------:R-:W0:Y:S02]  /*47b0*/  MUFU.RCP R36, R21 ;  /* 0x0000001500247308 */ /* 0x000e240000001000 */
[----:B0-----:R-:W-:Y:S01]  /*47c0*/  FMUL.FTZ R48, R48, R36 ;  /* 0x0000002430307220 */ /* 0x001fe20000410000 */
[----:B--2---:R-:W-:Y:S01]  /*47d0*/  FADD.FTZ R21, R9, -R14 ;  /* 0x8000000e09157221 */ /* 0x004fe20000010000 */
[----:B------:R-:W-:Y:S01]  /*47e0*/  SHF.L.U32 R37, R49, 0x10, RZ ;  /* 0x0000001031257819 */ /* 0x000fe200000006ff */
[----:B------:R-:W2:Y:S02]  /*47f0*/  LDL.LU R9, [R1+0xe8] ;  /* 0x0000e80001097983 */ /* 0x000ea40000300800 */
[----:B------:R-:W-:Y:S02]  /*4800*/  FMUL.FTZ R21, R12, R21 ;  /* 0x000000150c157220 */ /* 0x000fe40000410000 */
[----:B------:R-:W-:Y:S01]  /*4810*/  FADD.FTZ R37, -R14, R37 ;  /* 0x000000250e257221 */ /* 0x000fe20000010100 */
[----:B------:R-:W2:Y:S01]  /*4820*/  LDL.LU R23, [R1+0x10] ;  /* 0x0000100001177983 */ /* 0x000ea20000300800 */
        /* <DEDUP_REMOVED lines=11> */
[----:B------:R-:W0:Y:S02]  /*48e0*/  MUFU.RCP R36, R36 ;  /* 0x0000002400247308 */ /* 0x000e240000001000 */
[----:B0-----:R-:W-:Y:S01]  /*48f0*/  FMUL.FTZ R42, R42, R36 ;  /* 0x000000242a2a7220 */ /* 0x001fe20000410000 */
[----:B------:R-:W-:Y:S01]  /*4900*/  LEA R36, P0, R53, UR8, 0x1 ;  /* 0x0000000835247c11 */ /* 0x000fe2000f8008ff */
[----:B---3--:R-:W-:Y:S02]  /*4910*/  FADD.FTZ R51, R5, -R14 ;  /* 0x8000000e05337221 */ /* 0x008fe40000010000 */
[----:B------:R-:W3:Y:S01]  /*4920*/  LDL.LU R5, [R1+0xec] ;  /* 0x0000ec0001057983 */ /* 0x000ee20000300800 */
[----:B----4-:R-:W-:-:S03]  /*4930*/  LEA.HI.X R37, R53, UR9, R4, 0x1, P0 ;  /* 0x0000000935257c11 */ /* 0x010fc600080f0c04 */
[----:B------:R-:W4:Y:S01]  /*4940*/  LDL.LU R4, [R1+0xf4] ;  /* 0x0000f40001047983 */ /* 0x000f220000300800 */
[----:B------:R-:W-:-:S04]  /*4950*/  FMUL.FTZ R51, R12, R51 ;  /* 0x000000330c337220 */ /* 0x000fc80000410000 */
[----:B------:R-:W-:-:S04]  /*4960*/  FFMA.FTZ R51, R44, R51, R46 ;  /* 0x000000332c337223 */ /* 0x000fc8000001002e */
        /* <DEDUP_REMOVED lines=11> */
[----:B------:R-:W-:Y:S02]  /*4a20*/  FADD.FTZ R39, R17, -R14 ;  /* 0x8000000e11277221 */ /* 0x000fe40000010000 */
[----:B------:R-:W4:Y:S01]  /*4a30*/  LDL.LU R17, [R1+0x8] ;  /* 0x0000080001117983 */ /* 0x000f220000300800 */
        /* <DEDUP_REMOVED lines=10> */
[----:B--2---:R-:W-:Y:S02]  /*4ae0*/  SHF.L.U32 R39, R9, 0x10, RZ ;  /* 0x0000001009277819 */ /* 0x004fe400000006ff */
[----:B------:R-:W2:Y:S03]  /*4af0*/  LDL.LU R9, [R1+0xfc] ;  /* 0x0000fc0001097983 */ /* 0x000ea60000300800 */
[----:B------:R-:W-:-:S04]  /*4b00*/  FADD.FTZ R39, -R14, R39 ;  /* 0x000000270e277221 */ /* 0x000fc80000010100 */
[----:B------:R-:W-:-:S04]  /*4b10*/  FMUL.FTZ R39, R12, R39 ;  /* 0x000000270c277220 */ /* 0x000fc80000410000 */
[----:B------:R-:W-:-:S04]  /*4b20*/  FFMA.FTZ R50, R20, R39, R16 ;  /* 0x0000002714327223 */ /* 0x000fc80000010010 */
[----:B------:R-:W-:-:S06]  /*4b30*/  FMUL.FTZ R38, R50, -1.4426950216293334961 ;  /* 0xbfb8aa3b32267820 */ /* 0x000fcc0000410000 */
[----:B------:R-:W0:Y:S01]  /*4b40*/  MUFU.EX2 R38, R38 ;  /* 0x0000002600267308 */ /* 0x000e220000000800 */
[----:B------:R-:W-:-:S04]  /*4b50*/  FADD.FTZ R40, R23, -R14 ;  /* 0x8000000e17287221 */ /* 0x000fc80000010000 */
[----:B------:R-:W-:-:S04]  /*4b60*/  FMUL.FTZ R40, R12, R40 ;  /* 0x000000280c287220 */ /* 0x000fc80000410000 */
[----:B------:R-:W-:-:S04]  /*4b70*/  FFMA.FTZ R40, R44, R40, R46 ;  /* 0x000000282c287223 */ /* 0x000fc8000001002e */
[----:B------:R-:W-:Y:S01]  /*4b80*/  FMUL.FTZ R41, R40, -1.4426950216293334961 ;  /* 0xbfb8aa3b28297820 */ /* 0x000fe20000410000 */
[----:B0-----:R-:W-:-:S05]  /*4b90*/  FADD.FTZ R38, R38, 1 ;  /* 0x3f80000026267421 */ /* 0x001fca0000010000 */
[----:B------:R-:W0:Y:S08]  /*4ba0*/  MUFU.EX2 R41, R41 ;  /* 0x0000002900297308 */ /* 0x000e300000000800 */
[----:B------:R-:W1:Y:S01]  /*4bb0*/  MUFU.RCP R38, R38 ;  /* 0x0000002600267308 */ /* 0x000e620000001000 */
[----:B0-----:R-:W-:Y:S01]  /*4bc0*/  FADD.FTZ R41, R41, 1 ;  /* 0x3f80000029297421 */ /* 0x001fe20000010000 */
[----:B-1----:R-:W-:Y:S01]  /*4bd0*/  FMUL.FTZ R50, R50, R38 ;  /* 0x0000002632327220 */ /* 0x002fe20000410000 */
[----:B------:R-:W-:-:S04]  /*4be0*/  LEA R38, P0, R54, UR8, 0x1 ;  /* 0x0000000836267c11 */ /* 0x000fc8000f8008ff */
[----:B---3--:R-:W-:Y:S02]  /*4bf0*/  LEA.HI.X R39, R54, UR9, R5, 0x1, P0 ;  /* 0x0000000936277c11 */ /* 0x008fe400080f0c05 */
[----:B------:R4:W0:Y:S01]  /*4c00*/  MUFU.RCP R54, R41 ;  /* 0x0000002900367308 */ /* 0x0008220000001000 */
[----:B------:R-:W3:Y:S01]  /*4c10*/  LDL.LU R5, [R1+0xf8] ;  /* 0x0000f80001057983 */ /* 0x000ee20000300800 */
[----:B----4-:R-:W-:-:S03]  /*4c20*/  SHF.L.U32 R41, R4, 0x10, RZ ;  /* 0x0000001004297819 */ /* 0x010fc600000006ff */
[----:B------:R-:W4:Y:S02]  /*4c30*/  LDL.LU R4, [R1+0x68] ;  /* 0x0000680001047983 */ /* 0x000f240000300800 */
[----:B------:R-:W-:Y:S02]  /*4c40*/  FADD.FTZ R41, -R14, R41 ;  /* 0x000000290e297221 */ /* 0x000fe40000010100 */
[----:B------:R-:W3:Y:S02]  /*4c50*/  LDL.LU R25, [R1+0x100] ;  /* 0x0001000001197983 */ /* 0x000ee40000300800 */
[----:B------:R-:W-:Y:S01]  /*4c60*/  FMUL.FTZ R41, R12, R41 ;  /* 0x000000290c297220 */ /* 0x000fe20000410000 */
[----:B0-----:R-:W-:Y:S01]  /*4c70*/  FMUL.FTZ R54, R40, R54 ;  /* 0x0000003628367220 */ /* 0x001fe20000410000 */
[----:B------:R-:W3:Y:S02]  /*4c80*/  LDL.LU R24, [R1+0x4] ;  /* 0x0000040001187983 */ /* 0x000ee40000300800 */
[----:B------:R-:W-:-:S02]  /*4c90*/  FFMA.FTZ R55, R15, R41, R13 ;  /* 0x000000290f377223 */ /* 0x000fc4000001000d */
[----:B------:R-:W3:Y:S02]  /*4ca0*/  LDL.LU R23, [R1+0x18] ;  /* 0x0000180001177983 */ /* 0x000ee40000300800 */
[----:B------:R-:W-:-:S06]  /*4cb0*/  FMUL.FTZ R40, R55, -1.4426950216293334961 ;  /* 0xbfb8aa3b37287820 */ /* 0x000fcc0000410000 */
[----:B------:R-:W0:Y:S02]  /*4cc0*/  MUFU.EX2 R40, R40 ;  /* 0x0000002800287308 */ /* 0x000e240000000800 */
[----:B0-----:R-:W-:-:S06]  /*4cd0*/  FADD.FTZ R40, R40, 1 ;  /* 0x3f80000028287421 */ /* 0x001fcc0000010000 */
[----:B------:R-:W0:Y:S01]  /*4ce0*/  MUFU.RCP R40, R40 ;  /* 0x0000002800287308 */ /* 0x000e220000001000 */
[----:B------:R-:W-:Y:S02]  /*4cf0*/  FADD.FTZ R41, R17, -R14 ;  /* 0x8000000e11297221 */ /* 0x000fe40000010000 */
[----:B------:R-:W3:Y:S02]  /*4d00*/  LDL.LU R17, [R1+0x10c] ;  /* 0x00010c0001117983 */ /* 0x000ee40000300800 */
[----:B------:R-:W-:Y:S01]  /*4d10*/  FMUL.FTZ R41, R12, R41 ;  /* 0x000000290c297220 */ /* 0x000fe20000410000 */
[----:B0-----:R-:W-:-:S03]  /*4d20*/  FMUL.FTZ R55, R55, R40 ;  /* 0x0000002837377220 */ /* 0x001fc60000410000 */
[----:B------:R-:W-:-:S04]  /*4d30*/  FFMA.FTZ R53, R45, R41, R47 ;  /* 0x000000292d357223 */ /* 0x000fc8000001002f */
        /* <DEDUP_REMOVED lines=11> */
[----:B------:R-:W0:Y:S02]  /*4df0*/  MUFU.EX2 R40, R40 ;  /* 0x0000002800287308 */ /* 0x000e240000000800 */
[----:B0-----:R-:W-:-:S06]  /*4e00*/  FADD.FTZ R40, R40, 1 ;  /* 0x3f80000028287421 */ /* 0x001fcc0000010000 */
[----:B------:R-:W0:Y:S02]  /*4e10*/  MUFU.RCP R40, R40 ;  /* 0x0000002800287308 */ /* 0x000e240000001000 */
[----:B0-----:R-:W-:Y:S01]  /*4e20*/  FMUL.FTZ R57, R57, R40 ;  /* 0x0000002839397220 */ /* 0x001fe20000410000 */
[----:B----4-:R-:W-:-:S04]  /*4e30*/  LEA R40, P0, R4, UR8, 0x1 ;  /* 0x0000000804287c11 */ /* 0x010fc8000f8008ff */
[----:B---3--:R-:W-:Y:S02]  /*4e40*/  LEA.HI.X R41, R4, UR9, R5, 0x1, P0 ;  /* 0x0000000904297c11 */ /* 0x008fe400080f0c05 */
[----:B------:R-:W3:Y:S04]  /*4e50*/  LDL.LU R5, [R1+0x110] ;  /* 0x0001100001057983 */ /* 0x000ee80000300800 */
[----:B------:R-:W4:Y:S01]  /*4e60*/  LDL.LU R4, [R1+0x114] ;  /* 0x0001140001047983 */ /* 0x000f220000300800 */
[----:B------:R-:W-:-:S04]  /*4e70*/  FADD.FTZ R58, R56, -R14 ;  /* 0x8000000e383a7221 */ /* 0x000fc80000010000 */
        /* <DEDUP_REMOVED lines=14> */
[----:B------:R0:W1:Y:S02]  /*4f60*/  MUFU.RCP R60, R58 ;  /* 0x0000003a003c7308 */ /* 0x0000640000001000 */
[----:B0-----:R-:W-:-:S04]  /*4f70*/  FADD.FTZ R58, R24, -R14 ;  /* 0x8000000e183a7221 */ /* 0x001fc80000010000 */
[----:B------:R-:W-:-:S04]  /*4f80*/  FMUL.FTZ R58, R12, R58 ;  /* 0x0000003a0c3a7220 */ /* 0x000fc80000410000 */
[----:B------:R-:W-:Y:S01]  /*4f90*/  FFMA.FTZ R58, R44, R58, R46 ;  /* 0x0000003a2c3a7223 */ /* 0x000fe2000001002e */
[----:B------:R-:W-:Y:S01]  /*4fa0*/  FADD.FTZ R46, R23, -R14 ;  /* 0x8000000e172e7221 */ /* 0x000fe20000010000 */
[----:B-1----:R-:W-:-:S03]  /*4fb0*/  FMUL.FTZ R44, R59, R60 ;  /* 0x0000003c3b2c7220 */ /* 0x002fc60000410000 */
[----:B------:R-:W-:-:S04]  /*4fc0*/  FMUL.FTZ R46, R12, R46 ;  /* 0x0000002e0c2e7220 */ /* 0x000fc80000410000 */
[----:B------:R-:W-:Y:S01]  /*4fd0*/  FFMA.FTZ R59, R45, R46, R47 ;  /* 0x0000002e2d3b7223 */ /* 0x000fe2000001002f */
[----:B------:R-:W-:Y:S02]  /*4fe0*/  SHF.L.U32 R46, R17, 0x10, RZ ;  /* 0x00000010112e7819 */ /* 0x000fe400000006ff */
[----:B------:R-:W3:Y:S01]  /*4ff0*/  LDL.LU R17, [R1+0x108] ;  /* 0x0001080001117983 */ /* 0x000ee20000300800 */
[----:B------:R-:W-:Y:S02]  /*5000*/  FMUL.FTZ R60, R59, -1.4426950216293334961 ;  /* 0xbfb8aa3b3b3c7820 */ /* 0x000fe40000410000 */
[----:B------:R-:W-:Y:S01]  /*5010*/  FADD.FTZ R46, -R14, R46 ;  /* 0x0000002e0e2e7221 */ /* 0x000fe20000010100 */
[----:B------:R-:W3:Y:S03]  /*5020*/  LDL.LU R23, [R1+0x78] ;  /* 0x0000780001177983 */ /* 0x000ee60000300800 */
[----:B------:R-:W-:Y:S01]  /*5030*/  FMUL.FTZ R46, R12, R46 ;  /* 0x0000002e0c2e7220 */ /* 0x000fe20000410000 */
[----:B------:R-:W0:Y:S01]  /*5040*/  MUFU.EX2 R60, R60 ;  /* 0x0000003c003c7308 */ /* 0x000e220000000800 */
[----:B------:R-:W3:Y:S02]  /*5050*/  LDL.LU R31, [R1+0xe4] ;  /* 0x0000e400011f7983 */ /* 0x000ee40000300800 */
[----:B------:R-:W-:Y:S01]  /*5060*/  FFMA.FTZ R46, R15, R46, R13 ;  /* 0x0000002e0f2e7223 */ /* 0x000fe2000001000d */
[----:B--2---:R-:W-:-:S04]  /*5070*/  FADD.FTZ R13, R9, -R14 ;  /* 0x8000000e090d7221 */ /* 0x004fc80000010000 */
[----:B------:R-:W-:-:S04]  /*5080*/  FMUL.FTZ R13, R12, R13 ;  /* 0x0000000d0c0d7220 */ /* 0x000fc80000410000 */
[----:B------:R-:W-:-:S04]  /*5090*/  FFMA.FTZ R45, R45, R13, R47 ;  /* 0x0000000d2d2d7223 */ /* 0x000fc8000001002f */
[----:B------:R-:W-:Y:S01]  /*50a0*/  FMUL.FTZ R15, R45, -1.4426950216293334961 ;  /* 0xbfb8aa3b2d0f7820 */ /* 0x000fe20000410000 */
[----:B0-----:R-:W-:-:S05]  /*50b0*/  FADD.FTZ R47, R60, 1 ;  /* 0x3f8000003c2f7421 */ /* 0x001fca0000010000 */
[----:B------:R-:W0:Y:S08]  /*50c0*/  MUFU.EX2 R15, R15 ;  /* 0x0000000f000f7308 */ /* 0x000e300000000800 */
[----:B------:R-:W1:Y:S01]  /*50d0*/  MUFU.RCP R47, R47 ;  /* 0x0000002f002f7308 */ /* 0x000e620000001000 */
[----:B0-----:R-:W-:Y:S01]  /*50e0*/  FADD.FTZ R15, R15, 1 ;  /* 0x3f8000000f0f7421 */ /* 0x001fe20000010000 */
[----:B-1----:R-:W-:-:S06]  /*50f0*/  FMUL.FTZ R47, R59, R47 ;  /* 0x0000002f3b2f7220 */ /* 0x002fcc0000410000 */
[----:B------:R0:W-:Y:S01]  /*5100*/  MUFU.RCP R59, R15 ;  /* 0x0000000f003b7308 */ /* 0x0001e20000001000 */
[----:B----4-:R-:W-:Y:S02]  /*5110*/  SHF.L.U32 R13, R4, 0x10, RZ ;  /* 0x00000010040d7819 */ /* 0x010fe400000006ff */
[----:B------:R-:W2:Y:S04]  /*5120*/  LDL.LU R4, [R1+0xf0] ;  /* 0x0000f00001047983 */ /* 0x000ea80000300800 */
[----:B------:R-:W4:Y:S01]  /*5130*/  LDL.LU R29, [R1+0xdc] ;  /* 0x0000dc00011d7983 */ /* 0x000f220000300800 */
[----:B---3--:R-:W-:-:S03]  /*5140*/  SHF.L.U32 R61, R5, 0x10, RZ ;  /* 0x00000010053d7819 */ /* 0x008fc600000006ff */
[----:B------:R-:W4:Y:S04]  /*5150*/  LDL.LU R28, [R1+0xe0] ;  /* 0x0000e000011c7983 */ /* 0x000f280000300800 */
[----:B------:R-:W3:Y:S04]  /*5160*/  LDL.LU R9, [R1+0xd0] ;  /* 0x0000d00001097983 */ /* 0x000ee80000300800 */
[----:B------:R-:W3:Y:S04]  /*5170*/  LDL.LU R24, [R1+0xd4] ;  /* 0x0000d40001187983 */ /* 0x000ee80000300800 */
[----:B------:R-:W3:Y:S04]  /*5180*/  LDL.LU R25, [R1+0xc4] ;  /* 0x0000c40001197983 */ /* 0x000ee80000300800 */
[----:B------:R-:W3:Y:S04]  /*5190*/  LDL.LU R5, [R1+0xc8] ;  /* 0x0000c80001057983 */ /* 0x000ee80000300800 */
[----:B0-----:R-:W2:Y:S01]  /*51a0*/  LDL.LU R15, [R1+0x7c] ;  /* 0x00007c00010f7983 */ /* 0x001ea20000300800 */
[C---:B------:R-:W-:Y:S01]  /*51b0*/  FADD.FTZ R61, -R14.reuse, R61 ;  /* 0x0000003d0e3d7221 */ /* 0x040fe20000010100 */
[----:B------:R-:W-:-:S03]  /*51c0*/  FADD.FTZ R14, -R14, R13 ;  /* 0x0000000d0e0e7221 */ /* 0x000fc60000010100 */
[C---:B------:R-:W-:Y:S01]  /*51d0*/  FMUL.FTZ R61, R12.reuse, R61 ;  /* 0x0000003d0c3d7220 */ /* 0x040fe20000410000 */
[----:B------:R-:W-:-:S03]  /*51e0*/  FMUL.FTZ R14, R12, R14 ;  /* 0x0000000e0c0e7220 */ /* 0x000fc60000410000 */
[----:B------:R-:W-:Y:S01]  /*51f0*/  FFMA.FTZ R61, R20, R61, R16 ;  /* 0x0000003d143d7223 */ /* 0x000fe20000010010 */
[----:B------:R-:W-:-:S03]  /*5200*/  FMUL.FTZ R12, R58, -1.4426950216293334961 ;  /* 0xbfb8aa3b3a0c7820 */ /* 0x000fc60000410000 */
[----:B------:R-:W-:-:S03]  /*5210*/  FMUL.FTZ R13, R61, -1.4426950216293334961 ;  /* 0xbfb8aa3b3d0d7820 */ /* 0x000fc60000410000 */
[----:B------:R-:W0:Y:S08]  /*5220*/  MUFU.EX2 R12, R12 ;  /* 0x0000000c000c7308 */ /* 0x000e300000000800 */
[----:B------:R-:W1:Y:S01]  /*5230*/  MUFU.EX2 R13, R13 ;  /* 0x0000000d000d7308 */ /* 0x000e620000000800 */
[----:B0-----:R-:W-:Y:S01]  /*5240*/  FADD.FTZ R12, R12, 1 ;  /* 0x3f8000000c0c7421 */ /* 0x001fe20000010000 */
[----:B-1----:R-:W-:-:S06]  /*5250*/  FADD.FTZ R13, R13, 1 ;  /* 0x3f8000000d0d7421 */ /* 0x002fcc0000010000 */
[----:B------:R-:W0:Y:S08]  /*5260*/  MUFU.RCP R12, R12 ;  /* 0x0000000c000c7308 */ /* 0x000e300000001000 */
[----:B------:R-:W1:Y:S01]  /*5270*/  MUFU.RCP R13, R13 ;  /* 0x0000000d000d7308 */ /* 0x000e620000001000 */
[----:B0-----:R-:W-:Y:S01]  /*5280*/  FMUL.FTZ R58, R58, R12 ;  /* 0x0000000c3a3a7220 */ /* 0x001fe20000410000 */
[----:B-1----:R-:W-:Y:S01]  /*5290*/  FMUL.FTZ R61, R61, R13 ;  /* 0x0000000d3d3d7220 */ /* 0x002fe20000410000 */
[----:B--2---:R-:W-:-:S02]  /*52a0*/  LEA R12, P0, R15, UR8, 0x1 ;  /* 0x000000080f0c7c11 */ /* 0x004fc4000f8008ff */
[----:B------:R-:W-:Y:S02]  /*52b0*/  MOV R13, R15 ;  /* 0x0000000f000d7202 */ /* 0x000fe40000000f00 */
[----:B------:R-:W2:Y:S01]  /*52c0*/  LDL.LU R15, [R1+0x104] ;  /* 0x00010400010f7983 */ /* 0x000ea20000300800 */
[----:B------:R-:W-:-:S04]  /*52d0*/  FFMA.FTZ R16, R20, R14, R16 ;  /* 0x0000000e14107223 */ /* 0x000fc80000010010 */
[----:B------:R-:W-:-:S06]  /*52e0*/  FMUL.FTZ R14, R16, -1.4426950216293334961 ;  /* 0xbfb8aa3b100e7820 */ /* 0x000fcc0000410000 */
[----:B------:R-:W0:Y:S01]  /*52f0*/  MUFU.EX2 R14, R14 ;  /* 0x0000000e000e7308 */ /* 0x000e220000000800 */
[----:B------:R-:W-:Y:S02]  /*5300*/  LEA.HI.X R13, R13, UR9, R17, 0x1, P0 ;  /* 0x000000090d0d7c11 */ /* 0x000fe400080f0c11 */
[----:B------:R-:W3:Y:S01]  /*5310*/  LDL.LU R17, [R1+0x14c] ;  /* 0x00014c0001117983 */ /* 0x000ee20000300800 */
[----:B0-----:R-:W-:-:S04]  /*5320*/  FADD.FTZ R14, R14, 1 ;  /* 0x3f8000000e0e7421 */ /* 0x001fc80000010000 */
[----:B------:R0:W-:Y:S02]  /*5330*/  MUFU.RCP R60, R14 ;  /* 0x0000000e003c7308 */ /* 0x0001e40000001000 */
[----:B0-----:R-:W-:Y:S01]  /*5340*/  LEA R14, P1, R23, UR8, 0x1 ;  /* 0x00000008170e7c11 */ /* 0x001fe2000f8208ff */
[----:B------:R-:W-:-:S06]  /*5350*/  FMUL.FTZ R20, R46, -1.4426950216293334961 ;  /* 0xbfb8aa3b2e147820 */ /* 0x000fcc0000410000 */
[----:B------:R-:W0:Y:S01]  /*5360*/  MUFU.EX2 R20, R20 ;  /* 0x0000001400147308 */ /* 0x000e220000000800 */
[----:B--2---:R-:W-:Y:S01]  /*5370*/  LEA.HI.X R15, R23, UR9, R15, 0x1, P1 ;  /* 0x00000009170f7c11 */ /* 0x004fe200088f0c0f */
[----:B0-----:R-:W-:Y:S01]  /*5380*/  FADD.FTZ R20, R20, 1 ;  /* 0x3f80000014147421 */ /* 0x001fe20000010000 */
[----:B------:R-:W2:Y:S01]  /*5390*/  LDL.LU R23, [R1+0x148] ;  /* 0x0001480001177983 */ /* 0x000ea20000300800 */
[----:B------:R-:W-:Y:S01]  /*53a0*/  FMUL.FTZ R59, R45, R59 ;  /* 0x0000003b2d3b7220 */ /* 0x000fe20000410000 */
[----:B------:R-:W-:Y:S01]  /*53b0*/  FMUL.FTZ R60, R16, R60 ;  /* 0x0000003c103c7220 */ /* 0x000fe20000410000 */
[----:B------:R-:W-:Y:S01]  /*53c0*/  F2FP.BF16.F32.PACK_AB R0, R2, R0 ;  /* 0x000000000200723e */ /* 0x000fe200000010ff */
[----:B------:R-:W-:Y:S01]  /*53d0*/  ULDC.64 UR8, c[0x0][0x238] ;  /* 0x00008e0000087ab9 */ /* 0x000fe20000000a00 */
[----:B------:R-:W0:Y:S01]  /*53e0*/  MUFU.RCP R20, R20 ;  /* 0x0000001400147308 */ /* 0x000e220000001000 */
[----:B------:R-:W-:Y:S02]  /*53f0*/  F2FP.BF16.F32.PACK_AB R45, R31, R4 ;  /* 0x000000041f2d723e */ /* 0x000fe400000010ff */
[----:B----4-:R-:W-:Y:S01]  /*5400*/  F2FP.BF16.F32.PACK_AB R16, R29, R28 ;  /* 0x0000001c1d10723e */ /* 0x010fe200000010ff */
[----:B0-----:R-:W-:Y:S01]  /*5410*/  FMUL.FTZ R20, R46, R20 ;  /* 0x000000142e147220 */ /* 0x001fe20000410000 */
[----:B---3--:R-:W-:-:S02]  /*5420*/  PRMT R46, R17, 0x7610, R46 ;  /* 0x00007610112e7816 */ /* 0x008fc4000000002e */
[----:B------:R-:W-:-:S03]  /*5430*/  PRMT R17, R17, 0x7632, R17 ;  /* 0x0000763211117816 */ /* 0x000fc60000000011 */
[----:B------:R0:W-:Y:S04]  /*5440*/  STG.E.U16 desc[UR6][R18.64+0x4], R46 ;  /* 0x0000042e12007986 */ /* 0x0001e8000c101506 */
[----:B------:R1:W-:Y:S04]  /*5450*/  STG.E.U16 desc[UR6][R18.64+0x6], R17 ;  /* 0x0000061112007986 */ /* 0x0003e8000c101506 */
[----:B0-----:R-:W3:Y:S04]  /*5460*/  LDL.LU R46, [R1+0xb4] ;  /* 0x0000b400012e7983 */ /* 0x001ee80000300800 */
[----:B------:R-:W4:Y:S01]  /*5470*/  LDL.LU R31, [R1+0xa4] ;  /* 0x0000a400011f7983 */ /* 0x000f220000300800 */
[----:B-1----:R-:W-:-:S03]  /*5480*/  PRMT R17, R45, 0x7632, R17 ;  /* 0x000076322d117816 */ /* 0x002fc60000000011 */
[----:B------:R-:W4:Y:S01]  /*5490*/  LDL.LU R4, [R1+0xa8] ;  /* 0x0000a80001047983 */ /* 0x000f220000300800 */
[----:B------:R-:W-:-:S03]  /*54a0*/  PRMT R19, R16, 0x7632, R19 ;  /* 0x0000763210137816 */ /* 0x000fc60000000013 */
[----:B------:R-:W4:Y:S01]  /*54b0*/  LDL.LU R29, [R1+0x98] ;  /* 0x00009800011d7983 */ /* 0x000f220000300800 */
[----:B------:R-:W-:-:S03]  /*54c0*/  F2FP.BF16.F32.PACK_AB R18, R9, R24 ;  /* 0x000000180912723e */ /* 0x000fc600000010ff */
[----:B------:R-:W4:Y:S04]  /*54d0*/  LDL.LU R28, [R1+0xa0] ;  /* 0x0000a000011c7983 */ /* 0x000f280000300800 */
[----:B--2---:R0:W-:Y:S04]  /*54e0*/  STG.E.U16 desc[UR6][R22.64], R45 ;  /* 0x0000002d16007986 */ /* 0x0041e8000c101506 */
[----:B------:R1:W-:Y:S04]  /*54f0*/  STG.E.U16 desc[UR6][R22.64+0x4], R16 ;  /* 0x0000041016007986 */ /* 0x0003e8000c101506 */
[----:B------:R-:W-:Y:S04]  /*5500*/  STG.E.U16 desc[UR6][R22.64+0x2], R17 ;  /* 0x0000021116007986 */ /* 0x000fe8000c101506 */
[----:B0-----:R-:W3:Y:S04]  /*5510*/  LDL.LU R45, [R1+0xb0] ;  /* 0x0000b000012d7983 */ /* 0x001ee80000300800 */
[----:B------:R-:W2:Y:S01]  /*5520*/  LDL.LU R9, [R1+0x144] ;  /* 0x0001440001097983 */ /* 0x000ea20000300800 */
[----:B-1----:R-:W-:-:S03]  /*5530*/  F2FP.BF16.F32.PACK_AB R16, R25, R5 ;  /* 0x000000051910723e */ /* 0x002fc600000010ff */
[----:B------:R-:W4:Y:S04]  /*5540*/  LDL.LU R24, [R1+0x140] ;  /* 0x0001400001187983 */ /* 0x000f280000300800 */
[----:B------:R-:W4:Y:S04]  /*5550*/  LDL.LU R25, [R1+0x13c] ;  /* 0x00013c0001197983 */ /* 0x000f280000300800 */
[----:B------:R-:W2:Y:S04]  /*5560*/  LDL.LU R5, [R1+0x88] ;  /* 0x0000880001057983 */ /* 0x000ea80000300800 */
[----:B------:R0:W-:Y:S04]  /*5570*/  STG.E.U16 desc[UR6][R22.64+0x6], R19 ;  /* 0x0000061316007986 */ /* 0x0001e8000c101506 */
[----:B0-----:R-:W2:Y:S04]  /*5580*/  LDL.LU R22, [R1+0xb8] ;  /* 0x0000b80001167983 */ /* 0x001ea80000300800 */
[----:B------:R-:W2:Y:S01]  /*5590*/  LDL.LU R23, [R1+0xc0] ;  /* 0x0000c00001177983 */ /* 0x000ea20000300800 */
[----:B------:R-:W-:-:S02]  /*55a0*/  PRMT R17, R18, 0x7632, R17 ;  /* 0x0000763212117816 */ /* 0x000fc40000000011 */
[----:B------:R-:W-:Y:S01]  /*55b0*/  PRMT R19, R16, 0x7632, R19 ;  /* 0x0000763210137816 */ /* 0x000fe20000000013 */
[----:B----4-:R-:W-:Y:S04]  /*55c0*/  STG.E.U16 desc[UR6][R24.64], R18 ;  /* 0x0000001218007986 */ /* 0x010fe8000c101506 */
[----:B------:R3:W-:Y:S04]  /*55d0*/  STG.E.U16 desc[UR6][R24.64+0x4], R16 ;  /* 0x0000041018007986 */ /* 0x0007e8000c101506 */
[----:B------:R-:W-:Y:S04]  /*55e0*/  STG.E.U16 desc[UR6][R24.64+0x2], R17 ;  /* 0x0000021118007986 */ /* 0x000fe8000c101506 */
[----:B------:R0:W-:Y:S01]  /*55f0*/  STG.E.U16 desc[UR6][R24.64+0x6], R19 ;  /* 0x0000061318007986 */ /* 0x0001e2000c101506 */
[----:B---3--:R-:W-:-:S02]  /*5600*/  F2FP.BF16.F32.PACK_AB R16, R45, R46 ;  /* 0x0000002e2d10723e */ /* 0x008fc400000010ff */
[----:B--2---:R-:W-:Y:S02]  /*5610*/  F2FP.BF16.F32.PACK_AB R18, R22, R23 ;  /* 0x000000171612723e */ /* 0x004fe400000010ff */
[----:B------:R-:W2:Y:S04]  /*5620*/  LDL.LU R22, [R1+0x70] ;  /* 0x0000700001167983 */ /* 0x000ea80000300800 */
[----:B------:R-:W2:Y:S04]  /*5630*/  LDL.LU R23, [R1+0x74] ;  /* 0x0000740001177983 */ /* 0x000ea80000300800 */
[----:B------:R-:W3:Y:S04]  /*5640*/  LDL.LU R45, [R1+0x60] ;  /* 0x00006000012d7983 */ /* 0x000ee80000300800 */
[----:B------:R-:W3:Y:S04]  /*5650*/  LDL.LU R46, [R1+0x6c] ;  /* 0x00006c00012e7983 */ /* 0x000ee80000300800 */
[----:B0-----:R-:W4:Y:S01]  /*5660*/  LDL.LU R25, [R1+0x80] ;  /* 0x0000800001197983 */ /* 0x001f220000300800 */
[----:B------:R-:W-:-:S03]  /*5670*/  PRMT R19, R16, 0x7632, R19 ;  /* 0x0000763210137816 */ /* 0x000fc60000000013 */
[----:B------:R0:W-:Y:S02]  /*5680*/  STG.E.U16 desc[UR6][R8.64+0x4], R16 ;  /* 0x0000041008007986 */ /* 0x0001e4000c101506 */
[----:B0-----:R-:W-:Y:S02]  /*5690*/  F2FP.BF16.F32.PACK_AB R16, R29, R28 ;  /* 0x0000001c1d10723e */ /* 0x001fe400000010ff */
[----:B------:R-:W3:Y:S04]  /*56a0*/  LDL.LU R28, [R1+0x5c] ;  /* 0x00005c00011c7983 */ /* 0x000ee80000300800 */
[----:B------:R-:W3:Y:S01]  /*56b0*/  LDL.LU R29, [R1+0x64] ;  /* 0x00006400011d7983 */ /* 0x000ee20000300800 */
[----:B------:R-:W-:-:S03]  /*56c0*/  PRMT R17, R18, 0x7632, R17 ;  /* 0x0000763212117816 */ /* 0x000fc60000000011 */
[----:B------:R0:W-:Y:S04]  /*56d0*/  STG.E.U16 desc[UR6][R8.64], R18 ;  /* 0x0000001208007986 */ /* 0x0001e8000c101506 */
[----:B------:R1:W-:Y:S04]  /*56e0*/  STG.E.U16 desc[UR6][R8.64+0x2], R17 ;  /* 0x0000021108007986 */ /* 0x0003e8000c101506 */
[----:B------:R1:W-:Y:S01]  /*56f0*/  STG.E.U16 desc[UR6][R8.64+0x6], R19 ;  /* 0x0000061308007986 */ /* 0x0003e2000c101506 */
[----:B0-----:R-:W-:-:S03]  /*5700*/  F2FP.BF16.F32.PACK_AB R18, R31, R4 ;  /* 0x000000041f12723e */ /* 0x001fc600000010ff */
[----:B------:R-:W3:Y:S01]  /*5710*/  LDL.LU R31, [R1+0x54] ;  /* 0x00005400011f7983 */ /* 0x000ee20000300800 */
[----:B-1----:R-:W-:-:S03]  /*5720*/  PRMT R17, R16, 0x7632, R17 ;  /* 0x0000763210117816 */ /* 0x002fc60000000011 */
[----:B------:R-:W3:Y:S01]  /*5730*/  LDL.LU R4, [R1+0x58] ;  /* 0x0000580001047983 */ /* 0x000ee20000300800 */
[----:B------:R-:W-:-:S03]  /*5740*/  PRMT R8, R18, 0x7632, R8 ;  /* 0x0000763212087816 */ /* 0x000fc60000000008 */
[----:B------:R-:W-:Y:S04]  /*5750*/  STG.E.U16 desc[UR6][R26.64], R18 ;  /* 0x000000121a007986 */ /* 0x000fe8000c101506 */
[----:B------:R2:W-:Y:S04]  /*5760*/  STG.E.U16 desc[UR6][R26.64+0x2], R8 ;  /* 0x000002081a007986 */ /* 0x0005e8000c101506 */
[----:B------:R-:W-:Y:S04]  /*5770*/  STG.E.U16 desc[UR6][R26.64+0x4], R16 ;  /* 0x000004101a007986 */ /* 0x000fe8000c101506 */
[----:B------:R0:W-:Y:S01]  /*5780*/  STG.E.U16 desc[UR6][R26.64+0x6], R17 ;  /* 0x000006111a007986 */ /* 0x0001e2000c101506 */
[----:B--2---:R-:W-:-:S04]  /*5790*/  F2FP.BF16.F32.PACK_AB R8, R22, R23 ;  /* 0x000000171608723e */ /* 0x004fc800000010ff */
[----:B0-----:R-:W-:Y:S02]  /*57a0*/  PRMT R17, R8, 0x7632, R17 ;  /* 0x0000763208117816 */ /* 0x001fe40000000011 */
[----:B----4-:R-:W-:Y:S02]  /*57b0*/  F2FP.BF16.F32.PACK_AB R9, R25, R5 ;  /* 0x000000051909723e */ /* 0x010fe400000010ff */
[----:B------:R-:W2:Y:S04]  /*57c0*/  LDL.LU R5, [R1+0x4c] ;  /* 0x00004c0001057983 */ /* 0x000ea80000300800 */
[----:B------:R-:W4:Y:S01]  /*57d0*/  LDL.LU R24, [R1+0x48] ;  /* 0x0000480001187983 */ /* 0x000f220000300800 */
[----:B------:R-:W-:-:S03]  /*57e0*/  PRMT R16, R9, 0x7632, R16 ;  /* 0x0000763209107816 */ /* 0x000fc60000000010 */
[----:B------:R-:W4:Y:S04]  /*57f0*/  LDL.LU R25, [R1+0x3c] ;  /* 0x00003c0001197983 */ /* 0x000f280000300800 */
[----:B------:R-:W4:Y:S04]  /*5800*/  LDL.LU R22, [R1+0x40] ;  /* 0x0000400001167983 */ /* 0x000f280000300800 */
[----:B------:R-:W2:Y:S04]  /*5810*/  LDL.LU R26, [R1+0x50] ;  /* 0x00005000011a7983 */ /* 0x000ea80000300800 */
[----:B------:R-:W4:Y:S04]  /*5820*/  LDL.LU R27, [R1+0x44] ;  /* 0x00004400011b7983 */ /* 0x000f280000300800 */
[----:B------:R3:W-:Y:S04]  /*5830*/  STG.E.U16 desc[UR6][R6.64], R9 ;  /* 0x0000000906007986 */ /* 0x0007e8000c101506 */
[----:B------:R-:W4:Y:S04]  /*5840*/  LDL.LU R23, [R1+0x28] ;  /* 0x0000280001177983 */ /* 0x000f280000300800 */
[----:B------:R0:W-:Y:S01]  /*5850*/  STG.E.U16 desc[UR6][R6.64+0x4], R8 ;  /* 0x0000040806007986 */ /* 0x0001e2000c101506 */
[----:B---3--:R-:W-:-:S03]  /*5860*/  F2FP.BF16.F32.PACK_AB R9, R45, R46 ;  /* 0x0000002e2d09723e */ /* 0x008fc600000010ff */
[----:B------:R-:W3:Y:S04]  /*5870*/  LDL.LU R45, [R1+0x38] ;  /* 0x00003800012d7983 */ /* 0x000ee80000300800 */
[----:B------:R-:W3:Y:S01]  /*5880*/  LDL.LU R46, [R1] ;  /* 0x00000000012e7983 */ /* 0x000ee20000300800 */
[----:B0-----:R-:W-:-:S03]  /*5890*/  F2FP.BF16.F32.PACK_AB R8, R28, R29 ;  /* 0x0000001d1c08723e */ /* 0x001fc600000010ff */
[----:B------:R-:W2:Y:S04]  /*58a0*/  LDL.LU R28, [R1+0x138] ;  /* 0x00013800011c7983 */ /* 0x000ea80000300800 */
[----:B------:R-:W2:Y:S04]  /*58b0*/  LDL.LU R29, [R1+0x134] ;  /* 0x00013400011d7983 */ /* 0x000ea80000300800 */
[----:B------:R-:W-:Y:S04]  /*58c0*/  STG.E.U16 desc[UR6][R6.64+0x2], R16 ;  /* 0x0000021006007986 */ /* 0x000fe8000c101506 */
[----:B------:R0:W-:Y:S02]  /*58d0*/  STG.E.U16 desc[UR6][R6.64+0x6], R17 ;  /* 0x0000061106007986 */ /* 0x0001e4000c101506 */
[----:B0-----:R-:W-:-:S02]  /*58e0*/  PRMT R6, R9, 0x7632, R6 ;  /* 0x0000763209067816 */ /* 0x001fc40000000006 */
[----:B------:R-:W-:Y:S02]  /*58f0*/  F2FP.BF16.F32.PACK_AB R7, R31, R4 ;  /* 0x000000041f07723e */ /* 0x000fe400000010ff */
[----:B------:R-:W3:Y:S04]  /*5900*/  LDL.LU R31, [R1+0x130] ;  /* 0x00013000011f7983 */ /* 0x000ee80000300800 */
[----:B------:R-:W3:Y:S04]  /*5910*/  LDL.LU R4, [R1+0x12c] ;  /* 0x00012c0001047983 */ /* 0x000ee80000300800 */
[----:B--2---:R0:W-:Y:S02]  /*5920*/  STG.E.U16 desc[UR6][R28.64+0x2], R6 ;  /* 0x000002061c007986 */ /* 0x0041e4000c101506 */
[----:B0-----:R-:W-:-:S02]  /*5930*/  F2FP.BF16.F32.PACK_AB R6, R5, R26 ;  /* 0x0000001a0506723e */ /* 0x001fc400000010ff */
[----:B------:R-:W3:Y:S04]  /*5940*/  LDL.LU R5, [R1+0x128] ;  /* 0x0001280001057983 */ /* 0x000ee80000300800 */
[----:B------:R0:W-:Y:S01]  /*5950*/  STG.E.U16 desc[UR6][R28.64], R9 ;  /* 0x000000091c007986 */ /* 0x0001e2000c101506 */
[C---:B------:R-:W-:Y:S02]  /*5960*/  PRMT R17, R6.reuse, 0x7610, R17 ;  /* 0x0000761006117816 */ /* 0x040fe40000000011 */
[----:B------:R-:W-:Y:S02]  /*5970*/  PRMT R19, R6, 0x7632, R19 ;  /* 0x0000763206137816 */ /* 0x000fe40000000013 */
[----:B----4-:R-:W-:Y:S01]  /*5980*/  F2FP.BF16.F32.PACK_AB R6, R25, R22 ;  /* 0x000000161906723e */ /* 0x010fe200000010ff */
[----:B------:R-:W-:Y:S01]  /*5990*/  STG.E.U16 desc[UR6][R28.64+0x4], R8 ;  /* 0x000004081c007986 */ /* 0x000fe2000c101506 */
[----:B0-----:R-:W-:-:S02]  /*59a0*/  PRMT R9, R8, 0x7632, R9 ;  /* 0x0000763208097816 */ /* 0x001fc40000000009 */
[----:B------:R-:W-:-:S03]  /*59b0*/  PRMT R16, R7, 0x7632, R16 ;  /* 0x0000763207107816 */ /* 0x000fc60000000010 */
[----:B------:R0:W-:Y:S02]  /*59c0*/  STG.E.U16 desc[UR6][R28.64+0x6], R9 ;  /* 0x000006091c007986 */ /* 0x0001e4000c101506 */
[C---:B0-----:R-:W-:Y:S02]  /*59d0*/  PRMT R9, R6.reuse, 0x7610, R9 ;  /* 0x0000761006097816 */ /* 0x041fe40000000009 */
[----:B---3--:R0:W-:Y:S02]  /*59e0*/  STG.E.U16 desc[UR6][R4.64], R7 ;  /* 0x0000000704007986 */ /* 0x0081e4000c101506 */
[----:B0-----:R-:W-:Y:S02]  /*59f0*/  PRMT R7, R6, 0x7632, R7 ;  /* 0x0000763206077816 */ /* 0x001fe40000000007 */
[----:B------:R-:W-:Y:S02]  /*5a00*/  F2FP.BF16.F32.PACK_AB R6, R46, R11 ;  /* 0x0000000b2e06723e */ /* 0x000fe400000010ff */
[----:B------:R-:W2:Y:S04]  /*5a10*/  LDL.LU R11, [R1+0x120] ;  /* 0x00012000010b7983 */ /* 0x000ea80000300800 */
[----:B------:R-:W3:Y:S01]  /*5a20*/  LDL.LU R46, [R1+0x84] ;  /* 0x00008400012e7983 */ /* 0x000ee20000300800 */
[----:B------:R-:W-:-:S03]  /*5a30*/  F2FP.BF16.F32.PACK_AB R18, R27, R24 ;  /* 0x000000181b12723e */ /* 0x000fc600000010ff */
[----:B------:R-:W-:Y:S04]  /*5a40*/  STG.E.U16 desc[UR6][R4.64+0x2], R16 ;  /* 0x0000021004007986 */ /* 0x000fe8000c101506 */
[----:B------:R-:W-:Y:S04]  /*5a50*/  STG.E.U16 desc[UR6][R4.64+0x4], R17 ;  /* 0x0000041104007986 */ /* 0x000fe8000c101506 */
[----:B------:R0:W-:Y:S01]  /*5a60*/  STG.E.U16 desc[UR6][R4.64+0x6], R19 ;  /* 0x0000061304007986 */ /* 0x0001e2000c101506 */
[----:B------:R-:W-:Y:S02]  /*5a70*/  PRMT R8, R18, 0x7632, R8 ;  /* 0x0000763212087816 */ /* 0x000fe40000000008 */
[----:B------:R-:W-:Y:S01]  /*5a80*/  F2FP.BF16.F32.PACK_AB R3, R10, R3 ;  /* 0x000000030a03723e */ /* 0x000fe200000010ff */
[----:B------:R1:W-:Y:S01]  /*5a90*/  STG.E.U16 desc[UR6][R30.64], R18 ;  /* 0x000000121e007986 */ /* 0x0003e2000c101506 */
[----:B------:R-:W-:-:S02]  /*5aa0*/  F2FP.BF16.F32.PACK_AB R43, R48, R43 ;  /* 0x0000002b302b723e */ /* 0x000fc400000010ff */
[----:B0-----:R-:W-:Y:S02]  /*5ab0*/  F2FP.BF16.F32.PACK_AB R5, R23, R45 ;  /* 0x0000002d1705723e */ /* 0x001fe400000010ff */
[----:B------:R-:W-:Y:S02]  /*5ac0*/  PRMT R4, R6, 0x7632, R4 ;  /* 0x0000763206047816 */ /* 0x000fe40000000004 */
[----:B------:R-:W-:Y:S01]  /*5ad0*/  PRMT R16, R5, 0x7632, R16 ;  /* 0x0000763205107816 */ /* 0x000fe20000000010 */
[----:B------:R-:W-:Y:S01]  /*5ae0*/  STG.E.U16 desc[UR6][R30.64+0x2], R8 ;  /* 0x000002081e007986 */ /* 0x000fe2000c101506 */
[----:B------:R-:W-:Y:S02]  /*5af0*/  PRMT R2, R0, 0x7632, R2 ;  /* 0x0000763200027816 */ /* 0x000fe40000000002 */
[----:B------:R-:W-:Y:S01]  /*5b00*/  F2FP.BF16.F32.PACK_AB R21, R42, R21 ;  /* 0x000000152a15723e */ /* 0x000fe200000010ff */
[----:B------:R-:W-:Y:S01]  /*5b10*/  STG.E.U16 desc[UR6][R30.64+0x4], R9 ;  /* 0x000004091e007986 */ /* 0x000fe2000c101506 */
[----:B------:R-:W-:-:S02]  /*5b20*/  F2FP.BF16.F32.PACK_AB R51, R52, R51 ;  /* 0x000000333433723e */ /* 0x000fc400000010ff */
[----:B------:R-:W-:Y:S01]  /*5b30*/  F2FP.BF16.F32.PACK_AB R49, R50, R49 ;  /* 0x000000313231723e */ /* 0x000fe200000010ff */
[----:B------:R-:W-:Y:S01]  /*5b40*/  STG.E.U16 desc[UR6][R30.64+0x6], R7 ;  /* 0x000006071e007986 */ /* 0x000fe2000c101506 */
[----:B------:R-:W-:Y:S02]  /*5b50*/  F2FP.BF16.F32.PACK_AB R54, R55, R54 ;  /* 0x000000363736723e */ /* 0x000fe400000010ff */
[----:B------:R-:W-:Y:S01]  /*5b60*/  PRMT R17, R3, 0x7632, R17 ;  /* 0x0000763203117816 */ /* 0x000fe20000000011 */
[----:B------:R-:W-:Y:S01]  /*5b70*/  STG.E.U16 desc[UR6][R32.64], R5 ;  /* 0x0000000520007986 */ /* 0x000fe2000c101506 */
[----:B-1----:R-:W-:-:S03]  /*5b80*/  PRMT R18, R43, 0x7632, R18 ;  /* 0x000076322b127816 */ /* 0x002fc60000000012 */
[----:B------:R-:W-:Y:S01]  /*5b90*/  STG.E.U16 desc[UR6][R32.64+0x2], R16 ;  /* 0x0000021020007986 */ /* 0x000fe2000c101506 */
[----:B------:R-:W-:-:S03]  /*5ba0*/  PRMT R19, R51, 0x7632, R19 ;  /* 0x0000763233137816 */ /* 0x000fc60000000013 */
[----:B------:R-:W-:Y:S04]  /*5bb0*/  STG.E.U16 desc[UR6][R32.64+0x4], R6 ;  /* 0x0000040620007986 */ /* 0x000fe8000c101506 */
[----:B------:R-:W-:Y:S01]  /*5bc0*/  STG.E.U16 desc[UR6][R32.64+0x6], R4 ;  /* 0x0000060420007986 */ /* 0x000fe2000c101506 */
[----:B------:R-:W-:-:S03]  /*5bd0*/  F2FP.BF16.F32.PACK_AB R53, R57, R53 ;  /* 0x000000353935723e */ /* 0x000fc600000010ff */
[----:B------:R0:W-:Y:S01]  /*5be0*/  STG.E.U16 desc[UR6][R34.64], R3 ;  /* 0x0000000322007986 */ /* 0x0001e2000c101506 */
[----:B------:R-:W-:-:S03]  /*5bf0*/  F2FP.BF16.F32.PACK_AB R44, R44, R56 ;  /* 0x000000382c2c723e */ /* 0x000fc600000010ff */
[----:B------:R1:W-:Y:S01]  /*5c00*/  STG.E.U16 desc[UR6][R34.64+0x4], R0 ;  /* 0x0000040022007986 */ /* 0x0003e2000c101506 */
[----:B------:R-:W-:-:S03]  /*5c10*/  F2FP.BF16.F32.PACK_AB R47, R61, R47 ;  /* 0x0000002f3d2f723e */ /* 0x000fc600000010ff */
[----:B------:R4:W-:Y:S01]  /*5c20*/  STG.E.U16 desc[UR6][R34.64+0x6], R2 ;  /* 0x0000060222007986 */ /* 0x0009e2000c101506 */
[----:B0-----:R-:W-:-:S03]  /*5c30*/  PRMT R3, R21, 0x7632, R3 ;  /* 0x0000763215037816 */ /* 0x001fc60000000003 */
[----:B------:R-:W-:Y:S01]  /*5c40*/  STG.E.U16 desc[UR6][R34.64+0x2], R17 ;  /* 0x0000021122007986 */ /* 0x000fe2000c101506 */
[----:B-1----:R-:W-:-:S03]  /*5c50*/  PRMT R0, R49, 0x7632, R0 ;  /* 0x0000763231007816 */ /* 0x002fc60000000000 */
[----:B------:R-:W-:Y:S01]  /*5c60*/  STG.E.U16 desc[UR6][R36.64], R43 ;  /* 0x0000002b24007986 */ /* 0x000fe2000c101506 */
[----:B------:R-:W-:Y:S02]  /*5c70*/  F2FP.BF16.F32.PACK_AB R20, R20, R58 ;  /* 0x0000003a1414723e */ /* 0x000fe400000010ff */
[----:B----4-:R-:W-:Y:S01]  /*5c80*/  PRMT R2, R54, 0x7632, R2 ;  /* 0x0000763236027816 */ /* 0x010fe20000000002 */
[----:B------:R-:W-:Y:S01]  /*5c90*/  STG.E.U16 desc[UR6][R36.64+0x2], R18 ;  /* 0x0000021224007986 */ /* 0x000fe2000c101506 */
[----:B------:R-:W-:-:S03]  /*5ca0*/  F2FP.BF16.F32.PACK_AB R59, R60, R59 ;  /* 0x0000003b3c3b723e */ /* 0x000fc600000010ff */
[----:B------:R-:W-:Y:S01]  /*5cb0*/  STG.E.U16 desc[UR6][R36.64+0x4], R21 ;  /* 0x0000041524007986 */ /* 0x000fe2000c101506 */
[----:B------:R-:W-:-:S03]  /*5cc0*/  PRMT R6, R44, 0x7632, R6 ;  /* 0x000076322c067816 */ /* 0x000fc60000000006 */
[----:B------:R0:W-:Y:S01]  /*5cd0*/  STG.E.U16 desc[UR6][R36.64+0x6], R3 ;  /* 0x0000060324007986 */ /* 0x0001e2000c101506 */
[----:B------:R-:W-:-:S03]  /*5ce0*/  PRMT R7, R20, 0x7632, R7 ;  /* 0x0000763214077816 */ /* 0x000fc60000000007 */
[----:B------:R-:W-:Y:S04]  /*5cf0*/  STG.E.U16 desc[UR6][R38.64], R51 ;  /* 0x0000003326007986 */ /* 0x000fe8000c101506 */
[----:B------:R-:W-:Y:S04]  /*5d00*/  STG.E.U16 desc[UR6][R38.64+0x2], R19 ;  /* 0x0000021326007986 */ /* 0x000fe8000c101506 */
[----:B------:R-:W-:Y:S01]  /*5d10*/  STG.E.U16 desc[UR6][R38.64+0x4], R49 ;  /* 0x0000043126007986 */ /* 0x000fe2000c101506 */
[----:B0-----:R-:W-:-:S03]  /*5d20*/  PRMT R3, R53, 0x7632, R3 ;  /* 0x0000763235037816 */ /* 0x001fc60000000003 */
        /* <DEDUP_REMOVED lines=15> */
[----:B------:R-:W-:Y:S01]  /*5e20*/  ULOP3.LUT UR4, UR4, 0x1, URZ, 0x3c, !UPT ;  /* 0x0000000104047892 */ /* 0x000fe2000f8e3c3f */
[----:B--2---:R-:W-:-:S04]  /*5e30*/  IADD3 R11, P0, R11, 0x15, RZ ;  /* 0x000000150b0b7810 */ /* 0x004fc80007f1e0ff */
[----:B---3--:R-:W-:Y:S02]  /*5e40*/  IADD3.X R46, RZ, R46, RZ, P0, !PT ;  /* 0x0000002eff2e7210 */ /* 0x008fe400007fe4ff */
[----:B------:R-:W-:-:S03]  /*5e50*/  ISETP.GE.U32.AND P0, PT, R11, UR8, PT ;  /* 0x000000080b007c0c */ /* 0x000fc6000bf06070 */
[----:B------:R4:W-:Y:S01]  /*5e60*/  STL [R1+0x84], R46 ;  /* 0x0000842e01007387 */ /* 0x0009e20000100800 */
[----:B------:R-:W-:-:S13]  /*5e70*/  ISETP.GE.AND.EX P0, PT, R46, UR9, PT, P0 ;  /* 0x000000092e007c0c */ /* 0x000fda000bf06300 */
[----:B----4-:R-:W-:Y:S05]  /*5e80*/  @!P0 BRA `(.L_x_1906) ;  /* 0xffffffa000cc8947 */ /* 0x010fea000383ffff */
[----:B------:R-:W-:Y:S05]  /*5e90*/  EXIT ;  /* 0x000000000000794d */ /* 0x000fea0003800000 */
.L_x_1907:
        /* <DEDUP_REMOVED lines=14> */
.L_x_3858:


//--------------------- .text._ZN13group_norm_v214gn_cuda_kernelI13__nv_bfloat16Li320ELi1ELi16ELi20ELi1024ELb1ELi128ELi320ELi320ELi4ELb1ELi18ELb0ELb0ENS_16CompileConditionILi900EEEEEvPT_PKS4_S7_S7_flPfS8_Pj --------------------------
	.section	.text._ZN13group_norm_v214gn_cuda_kernelI13__nv_bfloat16Li320ELi1ELi16ELi20ELi1024ELb1ELi128ELi320ELi320ELi4ELb1ELi18ELb0ELb0ENS_16CompileConditionILi900EEEEEvPT_PKS4_S7_S7_flPfS8_Pj,"ax",@progbits
	.align	128
        .global         _ZN13group_norm_v214gn_cuda_kernelI13__nv_bfloat16Li320ELi1ELi16ELi20ELi1024ELb1ELi128ELi320ELi320ELi4ELb1ELi18ELb0ELb0ENS_16CompileConditionILi900EEEEEvPT_PKS4_S7_S7_flPfS8_Pj
        .type           _ZN13group_norm_v214gn_cuda_kernelI13__nv_bfloat16Li320ELi1ELi16ELi20ELi1024ELb1ELi128ELi320ELi320ELi4ELb1ELi18ELb0ELb0ENS_16CompileConditionILi900EEEEEvPT_PKS4_S7_S7_flPfS8_Pj,@function
        .size           _ZN13group_norm_v214gn_cuda_kernelI13__nv_bfloat16Li320ELi1ELi16ELi20ELi1024ELb1ELi128ELi320ELi320ELi4ELb1ELi18ELb0ELb0ENS_16CompileConditionILi900EEEEEvPT_PKS4_S7_S7_flPfS8_Pj,(.L_x_3859 - _ZN13group_norm_v214gn_cuda_kernelI13__nv_bfloat16Li320ELi1ELi16ELi20ELi1024ELb1ELi128ELi320ELi320ELi4ELb1ELi18ELb0ELb0ENS_16CompileConditionILi900EEEEEvPT_PKS4_S7_S7_flPfS8_Pj)
        .other          _ZN13group_norm_v214gn_cuda_kernelI13__nv_bfloat16Li320ELi1ELi16ELi20ELi1024ELb1ELi128ELi320ELi320ELi4ELb1ELi18ELb0ELb0ENS_16CompileConditionILi900EEEEEvPT_PKS4_S7_S7_flPfS8_Pj,@"STO_CUDA_ENTRY STV_DEFAULT"
_ZN13group_norm_v214gn_cuda_kernelI13__nv_bfloat16Li320ELi1ELi16ELi20ELi1024ELb1ELi128ELi320ELi320ELi4ELb1ELi18ELb0ELb0ENS_16CompileConditionILi900EEEEEvPT_PKS4_S7_S7_flPfS8_Pj:
.text._ZN13group_norm_v214gn_cuda_kernelI13__nv_bfloat16Li320ELi1ELi16ELi20ELi1024ELb1ELi128ELi320ELi320ELi4ELb1ELi18ELb0ELb0ENS_16CompileConditionILi900EEEEEvPT_PKS4_S7_S7_flPfS8_Pj:
[----:B------:R-:W0:Y:S08]  /*0000*/  LDC R1, c[0x0][0x28] ;  /* 0x00000a00ff017b82 */ /* 0x000e300000000800 */
[----:B------:R-:W1:Y:S01]  /*0010*/  S2UR UR8, SR_CTAID.Y ;  /* 0x00000000000879c3 */ /* 0x000e620000002600 */
[----:B0-----:R-:W-:-:S07]  /*0020*/  IADD3 R1, R1, -0x170, RZ ;  /* 0xfffffe9001017810 */ /* 0x001fce0007ffe0ff */
[----:B------:R-:W1:Y:S02]  /*0030*/  LDC.64 R2, c[0x0][0x238] ;  /* 0x00008e00ff027b82 */ /* 0x000e640000000a00 */
[----:B-1----:R-:W-:-:S04]  /*0040*/  ISETP.LE.U32.AND P0, PT, R2, UR8, PT ;  /* 0x0000000802007c0c */ /* 0x002fc8000bf03070 */
[----:B------:R-:W-:-:S13]  /*0050*/  ISETP.GE.AND.EX P0, PT, RZ, R3, PT, P0 ;  /* 0x00000003ff00720c */ /* 0x000fda0003f06300 */
[----:B------:R-:W-:Y:S05]  /*0060*/  @P0 EXIT ;  /* 0x000000000000094d */ /* 0x000fea0003800000 */
[----:B------:R-:W0:Y:S01]  /*0070*/  S2R R11, SR_TID.X ;  /* 0x00000000000b7919 */ /* 0x000e220000002100 */
[----:B------:R-:W1:Y:S01]  /*0080*/  S2UR UR5, SR_CgaCtaId ;  /* 0x00000000000579c3 */ /* 0x000e620000008800 */
[----:B------:R-:W-:Y:S01]  /*0090*/  UMOV UR4, 0x400 ;  /* 0x0000040000047882 */ /* 0x000fe20000000000 */
[----:B------:R-:W-:Y:S01]  /*00a0*/  HFMA2.MMA R34, -RZ, RZ, 0, 0 ;  /* 0x00000000ff227435 */ /* 0x000fe200000001ff */
[----:B------:R-:W2:Y:S01]  /*00b0*/  S2R R6, SR_CTAID.X ;  /* 0x0000000000067919 */ /* 0x000ea20000002500 */
[----:B------:R-:W-:-:S04]  /*00c0*/  MOV R35, UR8 ;  /* 0x0000000800237c02 */ /* 0x000fc80008000f00 */
[----:B------:R-:W3:Y:S01]  /*00d0*/  LDC.64 R108, c[0x0][0x250] ;  /* 0x00009400ff6c7b82 */ /* 0x000ee20000000a00 */
[----:B-1----:R-:W-:Y:S02]  /*00e0*/  ULEA UR6, UR5, UR4, 0x18 ;  /* 0x0000000405067291 */ /* 0x002fe4000f8ec03f */
[----:B------:R-:W-:-:S04]  /*00f0*/  UIADD3 UR4, UR4, 0xc80, URZ ;  /* 0x00000c8004047890 */ /* 0x000fc8000fffe03f */
[----:B------:R-:W-:Y:S01]  /*0100*/  MOV R10, UR6 ;  /* 0x00000006000a7c02 */ /* 0x000fe20008000f00 */
[----:B0-----:R-:W-:Y:S01]  /*0110*/  IMAD.WIDE.U32 R2, R11, -0x33333333, RZ ;  /* 0xcccccccd0b027825 */ /* 0x001fe200078e00ff */
[----:B------:R-:W-:Y:S01]  /*0120*/  SHF.R.U32.HI R5, RZ, 0x2, R11 ;  /* 0x00000002ff057819 */ /* 0x000fe2000001160b */
[----:B------:R-:W-:Y:S01]  /*0130*/  ULDC.64 UR6, c[0x0][0x240] ;  /* 0x0000900000067ab9 */ /* 0x000fe20000000a00 */
[----:B------:R-:W-:Y:S01]  /*0140*/  ULEA UR4, UR5, UR4, 0x18 ;  /* 0x0000000405047291 */ /* 0x000fe2000f8ec03f */
[C---:B--2---:R-:W-:Y:S02]  /*0150*/  LOP3.LUT R0, R6.reuse, 0x7, RZ, 0xc0, !PT ;  /* 0x0000000706007812 */ /* 0x044fe400078ec0ff */
[----:B------:R-:W-:Y:S02]  /*0160*/  SHF.R.U32.HI R7, RZ, 0x6, R3 ;  /* 0x00000006ff077819 */ /* 0x000fe40000011603 */
[C---:B------:R-:W-:Y:S01]  /*0170*/  SHF.L.U32 R3, R5.reuse, 0x3, RZ ;  /* 0x0000000305037819 */ /* 0x040fe200000006ff */
[----:B------:R-:W-:Y:S01]  /*0180*/  IMAD R5, R5, 0x14, RZ ;  /* 0x0000001405057824 */ /* 0x000fe200078e02ff */
[----:B------:R-:W-:Y:S01]  /*0190*/  LOP3.LUT P0, RZ, R6, 0x7, RZ, 0xc0, !PT ;  /* 0x0000000706ff7812 */ /* 0x000fe2000780c0ff */
[----:B------:R-:W-:Y:S01]  /*01a0*/  IMAD R2, R7, -0x50, R11 ;  /* 0xffffffb007027824 */ /* 0x000fe200078e020b */
[----:B------:R-:W-:-:S02]  /*01b0*/  LOP3.LUT R6, R3, 0xfffffff8, R0, 0xe2, !PT ;  /* 0xfffffff803067812 */ /* 0x000fc400078ee200 */
[----:B------:R-:W-:Y:S01]  /*01c0*/  IADD3 R8, R5, 0x10, RZ ;  /* 0x0000001005087810 */ /* 0x000fe20007ffe0ff */
[C---:B------:R-:W-:Y:S01]  /*01d0*/  IMAD R4, R2.reuse, 0x28, R10 ;  /* 0x0000002802047824 */ /* 0x040fe200078e020a */
[----:B------:R-:W-:Y:S01]  /*01e0*/  ISETP.EQ.U32.AND P1, PT, RZ, UR6, PT ;  /* 0x00000006ff007c0c */ /* 0x000fe2000bf22070 */
[----:B------:R-:W-:Y:S01]  /*01f0*/  IMAD.WIDE.U32 R2, R2, -0x33333333, RZ ;  /* 0xcccccccd02027825 */ /* 0x000fe200078e00ff */
[----:B------:R0:W-:Y:S01]  /*0200*/  STL [R1+0x14c], R6 ;  /* 0x00014c0601007387 */ /* 0x0001e20000100800 */
[----:B------:R-:W-:Y:S02]  /*0210*/  SHF.R.U32.HI R9, RZ, 0x2, R8 ;  /* 0x00000002ff097819 */ /* 0x000fe40000011608 */
[----:B------:R-:W-:Y:S02]  /*0220*/  LEA R0, R7, R4, 0x3 ;  /* 0x0000000407007211 */ /* 0x000fe400078e18ff */
[----:B------:R-:W-:Y:S02]  /*0230*/  SHF.L.U32 R2, R3, 0x1, RZ ;  /* 0x0000000103027819 */ /* 0x000fe400000006ff */
[C---:B------:R-:W-:Y:S01]  /*0240*/  IADD3 R3, R5.reuse, 0x4, RZ ;  /* 0x0000000405037810 */ /* 0x040fe20007ffe0ff */
[----:B------:R1:W-:Y:S01]  /*0250*/  STL [R1+0x150], R0 ;  /* 0x0001500001007387 */ /* 0x0003e20000100800 */
[----:B------:R-:W-:-:S02]  /*0260*/  IADD3 R4, R5, 0x8, RZ ;  /* 0x0000000805047810 */ /* 0x000fc40007ffe0ff */
[----:B------:R-:W-:Y:S02]  /*0270*/  SHF.R.U32.HI R3, RZ, 0x2, R3 ;  /* 0x00000002ff037819 */ /* 0x000fe40000011603 */
[----:B0-----:R-:W-:Y:S02]  /*0280*/  IADD3 R6, R5, 0xc, RZ ;  /* 0x0000000c05067810 */ /* 0x001fe40007ffe0ff */
[----:B------:R-:W-:Y:S02]  /*0290*/  ISETP.GT.U32.OR P0, PT, R11, 0xf, P0 ;  /* 0x0000000f0b00780c */ /* 0x000fe40000704470 */
[----:B------:R-:W-:Y:S02]  /*02a0*/  SHF.R.U32.HI R7, RZ, 0x2, R6 ;  /* 0x00000002ff077819 */ /* 0x000fe40000011606 */
[----:B-1----:R-:W-:Y:S02]  /*02b0*/  SHF.R.U32.HI R0, RZ, 0x2, R5 ;  /* 0x00000002ff007819 */ /* 0x002fe40000011605 */
[----:B------:R-:W-:Y:S01]  /*02c0*/  SHF.R.U32.HI R5, RZ, 0x2, R4 ;  /* 0x00000002ff057819 */ /* 0x000fe20000011604 */
[--C-:B------:R-:W-:Y:S01]  /*02d0*/  IMAD R4, R3, 0x28, R10.reuse ;  /* 0x0000002803047824 */ /* 0x100fe200078e020a */
[----:B------:R-:W-:Y:S01]  /*02e0*/  SHF.L.U32 R3, R11, 0x3, RZ ;  /* 0x000000030b037819 */ /* 0x000fe200000006ff */
[--C-:B------:R-:W-:Y:S01]  /*02f0*/  IMAD R0, R0, 0x28, R10.reuse ;  /* 0x0000002800007824 */ /* 0x100fe200078e020a */
[----:B------:R-:W-:Y:S01]  /*0300*/  ISETP.EQ.OR.EX P0, PT, RZ, UR7, P0, P1 ;  /* 0x00000007ff007c0c */ /* 0x000fe20008702710 */
[--C-:B------:R-:W-:Y:S01]  /*0310*/  IMAD R8, R7, 0x28, R10.reuse ;  /* 0x0000002807087824 */ /* 0x100fe200078e020a */
[----:B------:R-:W-:Y:S01]  /*0320*/  LOP3.LUT R3, R3, 0x18, RZ, 0xc0, !PT ;  /* 0x0000001803037812 */ /* 0x000fe200078ec0ff */
[--C-:B------:R-:W-:Y:S01]  /*0330*/  IMAD R6, R5, 0x28, R10.reuse ;  /* 0x0000002805067824 */ /* 0x100fe200078e020a */
[----:B---3--:R-:W-:Y:S01]  /*0340*/  LEA R108, P1, R35, R108, 0x2 ;  /* 0x0000006c236c7211 */ /* 0x008fe200078210ff */
[----:B------:R-:W-:Y:S01]  /*0350*/  IMAD R10, R9, 0x28, R10 ;  /* 0x00000028090a7824 */ /* 0x000fe200078e020a */
[----:B------:R-:W-:Y:S01]  /*0360*/  IADD3 R7, R0, R3, RZ ;  /* 0x0000000300077210 */ /* 0x000fe20007ffe0ff */
[----:B------:R-:W-:Y:S01]  /*0370*/  ULDC.64 UR6, c[0x0][0x208] ;  /* 0x0000820000067ab9 */ /* 0x000fe20000000a00 */
[----:B------:R-:W-:-:S02]  /*0380*/  IADD3 R0, R3, R4, RZ ;  /* 0x0000000403007210 */ /* 0x000fc40007ffe0ff */
[C---:B------:R-:W-:Y:S01]  /*0390*/  IADD3 R5, R3.reuse, R6, RZ ;  /* 0x0000000603057210 */ /* 0x040fe20007ffe0ff */
[----:B------:R-:W-:Y:S01]  /*03a0*/  STL [R1+0x144], R7 ;  /* 0x0001440701007387 */ /* 0x000fe20000100800 */
[----:B------:R-:W-:Y:S02]  /*03b0*/  IADD3 R4, R3, R8, RZ ;  /* 0x0000000803047210 */ /* 0x000fe40007ffe0ff */
[----:B------:R-:W-:Y:S01]  /*03c0*/  LEA.HI.X R109, R35, R109, R34, 0x2, P1 ;  /* 0x0000006d236d7211 */ /* 0x000fe200008f1422 */
[----:B------:R0:W-:Y:S04]  /*03d0*/  STL [R1+0x140], R0 ;  /* 0x0001400001007387 */ /* 0x0001e80000100800 */
[----:B------:R-:W-:Y:S04]  /*03e0*/  STL [R1+0x13c], R5 ;  /* 0x00013c0501007387 */ /* 0x000fe80000100800 */
[----:B------:R-:W-:Y:S01]  /*03f0*/  STL [R1+0x138], R4 ;  /* 0x0001380401007387 */ /* 0x000fe20000100800 */
[----:B0-----:R-:W-:-:S05]  /*0400*/  IADD3 R0, R3, R10, RZ ;  /* 0x0000000a03007210 */ /* 0x001fca0007ffe0ff */
[----:B------:R0:W-:Y:S04]  /*0410*/  STL [R1+0x134], R0 ;  /* 0x0001340001007387 */ /* 0x0001e80000100800 */
[----:B------:R1:W-:Y:S01]  /*0420*/  STL [R1+0x2c], RZ ;  /* 0x00002cff01007387 */ /* 0x0003e20000100800 */
[----:B0-----:R-:W-:-:S05]  /*0430*/  LOP3.LUT R0, R2, 0xfffffff8, RZ, 0xc0, !PT ;  /* 0xfffffff802007812 */ /* 0x001fca00078ec0ff */
[----:B------:R1:W-:Y:S02]  /*0440*/  STL [R1+0x148], R0 ;  /* 0x0001480001007387 */ /* 0x0003e40000100800 */
.L_x_1912:
[----:B------:R-:W0:Y:S01]  /*0450*/  S2R R121, SR_TID.X ;  /* 0x0000000000797919 */ /* 0x000e220000002100 */
[----:B------:R-:W2:Y:S01]  /*0460*/  S2UR UR14, SR_CTAID.X ;  /* 0x00000000000e79c3 */ /* 0x000ea20000002500 */
[----:B------:R-:W-:Y:S01]  /*0470*/  MOV R111, RZ ;  /* 0x000000ff006f7202 */ /* 0x000fe20000000f00 */
[----:B------:R-:W-:Y:S01]  /*0480*/  IMAD R7, R34, 0x50000, RZ ;  /* 0x0005000022077824 */ /* 0x000fe200078e02ff */
[----:B------:R-:W-:Y:S01]  /*0490*/  ULDC.64 UR10, c[0x0][0x218] ;  /* 0x00008600000a7ab9 */ /* 0x000fe20000000a00 */
[----:B-----5:R-:W-:Y:S01]  /*04a0*/  STL [R1+0x154], R108 ;  /* 0x0001546c01007387 */ /* 0x020fe20000100800 */
[----:B------:R-:W-:Y:S01]  /*04b0*/  ULDC.64 UR12, c[0x0][0x228] ;  /* 0x00008a00000c7ab9 */ /* 0x000fe20000000a00 */
[----:B--2---:R-:W-:-:S04]  /*04c0*/  USHF.L.U32 UR5, UR14, 0x7, URZ ;  /* 0x000000070e057899 */ /* 0x004fc8000800063f */
[----:B------:R-:W-:Y:S01]  /*04d0*/  ULOP3.LUT UR5, UR5, 0x380, URZ, 0xc0, !UPT ;  /* 0x0000038005057892 */ /* 0x000fe2000f8ec03f */
[----:B0-----:R-:W-:-:S05]  /*04e0*/  IMAD.WIDE.U32 R2, R121, -0x33333333, RZ ;  /* 0xcccccccd79027825 */ /* 0x001fca00078e00ff */
[----:B------:R-:W-:-:S04]  /*04f0*/  SHF.R.U32.HI R2, RZ, 0x6, R3 ;  /* 0x00000006ff027819 */ /* 0x000fc80000011603 */
[C---:B------:R-:W-:Y:S01]  /*0500*/  IADD3 R5, R2.reuse, UR5, RZ ;  /* 0x0000000502057c10 */ /* 0x040fe2000fffe0ff */
[----:B------:R-:W-:-:S04]  /*0510*/  IMAD R110, R2, -0x50, R121 ;  /* 0xffffffb0026e7824 */ /* 0x000fc800078e0279 */
[----:B------:R-:W-:Y:S01]  /*0520*/  IMAD R5, R5, 0x140, RZ ;  /* 0x0000014005057824 */ /* 0x000fe200078e02ff */
[----:B------:R-:W-:-:S05]  /*0530*/  SHF.L.U32 R110, R110, 0x2, RZ ;  /* 0x000000026e6e7819 */ /* 0x000fca00000006ff */
[----:B------:R-:W-:-:S05]  /*0540*/  IMAD.WIDE.U32 R2, R35, 0x50000, R110 ;  /* 0x0005000023027825 */ /* 0x000fca00078e006e */
[----:B------:R-:W-:Y:S02]  /*0550*/  IADD3 R36, R3, R7, RZ ;  /* 0x0000000703247210 */ /* 0x000fe40007ffe0ff */
[----:B------:R-:W-:-:S04]  /*0560*/  IADD3 R33, P1, R5, R2, RZ ;  /* 0x0000000205217210 */ /* 0x000fc80007f3e0ff */
[----:B-1----:R-:W-:Y:S02]  /*0570*/  IADD3.X R0, RZ, R36, RZ, P1, !PT ;  /* 0x00000024ff007210 */ /* 0x002fe40000ffe4ff */
[----:B------:R-:W-:Y:S02]  /*0580*/  LEA R106, P1, R33, UR10, 0x1 ;  /* 0x0000000a216a7c11 */ /* 0x000fe4000f8208ff */
[----:B------:R-:W-:Y:S01]  /*0590*/  IADD3 R3, R5, 0x500, RZ ;  /* 0x0000050005037810 */ /* 0x000fe20007ffe0ff */
[----:B------:R0:W-:Y:S01]  /*05a0*/  STL [R1+0x28], R0 ;  /* 0x0000280001007387 */ /* 0x0001e20000100800 */
[----:B------:R-:W-:-:S06]  /*05b0*/  LEA.HI.X R107, R33, UR11, R0, 0x1, P1 ;  /* 0x0000000b216b7c11 */ /* 0x000fcc00088f0c00 */
[----:B------:R-:W2:Y:S01]  /*05c0*/  LDG.E.64.CONSTANT R106, desc[UR6][R106.64] ;  /* 0x000000066a6a7981 */ /* 0x000ea2000c1e9b00 */
[----:B------:R-:W-:-:S04]  /*05d0*/  IADD3 R32, P1, R3, R2, RZ ;  /* 0x0000000203207210 */ /* 0x000fc80007f3e0ff */
[----:B0-----:R-:W-:Y:S02]  /*05e0*/  IADD3.X R0, RZ, R36, RZ, P1, !PT ;  /* 0x00000024ff007210 */ /* 0x001fe40000ffe4ff */
[C---:B------:R-:W-:Y:S02]  /*05f0*/  LEA R104, P1, R32.reuse, UR10, 0x1 ;  /* 0x0000000a20687c11 */ /* 0x040fe4000f8208ff */
[----:B------:R-:W-:Y:S01]  /*0600*/  IADD3 R31, R5, 0xa00, RZ ;  /* 0x00000a00051f7810 */ /* 0x000fe20007ffe0ff */
[----:B------:R0:W-:Y:S01]  /*0610*/  STL [R1+0x50], R0 ;  /* 0x0000500001007387 */ /* 0x0001e20000100800 */
[----:B------:R-:W-:-:S06]  /*0620*/  LEA.HI.X R105, R32, UR11, R0, 0x1, P1 ;  /* 0x0000000b20697c11 */ /* 0x000fcc00088f0c00 */
[----:B------:R-:W3:Y:S01]  /*0630*/  LDG.E.64.CONSTANT R104, desc[UR6][R104.64] ;  /* 0x0000000668687981 */ /* 0x000ee2000c1e9b00 */
[----:B------:R-:W-:-:S04]  /*0640*/  IADD3 R31, P1, R31, R2, RZ ;  /* 0x000000021f1f7210 */ /* 0x000fc80007f3e0ff */
[----:B0-----:R-:W-:Y:S02]  /*0650*/  IADD3.X R0, RZ, R36, RZ, P1, !PT ;  /* 0x00000024ff007210 */ /* 0x001fe40000ffe4ff */
[----:B------:R-:W-:Y:S02]  /*0660*/  LEA R102, P1, R31, UR10, 0x1 ;  /* 0x0000000a1f667c11 */ /* 0x000fe4000f8208ff */
[----:B------:R-:W-:Y:S01]  /*0670*/  IADD3 R3, R5, 0xf00, RZ ;  /* 0x00000f0005037810 */ /* 0x000fe20007ffe0ff */
[----:B------:R0:W-:Y:S01]  /*0680*/  STL [R1+0x54], R0 ;  /* 0x0000540001007387 */ /* 0x0001e20000100800 */
[----:B------:R-:W-:Y:S02]  /*0690*/  LEA.HI.X R103, R31, UR11, R0, 0x1, P1 ;  /* 0x0000000b1f677c11 */ /* 0x000fe400088f0c00 */
[----:B------:R-:W-:-:S04]  /*06a0*/  IADD3 R30, P1, R3, R2, RZ ;  /* 0x00000002031e7210 */ /* 0x000fc80007f3e0ff */
[----:B------:R-:W4:Y:S01]  /*06b0*/  LDG.E.64.CONSTANT R102, desc[UR6][R102.64] ;  /* 0x0000000666667981 */ /* 0x000f22000c1e9b00 */
[----:B0-----:R-:W-:Y:S02]  /*06c0*/  IADD3.X R0, RZ, R36, RZ, P1, !PT ;  /* 0x00000024ff007210 */ /* 0x001fe40000ffe4ff */
[C---:B------:R-:W-:Y:S02]  /*06d0*/  LEA R100, P1, R30.reuse, UR10, 0x1 ;  /* 0x0000000a1e647c11 */ /* 0x040fe4000f8208ff */
[----:B------:R-:W-:Y:S01]  /*06e0*/  IADD3 R29, R5, 0x1400, RZ ;  /* 0x00001400051d7810 */ /* 0x000fe20007ffe0ff */
[----:B------:R0:W-:Y:S01]  /*06f0*/  STL [R1+0x58], R0 ;  /* 0x0000580001007387 */ /* 0x0001e20000100800 */
[----:B------:R-:W-:-:S06]  /*0700*/  LEA.HI.X R101, R30, UR11, R0, 0x1, P1 ;  /* 0x0000000b1e657c11 */ /* 0x000fcc00088f0c00 */
[----:B------:R-:W4:Y:S01]  /*0710*/  LDG.E.64.CONSTANT R100, desc[UR6][R100.64] ;  /* 0x0000000664647981 */ /* 0x000f22000c1e9b00 */
[----:B------:R-:W-:-:S04]  /*0720*/  IADD3 R29, P1, R29, R2, RZ ;  /* 0x000000021d1d7210 */ /* 0x000fc80007f3e0ff */
[----:B0-----:R-:W-:Y:S02]  /*0730*/  IADD3.X R0, RZ, R36, RZ, P1, !PT ;  /* 0x00000024ff007210 */ /* 0x001fe40000ffe4ff */
[----:B------:R-:W-:Y:S02]  /*0740*/  LEA R98, P1, R29, UR10, 0x1 ;  /* 0x0000000a1d627c11 */ /* 0x000fe4000f8208ff */
[----:B------:R-:W-:Y:S01]  /*0750*/  IADD3 R3, R5, 0x1900, RZ ;  /* 0x0000190005037810 */ /* 0x000fe20007ffe0ff */
[----:B------:R0:W-:Y:S01]  /*0760*/  STL [R1+0x5c], R0 ;  /* 0x00005c0001007387 */ /* 0x0001e20000100800 */
[----:B------:R-:W-:-:S06]  /*0770*/  LEA.HI.X R99, R29, UR11, R0, 0x1, P1 ;  /* 0x0000000b1d637c11 */ /* 0x000fcc00088f0c00 */
[----:B------:R-:W4:Y:S01]  /*0780*/  LDG.E.64.CONSTANT R98, desc[UR6][R98.64] ;  /* 0x0000000662627981 */ /* 0x000f22000c1e9b00 */
[----:B------:R-:W-:-:S04]  /*0790*/  IADD3 R28, P1, R3, R2, RZ ;  /* 0x00000002031c7210 */ /* 0x000fc80007f3e0ff */
        /* <DEDUP_REMOVED lines=28> */
[----:B------:R-:W-:Y:S02]  /*0960*/  IADD3 R23, R5, 0x3200, RZ ;  /* 0x0000320005177810 */ /* 0x000fe40007ffe0ff */
[----:B0-----:R-:W-:Y:S02]  /*0970*/  IADD3.X R0, RZ, R36, RZ, P1, !PT ;  /* 0x00000024ff007210 */ /* 0x001fe40000ffe4ff */
[----:B------:R-:W-:-:S03]  /*0980*/  LEA R88, P1, R24, UR10, 0x1 ;  /* 0x0000000a18587c11 */ /* 0x000fc6000f8208ff */
        /* <DEDUP_REMOVED lines=32> */
[----:B------:R-:W-:Y:S02]  /*0b90*/  IADD3.X R8, RZ, R36, RZ, P1, !PT ;  /* 0x00000024ff087210 */ /* 0x000fe40000ffe4ff */
[----:B------:R-:W-:-:S04]  /*0ba0*/  LEA R78, P1, R19, UR10, 0x1 ;  /* 0x0000000a134e7c11 */ /* 0x000fc8000f8208ff */
[----:B------:R-:W-:-:S06]  /*0bb0*/  LEA.HI.X R79, R19, UR11, R8, 0x1, P1 ;  /* 0x0000000b134f7c11 */ /* 0x000fcc00088f0c08 */
[----:B------:R-:W4:Y:S01]  /*0bc0*/  LDG.E.64.CONSTANT R78, desc[UR6][R78.64] ;  /* 0x000000064e4e7981 */ /* 0x000f22000c1e9b00 */
[----:B------:R-:W-:-:S04]  /*0bd0*/  IADD3 R17, R5, 0x5000, RZ ;  /* 0x0000500005117810 */ /* 0x000fc80007ffe0ff */
[----:B------:R-:W-:Y:S02]  /*0be0*/  IADD3 R17, P2, R17, R2, RZ ;  /* 0x0000000211117210 */ /* 0x000fe40007f5e0ff */
[----:B------:R-:W-:Y:S02]  /*0bf0*/  IADD3 R15, R5, 0x5a00, RZ ;  /* 0x00005a00050f7810 */ /* 0x000fe40007ffe0ff */
[C---:B--2---:R-:W-:Y:S02]  /*0c00*/  PRMT R3, R106.reuse, 0x7632, R3 ;  /* 0x000076326a037816 */ /* 0x044fe40000000003 */
[----:B0-----:R-:W-:Y:S02]  /*0c10*/  SHF.L.U32 R0, R106, 0x10, RZ ;  /* 0x000000106a007819 */ /* 0x001fe400000006ff */
[----:B------:R-:W-:-:S03]  /*0c20*/  SHF.L.U32 R7, R3, 0x10, RZ ;  /* 0x0000001003077819 */ /* 0x000fc600000006ff */
[----:B------:R-:W-:Y:S01]  /*0c30*/  FADD.FTZ R4, RZ, R0 ;  /* 0x00000000ff047221 */ /* 0x000fe20000010000 */
[----:B------:R-:W-:-:S03]  /*0c40*/  FFMA.FTZ R6, R0, R0, RZ ;  /* 0x0000000000067223 */ /* 0x000fc600000100ff */
[----:B------:R-:W-:Y:S01]  /*0c50*/  FADD.FTZ R4, R4, R7 ;  /* 0x0000000704047221 */ /* 0x000fe20000010000 */
[----:B------:R-:W-:Y:S01]  /*0c60*/  FFMA.FTZ R6, R7, R7, R6 ;  /* 0x0000000707067223 */ /* 0x000fe20000010006 */
[----:B------:R-:W-:-:S04]  /*0c70*/  IADD3 R7, R5, 0x4b00, RZ ;  /* 0x00004b0005077810 */ /* 0x000fc80007ffe0ff */
[----:B------:R-:W-:-:S04]  /*0c80*/  IADD3 R18, P1, R7, R2, RZ ;  /* 0x0000000207127210 */ /* 0x000fc80007f3e0ff */
[----:B------:R-:W-:Y:S02]  /*0c90*/  IADD3.X R7, RZ, R36, RZ, P1, !PT ;  /* 0x00000024ff077210 */ /* 0x000fe40000ffe4ff */
[C---:B------:R-:W-:Y:S02]  /*0ca0*/  LEA R76, P1, R18.reuse, UR10, 0x1 ;  /* 0x0000000a124c7c11 */ /* 0x040fe4000f8208ff */
[C---:B------:R-:W-:Y:S02]  /*0cb0*/  SHF.L.U32 R9, R107.reuse, 0x10, RZ ;  /* 0x000000106b097819 */ /* 0x040fe400000006ff */
[----:B------:R-:W-:Y:S02]  /*0cc0*/  PRMT R3, R107, 0x7632, R3 ;  /* 0x000076326b037816 */ /* 0x000fe40000000003 */
[----:B------:R-:W-:Y:S01]  /*0cd0*/  LEA.HI.X R77, R18, UR11, R7, 0x1, P1 ;  /* 0x0000000b124d7c11 */ /* 0x000fe200088f0c07 */
[----:B------:R-:W-:Y:S01]  /*0ce0*/  FADD.FTZ R4, R4, R9 ;  /* 0x0000000904047221 */ /* 0x000fe20000010000 */
[----:B------:R-:W-:Y:S01]  /*0cf0*/  SHF.L.U32 R3, R3, 0x10, RZ ;  /* 0x0000001003037819 */ /* 0x000fe200000006ff */
[----:B------:R-:W-:Y:S01]  /*0d00*/  FFMA.FTZ R6, R9, R9, R6 ;  /* 0x0000000909067223 */ /* 0x000fe20000010006 */
[----:B------:R-:W-:Y:S04]  /*0d10*/  STL [R1+0x24], R9 ;  /* 0x0000240901007387 */ /* 0x000fe80000100800 */
[----:B------:R0:W-:Y:S01]  /*0d20*/  STL [R1+0x84], R8 ;  /* 0x0000840801007387 */ /* 0x0001e20000100800 */
[----:B------:R-:W-:Y:S01]  /*0d30*/  FADD.FTZ R4, R4, R3 ;  /* 0x0000000304047221 */ /* 0x000fe20000010000 */
[----:B------:R-:W-:-:S02]  /*0d40*/  FFMA.FTZ R6, R3, R3, R6 ;  /* 0x0000000303067223 */ /* 0x000fc40000010006 */
[----:B------:R-:W2:Y:S01]  /*0d50*/  LDG.E.64.CONSTANT R76, desc[UR6][R76.64] ;  /* 0x000000064c4c7981 */ /* 0x000ea2000c1e9b00 */
[C---:B---3--:R-:W-:Y:S02]  /*0d60*/  PRMT R3, R104.reuse, 0x7632, R3 ;  /* 0x0000763268037816 */ /* 0x048fe40000000003 */
[----:B0-----:R-:W-:Y:S02]  /*0d70*/  SHF.L.U32 R8, R104, 0x10, RZ ;  /* 0x0000001068087819 */ /* 0x001fe400000006ff */
[----:B------:R-:W-:-:S03]  /*0d80*/  LEA R74, P1, R17, UR10, 0x1 ;  /* 0x0000000a114a7c11 */ /* 0x000fc6000f8208ff */
[----:B------:R0:W-:Y:S01]  /*0d90*/  STL [R1+0x20], R8 ;  /* 0x0000200801007387 */ /* 0x0001e20000100800 */
[----:B------:R-:W-:Y:S01]  /*0da0*/  FADD.FTZ R4, R4, R8 ;  /* 0x0000000804047221 */ /* 0x000fe20000010000 */
[----:B------:R-:W-:Y:S01]  /*0db0*/  FFMA.FTZ R6, R8, R8, R6 ;  /* 0x0000000808067223 */ /* 0x000fe20000010006 */
[----:B------:R-:W-:Y:S02]  /*0dc0*/  SHF.L.U32 R3, R3, 0x10, RZ ;  /* 0x0000001003037819 */ /* 0x000fe400000006ff */
[----:B0-----:R-:W-:-:S03]  /*0dd0*/  IADD3.X R8, RZ, R36, RZ, P2, !PT ;  /* 0x00000024ff087210 */ /* 0x001fc600017fe4ff */
[--C-:B------:R-:W-:Y:S01]  /*0de0*/  FADD.FTZ R4, R4, R3.reuse ;  /* 0x0000000304047221 */ /* 0x100fe20000010000 */
[----:B------:R-:W-:Y:S01]  /*0df0*/  FFMA.FTZ R6, R3, R3, R6 ;  /* 0x0000000303067223 */ /* 0x000fe20000010006 */
[----:B------:R-:W-:Y:S01]  /*0e00*/  LEA.HI.X R75, R17, UR11, R8, 0x1, P1 ;  /* 0x0000000b114b7c11 */ /* 0x000fe200088f0c08 */
[----:B------:R0:W-:Y:S01]  /*0e10*/  STL [R1+0x88], R7 ;  /* 0x0000880701007387 */ /* 0x0001e20000100800 */
[C---:B------:R-:W-:Y:S02]  /*0e20*/  SHF.L.U32 R9, R105.reuse, 0x10, RZ ;  /* 0x0000001069097819 */ /* 0x040fe400000006ff */
[----:B------:R-:W-:Y:S02]  /*0e30*/  PRMT R3, R105, 0x7632, R3 ;  /* 0x0000763269037816 */ /* 0x000fe40000000003 */
[----:B------:R-:W3:Y:S01]  /*0e40*/  LDG.E.64.CONSTANT R74, desc[UR6][R74.64] ;  /* 0x000000064a4a7981 */ /* 0x000ee2000c1e9b00 */
[----:B------:R-:W-:Y:S01]  /*0e50*/  FADD.FTZ R4, R4, R9 ;  /* 0x0000000904047221 */ /* 0x000fe20000010000 */
[----:B------:R-:W-:-:S02]  /*0e60*/  SHF.L.U32 R3, R3, 0x10, RZ ;  /* 0x0000001003037819 */ /* 0x000fc400000006ff */
[----:B0-----:R-:W-:Y:S01]  /*0e70*/  IADD3 R7, R5, 0x5500, RZ ;  /* 0x0000550005077810 */ /* 0x001fe20007ffe0ff */
[----:B------:R-:W-:-:S03]  /*0e80*/  FFMA.FTZ R6, R9, R9, R6 ;  /* 0x0000000909067223 */ /* 0x000fc60000010006 */
[----:B------:R-:W-:Y:S01]  /*0e90*/  IADD3 R16, P2, R7, R2, RZ ;  /* 0x0000000207107210 */ /* 0x000fe20007f5e0ff */
[----:B------:R-:W-:Y:S01]  /*0ea0*/  STL [R1+0x1c], R9 ;  /* 0x00001c0901007387 */ /* 0x000fe20000100800 */
[--C-:B------:R-:W-:Y:S01]  /*0eb0*/  FADD.FTZ R4, R4, R3.reuse ;  /* 0x0000000304047221 */ /* 0x100fe20000010000 */
[----:B------:R-:W-:Y:S01]  /*0ec0*/  FFMA.FTZ R6, R3, R3, R6 ;  /* 0x0000000303067223 */ /* 0x000fe20000010006 */
[----:B------:R-:W-:Y:S01]  /*0ed0*/  IADD3.X R7, RZ, R36, RZ, P2, !PT ;  /* 0x00000024ff077210 */ /* 0x000fe200017fe4ff */
[----:B------:R0:W-:Y:S01]  /*0ee0*/  STL [R1+0x8c], R8 ;  /* 0x00008c0801007387 */ /* 0x0001e20000100800 */
[----:B------:R-:W-:Y:S02]  /*0ef0*/  LEA R72, P1, R16, UR10, 0x1 ;  /* 0x0000000a10487c11 */ /* 0x000fe4000f8208ff */
[----:B----4-:R-:W-:Y:S02]  /*0f00*/  PRMT R3, R102, 0x7632, R3 ;  /* 0x0000763266037816 */ /* 0x010fe40000000003 */
[----:B------:R-:W-:-:S02]  /*0f10*/  LEA.HI.X R73, R16, UR11, R7, 0x1, P1 ;  /* 0x0000000b10497c11 */ /* 0x000fc400088f0c07 */
[----:B0-----:R-:W-:Y:S01]  /*0f20*/  SHF.L.U32 R8, R102, 0x10, RZ ;  /* 0x0000001066087819 */ /* 0x001fe200000006ff */
[----:B------:R-:W-:Y:S01]  /*0f30*/  STL [R1+0x90], R7 ;  /* 0x0000900701007387 */ /* 0x000fe20000100800 */
[----:B------:R-:W-:-:S03]  /*0f40*/  SHF.L.U32 R3, R3, 0x10, RZ ;  /* 0x0000001003037819 */ /* 0x000fc600000006ff */
[----:B------:R-:W-:Y:S01]  /*0f50*/  FADD.FTZ R4, R4, R8 ;  /* 0x0000000804047221 */ /* 0x000fe20000010000 */
[----:B------:R-:W-:Y:S01]  /*0f60*/  FFMA.FTZ R6, R8, R8, R6 ;  /* 0x0000000808067223 */ /* 0x000fe20000010006 */
[----:B------:R0:W-:Y:S01]  /*0f70*/  STL [R1+0x18], R8 ;  /* 0x0000180801007387 */ /* 0x0001e20000100800 */
[----:B------:R-:W-:Y:S01]  /*0f80*/  IADD3 R15, P1, R15, R2, RZ ;  /* 0x000000020f0f7210 */ /* 0x000fe20007f3e0ff */
[--C-:B------:R-:W-:Y:S01]  /*0f90*/  FADD.FTZ R4, R4, R3.reuse ;  /* 0x0000000304047221 */ /* 0x100fe20000010000 */
[----:B------:R-:W-:Y:S01]  /*0fa0*/  FFMA.FTZ R6, R3, R3, R6 ;  /* 0x0000000303067223 */ /* 0x000fe20000010006 */
[----:B------:R-:W4:Y:S01]  /*0fb0*/  LDG.E.64.CONSTANT R72, desc[UR6][R72.64] ;  /* 0x0000000648487981 */ /* 0x000f22000c1e9b00 */
[C---:B------:R-:W-:Y:S02]  /*0fc0*/  PRMT R3, R103.reuse, 0x7632, R3 ;  /* 0x0000763267037816 */ /* 0x040fe40000000003 */
[----:B0-----:R-:W-:Y:S02]  /*0fd0*/  SHF.L.U32 R8, R103, 0x10, RZ ;  /* 0x0000001067087819 */ /* 0x001fe400000006ff */
[----:B------:R-:W-:-:S03]  /*0fe0*/  SHF.L.U32 R7, R3, 0x10, RZ ;  /* 0x0000001003077819 */ /* 0x000fc600000006ff */
[----:B------:R0:W-:Y:S01]  /*0ff0*/  STL [R1+0x14], R8 ;  /* 0x0000140801007387 */ /* 0x0001e20000100800 */
[----:B------:R-:W-:Y:S01]  /*1000*/  FADD.FTZ R4, R4, R8 ;  /* 0x0000000804047221 */ /* 0x000fe20000010000 */
[----:B------:R-:W-:Y:S01]  /*1010*/  FFMA.FTZ R6, R8, R8, R6 ;  /* 0x0000000808067223 */ /* 0x000fe20000010006 */
[----:B------:R-:W-:Y:S02]  /*1020*/  PRMT R3, R100, 0x7632, R3 ;  /* 0x0000763264037816 */ /* 0x000fe40000000003 */
[----:B0-----:R-:W-:Y:S02]  /*1030*/  IADD3.X R8, RZ, R36, RZ, P1, !PT ;  /* 0x00000024ff087210 */ /* 0x001fe40000ffe4ff */
[----:B------:R-:W-:Y:S01]  /*1040*/  LEA R70, P1, R15, UR10, 0x1 ;  /* 0x0000000a0f467c11 */ /* 0x000fe2000f8208ff */
[----:B------:R-:W-:Y:S01]  /*1050*/  FADD.FTZ R4, R4, R7 ;  /* 0x0000000704047221 */ /* 0x000fe20000010000 */
[----:B------:R-:W-:Y:S01]  /*1060*/  SHF.L.U32 R9, R100, 0x10, RZ ;  /* 0x0000001064097819 */ /* 0x000fe200000006ff */
[----:B------:R-:W-:Y:S01]  /*1070*/  FFMA.FTZ R6, R7, R7, R6 ;  /* 0x0000000707067223 */ /* 0x000fe20000010006 */
[----:B------:R-:W-:-:S02]  /*1080*/  LEA.HI.X R71, R15, UR11, R8, 0x1, P1 ;  /* 0x0000000b0f477c11 */ /* 0x000fc400088f0c08 */
[----:B------:R-:W-:Y:S02]  /*1090*/  SHF.L.U32 R7, R3, 0x10, RZ ;  /* 0x0000001003077819 */ /* 0x000fe400000006ff */
[----:B------:R-:W-:Y:S01]  /*10a0*/  IADD3 R3, R5, 0x5f00, RZ ;  /* 0x00005f0005037810 */ /* 0x000fe20007ffe0ff */
[----:B------:R-:W-:Y:S01]  /*10b0*/  FADD.FTZ R4, R4, R9 ;  /* 0x0000000904047221 */ /* 0x000fe20000010000 */
[----:B------:R-:W-:Y:S01]  /*10c0*/  FFMA.FTZ R6, R9, R9, R6 ;  /* 0x0000000909067223 */ /* 0x000fe20000010006 */
[----:B------:R-:W4:Y:S01]  /*10d0*/  LDG.E.64.CONSTANT R70, desc[UR6][R70.64] ;  /* 0x0000000646467981 */ /* 0x000f22000c1e9b00 */
[----:B------:R-:W-:Y:S01]  /*10e0*/  IADD3 R14, P1, R3, R2, RZ ;  /* 0x00000002030e7210 */ /* 0x000fe20007f3e0ff */
[----:B------:R-:W-:Y:S01]  /*10f0*/  FADD.FTZ R4, R4, R7 ;  /* 0x0000000704047221 */ /* 0x000fe20000010000 */
[----:B------:R-:W-:Y:S01]  /*1100*/  FFMA.FTZ R6, R7, R7, R6 ;  /* 0x0000000707067223 */ /* 0x000fe20000010006 */
[----:B------:R-:W-:Y:S01]  /*1110*/  STL [R1+0x10], R9 ;  /* 0x0000100901007387 */ /* 0x000fe20000100800 */
[----:B------:R-:W-:-:S02]  /*1120*/  IADD3.X R7, RZ, R36, RZ, P1, !PT ;  /* 0x00000024ff077210 */ /* 0x000fc40000ffe4ff */
[C---:B------:R-:W-:Y:S01]  /*1130*/  LEA R68, P1, R14.reuse, UR10, 0x1 ;  /* 0x0000000a0e447c11 */ /* 0x040fe2000f8208ff */
[----:B------:R0:W-:Y:S01]  /*1140*/  STL [R1+0x94], R8 ;  /* 0x0000940801007387 */ /* 0x0001e20000100800 */
[----:B------:R-:W-:Y:S02]  /*1150*/  PRMT R3, R101, 0x7632, R3 ;  /* 0x0000763265037816 */ /* 0x000fe40000000003 */
[----:B------:R-:W-:Y:S02]  /*1160*/  LEA.HI.X R69, R14, UR11, R7, 0x1, P1 ;  /* 0x0000000b0e457c11 */ /* 0x000fe400088f0c07 */
[----:B------:R-:W-:Y:S02]  /*1170*/  SHF.L.U32 R3, R3, 0x10, RZ ;  /* 0x0000001003037819 */ /* 0x000fe400000006ff */
[----:B------:R-:W-:Y:S02]  /*1180*/  IADD3 R13, R5, 0x6400, RZ ;  /* 0x00006400050d7810 */ /* 0x000fe40007ffe0ff */
[----:B------:R-:W4:Y:S01]  /*1190*/  LDG.E.64.CONSTANT R68, desc[UR6][R68.64] ;  /* 0x0000000644447981 */ /* 0x000f22000c1e9b00 */
[----:B0-----:R-:W-:-:S05]  /*11a0*/  SHF.L.U32 R8, R101, 0x10, RZ ;  /* 0x0000001065087819 */ /* 0x001fca00000006ff */
[----:B------:R-:W-:Y:S01]  /*11b0*/  FADD.FTZ R4, R4, R8 ;  /* 0x0000000804047221 */ /* 0x000fe20000010000 */
[----:B------:R-:W-:Y:S01]  /*11c0*/  FFMA.FTZ R6, R8, R8, R6 ;  /* 0x0000000808067223 */ /* 0x000fe20000010006 */
[----:B------:R0:W-:Y:S01]  /*11d0*/  STL [R1+0xc], R8 ;  /* 0x00000c0801007387 */ /* 0x0001e20000100800 */
[----:B------:R-:W-:Y:S01]  /*11e0*/  IADD3 R13, P2, R13, R2, RZ ;  /* 0x000000020d0d7210 */ /* 0x000fe20007f5e0ff */
[--C-:B------:R-:W-:Y:S01]  /*11f0*/  FADD.FTZ R4, R4, R3.reuse ;  /* 0x0000000304047221 */ /* 0x100fe20000010000 */
[----:B------:R-:W-:Y:S01]  /*1200*/  FFMA.FTZ R6, R3, R3, R6 ;  /* 0x0000000303067223 */ /* 0x000fe20000010006 */
[C---:B------:R-:W-:Y:S01]  /*1210*/  PRMT R3, R98.reuse, 0x7632, R3 ;  /* 0x0000763262037816 */ /* 0x040fe20000000003 */
[----:B------:R1:W-:Y:S01]  /*1220*/  STL [R1+0x98], R7 ;  /* 0x0000980701007387 */ /* 0x0003e20000100800 */
[----:B------:R-:W-:Y:S02]  /*1230*/  IADD3.X R9, RZ, R36, RZ, P2, !PT ;  /* 0x00000024ff097210 */ /* 0x000fe400017fe4ff */
[----:B0-----:R-:W-:-:S02]  /*1240*/  SHF.L.U32 R8, R98, 0x10, RZ ;  /* 0x0000001062087819 */ /* 0x001fc400000006ff */
[----:B------:R-:W-:Y:S02]  /*1250*/  LEA R66, P1, R13, UR10, 0x1 ;  /* 0x0000000a0d427c11 */ /* 0x000fe4000f8208ff */
[----:B-1----:R-:W-:Y:S01]  /*1260*/  SHF.L.U32 R7, R3, 0x10, RZ ;  /* 0x0000001003077819 */ /* 0x002fe200000006ff */
[----:B------:R-:W-:Y:S01]  /*1270*/  FADD.FTZ R4, R4, R8 ;  /* 0x0000000804047221 */ /* 0x000fe20000010000 */
[----:B------:R-:W-:Y:S01]  /*1280*/  FFMA.FTZ R6, R8, R8, R6 ;  /* 0x0000000808067223 */ /* 0x000fe20000010006 */
[----:B------:R-:W-:Y:S02]  /*1290*/  PRMT R3, R99, 0x7632, R3 ;  /* 0x0000763263037816 */ /* 0x000fe40000000003 */
[----:B------:R-:W-:Y:S01]  /*12a0*/  LEA.HI.X R67, R13, UR11, R9, 0x1, P1 ;  /* 0x0000000b0d437c11 */ /* 0x000fe200088f0c09 */
[----:B------:R-:W-:Y:S01]  /*12b0*/  FADD.FTZ R4, R4, R7 ;  /* 0x0000000704047221 */ /* 0x000fe20000010000 */
[----:B------:R-:W-:Y:S01]  /*12c0*/  FFMA.FTZ R6, R7, R7, R6 ;  /* 0x0000000707067223 */ /* 0x000fe20000010006 */
[----:B------:R-:W-:Y:S01]  /*12d0*/  SHF.L.U32 R7, R3, 0x10, RZ ;  /* 0x0000001003077819 */ /* 0x000fe200000006ff */
[----:B------:R-:W-:Y:S01]  /*12e0*/  STL [R1+0x9c], R9 ;  /* 0x00009c0901007387 */ /* 0x000fe20000100800 */
[----:B------:R-:W-:-:S03]  /*12f0*/  IADD3 R3, R5, 0x6900, RZ ;  /* 0x0000690005037810 */ /* 0x000fc60007ffe0ff */
[----:B------:R0:W-:Y:S01]  /*1300*/  STL [R1+0x8], R8 ;  /* 0x0000080801007387 */ /* 0x0001e20000100800 */
[----:B------:R-:W-:-:S03]  /*1310*/  IADD3 R12, P1, R3, R2, RZ ;  /* 0x00000002030c7210 */ /* 0x000fc60007f3e0ff */
[----:B------:R-:W4:Y:S01]  /*1320*/  LDG.E.64.CONSTANT R66, desc[UR6][R66.64] ;  /* 0x0000000642427981 */ /* 0x000f22000c1e9b00 */
[----:B0-----:R-:W-:-:S05]  /*1330*/  SHF.L.U32 R8, R99, 0x10, RZ ;  /* 0x0000001063087819 */ /* 0x001fca00000006ff */
[----:B------:R0:W-:Y:S01]  /*1340*/  STL [R1+0x4], R8 ;  /* 0x0000040801007387 */ /* 0x0001e20000100800 */
[----:B------:R-:W-:Y:S01]  /*1350*/  FADD.FTZ R4, R4, R8 ;  /* 0x0000000804047221 */ /* 0x000fe20000010000 */
[----:B------:R-:W-:Y:S01]  /*1360*/  FFMA.FTZ R6, R8, R8, R6 ;  /* 0x0000000808067223 */ /* 0x000fe20000010006 */
[----:B0-----:R-:W-:Y:S02]  /*1370*/  IADD3.X R8, RZ, R36, RZ, P1, !PT ;  /* 0x00000024ff087210 */ /* 0x001fe40000ffe4ff */
[----:B------:R-:W-:-:S04]  /*1380*/  LEA R64, P1, R12, UR10, 0x1 ;  /* 0x0000000a0c407c11 */ /* 0x000fc8000f8208ff */
[----:B------:R-:W-:Y:S02]  /*1390*/  LEA.HI.X R65, R12, UR11, R8, 0x1, P1 ;  /* 0x0000000b0c417c11 */ /* 0x000fe400088f0c08 */
[----:B------:R-:W-:Y:S02]  /*13a0*/  IADD3 R11, R5, 0x6e00, RZ ;  /* 0x00006e00050b7810 */ /* 0x000fe40007ffe0ff */
[----:B------:R-:W-:Y:S02]  /*13b0*/  SHF.L.U32 R9, R96, 0x10, RZ ;  /* 0x0000001060097819 */ /* 0x000fe400000006ff */
[----:B------:R-:W4:Y:S01]  /*13c0*/  LDG.E.64.CONSTANT R64, desc[UR6][R64.64] ;  /* 0x0000000640407981 */ /* 0x000f22000c1e9b00 */
[----:B------:R-:W-:-:S03]  /*13d0*/  IADD3 R11, P1, R11, R2, RZ ;  /* 0x000000020b0b7210 */ /* 0x000fc60007f3e0ff */
[----:B------:R-:W-:Y:S04]  /*13e0*/  STL [R1], R9 ;  /* 0x0000000901007387 */ /* 0x000fe80000100800 */
[----:B------:R0:W-:Y:S01]  /*13f0*/  STL [R1+0xa4], R8 ;  /* 0x0000a40801007387 */ /* 0x0001e20000100800 */
[----:B------:R-:W-:Y:S01]  /*1400*/  FADD.FTZ R4, R4, R7 ;  /* 0x0000000704047221 */ /* 0x000fe20000010000 */
[----:B------:R-:W-:Y:S01]  /*1410*/  FFMA.FTZ R6, R7, R7, R6 ;  /* 0x0000000707067223 */ /* 0x000fe20000010006 */
[----:B0-----:R-:W-:Y:S02]  /*1420*/  IADD3.X R8, RZ, R36, RZ, P1, !PT ;  /* 0x00000024ff087210 */ /* 0x001fe40000ffe4ff */
[----:B------:R-:W-:-:S04]  /*1430*/  LEA R62, P1, R11, UR10, 0x1 ;  /* 0x0000000a0b3e7c11 */ /* 0x000fc8000f8208ff */
[----:B------:R-:W-:Y:S02]  /*1440*/  LEA.HI.X R63, R11, UR11, R8, 0x1, P1 ;  /* 0x0000000b0b3f7c11 */ /* 0x000fe400088f0c08 */
[----:B------:R-:W-:-:S04]  /*1450*/  IADD3 R7, R5, 0x7300, RZ ;  /* 0x0000730005077810 */ /* 0x000fc80007ffe0ff */
[----:B------:R-:W4:Y:S01]  /*1460*/  LDG.E.64.CONSTANT R62, desc[UR6][R62.64] ;  /* 0x000000063e3e7981 */ /* 0x000f22000c1e9b00 */
[----:B------:R-:W-:Y:S02]  /*1470*/  IADD3 R10, P1, R7, R2, RZ ;  /* 0x00000002070a7210 */ /* 0x000fe40007f3e0ff */
[----:B------:R-:W-:Y:S01]  /*1480*/  PRMT R3, R96, 0x7632, R3 ;  /* 0x0000763260037816 */ /* 0x000fe20000000003 */
[----:B------:R0:W-:Y:S01]  /*1490*/  STL [R1+0xbc], R8 ;  /* 0x0000bc0801007387 */ /* 0x0001e20000100800 */
[----:B------:R-:W-:Y:S01]  /*14a0*/  FADD.FTZ R4, R4, R9 ;  /* 0x0000000904047221 */ /* 0x000fe20000010000 */
[----:B------:R-:W-:Y:S01]  /*14b0*/  FFMA.FTZ R6, R9, R9, R6 ;  /* 0x0000000909067223 */ /* 0x000fe20000010006 */
[----:B------:R-:W-:Y:S02]  /*14c0*/  SHF.L.U32 R3, R3, 0x10, RZ ;  /* 0x0000001003037819 */ /* 0x000fe400000006ff */
[----:B0-----:R-:W-:Y:S02]  /*14d0*/  IADD3.X R8, RZ, R36, RZ, P1, !PT ;  /* 0x00000024ff087210 */ /* 0x001fe40000ffe4ff */
[----:B------:R-:W-:Y:S01]  /*14e0*/  LEA R60, P1, R10, UR10, 0x1 ;  /* 0x0000000a0a3c7c11 */ /* 0x000fe2000f8208ff */
[----:B------:R-:W-:-:S03]  /*14f0*/  FADD.FTZ R4, R4, R3 ;  /* 0x0000000304047221 */ /* 0x000fc60000010000 */
[----:B------:R-:W-:Y:S01]  /*1500*/  LEA.HI.X R61, R10, UR11, R8, 0x1, P1 ;  /* 0x0000000b0a3d7c11 */ /* 0x000fe200088f0c08 */
[----:B------:R-:W-:Y:S01]  /*1510*/  FFMA.FTZ R6, R3, R3, R6 ;  /* 0x0000000303067223 */ /* 0x000fe20000010006 */
[----:B------:R-:W-:Y:S02]  /*1520*/  IADD3 R9, R5, 0x7800, RZ ;  /* 0x0000780005097810 */ /* 0x000fe40007ffe0ff */
[C---:B------:R-:W-:Y:S02]  /*1530*/  SHF.L.U32 R165, R97.reuse, 0x10, RZ ;  /* 0x0000001061a57819 */ /* 0x040fe400000006ff */
[----:B------:R-:W-:Y:S01]  /*1540*/  PRMT R3, R97, 0x7632, R3 ;  /* 0x0000763261037816 */ /* 0x000fe20000000003 */
[----:B------:R-:W4:Y:S01]  /*1550*/  LDG.E.64.CONSTANT R60, desc[UR6][R60.64] ;  /* 0x000000063c3c7981 */ /* 0x000f22000c1e9b00 */
[----:B------:R-:W-:Y:S01]  /*1560*/  IADD3 R9, P1, R9, R2, RZ ;  /* 0x0000000209097210 */ /* 0x000fe20007f3e0ff */
[----:B------:R-:W-:Y:S01]  /*1570*/  FADD.FTZ R4, R4, R165 ;  /* 0x000000a504047221 */ /* 0x000fe20000010000 */
[----:B------:R-:W-:Y:S01]  /*1580*/  SHF.L.U32 R3, R3, 0x10, RZ ;  /* 0x0000001003037819 */ /* 0x000fe200000006ff */
[----:B------:R-:W-:Y:S01]  /*1590*/  FFMA.FTZ R6, R165, R165, R6 ;  /* 0x000000a5a5067223 */ /* 0x000fe20000010006 */
[----:B------:R-:W-:-:S02]  /*15a0*/  IADD3.X R38, RZ, R36, RZ, P1, !PT ;  /* 0x00000024ff267210 */ /* 0x000fc40000ffe4ff */
[----:B------:R-:W-:Y:S01]  /*15b0*/  LEA R58, P1, R9, UR10, 0x1 ;  /* 0x0000000a093a7c11 */ /* 0x000fe2000f8208ff */
[--C-:B------:R-:W-:Y:S01]  /*15c0*/  FADD.FTZ R37, R4, R3.reuse ;  /* 0x0000000304257221 */ /* 0x100fe20000010000 */
[----:B------:R-:W-:Y:S01]  /*15d0*/  FFMA.FTZ R39, R3, R3, R6 ;  /* 0x0000000303277223 */ /* 0x000fe20000010006 */
[C---:B------:R-:W-:Y:S02]  /*15e0*/  SHF.L.U32 R164, R94.reuse, 0x10, RZ ;  /* 0x000000105ea47819 */ /* 0x040fe400000006ff */
[----:B------:R-:W-:Y:S02]  /*15f0*/  PRMT R3, R94, 0x7632, R3 ;  /* 0x000076325e037816 */ /* 0x000fe40000000003 */
[----:B------:R-:W-:Y:S01]  /*1600*/  LEA.HI.X R59, R9, UR11, R38, 0x1, P1 ;  /* 0x0000000b093b7c11 */ /* 0x000fe200088f0c26 */
[----:B------:R-:W-:Y:S01]  /*1610*/  FADD.FTZ R37, R37, R164 ;  /* 0x000000a425257221 */ /* 0x000fe20000010000 */
[----:B------:R-:W-:Y:S01]  /*1620*/  SHF.L.U32 R4, R3, 0x10, RZ ;  /* 0x0000001003047819 */ /* 0x000fe200000006ff */
[----:B------:R-:W-:Y:S01]  /*1630*/  FFMA.FTZ R39, R164, R164, R39 ;  /* 0x000000a4a4277223 */ /* 0x000fe20000010027 */
[----:B------:R-:W-:Y:S01]  /*1640*/  IADD3 R7, R5, 0x7d00, RZ ;  /* 0x00007d0005077810 */ /* 0x000fe20007ffe0ff */
[----:B------:R0:W-:Y:S01]  /*1650*/  STL [R1+0xa8], R8 ;  /* 0x0000a80801007387 */ /* 0x0001e20000100800 */
[----:B------:R-:W-:Y:S01]  /*1660*/  SHF.L.U32 R163, R95, 0x10, RZ ;  /* 0x000000105fa37819 */ /* 0x000fe200000006ff */
[----:B------:R-:W-:Y:S01]  /*1670*/  FADD.FTZ R6, R37, R4 ;  /* 0x0000000425067221 */ /* 0x000fe20000010000 */
[----:B------:R-:W-:Y:S01]  /*1680*/  PRMT R3, R95, 0x7632, R3 ;  /* 0x000076325f037816 */ /* 0x000fe20000000003 */
[----:B------:R-:W4:Y:S01]  /*1690*/  LDG.E.64.CONSTANT R58, desc[UR6][R58.64] ;  /* 0x000000063a3a7981 */ /* 0x000f22000c1e9b00 */
[----:B------:R-:W-:Y:S01]  /*16a0*/  FFMA.FTZ R4, R4, R4, R39 ;  /* 0x0000000404047223 */ /* 0x000fe20000010027 */
[----:B------:R-:W-:Y:S01]  /*16b0*/  FADD.FTZ R6, R6, R163 ;  /* 0x000000a306067221 */ /* 0x000fe20000010000 */
[----:B------:R-:W-:-:S02]  /*16c0*/  SHF.L.U32 R3, R3, 0x10, RZ ;  /* 0x0000001003037819 */ /* 0x000fc400000006ff */
[----:B0-----:R-:W-:Y:S01]  /*16d0*/  IADD3 R8, P2, R7, R2, RZ ;  /* 0x0000000207087210 */ /* 0x001fe20007f5e0ff */
[----:B------:R0:W-:Y:S01]  /*16e0*/  STL [R1+0xc4], R38 ;  /* 0x0000c42601007387 */ /* 0x0001e20000100800 */
[----:B------:R-:W-:Y:S02]  /*16f0*/  FFMA.FTZ R4, R163, R163, R4 ;  /* 0x000000a3a3047223 */ /* 0x000fe40000010004 */
[----:B------:R-:W-:Y:S01]  /*1700*/  LEA R56, P1, R8, UR10, 0x1 ;  /* 0x0000000a08387c11 */ /* 0x000fe2000f8208ff */
[----:B------:R-:W-:Y:S01]  /*1710*/  FADD.FTZ R37, R6, R3 ;  /* 0x0000000306257221 */ /* 0x000fe20000010000 */
[----:B------:R-:W-:Y:S01]  /*1720*/  FFMA.FTZ R39, R3, R3, R4 ;  /* 0x0000000303277223 */ /* 0x000fe20000010004 */
[----:B0-----:R-:W-:Y:S02]  /*1730*/  IADD3.X R38, RZ, R36, RZ, P2, !PT ;  /* 0x00000024ff267210 */ /* 0x001fe400017fe4ff */
[----:B------:R-:W-:Y:S02]  /*1740*/  SHF.L.U32 R162, R92, 0x10, RZ ;  /* 0x000000105ca27819 */ /* 0x000fe400000006ff */
[----:B------:R-:W-:-:S02]  /*1750*/  LEA.HI.X R57, R8, UR11, R38, 0x1, P1 ;  /* 0x0000000b08397c11 */ /* 0x000fc400088f0c26 */
[----:B------:R-:W-:Y:S02]  /*1760*/  PRMT R3, R92, 0x7632, R3 ;  /* 0x000076325c037816 */ /* 0x000fe40000000003 */
[----:B------:R-:W-:Y:S01]  /*1770*/  IADD3 R7, R5, 0x8200, RZ ;  /* 0x0000820005077810 */ /* 0x000fe20007ffe0ff */
[----:B------:R-:W-:Y:S01]  /*1780*/  FADD.FTZ R37, R37, R162 ;  /* 0x000000a225257221 */ /* 0x000fe20000010000 */
[----:B------:R-:W-:Y:S01]  /*1790*/  SHF.L.U32 R4, R3, 0x10, RZ ;  /* 0x0000001003047819 */ /* 0x000fe200000006ff */
[----:B------:R-:W4:Y:S01]  /*17a0*/  LDG.E.64.CONSTANT R56, desc[UR6][R56.64] ;  /* 0x0000000638387981 */ /* 0x000f22000c1e9b00 */
[----:B------:R-:W-:Y:S01]  /*17b0*/  FFMA.FTZ R39, R162, R162, R39 ;  /* 0x000000a2a2277223 */ /* 0x000fe20000010027 */
[----:B------:R-:W-:Y:S02]  /*17c0*/  IADD3 R7, P1, R7, R2, RZ ;  /* 0x0000000207077210 */ /* 0x000fe40007f3e0ff */
[----:B------:R0:W-:Y:S01]  /*17d0*/  STL [R1+0xc8], R38 ;  /* 0x0000c82601007387 */ /* 0x0001e20000100800 */
[----:B------:R-:W-:Y:S01]  /*17e0*/  SHF.L.U32 R161, R93, 0x10, RZ ;  /* 0x000000105da17819 */ /* 0x000fe200000006ff */
[----:B------:R-:W-:Y:S01]  /*17f0*/  FADD.FTZ R6, R37, R4 ;  /* 0x0000000425067221 */ /* 0x000fe20000010000 */
[----:B------:R-:W-:Y:S01]  /*1800*/  PRMT R3, R93, 0x7632, R3 ;  /* 0x000076325d037816 */ /* 0x000fe20000000003 */
[----:B------:R-:W-:-:S02]  /*1810*/  FFMA.FTZ R4, R4, R4, R39 ;  /* 0x0000000404047223 */ /* 0x000fc40000010027 */
[----:B------:R-:W-:Y:S01]  /*1820*/  FADD.FTZ R6, R6, R161 ;  /* 0x000000a106067221 */ /* 0x000fe20000010000 */
[----:B------:R-:W-:Y:S02]  /*1830*/  SHF.L.U32 R3, R3, 0x10, RZ ;  /* 0x0000001003037819 */ /* 0x000fe400000006ff */
[----:B0-----:R-:W-:Y:S02]  /*1840*/  IADD3.X R38, RZ, R36, RZ, P1, !PT ;  /* 0x00000024ff267210 */ /* 0x001fe40000ffe4ff */
[----:B------:R-:W-:Y:S01]  /*1850*/  LEA R54, P1, R7, UR10, 0x1 ;  /* 0x0000000a07367c11 */ /* 0x000fe2000f8208ff */
[----:B------:R-:W-:-:S03]  /*1860*/  FFMA.FTZ R4, R161, R161, R4 ;  /* 0x000000a1a1047223 */ /* 0x000fc60000010004 */
[----:B------:R-:W-:Y:S01]  /*1870*/  LEA.HI.X R55, R7, UR11, R38, 0x1, P1 ;  /* 0x0000000b07377c11 */ /* 0x000fe200088f0c26 */
[----:B------:R-:W-:Y:S01]  /*1880*/  FADD.FTZ R45, R6, R3 ;  /* 0x00000003062d7221 */ /* 0x000fe20000010000 */
[----:B------:R-:W-:Y:S01]  /*1890*/  FFMA.FTZ R47, R3, R3, R4 ;  /* 0x00000003032f7223 */ /* 0x000fe20000010004 */
[----:B------:R-:W-:-:S03]  /*18a0*/  IADD3 R3, R5, 0x8700, RZ ;  /* 0x0000870005037810 */ /* 0x000fc60007ffe0ff */
[----:B------:R-:W4:Y:S01]  /*18b0*/  LDG.E.64.CONSTANT R54, desc[UR6][R54.64] ;  /* 0x0000000636367981 */ /* 0x000f22000c1e9b00 */
[----:B------:R-:W-:Y:S02]  /*18c0*/  IADD3 R6, P4, R3, R2, RZ ;  /* 0x0000000203067210 */ /* 0x000fe40007f9e0ff */
[C---:B------:R-:W-:Y:S02]  /*18d0*/  IADD3 R37, R5.reuse, 0x8c00, RZ ;  /* 0x00008c0005257810 */ /* 0x040fe40007ffe0ff */
[----:B------:R-:W-:Y:S02]  /*18e0*/  IADD3.X R42, RZ, R36, RZ, P4, !PT ;  /* 0x00000024ff2a7210 */ /* 0x000fe400027fe4ff */
[----:B------:R-:W-:Y:S02]  /*18f0*/  LEA R52, P5, R6, UR10, 0x1 ;  /* 0x0000000a06347c11 */ /* 0x000fe4000f8a08ff */
[C---:B------:R-:W-:Y:S02]  /*1900*/  IADD3 R39, R5.reuse, 0x9100, RZ ;  /* 0x0000910005277810 */ /* 0x040fe40007ffe0ff */
[----:B------:R-:W-:-:S02]  /*1910*/  IADD3 R41, R5, 0x9600, RZ ;  /* 0x0000960005297810 */ /* 0x000fc40007ffe0ff */
[----:B------:R-:W-:Y:S02]  /*1920*/  IADD3 R43, R5, 0x9b00, RZ ;  /* 0x00009b00052b7810 */ /* 0x000fe40007ffe0ff */
[----:B------:R-:W-:Y:S02]  /*1930*/  LEA.HI.X R53, R6, UR11, R42, 0x1, P5 ;  /* 0x0000000b06357c11 */ /* 0x000fe4000a8f0c2a */
[-C--:B------:R-:W-:Y:S02]  /*1940*/  IADD3 R5, P3, R37, R2.reuse, RZ ;  /* 0x0000000225057210 */ /* 0x080fe40007f7e0ff */
[C---:B------:R-:W-:Y:S02]  /*1950*/  SHF.L.U32 R160, R90.reuse, 0x10, RZ ;  /* 0x000000105aa07819 */ /* 0x040fe400000006ff */
[----:B------:R-:W-:Y:S01]  /*1960*/  PRMT R37, R90, 0x7632, R37 ;  /* 0x000076325a257816 */ /* 0x000fe20000000025 */
[----:B------:R0:W-:Y:S01]  /*1970*/  STL [R1+0xb8], R38 ;  /* 0x0000b82601007387 */ /* 0x0001e20000100800 */
[----:B------:R-:W-:Y:S01]  /*1980*/  IADD3 R4, P2, R39, R2, RZ ;  /* 0x0000000227047210 */ /* 0x000fe20007f5e0ff */
[----:B------:R-:W-:-:S02]  /*1990*/  FADD.FTZ R45, R45, R160 ;  /* 0x000000a02d2d7221 */ /* 0x000fc40000010000 */
[----:B------:R-:W4:Y:S01]  /*19a0*/  LDG.E.64.CONSTANT R52, desc[UR6][R52.64] ;  /* 0x0000000634347981 */ /* 0x000f22000c1e9b00 */
[----:B------:R-:W-:Y:S01]  /*19b0*/  FFMA.FTZ R47, R160, R160, R47 ;  /* 0x000000a0a02f7223 */ /* 0x000fe2000001002f */
[----:B------:R-:W-:Y:S02]  /*19c0*/  IADD3.X R39, RZ, R36, RZ, P3, !PT ;  /* 0x00000024ff277210 */ /* 0x000fe40001ffe4ff */
[----:B0-----:R-:W-:Y:S02]  /*19d0*/  SHF.L.U32 R38, R37, 0x10, RZ ;  /* 0x0000001025267819 */ /* 0x001fe400000006ff */
[----:B------:R-:W-:Y:S02]  /*19e0*/  LEA R50, P3, R5, UR10, 0x1 ;  /* 0x0000000a05327c11 */ /* 0x000fe4000f8608ff */
[----:B------:R-:W-:Y:S01]  /*19f0*/  SHF.L.U32 R159, R91, 0x10, RZ ;  /* 0x000000105b9f7819 */ /* 0x000fe200000006ff */
[----:B------:R-:W-:Y:S01]  /*1a00*/  FADD.FTZ R40, R45, R38 ;  /* 0x000000262d287221 */ /* 0x000fe20000010000 */
[----:B------:R-:W-:Y:S01]  /*1a10*/  PRMT R37, R91, 0x7632, R37 ;  /* 0x000076325b257816 */ /* 0x000fe20000000025 */
[----:B------:R-:W-:Y:S01]  /*1a20*/  STL [R1+0xcc], R42 ;  /* 0x0000cc2a01007387 */ /* 0x000fe20000100800 */
[----:B------:R-:W-:Y:S01]  /*1a30*/  FFMA.FTZ R38, R38, R38, R47 ;  /* 0x0000002626267223 */ /* 0x000fe2000001002f */
[----:B------:R-:W-:-:S02]  /*1a40*/  LEA.HI.X R51, R5, UR11, R39, 0x1, P3 ;  /* 0x0000000b05337c11 */ /* 0x000fc400098f0c27 */
[----:B------:R0:W-:Y:S01]  /*1a50*/  STL [R1+0xd4], R39 ;  /* 0x0000d42701007387 */ /* 0x0001e20000100800 */
[----:B------:R-:W-:Y:S01]  /*1a60*/  FADD.FTZ R40, R40, R159 ;  /* 0x0000009f28287221 */ /* 0x000fe20000010000 */
[----:B------:R-:W-:Y:S01]  /*1a70*/  FFMA.FTZ R38, R159, R159, R38 ;  /* 0x0000009f9f267223 */ /* 0x000fe20000010026 */
[----:B------:R-:W-:Y:S01]  /*1a80*/  IADD3 R3, P1, R41, R2, RZ ;  /* 0x0000000229037210 */ /* 0x000fe20007f3e0ff */
[----:B------:R-:W4:Y:S01]  /*1a90*/  LDG.E.64.CONSTANT R50, desc[UR6][R50.64] ;  /* 0x0000000632327981 */ /* 0x000f22000c1e9b00 */
[C---:B------:R-:W-:Y:S02]  /*1aa0*/  SHF.L.U32 R158, R88.reuse, 0x10, RZ ;  /* 0x00000010589e7819 */ /* 0x040fe400000006ff */
[----:B0-----:R-:W-:Y:S02]  /*1ab0*/  SHF.L.U32 R39, R37, 0x10, RZ ;  /* 0x0000001025277819 */ /* 0x001fe400000006ff */
[----:B------:R-:W-:-:S03]  /*1ac0*/  PRMT R37, R88, 0x7632, R37 ;  /* 0x0000763258257816 */ /* 0x000fc60000000025 */
[----:B------:R-:W-:Y:S01]  /*1ad0*/  FADD.FTZ R41, R40, R39 ;  /* 0x0000002728297221 */ /* 0x000fe20000010000 */
[----:B------:R-:W-:Y:S01]  /*1ae0*/  FFMA.FTZ R39, R39, R39, R38 ;  /* 0x0000002727277223 */ /* 0x000fe20000010026 */
[----:B------:R-:W-:Y:S02]  /*1af0*/  SHF.L.U32 R40, R37, 0x10, RZ ;  /* 0x0000001025287819 */ /* 0x000fe400000006ff */
        /* <DEDUP_REMOVED lines=9> */
[----:B------:R-:W-:Y:S02]  /*1b90*/  IADD3.X R44, RZ, R36, RZ, P2, !PT ;  /* 0x00000024ff2c7210 */ /* 0x000fe400017fe4ff */
[----:B------:R-:W-:Y:S01]  /*1ba0*/  LEA R48, P2, R4, UR10, 0x1 ;  /* 0x0000000a04307c11 */ /* 0x000fe2000f8408ff */
[----:B------:R-:W-:Y:S01]  /*1bb0*/  FADD.FTZ R41, R40, R37 ;  /* 0x0000002528297221 */ /* 0x000fe20000010000 */
[C---:B------:R-:W-:Y:S02]  /*1bc0*/  SHF.L.U32 R156, R86.reuse, 0x10, RZ ;  /* 0x00000010569c7819 */ /* 0x040fe400000006ff */
[----:B------:R-:W-:Y:S01]  /*1bd0*/  PRMT R39, R86, 0x7632, R39 ;  /* 0x0000763256277816 */ /* 0x000fe20000000027 */
[----:B------:R-:W-:Y:S01]  /*1be0*/  FFMA.FTZ R37, R37, R37, R38 ;  /* 0x0000002525257223 */ /* 0x000fe20000010026 */
[----:B------:R-:W-:Y:S01]  /*1bf0*/  LEA.HI.X R49, R4, UR11, R44, 0x1, P2 ;  /* 0x0000000b04317c11 */ /* 0x000fe200090f0c2c */
[----:B------:R-:W-:Y:S01]  /*1c00*/  FADD.FTZ R112, R41, R156 ;  /* 0x0000009c29707221 */ /* 0x000fe20000010000 */
[----:B------:R-:W-:Y:S01]  /*1c10*/  SHF.L.U32 R39, R39, 0x10, RZ ;  /* 0x0000001027277819 */ /* 0x000fe200000006ff */
[----:B------:R-:W-:Y:S01]  /*1c20*/  FFMA.FTZ R37, R156, R156, R37 ;  /* 0x0000009c9c257223 */ /* 0x000fe20000010025 */
[----:B------:R-:W-:-:S02]  /*1c30*/  SHF.L.U32 R155, R87, 0x10, RZ ;  /* 0x00000010579b7819 */ /* 0x000fc400000006ff */
[----:B------:R-:W-:Y:S01]  /*1c40*/  PRMT R38, R87, 0x7632, R38 ;  /* 0x0000763257267816 */ /* 0x000fe20000000026 */
[----:B------:R-:W-:Y:S01]  /*1c50*/  FADD.FTZ R112, R112, R39 ;  /* 0x0000002770707221 */ /* 0x000fe20000010000 */
[----:B------:R-:W-:Y:S01]  /*1c60*/  FFMA.FTZ R39, R39, R39, R37 ;  /* 0x0000002727277223 */ /* 0x000fe20000010025 */
[----:B------:R-:W4:Y:S01]  /*1c70*/  LDG.E.64.CONSTANT R48, desc[UR6][R48.64] ;  /* 0x0000000630307981 */ /* 0x000f22000c1e9b00 */
[----:B------:R-:W-:Y:S01]  /*1c80*/  SHF.L.U32 R38, R38, 0x10, RZ ;  /* 0x0000001026267819 */ /* 0x000fe200000006ff */
[----:B------:R-:W-:Y:S01]  /*1c90*/  FADD.FTZ R112, R112, R155 ;  /* 0x0000009b70707221 */ /* 0x000fe20000010000 */
[----:B------:R-:W-:Y:S01]  /*1ca0*/  FFMA.FTZ R39, R155, R155, R39 ;  /* 0x0000009b9b277223 */ /* 0x000fe20000010027 */
[C---:B------:R-:W-:Y:S02]  /*1cb0*/  SHF.L.U32 R154, R84.reuse, 0x10, RZ ;  /* 0x00000010549a7819 */ /* 0x040fe400000006ff */
[----:B------:R-:W-:Y:S01]  /*1cc0*/  PRMT R37, R84, 0x7632, R37 ;  /* 0x0000763254257816 */ /* 0x000fe20000000025 */
[----:B------:R-:W-:Y:S01]  /*1cd0*/  FADD.FTZ R112, R112, R38 ;  /* 0x0000002670707221 */ /* 0x000fe20000010000 */
[----:B------:R-:W-:Y:S01]  /*1ce0*/  FFMA.FTZ R38, R38, R38, R39 ;  /* 0x0000002626267223 */ /* 0x000fe20000010027 */
[----:B------:R0:W-:Y:S01]  /*1cf0*/  STL [R1+0xb4], R44 ;  /* 0x0000b42c01007387 */ /* 0x0001e20000100800 */
[----:B------:R-:W-:Y:S01]  /*1d00*/  SHF.L.U32 R37, R37, 0x10, RZ ;  /* 0x0000001025257819 */ /* 0x000fe200000006ff */
[----:B------:R-:W-:Y:S01]  /*1d10*/  FADD.FTZ R112, R112, R154 ;  /* 0x0000009a70707221 */ /* 0x000fe20000010000 */
[----:B------:R-:W-:Y:S01]  /*1d20*/  FFMA.FTZ R38, R154, R154, R38 ;  /* 0x0000009a9a267223 */ /* 0x000fe20000010026 */
[----:B------:R-:W-:-:S02]  /*1d30*/  SHF.L.U32 R153, R85, 0x10, RZ ;  /* 0x0000001055997819 */ /* 0x000fc400000006ff */
[----:B------:R-:W-:Y:S02]  /*1d40*/  PRMT R39, R85, 0x7632, R39 ;  /* 0x0000763255277816 */ /* 0x000fe40000000027 */
[----:B0-----:R-:W-:Y:S02]  /*1d50*/  IADD3.X R44, RZ, R36, RZ, P1, !PT ;  /* 0x00000024ff2c7210 */ /* 0x001fe40000ffe4ff */
[----:B------:R-:W-:Y:S01]  /*1d60*/  LEA R46, P1, R3, UR10, 0x1 ;  /* 0x0000000a032e7c11 */ /* 0x000fe2000f8208ff */
[----:B------:R-:W-:Y:S01]  /*1d70*/  FADD.FTZ R112, R112, R37 ;  /* 0x0000002570707221 */ /* 0x000fe20000010000 */
[----:B------:R-:W-:Y:S02]  /*1d80*/  FFMA.FTZ R37, R37, R37, R38 ;  /* 0x0000002525257223 */ /* 0x000fe40000010026 */
[----:B------:R-:W-:Y:S01]  /*1d90*/  LEA.HI.X R47, R3, UR11, R44, 0x1, P1 ;  /* 0x0000000b032f7c11 */ /* 0x000fe200088f0c2c */
[----:B------:R-:W-:Y:S01]  /*1da0*/  FADD.FTZ R112, R112, R153 ;  /* 0x0000009970707221 */ /* 0x000fe20000010000 */
[----:B------:R-:W-:Y:S01]  /*1db0*/  SHF.L.U32 R39, R39, 0x10, RZ ;  /* 0x0000001027277819 */ /* 0x000fe200000006ff */
[----:B------:R-:W-:Y:S01]  /*1dc0*/  FFMA.FTZ R37, R153, R153, R37 ;  /* 0x0000009999257223 */ /* 0x000fe20000010025 */
[----:B------:R-:W-:-:S02]  /*1dd0*/  SHF.L.U32 R152, R82, 0x10, RZ ;  /* 0x0000001052987819 */ /* 0x000fc400000006ff */
[----:B------:R-:W-:Y:S01]  /*1de0*/  PRMT R38, R82, 0x7632, R38 ;  /* 0x0000763252267816 */ /* 0x000fe20000000026 */
[----:B------:R-:W4:Y:S01]  /*1df0*/  LDG.E.64.CONSTANT R46, desc[UR6][R46.64] ;  /* 0x000000062e2e7981 */ /* 0x000f22000c1e9b00 */
[----:B------:R-:W-:Y:S01]  /*1e00*/  FADD.FTZ R112, R112, R39 ;  /* 0x0000002770707221 */ /* 0x000fe20000010000 */
[----:B------:R-:W-:Y:S01]  /*1e10*/  FFMA.FTZ R39, R39, R39, R37 ;  /* 0x0000002727277223 */ /* 0x000fe20000010025 */
[----:B------:R-:W-:Y:S02]  /*1e20*/  SHF.L.U32 R38, R38, 0x10, RZ ;  /* 0x0000001026267819 */ /* 0x000fe400000006ff */
[----:B------:R-:W-:Y:S01]  /*1e30*/  FADD.FTZ R112, R112, R152 ;  /* 0x0000009870707221 */ /* 0x000fe20000010000 */
[----:B------:R-:W-:Y:S01]  /*1e40*/  IADD3 R2, P4, R43, R2, RZ ;  /* 0x000000022b027210 */ /* 0x000fe20007f9e0ff */
[----:B------:R-:W-:Y:S01]  /*1e50*/  FFMA.FTZ R39, R152, R152, R39 ;  /* 0x0000009898277223 */ /* 0x000fe20000010027 */
[C---:B------:R-:W-:Y:S01]  /*1e60*/  SHF.L.U32 R151, R83.reuse, 0x10, RZ ;  /* 0x0000001053977819 */ /* 0x040fe200000006ff */
[----:B------:R0:W-:Y:S01]  /*1e70*/  STL [R1+0xd0], R44 ;  /* 0x0000d02c01007387 */ /* 0x0001e20000100800 */
[----:B------:R-:W-:Y:S01]  /*1e80*/  PRMT R37, R83, 0x7632, R37 ;  /* 0x0000763253257816 */ /* 0x000fe20000000025 */
[----:B------:R-:W-:Y:S01]  /*1e90*/  FADD.FTZ R112, R112, R38 ;  /* 0x0000002670707221 */ /* 0x000fe20000010000 */
[----:B------:R-:W-:Y:S01]  /*1ea0*/  FFMA.FTZ R38, R38, R38, R39 ;  /* 0x0000002626267223 */ /* 0x000fe20000010027 */
[----:B------:R-:W-:-:S02]  /*1eb0*/  IADD3.X R108, RZ, R36, RZ, P4, !PT ;  /* 0x00000024ff6c7210 */ /* 0x000fc400027fe4ff */
[----:B------:R-:W-:Y:S01]  /*1ec0*/  SHF.L.U32 R36, R37, 0x10, RZ ;  /* 0x0000001025247819 */ /* 0x000fe200000006ff */
[----:B------:R-:W-:Y:S01]  /*1ed0*/  FADD.FTZ R112, R112, R151 ;  /* 0x0000009770707221 */ /* 0x000fe20000010000 */
[----:B0-----:R-:W-:Y:S01]  /*1ee0*/  LEA R44, P1, R2, UR10, 0x1 ;  /* 0x0000000a022c7c11 */ /* 0x001fe2000f8208ff */
[----:B------:R-:W-:Y:S01]  /*1ef0*/  FFMA.FTZ R38, R151, R151, R38 ;  /* 0x0000009797267223 */ /* 0x000fe20000010026 */
[----:B------:R-:W-:Y:S02]  /*1f00*/  SHF.L.U32 R150, R80, 0x10, RZ ;  /* 0x0000001050967819 */ /* 0x000fe400000006ff */
[----:B------:R-:W-:Y:S01]  /*1f10*/  LEA.HI.X R45, R2, UR11, R108, 0x1, P1 ;  /* 0x0000000b022d7c11 */ /* 0x000fe200088f0c6c */
[----:B------:R-:W-:Y:S01]  /*1f20*/  FADD.FTZ R112, R112, R36 ;  /* 0x0000002470707221 */ /* 0x000fe20000010000 */
[----:B------:R-:W-:Y:S01]  /*1f30*/  PRMT R37, R80, 0x7632, R37 ;  /* 0x0000763250257816 */ /* 0x000fe20000000025 */
[----:B------:R-:W-:Y:S01]  /*1f40*/  FFMA.FTZ R36, R36, R36, R38 ;  /* 0x0000002424247223 */ /* 0x000fe20000010026 */
[----:B------:R-:W-:Y:S01]  /*1f50*/  SHF.L.U32 R149, R81, 0x10, RZ ;  /* 0x0000001051957819 */ /* 0x000fe200000006ff */
[----:B------:R-:W-:Y:S01]  /*1f60*/  FADD.FTZ R112, R112, R150 ;  /* 0x0000009670707221 */ /* 0x000fe20000010000 */
[----:B------:R-:W-:Y:S01]  /*1f70*/  SHF.L.U32 R37, R37, 0x10, RZ ;  /* 0x0000001025257819 */ /* 0x000fe200000006ff */
[----:B------:R-:W4:Y:S01]  /*1f80*/  LDG.E.64.CONSTANT R44, desc[UR6][R44.64] ;  /* 0x000000062c2c7981 */ /* 0x000f22000c1e9b00 */
[----:B------:R-:W-:Y:S01]  /*1f90*/  FFMA.FTZ R36, R150, R150, R36 ;  /* 0x0000009696247223 */ /* 0x000fe20000010024 */
[----:B------:R-:W-:Y:S01]  /*1fa0*/  PRMT R38, R81, 0x7632, R38 ;  /* 0x0000763251267816 */ /* 0x000fe20000000026 */
[----:B------:R-:W-:Y:S01]  /*1fb0*/  ULDC.64 UR10, c[0x0][0x220] ;  /* 0x00008800000a7ab9 */ /* 0x000fe20000000a00 */
[----:B------:R-:W-:Y:S01]  /*1fc0*/  FADD.FTZ R112, R112, R37 ;  /* 0x0000002570707221 */ /* 0x000fe20000010000 */
[----:B------:R-:W-:Y:S01]  /*1fd0*/  FFMA.FTZ R37, R37, R37, R36 ;  /* 0x0000002525257223 */ /* 0x000fe20000010024 */
[----:B------:R-:W-:-:S02]  /*1fe0*/  SHF.L.U32 R38, R38, 0x10, RZ ;  /* 0x0000001026267819 */ /* 0x000fc400000006ff */
        /* <DEDUP_REMOVED lines=12> */
[----:B------:R-:W-:Y:S01]  /*20b0*/  FFMA.FTZ R39, R39, R39, R38 ;  /* 0x0000002727277223 */ /* 0x000fe20000010026 */
[----:B------:R0:W-:Y:S01]  /*20c0*/  STL [R1+0xa0], R108 ;  /* 0x0000a06c01007387 */ /* 0x0001e20000100800 */
[----:B------:R-:W-:Y:S01]  /*20d0*/  SHF.L.U32 R40, R40, 0x10, RZ ;  /* 0x0000001028287819 */ /* 0x000fe200000006ff */
[----:B------:R-:W-:Y:S01]  /*20e0*/  FADD.FTZ R112, R112, R37 ;  /* 0x0000002570707221 */ /* 0x000fe20000010000 */
[----:B------:R-:W-:Y:S01]  /*20f0*/  FFMA.FTZ R39, R37, R37, R39 ;  /* 0x0000002525277223 */ /* 0x000fe20000010027 */
[----:B------:R-:W4:Y:S01]  /*2100*/  LDL R120, [R1+0x150] ;  /* 0x0001500001787983 */ /* 0x000f220000100800 */
[----:B--2---:R-:W-:Y:S01]  /*2110*/  SHF.L.U32 R38, R76, 0x10, RZ ;  /* 0x000000104c267819 */ /* 0x004fe200000006ff */
[----:B------:R-:W-:Y:S01]  /*2120*/  FADD.FTZ R112, R112, R40 ;  /* 0x0000002870707221 */ /* 0x000fe20000010000 */
[----:B------:R-:W-:Y:S01]  /*2130*/  PRMT R41, R76, 0x7632, R41 ;  /* 0x000076324c297816 */ /* 0x000fe20000000029 */
[----:B------:R-:W-:Y:S01]  /*2140*/  FFMA.FTZ R40, R40, R40, R39 ;  /* 0x0000002828287223 */ /* 0x000fe20000010027 */
[----:B------:R-:W-:Y:S01]  /*2150*/  PRMT R42, R77, 0x7632, R42 ;  /* 0x000076324d2a7816 */ /* 0x000fe2000000002a */
[----:B------:R-:W-:Y:S01]  /*2160*/  FADD.FTZ R112, R112, R38 ;  /* 0x0000002670707221 */ /* 0x000fe20000010000 */
[----:B------:R-:W-:Y:S01]  /*2170*/  SHF.L.U32 R41, R41, 0x10, RZ ;  /* 0x0000001029297819 */ /* 0x000fe200000006ff */
[----:B------:R-:W-:Y:S01]  /*2180*/  FFMA.FTZ R40, R38, R38, R40 ;  /* 0x0000002626287223 */ /* 0x000fe20000010028 */
[----:B------:R-:W-:Y:S01]  /*2190*/  SHF.L.U32 R39, R77, 0x10, RZ ;  /* 0x000000104d277819 */ /* 0x000fe200000006ff */
[----:B------:R-:W2:Y:S02]  /*21a0*/  LDL R119, [R1+0x144] ;  /* 0x0001440001777983 */ /* 0x000ea40000100800 */
[----:B------:R-:W-:Y:S01]  /*21b0*/  FADD.FTZ R112, R112, R41 ;  /* 0x0000002970707221 */ /* 0x000fe20000010000 */
[----:B------:R-:W-:Y:S01]  /*21c0*/  FFMA.FTZ R41, R41, R41, R40 ;  /* 0x0000002929297223 */ /* 0x000fe20000010028 */
[----:B------:R-:W-:Y:S01]  /*21d0*/  SHF.L.U32 R42, R42, 0x10, RZ ;  /* 0x000000102a2a7819 */ /* 0x000fe200000006ff */
[----:B------:R-:W2:Y:S01]  /*21e0*/  LDL R117, [R1+0x140] ;  /* 0x0001400001757983 */ /* 0x000ea20000100800 */
[----:B------:R-:W-:Y:S01]  /*21f0*/  FADD.FTZ R112, R112, R39 ;  /* 0x0000002770707221 */ /* 0x000fe20000010000 */
[----:B------:R-:W-:Y:S01]  /*2200*/  FFMA.FTZ R41, R39, R39, R41 ;  /* 0x0000002727297223 */ /* 0x000fe20000010029 */
[C---:B---3--:R-:W-:Y:S01]  /*2210*/  SHF.L.U32 R40, R74.reuse, 0x10, RZ ;  /* 0x000000104a287819 */ /* 0x048fe200000006ff */
[----:B------:R-:W3:Y:S01]  /*2220*/  LDL R116, [R1+0x13c] ;  /* 0x00013c0001747983 */ /* 0x000ee20000100800 */
[----:B------:R-:W-:Y:S01]  /*2230*/  PRMT R43, R74, 0x7632, R43 ;  /* 0x000076324a2b7816 */ /* 0x000fe2000000002b */
[----:B------:R-:W-:Y:S01]  /*2240*/  FADD.FTZ R112, R112, R42 ;  /* 0x0000002a70707221 */ /* 0x000fe20000010000 */
[----:B------:R-:W-:Y:S01]  /*2250*/  FFMA.FTZ R42, R42, R42, R41 ;  /* 0x0000002a2a2a7223 */ /* 0x000fe20000010029 */
[----:B------:R-:W-:Y:S01]  /*2260*/  PRMT R111, R75, 0x7632, R111 ;  /* 0x000076324b6f7816 */ /* 0x000fe2000000006f */
[----:B------:R-:W3:Y:S01]  /*2270*/  LDL R118, [R1+0x138] ;  /* 0x0001380001767983 */ /* 0x000ee20000100800 */
[----:B------:R-:W-:Y:S01]  /*2280*/  SHF.L.U32 R43, R43, 0x10, RZ ;  /* 0x000000102b2b7819 */ /* 0x000fe200000006ff */
[----:B------:R-:W-:Y:S01]  /*2290*/  FADD.FTZ R112, R112, R40 ;  /* 0x0000002870707221 */ /* 0x000fe20000010000 */
[----:B------:R-:W-:Y:S01]  /*22a0*/  FFMA.FTZ R42, R40, R40, R42 ;  /* 0x00000028282a7223 */ /* 0x000fe2000001002a */
[----:B------:R-:W-:Y:S01]  /*22b0*/  SHF.L.U32 R41, R75, 0x10, RZ ;  /* 0x000000104b297819 */ /* 0x000fe200000006ff */
[----:B0-----:R-:W3:Y:S01]  /*22c0*/  LDL R108, [R1+0x134] ;  /* 0x00013400016c7983 */ /* 0x001ee20000100800 */
[----:B------:R-:W-:Y:S01]  /*22d0*/  FADD.FTZ R112, R112, R43 ;  /* 0x0000002b70707221 */ /* 0x000fe20000010000 */
[----:B------:R-:W-:Y:S01]  /*22e0*/  FFMA.FTZ R43, R43, R43, R42 ;  /* 0x0000002b2b2b7223 */ /* 0x000fe2000001002a */
[----:B------:R-:W-:-:S02]  /*22f0*/  SHF.L.U32 R111, R111, 0x10, RZ ;  /* 0x000000106f6f7819 */ /* 0x000fc400000006ff */
[----:B------:R-:W-:Y:S01]  /*2300*/  FADD.FTZ R112, R112, R41 ;  /* 0x0000002970707221 */ /* 0x000fe20000010000 */
[----:B------:R-:W-:Y:S01]  /*2310*/  FFMA.FTZ R43, R41, R41, R43 ;  /* 0x00000029292b7223 */ /* 0x000fe2000001002b */
[C---:B----4-:R-:W-:Y:S02]  /*2320*/  SHF.L.U32 R42, R72.reuse, 0x10, RZ ;  /* 0x00000010482a7819 */ /* 0x050fe400000006ff */
        /* <DEDUP_REMOVED lines=160> */
[----:B------:R-:W-:Y:S02]  /*2d30*/  SHF.L.U32 R142, R51, 0x10, RZ ;  /* 0x00000010338e7819 */ /* 0x000fe400000006ff */
[----:B------:R-:W-:Y:S01]  /*2d40*/  FADD.FTZ R114, R112, R113 ;  /* 0x0000007170727221 */ /* 0x000fe20000010000 */
[----:B------:R-:W-:Y:S01]  /*2d50*/  FFMA.FTZ R112, R113, R113, R115 ;  /* 0x0000007171707223 */ /* 0x000fe20000010073 */
[----:B------:R-:W-:-:S02]  /*2d60*/  PRMT R113, R51, 0x7632, R113 ;  /* 0x0000763233717816 */ /* 0x000fc40000000071 */
[----:B------:R-:W-:Y:S02]  /*2d70*/  FADD.FTZ R114, R114, R142 ;  /* 0x0000008e72727221 */ /* 0x000fe40000010000 */
[----:B------:R-:W-:Y:S01]  /*2d80*/  SHF.L.U32 R113, R113, 0x10, RZ ;  /* 0x0000001071717819 */ /* 0x000fe200000006ff */
[----:B------:R-:W-:Y:S01]  /*2d90*/  FFMA.FTZ R112, R142, R142, R112 ;  /* 0x0000008e8e707223 */ /* 0x000fe20000010070 */
[----:B------:R-:W-:-:S03]  /*2da0*/  SHF.L.U32 R143, R48, 0x10, RZ ;  /* 0x00000010308f7819 */ /* 0x000fc600000006ff */
        /* <DEDUP_REMOVED lines=19> */
[----:B------:R-:W-:Y:S02]  /*2ee0*/  SHF.L.U32 R112, R112, 0x10, RZ ;  /* 0x0000001070707819 */ /* 0x000fe400000006ff */
[----:B------:R-:W-:-:S03]  /*2ef0*/  SHF.L.U32 R146, R47, 0x10, RZ ;  /* 0x000000102f927819 */ /* 0x000fc600000006ff */
[--C-:B------:R-:W-:Y:S01]  /*2f00*/  FADD.FTZ R114, R114, R112.reuse ;  /* 0x0000007072727221 */ /* 0x100fe20000010000 */
[----:B------:R-:W-:Y:S01]  /*2f10*/  FFMA.FTZ R113, R112, R112, R113 ;  /* 0x0000007070717223 */ /* 0x000fe20000010071 */
        /* <DEDUP_REMOVED lines=17> */
[----:B------:R-:W-:-:S05]  /*3030*/  SHF.L.U32 R112, R112, 0x10, RZ ;  /* 0x0000001070707819 */ /* 0x000fca00000006ff */
[----:B------:R-:W-:Y:S01]  /*3040*/  FFMA.FTZ R113, R112, R112, R113 ;  /* 0x0000007070717223 */ /* 0x000fe20000010071 */
[----:B------:R-:W-:-:S05]  /*3050*/  FADD.FTZ R112, R114, R112 ;  /* 0x0000007072707221 */ /* 0x000fca0000010000 */
[----:B------:R-:W-:Y:S01]  /*3060*/  STS.64 [R120], R112 ;  /* 0x0000007078007388 */ /* 0x000fe20000000a00 */
[----:B------:R-:W-:Y:S01]  /*3070*/  BAR.SYNC.DEFER_BLOCKING 0x0 ;  /* 0x0000000000007b1d */ /* 0x000fe20000010000 */
[----:B------:R-:W-:-:S13]  /*3080*/  ISETP.GT.U32.AND P1, PT, R121, 0x3f, PT ;  /* 0x0000003f7900780c */ /* 0x000fda0003f24070 */
[----:B--2---:R-:W0:Y:S04]  /*3090*/  @!P1 LDS.64 R112, [R119] ;  /* 0x0000000077709984 */ /* 0x004e280000000a00 */
[----:B------:R-:W1:Y:S04]  /*30a0*/  @!P1 LDS.64 R114, [R117] ;  /* 0x0000000075729984 */ /* 0x000e680000000a00 */
[----:B---3--:R-:W2:Y:S04]  /*30b0*/  @!P1 LDS.64 R116, [R116] ;  /* 0x0000000074749984 */ /* 0x008ea80000000a00 */
[----:B------:R-:W3:Y:S04]  /*30c0*/  @!P1 LDS.64 R118, [R118] ;  /* 0x0000000076769984 */ /* 0x000ee80000000a00 */
[----:B------:R4:W3:Y:S04]  /*30d0*/  @!P1 LDS.64 R120, [R108] ;  /* 0x000000006c789984 */ /* 0x0008e80000000a00 */
[----:B----4-:R-:W4:Y:S01]  /*30e0*/  LDL R108, [R1+0x2c] ;  /* 0x00002c00016c7983 */ /* 0x010f220000100800 */
[----:B0-----:R-:W-:Y:S01]  /*30f0*/  @!P1 FADD.FTZ R113, RZ, R113 ;  /* 0x00000071ff719221 */ /* 0x001fe20000010000 */
[----:B------:R-:W-:-:S03]  /*3100*/  @!P1 FADD.FTZ R112, RZ, R112 ;  /* 0x00000070ff709221 */ /* 0x000fc60000010000 */
[----:B-1----:R-:W-:Y:S01]  /*3110*/  @!P1 FADD.FTZ R115, R113, R115 ;  /* 0x0000007371739221 */ /* 0x002fe20000010000 */
[----:B------:R-:W-:-:S03]  /*3120*/  @!P1 FADD.FTZ R112, R112, R114 ;  /* 0x0000007270709221 */ /* 0x000fc60000010000 */
[----:B--2---:R-:W-:Y:S01]  /*3130*/  @!P1 FADD.FTZ R117, R115, R117 ;  /* 0x0000007573759221 */ /* 0x004fe20000010000 */
[----:B------:R-:W-:Y:S01]  /*3140*/  @!P1 FADD.FTZ R116, R112, R116 ;  /* 0x0000007470749221 */ /* 0x000fe20000010000 */
[----:B------:R-:W-:Y:S02]  /*3150*/  CS2R R112, SRZ ;  /* 0x0000000000707805 */ /* 0x000fe4000001ff00 */
[----:B---3--:R-:W-:-:S04]  /*3160*/  @!P1 FADD.FTZ R119, R117, R119 ;  /* 0x0000007775779221 */ /* 0x008fc80000010000 */
[----:B------:R-:W-:-:S05]  /*3170*/  @!P1 FADD.FTZ R113, R119, R121 ;  /* 0x0000007977719221 */ /* 0x000fca0000010000 */
[----:B------:R-:W0:Y:S02]  /*3180*/  SHFL.BFLY PT, R115, R113, 0x2, 0x1f ;  /* 0x0c401f0071737f89 */ /* 0x000e2400000e0000 */
[----:B0-----:R-:W-:Y:S02]  /*3190*/  FADD.FTZ R113, R115, R113 ;  /* 0x0000007173717221 */ /* 0x001fe40000010000 */
[----:B------:R-:W2:Y:S01]  /*31a0*/  LDL R115, [R1+0x14c] ;  /* 0x00014c0001737983 */ /* 0x000ea20000100800 */
[----:B------:R-:W-:Y:S02]  /*31b0*/  @!P1 FADD.FTZ R118, R116, R118 ;  /* 0x0000007674769221 */ /* 0x000fe40000010000 */
[----:B------:R-:W0:Y:S02]  /*31c0*/  S2R R116, SR_TID.X ;  /* 0x0000000000747919 */ /* 0x000e240000002100 */
[----:B------:R-:W-:-:S05]  /*31d0*/  @!P1 FADD.FTZ R112, R118, R120 ;  /* 0x0000007876709221 */ /* 0x000fca0000010000 */
[----:B------:R-:W1:Y:S01]  /*31e0*/  SHFL.BFLY PT, R114, R112, 0x2, 0x1f ;  /* 0x0c401f0070727f89 */ /* 0x000e6200000e0000 */
[C---:B0-----:R-:W-:Y:S02]  /*31f0*/  LOP3.LUT P2, RZ, R116.reuse, 0xffffffc3, RZ, 0xc0, !PT ;  /* 0xffffffc374ff7812 */ /* 0x041fe4000784c0ff */
[----:B------:R-:W-:Y:S01]  /*3200*/  ISETP.GT.U32.AND P1, PT, R116, 0x7f, PT ;  /* 0x0000007f7400780c */ /* 0x000fe20003f24070 */
[----:B-1----:R-:W-:-:S10]  /*3210*/  FADD.FTZ R112, R114, R112 ;  /* 0x0000007072707221 */ /* 0x002fd40000010000 */
[----:B------:R-:W4:Y:S01]  /*3220*/  @!P2 LDC R117, c[0x0][0x10] ;  /* 0x00000400ff75ab82 */ /* 0x000f220000000800 */
[----:B------:R-:W0:Y:S04]  /*3230*/  SHFL.BFLY PT, R116, R112, 0x1, 0x1f ;  /* 0x0c201f0070747f89 */ /* 0x000e2800000e0000 */
[----:B------:R-:W1:Y:S03]  /*3240*/  SHFL.BFLY PT, R118, R113, 0x1, 0x1f ;  /* 0x0c201f0071767f89 */ /* 0x000e6600000e0000 */
[----:B------:R-:W3:Y:S08]  /*3250*/  @!P2 LDC.64 R120, c[0x0][0x248] ;  /* 0x00009200ff78ab82 */ /* 0x000ef00000000a00 */
[----:B------:R-:W3:Y:S01]  /*3260*/  @!P1 LDC R119, c[0x0][0x10] ;  /* 0x00000400ff779b82 */ /* 0x000ee20000000800 */
[----:B0-----:R-:W-:Y:S01]  /*3270*/  FADD.FTZ R112, R112, R116 ;  /* 0x0000007470707221 */ /* 0x001fe20000010000 */
[----:B-1----:R-:W-:Y:S01]  /*3280*/  FADD.FTZ R113, R113, R118 ;  /* 0x0000007671717221 */ /* 0x002fe20000010000 */
[----:B----4-:R-:W-:-:S05]  /*3290*/  @!P2 IMAD R114, R117, R108, UR8 ;  /* 0x000000087572ae24 */ /* 0x010fca000f8e026c */
[----:B--2---:R-:W-:-:S04]  /*32a0*/  @!P2 LEA R114, R114, R115, 0x7 ;  /* 0x000000737272a211 */ /* 0x004fc800078e38ff */
[----:B------:R-:W-:-:S05]  /*32b0*/  @!P2 SHF.L.U32 R114, R114, 0x1, RZ ;  /* 0x000000017272a819 */ /* 0x000fca00000006ff */
[----:B---3--:R-:W-:-:S05]  /*32c0*/  @!P2 IMAD.WIDE.U32 R114, R114, 0x4, R120 ;  /* 0x000000047272a825 */ /* 0x008fca00078e0078 */
[----:B------:R0:W-:Y:S02]  /*32d0*/  @!P2 STG.E.64 desc[UR6][R114.64], R112 ;  /* 0x000000707200a986 */ /* 0x0001e4000c101b06 */
[----:B0-----:R-:W-:Y:S01]  /*32e0*/  @!P1 IMAD R112, R119, R108, UR8 ;  /* 0x0000000877709e24 */ /* 0x001fe2000f8e026c */
[----:B------:R-:W0:Y:S01]  /*32f0*/  S2R R117, SR_TID.X ;  /* 0x0000000000757919 */ /* 0x000e220000002100 */
[----:B------:R-:W1:Y:S01]  /*3300*/  @!P1 LDC.64 R114, c[0x0][0x248] ;  /* 0x00009200ff729b82 */ /* 0x000e620000000a00 */
[----:B------:R2:W5:Y:S01]  /*3310*/  LDL.LU R108, [R1+0x154] ;  /* 0x00015400016c7983 */ /* 0x0005620000300800 */
[----:B------:R-:W-:Y:S02]  /*3320*/  SHF.L.U32 R116, R110, 0x1, RZ ;  /* 0x000000016e747819 */ /* 0x000fe400000006ff */
[----:B------:R-:W-:Y:S02]  /*3330*/  SHF.R.U32.HI R110, RZ, 0x1f, R110 ;  /* 0x0000001fff6e7819 */ /* 0x000fe4000001166e */
[----:B0-----:R-:W-:-:S04]  /*3340*/  @!P1 LOP3.LUT R113, R117, 0x7ffffff8, RZ, 0xc0, !PT ;  /* 0x7ffffff875719812 */ /* 0x001fc800078ec0ff */
[----:B------:R-:W-:Y:S02]  /*3350*/  @!P1 LEA R112, R112, R113, 0x7 ;  /* 0x0000007170709211 */ /* 0x000fe400078e38ff */
[C---:B------:R-:W-:Y:S01]  /*3360*/  @!P1 LOP3.LUT R113, R117.reuse, 0x7, RZ, 0xc0, !PT ;  /* 0x0000000775719812 */ /* 0x040fe200078ec0ff */
[----:B------:R-:W-:Y:S01]  /*3370*/  BAR.SYNC.DEFER_BLOCKING 0x0 ;  /* 0x0000000000007b1d */ /* 0x000fe20000010000 */
[----:B------:R-:W-:Y:S02]  /*3380*/  ISETP.NE.AND P2, PT, R117, RZ, PT ;  /* 0x000000ff7500720c */ /* 0x000fe40003f45270 */
[----:B------:R-:W-:-:S04]  /*3390*/  @!P1 IADD3 R112, R112, R113, RZ ;  /* 0x0000007170709210 */ /* 0x000fc80007ffe0ff */
[----:B------:R-:W-:Y:S02]  /*33a0*/  @!P1 SHF.L.U32 R118, R112, 0x1, RZ ;  /* 0x0000000170769819 */ /* 0x000fe400000006ff */
[C---:B------:R-:W-:Y:S02]  /*33b0*/  IADD3 R112, P3, R116.reuse, UR10, RZ ;  /* 0x0000000a74707c10 */ /* 0x040fe4000ff7e0ff */
[----:B------:R-:W-:Y:S02]  /*33c0*/  IADD3 R116, P4, R116, UR12, RZ ;  /* 0x0000000c74747c10 */ /* 0x000fe4000ff9e0ff */
[C---:B------:R-:W-:Y:S02]  /*33d0*/  IADD3.X R113, R110.reuse, UR11, RZ, P3, !PT ;  /* 0x0000000b6e717c10 */ /* 0x040fe40009ffe4ff */
[----:B------:R-:W-:Y:S01]  /*33e0*/  IADD3.X R117, R110, UR13, RZ, P4, !PT ;  /* 0x0000000d6e757c10 */ /* 0x000fe2000a7fe4ff */
[----:B-1----:R-:W-:Y:S01]  /*33f0*/  @!P1 IMAD.WIDE.U32 R118, R118, 0x4, R114 ;  /* 0x0000000476769825 */ /* 0x002fe200078e0072 */
[----:B--2---:R-:W-:Y:S07]  /*3400*/  @P2 BRA `(.L_x_1908) ;  /* 0x0000000000602947 */ /* 0x004fee0003800000 */
[----:B------:R-:W0:Y:S01]  /*3410*/  S2R R110, SR_LANEID ;  /* 0x00000000006e7919 */ /* 0x000e220000000000 */
[----:B------:R-:W-:Y:S01]  /*3420*/  VOTEU.ANY UR9, UPT, PT ;  /* 0x0000000000097886 */ /* 0x000fe200038e0100 */
[----:B------:R-:W-:Y:S01]  /*3430*/  UISETP.NE.AND UP0, UPT, UR14, URZ, UPT ;  /* 0x0000003f0e00728c */ /* 0x000fe2000bf05270 */
[----:B------:R-:W0:Y:S01]  /*3440*/  FLO.U32 R114, UR9 ;  /* 0x0000000900727d00 */ /* 0x000e2200080e0000 */
[----:B------:R-:W-:Y:S02]  /*3450*/  UMOV UR5, 0x7ffffff9 ;  /* 0x7ffffff900057882 */ /* 0x000fe40000000000 */
[----:B------:R-:W-:Y:S01]  /*3460*/  USEL UR5, UR5, 0x1, !UP0 ;  /* 0x0000000105057887 */ /* 0x000fe2000c000000 */
[----:B0-----:R-:W-:-:S04]  /*3470*/  ISETP.EQ.U32.AND P2, PT, R114, R110, PT ;  /* 0x0000006e7200720c */ /* 0x001fc80003f42070 */
[----:B------:R-:W0:Y:S02]  /*3480*/  POPC R110, UR9 ;  /* 0x00000009006e7d09 */ /* 0x000e240008000000 */
[----:B0-----:R-:W-:-:S07]  /*3490*/  IMAD R110, R110, UR5, RZ ;  /* 0x000000056e6e7c24 */ /* 0x001fce000f8e02ff */
[----:B------:R-:W-:Y:S06]  /*34a0*/  @P2 MEMBAR.ALL.GPU ;  /* 0x0000000000002992 */ /* 0x000fec000000a000 */
[----:B------:R-:W-:-:S00]  /*34b0*/  @P2 ERRBAR ;  /* 0x00000000000029ab */ /* 0x000fc00000000000 */
[----:B------:R-:W-:Y:S06]  /*34c0*/  @P2 CGAERRBAR ;  /* 0x00000000000025ab */ /* 0x000fec0000000000 */
[----:B-----5:R-:W2:Y:S04]  /*34d0*/  @P2 ATOM.E.ADD.STRONG.GPU PT, R110, desc[UR6][R108.64], R110 ;  /* 0x0000006e6c6e298a */ /* 0x020ea800081ee1c6 */
[----:B--2---:R0:W1:Y:S02]  /*34e0*/  SHFL.IDX PT, R114, R110, R114, 0x1f ;  /* 0x00001f726e727589 */ /* 0x00406400000e0000 */
[----:B0-----:R-:W0:Y:S02]  /*34f0*/  S2R R110, SR_LTMASK ;  /* 0x00000000006e7919 */ /* 0x001e240000003900 */
[----:B0-----:R-:W-:-:S06]  /*3500*/  LOP3.LUT R110, R110, UR9, RZ, 0xc0, !PT ;  /* 0x000000096e6e7c12 */ /* 0x001fcc000f8ec0ff */
[----:B------:R-:W1:Y:S02]  /*3510*/  POPC R110, R110 ;  /* 0x0000006e006e7309 */ /* 0x000e640000000000 */
[----:B-1----:R-:W-:-:S07]  /*3520*/  IMAD R110, R110, UR5, R114 ;  /* 0x000000056e6e7c24 */ /* 0x002fce000f8e0272 */
.L_x_1909:
[----:B------:R-:W2:Y:S04]  /*3530*/  LD.E.STRONG.GPU R114, desc[UR6][R108.64] ;  /* 0x000000066c727980 */ /* 0x000ea8000c10f900 */
[----:B--2---:R-:W-:Y:S01]  /*3540*/  CCTL.IVALL ;  /* 0x00000000ff00798f */ /* 0x004fe20002000000 */
[----:B------:R-:W-:Y:S05]  /*3550*/  YIELD ;  /* 0x0000000000007946 */ /* 0x000fea0003800000 */
[----:B------:R-:W-:-:S04]  /*3560*/  LOP3.LUT R114, R114, R110, RZ, 0x3c, !PT ;  /* 0x0000006e72727212 */ /* 0x000fc800078e3cff */
[----:B------:R-:W-:-:S13]  /*3570*/  ISETP.GT.AND P2, PT, R114, -0x1, PT ;  /* 0xffffffff7200780c */ /* 0x000fda0003f44270 */
[----:B------:R-:W-:Y:S05]  /*3580*/  @P2 BRA `(.L_x_1909) ;  /* 0xfffffffc00e82947 */ /* 0x000fea000383ffff */
.L_x_1908:
[----:B------:R-:W-:Y:S05]  /*3590*/  WARPSYNC.ALL ;  /* 0x0000000000007948 */ /* 0x000fea0003800000 */
[----:B------:R-:W-:Y:S06]  /*35a0*/  BAR.SYNC.DEFER_BLOCKING 0x0 ;  /* 0x0000000000007b1d */ /* 0x000fec0000010000 */
[----:B------:R-:W2:Y:S04]  /*35b0*/  LDG.E.64.CONSTANT R112, desc[UR6][R112.64] ;  /* 0x0000000670707981 */ /* 0x000ea8000c1e9b00 */
[----:B------:R-:W3:Y:S04]  /*35c0*/  LDG.E.64.CONSTANT R116, desc[UR6][R116.64] ;  /* 0x0000000674747981 */ /* 0x000ee8000c1e9b00 */
[----:B------:R0:W4:Y:S01]  /*35d0*/  @!P1 LDG.E.64 R114, desc[UR6][R118.64] ;  /* 0x0000000676729981 */ /* 0x000122000c1e1b00 */
[----:B------:R-:W-:Y:S01]  /*35e0*/  HFMA2.MMA R110, -RZ, RZ, 0, 0 ;  /* 0x00000000ff6e7435 */ /* 0x000fe200000001ff */
[----:B------:R-:W1:Y:S01]  /*35f0*/  S2R R120, SR_TID.X ;  /* 0x0000000000787919 */ /* 0x000e620000002100 */
[----:B------:R-:W-:-:S02]  /*3600*/  PRMT R47, R47, 0x7632, R47 ;  /* 0x000076322f2f7816 */ /* 0x000fc4000000002f */
[----:B0-----:R-:W-:-:S05]  /*3610*/  PRMT R119, R50, 0x7632, R119 ;  /* 0x0000763232777816 */ /* 0x001fca0000000077 */
[----:B------:R-:W-:Y:S01]  /*3620*/  STL.S16 [R1+0xe8], R119 ;  /* 0x0000e87701007387 */ /* 0x000fe20000100600 */
[----:B------:R-:W-:Y:S01]  /*3630*/  BSSY B0, `(.L_x_1910) ;  /* 0x000006c000007945 */ /* 0x000fe20003800000 */
        /* <DEDUP_REMOVED lines=52> */
[----:B------:R-:W-:Y:S01]  /*3980*/  PRMT R54, R54, 0x7632, R54 ;  /* 0x0000763236367816 */ /* 0x000fe20000000036 */
[----:B----4-:R-:W-:Y:S01]  /*3990*/  @!P1 FADD.FTZ R110, RZ, R114 ;  /* 0x00000072ff6e9221 */ /* 0x010fe20000010000 */
[----:B------:R-:W-:Y:S01]  /*39a0*/  MOV R114, RZ ;  /* 0x000000ff00727202 */ /* 0x000fe20000000f00 */
[----:B------:R-:W-:-:S03]  /*39b0*/  @!P1 FADD.FTZ R114, RZ, R115 ;  /* 0x00000073ff729221 */ /* 0x000fc60000010000 */
[----:B------:R-:W0:Y:S04]  /*39c0*/  SHFL.BFLY PT, R115, R110, 0x4, 0x1f ;  /* 0x0c801f006e737f89 */ /* 0x000e2800000e0000 */
[----:B------:R-:W4:Y:S01]  /*39d0*/  SHFL.BFLY PT, R118, R114, 0x4, 0x1f ;  /* 0x0c801f0072767f89 */ /* 0x000f2200000e0000 */
[----:B0-----:R-:W-:Y:S01]  /*39e0*/  FADD.FTZ R110, R115, R110 ;  /* 0x0000006e736e7221 */ /* 0x001fe20000010000 */
[----:B----4-:R-:W-:-:S04]  /*39f0*/  FADD.FTZ R114, R118, R114 ;  /* 0x0000007276727221 */ /* 0x010fc80000010000 */
[----:B------:R-:W0:Y:S04]  /*3a00*/  SHFL.BFLY PT, R115, R110, 0x2, 0x1f ;  /* 0x0c401f006e737f89 */ /* 0x000e2800000e0000 */
[----:B------:R-:W4:Y:S01]  /*3a10*/  SHFL.BFLY PT, R118, R114, 0x2, 0x1f ;  /* 0x0c401f0072767f89 */ /* 0x000f2200000e0000 */
[----:B0-----:R-:W-:Y:S01]  /*3a20*/  FADD.FTZ R115, R110, R115 ;  /* 0x000000736e737221 */ /* 0x001fe20000010000 */
[----:B----4-:R-:W-:-:S04]  /*3a30*/  FADD.FTZ R110, R114, R118 ;  /* 0x00000076726e7221 */ /* 0x010fc80000010000 */
[----:B------:R-:W0:Y:S04]  /*3a40*/  SHFL.BFLY PT, R114, R115, 0x1, 0x1f ;  /* 0x0c201f0073727f89 */ /* 0x000e2800000e0000 */
[----:B------:R-:W4:Y:S01]  /*3a50*/  SHFL.BFLY PT, R118, R110, 0x1, 0x1f ;  /* 0x0c201f006e767f89 */ /* 0x000f2200000e0000 */
[----:B-1----:R-:W-:Y:S01]  /*3a60*/  LOP3.LUT P1, RZ, R120, 0xffffff87, RZ, 0xc0, !PT ;  /* 0xffffff8778ff7812 */ /* 0x002fe2000782c0ff */
[----:B0-----:R-:W-:-:S12]  /*3a70*/  FADD.FTZ R114, R115, R114 ;  /* 0x0000007273727221 */ /* 0x001fd80000010000 */
[----:B------:R-:W-:Y:S01]  /*3a80*/  @!P1 FMUL.FTZ R114, R114, 4.8828125727595761418e-05 ;  /* 0x384ccccd72729820 */ /* 0x000fe20000410000 */
[----:B----4-:R-:W-:-:S03]  /*3a90*/  FADD.FTZ R110, R110, R118 ;  /* 0x000000766e6e7221 */ /* 0x010fc60000010000 */
[----:B------:R-:W-:-:S04]  /*3aa0*/  @!P1 FMUL.FTZ R115, R114, R114 ;  /* 0x0000007272739220 */ /* 0x000fc80000410000 */
[----:B------:R-:W-:-:S05]  /*3ab0*/  @!P1 FFMA.FTZ R110, R110, 4.8828125727595761418e-05, -R115 ;  /* 0x384ccccd6e6e9823 */ /* 0x000fca0000010873 */
[----:B------:R-:W-:Y:S02]  /*3ac0*/  @!P1 FMNMX.FTZ R115, RZ, R110, !PT ;  /* 0x0000006eff739209 */ /* 0x000fe40007810000 */
[----:B------:R-:W-:Y:S02]  /*3ad0*/  @!P1 LOP3.LUT R110, R120, 0xfffffff8, RZ, 0xc0, !PT ;  /* 0xfffffff8786e9812 */ /* 0x000fe400078ec0ff */
[----:B------:R-:W-:-:S03]  /*3ae0*/  PRMT R118, R51, 0x7632, R118 ;  /* 0x0000763233767816 */ /* 0x000fc60000000076 */
[----:B------:R0:W-:Y:S04]  /*3af0*/  @!P1 STS.64 [R110+UR4], R114 ;  /* 0x000000726e009988 */ /* 0x0001e80008000a04 */
[----:B------:R1:W-:Y:S01]  /*3b00*/  STL.S16 [R1+0xec], R118 ;  /* 0x0000ec7601007387 */ /* 0x0003e20000100600 */
[----:B0-----:R-:W-:Y:S02]  /*3b10*/  PRMT R110, R55, 0x7632, R110 ;  /* 0x00007632376e7816 */ /* 0x001fe4000000006e */
[----:B------:R-:W-:Y:S02]  /*3b20*/  PRMT R115, R53, 0x7632, R115 ;  /* 0x0000763235737816 */ /* 0x000fe40000000073 */
[----:B------:R-:W-:Y:S02]  /*3b30*/  PRMT R55, R48, 0x7632, R55 ;  /* 0x0000763230377816 */ /* 0x000fe40000000037 */
[----:B------:R-:W-:-:S02]  /*3b40*/  PRMT R114, R52, 0x7632, R114 ;  /* 0x0000763234727816 */ /* 0x000fc40000000072 */
[----:B------:R-:W-:Y:S02]  /*3b50*/  PRMT R53, R49, 0x7632, R53 ;  /* 0x0000763231357816 */ /* 0x000fe40000000035 */
[----:B------:R-:W-:Y:S01]  /*3b60*/  PRMT R52, R46, 0x7632, R52 ;  /* 0x000076322e347816 */ /* 0x000fe20000000034 */
[----:B------:R1:W-:Y:S01]  /*3b70*/  STL.S16 [R1+0xf4], R55 ;  /* 0x0000f43701007387 */ /* 0x0003e20000100600 */
[----:B------:R-:W-:Y:S02]  /*3b80*/  PRMT R46, R44, 0x7632, R46 ;  /* 0x000076322c2e7816 */ /* 0x000fe4000000002e */
[----:B------:R-:W-:Y:S01]  /*3b90*/  PRMT R44, R45, 0x7632, R44 ;  /* 0x000076322d2c7816 */ /* 0x000fe2000000002c */
[----:B------:R1:W-:Y:S04]  /*3ba0*/  STL.S16 [R1+0x110], R53 ;  /* 0x0001103501007387 */ /* 0x0003e80000100600 */
[----:B------:R1:W-:Y:S04]  /*3bb0*/  STL.S16 [R1+0xf8], R52 ;  /* 0x0000f83401007387 */ /* 0x0003e80000100600 */
[----:B------:R1:W-:Y:S04]  /*3bc0*/  STL.S16 [R1+0x128], R47 ;  /* 0x0001282f01007387 */ /* 0x0003e80000100600 */
[----:B------:R1:W-:Y:S04]  /*3bd0*/  STL.S16 [R1+0x100], R46 ;  /* 0x0001002e01007387 */ /* 0x0003e80000100600 */
[----:B------:R1:W-:Y:S01]  /*3be0*/  STL.S16 [R1+0x130], R44 ;  /* 0x0001302c01007387 */ /* 0x0003e20000100600 */
[----:B--2---:R-:W-:-:S02]  /*3bf0*/  PRMT R48, R112, 0x7632, R48 ;  /* 0x0000763270307816 */ /* 0x004fc40000000030 */
[----:B------:R-:W-:Y:S02]  /*3c00*/  PRMT R49, R113, 0x7632, R49 ;  /* 0x0000763271317816 */ /* 0x000fe40000000031 */
[----:B---3--:R-:W-:Y:S02]  /*3c10*/  PRMT R50, R116, 0x7632, R50 ;  /* 0x0000763274327816 */ /* 0x008fe40000000032 */
[----:B------:R-:W-:Y:S01]  /*3c20*/  PRMT R51, R117, 0x7632, R51 ;  /* 0x0000763275337816 */ /* 0x000fe20000000033 */
[----:B------:R-:W-:Y:S06]  /*3c30*/  BAR.SYNC.DEFER_BLOCKING 0x0 ;  /* 0x0000000000007b1d */ /* 0x000fec0000010000 */
[----:B------:R-:W-:Y:S05]  /*3c40*/  @P0 BRA `(.L_x_1911) ;  /* 0x0000000000280947 */ /* 0x000fea0003800000 */
[----:B------:R-:W1:Y:S01]  /*3c50*/  S2R R121, SR_TID.X ;  /* 0x0000000000797919 */ /* 0x000e620000002100 */
[----:B------:R-:W-:Y:S01]  /*3c60*/  LEA R45, P1, R35, R120, 0x4 ;  /* 0x00000078232d7211 */ /* 0x000fe200078220ff */
[----:B------:R-:W-:Y:S01]  /*3c70*/  ULDC.64 UR10, c[0x0][0x240] ;  /* 0x00009000000a7ab9 */ /* 0x000fe20000000a00 */
[----:B-1----:R-:W-:-:S04]  /*3c80*/  SHF.R.S32.HI R52, RZ, 0x1f, R121 ;  /* 0x0000001fff347819 */ /* 0x002fc80000011479 */
[----:B------:R-:W-:Y:S02]  /*3c90*/  LEA.HI.X R46, R35, R52, R34, 0x4, P1 ;  /* 0x00000034232e7211 */ /* 0x000fe400008f2422 */
[----:B------:R-:W-:-:S04]  /*3ca0*/  LEA R44, P1, R45, UR10, 0x3 ;  /* 0x0000000a2d2c7c11 */ /* 0x000fc8000f8218ff */
[----:B------:R-:W-:Y:S02]  /*3cb0*/  LEA.HI.X R45, R45, UR11, R46, 0x3, P1 ;  /* 0x0000000b2d2d7c11 */ /* 0x000fe400088f1c2e */
[----:B------:R-:W-:-:S06]  /*3cc0*/  LEA R46, R120, UR4, 0x3 ;  /* 0x00000004782e7c11 */ /* 0x000fcc000f8e18ff */
[----:B------:R-:W0:Y:S04]  /*3cd0*/  LDS.64 R46, [R46] ;  /* 0x000000002e2e7984 */ /* 0x000e280000000a00 */
[----:B0-----:R0:W-:Y:S02]  /*3ce0*/  STG.E.64 desc[UR6][R44.64], R46 ;  /* 0x0000002e2c007986 */ /* 0x0011e4000c101b06 */
.L_x_1911:
[----:B------:R-:W-:Y:S05]  /*3cf0*/  BSYNC B0 ;  /* 0x0000000000007941 */ /* 0x000fea0003800000 */
.L_x_1910:
[----:B01----:R-:W2:Y:S01]  /*3d00*/  LDL.LU R47, [R1+0x28] ;  /* 0x00002800012f7983 */ /* 0x003ea20000300800 */
[----:B------:R-:W-:Y:S01]  /*3d10*/  ULDC.64 UR10, c[0x0][0x210] ;  /* 0x00008400000a7ab9 */ /* 0x000fe20000000a00 */
[----:B------:R-:W-:Y:S02]  /*3d20*/  ULDC UR5, c[0x0][0x230] ;  /* 0x00008c0000057ab9 */ /* 0x000fe40000000800 */
[----:B------:R-:W3:Y:S04]  /*3d30*/  LDL R46, [R1+0x148] ;  /* 0x00014800012e7983 */ /* 0x000ee80000100800 */
[----:B------:R-:W4:Y:S01]  /*3d40*/  LDL.LU R118, [R1+0x24] ;  /* 0x0000240001767983 */ /* 0x000f220000300800 */
[----:B------:R-:W-:Y:S02]  /*3d50*/  LEA R44, P1, R33, UR10, 0x1 ;  /* 0x0000000a212c7c11 */ /* 0x000fe4000f8208ff */
[----:B------:R-:W-:Y:S01]  /*3d60*/  SHF.L.U32 R112, R112, 0x10, RZ ;  /* 0x0000001070707819 */ /* 0x000fe200000006ff */
[----:B------:R-:W-:Y:S01]  /*3d70*/  STL [R1+0x160], R35 ;  /* 0x0001602301007387 */ /* 0x000fe20000100800 */
[----:B------:R-:W-:-:S02]  /*3d80*/  SHF.L.U32 R53, R106, 0x10, RZ ;  /* 0x000000106a357819 */ /* 0x000fc400000006ff */
[----:B------:R-:W-:Y:S01]  /*3d90*/  SHF.L.U32 R48, R48, 0x10, RZ ;  /* 0x0000001030307819 */ /* 0x000fe200000006ff */
[----:B------:R0:W-:Y:S01]  /*3da0*/  STL [R1+0x15c], R34 ;  /* 0x00015c2201007387 */ /* 0x0001e20000100800 */
[----:B------:R-:W-:-:S03]  /*3db0*/  SHF.L.U32 R55, R50, 0x10, RZ ;  /* 0x0000001032377819 */ /* 0x000fc600000006ff */
[----:B------:R-:W-:Y:S04]  /*3dc0*/  STL [R1+0x158], R109 ;  /* 0x0001586d01007387 */ /* 0x000fe80000100800 */
[----:B-----5:R1:W-:Y:S04]  /*3dd0*/  STL [R1+0x154], R108 ;  /* 0x0001546c01007387 */ /* 0x0203e80000100800 */
[----:B0-----:R-:W4:Y:S01]  /*3de0*/  LDL.LU R34, [R1+0x20] ;  /* 0x0000200001227983 */ /* 0x001f220000300800 */
[----:B------:R-:W-:Y:S02]  /*3df0*/  SHF.L.U32 R113, R113, 0x10, RZ ;  /* 0x0000001071717819 */ /* 0x000fe400000006ff */
[----:B------:R-:W-:-:S02]  /*3e00*/  SHF.L.U32 R106, R107, 0x10, RZ ;  /* 0x000000106b6a7819 */ /* 0x000fc400000006ff */
[----:B------:R-:W-:Y:S01]  /*3e10*/  SHF.L.U32 R49, R49, 0x10, RZ ;  /* 0x0000001031317819 */ /* 0x000fe200000006ff */
[----:B-1----:R-:W4:Y:S04]  /*3e20*/  LDL.LU R108, [R1+0x1c] ;  /* 0x00001c00016c7983 */ /* 0x002f280000300800 */
[----:B------:R-:W4:Y:S01]  /*3e30*/  LDL.LU R35, [R1+0x18] ;  /* 0x0000180001237983 */ /* 0x000f220000300800 */
[----:B--2---:R-:W-:-:S03]  /*3e40*/  LEA.HI.X R45, R33, UR11, R47, 0x1, P1 ;  /* 0x0000000b212d7c11 */ /* 0x004fc600088f0c2f */
[----:B---3--:R-:W0:Y:S02]  /*3e50*/  LDS.64 R46, [R46+UR4] ;  /* 0x000000042e2e7984 */ /* 0x008e240008000a00 */
[----:B0-----:R-:W-:Y:S01]  /*3e60*/  FADD.FTZ R33, R47, UR5 ;  /* 0x000000052f217e21 */ /* 0x001fe20008010000 */
[----:B------:R-:W-:Y:S01]  /*3e70*/  FADD.FTZ R0, R0, -R46 ;  /* 0x8000002e00007221 */ /* 0x000fe20000010000 */
[----:B------:R-:W-:Y:S01]  /*3e80*/  SHF.L.U32 R47, R116, 0x10, RZ ;  /* 0x00000010742f7819 */ /* 0x000fe200000006ff */
[----:B------:R-:W-:-:S03]  /*3e90*/  FADD.FTZ R53, -R46, R53 ;  /* 0x000000352e357221 */ /* 0x000fc60000010100 */
[----:B------:R-:W0:Y:S02]  /*3ea0*/  MUFU.RSQ R33, R33 ;  /* 0x0000002100217308 */ /* 0x000e240000001400 */
[----:B0-----:R-:W-:Y:S01]  /*3eb0*/  FMUL.FTZ R0, R0, R33 ;  /* 0x0000002100007220 */ /* 0x001fe20000410000 */
[----:B------:R-:W-:-:S03]  /*3ec0*/  FMUL.FTZ R50, R33, R53 ;  /* 0x0000003521327220 */ /* 0x000fc60000410000 */
[----:B------:R-:W-:Y:S01]  /*3ed0*/  FFMA.FTZ R52, R0, R112, R47 ;  /* 0x0000007000347223 */ /* 0x000fe2000001002f */
[----:B------:R-:W-:-:S03]  /*3ee0*/  FFMA.FTZ R50, R50, R48, R55 ;  /* 0x0000003032327223 */ /* 0x000fc60000010037 */
[----:B------:R-:W-:-:S06]  /*3ef0*/  FMUL.FTZ R0, R52, -1.4426950216293334961 ;  /* 0xbfb8aa3b34007820 */ /* 0x000fcc0000410000 */
[----:B------:R-:W0:Y:S02]  /*3f00*/  MUFU.EX2 R0, R0 ;  /* 0x0000000000007308 */ /* 0x000e240000000800 */
[----:B0-----:R-:W-:-:S06]  /*3f10*/  FADD.FTZ R0, R0, 1 ;  /* 0x3f80000000007421 */ /* 0x001fcc0000010000 */
[----:B------:R-:W0:Y:S02]  /*3f20*/  MUFU.RCP R0, R0 ;  /* 0x0000000000007308 */ /* 0x000e240000001000 */
[----:B0-----:R-:W-:Y:S01]  /*3f30*/  FMUL.FTZ R0, R52, R0 ;  /* 0x0000000034007220 */ /* 0x001fe20000410000 */
[----:B------:R-:W-:-:S06]  /*3f40*/  FMUL.FTZ R52, R50, -1.4426950216293334961 ;  /* 0xbfb8aa3b32347820 */ /* 0x000fcc0000410000 */
[----:B------:R-:W0:Y:S02]  /*3f50*/  MUFU.EX2 R52, R52 ;  /* 0x0000003400347308 */ /* 0x000e240000000800 */
[----:B0-----:R-:W-:-:S06]  /*3f60*/  FADD.FTZ R52, R52, 1 ;  /* 0x3f80000034347421 */ /* 0x001fcc0000010000 */
[----:B------:R-:W0:Y:S02]  /*3f70*/  MUFU.RCP R52, R52 ;  /* 0x0000003400347308 */ /* 0x000e240000001000 */
[----:B0-----:R-:W-:Y:S01]  /*3f80*/  FMUL.FTZ R50, R50, R52 ;  /* 0x0000003432327220 */ /* 0x001fe20000410000 */
[----:B----4-:R-:W-:-:S04]  /*3f90*/  FADD.FTZ R52, R118, -R46 ;  /* 0x8000002e76347221 */ /* 0x010fc80000010000 */
[----:B------:R-:W-:Y:S01]  /*3fa0*/  F2FP.BF16.F32.PACK_AB R50, R50, R0 ;  /* 0x000000003232723e */ /* 0x000fe200000010ff */
[----:B------:R-:W-:Y:S01]  /*3fb0*/  FMUL.FTZ R52, R33, R52 ;  /* 0x0000003421347220 */ /* 0x000fe20000410000 */
[----:B------:R-:W-:-:S03]  /*3fc0*/  SHF.L.U32 R0, R117, 0x10, RZ ;  /* 0x0000001075007819 */ /* 0x000fc600000006ff */
[----:B------:R0:W-:Y:S02]  /*3fd0*/  STG.E.U16 desc[UR6][R44.64], R50 ;  /* 0x000000322c007986 */ /* 0x0001e4000c101506 */
[----:B------:R-:W-:Y:S01]  /*3fe0*/  FFMA.FTZ R53, R52, R113, R0 ;  /* 0x0000007134357223 */ /* 0x000fe20000010000 */
[----:B0-----:R-:W-:-:S05]  /*3ff0*/  PRMT R50, R50, 0x7632, R50 ;  /* 0x0000763232327816 */ /* 0x001fca0000000032 */
[----:B------:R0:W-:Y:S02]  /*4000*/  STG.E.U16 desc[UR6][R44.64+0x2], R50 ;  /* 0x000002322c007986 */ /* 0x0001e4000c101506 */
[----:B0-----:R-:W-:-:S06]  /*4010*/  FMUL.FTZ R50, R53, -1.4426950216293334961 ;  /* 0xbfb8aa3b35327820 */ /* 0x001fcc0000410000 */
[----:B------:R-:W0:Y:S01]  /*4020*/  MUFU.EX2 R50, R50 ;  /* 0x0000003200327308 */ /* 0x000e220000000800 */
[----:B------:R-:W-:Y:S01]  /*4030*/  FADD.FTZ R106, -R46, R106 ;  /* 0x0000006a2e6a7221 */ /* 0x000fe20000010100 */
[----:B0-----:R-:W-:-:S06]  /*4040*/  FADD.FTZ R50, R50, 1 ;  /* 0x3f80000032327421 */ /* 0x001fcc0000010000 */
[----:B------:R0:W1:Y:S02]  /*4050*/  MUFU.RCP R52, R50 ;  /* 0x0000003200347308 */ /* 0x0000640000001000 */
[----:B0-----:R-:W-:Y:S01]  /*4060*/  SHF.L.U32 R50, R51, 0x10, RZ ;  /* 0x0000001033327819 */ /* 0x001fe200000006ff */
[----:B------:R-:W-:-:S04]  /*4070*/  FMUL.FTZ R51, R33, R106 ;  /* 0x0000006a21337220 */ /* 0x000fc80000410000 */
[----:B------:R-:W-:Y:S01]  /*4080*/  FFMA.FTZ R51, R51, R49, R50 ;  /* 0x0000003133337223 */ /* 0x000fe20000010032 */
[----:B-1----:R-:W-:-:S03]  /*4090*/  FMUL.FTZ R52, R53, R52 ;  /* 0x0000003435347220 */ /* 0x002fc60000410000 */
[----:B------:R-:W-:-:S06]  /*40a0*/  FMUL.FTZ R53, R51, -1.4426950216293334961 ;  /* 0xbfb8aa3b33357820 */ /* 0x000fcc0000410000 */
[----:B------:R-:W0:Y:S02]  /*40b0*/  MUFU.EX2 R53, R53 ;  /* 0x0000003500357308 */ /* 0x000e240000000800 */
[----:B0-----:R-:W-:-:S06]  /*40c0*/  FADD.FTZ R53, R53, 1 ;  /* 0x3f80000035357421 */ /* 0x001fcc0000010000 */
[----:B------:R-:W0:Y:S02]  /*40d0*/  MUFU.RCP R53, R53 ;  /* 0x0000003500357308 */ /* 0x000e240000001000 */
[----:B0-----:R-:W-:-:S05]  /*40e0*/  FMUL.FTZ R53, R51, R53 ;  /* 0x0000003533357220 */ /* 0x001fca0000410000 */
[----:B------:R-:W-:-:S04]  /*40f0*/  F2FP.BF16.F32.PACK_AB R52, R53, R52 ;  /* 0x000000343534723e */ /* 0x000fc800000010ff */
[----:B------:R-:W-:Y:S01]  /*4100*/  PRMT R51, R52, 0x7632, R51 ;  /* 0x0000763234337816 */ /* 0x000fe20000000033 */
[----:B------:R-:W-:Y:S04]  /*4110*/  STG.E.U16 desc[UR6][R44.64+0x4], R52 ;  /* 0x000004342c007986 */ /* 0x000fe8000c101506 */
[----:B------:R0:W-:Y:S02]  /*4120*/  STG.E.U16 desc[UR6][R44.64+0x6], R51 ;  /* 0x000006332c007986 */ /* 0x0001e4000c101506 */
[----:B0-----:R-:W-:Y:S02]  /*4130*/  FADD.FTZ R44, R34, -R46 ;  /* 0x8000002e222c7221 */ /* 0x001fe40000010000 */
[----:B------:R-:W2:Y:S02]  /*4140*/  LDL.LU R34, [R1+0x14] ;  /* 0x0000140001227983 */ /* 0x000ea40000300800 */
[----:B------:R-:W-:-:S04]  /*4150*/  FMUL.FTZ R44, R33, R44 ;  /* 0x0000002c212c7220 */ /* 0x000fc80000410000 */
[----:B------:R-:W-:-:S04]  /*4160*/  FFMA.FTZ R45, R112, R44, R47 ;  /* 0x0000002c702d7223 */ /* 0x000fc8000001002f */
[----:B------:R-:W-:-:S06]  /*4170*/  FMUL.FTZ R51, R45, -1.4426950216293334961 ;  /* 0xbfb8aa3b2d337820 */ /* 0x000fcc0000410000 */
[----:B------:R-:W0:Y:S02]  /*4180*/  MUFU.EX2 R51, R51 ;  /* 0x0000003300337308 */ /* 0x000e240000000800 */
[----:B0-----:R-:W-:-:S06]  /*4190*/  FADD.FTZ R51, R51, 1 ;  /* 0x3f80000033337421 */ /* 0x001fcc0000010000 */
[----:B------:R-:W0:Y:S02]  /*41a0*/  MUFU.RCP R51, R51 ;  /* 0x0000003300337308 */ /* 0x000e240000001000 */
[----:B0-----:R-:W-:Y:S01]  /*41b0*/  FMUL.FTZ R116, R45, R51 ;  /* 0x000000332d747220 */ /* 0x001fe20000410000 */
[----:B------:R-:W-:Y:S02]  /*41c0*/  FADD.FTZ R51, R35, -R46 ;  /* 0x8000002e23337221 */ /* 0x000fe40000010000 */
[----:B------:R-:W3:Y:S01]  /*41d0*/  LDL.LU R35, [R1+0x10] ;  /* 0x0000100001237983 */ /* 0x000ee20000300800 */
[----:B------:R-:W-:-:S05]  /*41e0*/  SHF.L.U32 R104, R104, 0x10, RZ ;  /* 0x0000001068687819 */ /* 0x000fca00000006ff */
[----:B------:R-:W-:-:S04]  /*41f0*/  FADD.FTZ R104, -R46, R104 ;  /* 0x000000682e687221 */ /* 0x000fc80000010100 */
[----:B------:R-:W-:-:S04]  /*4200*/  FMUL.FTZ R44, R33, R104 ;  /* 0x00000068212c7220 */ /* 0x000fc80000410000 */
[----:B------:R-:W-:-:S04]  /*4210*/  FFMA.FTZ R44, R48, R44, R55 ;  /* 0x0000002c302c7223 */ /* 0x000fc80000010037 */
[----:B------:R-:W-:-:S06]  /*4220*/  FMUL.FTZ R52, R44, -1.4426950216293334961 ;  /* 0xbfb8aa3b2c347820 */ /* 0x000fcc0000410000 */
[----:B------:R-:W0:Y:S01]  /*4230*/  MUFU.EX2 R52, R52 ;  /* 0x0000003400347308 */ /* 0x000e220000000800 */
[----:B------:R-:W-:-:S04]  /*4240*/  FADD.FTZ R53, R108, -R46 ;  /* 0x8000002e6c357221 */ /* 0x000fc80000010000 */
[----:B------:R-:W-:Y:S01]  /*4250*/  FMUL.FTZ R53, R33, R53 ;  /* 0x0000003521357220 */ /* 0x000fe20000410000 */
[----:B0-----:R-:W-:-:S03]  /*4260*/  FADD.FTZ R104, R52, 1 ;  /* 0x3f80000034687421 */ /* 0x001fc60000010000 */
[----:B------:R-:W-:Y:S02]  /*4270*/  FFMA.FTZ R52, R113, R53, R0 ;  /* 0x0000003571347223 */ /* 0x000fe40000010000 */
[----:B------:R0:W1:Y:S02]  /*4280*/  MUFU.RCP R53, R104 ;  /* 0x0000006800357308 */ /* 0x0000640000001000 */
[----:B0-----:R-:W-:-:S06]  /*4290*/  FMUL.FTZ R104, R52, -1.4426950216293334961 ;  /* 0xbfb8aa3b34687820 */ /* 0x001fcc0000410000 */
[----:B------:R-:W0:Y:S01]  /*42a0*/  MUFU.EX2 R104, R104 ;  /* 0x0000006800687308 */ /* 0x000e220000000800 */
[----:B--2---:R-:W-:Y:S02]  /*42b0*/  FADD.FTZ R106, R34, -R46 ;  /* 0x8000002e226a7221 */ /* 0x004fe40000010000 */
[----:B------:R-:W2:Y:S01]  /*42c0*/  LDL.LU R34, [R1+0xc] ;  /* 0x00000c0001227983 */ /* 0x000ea20000300800 */
[----:B------:R-:W-:Y:S02]  /*42d0*/  SHF.L.U32 R105, R105, 0x10, RZ ;  /* 0x0000001069697819 */ /* 0x000fe400000006ff */
[----:B------:R-:W-:-:S03]  /*42e0*/  SHF.L.U32 R102, R102, 0x10, RZ ;  /* 0x0000001066667819 */ /* 0x000fc600000006ff */
[C---:B------:R-:W-:Y:S02]  /*42f0*/  FADD.FTZ R105, -R46.reuse, R105 ;  /* 0x000000692e697221 */ /* 0x040fe40000010100 */
[----:B------:R-:W-:Y:S01]  /*4300*/  FADD.FTZ R102, -R46, R102 ;  /* 0x000000662e667221 */ /* 0x000fe20000010100 */
[----:B-1----:R-:W-:Y:S01]  /*4310*/  FMUL.FTZ R107, R44, R53 ;  /* 0x000000352c6b7220 */ /* 0x002fe20000410000 */
[C---:B------:R-:W-:Y:S01]  /*4320*/  FMUL.FTZ R45, R33.reuse, R105 ;  /* 0x00000069212d7220 */ /* 0x040fe20000410000 */
[----:B0-----:R-:W-:Y:S01]  /*4330*/  FADD.FTZ R44, R104, 1 ;  /* 0x3f800000682c7421 */ /* 0x001fe20000010000 */
[C---:B------:R-:W-:Y:S01]  /*4340*/  FMUL.FTZ R53, R33.reuse, R51 ;  /* 0x0000003321357220 */ /* 0x040fe20000410000 */
[----:B------:R-:W-:Y:S01]  /*4350*/  FMUL.FTZ R104, R33, R102 ;  /* 0x0000006621687220 */ /* 0x000fe20000410000 */
[----:B------:R-:W-:Y:S02]  /*4360*/  FFMA.FTZ R45, R49, R45, R50 ;  /* 0x0000002d312d7223 */ /* 0x000fe40000010032 */
[----:B------:R-:W-:Y:S01]  /*4370*/  FFMA.FTZ R53, R112, R53, R47 ;  /* 0x0000003570357223 */ /* 0x000fe2000001002f */
[----:B------:R-:W-:Y:S01]  /*4380*/  FFMA.FTZ R104, R48, R104, R55 ;  /* 0x0000006830687223 */ /* 0x000fe20000010037 */
[----:B------:R-:W-:-:S02]  /*4390*/  FMUL.FTZ R51, R45, -1.4426950216293334961 ;  /* 0xbfb8aa3b2d337820 */ /* 0x000fc40000410000 */
[----:B------:R-:W-:Y:S01]  /*43a0*/  FMUL.FTZ R102, R53, -1.4426950216293334961 ;  /* 0xbfb8aa3b35667820 */ /* 0x000fe20000410000 */
[----:B------:R-:W-:-:S03]  /*43b0*/  FMUL.FTZ R105, R104, -1.4426950216293334961 ;  /* 0xbfb8aa3b68697820 */ /* 0x000fc60000410000 */
[----:B------:R-:W0:Y:S08]  /*43c0*/  MUFU.EX2 R51, R51 ;  /* 0x0000003300337308 */ /* 0x000e300000000800 */
[----:B------:R-:W1:Y:S08]  /*43d0*/  MUFU.EX2 R102, R102 ;  /* 0x0000006600667308 */ /* 0x000e700000000800 */
[----:B------:R-:W4:Y:S01]  /*43e0*/  MUFU.EX2 R105, R105 ;  /* 0x0000006900697308 */ /* 0x000f220000000800 */
[----:B0-----:R-:W-:-:S07]  /*43f0*/  FADD.FTZ R51, R51, 1 ;  /* 0x3f80000033337421 */ /* 0x001fce0000010000 */
[----:B------:R-:W0:Y:S01]  /*4400*/  MUFU.RCP R44, R44 ;  /* 0x0000002c002c7308 */ /* 0x000e220000001000 */
[----:B-1----:R-:W-:Y:S01]  /*4410*/  FADD.FTZ R102, R102, 1 ;  /* 0x3f80000066667421 */ /* 0x002fe20000010000 */
[----:B------:R-:W-:Y:S01]  /*4420*/  FMUL.FTZ R106, R33, R106 ;  /* 0x0000006a216a7220 */ /* 0x000fe20000410000 */
[----:B----4-:R-:W-:-:S05]  /*4430*/  FADD.FTZ R105, R105, 1 ;  /* 0x3f80000069697421 */ /* 0x010fca0000010000 */
[----:B------:R-:W1:Y:S01]  /*4440*/  MUFU.RCP R51, R51 ;  /* 0x0000003300337308 */ /* 0x000e620000001000 */
[----:B------:R-:W-:-:S07]  /*4450*/  FFMA.FTZ R106, R113, R106, R0 ;  /* 0x0000006a716a7223 */ /* 0x000fce0000010000 */
[----:B------:R-:W4:Y:S08]  /*4460*/  MUFU.RCP R102, R102 ;  /* 0x0000006600667308 */ /* 0x000f300000001000 */
[----:B------:R-:W3:Y:S01]  /*4470*/  MUFU.RCP R105, R105 ;  /* 0x0000006900697308 */ /* 0x000ee20000001000 */
[----:B0-----:R-:W-:Y:S01]  /*4480*/  FMUL.FTZ R52, R52, R44 ;  /* 0x0000002c34347220 */ /* 0x001fe20000410000 */
[----:B------:R-:W-:Y:S01]  /*4490*/  FMUL.FTZ R44, R106, -1.4426950216293334961 ;  /* 0xbfb8aa3b6a2c7820 */ /* 0x000fe20000410000 */
[----:B-1----:R-:W-:-:S03]  /*44a0*/  FMUL.FTZ R51, R45, R51 ;  /* 0x000000332d337220 */ /* 0x002fc60000410000 */
[----:B------:R3:W-:Y:S02]  /*44b0*/  STL [R1+0x12c], R52 ;  /* 0x00012c3401007387 */ /* 0x0007e40000100800 */
[----:B------:R-:W0:Y:S01]  /*44c0*/  MUFU.EX2 R44, R44 ;  /* 0x0000002c002c7308 */ /* 0x000e220000000800 */
[----:B----4-:R-:W-:Y:S01]  /*44d0*/  FMUL.FTZ R53, R53, R102 ;  /* 0x0000006635357220 */ /* 0x010fe20000410000 */
[----:B------:R1:W-:Y:S01]  /*44e0*/  STL [R1+0x120], R51 ;  /* 0x0001203301007387 */ /* 0x0003e20000100800 */
[----:B---3--:R-:W-:-:S03]  /*44f0*/  FMUL.FTZ R52, R104, R105 ;  /* 0x0000006968347220 */ /* 0x008fc60000410000 */
[----:B------:R-:W-:Y:S04]  /*4500*/  STL [R1+0x124], R53 ;  /* 0x0001243501007387 */ /* 0x000fe80000100800 */
[----:B------:R2:W-:Y:S04]  /*4510*/  STL [R1+0x11c], R52 ;  /* 0x00011c3401007387 */ /* 0x0005e80000100800 */
[----:B------:R-:W3:Y:S01]  /*4520*/  LDL.LU R104, [R1+0x8] ;  /* 0x0000080001687983 */ /* 0x000ee20000300800 */
[----:B0-----:R-:W-:-:S06]  /*4530*/  FADD.FTZ R44, R44, 1 ;  /* 0x3f8000002c2c7421 */ /* 0x001fcc0000010000 */
[----:B------:R-:W1:Y:S02]  /*4540*/  MUFU.RCP R44, R44 ;  /* 0x0000002c002c7308 */ /* 0x000e640000001000 */
[----:B-1----:R-:W-:Y:S01]  /*4550*/  FMUL.FTZ R51, R106, R44 ;  /* 0x0000002c6a337220 */ /* 0x002fe20000410000 */
[----:B------:R-:W-:-:S04]  /*4560*/  FADD.FTZ R44, R35, -R46 ;  /* 0x8000002e232c7221 */ /* 0x000fc80000010000 */
[----:B------:R0:W-:Y:S04]  /*4570*/  STL [R1+0x118], R51 ;  /* 0x0001183301007387 */ /* 0x0001e80000100800 */
[----:B------:R-:W4:Y:S01]  /*4580*/  LDL.LU R35, [R1+0x4] ;  /* 0x0000040001237983 */ /* 0x000f220000300800 */
[----:B--2---:R-:W-:-:S03]  /*4590*/  FADD.FTZ R52, R34, -R46 ;  /* 0x8000002e22347221 */ /* 0x004fc60000010000 */
[----:B------:R-:W2:Y:S01]  /*45a0*/  LDL.LU R34, [R1] ;  /* 0x0000000001227983 */ /* 0x000ea20000300800 */
[----:B------:R-:W-:-:S05]  /*45b0*/  SHF.L.U32 R103, R103, 0x10, RZ ;  /* 0x0000001067677819 */ /* 0x000fca00000006ff */
[----:B------:R-:W-:-:S04]  /*45c0*/  FADD.FTZ R103, -R46, R103 ;  /* 0x000000672e677221 */ /* 0x000fc80000010100 */
[----:B------:R-:W-:-:S04]  /*45d0*/  FMUL.FTZ R103, R33, R103 ;  /* 0x0000006721677220 */ /* 0x000fc80000410000 */
[----:B------:R-:W-:-:S04]  /*45e0*/  FFMA.FTZ R103, R49, R103, R50 ;  /* 0x0000006731677223 */ /* 0x000fc80000010032 */
[----:B------:R-:W-:-:S06]  /*45f0*/  FMUL.FTZ R45, R103, -1.4426950216293334961 ;  /* 0xbfb8aa3b672d7820 */ /* 0x000fcc0000410000 */
[----:B------:R-:W0:Y:S01]  /*4600*/  MUFU.EX2 R45, R45 ;  /* 0x0000002d002d7308 */ /* 0x000e220000000800 */
[----:B------:R-:W-:Y:S01]  /*4610*/  FMUL.FTZ R44, R33, R44 ;  /* 0x0000002c212c7220 */ /* 0x000fe20000410000 */
[----:B------:R-:W-:Y:S02]  /*4620*/  SHF.L.U32 R53, R100, 0x10, RZ ;  /* 0x0000001064357819 */ /* 0x000fe400000006ff */
[----:B------:R-:W-:-:S03]  /*4630*/  SHF.L.U32 R101, R101, 0x10, RZ ;  /* 0x0000001065657819 */ /* 0x000fc600000006ff */
[----:B------:R-:W-:Y:S01]  /*4640*/  FADD.FTZ R53, -R46, R53 ;  /* 0x000000352e357221 */ /* 0x000fe20000010100 */
[----:B0-----:R-:W-:Y:S01]  /*4650*/  FADD.FTZ R51, R45, 1 ;  /* 0x3f8000002d337421 */ /* 0x001fe20000010000 */
[----:B------:R-:W-:-:S03]  /*4660*/  FFMA.FTZ R45, R112, R44, R47 ;  /* 0x0000002c702d7223 */ /* 0x000fc6000001002f */
[----:B------:R0:W1:Y:S01]  /*4670*/  MUFU.RCP R44, R51 ;  /* 0x00000033002c7308 */ /* 0x0000620000001000 */
[----:B------:R-:W-:Y:S01]  /*4680*/  FMUL.FTZ R53, R33, R53 ;  /* 0x0000003521357220 */ /* 0x000fe20000410000 */
[----:B0-----:R-:W-:Y:S01]  /*4690*/  FMUL.FTZ R51, R45, -1.4426950216293334961 ;  /* 0xbfb8aa3b2d337820 */ /* 0x001fe20000410000 */
[----:B------:R-:W-:-:S05]  /*46a0*/  FADD.FTZ R102, -R46, R101 ;  /* 0x000000652e667221 */ /* 0x000fca0000010100 */
[----:B------:R-:W0:Y:S01]  /*46b0*/  MUFU.EX2 R51, R51 ;  /* 0x0000003300337308 */ /* 0x000e220000000800 */
[----:B------:R-:W-:Y:S01]  /*46c0*/  FFMA.FTZ R53, R48, R53, R55 ;  /* 0x0000003530357223 */ /* 0x000fe20000010037 */
[C---:B------:R-:W-:Y:S01]  /*46d0*/  FMUL.FTZ R100, R33.reuse, R52 ;  /* 0x0000003421647220 */ /* 0x040fe20000410000 */
[----:B------:R-:W-:Y:S02]  /*46e0*/  FMUL.FTZ R102, R33, R102 ;  /* 0x0000006621667220 */ /* 0x000fe40000410000 */
[----:B------:R-:W-:Y:S01]  /*46f0*/  FMUL.FTZ R52, R53, -1.4426950216293334961 ;  /* 0xbfb8aa3b35347820 */ /* 0x000fe20000410000 */
[----:B------:R-:W-:Y:S01]  /*4700*/  FFMA.FTZ R100, R113, R100, R0 ;  /* 0x0000006471647223 */ /* 0x000fe20000010000 */
[----:B------:R-:W-:Y:S01]  /*4710*/  FFMA.FTZ R102, R49, R102, R50 ;  /* 0x0000006631667223 */ /* 0x000fe20000010032 */
[----:B-1----:R-:W-:Y:S02]  /*4720*/  FMUL.FTZ R103, R103, R44 ;  /* 0x0000002c67677220 */ /* 0x002fe40000410000 */
[----:B------:R-:W-:Y:S01]  /*4730*/  FMUL.FTZ R101, R100, -1.4426950216293334961 ;  /* 0xbfb8aa3b64657820 */ /* 0x000fe20000410000 */
[----:B------:R-:W1:Y:S01]  /*4740*/  MUFU.EX2 R52, R52 ;  /* 0x0000003400347308 */ /* 0x000e620000000800 */
[----:B------:R-:W-:Y:S01]  /*4750*/  FMUL.FTZ R44, R102, -1.4426950216293334961 ;  /* 0xbfb8aa3b662c7820 */ /* 0x000fe20000410000 */
[----:B0-----:R-:W-:-:S06]  /*4760*/  FADD.FTZ R51, R51, 1 ;  /* 0x3f80000033337421 */ /* 0x001fcc0000010000 */
[----:B------:R-:W0:Y:S01]  /*4770*/  MUFU.EX2 R101, R101 ;  /* 0x0000006500657308 */ /* 0x000e220000000800 */
[----:B------:R3:W-:Y:S07]  /*4780*/  STL [R1+0x114], R103 ;  /* 0x0001146701007387 */ /* 0x0007ee0000100800 */
[----:B------:R-:W0:Y:S08]  /*4790*/  MUFU.EX2 R44, R44 ;  /* 0x0000002c002c7308 */ /* 0x000e300000000800 */
[----:B------:R-:W0:Y:S01]  /*47a0*/  MUFU.RCP R51, R51 ;  /* 0x0000003300337308 */ /* 0x000e220000001000 */
[----:B---3--:R-:W-:Y:S01]  /*47b0*/  FADD.FTZ R103, R104, -R46 ;  /* 0x8000002e68677221 */ /* 0x008fe20000010000 */
[----:B-1----:R-:W-:-:S03]  /*47c0*/  FADD.FTZ R52, R52, 1 ;  /* 0x3f80000034347421 */ /* 0x002fc60000010000 */
[----:B------:R-:W-:Y:S01]  /*47d0*/  FMUL.FTZ R103, R33, R103 ;  /* 0x0000006721677220 */ /* 0x000fe20000410000 */
[----:B0-----:R-:W-:Y:S01]  /*47e0*/  FADD.FTZ R101, R101, 1 ;  /* 0x3f80000065657421 */ /* 0x001fe20000010000 */
[----:B------:R-:W-:Y:S01]  /*47f0*/  FADD.FTZ R44, R44, 1 ;  /* 0x3f8000002c2c7421 */ /* 0x000fe20000010000 */
[----:B------:R-:W0:Y:S01]  /*4800*/  MUFU.RCP R52, R52 ;  /* 0x0000003400347308 */ /* 0x000e220000001000 */
[----:B------:R-:W-:Y:S01]  /*4810*/  FFMA.FTZ R103, R112, R103, R47 ;  /* 0x0000006770677223 */ /* 0x000fe2000001002f */
[----:B------:R-:W-:-:S03]  /*4820*/  FMUL.FTZ R51, R45, R51 ;  /* 0x000000332d337220 */ /* 0x000fc60000410000 */
[----:B------:R-:W-:-:S03]  /*4830*/  FMUL.FTZ R45, R103, -1.4426950216293334961 ;  /* 0xbfb8aa3b672d7820 */ /* 0x000fc60000410000 */
[----:B------:R-:W1:Y:S08]  /*4840*/  MUFU.RCP R101, R101 ;  /* 0x0000006500657308 */ /* 0x000e700000001000 */
[----:B------:R-:W3:Y:S01]  /*4850*/  MUFU.RCP R44, R44 ;  /* 0x0000002c002c7308 */ /* 0x000ee20000001000 */
[----:B------:R0:W-:Y:S07]  /*4860*/  STL [R1+0x10c], R51 ;  /* 0x00010c3301007387 */ /* 0x0001ee0000100800 */
[----:B------:R-:W4:Y:S01]  /*4870*/  MUFU.EX2 R45, R45 ;  /* 0x0000002d002d7308 */ /* 0x000f220000000800 */
[----:B------:R-:W-:Y:S01]  /*4880*/  SHF.L.U32 R98, R98, 0x10, RZ ;  /* 0x0000001062627819 */ /* 0x000fe200000006ff */
[----:B0-----:R-:W-:Y:S01]  /*4890*/  FMUL.FTZ R51, R53, R52 ;  /* 0x0000003435337220 */ /* 0x001fe20000410000 */
[----:B-1----:R-:W-:-:S03]  /*48a0*/  FMUL.FTZ R52, R100, R101 ;  /* 0x0000006564347220 */ /* 0x002fc60000410000 */
[----:B------:R-:W-:Y:S01]  /*48b0*/  FADD.FTZ R98, -R46, R98 ;  /* 0x000000622e627221 */ /* 0x000fe20000010100 */
[----:B------:R3:W-:Y:S03]  /*48c0*/  STL [R1+0x108], R51 ;  /* 0x0001083301007387 */ /* 0x0007e60000100800 */
[----:B------:R-:W-:Y:S01]  /*48d0*/  FMUL.FTZ R98, R33, R98 ;  /* 0x0000006221627220 */ /* 0x000fe20000410000 */
[----:B------:R-:W-:Y:S01]  /*48e0*/  STL [R1+0x104], R52 ;  /* 0x0001043401007387 */ /* 0x000fe20000100800 */
[----:B---3--:R-:W-:Y:S01]  /*48f0*/  FMUL.FTZ R51, R102, R44 ;  /* 0x0000002c66337220 */ /* 0x008fe20000410000 */
[----:B----4-:R-:W-:Y:S01]  /*4900*/  FADD.FTZ R44, R45, 1 ;  /* 0x3f8000002d2c7421 */ /* 0x010fe20000010000 */
[----:B------:R-:W-:-:S03]  /*4910*/  FFMA.FTZ R45, R48, R98, R55 ;  /* 0x00000062302d7223 */ /* 0x000fc60000010037 */
[----:B------:R0:W-:Y:S02]  /*4920*/  STL [R1+0xfc], R51 ;  /* 0x0000fc3301007387 */ /* 0x0001e40000100800 */
[----:B------:R-:W-:Y:S01]  /*4930*/  MUFU.RCP R44, R44 ;  /* 0x0000002c002c7308 */ /* 0x000fe20000001000 */
[----:B0-----:R-:W-:-:S04]  /*4940*/  FADD.FTZ R51, R35, -R46 ;  /* 0x8000002e23337221 */ /* 0x001fc80000010000 */
[----:B------:R-:W-:Y:S01]  /*4950*/  FMUL.FTZ R52, R33, R51 ;  /* 0x0000003321347220 */ /* 0x000fe20000410000 */
[----:B------:R-:W-:Y:S01]  /*4960*/  FMUL.FTZ R51, R45, -1.4426950216293334961 ;  /* 0xbfb8aa3b2d337820 */ /* 0x000fe20000410000 */
[----:B------:R-:W-:-:S05]  /*4970*/  SHF.L.U32 R53, R99, 0x10, RZ ;  /* 0x0000001063357819 */ /* 0x000fca00000006ff */
[----:B------:R-:W0:Y:S01]  /*4980*/  MUFU.EX2 R51, R51 ;  /* 0x0000003300337308 */ /* 0x000e220000000800 */
[----:B------:R-:W-:Y:S01]  /*4990*/  FADD.FTZ R53, -R46, R53 ;  /* 0x000000352e357221 */ /* 0x000fe20000010100 */
[----:B------:R-:W-:-:S03]  /*49a0*/  FFMA.FTZ R52, R113, R52, R0 ;  /* 0x0000003471347223 */ /* 0x000fc60000010000 */
[----:B------:R-:W-:Y:S01]  /*49b0*/  FMUL.FTZ R98, R33, R53 ;  /* 0x0000003521627220 */ /* 0x000fe20000410000 */
[----:B------:R-:W-:-:S03]  /*49c0*/  FMUL.FTZ R53, R52, -1.4426950216293334961 ;  /* 0xbfb8aa3b34357820 */ /* 0x000fc60000410000 */
[----:B------:R-:W-:-:S03]  /*49d0*/  FFMA.FTZ R98, R49, R98, R50 ;  /* 0x0000006231627223 */ /* 0x000fc60000010032 */
[----:B------:R-:W1:Y:S01]  /*49e0*/  MUFU.EX2 R53, R53 ;  /* 0x0000003500357308 */ /* 0x000e620000000800 */
[----:B0-----:R-:W-:Y:S01]  /*49f0*/  FADD.FTZ R51, R51, 1 ;  /* 0x3f80000033337421 */ /* 0x001fe20000010000 */
[----:B------:R-:W-:Y:S01]  /*4a00*/  FMUL.FTZ R99, R98, -1.4426950216293334961 ;  /* 0xbfb8aa3b62637820 */ /* 0x000fe20000410000 */
[----:B------:R-:W-:-:S05]  /*4a10*/  SHF.L.U32 R96, R96, 0x10, RZ ;  /* 0x0000001060607819 */ /* 0x000fca00000006ff */
[----:B------:R-:W-:Y:S01]  /*4a20*/  MUFU.RCP R51, R51 ;  /* 0x0000003300337308 */ /* 0x000fe20000001000 */
[----:B------:R-:W-:-:S07]  /*4a30*/  FADD.FTZ R96, -R46, R96 ;  /* 0x000000602e607221 */ /* 0x000fce0000010100 */
[----:B------:R-:W0:Y:S01]  /*4a40*/  MUFU.EX2 R99, R99 ;  /* 0x0000006300637308 */ /* 0x000e220000000800 */
[----:B------:R-:W-:Y:S01]  /*4a50*/  FMUL.FTZ R96, R33, R96 ;  /* 0x0000006021607220 */ /* 0x000fe20000410000 */
[----:B-1----:R-:W-:-:S03]  /*4a60*/  FADD.FTZ R53, R53, 1 ;  /* 0x3f80000035357421 */ /* 0x002fc60000010000 */
[----:B------:R-:W-:-:S03]  /*4a70*/  FFMA.FTZ R96, R48, R96, R55 ;  /* 0x0000006030607223 */ /* 0x000fc60000010037 */
[----:B------:R-:W-:Y:S01]  /*4a80*/  MUFU.RCP R53, R53 ;  /* 0x0000003500357308 */ /* 0x000fe20000001000 */
[----:B0-----:R-:W-:-:S07]  /*4a90*/  FADD.FTZ R99, R99, 1 ;  /* 0x3f80000063637421 */ /* 0x001fce0000010000 */
[----:B------:R-:W-:Y:S01]  /*4aa0*/  MUFU.RCP R99, R99 ;  /* 0x0000006300637308 */ /* 0x000fe20000001000 */
[----:B------:R-:W-:Y:S01]  /*4ab0*/  SHF.L.U32 R97, R97, 0x10, RZ ;  /* 0x0000001061617819 */ /* 0x000fe200000006ff */
[----:B--2---:R-:W-:-:S04]  /*4ac0*/  FADD.FTZ R100, R34, -R46 ;  /* 0x8000002e22647221 */ /* 0x004fc80000010000 */
[----:B------:R-:W-:Y:S01]  /*4ad0*/  FMUL.FTZ R100, R33, R100 ;  /* 0x0000006421647220 */ /* 0x000fe20000410000 */
[----:B------:R-:W-:-:S03]  /*4ae0*/  FMUL.FTZ R34, R103, R44 ;  /* 0x0000002c67227220 */ /* 0x000fc60000410000 */
[----:B------:R-:W-:-:S04]  /*4af0*/  FFMA.FTZ R100, R112, R100, R47 ;  /* 0x0000006470647223 */ /* 0x000fc8000001002f */
[----:B------:R-:W-:-:S06]  /*4b00*/  FMUL.FTZ R44, R100, -1.4426950216293334961 ;  /* 0xbfb8aa3b642c7820 */ /* 0x000fcc0000410000 */
[----:B------:R-:W0:Y:S01]  /*4b10*/  MUFU.EX2 R44, R44 ;  /* 0x0000002c002c7308 */ /* 0x000e220000000800 */
[----:B------:R1:W-:Y:S01]  /*4b20*/  STL [R1+0xf0], R34 ;  /* 0x0000f02201007387 */ /* 0x0003e20000100800 */
[----:B0-----:R-:W-:Y:S01]  /*4b30*/  FADD.FTZ R44, R44, 1 ;  /* 0x3f8000002c2c7421 */ /* 0x001fe20000010000 */
[----:B-1----:R-:W-:Y:S01]  /*4b40*/  FMUL.FTZ R34, R45, R51 ;  /* 0x000000332d227220 */ /* 0x002fe20000410000 */
[----:B------:R-:W-:-:S04]  /*4b50*/  FMUL.FTZ R45, R96, -1.4426950216293334961 ;  /* 0xbfb8aa3b602d7820 */ /* 0x000fc80000410000 */
[----:B------:R-:W0:Y:S08]  /*4b60*/  MUFU.RCP R44, R44 ;  /* 0x0000002c002c7308 */ /* 0x000e300000001000 */
[----:B------:R-:W1:Y:S01]  /*4b70*/  MUFU.EX2 R45, R45 ;  /* 0x0000002d002d7308 */ /* 0x000e620000000800 */
[----:B------:R0:W-:Y:S01]  /*4b80*/  STL [R1+0xe4], R34 ;  /* 0x0000e42201007387 */ /* 0x0001e20000100800 */
[----:B------:R-:W-:Y:S01]  /*4b90*/  FMUL.FTZ R51, R52, R53 ;  /* 0x0000003534337220 */ /* 0x000fe20000410000 */
[----:B0-----:R-:W-:Y:S01]  /*4ba0*/  FMUL.FTZ R34, R100, R44 ;  /* 0x0000002c64227220 */ /* 0x001fe20000410000 */
[----:B------:R-:W-:-:S03]  /*4bb0*/  FADD.FTZ R44, R165, -R46 ;  /* 0x8000002ea52c7221 */ /* 0x000fc60000010000 */
[----:B------:R1:W-:Y:S01]  /*4bc0*/  STL [R1+0xe0], R51 ;  /* 0x0000e03301007387 */ /* 0x0003e20000100800 */
[----:B------:R-:W-:Y:S01]  /*4bd0*/  FMUL.FTZ R44, R33, R44 ;  /* 0x0000002c212c7220 */ /* 0x000fe20000410000 */
[----:B------:R-:W-:Y:S01]  /*4be0*/  FMUL.FTZ R35, R98, R99 ;  /* 0x0000006362237220 */ /* 0x000fe20000410000 */
[----:B-1----:R-:W-:Y:S02]  /*4bf0*/  FADD.FTZ R51, R45, 1 ;  /* 0x3f8000002d337421 */ /* 0x002fe40000010000 */
[----:B------:R-:W-:Y:S01]  /*4c00*/  FFMA.FTZ R45, R113, R44, R0 ;  /* 0x0000002c712d7223 */ /* 0x000fe20000010000 */
[----:B------:R-:W-:Y:S01]  /*4c10*/  SHF.L.U32 R52, R94, 0x10, RZ ;  /* 0x000000105e347819 */ /* 0x000fe200000006ff */
[----:B------:R0:W1:Y:S02]  /*4c20*/  MUFU.RCP R44, R51 ;  /* 0x00000033002c7308 */ /* 0x0000640000001000 */
[----:B------:R-:W-:Y:S01]  /*4c30*/  FMUL.FTZ R98, R45, -1.4426950216293334961 ;  /* 0xbfb8aa3b2d627820 */ /* 0x000fe20000410000 */
[C---:B------:R-:W-:Y:S01]  /*4c40*/  FADD.FTZ R97, -R46.reuse, R97 ;  /* 0x000000612e617221 */ /* 0x040fe20000010100 */
[----:B------:R-:W-:Y:S01]  /*4c50*/  FADD.FTZ R52, -R46, R52 ;  /* 0x000000342e347221 */ /* 0x000fe20000010100 */
[----:B------:R-:W-:-:S03]  /*4c60*/  FADD.FTZ R164, R164, -R46 ;  /* 0x8000002ea4a47221 */ /* 0x000fc60000010000 */
[----:B------:R-:W2:Y:S01]  /*4c70*/  MUFU.EX2 R98, R98 ;  /* 0x0000006200627308 */ /* 0x000ea20000000800 */
[C---:B------:R-:W-:Y:S01]  /*4c80*/  FMUL.FTZ R97, R33.reuse, R97 ;  /* 0x0000006121617220 */ /* 0x040fe20000410000 */
[C---:B------:R-:W-:Y:S01]  /*4c90*/  FMUL.FTZ R52, R33.reuse, R52 ;  /* 0x0000003421347220 */ /* 0x040fe20000410000 */
[----:B0-----:R-:W-:Y:S02]  /*4ca0*/  FMUL.FTZ R51, R33, R164 ;  /* 0x000000a421337220 */ /* 0x001fe40000410000 */
[----:B------:R-:W-:Y:S01]  /*4cb0*/  FFMA.FTZ R97, R49, R97, R50 ;  /* 0x0000006131617223 */ /* 0x000fe20000010032 */
[----:B------:R-:W-:Y:S01]  /*4cc0*/  FFMA.FTZ R52, R48, R52, R55 ;  /* 0x0000003430347223 */ /* 0x000fe20000010037 */
[----:B------:R-:W-:Y:S01]  /*4cd0*/  STL [R1+0xd8], R35 ;  /* 0x0000d82301007387 */ /* 0x000fe20000100800 */
[----:B------:R-:W-:Y:S01]  /*4ce0*/  FFMA.FTZ R51, R112, R51, R47 ;  /* 0x0000003370337223 */ /* 0x000fe2000001002f */
[----:B------:R-:W-:Y:S02]  /*4cf0*/  FMUL.FTZ R94, R97, -1.4426950216293334961 ;  /* 0xbfb8aa3b615e7820 */ /* 0x000fe40000410000 */
[----:B------:R1:W-:Y:S01]  /*4d00*/  STL [R1+0xdc], R34 ;  /* 0x0000dc2201007387 */ /* 0x0003e20000100800 */
[----:B------:R-:W-:-:S03]  /*4d10*/  FMUL.FTZ R53, R51, -1.4426950216293334961 ;  /* 0xbfb8aa3b33357820 */ /* 0x000fc60000410000 */
[----:B------:R-:W0:Y:S01]  /*4d20*/  MUFU.EX2 R94, R94 ;  /* 0x0000005e005e7308 */ /* 0x000e220000000800 */
[----:B-1----:R-:W-:Y:S01]  /*4d30*/  FMUL.FTZ R34, R96, R44 ;  /* 0x0000002c60227220 */ /* 0x002fe20000410000 */
[----:B------:R-:W-:Y:S01]  /*4d40*/  FMUL.FTZ R44, R52, -1.4426950216293334961 ;  /* 0xbfb8aa3b342c7820 */ /* 0x000fe20000410000 */
[----:B--2---:R-:W-:-:S05]  /*4d50*/  FADD.FTZ R96, R98, 1 ;  /* 0x3f80000062607421 */ /* 0x004fca0000010000 */
[----:B------:R-:W1:Y:S08]  /*4d60*/  MUFU.EX2 R53, R53 ;  /* 0x0000003500357308 */ /* 0x000e700000000800 */
[----:B------:R-:W2:Y:S01]  /*4d70*/  MUFU.EX2 R44, R44 ;  /* 0x0000002c002c7308 */ /* 0x000ea20000000800 */
[----:B------:R-:W-:-:S07]  /*4d80*/  FADD.FTZ R163, R163, -R46 ;  /* 0x8000002ea3a37221 */ /* 0x000fce0000010000 */
[----:B------:R-:W3:Y:S01]  /*4d90*/  MUFU.RCP R96, R96 ;  /* 0x0000006000607308 */ /* 0x000ee20000001000 */
[----:B------:R-:W-:Y:S01]  /*4da0*/  FMUL.FTZ R163, R33, R163 ;  /* 0x000000a321a37220 */ /* 0x000fe20000410000 */
[----:B0-----:R-:W-:Y:S01]  /*4db0*/  FADD.FTZ R94, R94, 1 ;  /* 0x3f8000005e5e7421 */ /* 0x001fe20000010000 */
[----:B-1----:R-:W-:Y:S01]  /*4dc0*/  FADD.FTZ R53, R53, 1 ;  /* 0x3f80000035357421 */ /* 0x002fe20000010000 */
[----:B------:R3:W-:Y:S01]  /*4dd0*/  STL [R1+0xc0], R34 ;  /* 0x0000c02201007387 */ /* 0x0007e20000100800 */
[----:B--2---:R-:W-:Y:S01]  /*4de0*/  FADD.FTZ R98, R44, 1 ;  /* 0x3f8000002c627421 */ /* 0x004fe20000010000 */
[----:B------:R-:W-:Y:S02]  /*4df0*/  FFMA.FTZ R44, R113, R163, R0 ;  /* 0x000000a3712c7223 */ /* 0x000fe40000010000 */
[----:B------:R-:W-:Y:S01]  /*4e00*/  MUFU.RCP R94, R94 ;  /* 0x0000005e005e7308 */ /* 0x000fe20000001000 */
[----:B---3--:R-:W-:Y:S01]  /*4e10*/  FMUL.FTZ R34, R45, R96 ;  /* 0x000000602d227220 */ /* 0x008fe20000410000 */
[----:B------:R-:W-:-:S06]  /*4e20*/  FMUL.FTZ R45, R44, -1.4426950216293334961 ;  /* 0xbfb8aa3b2c2d7820 */ /* 0x000fcc0000410000 */
[----:B------:R-:W0:Y:S01]  /*4e30*/  MUFU.RCP R53, R53 ;  /* 0x0000003500357308 */ /* 0x000e220000001000 */
[----:B------:R-:W-:-:S07]  /*4e40*/  SHF.L.U32 R95, R95, 0x10, RZ ;  /* 0x000000105f5f7819 */ /* 0x000fce00000006ff */
[----:B------:R-:W-:Y:S08]  /*4e50*/  MUFU.RCP R98, R98 ;  /* 0x0000006200627308 */ /* 0x000ff00000001000 */
[----:B------:R-:W1:Y:S01]  /*4e60*/  MUFU.EX2 R45, R45 ;  /* 0x0000002d002d7308 */ /* 0x000e620000000800 */
[----:B------:R2:W-:Y:S01]  /*4e70*/  STL [R1+0xb0], R34 ;  /* 0x0000b02201007387 */ /* 0x0005e20000100800 */
[----:B------:R-:W-:Y:S01]  /*4e80*/  FADD.FTZ R95, -R46, R95 ;  /* 0x0000005f2e5f7221 */ /* 0x000fe20000010100 */
[----:B0-----:R-:W-:-:S03]  /*4e90*/  FMUL.FTZ R35, R51, R53 ;  /* 0x0000003533237220 */ /* 0x001fc60000410000 */
[----:B------:R-:W-:Y:S01]  /*4ea0*/  FMUL.FTZ R53, R33, R95 ;  /* 0x0000005f21357220 */ /* 0x000fe20000410000 */
[----:B--2---:R-:W-:-:S03]  /*4eb0*/  FMUL.FTZ R34, R97, R94 ;  /* 0x0000005e61227220 */ /* 0x004fc60000410000 */
[----:B------:R-:W-:Y:S02]  /*4ec0*/  FFMA.FTZ R53, R49, R53, R50 ;  /* 0x0000003531357223 */ /* 0x000fe40000010032 */
[----:B------:R0:W-:Y:S01]  /*4ed0*/  STL [R1+0x48], R34 ;  /* 0x0000482201007387 */ /* 0x0001e20000100800 */
[----:B-1----:R-:W-:Y:S01]  /*4ee0*/  FADD.FTZ R45, R45, 1 ;  /* 0x3f8000002d2d7421 */ /* 0x002fe20000010000 */
[----:B------:R-:W-:Y:S01]  /*4ef0*/  FADD.FTZ R162, R162, -R46 ;  /* 0x8000002ea2a27221 */ /* 0x000fe20000010000 */
[----:B------:R-:W-:Y:S02]  /*4f00*/  FMUL.FTZ R94, R53, -1.4426950216293334961 ;  /* 0xbfb8aa3b355e7820 */ /* 0x000fe40000410000 */
[----:B------:R1:W2:Y:S01]  /*4f10*/  MUFU.RCP R95, R45 ;  /* 0x0000002d005f7308 */ /* 0x0002a20000001000 */
[----:B0-----:R-:W-:Y:S01]  /*4f20*/  FMUL.FTZ R34, R52, R98 ;  /* 0x0000006234227220 */ /* 0x001fe20000410000 */
[----:B------:R-:W-:Y:S01]  /*4f30*/  SHF.L.U32 R52, R92, 0x10, RZ ;  /* 0x000000105c347819 */ /* 0x000fe200000006ff */
[----:B------:R-:W-:-:S04]  /*4f40*/  FMUL.FTZ R51, R33, R162 ;  /* 0x000000a221337220 */ /* 0x000fc80000410000 */
[----:B------:R-:W-:Y:S01]  /*4f50*/  FADD.FTZ R52, -R46, R52 ;  /* 0x000000342e347221 */ /* 0x000fe20000010100 */
[----:B------:R-:W-:Y:S01]  /*4f60*/  FFMA.FTZ R51, R112, R51, R47 ;  /* 0x0000003370337223 */ /* 0x000fe2000001002f */
[----:B-1----:R-:W-:Y:S02]  /*4f70*/  FADD.FTZ R45, R161, -R46 ;  /* 0x8000002ea12d7221 */ /* 0x002fe40000010000 */
[----:B------:R-:W-:Y:S01]  /*4f80*/  FMUL.FTZ R52, R33, R52 ;  /* 0x0000003421347220 */ /* 0x000fe20000410000 */
[----:B------:R-:W0:Y:S01]  /*4f90*/  MUFU.EX2 R94, R94 ;  /* 0x0000005e005e7308 */ /* 0x000e220000000800 */
[----:B------:R-:W-:Y:S01]  /*4fa0*/  FMUL.FTZ R96, R51, -1.4426950216293334961 ;  /* 0xbfb8aa3b33607820 */ /* 0x000fe20000410000 */
[----:B------:R-:W-:Y:S01]  /*4fb0*/  FMUL.FTZ R45, R33, R45 ;  /* 0x0000002d212d7220 */ /* 0x000fe20000410000 */
[----:B------:R-:W-:Y:S01]  /*4fc0*/  FFMA.FTZ R52, R48, R52, R55 ;  /* 0x0000003430347223 */ /* 0x000fe20000010037 */
[----:B------:R-:W-:Y:S02]  /*4fd0*/  STL [R1+0xac], R35 ;  /* 0x0000ac2301007387 */ /* 0x000fe40000100800 */
[----:B------:R-:W-:Y:S01]  /*4fe0*/  FFMA.FTZ R45, R113, R45, R0 ;  /* 0x0000002d712d7223 */ /* 0x000fe20000010000 */
[----:B------:R-:W-:Y:S01]  /*4ff0*/  FMUL.FTZ R92, R52, -1.4426950216293334961 ;  /* 0xbfb8aa3b345c7820 */ /* 0x000fe20000410000 */
[----:B------:R2:W-:Y:S01]  /*5000*/  STL [R1+0x4c], R34 ;  /* 0x00004c2201007387 */ /* 0x0005e20000100800 */
[----:B------:R-:W-:Y:S01]  /*5010*/  MUFU.EX2 R96, R96 ;  /* 0x0000006000607308 */ /* 0x000fe20000000800 */
[----:B--2---:R-:W-:Y:S01]  /*5020*/  FMUL.FTZ R34, R44, R95 ;  /* 0x0000005f2c227220 */ /* 0x004fe20000410000 */
[----:B------:R-:W-:-:S06]  /*5030*/  FMUL.FTZ R44, R45, -1.4426950216293334961 ;  /* 0xbfb8aa3b2d2c7820 */ /* 0x000fcc0000410000 */
[----:B------:R-:W1:Y:S01]  /*5040*/  MUFU.EX2 R92, R92 ;  /* 0x0000005c005c7308 */ /* 0x000e620000000800 */
[----:B0-----:R-:W-:Y:S01]  /*5050*/  FADD.FTZ R94, R94, 1 ;  /* 0x3f8000005e5e7421 */ /* 0x001fe20000010000 */
[----:B------:R-:W-:-:S06]  /*5060*/  SHF.L.U32 R93, R93, 0x10, RZ ;  /* 0x000000105d5d7819 */ /* 0x000fcc00000006ff */
[----:B------:R-:W0:Y:S08]  /*5070*/  MUFU.EX2 R44, R44 ;  /* 0x0000002c002c7308 */ /* 0x000e300000000800 */
[----:B------:R2:W3:Y:S01]  /*5080*/  MUFU.RCP R95, R94 ;  /* 0x0000005e005f7308 */ /* 0x0004e20000001000 */
[----:B-1----:R-:W-:Y:S01]  /*5090*/  FADD.FTZ R92, R92, 1 ;  /* 0x3f8000005c5c7421 */ /* 0x002fe20000010000 */
[----:B--2---:R-:W-:Y:S01]  /*50a0*/  FADD.FTZ R94, R96, 1 ;  /* 0x3f800000605e7421 */ /* 0x004fe20000010000 */
[----:B------:R-:W-:-:S05]  /*50b0*/  FADD.FTZ R96, -R46, R93 ;  /* 0x0000005d2e607221 */ /* 0x000fca0000010100 */
[----:B------:R0:W1:Y:S01]  /*50c0*/  MUFU.RCP R93, R92 ;  /* 0x0000005c005d7308 */ /* 0x0000620000001000 */
[----:B------:R-:W-:Y:S01]  /*50d0*/  FMUL.FTZ R96, R33, R96 ;  /* 0x0000006021607220 */ /* 0x000fe20000410000 */
[----:B------:R3:W-:Y:S01]  /*50e0*/  STL [R1+0x44], R34 ;  /* 0x0000442201007387 */ /* 0x0007e20000100800 */
[----:B0-----:R-:W-:Y:S02]  /*50f0*/  FADD.FTZ R92, R44, 1 ;  /* 0x3f8000002c5c7421 */ /* 0x001fe40000010000 */
[----:B------:R-:W-:Y:S01]  /*5100*/  FFMA.FTZ R44, R49, R96, R50 ;  /* 0x00000060312c7223 */ /* 0x000fe20000010032 */
[----:B---3--:R-:W-:-:S03]  /*5110*/  FMUL.FTZ R34, R53, R95 ;  /* 0x0000005f35227220 */ /* 0x008fc60000410000 */
[----:B------:R-:W-:Y:S01]  /*5120*/  FMUL.FTZ R53, R44, -1.4426950216293334961 ;  /* 0xbfb8aa3b2c357820 */ /* 0x000fe20000410000 */
[----:B------:R-:W0:Y:S08]  /*5130*/  MUFU.RCP R92, R92 ;  /* 0x0000005c005c7308 */ /* 0x000e300000001000 */
[----:B------:R-:W2:Y:S01]  /*5140*/  MUFU.EX2 R53, R53 ;  /* 0x0000003500357308 */ /* 0x000ea20000000800 */
[----:B-1----:R-:W-:Y:S01]  /*5150*/  FMUL.FTZ R35, R52, R93 ;  /* 0x0000005d34237220 */ /* 0x002fe20000410000 */
[----:B------:R-:W-:-:S06]  /*5160*/  FADD.FTZ R52, R160, -R46 ;  /* 0x8000002ea0347221 */ /* 0x000fcc0000010000 */
[----:B------:R-:W1:Y:S01]  /*5170*/  MUFU.RCP R94, R94 ;  /* 0x0000005e005e7308 */ /* 0x000e620000001000 */
[----:B------:R-:W-:Y:S01]  /*5180*/  FMUL.FTZ R52, R33, R52 ;  /* 0x0000003421347220 */ /* 0x000fe20000410000 */
[----:B------:R0:W-:Y:S03]  /*5190*/  STL [R1+0x40], R34 ;  /* 0x0000402201007387 */ /* 0x0001e60000100800 */
[----:B------:R-:W-:Y:S01]  /*51a0*/  FFMA.FTZ R52, R112, R52, R47 ;  /* 0x0000003470347223 */ /* 0x000fe2000001002f */
[----:B0-----:R-:W-:Y:S01]  /*51b0*/  FMUL.FTZ R34, R45, R92 ;  /* 0x0000005c2d227220 */ /* 0x001fe20000410000 */
[----:B--2---:R-:W-:Y:S02]  /*51c0*/  FADD.FTZ R92, R53, 1 ;  /* 0x3f800000355c7421 */ /* 0x004fe40000010000 */
[----:B------:R-:W-:Y:S01]  /*51d0*/  FMUL.FTZ R93, R52, -1.4426950216293334961 ;  /* 0xbfb8aa3b345d7820 */ /* 0x000fe20000410000 */
[----:B------:R-:W-:Y:S01]  /*51e0*/  SHF.L.U32 R45, R91, 0x10, RZ ;  /* 0x000000105b2d7819 */ /* 0x000fe200000006ff */
[----:B-1----:R-:W-:Y:S01]  /*51f0*/  FMUL.FTZ R51, R51, R94 ;  /* 0x0000005e33337220 */ /* 0x002fe20000410000 */
[----:B------:R-:W-:Y:S01]  /*5200*/  FADD.FTZ R159, R159, -R46 ;  /* 0x8000002e9f9f7221 */ /* 0x000fe20000010000 */
[----:B------:R-:W-:Y:S01]  /*5210*/  MUFU.RCP R92, R92 ;  /* 0x0000005c005c7308 */ /* 0x000fe20000001000 */
[----:B------:R-:W-:-:S02]  /*5220*/  SHF.L.U32 R90, R90, 0x10, RZ ;  /* 0x000000105a5a7819 */ /* 0x000fc400000006ff */
[----:B------:R0:W-:Y:S01]  /*5230*/  STL [R1+0x3c], R51 ;  /* 0x00003c3301007387 */ /* 0x0001e20000100800 */
[----:B------:R-:W-:-:S04]  /*5240*/  FADD.FTZ R45, -R46, R45 ;  /* 0x0000002d2e2d7221 */ /* 0x000fc80000010100 */
[----:B------:R-:W1:Y:S01]  /*5250*/  MUFU.EX2 R93, R93 ;  /* 0x0000005d005d7308 */ /* 0x000e620000000800 */
[----:B------:R-:W-:Y:S01]  /*5260*/  FADD.FTZ R53, -R46, R90 ;  /* 0x0000005a2e357221 */ /* 0x000fe20000010100 */
[C---:B0-----:R-:W-:Y:S01]  /*5270*/  FMUL.FTZ R51, R33.reuse, R159 ;  /* 0x0000009f21337220 */ /* 0x041fe20000410000 */
[----:B------:R-:W-:-:S03]  /*5280*/  FMUL.FTZ R45, R33, R45 ;  /* 0x0000002d212d7220 */ /* 0x000fc60000410000 */
[----:B------:R-:W-:Y:S01]  /*5290*/  FFMA.FTZ R51, R113, R51, R0 ;  /* 0x0000003371337223 */ /* 0x000fe20000010000 */
[----:B------:R-:W-:Y:S01]  /*52a0*/  FMUL.FTZ R53, R33, R53 ;  /* 0x0000003521357220 */ /* 0x000fe20000410000 */
[----:B------:R-:W-:Y:S02]  /*52b0*/  FFMA.FTZ R45, R49, R45, R50 ;  /* 0x0000002d312d7223 */ /* 0x000fe40000010032 */
[----:B------:R-:W-:Y:S01]  /*52c0*/  FMUL.FTZ R90, R51, -1.4426950216293334961 ;  /* 0xbfb8aa3b335a7820 */ /* 0x000fe20000410000 */
[----:B------:R-:W-:Y:S01]  /*52d0*/  STL [R1+0x38], R35 ;  /* 0x0000382301007387 */ /* 0x000fe20000100800 */
[----:B------:R-:W-:-:S03]  /*52e0*/  FFMA.FTZ R53, R48, R53, R55 ;  /* 0x0000003530357223 */ /* 0x000fc60000010037 */
[----:B------:R0:W-:Y:S01]  /*52f0*/  STL [R1+0x34], R34 ;  /* 0x0000342201007387 */ /* 0x0001e20000100800 */
[----:B------:R-:W2:Y:S01]  /*5300*/  MUFU.EX2 R90, R90 ;  /* 0x0000005a005a7308 */ /* 0x000ea20000000800 */
[----:B------:R-:W-:Y:S01]  /*5310*/  FMUL.FTZ R91, R53, -1.4426950216293334961 ;  /* 0xbfb8aa3b355b7820 */ /* 0x000fe20000410000 */
[----:B-1----:R-:W-:Y:S01]  /*5320*/  FADD.FTZ R93, R93, 1 ;  /* 0x3f8000005d5d7421 */ /* 0x002fe20000010000 */
[----:B0-----:R-:W-:Y:S01]  /*5330*/  FMUL.FTZ R34, R44, R92 ;  /* 0x0000005c2c227220 */ /* 0x001fe20000410000 */
[----:B------:R-:W-:-:S04]  /*5340*/  FMUL.FTZ R44, R45, -1.4426950216293334961 ;  /* 0xbfb8aa3b2d2c7820 */ /* 0x000fc80000410000 */
[----:B------:R-:W0:Y:S08]  /*5350*/  MUFU.EX2 R91, R91 ;  /* 0x0000005b005b7308 */ /* 0x000e300000000800 */
[----:B------:R-:W1:Y:S01]  /*5360*/  MUFU.EX2 R44, R44 ;  /* 0x0000002c002c7308 */ /* 0x000e620000000800 */
[----:B------:R-:W-:-:S07]  /*5370*/  FADD.FTZ R158, R158, -R46 ;  /* 0x8000002e9e9e7221 */ /* 0x000fce0000010000 */
[----:B------:R-:W3:Y:S01]  /*5380*/  MUFU.RCP R93, R93 ;  /* 0x0000005d005d7308 */ /* 0x000ee20000001000 */
[----:B--2---:R-:W-:Y:S01]  /*5390*/  FADD.FTZ R90, R90, 1 ;  /* 0x3f8000005a5a7421 */ /* 0x004fe20000010000 */
[----:B------:R-:W-:Y:S01]  /*53a0*/  FMUL.FTZ R158, R33, R158 ;  /* 0x0000009e219e7220 */ /* 0x000fe20000410000 */
[----:B0-----:R-:W-:Y:S01]  /*53b0*/  FADD.FTZ R91, R91, 1 ;  /* 0x3f8000005b5b7421 */ /* 0x001fe20000010000 */
[----:B------:R3:W-:Y:S04]  /*53c0*/  STL [R1+0x30], R34 ;  /* 0x0000302201007387 */ /* 0x0007e80000100800 */
[----:B------:R1:W-:Y:S02]  /*53d0*/  MUFU.RCP R92, R90 ;  /* 0x0000005a005c7308 */ /* 0x0003e40000001000 */
[----:B-1----:R-:W-:Y:S01]  /*53e0*/  FADD.FTZ R90, R44, 1 ;  /* 0x3f8000002c5a7421 */ /* 0x002fe20000010000 */
[----:B------:R-:W-:Y:S01]  /*53f0*/  FFMA.FTZ R44, R112, R158, R47 ;  /* 0x0000009e702c7223 */ /* 0x000fe2000001002f */
[----:B---3--:R-:W-:-:S03]  /*5400*/  FMUL.FTZ R34, R52, R93 ;  /* 0x0000005d34227220 */ /* 0x008fc60000410000 */
[----:B------:R-:W-:Y:S01]  /*5410*/  FMUL.FTZ R52, R44, -1.4426950216293334961 ;  /* 0xbfb8aa3b2c347820 */ /* 0x000fe20000410000 */
[----:B------:R-:W0:Y:S08]  /*5420*/  MUFU.RCP R91, R91 ;  /* 0x0000005b005b7308 */ /* 0x000e300000001000 */
[----:B------:R-:W1:Y:S01]  /*5430*/  MUFU.EX2 R52, R52 ;  /* 0x0000003400347308 */ /* 0x000e620000000800 */
[----:B------:R-:W-:-:S07]  /*5440*/  SHF.L.U32 R88, R88, 0x10, RZ ;  /* 0x0000001058587819 */ /* 0x000fce00000006ff */
[----:B------:R-:W2:Y:S01]  /*5450*/  MUFU.RCP R90, R90 ;  /* 0x0000005a005a7308 */ /* 0x000ea20000001000 */
[----:B------:R0:W-:Y:S01]  /*5460*/  STL [R1+0x28], R34 ;  /* 0x0000282201007387 */ /* 0x0001e20000100800 */
[----:B------:R-:W-:Y:S01]  /*5470*/  FADD.FTZ R88, -R46, R88 ;  /* 0x000000582e587221 */ /* 0x000fe20000010100 */
[----:B0-----:R-:W-:Y:S01]  /*5480*/  FMUL.FTZ R34, R53, R91 ;  /* 0x0000005b35227220 */ /* 0x001fe20000410000 */
[----:B-1----:R-:W-:Y:S02]  /*5490*/  FADD.FTZ R52, R52, 1 ;  /* 0x3f80000034347421 */ /* 0x002fe40000010000 */
[----:B------:R-:W-:Y:S02]  /*54a0*/  FMUL.FTZ R53, R33, R88 ;  /* 0x0000005821357220 */ /* 0x000fe40000410000 */
[----:B------:R2:W-:Y:S02]  /*54b0*/  STL [R1+0x24], R34 ;  /* 0x0000242201007387 */ /* 0x0005e40000100800 */
[----:B------:R-:W-:Y:S01]  /*54c0*/  FFMA.FTZ R53, R48, R53, R55 ;  /* 0x0000003530357223 */ /* 0x000fe20000010037 */
[----:B------:R-:W-:Y:S01]  /*54d0*/  FADD.FTZ R157, R157, -R46 ;  /* 0x8000002e9d9d7221 */ /* 0x000fe20000010000 */
[----:B--2---:R-:W-:-:S02]  /*54e0*/  FMUL.FTZ R34, R45, R90 ;  /* 0x0000005a2d227220 */ /* 0x004fc40000410000 */
[----:B------:R0:W1:Y:S01]  /*54f0*/  MUFU.RCP R90, R52 ;  /* 0x00000034005a7308 */ /* 0x0000620000001000 */
[----:B------:R-:W-:Y:S01]  /*5500*/  FADD.FTZ R45, R156, -R46 ;  /* 0x8000002e9c2d7221 */ /* 0x000fe20000010000 */
[----:B------:R-:W-:Y:S01]  /*5510*/  FMUL.FTZ R35, R51, R92 ;  /* 0x0000005c33237220 */ /* 0x000fe20000410000 */
[----:B------:R-:W-:Y:S01]  /*5520*/  FMUL.FTZ R51, R33, R157 ;  /* 0x0000009d21337220 */ /* 0x000fe20000410000 */
[----:B0-----:R-:W-:Y:S01]  /*5530*/  SHF.L.U32 R52, R89, 0x10, RZ ;  /* 0x0000001059347819 */ /* 0x001fe200000006ff */
[----:B------:R-:W-:Y:S01]  /*5540*/  FMUL.FTZ R89, R53, -1.4426950216293334961 ;  /* 0xbfb8aa3b35597820 */ /* 0x000fe20000410000 */
[----:B------:R-:W-:Y:S01]  /*5550*/  FMUL.FTZ R45, R33, R45 ;  /* 0x0000002d212d7220 */ /* 0x000fe20000410000 */
[----:B------:R-:W-:Y:S01]  /*5560*/  FFMA.FTZ R51, R113, R51, R0 ;  /* 0x0000003371337223 */ /* 0x000fe20000010000 */
[----:B------:R-:W-:Y:S03]  /*5570*/  STL [R1+0x20], R35 ;  /* 0x0000202301007387 */ /* 0x000fe60000100800 */
[----:B------:R-:W0:Y:S01]  /*5580*/  MUFU.EX2 R89, R89 ;  /* 0x0000005900597308 */ /* 0x000e220000000800 */
[----:B------:R-:W-:Y:S01]  /*5590*/  FFMA.FTZ R45, R112, R45, R47 ;  /* 0x0000002d702d7223 */ /* 0x000fe2000001002f */
[----:B------:R1:W-:Y:S01]  /*55a0*/  STL [R1+0x1c], R34 ;  /* 0x00001c2201007387 */ /* 0x0003e20000100800 */
[----:B------:R-:W-:Y:S01]  /*55b0*/  FMUL.FTZ R91, R51, -1.4426950216293334961 ;  /* 0xbfb8aa3b335b7820 */ /* 0x000fe20000410000 */
[----:B-1----:R-:W-:Y:S01]  /*55c0*/  FMUL.FTZ R34, R44, R90 ;  /* 0x0000005a2c227220 */ /* 0x002fe20000410000 */
[----:B------:R-:W-:-:S04]  /*55d0*/  FMUL.FTZ R44, R45, -1.4426950216293334961 ;  /* 0xbfb8aa3b2d2c7820 */ /* 0x000fc80000410000 */
[----:B------:R-:W1:Y:S01]  /*55e0*/  MUFU.EX2 R91, R91 ;  /* 0x0000005b005b7308 */ /* 0x000e620000000800 */
[----:B------:R-:W-:Y:S01]  /*55f0*/  SHF.L.U32 R86, R86, 0x10, RZ ;  /* 0x0000001056567819 */ /* 0x000fe200000006ff */
[----:B0-----:R-:W-:-:S06]  /*5600*/  FADD.FTZ R89, R89, 1 ;  /* 0x3f80000059597421 */ /* 0x001fcc0000010000 */
[----:B------:R-:W0:Y:S01]  /*5610*/  MUFU.EX2 R44, R44 ;  /* 0x0000002c002c7308 */ /* 0x000e220000000800 */
[C---:B------:R-:W-:Y:S01]  /*5620*/  FADD.FTZ R52, -R46.reuse, R52 ;  /* 0x000000342e347221 */ /* 0x040fe20000010100 */
[----:B------:R-:W-:-:S06]  /*5630*/  FADD.FTZ R86, -R46, R86 ;  /* 0x000000562e567221 */ /* 0x000fcc0000010100 */
[----:B------:R1:W2:Y:S01]  /*5640*/  MUFU.RCP R90, R89 ;  /* 0x00000059005a7308 */ /* 0x0002a20000001000 */
[C---:B------:R-:W-:Y:S01]  /*5650*/  FMUL.FTZ R52, R33.reuse, R52 ;  /* 0x0000003421347220 */ /* 0x040fe20000410000 */
[----:B------:R-:W-:-:S03]  /*5660*/  FMUL.FTZ R86, R33, R86 ;  /* 0x0000005621567220 */ /* 0x000fc60000410000 */
[----:B------:R-:W-:Y:S01]  /*5670*/  FFMA.FTZ R52, R49, R52, R50 ;  /* 0x0000003431347223 */ /* 0x000fe20000010032 */
[----:B-1----:R-:W-:Y:S01]  /*5680*/  FADD.FTZ R89, R91, 1 ;  /* 0x3f8000005b597421 */ /* 0x002fe20000010000 */
[----:B0-----:R-:W-:Y:S01]  /*5690*/  FADD.FTZ R91, R44, 1 ;  /* 0x3f8000002c5b7421 */ /* 0x001fe20000010000 */
[----:B------:R-:W-:Y:S01]  /*56a0*/  FFMA.FTZ R44, R48, R86, R55 ;  /* 0x00000056302c7223 */ /* 0x000fe20000010037 */
[----:B------:R-:W-:Y:S02]  /*56b0*/  FMUL.FTZ R88, R52, -1.4426950216293334961 ;  /* 0xbfb8aa3b34587820 */ /* 0x000fe40000410000 */
[----:B------:R-:W0:Y:S01]  /*56c0*/  MUFU.RCP R86, R91 ;  /* 0x0000005b00567308 */ /* 0x000e220000001000 */
[----:B------:R2:W-:Y:S07]  /*56d0*/  STL [R1+0x18], R34 ;  /* 0x0000182201007387 */ /* 0x0005ee0000100800 */
[----:B------:R-:W1:Y:S01]  /*56e0*/  MUFU.EX2 R88, R88 ;  /* 0x0000005800587308 */ /* 0x000e620000000800 */
[----:B--2---:R-:W-:Y:S01]  /*56f0*/  FMUL.FTZ R34, R53, R90 ;  /* 0x0000005a35227220 */ /* 0x004fe20000410000 */
[----:B------:R-:W-:-:S06]  /*5700*/  FMUL.FTZ R53, R44, -1.4426950216293334961 ;  /* 0xbfb8aa3b2c357820 */ /* 0x000fcc0000410000 */
[----:B------:R-:W2:Y:S01]  /*5710*/  MUFU.EX2 R53, R53 ;  /* 0x0000003500357308 */ /* 0x000ea20000000800 */
[----:B0-----:R-:W-:Y:S01]  /*5720*/  FMUL.FTZ R109, R45, R86 ;  /* 0x000000562d6d7220 */ /* 0x001fe20000410000 */
[----:B------:R-:W-:-:S04]  /*5730*/  FADD.FTZ R45, R155, -R46 ;  /* 0x8000002e9b2d7221 */ /* 0x000fc80000010000 */
[----:B------:R-:W-:Y:S01]  /*5740*/  FMUL.FTZ R45, R33, R45 ;  /* 0x0000002d212d7220 */ /* 0x000fe20000410000 */
[----:B-1----:R-:W-:Y:S01]  /*5750*/  FADD.FTZ R88, R88, 1 ;  /* 0x3f80000058587421 */ /* 0x002fe20000010000 */
[----:B------:R-:W0:Y:S02]  /*5760*/  MUFU.RCP R89, R89 ;  /* 0x0000005900597308 */ /* 0x000e240000001000 */
[----:B------:R-:W-:Y:S01]  /*5770*/  FFMA.FTZ R45, R113, R45, R0 ;  /* 0x0000002d712d7223 */ /* 0x000fe20000010000 */
[----:B------:R-:W-:-:S03]  /*5780*/  SHF.L.U32 R163, R84, 0x10, RZ ;  /* 0x0000001054a37819 */ /* 0x000fc600000006ff */
[----:B------:R-:W-:Y:S02]  /*5790*/  FMUL.FTZ R84, R45, -1.4426950216293334961 ;  /* 0xbfb8aa3b2d547820 */ /* 0x000fe40000410000 */
[----:B------:R-:W1:Y:S01]  /*57a0*/  MUFU.RCP R88, R88 ;  /* 0x0000005800587308 */ /* 0x000e620000001000 */
[----:B--2---:R-:W-:-:S07]  /*57b0*/  FADD.FTZ R53, R53, 1 ;  /* 0x3f80000035357421 */ /* 0x004fce0000010000 */
[----:B------:R-:W2:Y:S01]  /*57c0*/  MUFU.RCP R53, R53 ;  /* 0x0000003500357308 */ /* 0x000ea20000001000 */
[----:B0-----:R-:W-:-:S07]  /*57d0*/  FMUL.FTZ R35, R51, R89 ;  /* 0x0000005933237220 */ /* 0x001fce0000410000 */
[----:B------:R-:W0:Y:S01]  /*57e0*/  MUFU.EX2 R84, R84 ;  /* 0x0000005400547308 */ /* 0x000e220000000800 */
[----:B------:R1:W-:Y:S01]  /*57f0*/  STL [R1+0x14], R34 ;  /* 0x0000142201007387 */ /* 0x0003e20000100800 */
[----:B------:R-:W-:Y:S01]  /*5800*/  FADD.FTZ R154, R154, -R46 ;  /* 0x8000002e9a9a7221 */ /* 0x000fe20000010000 */
[----:B------:R-:W-:Y:S02]  /*5810*/  FADD.FTZ R163, -R46, R163 ;  /* 0x000000a32ea37221 */ /* 0x000fe40000010100 */
[----:B------:R-:W-:Y:S01]  /*5820*/  STL [R1+0x164], R35 ;  /* 0x0001642301007387 */ /* 0x000fe20000100800 */
[C---:B------:R-:W-:Y:S01]  /*5830*/  FMUL.FTZ R154, R33.reuse, R154 ;  /* 0x0000009a219a7220 */ /* 0x040fe20000410000 */
[----:B-1----:R-:W-:Y:S02]  /*5840*/  FMUL.FTZ R34, R52, R88 ;  /* 0x0000005834227220 */ /* 0x002fe40000410000 */
[----:B------:R-:W3:Y:S01]  /*5850*/  LDL.LU R101, [R1+0xe8] ;  /* 0x0000e80001657983 */ /* 0x000ee20000300800 */
[----:B------:R-:W-:-:S03]  /*5860*/  FMUL.FTZ R163, R33, R163 ;  /* 0x000000a321a37220 */ /* 0x000fc60000410000 */
[----:B------:R-:W4:Y:S01]  /*5870*/  LDL.LU R117, [R1+0xec] ;  /* 0x0000ec0001757983 */ /* 0x000f220000300800 */
[----:B------:R-:W-:-:S03]  /*5880*/  FFMA.FTZ R164, R112, R154, R47 ;  /* 0x0000009a70a47223 */ /* 0x000fc6000001002f */
[----:B------:R2:W-:Y:S01]  /*5890*/  STL [R1+0xc], R34 ;  /* 0x00000c2201007387 */ /* 0x0005e20000100800 */
[----:B------:R-:W-:Y:S01]  /*58a0*/  FFMA.FTZ R163, R48, R163, R55 ;  /* 0x000000a330a37223 */ /* 0x000fe20000010037 */
[----:B------:R-:W-:Y:S01]  /*58b0*/  SHF.L.U32 R87, R87, 0x10, RZ ;  /* 0x0000001057577819 */ /* 0x000fe200000006ff */
[----:B------:R-:W-:Y:S01]  /*58c0*/  FMUL.FTZ R52, R164, -1.4426950216293334961 ;  /* 0xbfb8aa3ba4347820 */ /* 0x000fe20000410000 */
[--C-:B------:R-:W-:Y:S01]  /*58d0*/  FADD.FTZ R153, R153, -R46.reuse ;  /* 0x8000002e99997221 */ /* 0x100fe20000010000 */
[----:B------:R-:W-:Y:S01]  /*58e0*/  SHF.L.U32 R85, R85, 0x10, RZ ;  /* 0x0000001055557819 */ /* 0x000fe200000006ff */
[--C-:B------:R-:W-:Y:S01]  /*58f0*/  FADD.FTZ R152, R152, -R46.reuse ;  /* 0x8000002e98987221 */ /* 0x100fe20000010000 */
[----:B--2---:R-:W-:Y:S01]  /*5900*/  FMUL.FTZ R34, R44, R53 ;  /* 0x000000352c227220 */ /* 0x004fe20000410000 */
[----:B0-----:R-:W-:Y:S01]  /*5910*/  FADD.FTZ R53, R84, 1 ;  /* 0x3f80000054357421 */ /* 0x001fe20000010000 */
[----:B------:R-:W-:Y:S01]  /*5920*/  FMUL.FTZ R44, R163, -1.4426950216293334961 ;  /* 0xbfb8aa3ba32c7820 */ /* 0x000fe20000410000 */
[----:B------:R-:W-:Y:S01]  /*5930*/  FADD.FTZ R165, -R46, R87 ;  /* 0x000000572ea57221 */ /* 0x000fe20000010100 */
[--C-:B------:R-:W-:Y:S01]  /*5940*/  FADD.FTZ R158, R151, -R46.reuse ;  /* 0x8000002e979e7221 */ /* 0x100fe20000010000 */
[----:B------:R-:W-:Y:S01]  /*5950*/  SHF.L.U32 R83, R83, 0x10, RZ ;  /* 0x0000001053537819 */ /* 0x000fe200000006ff */
[--C-:B------:R-:W-:Y:S01]  /*5960*/  FADD.FTZ R156, R150, -R46.reuse ;  /* 0x8000002e969c7221 */ /* 0x100fe20000010000 */
[----:B------:R-:W0:Y:S01]  /*5970*/  MUFU.RCP R53, R53 ;  /* 0x0000003500357308 */ /* 0x000e220000001000 */
[C---:B------:R-:W-:Y:S01]  /*5980*/  FMUL.FTZ R165, R33.reuse, R165 ;  /* 0x000000a521a57220 */ /* 0x040fe20000410000 */
[----:B------:R-:W-:Y:S01]  /*5990*/  FMUL.FTZ R153, R33, R153 ;  /* 0x0000009921997220 */ /* 0x000fe20000410000 */
[----:B------:R-:W-:Y:S01]  /*59a0*/  SHF.L.U32 R81, R81, 0x10, RZ ;  /* 0x0000001051517819 */ /* 0x000fe200000006ff */
[--C-:B------:R-:W-:Y:S01]  /*59b0*/  FADD.FTZ R149, R149, -R46.reuse ;  /* 0x8000002e95957221 */ /* 0x100fe20000010000 */
[----:B------:R-:W-:Y:S01]  /*59c0*/  SHF.L.U32 R80, R80, 0x10, RZ ;  /* 0x0000001050507819 */ /* 0x000fe200000006ff */
[----:B------:R-:W-:Y:S01]  /*59d0*/  FADD.FTZ R36, R36, -R46 ;  /* 0x8000002e24247221 */ /* 0x000fe20000010000 */
[----:B------:R-:W-:Y:S01]  /*59e0*/  SHF.L.U32 R78, R78, 0x10, RZ ;  /* 0x000000104e4e7819 */ /* 0x000fe200000006ff */
[----:B------:R-:W1:Y:S01]  /*59f0*/  MUFU.EX2 R52, R52 ;  /* 0x0000003400347308 */ /* 0x000e620000000800 */
[----:B------:R-:W-:Y:S01]  /*5a00*/  FFMA.FTZ R165, R49, R165, R50 ;  /* 0x000000a531a57223 */ /* 0x000fe20000010032 */
[----:B------:R-:W-:Y:S01]  /*5a10*/  FADD.FTZ R37, R37, -R46 ;  /* 0x8000002e25257221 */ /* 0x000fe20000010000 */
[----:B------:R-:W-:-:S02]  /*5a20*/  SHF.L.U32 R79, R79, 0x10, RZ ;  /* 0x000000104f4f7819 */ /* 0x000fc400000006ff */
[----:B------:R-:W-:Y:S02]  /*5a30*/  SHF.L.U32 R76, R76, 0x10, RZ ;  /* 0x000000104c4c7819 */ /* 0x000fe400000006ff */
[----:B------:R-:W-:Y:S01]  /*5a40*/  SHF.L.U32 R74, R74, 0x10, RZ ;  /* 0x000000104a4a7819 */ /* 0x000fe200000006ff */
[----:B------:R-:W2:Y:S01]  /*5a50*/  MUFU.EX2 R44, R44 ;  /* 0x0000002c002c7308 */ /* 0x000ea20000000800 */
[----:B------:R-:W-:Y:S01]  /*5a60*/  FFMA.FTZ R162, R113, R153, R0 ;  /* 0x0000009971a27223 */ /* 0x000fe20000010000 */
[----:B------:R-:W-:Y:S01]  /*5a70*/  FMUL.FTZ R51, R165, -1.4426950216293334961 ;  /* 0xbfb8aa3ba5337820 */ /* 0x000fe20000410000 */
[----:B0-----:R-:W-:Y:S01]  /*5a80*/  FMUL.FTZ R108, R45, R53 ;  /* 0x000000352d6c7220 */ /* 0x001fe20000410000 */
[--C-:B------:R-:W-:Y:S01]  /*5a90*/  FADD.FTZ R41, R41, -R46.reuse ;  /* 0x8000002e29297221 */ /* 0x100fe20000010000 */
[----:B------:R-:W-:Y:S01]  /*5aa0*/  FMUL.FTZ R45, R162, -1.4426950216293334961 ;  /* 0xbfb8aa3ba22d7820 */ /* 0x000fe20000410000 */
[----:B------:R-:W-:Y:S01]  /*5ab0*/  SHF.L.U32 R75, R75, 0x10, RZ ;  /* 0x000000104b4b7819 */ /* 0x000fe200000006ff */
[----:B------:R-:W-:Y:S01]  /*5ac0*/  FADD.FTZ R43, R43, -R46 ;  /* 0x8000002e2b2b7221 */ /* 0x000fe20000010000 */
[----:B------:R-:W0:Y:S01]  /*5ad0*/  MUFU.EX2 R51, R51 ;  /* 0x0000003300337308 */ /* 0x000e220000000800 */
[----:B-1----:R-:W-:Y:S01]  /*5ae0*/  FADD.FTZ R52, R52, 1 ;  /* 0x3f80000034347421 */ /* 0x002fe20000010000 */
[----:B------:R-:W-:-:S02]  /*5af0*/  SHF.L.U32 R73, R73, 0x10, RZ ;  /* 0x0000001049497819 */ /* 0x000fc400000006ff */
[----:B------:R-:W-:Y:S01]  /*5b00*/  SHF.L.U32 R70, R70, 0x10, RZ ;  /* 0x0000001046467819 */ /* 0x000fe200000006ff */
[--C-:B------:R-:W-:Y:S01]  /*5b10*/  FADD.FTZ R122, R122, -R46.reuse ;  /* 0x8000002e7a7a7221 */ /* 0x100fe20000010000 */
[--C-:B------:R-:W-:Y:S01]  /*5b20*/  FADD.FTZ R123, R123, -R46.reuse ;  /* 0x8000002e7b7b7221 */ /* 0x100fe20000010000 */
[----:B------:R-:W-:Y:S01]  /*5b30*/  SHF.L.U32 R69, R69, 0x10, RZ ;  /* 0x0000001045457819 */ /* 0x000fe200000006ff */
[----:B------:R-:W1:Y:S01]  /*5b40*/  MUFU.EX2 R45, R45 ;  /* 0x0000002d002d7308 */ /* 0x000e620000000800 */
[----:B--2---:R-:W-:Y:S01]  /*5b50*/  FADD.FTZ R44, R44, 1 ;  /* 0x3f8000002c2c7421 */ /* 0x004fe20000010000 */
[----:B------:R-:W-:Y:S01]  /*5b60*/  FADD.FTZ R126, R126, -R46 ;  /* 0x8000002e7e7e7221 */ /* 0x000fe20000010000 */
[----:B------:R-:W2:Y:S05]  /*5b70*/  LDL.LU R106, [R1+0xf4] ;  /* 0x0000f400016a7983 */ /* 0x000eaa0000300800 */
[----:B------:R-:W1:Y:S01]  /*5b80*/  MUFU.RCP R52, R52 ;  /* 0x0000003400347308 */ /* 0x000e620000001000 */
[----:B------:R-:W-:Y:S01]  /*5b90*/  FADD.FTZ R85, -R46, R85 ;  /* 0x000000552e557221 */ /* 0x000fe20000010100 */
[----:B0-----:R-:W-:Y:S01]  /*5ba0*/  FADD.FTZ R51, R51, 1 ;  /* 0x3f80000033337421 */ /* 0x001fe20000010000 */
[C---:B------:R-:W-:Y:S01]  /*5bb0*/  FMUL.FTZ R152, R33.reuse, R152 ;  /* 0x0000009821987220 */ /* 0x040fe20000410000 */
[----:B------:R-:W-:-:S04]  /*5bc0*/  FMUL.FTZ R158, R33, R158 ;  /* 0x0000009e219e7220 */ /* 0x000fc80000410000 */
[----:B------:R-:W0:Y:S01]  /*5bd0*/  MUFU.RCP R44, R44 ;  /* 0x0000002c002c7308 */ /* 0x000e220000001000 */
[----:B------:R-:W-:Y:S01]  /*5be0*/  FMUL.FTZ R85, R33, R85 ;  /* 0x0000005521557220 */ /* 0x000fe20000410000 */
[----:B-1----:R-:W-:Y:S01]  /*5bf0*/  FADD.FTZ R45, R45, 1 ;  /* 0x3f8000002d2d7421 */ /* 0x002fe20000010000 */
[C---:B------:R-:W-:Y:S01]  /*5c00*/  FADD.FTZ R83, -R46.reuse, R83 ;  /* 0x000000532e537221 */ /* 0x040fe20000010100 */
[----:B------:R-:W-:Y:S01]  /*5c10*/  FMUL.FTZ R156, R33, R156 ;  /* 0x0000009c219c7220 */ /* 0x000fe20000410000 */
[----:B------:R-:W-:Y:S01]  /*5c20*/  FFMA.FTZ R161, R49, R85, R50 ;  /* 0x0000005531a17223 */ /* 0x000fe20000010032 */
[----:B------:R-:W-:Y:S01]  /*5c30*/  FADD.FTZ R153, -R46, R81 ;  /* 0x000000512e997221 */ /* 0x000fe20000010100 */
[C---:B------:R-:W-:Y:S01]  /*5c40*/  FMUL.FTZ R149, R33.reuse, R149 ;  /* 0x0000009521957220 */ /* 0x040fe20000410000 */
[----:B------:R-:W1:Y:S01]  /*5c50*/  MUFU.RCP R51, R51 ;  /* 0x0000003300337308 */ /* 0x000e620000001000 */
[----:B------:R-:W-:Y:S01]  /*5c60*/  FMUL.FTZ R164, R164, R52 ;  /* 0x00000034a4a47220 */ /* 0x000fe20000410000 */
[C---:B------:R-:W-:Y:S01]  /*5c70*/  FADD.FTZ R155, -R46.reuse, R80 ;  /* 0x000000502e9b7221 */ /* 0x040fe20000010100 */
[C---:B------:R-:W-:Y:S01]  /*5c80*/  FMUL.FTZ R36, R33.reuse, R36 ;  /* 0x0000002421247220 */ /* 0x040fe20000410000 */
[C---:B------:R-:W-:Y:S01]  /*5c90*/  FADD.FTZ R78, -R46.reuse, R78 ;  /* 0x0000004e2e4e7221 */ /* 0x040fe20000010100 */
[C---:B------:R-:W-:Y:S01]  /*5ca0*/  FMUL.FTZ R150, R33.reuse, R37 ;  /* 0x0000002521967220 */ /* 0x040fe20000410000 */
[----:B------:R-:W-:Y:S01]  /*5cb0*/  FADD.FTZ R76, -R46, R76 ;  /* 0x0000004c2e4c7221 */ /* 0x000fe20000010100 */
[----:B------:R-:W-:Y:S01]  /*5cc0*/  FMUL.FTZ R41, R33, R41 ;  /* 0x0000002921297220 */ /* 0x000fe20000410000 */
[----:B------:R1:W1:Y:S01]  /*5cd0*/  MUFU.RCP R52, R45 ;  /* 0x0000002d00347308 */ /* 0x0002620000001000 */
[----:B0-----:R-:W-:Y:S01]  /*5ce0*/  FMUL.FTZ R163, R163, R44 ;  /* 0x0000002ca3a37220 */ /* 0x001fe20000410000 */
[----:B------:R-:W-:Y:S01]  /*5cf0*/  SHF.L.U32 R44, R82, 0x10, RZ ;  /* 0x00000010522c7819 */ /* 0x000fe200000006ff */
[C---:B------:R-:W-:Y:S01]  /*5d00*/  FADD.FTZ R75, -R46.reuse, R75 ;  /* 0x0000004b2e4b7221 */ /* 0x040fe20000010100 */
[----:B------:R-:W-:Y:S01]  /*5d10*/  FMUL.FTZ R43, R33, R43 ;  /* 0x0000002b212b7220 */ /* 0x000fe20000410000 */
[C---:B------:R-:W-:Y:S01]  /*5d20*/  FADD.FTZ R73, -R46.reuse, R73 ;  /* 0x000000492e497221 */ /* 0x040fe20000010100 */
[C---:B------:R-:W-:Y:S01]  /*5d30*/  FADD.FTZ R69, -R46.reuse, R69 ;  /* 0x000000452e457221 */ /* 0x040fe20000010100 */
[----:B------:R-:W2:Y:S01]  /*5d40*/  LDL.LU R104, [R1+0xf8] ;  /* 0x0000f80001687983 */ /* 0x000ea20000300800 */
[----:B-1----:R-:W-:Y:S01]  /*5d50*/  FMUL.FTZ R45, R161, -1.4426950216293334961 ;  /* 0xbfb8aa3ba12d7820 */ /* 0x002fe20000410000 */
[----:B------:R-:W-:Y:S01]  /*5d60*/  FADD.FTZ R44, -R46, R44 ;  /* 0x0000002c2e2c7221 */ /* 0x000fe20000010100 */
[--C-:B------:R-:W-:Y:S01]  /*5d70*/  FFMA.FTZ R160, R112, R152, R47.reuse ;  /* 0x0000009870a07223 */ /* 0x100fe2000001002f */
[----:B------:R-:W-:Y:S01]  /*5d80*/  FMUL.FTZ R165, R165, R51 ;  /* 0x00000033a5a57220 */ /* 0x000fe20000410000 */
[--C-:B------:R-:W-:Y:S01]  /*5d90*/  FFMA.FTZ R158, R113, R158, R0.reuse ;  /* 0x0000009e719e7223 */ /* 0x100fe20000010000 */
[C---:B------:R-:W-:Y:S01]  /*5da0*/  FMUL.FTZ R83, R33.reuse, R83 ;  /* 0x0000005321537220 */ /* 0x040fe20000410000 */
[----:B------:R-:W0:Y:S01]  /*5db0*/  MUFU.EX2 R45, R45 ;  /* 0x0000002d002d7308 */ /* 0x000e220000000800 */
[C---:B------:R-:W-:Y:S01]  /*5dc0*/  FMUL.FTZ R44, R33.reuse, R44 ;  /* 0x0000002c212c7220 */ /* 0x040fe20000410000 */
[----:B------:R-:W-:Y:S01]  /*5dd0*/  FMUL.FTZ R51, R160, -1.4426950216293334961 ;  /* 0xbfb8aa3ba0337820 */ /* 0x000fe20000410000 */
[----:B------:R-:W-:Y:S01]  /*5de0*/  FMUL.FTZ R162, R162, R52 ;  /* 0x00000034a2a27220 */ /* 0x000fe20000410000 */
[----:B------:R-:W-:Y:S01]  /*5df0*/  FFMA.FTZ R156, R112, R156, R47 ;  /* 0x0000009c709c7223 */ /* 0x000fe2000001002f */
[----:B------:R-:W-:Y:S01]  /*5e00*/  FFMA.FTZ R159, R48, R44, R55 ;  /* 0x0000002c309f7223 */ /* 0x000fe20000010037 */
[----:B------:R-:W-:Y:S01]  /*5e10*/  FMUL.FTZ R153, R33, R153 ;  /* 0x0000009921997220 */ /* 0x000fe20000410000 */
[--C-:B------:R-:W-:Y:S01]  /*5e20*/  FFMA.FTZ R154, R113, R149, R0.reuse ;  /* 0x00000095719a7223 */ /* 0x100fe20000010000 */
[----:B------:R-:W-:Y:S01]  /*5e30*/  FMUL.FTZ R155, R33, R155 ;  /* 0x0000009b219b7220 */ /* 0x000fe20000410000 */
[----:B------:R-:W-:Y:S01]  /*5e40*/  FMUL.FTZ R44, R159, -1.4426950216293334961 ;  /* 0xbfb8aa3b9f2c7820 */ /* 0x000fe20000410000 */
[----:B------:R-:W1:Y:S01]  /*5e50*/  MUFU.EX2 R51, R51 ;  /* 0x0000003300337308 */ /* 0x000e620000000800 */
[----:B------:R-:W-:Y:S01]  /*5e60*/  FMUL.FTZ R53, R158, -1.4426950216293334961 ;  /* 0xbfb8aa3b9e357820 */ /* 0x000fe20000410000 */
[----:B------:R-:W-:Y:S01]  /*5e70*/  FMUL.FTZ R78, R33, R78 ;  /* 0x0000004e214e7220 */ /* 0x000fe20000410000 */
[----:B------:R-:W-:Y:S01]  /*5e80*/  FADD.FTZ R37, -R46, R79 ;  /* 0x0000004f2e257221 */ /* 0x000fe20000010100 */
[C-C-:B------:R-:W-:Y:S01]  /*5e90*/  FFMA.FTZ R150, R113.reuse, R150, R0.reuse ;  /* 0x0000009671967223 */ /* 0x140fe20000010000 */
[----:B------:R-:W-:Y:S01]  /*5ea0*/  FFMA.FTZ R43, R113, R43, R0 ;  /* 0x0000002b712b7223 */ /* 0x000fe20000010000 */
[----:B------:R-:W-:Y:S01]  /*5eb0*/  FMUL.FTZ R69, R33, R69 ;  /* 0x0000004521457220 */ /* 0x000fe20000410000 */
[----:B0-----:R-:W-:Y:S01]  /*5ec0*/  FADD.FTZ R45, R45, 1 ;  /* 0x3f8000002d2d7421 */ /* 0x001fe20000010000 */
[----:B------:R-:W0:Y:S01]  /*5ed0*/  MUFU.EX2 R44, R44 ;  /* 0x0000002c002c7308 */ /* 0x000e220000000800 */
[----:B------:R-:W2:Y:S07]  /*5ee0*/  LDL.LU R105, [R1+0x100] ;  /* 0x0001000001697983 */ /* 0x000eae0000300800 */
[----:B------:R-:W-:Y:S08]  /*5ef0*/  MUFU.EX2 R53, R53 ;  /* 0x0000003500357308 */ /* 0x000ff00000000800 */
[----:B------:R-:W0:Y:S01]  /*5f00*/  MUFU.RCP R45, R45 ;  /* 0x0000002d002d7308 */ /* 0x000e220000001000 */
[----:B-1----:R-:W-:Y:S01]  /*5f10*/  FADD.FTZ R51, R51, 1 ;  /* 0x3f80000033337421 */ /* 0x002fe20000010000 */
[----:B0-----:R-:W-:Y:S01]  /*5f20*/  FADD.FTZ R44, R44, 1 ;  /* 0x3f8000002c2c7421 */ /* 0x001fe20000010000 */
[----:B------:R-:W-:-:S05]  /*5f30*/  FFMA.FTZ R157, R49, R83, R50 ;  /* 0x00000053319d7223 */ /* 0x000fca0000010032 */
[----:B------:R-:W-:Y:S08]  /*5f40*/  MUFU.RCP R52, R51 ;  /* 0x0000003300347308 */ /* 0x000ff00000001000 */
[----:B------:R0:W-:Y:S01]  /*5f50*/  MUFU.RCP R51, R44 ;  /* 0x0000002c00337308 */ /* 0x0001e20000001000 */
[----:B------:R-:W-:Y:S01]  /*5f60*/  FMUL.FTZ R161, R161, R45 ;  /* 0x0000002da1a17220 */ /* 0x000fe20000410000 */
[----:B------:R-:W-:Y:S01]  /*5f70*/  FMUL.FTZ R45, R157, -1.4426950216293334961 ;  /* 0xbfb8aa3b9d2d7820 */ /* 0x000fe20000410000 */
[----:B0-----:R-:W-:-:S05]  /*5f80*/  FADD.FTZ R44, R53, 1 ;  /* 0x3f800000352c7421 */ /* 0x001fca0000010000 */
[----:B------:R-:W-:Y:S08]  /*5f90*/  MUFU.EX2 R45, R45 ;  /* 0x0000002d002d7308 */ /* 0x000ff00000000800 */
[----:B------:R-:W0:Y:S01]  /*5fa0*/  MUFU.RCP R44, R44 ;  /* 0x0000002c002c7308 */ /* 0x000e220000001000 */
[----:B------:R-:W-:-:S07]  /*5fb0*/  FMUL.FTZ R53, R156, -1.4426950216293334961 ;  /* 0xbfb8aa3b9c357820 */ /* 0x000fce0000410000 */
[----:B------:R-:W-:Y:S01]  /*5fc0*/  MUFU.EX2 R53, R53 ;  /* 0x0000003500357308 */ /* 0x000fe20000000800 */
[----:B0-----:R-:W-:Y:S01]  /*5fd0*/  FMUL.FTZ R158, R158, R44 ;  /* 0x0000002c9e9e7220 */ /* 0x001fe20000410000 */
[----:B------:R-:W-:-:S06]  /*5fe0*/  FADD.FTZ R44, R45, 1 ;  /* 0x3f8000002d2c7421 */ /* 0x000fcc0000010000 */
[----:B------:R-:W0:Y:S01]  /*5ff0*/  MUFU.RCP R44, R44 ;  /* 0x0000002c002c7308 */ /* 0x000e220000001000 */
[----:B------:R-:W-:Y:S01]  /*6000*/  FFMA.FTZ R153, R49, R153, R50 ;  /* 0x0000009931997223 */ /* 0x000fe20000010032 */
[----:B------:R-:W-:-:S03]  /*6010*/  FMUL.FTZ R160, R160, R52 ;  /* 0x00000034a0a07220 */ /* 0x000fc60000410000 */
[----:B------:R-:W-:Y:S01]  /*6020*/  FMUL.FTZ R52, R153, -1.4426950216293334961 ;  /* 0xbfb8aa3b99347820 */ /* 0x000fe20000410000 */
[----:B------:R-:W-:Y:S01]  /*6030*/  FMUL.FTZ R159, R159, R51 ;  /* 0x000000339f9f7220 */ /* 0x000fe20000410000 */
[----:B------:R-:W-:-:S04]  /*6040*/  FMUL.FTZ R51, R154, -1.4426950216293334961 ;  /* 0xbfb8aa3b9a337820 */ /* 0x000fc80000410000 */
[----:B------:R-:W1:Y:S01]  /*6050*/  MUFU.EX2 R52, R52 ;  /* 0x0000003400347308 */ /* 0x000e620000000800 */
[----:B0-----:R-:W-:Y:S01]  /*6060*/  FMUL.FTZ R157, R157, R44 ;  /* 0x0000002c9d9d7220 */ /* 0x001fe20000410000 */
[----:B------:R-:W-:Y:S01]  /*6070*/  FADD.FTZ R44, R53, 1 ;  /* 0x3f800000352c7421 */ /* 0x000fe20000010000 */
[----:B------:R-:W-:-:S05]  /*6080*/  FFMA.FTZ R155, R48, R155, R55 ;  /* 0x0000009b309b7223 */ /* 0x000fca0000010037 */
[----:B------:R-:W0:Y:S08]  /*6090*/  MUFU.EX2 R51, R51 ;  /* 0x0000003300337308 */ /* 0x000e300000000800 */
[----:B------:R-:W0:Y:S01]  /*60a0*/  MUFU.RCP R44, R44 ;  /* 0x0000002c002c7308 */ /* 0x000e220000001000 */
[----:B------:R-:W-:Y:S01]  /*60b0*/  FMUL.FTZ R45, R155, -1.4426950216293334961 ;  /* 0xbfb8aa3b9b2d7820 */ /* 0x000fe20000410000 */
[----:B-1----:R-:W-:Y:S01]  /*60c0*/  FADD.FTZ R52, R52, 1 ;  /* 0x3f80000034347421 */ /* 0x002fe20000010000 */
[----:B------:R-:W-:-:S05]  /*60d0*/  FFMA.FTZ R152, R112, R36, R47 ;  /* 0x0000002470987223 */ /* 0x000fca000001002f */
[----:B------:R-:W1:Y:S01]  /*60e0*/  MUFU.EX2 R45, R45 ;  /* 0x0000002d002d7308 */ /* 0x000e620000000800 */
[----:B0-----:R-:W-:-:S07]  /*60f0*/  FADD.FTZ R51, R51, 1 ;  /* 0x3f80000033337421 */ /* 0x001fce0000010000 */
[----:B------:R-:W0:Y:S01]  /*6100*/  MUFU.RCP R36, R52 ;  /* 0x0000003400247308 */ /* 0x000e220000001000 */
[----:B------:R-:W-:Y:S01]  /*6110*/  FMUL.FTZ R156, R156, R44 ;  /* 0x0000002c9c9c7220 */ /* 0x000fe20000410000 */
[----:B------:R-:W-:-:S06]  /*6120*/  FMUL.FTZ R44, R152, -1.4426950216293334961 ;  /* 0xbfb8aa3b982c7820 */ /* 0x000fcc0000410000 */
[----:B------:R-:W0:Y:S01]  /*6130*/  MUFU.EX2 R44, R44 ;  /* 0x0000002c002c7308 */ /* 0x000e220000000800 */
[----:B-1----:R-:W-:-:S07]  /*6140*/  FADD.FTZ R45, R45, 1 ;  /* 0x3f8000002d2d7421 */ /* 0x002fce0000010000 */
[----:B------:R-:W1:Y:S01]  /*6150*/  MUFU.RCP R51, R51 ;  /* 0x0000003300337308 */ /* 0x000e620000001000 */
[----:B0-----:R-:W-:Y:S01]  /*6160*/  FMUL.FTZ R153, R153, R36 ;  /* 0x0000002499997220 */ /* 0x001fe20000410000 */
[----:B------:R-:W-:Y:S01]  /*6170*/  FADD.FTZ R36, R38, -R46 ;  /* 0x8000002e26247221 */ /* 0x000fe20000010000 */
[----:B------:R-:W-:-:S03]  /*6180*/  FFMA.FTZ R151, R48, R78, R55 ;  /* 0x0000004e30977223 */ /* 0x000fc60000010037 */
[C---:B------:R-:W-:Y:S02]  /*6190*/  FMUL.FTZ R36, R33.reuse, R36 ;  /* 0x0000002421247220 */ /* 0x040fe40000410000 */
[----:B------:R-:W0:Y:S01]  /*61a0*/  MUFU.RCP R45, R45 ;  /* 0x0000002d002d7308 */ /* 0x000e220000001000 */
[----:B------:R-:W-:Y:S01]  /*61b0*/  FADD.FTZ R44, R44, 1 ;  /* 0x3f8000002c2c7421 */ /* 0x000fe20000010000 */
[----:B------:R-:W-:Y:S01]  /*61c0*/  FFMA.FTZ R36, R112, R36, R47 ;  /* 0x0000002470247223 */ /* 0x000fe2000001002f */
[----:B------:R-:W-:-:S03]  /*61d0*/  FMUL.FTZ R37, R33, R37 ;  /* 0x0000002521257220 */ /* 0x000fc60000410000 */
[----:B------:R-:W-:Y:S01]  /*61e0*/  FMUL.FTZ R38, R36, -1.4426950216293334961 ;  /* 0xbfb8aa3b24267820 */ /* 0x000fe20000410000 */
[----:B-1----:R-:W-:Y:S02]  /*61f0*/  FMUL.FTZ R154, R154, R51 ;  /* 0x000000339a9a7220 */ /* 0x002fe40000410000 */
[----:B------:R1:W-:Y:S01]  /*6200*/  MUFU.RCP R51, R44 ;  /* 0x0000002c00337308 */ /* 0x0003e20000001000 */
[----:B------:R-:W-:Y:S01]  /*6210*/  FFMA.FTZ R149, R49, R37, R50 ;  /* 0x0000002531957223 */ /* 0x000fe20000010032 */
[----:B-1----:R-:W-:-:S06]  /*6220*/  FMUL.FTZ R44, R151, -1.4426950216293334961 ;  /* 0xbfb8aa3b972c7820 */ /* 0x002fcc0000410000 */
[----:B------:R-:W1:Y:S01]  /*6230*/  MUFU.EX2 R38, R38 ;  /* 0x0000002600267308 */ /* 0x000e620000000800 */
[----:B0-----:R-:W-:Y:S01]  /*6240*/  FMUL.FTZ R155, R155, R45 ;  /* 0x0000002d9b9b7220 */ /* 0x001fe20000410000 */
[----:B------:R-:W-:Y:S01]  /*6250*/  FMUL.FTZ R45, R150, -1.4426950216293334961 ;  /* 0xbfb8aa3b962d7820 */ /* 0x000fe20000410000 */
[----:B------:R-:W-:-:S05]  /*6260*/  FMUL.FTZ R37, R149, -1.4426950216293334961 ;  /* 0xbfb8aa3b95257820 */ /* 0x000fca0000410000 */
[----:B------:R-:W0:Y:S08]  /*6270*/  MUFU.EX2 R44, R44 ;  /* 0x0000002c002c7308 */ /* 0x000e300000000800 */
[----:B------:R-:W3:Y:S01]  /*6280*/  MUFU.EX2 R45, R45 ;  /* 0x0000002d002d7308 */ /* 0x000ee20000000800 */
[----:B-1----:R-:W-:-:S07]  /*6290*/  FADD.FTZ R38, R38, 1 ;  /* 0x3f80000026267421 */ /* 0x002fce0000010000 */
[----:B------:R-:W1:Y:S01]  /*62a0*/  MUFU.EX2 R37, R37 ;  /* 0x0000002500257308 */ /* 0x000e620000000800 */
[----:B0-----:R-:W-:-:S07]  /*62b0*/  FADD.FTZ R44, R44, 1 ;  /* 0x3f8000002c2c7421 */ /* 0x001fce0000010000 */
[----:B------:R-:W0:Y:S01]  /*62c0*/  MUFU.RCP R44, R44 ;  /* 0x0000002c002c7308 */ /* 0x000e220000001000 */
[----:B---3--:R-:W-:Y:S01]  /*62d0*/  FADD.FTZ R45, R45, 1 ;  /* 0x3f8000002d2d7421 */ /* 0x008fe20000010000 */
[----:B------:R-:W-:-:S06]  /*62e0*/  FMUL.FTZ R152, R152, R51 ;  /* 0x0000003398987220 */ /* 0x000fcc0000410000 */
[----:B------:R-:W3:Y:S01]  /*62f0*/  MUFU.RCP R38, R38 ;  /* 0x0000002600267308 */ /* 0x000ee20000001000 */
[----:B-1----:R-:W-:-:S07]  /*6300*/  FADD.FTZ R37, R37, 1 ;  /* 0x3f80000025257421 */ /* 0x002fce0000010000 */
[----:B------:R-:W-:Y:S08]  /*6310*/  MUFU.RCP R51, R45 ;  /* 0x0000002d00337308 */ /* 0x000ff00000001000 */
[----:B------:R1:W4:Y:S01]  /*6320*/  MUFU.RCP R45, R37 ;  /* 0x00000025002d7308 */ /* 0x0003220000001000 */
[----:B0-----:R-:W-:Y:S01]  /*6330*/  FMUL.FTZ R151, R151, R44 ;  /* 0x0000002c97977220 */ /* 0x001fe20000410000 */
[----:B-1----:R-:W-:-:S04]  /*6340*/  FMUL.FTZ R37, R33, R76 ;  /* 0x0000004c21257220 */ /* 0x002fc80000410000 */
[----:B------:R-:W-:Y:S01]  /*6350*/  FFMA.FTZ R37, R48, R37, R55 ;  /* 0x0000002530257223 */ /* 0x000fe20000010037 */
[----:B---3--:R-:W-:Y:S01]  /*6360*/  FMUL.FTZ R36, R36, R38 ;  /* 0x0000002624247220 */ /* 0x008fe20000410000 */
[----:B------:R-:W-:Y:S02]  /*6370*/  FADD.FTZ R38, R39, -R46 ;  /* 0x8000002e27267221 */ /* 0x000fe40000010000 */
[----:B------:R-:W-:Y:S02]  /*6380*/  FMUL.FTZ R44, R37, -1.4426950216293334961 ;  /* 0xbfb8aa3b252c7820 */ /* 0x000fe40000410000 */
[----:B------:R-:W-:-:S04]  /*6390*/  FMUL.FTZ R38, R33, R38 ;  /* 0x0000002621267220 */ /* 0x000fc80000410000 */
[----:B------:R-:W0:Y:S01]  /*63a0*/  MUFU.EX2 R44, R44 ;  /* 0x0000002c002c7308 */ /* 0x000e220000000800 */
[----:B------:R-:W-:Y:S01]  /*63b0*/  FFMA.FTZ R38, R113, R38, R0 ;  /* 0x0000002671267223 */ /* 0x000fe20000010000 */
[----:B------:R-:W-:-:S03]  /*63c0*/  FADD.FTZ R39, R40, -R46 ;  /* 0x8000002e28277221 */ /* 0x000fc60000010000 */
[----:B------:R-:W-:Y:S01]  /*63d0*/  FMUL.FTZ R52, R38, -1.4426950216293334961 ;  /* 0xbfb8aa3b26347820 */ /* 0x000fe20000410000 */
[----:B------:R-:W-:Y:S01]  /*63e0*/  FMUL.FTZ R39, R33, R39 ;  /* 0x0000002721277220 */ /* 0x000fe20000410000 */
[----:B----4-:R-:W-:Y:S01]  /*63f0*/  FMUL.FTZ R149, R149, R45 ;  /* 0x0000002d95957220 */ /* 0x010fe20000410000 */
[----:B------:R-:W-:-:S03]  /*6400*/  SHF.L.U32 R45, R77, 0x10, RZ ;  /* 0x000000104d2d7819 */ /* 0x000fc600000006ff */
[----:B------:R-:W1:Y:S01]  /*6410*/  MUFU.EX2 R52, R52 ;  /* 0x0000003400347308 */ /* 0x000e620000000800 */
[----:B------:R-:W-:Y:S01]  /*6420*/  FFMA.FTZ R39, R112, R39, R47 ;  /* 0x0000002770277223 */ /* 0x000fe2000001002f */
[----:B------:R-:W-:Y:S01]  /*6430*/  FMUL.FTZ R150, R150, R51 ;  /* 0x0000003396967220 */ /* 0x000fe20000410000 */
[----:B0-----:R-:W-:Y:S01]  /*6440*/  FADD.FTZ R44, R44, 1 ;  /* 0x3f8000002c2c7421 */ /* 0x001fe20000010000 */
[----:B------:R-:W-:-:S04]  /*6450*/  FADD.FTZ R45, -R46, R45 ;  /* 0x0000002d2e2d7221 */ /* 0x000fc80000010100 */
[----:B------:R0:W3:Y:S01]  /*6460*/  MUFU.RCP R51, R44 ;  /* 0x0000002c00337308 */ /* 0x0000e20000001000 */
[----:B------:R-:W-:Y:S01]  /*6470*/  FMUL.FTZ R45, R33, R45 ;  /* 0x0000002d212d7220 */ /* 0x000fe20000410000 */
[----:B0-----:R-:W-:-:S03]  /*6480*/  FMUL.FTZ R44, R39, -1.4426950216293334961 ;  /* 0xbfb8aa3b272c7820 */ /* 0x001fc60000410000 */
[----:B------:R-:W-:Y:S01]  /*6490*/  FFMA.FTZ R45, R49, R45, R50 ;  /* 0x0000002d312d7223 */ /* 0x000fe20000010032 */
[----:B------:R-:W-:Y:S01]  /*64a0*/  FADD.FTZ R40, -R46, R74 ;  /* 0x0000004a2e287221 */ /* 0x000fe20000010100 */
[----:B-1----:R-:W-:Y:S01]  /*64b0*/  FADD.FTZ R52, R52, 1 ;  /* 0x3f80000034347421 */ /* 0x002fe20000010000 */
[----:B------:R-:W0:Y:S01]  /*64c0*/  MUFU.EX2 R44, R44 ;  /* 0x0000002c002c7308 */ /* 0x000e220000000800 */
[----:B------:R-:W-:Y:S01]  /*64d0*/  FMUL.FTZ R53, R45, -1.4426950216293334961 ;  /* 0xbfb8aa3b2d357820 */ /* 0x000fe20000410000 */
[----:B------:R-:W-:Y:S01]  /*64e0*/  FMUL.FTZ R40, R33, R40 ;  /* 0x0000002821287220 */ /* 0x000fe20000410000 */
[----:B---3--:R-:W-:-:S03]  /*64f0*/  FMUL.FTZ R37, R37, R51 ;  /* 0x0000003325257220 */ /* 0x008fc60000410000 */
[----:B------:R-:W-:Y:S02]  /*6500*/  FFMA.FTZ R40, R48, R40, R55 ;  /* 0x0000002830287223 */ /* 0x000fe40000010037 */
[----:B------:R-:W1:Y:S02]  /*6510*/  MUFU.RCP R52, R52 ;  /* 0x0000003400347308 */ /* 0x000e640000001000 */
[----:B------:R-:W-:-:S06]  /*6520*/  FMUL.FTZ R51, R40, -1.4426950216293334961 ;  /* 0xbfb8aa3b28337820 */ /* 0x000fcc0000410000 */
[----:B------:R-:W3:Y:S01]  /*6530*/  MUFU.EX2 R53, R53 ;  /* 0x0000003500357308 */ /* 0x000ee20000000800 */
[----:B0-----:R-:W-:-:S07]  /*6540*/  FADD.FTZ R44, R44, 1 ;  /* 0x3f8000002c2c7421 */ /* 0x001fce0000010000 */
[----:B------:R-:W0:Y:S01]  /*6550*/  MUFU.EX2 R51, R51 ;  /* 0x0000003300337308 */ /* 0x000e220000000800 */
[----:B-1----:R-:W-:-:S07]  /*6560*/  FMUL.FTZ R38, R38, R52 ;  /* 0x0000003426267220 */ /* 0x002fce0000410000 */
[----:B------:R1:W-:Y:S01]  /*6570*/  MUFU.RCP R74, R44 ;  /* 0x0000002c004a7308 */ /* 0x0003e20000001000 */
[----:B---3--:R-:W-:Y:S01]  /*6580*/  FADD.FTZ R53, R53, 1 ;  /* 0x3f80000035357421 */ /* 0x008fe20000010000 */
[----:B-1----:R-:W-:-:S04]  /*6590*/  FFMA.FTZ R44, R113, R41, R0 ;  /* 0x00000029712c7223 */ /* 0x002fc80000010000 */
[----:B------:R-:W-:Y:S02]  /*65a0*/  FMUL.FTZ R52, R44, -1.4426950216293334961 ;  /* 0xbfb8aa3b2c347820 */ /* 0x000fe40000410000 */
[----:B------:R-:W1:Y:S01]  /*65b0*/  MUFU.RCP R53, R53 ;  /* 0x0000003500357308 */ /* 0x000e620000001000 */
[----:B0-----:R-:W-:-:S07]  /*65c0*/  FADD.FTZ R51, R51, 1 ;  /* 0x3f80000033337421 */ /* 0x001fce0000010000 */
[----:B------:R-:W0:Y:S08]  /*65d0*/  MUFU.EX2 R52, R52 ;  /* 0x0000003400347308 */ /* 0x000e300000000800 */
[----:B------:R-:W3:Y:S01]  /*65e0*/  MUFU.RCP R51, R51 ;  /* 0x0000003300337308 */ /* 0x000ee20000001000 */
[----:B-1----:R-:W-:Y:S01]  /*65f0*/  FMUL.FTZ R41, R45, R53 ;  /* 0x000000352d297220 */ /* 0x002fe20000410000 */
[----:B------:R-:W-:Y:S01]  /*6600*/  FADD.FTZ R45, R42, -R46 ;  /* 0x8000002e2a2d7221 */ /* 0x000fe20000010000 */
[----:B0-----:R-:W-:-:S05]  /*6610*/  FADD.FTZ R52, R52, 1 ;  /* 0x3f80000034347421 */ /* 0x001fca0000010000 */
[----:B------:R0:W-:Y:S02]  /*6620*/  MUFU.RCP R42, R52 ;  /* 0x00000034002a7308 */ /* 0x0001e40000001000 */
[----:B0-----:R-:W-:Y:S01]  /*6630*/  SHF.L.U32 R52, R72, 0x10, RZ ;  /* 0x0000001048347819 */ /* 0x001fe200000006ff */
[----:B---3--:R-:W-:Y:S01]  /*6640*/  FMUL.FTZ R40, R40, R51 ;  /* 0x0000003328287220 */ /* 0x008fe20000410000 */
[----:B------:R-:W-:-:S03]  /*6650*/  FMUL.FTZ R51, R33, R75 ;  /* 0x0000004b21337220 */ /* 0x000fc60000410000 */
[----:B------:R-:W-:Y:S01]  /*6660*/  FADD.FTZ R52, -R46, R52 ;  /* 0x000000342e347221 */ /* 0x000fe20000010100 */
[----:B------:R-:W-:Y:S01]  /*6670*/  FMUL.FTZ R45, R33, R45 ;  /* 0x0000002d212d7220 */ /* 0x000fe20000410000 */
[----:B------:R-:W-:Y:S02]  /*6680*/  FFMA.FTZ R51, R49, R51, R50 ;  /* 0x0000003331337223 */ /* 0x000fe40000010032 */
[----:B------:R-:W-:Y:S01]  /*6690*/  FMUL.FTZ R52, R33, R52 ;  /* 0x0000003421347220 */ /* 0x000fe20000410000 */
[----:B------:R-:W-:Y:S01]  /*66a0*/  FFMA.FTZ R45, R112, R45, R47 ;  /* 0x0000002d702d7223 */ /* 0x000fe2000001002f */
[----:B------:R-:W-:Y:S02]  /*66b0*/  FMUL.FTZ R39, R39, R74 ;  /* 0x0000004a27277220 */ /* 0x000fe40000410000 */
[----:B------:R-:W-:Y:S01]  /*66c0*/  FFMA.FTZ R52, R48, R52, R55 ;  /* 0x0000003430347223 */ /* 0x000fe20000010037 */
[----:B------:R-:W-:Y:S01]  /*66d0*/  FMUL.FTZ R74, R51, -1.4426950216293334961 ;  /* 0xbfb8aa3b334a7820 */ /* 0x000fe20000410000 */
[----:B------:R-:W-:-:S02]  /*66e0*/  FMUL.FTZ R76, R45, -1.4426950216293334961 ;  /* 0xbfb8aa3b2d4c7820 */ /* 0x000fc40000410000 */
[----:B------:R-:W-:-:S03]  /*66f0*/  FMUL.FTZ R53, R52, -1.4426950216293334961 ;  /* 0xbfb8aa3b34357820 */ /* 0x000fc60000410000 */
[----:B------:R-:W0:Y:S01]  /*6700*/  MUFU.EX2 R74, R74 ;  /* 0x0000004a004a7308 */ /* 0x000e220000000800 */
[----:B------:R-:W-:-:S07]  /*6710*/  FMUL.FTZ R72, R43, -1.4426950216293334961 ;  /* 0xbfb8aa3b2b487820 */ /* 0x000fce0000410000 */
[----:B------:R-:W1:Y:S08]  /*6720*/  MUFU.EX2 R76, R76 ;  /* 0x0000004c004c7308 */ /* 0x000e700000000800 */
[----:B------:R-:W3:Y:S01]  /*6730*/  MUFU.EX2 R53, R53 ;  /* 0x0000003500357308 */ /* 0x000ee20000000800 */
[----:B0-----:R-:W-:Y:S01]  /*6740*/  FADD.FTZ R74, R74, 1 ;  /* 0x3f8000004a4a7421 */ /* 0x001fe20000010000 */
[----:B------:R-:W-:-:S06]  /*6750*/  FMUL.FTZ R42, R44, R42 ;  /* 0x0000002a2c2a7220 */ /* 0x000fcc0000410000 */
[----:B------:R-:W0:Y:S01]  /*6760*/  MUFU.EX2 R72, R72 ;  /* 0x0000004800487308 */ /* 0x000e220000000800 */
[----:B-1----:R-:W-:Y:S01]  /*6770*/  FADD.FTZ R44, R76, 1 ;  /* 0x3f8000004c2c7421 */ /* 0x002fe20000010000 */
[----:B---3--:R-:W-:-:S06]  /*6780*/  FADD.FTZ R53, R53, 1 ;  /* 0x3f80000035357421 */ /* 0x008fcc0000010000 */
[----:B------:R-:W-:Y:S08]  /*6790*/  MUFU.RCP R75, R74 ;  /* 0x0000004a004b7308 */ /* 0x000ff00000001000 */
[----:B------:R1:W-:Y:S01]  /*67a0*/  MUFU.RCP R74, R53 ;  /* 0x00000035004a7308 */ /* 0x0003e20000001000 */
[----:B0-----:R-:W-:-:S07]  /*67b0*/  FADD.FTZ R72, R72, 1 ;  /* 0x3f80000048487421 */ /* 0x001fce0000010000 */
[----:B------:R-:W0:Y:S01]  /*67c0*/  MUFU.RCP R44, R44 ;  /* 0x0000002c002c7308 */ /* 0x000e220000001000 */
[----:B-1----:R-:W-:-:S04]  /*67d0*/  FMUL.FTZ R53, R33, R73 ;  /* 0x0000004921357220 */ /* 0x002fc80000410000 */
[----:B------:R-:W-:-:S04]  /*67e0*/  FFMA.FTZ R53, R49, R53, R50 ;  /* 0x0000003531357223 */ /* 0x000fc80000010032 */
[----:B------:R-:W-:Y:S01]  /*67f0*/  FMUL.FTZ R73, R53, -1.4426950216293334961 ;  /* 0xbfb8aa3b35497820 */ /* 0x000fe20000410000 */
[----:B------:R-:W1:Y:S08]  /*6800*/  MUFU.RCP R72, R72 ;  /* 0x0000004800487308 */ /* 0x000e700000001000 */
[----:B------:R-:W3:Y:S01]  /*6810*/  MUFU.EX2 R73, R73 ;  /* 0x0000004900497308 */ /* 0x000ee20000000800 */
[----:B0-----:R-:W-:Y:S01]  /*6820*/  FMUL.FTZ R44, R45, R44 ;  /* 0x0000002c2d2c7220 */ /* 0x001fe20000410000 */
[----:B------:R-:W-:Y:S01]  /*6830*/  FMUL.FTZ R45, R52, R74 ;  /* 0x0000004a342d7220 */ /* 0x000fe20000410000 */
[----:B------:R-:W-:-:S04]  /*6840*/  FADD.FTZ R74, R111, -R46 ;  /* 0x8000002e6f4a7221 */ /* 0x000fc80000010000 */
[----:B------:R-:W-:Y:S01]  /*6850*/  FMUL.FTZ R74, R33, R74 ;  /* 0x0000004a214a7220 */ /* 0x000fe20000410000 */
[----:B-1----:R-:W-:-:S03]  /*6860*/  FMUL.FTZ R43, R43, R72 ;  /* 0x000000482b2b7220 */ /* 0x002fc60000410000 */
[----:B------:R-:W-:Y:S01]  /*6870*/  FFMA.FTZ R74, R112, R74, R47 ;  /* 0x0000004a704a7223 */ /* 0x000fe2000001002f */
[----:B------:R-:W-:Y:S01]  /*6880*/  FADD.FTZ R72, -R46, R70 ;  /* 0x000000462e487221 */ /* 0x000fe20000010100 */
[----:B------:R-:W-:Y:S02]  /*6890*/  SHF.L.U32 R70, R71, 0x10, RZ ;  /* 0x0000001047467819 */ /* 0x000fe400000006ff */
[----:B------:R-:W-:Y:S01]  /*68a0*/  FMUL.FTZ R77, R74, -1.4426950216293334961 ;  /* 0xbfb8aa3b4a4d7820 */ /* 0x000fe20000410000 */
[----:B---3--:R-:W-:Y:S01]  /*68b0*/  FADD.FTZ R52, R73, 1 ;  /* 0x3f80000049347421 */ /* 0x008fe20000010000 */
[C---:B------:R-:W-:Y:S01]  /*68c0*/  FMUL.FTZ R71, R33.reuse, R72 ;  /* 0x0000004821477220 */ /* 0x040fe20000410000 */
[----:B------:R-:W-:-:S03]  /*68d0*/  FMUL.FTZ R72, R33, R122 ;  /* 0x0000007a21487220 */ /* 0x000fc60000410000 */
[----:B------:R-:W-:Y:S01]  /*68e0*/  MUFU.EX2 R77, R77 ;  /* 0x0000004d004d7308 */ /* 0x000fe20000000800 */
[----:B------:R-:W-:-:S07]  /*68f0*/  FFMA.FTZ R72, R113, R72, R0 ;  /* 0x0000004871487223 */ /* 0x000fce0000010000 */
[----:B------:R-:W0:Y:S01]  /*6900*/  MUFU.RCP R52, R52 ;  /* 0x0000003400347308 */ /* 0x000e220000001000 */
[----:B------:R-:W-:Y:S01]  /*6910*/  FMUL.FTZ R73, R72, -1.4426950216293334961 ;  /* 0xbfb8aa3b48497820 */ /* 0x000fe20000410000 */
[----:B------:R-:W-:-:S06]  /*6920*/  FFMA.FTZ R71, R48, R71, R55 ;  /* 0x0000004730477223 */ /* 0x000fcc0000010037 */
[----:B------:R-:W1:Y:S01]  /*6930*/  MUFU.EX2 R73, R73 ;  /* 0x0000004900497308 */ /* 0x000e620000000800 */
[----:B------:R-:W-:Y:S01]  /*6940*/  FMUL.FTZ R76, R71, -1.4426950216293334961 ;  /* 0xbfb8aa3b474c7820 */ /* 0x000fe20000410000 */
[----:B0-----:R-:W-:Y:S01]  /*6950*/  FMUL.FTZ R52, R53, R52 ;  /* 0x0000003435347220 */ /* 0x001fe20000410000 */
[----:B------:R-:W-:-:S05]  /*6960*/  FADD.FTZ R53, R77, 1 ;  /* 0x3f8000004d357421 */ /* 0x000fca0000010000 */
[----:B------:R-:W0:Y:S08]  /*6970*/  MUFU.EX2 R76, R76 ;  /* 0x0000004c004c7308 */ /* 0x000e300000000800 */
[----:B------:R-:W3:Y:S01]  /*6980*/  MUFU.RCP R53, R53 ;  /* 0x0000003500357308 */ /* 0x000ee20000001000 */
[----:B-1----:R-:W-:-:S07]  /*6990*/  FADD.FTZ R73, R73, 1 ;  /* 0x3f80000049497421 */ /* 0x002fce0000010000 */
[----:B------:R1:W4:Y:S01]  /*69a0*/  MUFU.RCP R77, R73 ;  /* 0x00000049004d7308 */ /* 0x0003220000001000 */
[----:B0-----:R-:W-:Y:S01]  /*69b0*/  FADD.FTZ R76, R76, 1 ;  /* 0x3f8000004c4c7421 */ /* 0x001fe20000010000 */
[----:B-1----:R-:W-:Y:S01]  /*69c0*/  FMUL.FTZ R73, R33, R123 ;  /* 0x0000007b21497220 */ /* 0x002fe20000410000 */
[----:B---3--:R-:W-:-:S03]  /*69d0*/  FMUL.FTZ R53, R74, R53 ;  /* 0x000000354a357220 */ /* 0x008fc60000410000 */
[----:B------:R-:W-:Y:S02]  /*69e0*/  FFMA.FTZ R73, R112, R73, R47 ;  /* 0x0000004970497223 */ /* 0x000fe4000001002f */
[----:B------:R-:W0:Y:S02]  /*69f0*/  MUFU.RCP R76, R76 ;  /* 0x0000004c004c7308 */ /* 0x000e240000001000 */
[----:B------:R-:W-:-:S06]  /*6a00*/  FMUL.FTZ R74, R73, -1.4426950216293334961 ;  /* 0xbfb8aa3b494a7820 */ /* 0x000fcc0000410000 */
[----:B------:R-:W1:Y:S01]  /*6a10*/  MUFU.EX2 R74, R74 ;  /* 0x0000004a004a7308 */ /* 0x000e620000000800 */
[----:B------:R-:W-:Y:S01]  /*6a20*/  SHF.L.U32 R78, R68, 0x10, RZ ;  /* 0x00000010444e7819 */ /* 0x000fe200000006ff */
[----:B----4-:R-:W-:Y:S01]  /*6a30*/  FMUL.FTZ R68, R72, R77 ;  /* 0x0000004d48447220 */ /* 0x010fe20000410000 */
[----:B0-----:R-:W-:Y:S01]  /*6a40*/  FMUL.FTZ R71, R71, R76 ;  /* 0x0000004c47477220 */ /* 0x001fe20000410000 */
[----:B------:R-:W-:-:S04]  /*6a50*/  FFMA.FTZ R76, R49, R69, R50 ;  /* 0x00000045314c7223 */ /* 0x000fc80000010032 */
[----:B------:R-:W-:Y:S01]  /*6a60*/  FMUL.FTZ R77, R76, -1.4426950216293334961 ;  /* 0xbfb8aa3b4c4d7820 */ /* 0x000fe20000410000 */
[----:B-1----:R-:W-:-:S05]  /*6a70*/  FADD.FTZ R80, R74, 1 ;  /* 0x3f8000004a507421 */ /* 0x002fca0000010000 */
[----:B------:R-:W-:Y:S08]  /*6a80*/  MUFU.EX2 R77, R77 ;  /* 0x0000004d004d7308 */ /* 0x000ff00000000800 */
[----:B------:R-:W0:Y:S02]  /*6a90*/  MUFU.RCP R80, R80 ;  /* 0x0000005000507308 */ /* 0x000e240000001000 */
[----:B0-----:R-:W-:Y:S01]  /*6aa0*/  FMUL.FTZ R69, R73, R80 ;  /* 0x0000005049457220 */ /* 0x001fe20000410000 */
[----:B------:R-:W-:-:S06]  /*6ab0*/  FADD.FTZ R73, R77, 1 ;  /* 0x3f8000004d497421 */ /* 0x000fcc0000010000 */
[----:B------:R-:W0:Y:S01]  /*6ac0*/  MUFU.RCP R73, R73 ;  /* 0x0000004900497308 */ /* 0x000e220000001000 */
[----:B------:R1:W-:Y:S01]  /*6ad0*/  STL [R1+0x168], R109 ;  /* 0x0001686d01007387 */ /* 0x0003e20000100800 */
[----:B0-----:R-:W-:Y:S01]  /*6ae0*/  FMUL.FTZ R73, R76, R73 ;  /* 0x000000494c497220 */ /* 0x001fe20000410000 */
[----:B------:R-:W-:Y:S01]  /*6af0*/  SHF.L.U32 R76, R67, 0x10, RZ ;  /* 0x00000010434c7819 */ /* 0x000fe200000006ff */
[----:B------:R-:W-:Y:S01]  /*6b00*/  FMUL.FTZ R67, R33, R126 ;  /* 0x0000007e21437220 */ /* 0x000fe20000410000 */
[----:B------:R-:W-:Y:S02]  /*6b10*/  SHF.L.U32 R126, R117, 0x10, RZ ;  /* 0x00000010757e7819 */ /* 0x000fe400000006ff */
[----:B------:R-:W3:Y:S01]  /*6b20*/  LDL.LU R117, [R1+0x110] ;  /* 0x0001100001757983 */ /* 0x000ee20000300800 */
[----:B------:R-:W-:-:S04]  /*6b30*/  FADD.FTZ R70, -R46, R70 ;  /* 0x000000462e467221 */ /* 0x000fc80000010100 */
[----:B------:R-:W-:Y:S01]  /*6b40*/  FMUL.FTZ R70, R33, R70 ;  /* 0x0000004621467220 */ /* 0x000fe20000410000 */
[----:B------:R-:W-:-:S03]  /*6b50*/  FMUL.FTZ R51, R51, R75 ;  /* 0x0000004b33337220 */ /* 0x000fc60000410000 */
[----:B------:R-:W-:-:S04]  /*6b60*/  FFMA.FTZ R70, R49, R70, R50 ;  /* 0x0000004631467223 */ /* 0x000fc80000010032 */
[----:B------:R-:W-:-:S06]  /*6b70*/  FMUL.FTZ R75, R70, -1.4426950216293334961 ;  /* 0xbfb8aa3b464b7820 */ /* 0x000fcc0000410000 */
[----:B------:R-:W0:Y:S01]  /*6b80*/  MUFU.EX2 R75, R75 ;  /* 0x0000004b004b7308 */ /* 0x000e220000000800 */
[----:B------:R-:W-:-:S04]  /*6b90*/  FADD.FTZ R78, -R46, R78 ;  /* 0x0000004e2e4e7221 */ /* 0x000fc80000010100 */
[----:B------:R-:W-:-:S04]  /*6ba0*/  FMUL.FTZ R78, R33, R78 ;  /* 0x0000004e214e7220 */ /* 0x000fc80000410000 */
[----:B------:R-:W-:-:S04]  /*6bb0*/  FFMA.FTZ R74, R48, R78, R55 ;  /* 0x0000004e304a7223 */ /* 0x000fc80000010037 */
[----:B------:R-:W-:Y:S01]  /*6bc0*/  FMUL.FTZ R78, R74, -1.4426950216293334961 ;  /* 0xbfb8aa3b4a4e7820 */ /* 0x000fe20000410000 */
[----:B0-----:R-:W-:-:S05]  /*6bd0*/  FADD.FTZ R75, R75, 1 ;  /* 0x3f8000004b4b7421 */ /* 0x001fca0000010000 */
[----:B------:R-:W0:Y:S08]  /*6be0*/  MUFU.EX2 R78, R78 ;  /* 0x0000004e004e7308 */ /* 0x000e300000000800 */
[----:B------:R-:W4:Y:S01]  /*6bf0*/  MUFU.RCP R75, R75 ;  /* 0x0000004b004b7308 */ /* 0x000f220000001000 */
[--C-:B------:R-:W-:Y:S01]  /*6c00*/  FADD.FTZ R124, R124, -R46.reuse ;  /* 0x8000002e7c7c7221 */ /* 0x100fe20000010000 */
[----:B------:R-:W-:Y:S01]  /*6c10*/  SHF.L.U32 R66, R66, 0x10, RZ ;  /* 0x0000001042427819 */ /* 0x000fe200000006ff */
[----:B0-----:R-:W-:Y:S01]  /*6c20*/  FADD.FTZ R78, R78, 1 ;  /* 0x3f8000004e4e7421 */ /* 0x001fe20000010000 */
[----:B----4-:R-:W-:Y:S01]  /*6c30*/  FMUL.FTZ R70, R70, R75 ;  /* 0x0000004b46467220 */ /* 0x010fe20000410000 */
[----:B------:R-:W-:-:S04]  /*6c40*/  FADD.FTZ R75, R125, -R46 ;  /* 0x8000002e7d4b7221 */ /* 0x000fc80000010000 */
[----:B------:R-:W0:Y:S01]  /*6c50*/  MUFU.RCP R78, R78 ;  /* 0x0000004e004e7308 */ /* 0x000e220000001000 */
[C---:B------:R-:W-:Y:S01]  /*6c60*/  FMUL.FTZ R75, R33.reuse, R75 ;  /* 0x0000004b214b7220 */ /* 0x040fe20000410000 */
[----:B------:R-:W-:-:S03]  /*6c70*/  FMUL.FTZ R72, R33, R124 ;  /* 0x0000007c21487220 */ /* 0x000fc60000410000 */
[----:B------:R-:W-:Y:S01]  /*6c80*/  FFMA.FTZ R75, R112, R75, R47 ;  /* 0x0000004b704b7223 */ /* 0x000fe2000001002f */
[----:B------:R-:W-:Y:S01]  /*6c90*/  FADD.FTZ R66, -R46, R66 ;  /* 0x000000422e427221 */ /* 0x000fe20000010100 */
[----:B------:R-:W-:Y:S02]  /*6ca0*/  FFMA.FTZ R72, R113, R72, R0 ;  /* 0x0000004871487223 */ /* 0x000fe40000010000 */
[----:B------:R-:W-:Y:S01]  /*6cb0*/  FMUL.FTZ R80, R75, -1.4426950216293334961 ;  /* 0xbfb8aa3b4b507820 */ /* 0x000fe20000410000 */
[----:B------:R-:W-:Y:S01]  /*6cc0*/  FMUL.FTZ R66, R33, R66 ;  /* 0x0000004221427220 */ /* 0x000fe20000410000 */
[----:B------:R-:W-:-:S04]  /*6cd0*/  FMUL.FTZ R79, R72, -1.4426950216293334961 ;  /* 0xbfb8aa3b484f7820 */ /* 0x000fc80000410000 */
[----:B------:R-:W4:Y:S01]  /*6ce0*/  MUFU.EX2 R80, R80 ;  /* 0x0000005000507308 */ /* 0x000f220000000800 */
[----:B------:R-:W-:Y:S01]  /*6cf0*/  FFMA.FTZ R77, R48, R66, R55 ;  /* 0x00000042304d7223 */ /* 0x000fe20000010037 */
[----:B0-----:R-:W-:-:S03]  /*6d00*/  FMUL.FTZ R74, R74, R78 ;  /* 0x0000004e4a4a7220 */ /* 0x001fc60000410000 */
[----:B------:R-:W-:-:S03]  /*6d10*/  FMUL.FTZ R78, R77, -1.4426950216293334961 ;  /* 0xbfb8aa3b4d4e7820 */ /* 0x000fc60000410000 */
[----:B------:R-:W0:Y:S08]  /*6d20*/  MUFU.EX2 R79, R79 ;  /* 0x0000004f004f7308 */ /* 0x000e300000000800 */
[----:B------:R-:W2:Y:S01]  /*6d30*/  MUFU.EX2 R78, R78 ;  /* 0x0000004e004e7308 */ /* 0x000ea20000000800 */
[----:B----4-:R-:W-:-:S07]  /*6d40*/  FADD.FTZ R80, R80, 1 ;  /* 0x3f80000050507421 */ /* 0x010fce0000010000 */
[----:B------:R-:W4:Y:S01]  /*6d50*/  MUFU.RCP R66, R80 ;  /* 0x0000005000427308 */ /* 0x000f220000001000 */
[----:B0-----:R-:W-:Y:S01]  /*6d60*/  FADD.FTZ R79, R79, 1 ;  /* 0x3f8000004f4f7421 */ /* 0x001fe20000010000 */
[----:B------:R-:W-:-:S06]  /*6d70*/  SHF.L.U32 R64, R64, 0x10, RZ ;  /* 0x0000001040407819 */ /* 0x000fcc00000006ff */
[----:B------:R-:W0:Y:S01]  /*6d80*/  MUFU.RCP R79, R79 ;  /* 0x0000004f004f7308 */ /* 0x000e220000001000 */
[----:B--2---:R-:W-:Y:S01]  /*6d90*/  FADD.FTZ R78, R78, 1 ;  /* 0x3f8000004e4e7421 */ /* 0x004fe20000010000 */
[----:B------:R-:W-:-:S06]  /*6da0*/  FADD.FTZ R127, R127, -R46 ;  /* 0x8000002e7f7f7221 */ /* 0x000fcc0000010000 */
[----:B------:R2:W1:Y:S01]  /*6db0*/  MUFU.RCP R80, R78 ;  /* 0x0000004e00507308 */ /* 0x0004620000001000 */
[----:B----4-:R-:W-:Y:S01]  /*6dc0*/  FMUL.FTZ R66, R75, R66 ;  /* 0x000000424b427220 */ /* 0x010fe20000410000 */
[----:B------:R-:W-:Y:S01]  /*6dd0*/  FADD.FTZ R75, -R46, R64 ;  /* 0x000000402e4b7221 */ /* 0x000fe20000010100 */
[----:B------:R-:W-:Y:S01]  /*6de0*/  FFMA.FTZ R67, R113, R67, R0 ;  /* 0x0000004371437223 */ /* 0x000fe20000010000 */
[C---:B--2---:R-:W-:Y:S02]  /*6df0*/  FMUL.FTZ R78, R33.reuse, R127 ;  /* 0x0000007f214e7220 */ /* 0x044fe40000410000 */
[----:B------:R-:W-:Y:S02]  /*6e00*/  FMUL.FTZ R75, R33, R75 ;  /* 0x0000004b214b7220 */ /* 0x000fe40000410000 */
[----:B------:R-:W-:Y:S01]  /*6e10*/  FFMA.FTZ R78, R112, R78, R47 ;  /* 0x0000004e704e7223 */ /* 0x000fe2000001002f */
[----:B0-----:R-:W-:Y:S01]  /*6e20*/  FMUL.FTZ R72, R72, R79 ;  /* 0x0000004f48487220 */ /* 0x001fe20000410000 */
[----:B------:R-:W-:Y:S01]  /*6e30*/  FMUL.FTZ R82, R67, -1.4426950216293334961 ;  /* 0xbfb8aa3b43527820 */ /* 0x000fe20000410000 */
[----:B------:R-:W-:Y:S01]  /*6e40*/  FFMA.FTZ R75, R48, R75, R55 ;  /* 0x0000004b304b7223 */ /* 0x000fe20000010037 */
[----:B------:R-:W-:Y:S01]  /*6e50*/  FMUL.FTZ R79, R78, -1.4426950216293334961 ;  /* 0xbfb8aa3b4e4f7820 */ /* 0x000fe20000410000 */
[----:B-1----:R-:W-:-:S02]  /*6e60*/  FMUL.FTZ R64, R77, R80 ;  /* 0x000000504d407220 */ /* 0x002fc40000410000 */
[----:B------:R-:W-:Y:S01]  /*6e70*/  FMUL.FTZ R77, R75, -1.4426950216293334961 ;  /* 0xbfb8aa3b4b4d7820 */ /* 0x000fe20000410000 */
[----:B------:R-:W0:Y:S01]  /*6e80*/  MUFU.EX2 R82, R82 ;  /* 0x0000005200527308 */ /* 0x000e220000000800 */
[----:B------:R-:W-:-:S07]  /*6e90*/  FADD.FTZ R76, -R46, R76 ;  /* 0x0000004c2e4c7221 */ /* 0x000fce0000010100 */
[----:B------:R-:W1:Y:S01]  /*6ea0*/  MUFU.EX2 R79, R79 ;  /* 0x0000004f004f7308 */ /* 0x000e620000000800 */
[----:B------:R-:W-:-:S07]  /*6eb0*/  FMUL.FTZ R76, R33, R76 ;  /* 0x0000004c214c7220 */ /* 0x000fce0000410000 */
[----:B------:R-:W2:Y:S01]  /*6ec0*/  MUFU.EX2 R77, R77 ;  /* 0x0000004d004d7308 */ /* 0x000ea20000000800 */
[----:B------:R-:W-:Y:S01]  /*6ed0*/  FFMA.FTZ R76, R49, R76, R50 ;  /* 0x0000004c314c7223 */ /* 0x000fe20000010032 */
[----:B0-----:R-:W-:-:S03]  /*6ee0*/  FADD.FTZ R80, R82, 1 ;  /* 0x3f80000052507421 */ /* 0x001fc60000010000 */
[----:B------:R-:W-:Y:S01]  /*6ef0*/  FMUL.FTZ R81, R76, -1.4426950216293334961 ;  /* 0xbfb8aa3b4c517820 */ /* 0x000fe20000410000 */
[----:B-1----:R-:W-:Y:S02]  /*6f00*/  FADD.FTZ R79, R79, 1 ;  /* 0x3f8000004f4f7421 */ /* 0x002fe40000010000 */
[----:B------:R-:W0:Y:S08]  /*6f10*/  MUFU.RCP R80, R80 ;  /* 0x0000005000507308 */ /* 0x000e300000001000 */
[----:B------:R2:W-:Y:S01]  /*6f20*/  MUFU.RCP R82, R79 ;  /* 0x0000004f00527308 */ /* 0x0005e20000001000 */
[----:B------:R-:W-:Y:S01]  /*6f30*/  FADD.FTZ R128, R128, -R46 ;  /* 0x8000002e80807221 */ /* 0x000fe20000010000 */
[----:B--2---:R-:W-:-:S06]  /*6f40*/  FADD.FTZ R79, R77, 1 ;  /* 0x3f8000004d4f7421 */ /* 0x004fcc0000010000 */
[----:B------:R-:W1:Y:S01]  /*6f50*/  MUFU.EX2 R81, R81 ;  /* 0x0000005100517308 */ /* 0x000e620000000800 */
[----:B------:R-:W-:-:S07]  /*6f60*/  FMUL.FTZ R128, R33, R128 ;  /* 0x0000008021807220 */ /* 0x000fce0000410000 */
[----:B------:R-:W2:Y:S01]  /*6f70*/  MUFU.RCP R79, R79 ;  /* 0x0000004f004f7308 */ /* 0x000ea20000001000 */
[----:B------:R-:W-:Y:S01]  /*6f80*/  FFMA.FTZ R77, R113, R128, R0 ;  /* 0x00000080714d7223 */ /* 0x000fe20000010000 */
[----:B------:R-:W-:Y:S01]  /*6f90*/  SHF.L.U32 R83, R65, 0x10, RZ ;  /* 0x0000001041537819 */ /* 0x000fe200000006ff */
[----:B0-----:R-:W-:Y:S02]  /*6fa0*/  FMUL.FTZ R67, R67, R80 ;  /* 0x0000005043437220 */ /* 0x001fe40000410000 */
[----:B------:R-:W-:Y:S02]  /*6fb0*/  FMUL.FTZ R80, R77, -1.4426950216293334961 ;  /* 0xbfb8aa3b4d507820 */ /* 0x000fe40000410000 */
[----:B------:R-:W-:Y:S01]  /*6fc0*/  FADD.FTZ R83, -R46, R83 ;  /* 0x000000532e537221 */ /* 0x000fe20000010100 */
[----:B-1----:R-:W-:-:S03]  /*6fd0*/  FADD.FTZ R81, R81, 1 ;  /* 0x3f80000051517421 */ /* 0x002fc60000010000 */
[----:B------:R-:W0:Y:S01]  /*6fe0*/  MUFU.EX2 R80, R80 ;  /* 0x0000005000507308 */ /* 0x000e220000000800 */
[----:B--2---:R-:W-:Y:S01]  /*6ff0*/  FMUL.FTZ R75, R75, R79 ;  /* 0x0000004f4b4b7220 */ /* 0x004fe20000410000 */
[----:B------:R-:W-:-:S06]  /*7000*/  FMUL.FTZ R79, R33, R83 ;  /* 0x00000053214f7220 */ /* 0x000fcc0000410000 */
[----:B------:R-:W1:Y:S01]  /*7010*/  MUFU.RCP R81, R81 ;  /* 0x0000005100517308 */ /* 0x000e620000001000 */
[----:B------:R-:W-:Y:S01]  /*7020*/  SHF.L.U32 R62, R62, 0x10, RZ ;  /* 0x000000103e3e7819 */ /* 0x000fe200000006ff */
[----:B------:R-:W-:-:S04]  /*7030*/  FFMA.FTZ R79, R49, R79, R50 ;  /* 0x0000004f314f7223 */ /* 0x000fc80000010032 */
[----:B------:R-:W-:Y:S01]  /*7040*/  FMUL.FTZ R83, R79, -1.4426950216293334961 ;  /* 0xbfb8aa3b4f537820 */ /* 0x000fe20000410000 */
[----:B------:R-:W-:Y:S01]  /*7050*/  FADD.FTZ R62, -R46, R62 ;  /* 0x0000003e2e3e7221 */ /* 0x000fe20000010100 */
[----:B------:R-:W-:Y:S01]  /*7060*/  FADD.FTZ R129, R129, -R46 ;  /* 0x8000002e81817221 */ /* 0x000fe20000010000 */
[----:B------:R-:W-:Y:S02]  /*7070*/  FMUL.FTZ R65, R78, R82 ;  /* 0x000000524e417220 */ /* 0x000fe40000410000 */
[C---:B------:R-:W-:Y:S01]  /*7080*/  FMUL.FTZ R62, R33.reuse, R62 ;  /* 0x0000003e213e7220 */ /* 0x040fe20000410000 */
[----:B------:R-:W2:Y:S01]  /*7090*/  MUFU.EX2 R83, R83 ;  /* 0x0000005300537308 */ /* 0x000ea20000000800 */
[----:B0-----:R-:W-:Y:S01]  /*70a0*/  FADD.FTZ R80, R80, 1 ;  /* 0x3f80000050507421 */ /* 0x001fe20000010000 */
[----:B------:R-:W-:Y:S01]  /*70b0*/  FMUL.FTZ R78, R33, R129 ;  /* 0x00000081214e7220 */ /* 0x000fe20000410000 */
[----:B-1----:R-:W-:Y:S01]  /*70c0*/  FMUL.FTZ R76, R76, R81 ;  /* 0x000000514c4c7220 */ /* 0x002fe20000410000 */
[----:B------:R-:W-:-:S02]  /*70d0*/  FFMA.FTZ R81, R48, R62, R55 ;  /* 0x0000003e30517223 */ /* 0x000fc40000010037 */
[----:B------:R-:W-:Y:S02]  /*70e0*/  FFMA.FTZ R78, R112, R78, R47 ;  /* 0x0000004e704e7223 */ /* 0x000fe4000001002f */
[----:B------:R0:W1:Y:S01]  /*70f0*/  MUFU.RCP R85, R80 ;  /* 0x0000005000557308 */ /* 0x0000620000001000 */
[----:B------:R-:W-:Y:S01]  /*7100*/  FMUL.FTZ R82, R81, -1.4426950216293334961 ;  /* 0xbfb8aa3b51527820 */ /* 0x000fe20000410000 */
[----:B------:R-:W-:-:S06]  /*7110*/  FMUL.FTZ R84, R78, -1.4426950216293334961 ;  /* 0xbfb8aa3b4e547820 */ /* 0x000fcc0000410000 */
[----:B------:R-:W4:Y:S01]  /*7120*/  MUFU.EX2 R82, R82 ;  /* 0x0000005200527308 */ /* 0x000f220000000800 */
[----:B0-----:R-:W-:Y:S01]  /*7130*/  FADD.FTZ R80, R130, -R46 ;  /* 0x8000002e82507221 */ /* 0x001fe20000010000 */
[----:B--2---:R-:W-:Y:S01]  /*7140*/  FADD.FTZ R83, R83, 1 ;  /* 0x3f80000053537421 */ /* 0x004fe20000010000 */
[----:B---3--:R-:W-:Y:S02]  /*7150*/  SHF.L.U32 R127, R117, 0x10, RZ ;  /* 0x00000010757f7819 */ /* 0x008fe400000006ff */
[----:B------:R-:W2:Y:S03]  /*7160*/  LDL.LU R117, [R1+0x128] ;  /* 0x0001280001757983 */ /* 0x000ea60000300800 */
[----:B------:R-:W0:Y:S01]  /*7170*/  MUFU.EX2 R84, R84 ;  /* 0x0000005400547308 */ /* 0x000e220000000800 */
[----:B------:R-:W-:Y:S01]  /*7180*/  FMUL.FTZ R80, R33, R80 ;  /* 0x0000005021507220 */ /* 0x000fe20000410000 */
[----:B------:R-:W-:-:S03]  /*7190*/  SHF.L.U32 R63, R63, 0x10, RZ ;  /* 0x000000103f3f7819 */ /* 0x000fc600000006ff */
[----:B------:R-:W-:Y:S01]  /*71a0*/  FFMA.FTZ R80, R113, R80, R0 ;  /* 0x0000005071507223 */ /* 0x000fe20000010000 */
[----:B-1----:R-:W-:Y:S02]  /*71b0*/  FMUL.FTZ R62, R77, R85 ;  /* 0x000000554d3e7220 */ /* 0x002fe40000410000 */
[----:B------:R-:W1:Y:S01]  /*71c0*/  MUFU.RCP R83, R83 ;  /* 0x0000005300537308 */ /* 0x000e620000001000 */
[----:B------:R-:W-:Y:S01]  /*71d0*/  FMUL.FTZ R85, R80, -1.4426950216293334961 ;  /* 0xbfb8aa3b50557820 */ /* 0x000fe20000410000 */
[----:B------:R-:W-:Y:S01]  /*71e0*/  FADD.FTZ R63, -R46, R63 ;  /* 0x0000003f2e3f7221 */ /* 0x000fe20000010100 */
[----:B----4-:R-:W-:-:S03]  /*71f0*/  FADD.FTZ R82, R82, 1 ;  /* 0x3f80000052527421 */ /* 0x010fc60000010000 */
[----:B------:R-:W-:Y:S02]  /*7200*/  FMUL.FTZ R63, R33, R63 ;  /* 0x0000003f213f7220 */ /* 0x000fe40000410000 */
[----:B------:R-:W3:Y:S01]  /*7210*/  MUFU.EX2 R85, R85 ;  /* 0x0000005500557308 */ /* 0x000ee20000000800 */
[----:B0-----:R-:W-:-:S07]  /*7220*/  FADD.FTZ R77, R84, 1 ;  /* 0x3f800000544d7421 */ /* 0x001fce0000010000 */
[----:B------:R0:W-:Y:S01]  /*7230*/  MUFU.RCP R84, R82 ;  /* 0x0000005200547308 */ /* 0x0001e20000001000 */
[----:B-1----:R-:W-:Y:S01]  /*7240*/  FMUL.FTZ R79, R79, R83 ;  /* 0x000000534f4f7220 */ /* 0x002fe20000410000 */
[----:B0-----:R-:W-:-:S06]  /*7250*/  FFMA.FTZ R82, R49, R63, R50 ;  /* 0x0000003f31527223 */ /* 0x001fcc0000010032 */
[----:B------:R-:W0:Y:S01]  /*7260*/  MUFU.RCP R77, R77 ;  /* 0x0000004d004d7308 */ /* 0x000e220000001000 */
[----:B------:R-:W-:Y:S01]  /*7270*/  FMUL.FTZ R83, R82, -1.4426950216293334961 ;  /* 0xbfb8aa3b52537820 */ /* 0x000fe20000410000 */
[----:B---3--:R-:W-:-:S06]  /*7280*/  FADD.FTZ R85, R85, 1 ;  /* 0x3f80000055557421 */ /* 0x008fcc0000010000 */
[----:B------:R-:W1:Y:S08]  /*7290*/  MUFU.EX2 R83, R83 ;  /* 0x0000005300537308 */ /* 0x000e700000000800 */
[----:B------:R-:W3:Y:S01]  /*72a0*/  MUFU.RCP R63, R85 ;  /* 0x00000055003f7308 */ /* 0x000ee20000001000 */
[----:B0-----:R-:W-:Y:S01]  /*72b0*/  FMUL.FTZ R77, R78, R77 ;  /* 0x0000004d4e4d7220 */ /* 0x001fe20000410000 */
[----:B------:R-:W-:Y:S01]  /*72c0*/  FMUL.FTZ R78, R81, R84 ;  /* 0x00000054514e7220 */ /* 0x000fe20000410000 */
[----:B------:R-:W-:Y:S01]  /*72d0*/  SHF.L.U32 R84, R60, 0x10, RZ ;  /* 0x000000103c547819 */ /* 0x000fe200000006ff */
[----:B------:R-:W-:Y:S01]  /*72e0*/  FADD.FTZ R81, R131, -R46 ;  /* 0x8000002e83517221 */ /* 0x000fe20000010000 */
[----:B-1----:R-:W-:-:S03]  /*72f0*/  FADD.FTZ R60, R83, 1 ;  /* 0x3f800000533c7421 */ /* 0x002fc60000010000 */
[----:B------:R-:W-:Y:S01]  /*7300*/  FADD.FTZ R84, -R46, R84 ;  /* 0x000000542e547221 */ /* 0x000fe20000010100 */
[----:B------:R-:W-:Y:S01]  /*7310*/  FMUL.FTZ R81, R33, R81 ;  /* 0x0000005121517220 */ /* 0x000fe20000410000 */
[----:B------:R-:W-:Y:S01]  /*7320*/  FADD.FTZ R132, R132, -R46 ;  /* 0x8000002e84847221 */ /* 0x000fe20000010000 */
[----:B------:R-:W0:Y:S01]  /*7330*/  MUFU.RCP R60, R60 ;  /* 0x0000003c003c7308 */ /* 0x000e220000001000 */
[----:B---3--:R-:W-:Y:S01]  /*7340*/  FMUL.FTZ R63, R80, R63 ;  /* 0x0000003f503f7220 */ /* 0x008fe20000410000 */
[----:B------:R-:W-:Y:S01]  /*7350*/  SHF.L.U32 R80, R61, 0x10, RZ ;  /* 0x000000103d507819 */ /* 0x000fe200000006ff */
[C---:B------:R-:W-:Y:S01]  /*7360*/  FMUL.FTZ R84, R33.reuse, R84 ;  /* 0x0000005421547220 */ /* 0x040fe20000410000 */
[----:B------:R-:W-:Y:S01]  /*7370*/  FFMA.FTZ R81, R112, R81, R47 ;  /* 0x0000005170517223 */ /* 0x000fe2000001002f */
[----:B------:R-:W-:Y:S02]  /*7380*/  FMUL.FTZ R83, R33, R132 ;  /* 0x0000008421537220 */ /* 0x000fe40000410000 */
[----:B------:R-:W-:Y:S01]  /*7390*/  FFMA.FTZ R84, R48, R84, R55 ;  /* 0x0000005430547223 */ /* 0x000fe20000010037 */
[----:B------:R-:W-:Y:S01]  /*73a0*/  FADD.FTZ R80, -R46, R80 ;  /* 0x000000502e507221 */ /* 0x000fe20000010100 */
[----:B------:R-:W-:Y:S01]  /*73b0*/  FMUL.FTZ R61, R81, -1.4426950216293334961 ;  /* 0xbfb8aa3b513d7820 */ /* 0x000fe20000410000 */
[----:B------:R-:W-:Y:S01]  /*73c0*/  FFMA.FTZ R83, R113, R83, R0 ;  /* 0x0000005371537223 */ /* 0x000fe20000010000 */
[----:B------:R-:W-:Y:S01]  /*73d0*/  FMUL.FTZ R86, R84, -1.4426950216293334961 ;  /* 0xbfb8aa3b54567820 */ /* 0x000fe20000410000 */
[----:B------:R-:W-:-:S02]  /*73e0*/  FMUL.FTZ R80, R33, R80 ;  /* 0x0000005021507220 */ /* 0x000fc40000410000 */
[----:B------:R-:W-:Y:S01]  /*73f0*/  FMUL.FTZ R85, R83, -1.4426950216293334961 ;  /* 0xbfb8aa3b53557820 */ /* 0x000fe20000410000 */
[----:B------:R-:W1:Y:S01]  /*7400*/  MUFU.EX2 R61, R61 ;  /* 0x0000003d003d7308 */ /* 0x000e620000000800 */
[----:B------:R-:W-:Y:S01]  /*7410*/  FFMA.FTZ R80, R49, R80, R50 ;  /* 0x0000005031507223 */ /* 0x000fe20000010032 */
[----:B0-----:R-:W-:-:S03]  /*7420*/  FMUL.FTZ R60, R82, R60 ;  /* 0x0000003c523c7220 */ /* 0x001fc60000410000 */
[----:B------:R-:W-:-:S03]  /*7430*/  FMUL.FTZ R82, R80, -1.4426950216293334961 ;  /* 0xbfb8aa3b50527820 */ /* 0x000fc60000410000 */
[----:B------:R-:W0:Y:S08]  /*7440*/  MUFU.EX2 R86, R86 ;  /* 0x0000005600567308 */ /* 0x000e300000000800 */
[----:B------:R-:W3:Y:S01]  /*7450*/  MUFU.EX2 R85, R85 ;  /* 0x0000005500557308 */ /* 0x000ee20000000800 */
[----:B-1----:R-:W-:-:S07]  /*7460*/  FADD.FTZ R61, R61, 1 ;  /* 0x3f8000003d3d7421 */ /* 0x002fce0000010000 */
[----:B------:R-:W1:Y:S01]  /*7470*/  MUFU.EX2 R82, R82 ;  /* 0x0000005200527308 */ /* 0x000e620000000800 */
[----:B0-----:R-:W-:Y:S01]  /*7480*/  FADD.FTZ R86, R86, 1 ;  /* 0x3f80000056567421 */ /* 0x001fe20000010000 */
[----:B------:R-:W-:-:S04]  /*7490*/  FADD.FTZ R133, R133, -R46 ;  /* 0x8000002e85857221 */ /* 0x000fc80000010000 */
[----:B------:R-:W-:Y:S02]  /*74a0*/  FMUL.FTZ R133, R33, R133 ;  /* 0x0000008521857220 */ /* 0x000fe40000410000 */
[----:B------:R-:W0:Y:S01]  /*74b0*/  MUFU.RCP R61, R61 ;  /* 0x0000003d003d7308 */ /* 0x000e220000001000 */
[----:B---3--:R-:W-:-:S07]  /*74c0*/  FADD.FTZ R85, R85, 1 ;  /* 0x3f80000055557421 */ /* 0x008fce0000010000 */
[----:B------:R-:W3:Y:S01]  /*74d0*/  MUFU.RCP R87, R86 ;  /* 0x0000005600577308 */ /* 0x000ee20000001000 */
[----:B------:R-:W-:-:S07]  /*74e0*/  SHF.L.U32 R89, R58, 0x10, RZ ;  /* 0x000000103a597819 */ /* 0x000fce00000006ff */
[----:B------:R1:W4:Y:S02]  /*74f0*/  MUFU.RCP R88, R85 ;  /* 0x0000005500587308 */ /* 0x0003240000001000 */
[----:B-1----:R-:W-:Y:S01]  /*7500*/  FADD.FTZ R85, R82, 1 ;  /* 0x3f80000052557421 */ /* 0x002fe20000010000 */
[----:B------:R-:W-:-:S04]  /*7510*/  FFMA.FTZ R82, R112, R133, R47 ;  /* 0x0000008570527223 */ /* 0x000fc8000001002f */
[----:B------:R-:W-:Y:S01]  /*7520*/  FMUL.FTZ R86, R82, -1.4426950216293334961 ;  /* 0xbfb8aa3b52567820 */ /* 0x000fe20000410000 */
[----:B------:R-:W-:Y:S01]  /*7530*/  FADD.FTZ R89, -R46, R89 ;  /* 0x000000592e597221 */ /* 0x000fe20000010100 */
[----:B0-----:R-:W-:Y:S01]  /*7540*/  FMUL.FTZ R61, R81, R61 ;  /* 0x0000003d513d7220 */ /* 0x001fe20000410000 */
[----:B---3--:R-:W-:-:S03]  /*7550*/  FMUL.FTZ R81, R84, R87 ;  /* 0x0000005754517220 */ /* 0x008fc60000410000 */
[----:B------:R-:W0:Y:S01]  /*7560*/  MUFU.EX2 R86, R86 ;  /* 0x0000005600567308 */ /* 0x000e220000000800 */
[----:B------:R-:W-:Y:S01]  /*7570*/  FMUL.FTZ R84, R33, R89 ;  /* 0x0000005921547220 */ /* 0x000fe20000410000 */
[----:B------:R-:W-:-:S03]  /*7580*/  SHF.L.U32 R59, R59, 0x10, RZ ;  /* 0x000000103b3b7819 */ /* 0x000fc600000006ff */
[----:B------:R-:W-:Y:S01]  /*7590*/  FFMA.FTZ R84, R48, R84, R55 ;  /* 0x0000005430547223 */ /* 0x000fe20000010037 */
[----:B----4-:R-:W-:Y:S02]  /*75a0*/  FMUL.FTZ R58, R83, R88 ;  /* 0x00000058533a7220 */ /* 0x010fe40000410000 */
[----:B------:R-:W1:Y:S01]  /*75b0*/  MUFU.RCP R85, R85 ;  /* 0x0000005500557308 */ /* 0x000e620000001000 */
[----:B------:R-:W-:Y:S01]  /*75c0*/  FMUL.FTZ R88, R84, -1.4426950216293334961 ;  /* 0xbfb8aa3b54587820 */ /* 0x000fe20000410000 */
[----:B------:R-:W-:Y:S01]  /*75d0*/  FADD.FTZ R59, -R46, R59 ;  /* 0x0000003b2e3b7221 */ /* 0x000fe20000010100 */
[----:B------:R-:W-:-:S03]  /*75e0*/  FADD.FTZ R134, R134, -R46 ;  /* 0x8000002e86867221 */ /* 0x000fc60000010000 */
[C---:B------:R-:W-:Y:S02]  /*75f0*/  FMUL.FTZ R59, R33.reuse, R59 ;  /* 0x0000003b213b7220 */ /* 0x040fe40000410000 */
[----:B------:R-:W3:Y:S01]  /*7600*/  MUFU.EX2 R88, R88 ;  /* 0x0000005800587308 */ /* 0x000ee20000000800 */
[----:B0-----:R-:W-:Y:S01]  /*7610*/  FADD.FTZ R86, R86, 1 ;  /* 0x3f80000056567421 */ /* 0x001fe20000010000 */
[----:B------:R-:W-:-:S06]  /*7620*/  FMUL.FTZ R83, R33, R134 ;  /* 0x0000008621537220 */ /* 0x000fcc0000410000 */
[----:B------:R0:W4:Y:S01]  /*7630*/  MUFU.RCP R90, R86 ;  /* 0x00000056005a7308 */ /* 0x0001220000001000 */
[----:B------:R-:W-:Y:S01]  /*7640*/  FFMA.FTZ R83, R113, R83, R0 ;  /* 0x0000005371537223 */ /* 0x000fe20000010000 */
[----:B-1----:R-:W-:Y:S01]  /*7650*/  FMUL.FTZ R80, R80, R85 ;  /* 0x0000005550507220 */ /* 0x002fe20000410000 */
[----:B------:R-:W-:Y:S01]  /*7660*/  FADD.FTZ R85, R135, -R46 ;  /* 0x8000002e87557221 */ /* 0x000fe20000010000 */
[----:B0-----:R-:W-:Y:S01]  /*7670*/  FFMA.FTZ R86, R49, R59, R50 ;  /* 0x0000003b31567223 */ /* 0x001fe20000010032 */
[----:B------:R-:W-:-:S03]  /*7680*/  FMUL.FTZ R89, R83, -1.4426950216293334961 ;  /* 0xbfb8aa3b53597820 */ /* 0x000fc60000410000 */
[----:B------:R-:W-:Y:S01]  /*7690*/  FMUL.FTZ R87, R86, -1.4426950216293334961 ;  /* 0xbfb8aa3b56577820 */ /* 0x000fe20000410000 */
[----:B------:R-:W-:Y:S01]  /*76a0*/  FMUL.FTZ R85, R33, R85 ;  /* 0x0000005521557220 */ /* 0x000fe20000410000 */
[----:B---3--:R-:W-:Y:S01]  /*76b0*/  FADD.FTZ R88, R88, 1 ;  /* 0x3f80000058587421 */ /* 0x008fe20000010000 */
[----:B------:R-:W-:Y:S02]  /*76c0*/  MUFU.EX2 R89, R89 ;  /* 0x0000005900597308 */ /* 0x000fe40000000800 */
[----:B------:R-:W-:-:S06]  /*76d0*/  FFMA.FTZ R85, R112, R85, R47 ;  /* 0x0000005570557223 */ /* 0x000fcc000001002f */
[----:B------:R-:W0:Y:S01]  /*76e0*/  MUFU.EX2 R87, R87 ;  /* 0x0000005700577308 */ /* 0x000e220000000800 */
[----:B----4-:R-:W-:Y:S01]  /*76f0*/  FMUL.FTZ R59, R82, R90 ;  /* 0x0000005a523b7220 */ /* 0x010fe20000410000 */
[----:B------:R-:W-:Y:S01]  /*7700*/  FMUL.FTZ R90, R85, -1.4426950216293334961 ;  /* 0xbfb8aa3b555a7820 */ /* 0x000fe20000410000 */
[----:B------:R-:W-:-:S05]  /*7710*/  SHF.L.U32 R56, R56, 0x10, RZ ;  /* 0x0000001038387819 */ /* 0x000fca00000006ff */
[----:B------:R-:W1:Y:S01]  /*7720*/  MUFU.RCP R88, R88 ;  /* 0x0000005800587308 */ /* 0x000e620000001000 */
[----:B------:R-:W-:-:S07]  /*7730*/  FADD.FTZ R56, -R46, R56 ;  /* 0x000000382e387221 */ /* 0x000fce0000010100 */
[----:B------:R-:W3:Y:S01]  /*7740*/  MUFU.EX2 R90, R90 ;  /* 0x0000005a005a7308 */ /* 0x000ee20000000800 */
[----:B0-----:R-:W-:Y:S01]  /*7750*/  FADD.FTZ R87, R87, 1 ;  /* 0x3f80000057577421 */ /* 0x001fe20000010000 */
[----:B------:R-:W-:Y:S01]  /*7760*/  FMUL.FTZ R56, R33, R56 ;  /* 0x0000003821387220 */ /* 0x000fe20000410000 */
[----:B------:R-:W-:-:S05]  /*7770*/  FADD.FTZ R82, R89, 1 ;  /* 0x3f80000059527421 */ /* 0x000fca0000010000 */
[----:B------:R0:W-:Y:S01]  /*7780*/  MUFU.RCP R89, R87 ;  /* 0x0000005700597308 */ /* 0x0001e20000001000 */
[----:B-1----:R-:W-:Y:S01]  /*7790*/  FMUL.FTZ R84, R84, R88 ;  /* 0x0000005854547220 */ /* 0x002fe20000410000 */
[----:B0-----:R-:W-:-:S04]  /*77a0*/  FFMA.FTZ R87, R48, R56, R55 ;  /* 0x0000003830577223 */ /* 0x001fc80000010037 */
[----:B------:R-:W-:Y:S01]  /*77b0*/  FMUL.FTZ R88, R87, -1.4426950216293334961 ;  /* 0xbfb8aa3b57587820 */ /* 0x000fe20000410000 */
[----:B---3--:R-:W-:-:S05]  /*77c0*/  FADD.FTZ R90, R90, 1 ;  /* 0x3f8000005a5a7421 */ /* 0x008fca0000010000 */
[----:B------:R-:W0:Y:S08]  /*77d0*/  MUFU.EX2 R88, R88 ;  /* 0x0000005800587308 */ /* 0x000e300000000800 */
[----:B------:R0:W1:Y:S01]  /*77e0*/  MUFU.RCP R56, R90 ;  /* 0x0000005a00387308 */ /* 0x0000620000001000 */
[----:B------:R-:W-:-:S07]  /*77f0*/  SHF.L.U32 R57, R57, 0x10, RZ ;  /* 0x0000001039397819 */ /* 0x000fce00000006ff */
[----:B------:R-:W3:Y:S01]  /*7800*/  MUFU.RCP R82, R82 ;  /* 0x0000005200527308 */ /* 0x000ee20000001000 */
[----:B------:R-:W-:Y:S01]  /*7810*/  SHF.L.U32 R54, R54, 0x10, RZ ;  /* 0x0000001036367819 */ /* 0x000fe200000006ff */
[----:B------:R-:W-:Y:S01]  /*7820*/  FADD.FTZ R137, R137, -R46 ;  /* 0x8000002e89897221 */ /* 0x000fe20000010000 */
[----:B0-----:R-:W-:Y:S01]  /*7830*/  FADD.FTZ R90, R88, 1 ;  /* 0x3f800000585a7421 */ /* 0x001fe20000010000 */
[C---:B------:R-:W-:Y:S02]  /*7840*/  FADD.FTZ R88, -R46.reuse, R57 ;  /* 0x000000392e587221 */ /* 0x040fe40000010100 */
[----:B------:R-:W-:Y:S01]  /*7850*/  FMUL.FTZ R57, R33, R137 ;  /* 0x0000008921397220 */ /* 0x000fe20000410000 */
[----:B-1----:R-:W-:Y:S01]  /*7860*/  FMUL.FTZ R56, R85, R56 ;  /* 0x0000003855387220 */ /* 0x002fe20000410000 */
[----:B------:R-:W-:Y:S01]  /*7870*/  FADD.FTZ R85, -R46, R54 ;  /* 0x000000362e557221 */ /* 0x000fe20000010100 */
[----:B------:R-:W-:Y:S01]  /*7880*/  FMUL.FTZ R88, R33, R88 ;  /* 0x0000005821587220 */ /* 0x000fe20000410000 */
[----:B------:R-:W-:-:S02]  /*7890*/  FFMA.FTZ R57, R112, R57, R47 ;  /* 0x0000003970397223 */ /* 0x000fc4000001002f */
[----:B------:R-:W-:Y:S01]  /*78a0*/  FMUL.FTZ R85, R33, R85 ;  /* 0x0000005521557220 */ /* 0x000fe20000410000 */
[----:B------:R-:W-:Y:S01]  /*78b0*/  FFMA.FTZ R88, R49, R88, R50 ;  /* 0x0000005831587223 */ /* 0x000fe20000010032 */
[----:B---3--:R-:W-:Y:S01]  /*78c0*/  FMUL.FTZ R82, R83, R82 ;  /* 0x0000005253527220 */ /* 0x008fe20000410000 */
[----:B------:R-:W-:Y:S01]  /*78d0*/  FMUL.FTZ R83, R86, R89 ;  /* 0x0000005956537220 */ /* 0x000fe20000410000 */
[----:B------:R-:W-:Y:S01]  /*78e0*/  FMUL.FTZ R89, R57, -1.4426950216293334961 ;  /* 0xbfb8aa3b39597820 */ /* 0x000fe20000410000 */
[----:B------:R-:W-:Y:S01]  /*78f0*/  FFMA.FTZ R85, R48, R85, R55 ;  /* 0x0000005530557223 */ /* 0x000fe20000010037 */
[----:B------:R-:W-:Y:S01]  /*7900*/  FADD.FTZ R86, R136, -R46 ;  /* 0x8000002e88567221 */ /* 0x000fe20000010000 */
[----:B------:R-:W-:Y:S02]  /*7910*/  FMUL.FTZ R91, R88, -1.4426950216293334961 ;  /* 0xbfb8aa3b585b7820 */ /* 0x000fe40000410000 */
[----:B------:R-:W-:Y:S01]  /*7920*/  FMUL.FTZ R92, R85, -1.4426950216293334961 ;  /* 0xbfb8aa3b555c7820 */ /* 0x000fe20000410000 */
[----:B------:R-:W0:Y:S01]  /*7930*/  MUFU.EX2 R89, R89 ;  /* 0x0000005900597308 */ /* 0x000e220000000800 */
[----:B------:R-:W-:-:S04]  /*7940*/  FMUL.FTZ R86, R33, R86 ;  /* 0x0000005621567220 */ /* 0x000fc80000410000 */
[----:B------:R-:W-:-:S03]  /*7950*/  FFMA.FTZ R86, R113, R86, R0 ;  /* 0x0000005671567223 */ /* 0x000fc60000010000 */
[----:B------:R-:W1:Y:S01]  /*7960*/  MUFU.RCP R90, R90 ;  /* 0x0000005a005a7308 */ /* 0x000e620000001000 */
[----:B------:R-:W-:-:S07]  /*7970*/  FMUL.FTZ R93, R86, -1.4426950216293334961 ;  /* 0xbfb8aa3b565d7820 */ /* 0x000fce0000410000 */
[----:B------:R-:W3:Y:S08]  /*7980*/  MUFU.EX2 R91, R91 ;  /* 0x0000005b005b7308 */ /* 0x000ef00000000800 */
[----:B------:R-:W4:Y:S01]  /*7990*/  MUFU.EX2 R92, R92 ;  /* 0x0000005c005c7308 */ /* 0x000f220000000800 */
[----:B0-----:R-:W-:Y:S01]  /*79a0*/  FADD.FTZ R89, R89, 1 ;  /* 0x3f80000059597421 */ /* 0x001fe20000010000 */
[----:B-1----:R-:W-:-:S06]  /*79b0*/  FMUL.FTZ R54, R87, R90 ;  /* 0x0000005a57367220 */ /* 0x002fcc0000410000 */
[----:B------:R-:W0:Y:S01]  /*79c0*/  MUFU.EX2 R93, R93 ;  /* 0x0000005d005d7308 */ /* 0x000e220000000800 */
[----:B---3--:R-:W-:-:S07]  /*79d0*/  FADD.FTZ R87, R91, 1 ;  /* 0x3f8000005b577421 */ /* 0x008fce0000010000 */
[----:B------:R4:W-:Y:S02]  /*79e0*/  MUFU.RCP R91, R89 ;  /* 0x00000059005b7308 */ /* 0x0009e40000001000 */
[----:B----4-:R-:W-:Y:S01]  /*79f0*/  FADD.FTZ R89, R92, 1 ;  /* 0x3f8000005c597421 */ /* 0x010fe20000010000 */
[----:B0-----:R-:W-:-:S05]  /*7a00*/  FADD.FTZ R90, R93, 1 ;  /* 0x3f8000005d5a7421 */ /* 0x001fca0000010000 */
[----:B------:R-:W0:Y:S01]  /*7a10*/  MUFU.RCP R89, R89 ;  /* 0x0000005900597308 */ /* 0x000e220000001000 */
[----:B------:R-:W-:-:S05]  /*7a20*/  SHF.L.U32 R93, R115, 0x10, RZ ;  /* 0x00000010735d7819 */ /* 0x000fca00000006ff */
[----:B------:R-:W-:-:S04]  /*7a30*/  FADD.FTZ R93, -R46, R93 ;  /* 0x0000005d2e5d7221 */ /* 0x000fc80000010100 */
[----:B------:R-:W-:Y:S01]  /*7a40*/  FMUL.FTZ R93, R33, R93 ;  /* 0x0000005d215d7220 */ /* 0x000fe20000410000 */
[----:B------:R-:W-:Y:S02]  /*7a50*/  SHF.L.U32 R125, R101, 0x10, RZ ;  /* 0x00000010657d7819 */ /* 0x000fe400000006ff */
[----:B------:R-:W-:Y:S01]  /*7a60*/  SHF.L.U32 R129, R106, 0x10, RZ ;  /* 0x000000106a817819 */ /* 0x000fe200000006ff */
[----:B------:R-:W-:Y:S01]  /*7a70*/  FFMA.FTZ R123, R49, R93, R50 ;  /* 0x0000005d317b7223 */ /* 0x000fe20000010032 */
[----:B------:R-:W-:Y:S01]  /*7a80*/  SHF.L.U32 R131, R104, 0x10, RZ ;  /* 0x0000001068837819 */ /* 0x000fe200000006ff */
[----:B0-----:R-:W-:Y:S01]  /*7a90*/  FMUL.FTZ R85, R85, R89 ;  /* 0x0000005955557220 */ /* 0x001fe20000410000 */
[----:B------:R-:W-:Y:S01]  /*7aa0*/  SHF.L.U32 R89, R114, 0x10, RZ ;  /* 0x0000001072597819 */ /* 0x000fe200000006ff */
[--C-:B------:R-:W-:Y:S01]  /*7ab0*/  FADD.FTZ R139, R139, -R46.reuse ;  /* 0x8000002e8b8b7221 */ /* 0x100fe20000010000 */
[----:B------:R-:W-:Y:S01]  /*7ac0*/  SHF.L.U32 R93, R105, 0x10, RZ ;  /* 0x00000010695d7819 */ /* 0x000fe200000006ff */
[--C-:B------:R-:W-:Y:S01]  /*7ad0*/  FADD.FTZ R141, R141, -R46.reuse ;  /* 0x8000002e8d8d7221 */ /* 0x100fe20000010000 */
[----:B--2---:R-:W-:Y:S01]  /*7ae0*/  SHF.L.U32 R133, R117, 0x10, RZ ;  /* 0x0000001075857819 */ /* 0x004fe200000006ff */
[--C-:B------:R-:W-:Y:S01]  /*7af0*/  FADD.FTZ R143, R143, -R46.reuse ;  /* 0x8000002e8f8f7221 */ /* 0x100fe20000010000 */
[--C-:B------:R-:W-:Y:S01]  /*7b00*/  FADD.FTZ R145, R145, -R46.reuse ;  /* 0x8000002e91917221 */ /* 0x100fe20000010000 */
[----:B------:R-:W2:Y:S01]  /*7b10*/  LDL.LU R117, [R1+0x130] ;  /* 0x0001300001757983 */ /* 0x000ea20000300800 */
[--C-:B------:R-:W-:Y:S01]  /*7b20*/  FADD.FTZ R147, R147, -R46.reuse ;  /* 0x8000002e93937221 */ /* 0x100fe20000010000 */
[C---:B------:R-:W-:Y:S01]  /*7b30*/  FADD.FTZ R89, -R46.reuse, R89 ;  /* 0x000000592e597221 */ /* 0x040fe20000010100 */
[C---:B------:R-:W-:Y:S01]  /*7b40*/  FADD.FTZ R125, -R46.reuse, R125 ;  /* 0x0000007d2e7d7221 */ /* 0x040fe20000010100 */
[C---:B------:R-:W-:Y:S01]  /*7b50*/  FADD.FTZ R129, -R46.reuse, R129 ;  /* 0x000000812e817221 */ /* 0x040fe20000010100 */
[C---:B------:R-:W-:Y:S01]  /*7b60*/  FADD.FTZ R131, -R46.reuse, R131 ;  /* 0x000000832e837221 */ /* 0x040fe20000010100 */
[C---:B------:R-:W-:Y:S01]  /*7b70*/  FMUL.FTZ R121, R33.reuse, R139 ;  /* 0x0000008b21797220 */ /* 0x040fe20000410000 */
[C---:B------:R-:W-:Y:S01]  /*7b80*/  FMUL.FTZ R124, R33.reuse, R141 ;  /* 0x0000008d217c7220 */ /* 0x040fe20000410000 */
[C---:B------:R-:W-:Y:S01]  /*7b90*/  FMUL.FTZ R128, R33.reuse, R143 ;  /* 0x0000008f21807220 */ /* 0x040fe20000410000 */
[C---:B------:R-:W-:Y:S01]  /*7ba0*/  FMUL.FTZ R130, R33.reuse, R145 ;  /* 0x0000009121827220 */ /* 0x040fe20000410000 */
[----:B------:R-:W-:Y:S01]  /*7bb0*/  FADD.FTZ R93, -R46, R93 ;  /* 0x0000005d2e5d7221 */ /* 0x000fe20000010100 */
[C---:B------:R-:W-:Y:S01]  /*7bc0*/  FMUL.FTZ R147, R33.reuse, R147 ;  /* 0x0000009321937220 */ /* 0x040fe20000410000 */
[C---:B------:R-:W-:Y:S01]  /*7bd0*/  FMUL.FTZ R89, R33.reuse, R89 ;  /* 0x0000005921597220 */ /* 0x040fe20000410000 */
[C---:B------:R-:W-:Y:S01]  /*7be0*/  FMUL.FTZ R125, R33.reuse, R125 ;  /* 0x0000007d217d7220 */ /* 0x040fe20000410000 */
[C---:B------:R-:W-:Y:S01]  /*7bf0*/  FMUL.FTZ R129, R33.reuse, R129 ;  /* 0x0000008121817220 */ /* 0x040fe20000410000 */
[C---:B------:R-:W-:Y:S01]  /*7c00*/  FMUL.FTZ R131, R33.reuse, R131 ;  /* 0x0000008321837220 */ /* 0x040fe20000410000 */
[C-C-:B------:R-:W-:Y:S01]  /*7c10*/  FFMA.FTZ R121, R112.reuse, R121, R47.reuse ;  /* 0x0000007970797223 */ /* 0x140fe2000001002f */
[C-C-:B------:R-:W-:Y:S01]  /*7c20*/  FFMA.FTZ R124, R112.reuse, R124, R47.reuse ;  /* 0x0000007c707c7223 */ /* 0x140fe2000001002f */
[C-C-:B------:R-:W-:Y:S01]  /*7c30*/  FFMA.FTZ R128, R112.reuse, R128, R47.reuse ;  /* 0x0000008070807223 */ /* 0x140fe2000001002f */
[C-C-:B------:R-:W-:Y:S01]  /*7c40*/  FFMA.FTZ R130, R112.reuse, R130, R47.reuse ;  /* 0x0000008270827223 */ /* 0x140fe2000001002f */
[----:B------:R-:W-:Y:S01]  /*7c50*/  FMUL.FTZ R93, R33, R93 ;  /* 0x0000005d215d7220 */ /* 0x000fe20000410000 */
[----:B------:R-:W-:Y:S01]  /*7c60*/  FFMA.FTZ R47, R112, R147, R47 ;  /* 0x00000093702f7223 */ /* 0x000fe2000001002f */
[C-C-:B------:R-:W-:Y:S01]  /*7c70*/  FFMA.FTZ R122, R48.reuse, R89, R55.reuse ;  /* 0x00000059307a7223 */ /* 0x140fe20000010037 */
[C-C-:B------:R-:W-:Y:S01]  /*7c80*/  FFMA.FTZ R125, R48.reuse, R125, R55.reuse ;  /* 0x0000007d307d7223 */ /* 0x140fe20000010037 */
[C-C-:B------:R-:W-:Y:S01]  /*7c90*/  FFMA.FTZ R129, R48.reuse, R129, R55.reuse ;  /* 0x0000008130817223 */ /* 0x140fe20000010037 */
[C-C-:B------:R-:W-:Y:S01]  /*7ca0*/  FFMA.FTZ R131, R48.reuse, R131, R55.reuse ;  /* 0x0000008330837223 */ /* 0x140fe20000010037 */
[----:B------:R-:W-:Y:S01]  /*7cb0*/  FFMA.FTZ R48, R48, R93, R55 ;  /* 0x0000005d30307223 */ /* 0x000fe20000010037 */
[----:B------:R-:W-:Y:S01]  /*7cc0*/  FMUL.FTZ R93, R47, -1.4426950216293334961 ;  /* 0xbfb8aa3b2f5d7820 */ /* 0x000fe20000410000 */
[----:B------:R-:W3:Y:S04]  /*7cd0*/  LDL.LU R103, [R1+0x50] ;  /* 0x0000500001677983 */ /* 0x000ee80000300800 */
[----:B------:R-:W4:Y:S01]  /*7ce0*/  LDL.LU R102, [R1+0x54] ;  /* 0x0000540001667983 */ /* 0x000f220000300800 */
[----:B------:R-:W0:Y:S03]  /*7cf0*/  MUFU.EX2 R93, R93 ;  /* 0x0000005d005d7308 */ /* 0x000e260000000800 */
[----:B------:R-:W4:Y:S04]  /*7d00*/  LDL.LU R101, [R1+0x58] ;  /* 0x0000580001657983 */ /* 0x000f280000300800 */
[----:B------:R-:W4:Y:S01]  /*7d10*/  LDL.LU R100, [R1+0x5c] ;  /* 0x00005c0001647983 */ /* 0x000f220000300800 */
[----:B------:R-:W1:Y:S01]  /*7d20*/  MUFU.RCP R90, R90 ;  /* 0x0000005a005a7308 */ /* 0x000e620000001000 */
[----:B------:R-:W-:-:S02]  /*7d30*/  FADD.FTZ R138, R138, -R46 ;  /* 0x8000002e8a8a7221 */ /* 0x000fc40000010000 */
[----:B------:R-:W4:Y:S01]  /*7d40*/  LDL.LU R99, [R1+0x60] ;  /* 0x0000600001637983 */ /* 0x000f220000300800 */
[----:B0-----:R-:W-:-:S04]  /*7d50*/  FADD.FTZ R93, R93, 1 ;  /* 0x3f8000005d5d7421 */ /* 0x001fc80000010000 */
[----:B------:R0:W-:Y:S01]  /*7d60*/  MUFU.RCP R134, R93 ;  /* 0x0000005d00867308 */ /* 0x0001e20000001000 */
[----:B------:R-:W-:Y:S01]  /*7d70*/  FMUL.FTZ R118, R33, R138 ;  /* 0x0000008a21767220 */ /* 0x000fe20000410000 */
[----:B0-----:R-:W4:Y:S04]  /*7d80*/  LDL.LU R93, [R1+0x64] ;  /* 0x00006400015d7983 */ /* 0x001f280000300800 */
[----:B------:R-:W4:Y:S01]  /*7d90*/  LDL.LU R95, [R1+0x68] ;  /* 0x00006800015f7983 */ /* 0x000f220000300800 */
[----:B------:R-:W-:-:S03]  /*7da0*/  FFMA.FTZ R118, R113, R118, R0 ;  /* 0x0000007671767223 */ /* 0x000fc60000010000 */
[----:B------:R-:W4:Y:S01]  /*7db0*/  LDL.LU R94, [R1+0x6c] ;  /* 0x00006c00015e7983 */ /* 0x000f220000300800 */
[----:B-1----:R-:W-:-:S03]  /*7dc0*/  FMUL.FTZ R86, R86, R90 ;  /* 0x0000005a56567220 */ /* 0x002fc60000410000 */
[----:B------:R-:W4:Y:S01]  /*7dd0*/  LDL.LU R97, [R1+0x70] ;  /* 0x0000700001617983 */ /* 0x000f220000300800 */
[----:B------:R-:W-:-:S03]  /*7de0*/  FMUL.FTZ R90, R118, -1.4426950216293334961 ;  /* 0xbfb8aa3b765a7820 */ /* 0x000fc60000410000 */
[----:B------:R-:W4:Y:S04]  /*7df0*/  LDL.LU R96, [R1+0x74] ;  /* 0x0000740001607983 */ /* 0x000f280000300800 */
[----:B------:R-:W4:Y:S01]  /*7e00*/  LDL.LU R98, [R1+0x78] ;  /* 0x0000780001627983 */ /* 0x000f220000300800 */
[----:B------:R-:W0:Y:S03]  /*7e10*/  MUFU.EX2 R90, R90 ;  /* 0x0000005a005a7308 */ /* 0x000e260000000800 */
[----:B------:R-:W4:Y:S01]  /*7e20*/  LDL.LU R35, [R1+0x7c] ;  /* 0x00007c0001237983 */ /* 0x000f220000300800 */
[----:B------:R-:W-:-:S05]  /*7e30*/  SHF.L.U32 R110, R110, 0x10, RZ ;  /* 0x000000106e6e7819 */ /* 0x000fca00000006ff */
[----:B------:R-:W-:Y:S01]  /*7e40*/  FADD.FTZ R110, -R46, R110 ;  /* 0x0000006e2e6e7221 */ /* 0x000fe20000010100 */
[----:B------:R-:W1:Y:S03]  /*7e50*/  MUFU.RCP R87, R87 ;  /* 0x0000005700577308 */ /* 0x000e660000001000 */
[----:B------:R-:W-:Y:S01]  /*7e60*/  FMUL.FTZ R110, R33, R110 ;  /* 0x0000006e216e7220 */ /* 0x000fe20000410000 */
[----:B0-----:R-:W-:-:S03]  /*7e70*/  FADD.FTZ R90, R90, 1 ;  /* 0x3f8000005a5a7421 */ /* 0x001fc60000010000 */
[----:B------:R-:W-:Y:S01]  /*7e80*/  FFMA.FTZ R119, R49, R110, R50 ;  /* 0x0000006e31777223 */ /* 0x000fe20000010032 */
[----:B------:R0:W1:Y:S03]  /*7e90*/  MUFU.RCP R92, R90 ;  /* 0x0000005a005c7308 */ /* 0x0000660000001000 */
[----:B0-----:R-:W-:Y:S01]  /*7ea0*/  FMUL.FTZ R90, R119, -1.4426950216293334961 ;  /* 0xbfb8aa3b775a7820 */ /* 0x001fe20000410000 */
[----:B-1----:R-:W-:Y:S01]  /*7eb0*/  FMUL.FTZ R87, R88, R87 ;  /* 0x0000005758577220 */ /* 0x002fe20000410000 */
[----:B------:R-:W-:-:S04]  /*7ec0*/  FADD.FTZ R88, R140, -R46 ;  /* 0x8000002e8c587221 */ /* 0x000fc80000010000 */
[----:B------:R-:W0:Y:S01]  /*7ed0*/  MUFU.EX2 R90, R90 ;  /* 0x0000005a005a7308 */ /* 0x000e220000000800 */
[----:B------:R-:W-:Y:S01]  /*7ee0*/  FMUL.FTZ R88, R33, R88 ;  /* 0x0000005821587220 */ /* 0x000fe20000410000 */
[----:B------:R-:W-:-:S03]  /*7ef0*/  FMUL.FTZ R118, R118, R92 ;  /* 0x0000005c76767220 */ /* 0x000fc60000410000 */
[----:B------:R-:W-:Y:S01]  /*7f00*/  FFMA.FTZ R88, R113, R88, R0 ;  /* 0x0000005871587223 */ /* 0x000fe20000010000 */
[----:B------:R-:W-:-:S03]  /*7f10*/  FMUL.FTZ R89, R122, -1.4426950216293334961 ;  /* 0xbfb8aa3b7a597820 */ /* 0x000fc60000410000 */
[----:B------:R-:W-:Y:S01]  /*7f20*/  FMUL.FTZ R92, R88, -1.4426950216293334961 ;  /* 0xbfb8aa3b585c7820 */ /* 0x000fe20000410000 */
[----:B0-----:R-:W-:-:S05]  /*7f30*/  FADD.FTZ R90, R90, 1 ;  /* 0x3f8000005a5a7421 */ /* 0x001fca0000010000 */
[----:B------:R-:W0:Y:S08]  /*7f40*/  MUFU.EX2 R92, R92 ;  /* 0x0000005c005c7308 */ /* 0x000e300000000800 */
[----:B------:R-:W1:Y:S08]  /*7f50*/  MUFU.EX2 R89, R89 ;  /* 0x0000005900597308 */ /* 0x000e700000000800 */
[----:B------:R-:W1:Y:S01]  /*7f60*/  MUFU.RCP R90, R90 ;  /* 0x0000005a005a7308 */ /* 0x000e620000001000 */
[----:B0-----:R-:W-:Y:S01]  /*7f70*/  FADD.FTZ R92, R92, 1 ;  /* 0x3f8000005c5c7421 */ /* 0x001fe20000010000 */
[----:B-1----:R-:W-:-:S06]  /*7f80*/  FADD.FTZ R89, R89, 1 ;  /* 0x3f80000059597421 */ /* 0x002fcc0000010000 */
[----:B------:R-:W0:Y:S01]  /*7f90*/  MUFU.RCP R120, R92 ;  /* 0x0000005c00787308 */ /* 0x000e220000001000 */
[----:B------:R-:W-:Y:S01]  /*7fa0*/  FMUL.FTZ R119, R119, R90 ;  /* 0x0000005a77777220 */ /* 0x000fe20000410000 */
[----:B------:R-:W-:-:S06]  /*7fb0*/  FMUL.FTZ R90, R123, -1.4426950216293334961 ;  /* 0xbfb8aa3b7b5a7820 */ /* 0x000fcc0000410000 */
[----:B------:R-:W1:Y:S08]  /*7fc0*/  MUFU.RCP R89, R89 ;  /* 0x0000005900597308 */ /* 0x000e700000001000 */
[----:B------:R-:W1:Y:S01]  /*7fd0*/  MUFU.EX2 R90, R90 ;  /* 0x0000005a005a7308 */ /* 0x000e620000000800 */
[----:B------:R-:W-:Y:S01]  /*7fe0*/  FADD.FTZ R142, R142, -R46 ;  /* 0x8000002e8e8e7221 */ /* 0x000fe20000010000 */
[----:B0-----:R-:W-:-:S03]  /*7ff0*/  FMUL.FTZ R120, R88, R120 ;  /* 0x0000007858787220 */ /* 0x001fc60000410000 */
[----:B------:R-:W-:Y:S01]  /*8000*/  FMUL.FTZ R88, R33, R142 ;  /* 0x0000008e21587220 */ /* 0x000fe20000410000 */
[----:B------:R-:W-:Y:S01]  /*8010*/  FMUL.FTZ R57, R57, R91 ;  /* 0x0000005b39397220 */ /* 0x000fe20000410000 */
[----:B-1----:R-:W-:Y:S02]  /*8020*/  FMUL.FTZ R122, R122, R89 ;  /* 0x000000597a7a7220 */ /* 0x002fe40000410000 */
[----:B------:R-:W-:Y:S01]  /*8030*/  FFMA.FTZ R88, R113, R88, R0 ;  /* 0x0000005871587223 */ /* 0x000fe20000010000 */
[----:B------:R-:W-:Y:S01]  /*8040*/  FMUL.FTZ R91, R121, -1.4426950216293334961 ;  /* 0xbfb8aa3b795b7820 */ /* 0x000fe20000410000 */
[----:B------:R-:W-:Y:S02]  /*8050*/  FADD.FTZ R89, R90, 1 ;  /* 0x3f8000005a597421 */ /* 0x000fe40000010000 */
[----:B------:R-:W-:-:S03]  /*8060*/  FMUL.FTZ R90, R88, -1.4426950216293334961 ;  /* 0xbfb8aa3b585a7820 */ /* 0x000fc60000410000 */
[----:B------:R-:W0:Y:S01]  /*8070*/  MUFU.EX2 R91, R91 ;  /* 0x0000005b005b7308 */ /* 0x000e220000000800 */
[----:B------:R-:W-:-:S07]  /*8080*/  FADD.FTZ R126, -R46, R126 ;  /* 0x0000007e2e7e7221 */ /* 0x000fce0000010100 */
[----:B------:R-:W1:Y:S01]  /*8090*/  MUFU.RCP R89, R89 ;  /* 0x0000005900597308 */ /* 0x000e620000001000 */
[----:B------:R-:W-:-:S07]  /*80a0*/  FMUL.FTZ R126, R33, R126 ;  /* 0x0000007e217e7220 */ /* 0x000fce0000410000 */
[----:B------:R-:W1:Y:S01]  /*80b0*/  MUFU.EX2 R90, R90 ;  /* 0x0000005a005a7308 */ /* 0x000e620000000800 */
[----:B------:R-:W-:Y:S01]  /*80c0*/  FMUL.FTZ R92, R124, -1.4426950216293334961 ;  /* 0xbfb8aa3b7c5c7820 */ /* 0x000fe20000410000 */
[----:B------:R-:W-:Y:S01]  /*80d0*/  FFMA.FTZ R126, R49, R126, R50 ;  /* 0x0000007e317e7223 */ /* 0x000fe20000010032 */
[----:B0-----:R-:W-:Y:S01]  /*80e0*/  FADD.FTZ R91, R91, 1 ;  /* 0x3f8000005b5b7421 */ /* 0x001fe20000010000 */
[----:B-1----:R-:W-:Y:S02]  /*80f0*/  FMUL.FTZ R123, R123, R89 ;  /* 0x000000597b7b7220 */ /* 0x002fe40000410000 */
[----:B------:R-:W-:Y:S02]  /*8100*/  FMUL.FTZ R89, R126, -1.4426950216293334961 ;  /* 0xbfb8aa3b7e597820 */ /* 0x000fe40000410000 */
[----:B------:R-:W0:Y:S01]  /*8110*/  MUFU.EX2 R92, R92 ;  /* 0x0000005c005c7308 */ /* 0x000e220000000800 */
[----:B------:R-:W-:-:S07]  /*8120*/  FADD.FTZ R90, R90, 1 ;  /* 0x3f8000005a5a7421 */ /* 0x000fce0000010000 */
[----:B------:R-:W1:Y:S08]  /*8130*/  MUFU.EX2 R89, R89 ;  /* 0x0000005900597308 */ /* 0x000e700000000800 */
[----:B------:R-:W1:Y:S08]  /*8140*/  MUFU.RCP R91, R91 ;  /* 0x0000005b005b7308 */ /* 0x000e700000001000 */
[----:B------:R-:W1:Y:S01]  /*8150*/  MUFU.RCP R90, R90 ;  /* 0x0000005a005a7308 */ /* 0x000e620000001000 */
[----:B0-----:R-:W-:Y:S01]  /*8160*/  FADD.FTZ R92, R92, 1 ;  /* 0x3f8000005c5c7421 */ /* 0x001fe20000010000 */
[----:B-1----:R-:W-:-:S06]  /*8170*/  FADD.FTZ R89, R89, 1 ;  /* 0x3f80000059597421 */ /* 0x002fcc0000010000 */
[----:B------:R-:W0:Y:S01]  /*8180*/  MUFU.RCP R92, R92 ;  /* 0x0000005c005c7308 */ /* 0x000e220000001000 */
[----:B------:R-:W-:Y:S01]  /*8190*/  FMUL.FTZ R121, R121, R91 ;  /* 0x0000005b79797220 */ /* 0x000fe20000410000 */
[----:B------:R-:W-:Y:S01]  /*81a0*/  FMUL.FTZ R91, R125, -1.4426950216293334961 ;  /* 0xbfb8aa3b7d5b7820 */ /* 0x000fe20000410000 */
[----:B------:R-:W-:-:S05]  /*81b0*/  FMUL.FTZ R55, R88, R90 ;  /* 0x0000005a58377220 */ /* 0x000fca0000410000 */
[----:B------:R1:W2:Y:S01]  /*81c0*/  MUFU.RCP R88, R89 ;  /* 0x0000005900587308 */ /* 0x0002a20000001000 */
[----:B------:R-:W-:Y:S01]  /*81d0*/  FADD.FTZ R127, -R46, R127 ;  /* 0x0000007f2e7f7221 */ /* 0x000fe20000010100 */
[----:B------:R-:W-:-:S06]  /*81e0*/  FADD.FTZ R144, R144, -R46 ;  /* 0x8000002e90907221 */ /* 0x000fcc0000010000 */
[----:B------:R-:W2:Y:S01]  /*81f0*/  MUFU.EX2 R91, R91 ;  /* 0x0000005b005b7308 */ /* 0x000ea20000000800 */
[C---:B------:R-:W-:Y:S01]  /*8200*/  FMUL.FTZ R127, R33.reuse, R127 ;  /* 0x0000007f217f7220 */ /* 0x040fe20000410000 */
[----:B0-----:R-:W-:Y:S01]  /*8210*/  FMUL.FTZ R124, R124, R92 ;  /* 0x0000005c7c7c7220 */ /* 0x001fe20000410000 */
[----:B-1----:R-:W-:Y:S01]  /*8220*/  FMUL.FTZ R89, R33, R144 ;  /* 0x0000009021597220 */ /* 0x002fe20000410000 */
[----:B------:R-:W-:Y:S01]  /*8230*/  FMUL.FTZ R92, R128, -1.4426950216293334961 ;  /* 0xbfb8aa3b805c7820 */ /* 0x000fe20000410000 */
[----:B------:R-:W-:Y:S02]  /*8240*/  FFMA.FTZ R127, R49, R127, R50 ;  /* 0x0000007f317f7223 */ /* 0x000fe40000010032 */
[----:B------:R-:W-:Y:S01]  /*8250*/  FFMA.FTZ R89, R113, R89, R0 ;  /* 0x0000005971597223 */ /* 0x000fe20000010000 */
[----:B--2---:R-:W-:Y:S01]  /*8260*/  FMUL.FTZ R126, R126, R88 ;  /* 0x000000587e7e7220 */ /* 0x004fe20000410000 */
[----:B------:R-:W-:Y:S01]  /*8270*/  FMUL.FTZ R88, R127, -1.4426950216293334961 ;  /* 0xbfb8aa3b7f587820 */ /* 0x000fe20000410000 */
[----:B------:R-:W0:Y:S01]  /*8280*/  MUFU.EX2 R92, R92 ;  /* 0x0000005c005c7308 */ /* 0x000e220000000800 */
[----:B------:R-:W-:Y:S01]  /*8290*/  FMUL.FTZ R90, R89, -1.4426950216293334961 ;  /* 0xbfb8aa3b595a7820 */ /* 0x000fe20000410000 */
[----:B------:R-:W-:-:S06]  /*82a0*/  FADD.FTZ R91, R91, 1 ;  /* 0x3f8000005b5b7421 */ /* 0x000fcc0000010000 */
[----:B------:R-:W1:Y:S08]  /*82b0*/  MUFU.EX2 R88, R88 ;  /* 0x0000005800587308 */ /* 0x000e700000000800 */
[----:B------:R-:W2:Y:S08]  /*82c0*/  MUFU.RCP R91, R91 ;  /* 0x0000005b005b7308 */ /* 0x000eb00000001000 */
[----:B------:R-:W3:Y:S01]  /*82d0*/  MUFU.EX2 R90, R90 ;  /* 0x0000005a005a7308 */ /* 0x000ee20000000800 */
[----:B0-----:R-:W-:Y:S01]  /*82e0*/  FADD.FTZ R92, R92, 1 ;  /* 0x3f8000005c5c7421 */ /* 0x001fe20000010000 */
[----:B-1----:R-:W-:-:S06]  /*82f0*/  FADD.FTZ R88, R88, 1 ;  /* 0x3f80000058587421 */ /* 0x002fcc0000010000 */
[----:B------:R-:W0:Y:S01]  /*8300*/  MUFU.RCP R92, R92 ;  /* 0x0000005c005c7308 */ /* 0x000e220000001000 */
[----:B--2---:R-:W-:Y:S01]  /*8310*/  FMUL.FTZ R125, R125, R91 ;  /* 0x0000005b7d7d7220 */ /* 0x004fe20000410000 */
[----:B------:R-:W-:Y:S01]  /*8320*/  FMUL.FTZ R91, R129, -1.4426950216293334961 ;  /* 0xbfb8aa3b815b7820 */ /* 0x000fe20000410000 */
[----:B---3--:R-:W-:-:S05]  /*8330*/  FADD.FTZ R90, R90, 1 ;  /* 0x3f8000005a5a7421 */ /* 0x008fca0000010000 */
[----:B------:R-:W1:Y:S01]  /*8340*/  MUFU.RCP R88, R88 ;  /* 0x0000005800587308 */ /* 0x000e620000001000 */
[----:B------:R-:W-:Y:S01]  /*8350*/  FADD.FTZ R133, -R46, R133 ;  /* 0x000000852e857221 */ /* 0x000fe20000010100 */
[----:B------:R-:W-:-:S06]  /*8360*/  FADD.FTZ R146, R146, -R46 ;  /* 0x8000002e92927221 */ /* 0x000fcc0000010000 */
[----:B------:R-:W2:Y:S01]  /*8370*/  MUFU.EX2 R91, R91 ;  /* 0x0000005b005b7308 */ /* 0x000ea20000000800 */
[----:B------:R-:W-:-:S07]  /*8380*/  FMUL.FTZ R133, R33, R133 ;  /* 0x0000008521857220 */ /* 0x000fce0000410000 */
[----:B------:R-:W3:Y:S01]  /*8390*/  MUFU.RCP R90, R90 ;  /* 0x0000005a005a7308 */ /* 0x000ee20000001000 */
[----:B------:R-:W-:Y:S01]  /*83a0*/  FADD.FTZ R148, R148, -R46 ;  /* 0x8000002e94947221 */ /* 0x000fe20000010000 */
[----:B------:R-:W-:Y:S01]  /*83b0*/  FMUL.FTZ R132, R33, R146 ;  /* 0x0000009221847220 */ /* 0x000fe20000410000 */
[----:B0-----:R-:W-:Y:S01]  /*83c0*/  FMUL.FTZ R128, R128, R92 ;  /* 0x0000005c80807220 */ /* 0x001fe20000410000 */
[----:B------:R-:W-:Y:S01]  /*83d0*/  FFMA.FTZ R133, R49, R133, R50 ;  /* 0x0000008531857223 */ /* 0x000fe20000010032 */
[----:B------:R-:W-:Y:S01]  /*83e0*/  FMUL.FTZ R92, R48, -1.4426950216293334961 ;  /* 0xbfb8aa3b305c7820 */ /* 0x000fe20000410000 */
[----:B------:R-:W-:Y:S01]  /*83f0*/  FMUL.FTZ R148, R33, R148 ;  /* 0x0000009421947220 */ /* 0x000fe20000410000 */
[----:B-1----:R-:W-:Y:S01]  /*8400*/  FMUL.FTZ R127, R127, R88 ;  /* 0x000000587f7f7220 */ /* 0x002fe20000410000 */
[--C-:B------:R-:W-:Y:S01]  /*8410*/  FFMA.FTZ R132, R113, R132, R0.reuse ;  /* 0x0000008471847223 */ /* 0x100fe20000010000 */
[----:B------:R-:W-:Y:S01]  /*8420*/  FMUL.FTZ R88, R133, -1.4426950216293334961 ;  /* 0xbfb8aa3b85587820 */ /* 0x000fe20000410000 */
[----:B------:R-:W-:Y:S01]  /*8430*/  FFMA.FTZ R113, R113, R148, R0 ;  /* 0x0000009471717223 */ /* 0x000fe20000010000 */
[----:B--2---:R-:W-:Y:S01]  /*8440*/  FADD.FTZ R91, R91, 1 ;  /* 0x3f8000005b5b7421 */ /* 0x004fe20000010000 */
[----:B------:R-:W0:Y:S01]  /*8450*/  MUFU.EX2 R92, R92 ;  /* 0x0000005c005c7308 */ /* 0x000e220000000800 */
[----:B---3--:R-:W-:Y:S01]  /*8460*/  FMUL.FTZ R0, R89, R90 ;  /* 0x0000005a59007220 */ /* 0x008fe20000410000 */
[----:B------:R-:W-:-:S06]  /*8470*/  FMUL.FTZ R89, R132, -1.4426950216293334961 ;  /* 0xbfb8aa3b84597820 */ /* 0x000fcc0000410000 */
[----:B------:R-:W1:Y:S08]  /*8480*/  MUFU.EX2 R88, R88 ;  /* 0x0000005800587308 */ /* 0x000e700000000800 */
[----:B------:R-:W2:Y:S08]  /*8490*/  MUFU.RCP R91, R91 ;  /* 0x0000005b005b7308 */ /* 0x000eb00000001000 */
[----:B------:R-:W3:Y:S01]  /*84a0*/  MUFU.EX2 R89, R89 ;  /* 0x0000005900597308 */ /* 0x000ee20000000800 */
[----:B0-----:R-:W-:Y:S01]  /*84b0*/  FADD.FTZ R92, R92, 1 ;  /* 0x3f8000005c5c7421 */ /* 0x001fe20000010000 */
[----:B------:R-:W-:Y:S01]  /*84c0*/  FMUL.FTZ R136, R113, -1.4426950216293334961 ;  /* 0xbfb8aa3b71887820 */ /* 0x000fe20000410000 */
[----:B------:R-:W-:Y:S01]  /*84d0*/  FMUL.FTZ R90, R131, -1.4426950216293334961 ;  /* 0xbfb8aa3b835a7820 */ /* 0x000fe20000410000 */
[----:B-1----:R-:W-:-:S04]  /*84e0*/  FADD.FTZ R88, R88, 1 ;  /* 0x3f80000058587421 */ /* 0x002fc80000010000 */
[----:B------:R0:W1:Y:S01]  /*84f0*/  MUFU.RCP R135, R92 ;  /* 0x0000005c00877308 */ /* 0x0000620000001000 */
[----:B--2---:R-:W-:Y:S01]  /*8500*/  FMUL.FTZ R129, R129, R91 ;  /* 0x0000005b81817220 */ /* 0x004fe20000410000 */
[----:B------:R-:W-:-:S06]  /*8510*/  FMUL.FTZ R91, R130, -1.4426950216293334961 ;  /* 0xbfb8aa3b825b7820 */ /* 0x000fcc0000410000 */
[----:B------:R-:W2:Y:S01]  /*8520*/  MUFU.EX2 R136, R136 ;  /* 0x0000008800887308 */ /* 0x000ea20000000800 */
[----:B---3--:R-:W-:Y:S01]  /*8530*/  FADD.FTZ R89, R89, 1 ;  /* 0x3f80000059597421 */ /* 0x008fe20000010000 */
[----:B0-----:R-:W-:-:S06]  /*8540*/  SHF.L.U32 R92, R117, 0x10, RZ ;  /* 0x00000010755c7819 */ /* 0x001fcc00000006ff */
[----:B------:R-:W0:Y:S08]  /*8550*/  MUFU.EX2 R90, R90 ;  /* 0x0000005a005a7308 */ /* 0x000e300000000800 */
[----:B------:R-:W3:Y:S01]  /*8560*/  MUFU.RCP R88, R88 ;  /* 0x0000005800587308 */ /* 0x000ee20000001000 */
[----:B------:R-:W-:-:S07]  /*8570*/  FADD.FTZ R92, -R46, R92 ;  /* 0x0000005c2e5c7221 */ /* 0x000fce0000010100 */
[----:B------:R-:W4:Y:S08]  /*8580*/  MUFU.EX2 R91, R91 ;  /* 0x0000005b005b7308 */ /* 0x000f300000000800 */
[----:B------:R-:W4:Y:S01]  /*8590*/  MUFU.RCP R89, R89 ;  /* 0x0000005900597308 */ /* 0x000f220000001000 */
[----:B------:R-:W-:Y:S01]  /*85a0*/  FMUL.FTZ R92, R33, R92 ;  /* 0x0000005c215c7220 */ /* 0x000fe20000410000 */
[----:B-1----:R-:W-:Y:S01]  /*85b0*/  FMUL.FTZ R135, R48, R135 ;  /* 0x0000008730877220 */ /* 0x002fe20000410000 */
[----:B------:R-:W-:Y:S01]  /*85c0*/  LEA R48, P1, R32, UR10, 0x1 ;  /* 0x0000000a20307c11 */ /* 0x000fe2000f8208ff */
[----:B--2---:R-:W-:Y:S01]  /*85d0*/  FADD.FTZ R136, R136, 1 ;  /* 0x3f80000088887421 */ /* 0x004fe20000010000 */
[----:B------:R-:W-:Y:S01]  /*85e0*/  LEA R46, P2, R31, UR10, 0x1 ;  /* 0x0000000a1f2e7c11 */ /* 0x000fe2000f8408ff */
[----:B------:R-:W-:Y:S01]  /*85f0*/  FFMA.FTZ R50, R49, R92, R50 ;  /* 0x0000005c31327223 */ /* 0x000fe20000010032 */
[----:B0-----:R-:W-:Y:S01]  /*8600*/  FADD.FTZ R90, R90, 1 ;  /* 0x3f8000005a5a7421 */ /* 0x001fe20000010000 */
[----:B---3--:R-:W-:Y:S01]  /*8610*/  FMUL.FTZ R133, R133, R88 ;  /* 0x0000005885857220 */ /* 0x008fe20000410000 */
[----:B------:R-:W-:Y:S01]  /*8620*/  FMUL.FTZ R134, R47, R134 ;  /* 0x000000862f867220 */ /* 0x000fe20000410000 */
[----:B------:R-:W-:-:S02]  /*8630*/  LEA.HI.X R49, R32, UR11, R103, 0x1, P1 ;  /* 0x0000000b20317c11 */ /* 0x000fc400088f0c67 */
[----:B----4-:R-:W-:Y:S02]  /*8640*/  LEA.HI.X R47, R31, UR11, R102, 0x1, P2 ;  /* 0x0000000b1f2f7c11 */ /* 0x010fe400090f0c66 */
[----:B------:R-:W-:Y:S02]  /*8650*/  LEA R88, P1, R30, UR10, 0x1 ;  /* 0x0000000a1e587c11 */ /* 0x000fe4000f8208ff */
[----:B------:R-:W-:Y:S01]  /*8660*/  LEA R32, P2, R29, UR10, 0x1 ;  /* 0x0000000a1d207c11 */ /* 0x000fe2000f8408ff */
[----:B------:R-:W-:Y:S01]  /*8670*/  FADD.FTZ R91, R91, 1 ;  /* 0x3f8000005b5b7421 */ /* 0x000fe20000010000 */
[----:B------:R-:W0:Y:S01]  /*8680*/  MUFU.RCP R136, R136 ;  /* 0x0000008800887308 */ /* 0x000e220000001000 */
[----:B------:R-:W-:Y:S01]  /*8690*/  FMUL.FTZ R132, R132, R89 ;  /* 0x0000005984847220 */ /* 0x000fe20000410000 */
[----:B------:R-:W-:Y:S02]  /*86a0*/  LEA.HI.X R89, R30, UR11, R101, 0x1, P1 ;  /* 0x0000000b1e597c11 */ /* 0x000fe400088f0c65 */
[----:B------:R-:W-:Y:S01]  /*86b0*/  LEA.HI.X R33, R29, UR11, R100, 0x1, P2 ;  /* 0x0000000b1d217c11 */ /* 0x000fe200090f0c64 */
[----:B------:R-:W2:Y:S03]  /*86c0*/  LDL.LU R101, [R1+0x80] ;  /* 0x0000800001657983 */ /* 0x000ea60000300800 */
[----:B------:R-:W1:Y:S01]  /*86d0*/  MUFU.RCP R90, R90 ;  /* 0x0000005a005a7308 */ /* 0x000e620000001000 */
[----:B------:R-:W3:Y:S04]  /*86e0*/  LDL.LU R100, [R1+0x84] ;  /* 0x0000840001647983 */ /* 0x000ee80000300800 */
[----:B------:R-:W4:Y:S03]  /*86f0*/  LDL.LU R103, [R1+0x88] ;  /* 0x0000880001677983 */ /* 0x000f260000300800 */
[----:B------:R-:W1:Y:S01]  /*8700*/  MUFU.RCP R91, R91 ;  /* 0x0000005b005b7308 */ /* 0x000e620000001000 */
[----:B------:R-:W4:Y:S04]  /*8710*/  LDL.LU R102, [R1+0x8c] ;  /* 0x00008c0001667983 */ /* 0x000f280000300800 */
[----:B------:R-:W4:Y:S04]  /*8720*/  LDL.LU R105, [R1+0x90] ;  /* 0x0000900001697983 */ /* 0x000f280000300800 */
[----:B------:R-:W4:Y:S01]  /*8730*/  LDL.LU R104, [R1+0x94] ;  /* 0x0000940001687983 */ /* 0x000f220000300800 */
[----:B0-----:R-:W-:Y:S01]  /*8740*/  FMUL.FTZ R136, R113, R136 ;  /* 0x0000008871887220 */ /* 0x001fe20000410000 */
[----:B-1----:R-:W-:-:S02]  /*8750*/  FMUL.FTZ R131, R131, R90 ;  /* 0x0000005a83837220 */ /* 0x002fc40000410000 */
[----:B------:R-:W4:Y:S01]  /*8760*/  LDL.LU R113, [R1+0x98] ;  /* 0x0000980001717983 */ /* 0x000f220000300800 */
[----:B------:R-:W-:Y:S02]  /*8770*/  LEA R90, P1, R28, UR10, 0x1 ;  /* 0x0000000a1c5a7c11 */ /* 0x000fe4000f8208ff */
[C---:B------:R-:W-:Y:S01]  /*8780*/  LEA R30, P2, R27.reuse, UR10, 0x1 ;  /* 0x0000000a1b1e7c11 */ /* 0x040fe2000f8408ff */
[----:B------:R-:W-:Y:S01]  /*8790*/  FMUL.FTZ R130, R130, R91 ;  /* 0x0000005b82827220 */ /* 0x000fe20000410000 */
[----:B------:R-:W-:Y:S01]  /*87a0*/  LEA.HI.X R91, R28, UR11, R99, 0x1, P1 ;  /* 0x0000000b1c5b7c11 */ /* 0x000fe200088f0c63 */
[----:B------:R-:W4:Y:S01]  /*87b0*/  LDL.LU R112, [R1+0x9c] ;  /* 0x00009c0001707983 */ /* 0x000f220000300800 */
[----:B------:R-:W-:Y:S02]  /*87c0*/  LEA.HI.X R31, R27, UR11, R93, 0x1, P2 ;  /* 0x0000000b1b1f7c11 */ /* 0x000fe400090f0c5d */
[----:B------:R-:W-:Y:S01]  /*87d0*/  LEA R92, P1, R26, UR10, 0x1 ;  /* 0x0000000a1a5c7c11 */ /* 0x000fe2000f8208ff */
[----:B------:R-:W4:Y:S01]  /*87e0*/  LDL.LU R106, [R1+0xa4] ;  /* 0x0000a400016a7983 */ /* 0x000f220000300800 */
[----:B------:R-:W-:-:S02]  /*87f0*/  LEA R28, P2, R25, UR10, 0x1 ;  /* 0x0000000a191c7c11 */ /* 0x000fc4000f8408ff */
[----:B------:R-:W-:Y:S01]  /*8800*/  LEA.HI.X R93, R26, UR11, R95, 0x1, P1 ;  /* 0x0000000b1a5d7c11 */ /* 0x000fe200088f0c5f */
[----:B------:R-:W4:Y:S01]  /*8810*/  LDL.LU R111, [R1+0xbc] ;  /* 0x0000bc00016f7983 */ /* 0x000f220000300800 */
[----:B------:R-:W-:Y:S02]  /*8820*/  LEA.HI.X R29, R25, UR11, R94, 0x1, P2 ;  /* 0x0000000b191d7c11 */ /* 0x000fe400090f0c5e */
[C---:B------:R-:W-:Y:S01]  /*8830*/  LEA R94, P1, R24.reuse, UR10, 0x1 ;  /* 0x0000000a185e7c11 */ /* 0x040fe2000f8208ff */
[----:B------:R-:W4:Y:S01]  /*8840*/  LDL.LU R110, [R1+0xa8] ;  /* 0x0000a800016e7983 */ /* 0x000f220000300800 */
[C---:B------:R-:W-:Y:S02]  /*8850*/  LEA R26, P2, R23.reuse, UR10, 0x1 ;  /* 0x0000000a171a7c11 */ /* 0x040fe4000f8408ff */
[----:B------:R-:W-:Y:S01]  /*8860*/  LEA.HI.X R95, R24, UR11, R97, 0x1, P1 ;  /* 0x0000000b185f7c11 */ /* 0x000fe200088f0c61 */
[----:B------:R-:W4:Y:S01]  /*8870*/  LDL.LU R109, [R1+0xc4] ;  /* 0x0000c400016d7983 */ /* 0x000f220000300800 */
[----:B------:R-:W-:-:S02]  /*8880*/  LEA.HI.X R27, R23, UR11, R96, 0x1, P2 ;  /* 0x0000000b171b7c11 */ /* 0x000fc400090f0c60 */
[----:B------:R-:W-:-:S04]  /*8890*/  LEA R24, P2, R21, UR10, 0x1 ;  /* 0x0000000a15187c11 */ /* 0x000fc8000f8408ff */
[----:B------:R-:W-:Y:S02]  /*88a0*/  LEA.HI.X R25, R21, UR11, R35, 0x1, P2 ;  /* 0x0000000b15197c11 */ /* 0x000fe400090f0c23 */
[----:B------:R-:W4:Y:S01]  /*88b0*/  LDL.LU R35, [R1+0xc8] ;  /* 0x0000c80001237983 */ /* 0x000f220000300800 */
[----:B------:R-:W-:-:S04]  /*88c0*/  LEA R96, P1, R22, UR10, 0x1 ;  /* 0x0000000a16607c11 */ /* 0x000fc8000f8208ff */
[----:B------:R-:W-:Y:S02]  /*88d0*/  LEA.HI.X R97, R22, UR11, R98, 0x1, P1 ;  /* 0x0000000b16617c11 */ /* 0x000fe400088f0c62 */
[C---:B------:R-:W-:Y:S02]  /*88e0*/  LEA R98, P1, R20.reuse, UR10, 0x1 ;  /* 0x0000000a14627c11 */ /* 0x040fe4000f8208ff */
[----:B------:R-:W-:Y:S02]  /*88f0*/  LEA R22, P2, R19, UR10, 0x1 ;  /* 0x0000000a13167c11 */ /* 0x000fe4000f8408ff */
[----:B------:R-:W-:Y:S02]  /*8900*/  F2FP.BF16.F32.PACK_AB R137, R107, R116 ;  /* 0x000000746b89723e */ /* 0x000fe400000010ff */
[----:B--2---:R-:W-:Y:S02]  /*8910*/  LEA.HI.X R99, R20, UR11, R101, 0x1, P1 ;  /* 0x0000000b14637c11 */ /* 0x004fe400088f0c65 */
[----:B---3--:R-:W-:-:S02]  /*8920*/  LEA.HI.X R23, R19, UR11, R100, 0x1, P2 ;  /* 0x0000000b13177c11 */ /* 0x008fc400090f0c64 */
[C---:B------:R-:W-:Y:S02]  /*8930*/  LEA R100, P1, R18.reuse, UR10, 0x1 ;  /* 0x0000000a12647c11 */ /* 0x040fe4000f8208ff */
[C---:B------:R-:W-:Y:S02]  /*8940*/  LEA R20, P2, R17.reuse, UR10, 0x1 ;  /* 0x0000000a11147c11 */ /* 0x040fe4000f8408ff */
[----:B----4-:R-:W-:Y:S02]  /*8950*/  LEA.HI.X R101, R18, UR11, R103, 0x1, P1 ;  /* 0x0000000b12657c11 */ /* 0x010fe400088f0c67 */
[----:B------:R-:W-:Y:S02]  /*8960*/  LEA.HI.X R21, R17, UR11, R102, 0x1, P2 ;  /* 0x0000000b11157c11 */ /* 0x000fe400090f0c66 */
[----:B------:R-:W-:Y:S02]  /*8970*/  LEA R102, P1, R16, UR10, 0x1 ;  /* 0x0000000a10667c11 */ /* 0x000fe4000f8208ff */
[----:B------:R-:W-:-:S02]  /*8980*/  LEA R18, P2, R15, UR10, 0x1 ;  /* 0x0000000a0f127c11 */ /* 0x000fc4000f8408ff */
[----:B------:R-:W-:Y:S02]  /*8990*/  LEA.HI.X R103, R16, UR11, R105, 0x1, P1 ;  /* 0x0000000b10677c11 */ /* 0x000fe400088f0c69 */
[----:B------:R-:W-:Y:S02]  /*89a0*/  LEA.HI.X R19, R15, UR11, R104, 0x1, P2 ;  /* 0x0000000b0f137c11 */ /* 0x000fe400090f0c68 */
[----:B------:R-:W-:-:S04]  /*89b0*/  LEA R104, P1, R14, UR10, 0x1 ;  /* 0x0000000a0e687c11 */ /* 0x000fc8000f8208ff */
[----:B------:R-:W-:Y:S02]  /*89c0*/  LEA.HI.X R105, R14, UR11, R113, 0x1, P1 ;  /* 0x0000000b0e697c11 */ /* 0x000fe400088f0c71 */
[----:B------:R-:W2:Y:S01]  /*89d0*/  LDL.LU R113, [R1+0xb8] ;  /* 0x0000b80001717983 */ /* 0x000ea20000300800 */
[C---:B------:R-:W-:Y:S02]  /*89e0*/  LEA R16, P2, R13.reuse, UR10, 0x1 ;  /* 0x0000000a0d107c11 */ /* 0x040fe4000f8408ff */
[----:B------:R-:W-:Y:S01]  /*89f0*/  LEA R14, P1, R12, UR10, 0x1 ;  /* 0x0000000a0c0e7c11 */ /* 0x000fe2000f8208ff */
[----:B------:R-:W3:Y:S01]  /*8a00*/  LDL.LU R114, [R1+0xcc] ;  /* 0x0000cc0001727983 */ /* 0x000ee20000300800 */
[----:B------:R-:W-:-:S03]  /*8a10*/  LEA.HI.X R17, R13, UR11, R112, 0x1, P2 ;  /* 0x0000000b0d117c11 */ /* 0x000fc600090f0c70 */
[----:B------:R-:W4:Y:S01]  /*8a20*/  LDL.LU R144, [R1+0x120] ;  /* 0x0001200001907983 */ /* 0x000f220000300800 */
[----:B------:R-:W-:-:S03]  /*8a30*/  LEA.HI.X R15, R12, UR11, R106, 0x1, P1 ;  /* 0x0000000b0c0f7c11 */ /* 0x000fc600088f0c6a */
[----:B------:R-:W4:Y:S01]  /*8a40*/  LDL.LU R142, [R1+0x12c] ;  /* 0x00012c00018e7983 */ /* 0x000f220000300800 */
[----:B------:R-:W-:-:S03]  /*8a50*/  LEA R106, P1, R11, UR10, 0x1 ;  /* 0x0000000a0b6a7c11 */ /* 0x000fc6000f8208ff */
[----:B------:R-:W4:Y:S01]  /*8a60*/  LDL.LU R117, [R1+0xd4] ;  /* 0x0000d40001757983 */ /* 0x000f220000300800 */
[----:B------:R-:W-:-:S03]  /*8a70*/  LEA R12, P2, R10, UR10, 0x1 ;  /* 0x0000000a0a0c7c11 */ /* 0x000fc6000f8408ff */
[----:B------:R-:W4:Y:S01]  /*8a80*/  LDL.LU R116, [R1+0xb4] ;  /* 0x0000b40001747983 */ /* 0x000f220000300800 */
[----:B------:R-:W-:Y:S02]  /*8a90*/  LEA.HI.X R107, R11, UR11, R111, 0x1, P1 ;  /* 0x0000000b0b6b7c11 */ /* 0x000fe400088f0c6f */
[----:B------:R-:W-:Y:S01]  /*8aa0*/  LEA.HI.X R13, R10, UR11, R110, 0x1, P2 ;  /* 0x0000000b0a0d7c11 */ /* 0x000fe200090f0c6e */
[----:B------:R-:W4:Y:S01]  /*8ab0*/  LDL.LU R148, [R1+0xd0] ;  /* 0x0000d00001947983 */ /* 0x000f220000300800 */
[C---:B------:R-:W-:Y:S02]  /*8ac0*/  LEA R110, P1, R9.reuse, UR10, 0x1 ;  /* 0x0000000a096e7c11 */ /* 0x040fe4000f8208ff */
[C---:B------:R-:W-:Y:S01]  /*8ad0*/  LEA R10, P2, R8.reuse, UR10, 0x1 ;  /* 0x0000000a080a7c11 */ /* 0x040fe2000f8408ff */
[----:B------:R-:W4:Y:S01]  /*8ae0*/  LDL.LU R146, [R1+0xa0] ;  /* 0x0000a00001927983 */ /* 0x000f220000300800 */
[----:B------:R-:W-:Y:S02]  /*8af0*/  LEA.HI.X R111, R9, UR11, R109, 0x1, P1 ;  /* 0x0000000b096f7c11 */ /* 0x000fe400088f0c6d */
[----:B------:R-:W-:Y:S01]  /*8b00*/  LEA.HI.X R11, R8, UR11, R35, 0x1, P2 ;  /* 0x0000000b080b7c11 */ /* 0x000fe200090f0c23 */
[----:B------:R-:W4:Y:S04]  /*8b10*/  LDL.LU R109, [R1+0x11c] ;  /* 0x00011c00016d7983 */ /* 0x000f280000300800 */
[----:B------:R-:W4:Y:S04]  /*8b20*/  LDL.LU R35, [R1+0x124] ;  /* 0x0001240001237983 */ /* 0x000f280000300800 */
[----:B------:R-:W4:Y:S04]  /*8b30*/  LDL.LU R147, [R1+0x114] ;  /* 0x0001140001937983 */ /* 0x000f280000300800 */
[----:B------:R-:W4:Y:S04]  /*8b40*/  LDL.LU R145, [R1+0x118] ;  /* 0x0001180001917983 */ /* 0x000f280000300800 */
[----:B------:R-:W4:Y:S04]  /*8b50*/  LDL.LU R143, [R1+0x108] ;  /* 0x00010800018f7983 */ /* 0x000f280000300800 */
[----:B------:R-:W4:Y:S04]  /*8b60*/  LDL.LU R141, [R1+0x10c] ;  /* 0x00010c00018d7983 */ /* 0x000f280000300800 */
[----:B------:R-:W4:Y:S04]  /*8b70*/  LDL.LU R140, [R1+0xfc] ;  /* 0x0000fc00018c7983 */ /* 0x000f280000300800 */
[----:B------:R-:W4:Y:S01]  /*8b80*/  LDL.LU R139, [R1+0x104] ;  /* 0x00010400018b7983 */ /* 0x000f220000300800 */
[----:B------:R-:W-:-:S06]  /*8b90*/  FMUL.FTZ R112, R50, -1.4426950216293334961 ;  /* 0xbfb8aa3b32707820 */ /* 0x000fcc0000410000 */
[----:B------:R-:W0:Y:S01]  /*8ba0*/  MUFU.EX2 R112, R112 ;  /* 0x0000007000707308 */ /* 0x000e220000000800 */
[----:B------:R-:W-:Y:S01]  /*8bb0*/  LEA R8, P1, R7, UR10, 0x1 ;  /* 0x0000000a07087c11 */ /* 0x000fe2000f8208ff */
[----:B0-----:R-:W-:-:S06]  /*8bc0*/  FADD.FTZ R138, R112, 1 ;  /* 0x3f800000708a7421 */ /* 0x001fcc0000010000 */
[----:B------:R-:W0:Y:S01]  /*8bd0*/  MUFU.RCP R138, R138 ;  /* 0x0000008a008a7308 */ /* 0x000e220000001000 */
[----:B------:R1:W-:Y:S01]  /*8be0*/  STG.E.U16 desc[UR6][R48.64], R137 ;  /* 0x0000008930007986 */ /* 0x0003e2000c101506 */
[----:B0-----:R-:W-:Y:S01]  /*8bf0*/  FMUL.FTZ R138, R50, R138 ;  /* 0x0000008a328a7220 */ /* 0x001fe20000410000 */
[----:B------:R-:W-:-:S05]  /*8c00*/  PRMT R50, R137, 0x7632, R50 ;  /* 0x0000763289327816 */ /* 0x000fca0000000032 */
[----:B------:R-:W-:Y:S01]  /*8c10*/  STG.E.U16 desc[UR6][R48.64+0x2], R50 ;  /* 0x0000023230007986 */ /* 0x000fe2000c101506 */
[----:B--2---:R-:W-:Y:S02]  /*8c20*/  LEA.HI.X R9, R7, UR11, R113, 0x1, P1 ;  /* 0x0000000b07097c11 */ /* 0x004fe400088f0c71 */
[----:B------:R-:W-:-:S04]  /*8c30*/  LEA R112, P1, R6, UR10, 0x1 ;  /* 0x0000000a06707c11 */ /* 0x000fc8000f8208ff */
[----:B---3--:R-:W-:Y:S02]  /*8c40*/  LEA.HI.X R113, R6, UR11, R114, 0x1, P1 ;  /* 0x0000000b06717c11 */ /* 0x008fe400088f0c72 */
[C---:B------:R-:W-:Y:S02]  /*8c50*/  LEA R114, P1, R5.reuse, UR10, 0x1 ;  /* 0x0000000a05727c11 */ /* 0x040fe4000f8208ff */
[C---:B------:R-:W-:Y:S02]  /*8c60*/  LEA R6, P2, R4.reuse, UR10, 0x1 ;  /* 0x0000000a04067c11 */ /* 0x040fe4000f8408ff */
[----:B----4-:R-:W-:Y:S02]  /*8c70*/  LEA.HI.X R115, R5, UR11, R117, 0x1, P1 ;  /* 0x0000000b05737c11 */ /* 0x010fe400088f0c75 */
[----:B------:R-:W-:Y:S02]  /*8c80*/  LEA.HI.X R7, R4, UR11, R116, 0x1, P2 ;  /* 0x0000000b04077c11 */ /* 0x000fe400090f0c74 */
[----:B------:R-:W-:-:S02]  /*8c90*/  LEA R4, P1, R3, UR10, 0x1 ;  /* 0x0000000a03047c11 */ /* 0x000fc4000f8208ff */
[C---:B------:R-:W-:Y:S02]  /*8ca0*/  LEA R116, P2, R2.reuse, UR10, 0x1 ;  /* 0x0000000a02747c11 */ /* 0x040fe4000f8408ff */
[----:B------:R-:W-:Y:S02]  /*8cb0*/  LEA.HI.X R5, R3, UR11, R148, 0x1, P1 ;  /* 0x0000000b03057c11 */ /* 0x000fe400088f0c94 */
[----:B------:R-:W-:Y:S01]  /*8cc0*/  LEA.HI.X R117, R2, UR11, R146, 0x1, P2 ;  /* 0x0000000b02757c11 */ /* 0x000fe200090f0c92 */
[----:B------:R-:W2:Y:S01]  /*8cd0*/  LDL.LU R148, [R1+0xe4] ;  /* 0x0000e40001947983 */ /* 0x000ea20000300800 */
[----:B------:R-:W-:Y:S01]  /*8ce0*/  F2FP.BF16.F32.PACK_AB R2, R144, R142 ;  /* 0x0000008e9002723e */ /* 0x000fe200000010ff */
[----:B------:R-:W-:Y:S02]  /*8cf0*/  ULDC.64 UR10, c[0x0][0x238] ;  /* 0x00008e00000a7ab9 */ /* 0x000fe40000000a00 */
[----:B------:R-:W2:Y:S01]  /*8d00*/  LDL.LU R146, [R1+0xf0] ;  /* 0x0000f00001927983 */ /* 0x000ea20000300800 */
[----:B-1----:R-:W-:-:S02]  /*8d10*/  PRMT R137, R2, 0x7632, R137 ;  /* 0x0000763202897816 */ /* 0x002fc40000000089 */
[----:B------:R-:W-:Y:S01]  /*8d20*/  F2FP.BF16.F32.PACK_AB R3, R109, R35 ;  /* 0x000000236d03723e */ /* 0x000fe200000010ff */
[----:B------:R-:W3:Y:S04]  /*8d30*/  LDL.LU R144, [R1+0xd8] ;  /* 0x0000d80001907983 */ /* 0x000ee80000300800 */
[----:B------:R-:W3:Y:S04]  /*8d40*/  LDL.LU R142, [R1+0xe0] ;  /* 0x0000e000018e7983 */ /* 0x000ee80000300800 */
[----:B------:R-:W4:Y:S04]  /*8d50*/  LDL.LU R109, [R1+0x168] ;  /* 0x00016800016d7983 */ /* 0x000f280000300800 */
[----:B------:R0:W-:Y:S04]  /*8d60*/  STG.E.U16 desc[UR6][R48.64+0x4], R2 ;  /* 0x0000040230007986 */ /* 0x0001e8000c101506 */
[----:B------:R-:W4:Y:S04]  /*8d70*/  LDL.LU R35, [R1+0x164] ;  /* 0x0001640001237983 */ /* 0x000f280000300800 */
[----:B------:R1:W-:Y:S01]  /*8d80*/  STG.E.U16 desc[UR6][R48.64+0x6], R137 ;  /* 0x0000068930007986 */ /* 0x0003e2000c101506 */
[----:B0-----:R-:W-:-:S03]  /*8d90*/  F2FP.BF16.F32.PACK_AB R2, R147, R145 ;  /* 0x000000919302723e */ /* 0x001fc600000010ff */
[----:B------:R0:W-:Y:S04]  /*8da0*/  STG.E.U16 desc[UR6][R46.64], R3 ;  /* 0x000000032e007986 */ /* 0x0001e8000c101506 */
[----:B------:R-:W4:Y:S01]  /*8db0*/  LDL.LU R147, [R1+0xc0] ;  /* 0x0000c00001937983 */ /* 0x000f220000300800 */
[----:B-1----:R-:W-:-:S03]  /*8dc0*/  PRMT R48, R3, 0x7632, R48 ;  /* 0x0000763203307816 */ /* 0x002fc60000000030 */
[----:B------:R-:W4:Y:S01]  /*8dd0*/  LDL.LU R145, [R1+0xdc] ;  /* 0x0000dc0001917983 */ /* 0x000f220000300800 */
[----:B0-----:R-:W-:-:S03]  /*8de0*/  F2FP.BF16.F32.PACK_AB R3, R143, R141 ;  /* 0x0000008d8f03723e */ /* 0x001fc600000010ff */
[----:B------:R-:W4:Y:S01]  /*8df0*/  LDL.LU R143, [R1+0x48] ;  /* 0x00004800018f7983 */ /* 0x000f220000300800 */
[----:B------:R-:W-:-:S03]  /*8e00*/  PRMT R49, R2, 0x7632, R49 ;  /* 0x0000763202317816 */ /* 0x000fc60000000031 */
[----:B------:R-:W4:Y:S04]  /*8e10*/  LDL.LU R141, [R1+0xb0] ;  /* 0x0000b000018d7983 */ /* 0x000f280000300800 */
[----:B------:R0:W-:Y:S02]  /*8e20*/  STG.E.U16 desc[UR6][R46.64+0x4], R2 ;  /* 0x000004022e007986 */ /* 0x0001e4000c101506 */
[----:B0-----:R-:W-:Y:S02]  /*8e30*/  F2FP.BF16.F32.PACK_AB R2, R140, R139 ;  /* 0x0000008b8c02723e */ /* 0x001fe400000010ff */
[----:B------:R-:W4:Y:S04]  /*8e40*/  LDL.LU R140, [R1+0x4c] ;  /* 0x00004c00018c7983 */ /* 0x000f280000300800 */
[----:B------:R-:W4:Y:S04]  /*8e50*/  LDL.LU R139, [R1+0xac] ;  /* 0x0000ac00018b7983 */ /* 0x000f280000300800 */
[----:B------:R-:W-:Y:S04]  /*8e60*/  STG.E.U16 desc[UR6][R46.64+0x2], R48 ;  /* 0x000002302e007986 */ /* 0x000fe8000c101506 */
[----:B------:R0:W-:Y:S04]  /*8e70*/  STG.E.U16 desc[UR6][R46.64+0x6], R49 ;  /* 0x000006312e007986 */ /* 0x0001e8000c101506 */
[----:B------:R2:W-:Y:S04]  /*8e80*/  STG.E.U16 desc[UR6][R88.64], R3 ;  /* 0x0000000358007986 */ /* 0x0005e8000c101506 */
[----:B------:R-:W4:Y:S01]  /*8e90*/  LDL.LU R137, [R1+0x38] ;  /* 0x0000380001897983 */ /* 0x000f220000300800 */
[----:B0-----:R-:W-:-:S02]  /*8ea0*/  PRMT R46, R3, 0x7632, R46 ;  /* 0x00007632032e7816 */ /* 0x001fc4000000002e */
[----:B------:R-:W-:Y:S01]  /*8eb0*/  PRMT R47, R2, 0x7632, R47 ;  /* 0x00007632022f7816 */ /* 0x000fe2000000002f */
[----:B------:R-:W-:Y:S04]  /*8ec0*/  STG.E.U16 desc[UR6][R88.64+0x4], R2 ;  /* 0x0000040258007986 */ /* 0x000fe8000c101506 */
[----:B------:R-:W-:Y:S04]  /*8ed0*/  STG.E.U16 desc[UR6][R88.64+0x2], R46 ;  /* 0x0000022e58007986 */ /* 0x000fe8000c101506 */
[----:B------:R0:W-:Y:S01]  /*8ee0*/  STG.E.U16 desc[UR6][R88.64+0x6], R47 ;  /* 0x0000062f58007986 */ /* 0x0001e2000c101506 */
[----:B--2---:R-:W-:-:S03]  /*8ef0*/  F2FP.BF16.F32.PACK_AB R3, R148, R146 ;  /* 0x000000929403723e */ /* 0x004fc600000010ff */
[----:B------:R-:W2:Y:S04]  /*8f00*/  LDL.LU R148, [R1+0x3c] ;  /* 0x00003c0001947983 */ /* 0x000ea80000300800 */
[----:B0-----:R-:W2:Y:S04]  /*8f10*/  LDL.LU R88, [R1+0x40] ;  /* 0x0000400001587983 */ /* 0x001ea80000300800 */
[----:B------:R-:W2:Y:S01]  /*8f20*/  LDL.LU R89, [R1+0x44] ;  /* 0x0000440001597983 */ /* 0x000ea20000300800 */
[----:B---3--:R-:W-:-:S03]  /*8f30*/  F2FP.BF16.F32.PACK_AB R2, R144, R142 ;  /* 0x0000008e9002723e */ /* 0x008fc600000010ff */
[----:B------:R-:W3:Y:S01]  /*8f40*/  LDL.LU R146, [R1+0x30] ;  /* 0x0000300001927983 */ /* 0x000ee20000300800 */
[----:B------:R-:W-:-:S03]  /*8f50*/  PRMT R46, R3, 0x7632, R46 ;  /* 0x00007632032e7816 */ /* 0x000fc6000000002e */
[----:B------:R-:W3:Y:S01]  /*8f60*/  LDL.LU R144, [R1+0x34] ;  /* 0x0000340001907983 */ /* 0x000ee20000300800 */
[----:B------:R-:W-:-:S03]  /*8f70*/  PRMT R47, R2, 0x7632, R47 ;  /* 0x00007632022f7816 */ /* 0x000fc6000000002f */
[----:B------:R4:W-:Y:S04]  /*8f80*/  STG.E.U16 desc[UR6][R32.64], R3 ;  /* 0x0000000320007986 */ /* 0x0009e8000c101506 */
[----:B------:R-:W3:Y:S04]  /*8f90*/  LDL.LU R142, [R1+0x24] ;  /* 0x00002400018e7983 */ /* 0x000ee80000300800 */
[----:B------:R0:W-:Y:S01]  /*8fa0*/  STG.E.U16 desc[UR6][R32.64+0x4], R2 ;  /* 0x0000040220007986 */ /* 0x0001e2000c101506 */
[----:B----4-:R-:W-:-:S03]  /*8fb0*/  F2FP.BF16.F32.PACK_AB R3, R147, R145 ;  /* 0x000000919303723e */ /* 0x010fc600000010ff */
[----:B------:R-:W4:Y:S04]  /*8fc0*/  LDL.LU R147, [R1+0x28] ;  /* 0x0000280001937983 */ /* 0x000f280000300800 */
[----:B------:R-:W4:Y:S01]  /*8fd0*/  LDL.LU R145, [R1+0x1c] ;  /* 0x00001c0001917983 */ /* 0x000f220000300800 */
[----:B0-----:R-:W-:-:S03]  /*8fe0*/  F2FP.BF16.F32.PACK_AB R2, R143, R141 ;  /* 0x0000008d8f02723e */ /* 0x001fc600000010ff */
[----:B------:R-:W4:Y:S04]  /*8ff0*/  LDL.LU R143, [R1+0x20] ;  /* 0x00002000018f7983 */ /* 0x000f280000300800 */
[----:B------:R-:W-:Y:S04]  /*9000*/  STG.E.U16 desc[UR6][R32.64+0x2], R46 ;  /* 0x0000022e20007986 */ /* 0x000fe8000c101506 */
[----:B------:R0:W-:Y:S04]  /*9010*/  STG.E.U16 desc[UR6][R32.64+0x6], R47 ;  /* 0x0000062f20007986 */ /* 0x0001e8000c101506 */
[----:B------:R1:W-:Y:S04]  /*9020*/  STG.E.U16 desc[UR6][R90.64], R3 ;  /* 0x000000035a007986 */ /* 0x0003e8000c101506 */
[----:B------:R-:W4:Y:S01]  /*9030*/  LDL.LU R141, [R1+0x14] ;  /* 0x00001400018d7983 */ /* 0x000f220000300800 */
[----:B0-----:R-:W-:-:S02]  /*9040*/  PRMT R32, R3, 0x7632, R32 ;  /* 0x0000763203207816 */ /* 0x001fc40000000020 */
[----:B-1----:R-:W-:Y:S02]  /*9050*/  F2FP.BF16.F32.PACK_AB R3, R140, R139 ;  /* 0x0000008b8c03723e */ /* 0x002fe400000010ff */
[----:B------:R-:W4:Y:S04]  /*9060*/  LDL.LU R140, [R1+0x18] ;  /* 0x00001800018c7983 */ /* 0x000f280000300800 */
[----:B------:R-:W4:Y:S01]  /*9070*/  LDL.LU R139, [R1+0xc] ;  /* 0x00000c00018b7983 */ /* 0x000f220000300800 */
[----:B------:R-:W-:-:S03]  /*9080*/  PRMT R33, R2, 0x7632, R33 ;  /* 0x0000763202217816 */ /* 0x000fc60000000021 */
[----:B------:R-:W-:Y:S04]  /*9090*/  STG.E.U16 desc[UR6][R90.64+0x4], R2 ;  /* 0x000004025a007986 */ /* 0x000fe8000c101506 */
[----:B------:R0:W-:Y:S04]  /*90a0*/  STG.E.U16 desc[UR6][R90.64+0x2], R32 ;  /* 0x000002205a007986 */ /* 0x0001e8000c101506 */
[----:B------:R1:W-:Y:S01]  /*90b0*/  STG.E.U16 desc[UR6][R90.64+0x6], R33 ;  /* 0x000006215a007986 */ /* 0x0003e2000c101506 */
[----:B0-----:R-:W-:-:S03]  /*90c0*/  PRMT R32, R3, 0x7632, R32 ;  /* 0x0000763203207816 */ /* 0x001fc60000000020 */
[----:B------:R0:W-:Y:S04]  /*90d0*/  STG.E.U16 desc[UR6][R30.64], R3 ;  /* 0x000000031e007986 */ /* 0x0001e8000c101506 */
[----:B------:R-:W-:Y:S01]  /*90e0*/  STG.E.U16 desc[UR6][R30.64+0x2], R32 ;  /* 0x000002201e007986 */ /* 0x000fe2000c101506 */
[----:B------:R-:W-:Y:S02]  /*90f0*/  F2FP.BF16.F32.PACK_AB R165, R165, R108 ;  /* 0x0000006ca5a5723e */ /* 0x000fe400000010ff */
[----:B--2---:R-:W-:-:S04]  /*9100*/  F2FP.BF16.F32.PACK_AB R2, R88, R89 ;  /* 0x000000595802723e */ /* 0x004fc800000010ff */
[----:B-1----:R-:W-:Y:S01]  /*9110*/  PRMT R33, R2, 0x7632, R33 ;  /* 0x0000763202217816 */ /* 0x002fe20000000021 */
[----:B------:R3:W-:Y:S01]  /*9120*/  STG.E.U16 desc[UR6][R30.64+0x4], R2 ;  /* 0x000004021e007986 */ /* 0x0007e2000c101506 */
[----:B0-----:R-:W-:-:S03]  /*9130*/  F2FP.BF16.F32.PACK_AB R3, R137, R148 ;  /* 0x000000948903723e */ /* 0x001fc600000010ff */
[----:B------:R0:W-:Y:S01]  /*9140*/  STG.E.U16 desc[UR6][R30.64+0x6], R33 ;  /* 0x000006211e007986 */ /* 0x0001e2000c101506 */
[----:B---3--:R-:W-:-:S04]  /*9150*/  F2FP.BF16.F32.PACK_AB R2, R146, R144 ;  /* 0x000000909202723e */ /* 0x008fc800000010ff */
[C---:B0-----:R-:W-:Y:S02]  /*9160*/  PRMT R31, R2.reuse, 0x7610, R31 ;  /* 0x00007610021f7816 */ /* 0x041fe4000000001f */
[----:B------:R-:W-:Y:S02]  /*9170*/  PRMT R48, R2, 0x7632, R48 ;  /* 0x0000763202307816 */ /* 0x000fe40000000030 */
[----:B------:R-:W-:Y:S02]  /*9180*/  PRMT R46, R3, 0x7632, R46 ;  /* 0x00007632032e7816 */ /* 0x000fe4000000002e */
[----:B----4-:R-:W-:Y:S01]  /*9190*/  F2FP.BF16.F32.PACK_AB R47, R142, R147 ;  /* 0x000000938e2f723e */ /* 0x010fe200000010ff */
[----:B------:R0:W-:Y:S03]  /*91a0*/  STG.E.U16 desc[UR6][R92.64], R3 ;  /* 0x000000035c007986 */ /* 0x0001e6000c101506 */
[----:B------:R-:W-:-:S02]  /*91b0*/  PRMT R30, R47, 0x7632, R30 ;  /* 0x000076322f1e7816 */ /* 0x000fc4000000001e */
[----:B------:R-:W-:-:S04]  /*91c0*/  F2FP.BF16.F32.PACK_AB R2, R145, R143 ;  /* 0x0000008f9102723e */ /* 0x000fc800000010ff */
[C---:B------:R-:W-:Y:S02]  /*91d0*/  PRMT R32, R2.reuse, 0x7610, R32 ;  /* 0x0000761002207816 */ /* 0x040fe40000000020 */
[----:B------:R-:W-:Y:S01]  /*91e0*/  PRMT R33, R2, 0x7632, R33 ;  /* 0x0000763202217816 */ /* 0x000fe20000000021 */
[----:B------:R-:W-:Y:S04]  /*91f0*/  STG.E.U16 desc[UR6][R92.64+0x2], R46 ;  /* 0x0000022e5c007986 */ /* 0x000fe8000c101506 */
[----:B------:R1:W-:Y:S04]  /*9200*/  STG.E.U16 desc[UR6][R92.64+0x4], R31 ;  /* 0x0000041f5c007986 */ /* 0x0003e8000c101506 */
[----:B------:R-:W-:Y:S04]  /*9210*/  STG.E.U16 desc[UR6][R92.64+0x6], R48 ;  /* 0x000006305c007986 */ /* 0x000fe8000c101506 */
[----:B------:R-:W-:Y:S04]  /*9220*/  STG.E.U16 desc[UR6][R28.64], R47 ;  /* 0x0000002f1c007986 */ /* 0x000fe8000c101506 */
[----:B------:R-:W-:Y:S01]  /*9230*/  STG.E.U16 desc[UR6][R28.64+0x2], R30 ;  /* 0x0000021e1c007986 */ /* 0x000fe2000c101506 */
[----:B0-----:R-:W-:-:S03]  /*9240*/  F2FP.BF16.F32.PACK_AB R3, R141, R140 ;  /* 0x0000008c8d03723e */ /* 0x001fc600000010ff */
[----:B------:R-:W-:Y:S04]  /*9250*/  STG.E.U16 desc[UR6][R28.64+0x4], R32 ;  /* 0x000004201c007986 */ /* 0x000fe8000c101506 */
[----:B------:R0:W-:Y:S01]  /*9260*/  STG.E.U16 desc[UR6][R28.64+0x6], R33 ;  /* 0x000006211c007986 */ /* 0x0001e2000c101506 */
[----:B------:R-:W-:Y:S02]  /*9270*/  F2FP.BF16.F32.PACK_AB R2, R139, R35 ;  /* 0x000000238b02723e */ /* 0x000fe400000010ff */
[C---:B-1----:R-:W-:Y:S01]  /*9280*/  PRMT R31, R3.reuse, 0x7610, R31 ;  /* 0x00007610031f7816 */ /* 0x042fe2000000001f */
[----:B------:R-:W2:Y:S01]  /*9290*/  LDL.LU R35, [R1+0x160] ;  /* 0x0001600001237983 */ /* 0x000ea20000300800 */
[----:B0-----:R-:W-:Y:S02]  /*92a0*/  PRMT R29, R3, 0x7632, R29 ;  /* 0x00007632031d7816 */ /* 0x001fe4000000001d */
[----:B------:R-:W-:-:S02]  /*92b0*/  F2FP.BF16.F32.PACK_AB R3, R34, R109 ;  /* 0x0000006d2203723e */ /* 0x000fc400000010ff */
[----:B------:R-:W3:Y:S04]  /*92c0*/  LDL.LU R34, [R1+0x15c] ;  /* 0x00015c0001227983 */ /* 0x000ee80000300800 */
[----:B------:R0:W5:Y:S04]  /*92d0*/  LDL.LU R109, [R1+0x158] ;  /* 0x00015800016d7983 */ /* 0x0001680000300800 */
[----:B------:R1:W-:Y:S04]  /*92e0*/  STG.E.U16 desc[UR6][R94.64+0x2], R29 ;  /* 0x0000021d5e007986 */ /* 0x0003e8000c101506 */
[----:B------:R0:W5:Y:S04]  /*92f0*/  LDL.LU R108, [R1+0x154] ;  /* 0x00015400016c7983 */ /* 0x0001680000300800 */
[----:B-1----:R-:W4:Y:S01]  /*9300*/  LDL.LU R29, [R1+0x2c] ;  /* 0x00002c00011d7983 */ /* 0x002f220000300800 */
[----:B------:R-:W-:-:S02]  /*9310*/  PRMT R47, R2, 0x7632, R47 ;  /* 0x00007632022f7816 */ /* 0x000fc4000000002f */
[----:B------:R-:W-:Y:S02]  /*9320*/  PRMT R28, R3, 0x7632, R28 ;  /* 0x00007632031c7816 */ /* 0x000fe4000000001c */
[----:B------:R-:W-:Y:S02]  /*9330*/  PRMT R30, R165, 0x7632, R30 ;  /* 0x00007632a51e7816 */ /* 0x000fe4000000001e */
[----:B------:R-:W-:Y:S02]  /*9340*/  F2FP.BF16.F32.PACK_AB R163, R163, R164 ;  /* 0x000000a4a3a3723e */ /* 0x000fe400000010ff */
[----:B------:R-:W-:Y:S02]  /*9350*/  F2FP.BF16.F32.PACK_AB R161, R161, R162 ;  /* 0x000000a2a1a1723e */ /* 0x000fe400000010ff */
[----:B------:R-:W-:Y:S02]  /*9360*/  F2FP.BF16.F32.PACK_AB R159, R159, R160 ;  /* 0x000000a09f9f723e */ /* 0x000fe400000010ff */
[----:B------:R-:W-:Y:S01]  /*9370*/  F2FP.BF16.F32.PACK_AB R157, R157, R158 ;  /* 0x0000009e9d9d723e */ /* 0x000fe200000010ff */
[----:B------:R-:W-:Y:S01]  /*9380*/  STG.E.U16 desc[UR6][R94.64], R31 ;  /* 0x0000001f5e007986 */ /* 0x000fe2000c101506 */
[----:B------:R-:W-:-:S03]  /*9390*/  PRMT R48, R163, 0x7632, R48 ;  /* 0x00007632a3307816 */ /* 0x000fc60000000030 */
[----:B------:R1:W-:Y:S01]  /*93a0*/  STG.E.U16 desc[UR6][R94.64+0x4], R2 ;  /* 0x000004025e007986 */ /* 0x0003e2000c101506 */
[----:B------:R-:W-:-:S03]  /*93b0*/  F2FP.BF16.F32.PACK_AB R155, R155, R156 ;  /* 0x0000009c9b9b723e */ /* 0x000fc600000010ff */
[----:B------:R-:W-:Y:S01]  /*93c0*/  STG.E.U16 desc[UR6][R94.64+0x6], R47 ;  /* 0x0000062f5e007986 */ /* 0x000fe2000c101506 */
[----:B------:R-:W-:-:S03]  /*93d0*/  F2FP.BF16.F32.PACK_AB R153, R153, R154 ;  /* 0x0000009a9999723e */ /* 0x000fc600000010ff */
[----:B------:R0:W-:Y:S01]  /*93e0*/  STG.E.U16 desc[UR6][R26.64], R3 ;  /* 0x000000031a007986 */ /* 0x0001e2000c101506 */
[----:B------:R-:W-:-:S03]  /*93f0*/  F2FP.BF16.F32.PACK_AB R151, R151, R152 ;  /* 0x000000989797723e */ /* 0x000fc600000010ff */
[----:B------:R-:W-:Y:S01]  /*9400*/  STG.E.U16 desc[UR6][R26.64+0x2], R28 ;  /* 0x0000021c1a007986 */ /* 0x000fe2000c101506 */
[----:B-1----:R-:W-:-:S03]  /*9410*/  PRMT R2, R161, 0x7632, R2 ;  /* 0x00007632a1027816 */ /* 0x002fc60000000002 */
[----:B------:R-:W-:Y:S01]  /*9420*/  STG.E.U16 desc[UR6][R26.64+0x4], R165 ;  /* 0x000004a51a007986 */ /* 0x000fe2000c101506 */
[----:B------:R-:W-:-:S03]  /*9430*/  F2FP.BF16.F32.PACK_AB R149, R149, R150 ;  /* 0x000000969595723e */ /* 0x000fc600000010ff */
[----:B------:R1:W-:Y:S01]  /*9440*/  STG.E.U16 desc[UR6][R26.64+0x6], R30 ;  /* 0x0000061e1a007986 */ /* 0x0003e2000c101506 */
[----:B0-----:R-:W-:Y:S02]  /*9450*/  PRMT R3, R159, 0x7632, R3 ;  /* 0x000076329f037816 */ /* 0x001fe40000000003 */
[----:B------:R-:W-:Y:S01]  /*9460*/  PRMT R49, R155, 0x7632, R49 ;  /* 0x000076329b317816 */ /* 0x000fe20000000031 */
[----:B------:R-:W-:Y:S01]  /*9470*/  STG.E.U16 desc[UR6][R96.64], R163 ;  /* 0x000000a360007986 */ /* 0x000fe2000c101506 */
[----:B------:R-:W-:-:S03]  /*9480*/  F2FP.BF16.F32.PACK_AB R36, R37, R36 ;  /* 0x000000242524723e */ /* 0x000fc600000010ff */
[----:B------:R-:W-:Y:S01]  /*9490*/  STG.E.U16 desc[UR6][R96.64+0x2], R48 ;  /* 0x0000023060007986 */ /* 0x000fe2000c101506 */
[----:B-1----:R-:W-:-:S03]  /*94a0*/  PRMT R26, R157, 0x7632, R26 ;  /* 0x000076329d1a7816 */ /* 0x002fc6000000001a */
[----:B------:R-:W-:Y:S01]  /*94b0*/  STG.E.U16 desc[UR6][R96.64+0x4], R161 ;  /* 0x000004a160007986 */ /* 0x000fe2000c101506 */
[----:B------:R-:W-:-:S03]  /*94c0*/  F2FP.BF16.F32.PACK_AB R38, R41, R38 ;  /* 0x000000262926723e */ /* 0x000fc600000010ff */
[----:B------:R0:W-:Y:S01]  /*94d0*/  STG.E.U16 desc[UR6][R96.64+0x6], R2 ;  /* 0x0000060260007986 */ /* 0x0001e2000c101506 */
[----:B------:R-:W-:-:S03]  /*94e0*/  F2FP.BF16.F32.PACK_AB R39, R40, R39 ;  /* 0x000000272827723e */ /* 0x000fc600000010ff */
[----:B------:R-:W-:Y:S01]  /*94f0*/  STG.E.U16 desc[UR6][R24.64], R159 ;  /* 0x0000009f18007986 */ /* 0x000fe2000c101506 */
[----:B------:R-:W-:-:S03]  /*9500*/  F2FP.BF16.F32.PACK_AB R42, R51, R42 ;  /* 0x0000002a332a723e */ /* 0x000fc600000010ff */
[----:B------:R1:W-:Y:S04]  /*9510*/  STG.E.U16 desc[UR6][R24.64+0x2], R3 ;  /* 0x0000020318007986 */ /* 0x0003e8000c101506 */
[----:B------:R-:W-:Y:S01]  /*9520*/  STG.E.U16 desc[UR6][R24.64+0x4], R157 ;  /* 0x0000049d18007986 */ /* 0x000fe2000c101506 */
[----:B0-----:R-:W-:-:S03]  /*9530*/  PRMT R2, R153, 0x7632, R2 ;  /* 0x0000763299027816 */ /* 0x001fc60000000002 */
[----:B------:R0:W-:Y:S01]  /*9540*/  STG.E.U16 desc[UR6][R24.64+0x6], R26 ;  /* 0x0000061a18007986 */ /* 0x0001e2000c101506 */
[----:B-1----:R-:W-:-:S03]  /*9550*/  PRMT R3, R151, 0x7632, R3 ;  /* 0x0000763297037816 */ /* 0x002fc60000000003 */
[----:B------:R-:W-:Y:S01]  /*9560*/  STG.E.U16 desc[UR6][R98.64], R155 ;  /* 0x0000009b62007986 */ /* 0x000fe2000c101506 */
[----:B------:R-:W-:Y:S02]  /*9570*/  PRMT R50, R36, 0x7632, R50 ;  /* 0x0000763224327816 */ /* 0x000fe40000000032 */
[----:B0-----:R-:W-:Y:S01]  /*9580*/  PRMT R24, R149, 0x7632, R24 ;  /* 0x0000763295187816 */ /* 0x001fe20000000018 */
[----:B------:R-:W-:Y:S01]  /*9590*/  STG.E.U16 desc[UR6][R98.64+0x2], R49 ;  /* 0x0000023162007986 */ /* 0x000fe2000c101506 */
[----:B------:R-:W-:-:S03]  /*95a0*/  F2FP.BF16.F32.PACK_AB R44, R45, R44 ;  /* 0x0000002c2d2c723e */ /* 0x000fc600000010ff */
        /* <DEDUP_REMOVED lines=30> */
[----:B------:R-:W-:Y:S04]  /*9790*/  STG.E.U16 desc[UR6][R102.64+0x2], R51 ;  /* 0x0000023366007986 */ /* 0x000fe8000c101506 */
[----:B------:R-:W-:Y:S04]  /*97a0*/  STG.E.U16 desc[UR6][R102.64+0x4], R43 ;  /* 0x0000042b66007986 */ /* 0x000fe8000c101506 */
        /* <DEDUP_REMOVED lines=10> */
[----:B0-----:R-:W-:-:S03]  /*9850*/  PRMT R18, R67, 0x7632, R18 ;  /* 0x0000763243127816 */ /* 0x001fc60000000012 */
        /* <DEDUP_REMOVED lines=12> */
[----:B------:R-:W-:-:S03]  /*9920*/  PRMT R53, R77, 0x7632, R53 ;  /* 0x000076324d357816 */ /* 0x000fc60000000035 */
[----:B------:R-:W-:Y:S01]  /*9930*/  STG.E.U16 desc[UR6][R14.64], R65 ;  /* 0x000000410e007986 */ /* 0x000fe2000c101506 */
[----:B-1----:R-:W-:Y:S02]  /*9940*/  PRMT R3, R60, 0x7632, R3 ;  /* 0x000076323c037816 */ /* 0x002fe40000000003 */
[----:B0-----:R-:W-:Y:S01]  /*9950*/  PRMT R17, R62, 0x7632, R17 ;  /* 0x000076323e117816 */ /* 0x001fe20000000011 */
[----:B------:R0:W-:Y:S01]  /*9960*/  STG.E.U16 desc[UR6][R14.64+0x2], R2 ;  /* 0x000002020e007986 */ /* 0x0001e2000c101506 */
[----:B------:R-:W-:-:S03]  /*9970*/  F2FP.BF16.F32.PACK_AB R59, R84, R59 ;  /* 0x0000003b543b723e */ /* 0x000fc600000010ff */
[----:B------:R-:W-:Y:S01]  /*9980*/  STG.E.U16 desc[UR6][R14.64+0x4], R62 ;  /* 0x0000043e0e007986 */ /* 0x000fe2000c101506 */
[----:B------:R-:W-:-:S03]  /*9990*/  F2FP.BF16.F32.PACK_AB R82, R83, R82 ;  /* 0x000000525352723e */ /* 0x000fc600000010ff */
[----:B------:R1:W-:Y:S01]  /*99a0*/  STG.E.U16 desc[UR6][R14.64+0x6], R17 ;  /* 0x000006110e007986 */ /* 0x0003e2000c101506 */
[----:B------:R-:W-:Y:S02]  /*99b0*/  F2FP.BF16.F32.PACK_AB R54, R54, R56 ;  /* 0x000000383636723e */ /* 0x000fe400000010ff */
[----:B0-----:R-:W-:Y:S01]  /*99c0*/  PRMT R2, R61, 0x7632, R2 ;  /* 0x000076323d027816 */ /* 0x001fe20000000002 */
[----:B------:R-:W-:Y:S01]  /*99d0*/  STG.E.U16 desc[UR6][R106.64], R77 ;  /* 0x0000004d6a007986 */ /* 0x000fe2000c101506 */
[----:B------:R-:W-:Y:S02]  /*99e0*/  F2FP.BF16.F32.PACK_AB R86, R87, R86 ;  /* 0x000000565756723e */ /* 0x000fe400000010ff */
[----:B-1----:R-:W-:Y:S01]  /*99f0*/  PRMT R14, R58, 0x7632, R14 ;  /* 0x000076323a0e7816 */ /* 0x002fe2000000000e */
[----:B------:R-:W-:Y:S04]  /*9a00*/  STG.E.U16 desc[UR6][R106.64+0x2], R53 ;  /* 0x000002356a007986 */ /* 0x000fe8000c101506 */
[----:B------:R-:W-:Y:S04]  /*9a10*/  STG.E.U16 desc[UR6][R106.64+0x4], R60 ;  /* 0x0000043c6a007986 */ /* 0x000fe8000c101506 */
[----:B------:R0:W-:Y:S04]  /*9a20*/  STG.E.U16 desc[UR6][R106.64+0x6], R3 ;  /* 0x000006036a007986 */ /* 0x0001e8000c101506 */
[----:B------:R-:W-:Y:S04]  /*9a30*/  STG.E.U16 desc[UR6][R12.64], R61 ;  /* 0x0000003d0c007986 */ /* 0x000fe8000c101506 */
[----:B------:R1:W-:Y:S04]  /*9a40*/  STG.E.U16 desc[UR6][R12.64+0x2], R2 ;  /* 0x000002020c007986 */ /* 0x0003e8000c101506 */
[----:B------:R-:W-:Y:S01]  /*9a50*/  STG.E.U16 desc[UR6][R12.64+0x4], R58 ;  /* 0x0000043a0c007986 */ /* 0x000fe2000c101506 */
[----:B0-----:R-:W-:-:S03]  /*9a60*/  PRMT R3, R59, 0x7632, R3 ;  /* 0x000076323b037816 */ /* 0x001fc60000000003 */
[----:B------:R0:W-:Y:S01]  /*9a70*/  STG.E.U16 desc[UR6][R12.64+0x6], R14 ;  /* 0x0000060e0c007986 */ /* 0x0001e2000c101506 */
[----:B------:R-:W-:Y:S02]  /*9a80*/  F2FP.BF16.F32.PACK_AB R57, R85, R57 ;  /* 0x000000395539723e */ /* 0x000fe400000010ff */
[----:B-1----:R-:W-:Y:S02]  /*9a90*/  PRMT R2, R54, 0x7632, R2 ;  /* 0x0000763236027816 */ /* 0x002fe40000000002 */
[----:B------:R-:W-:Y:S01]  /*9aa0*/  F2FP.BF16.F32.PACK_AB R118, R119, R118 ;  /* 0x000000767776723e */ /* 0x000fe200000010ff */
[----:B------:R-:W-:Y:S01]  /*9ab0*/  STG.E.U16 desc[UR6][R110.64], R59 ;  /* 0x0000003b6e007986 */ /* 0x000fe2000c101506 */
[----:B------:R-:W-:Y:S02]  /*9ac0*/  F2FP.BF16.F32.PACK_AB R120, R123, R120 ;  /* 0x000000787b78723e */ /* 0x000fe400000010ff */
[----:B0-----:R-:W-:Y:S02]  /*9ad0*/  PRMT R13, R82, 0x7632, R13 ;  /* 0x00007632520d7816 */ /* 0x001fe4000000000d */
[----:B------:R-:W-:Y:S01]  /*9ae0*/  PRMT R12, R86, 0x7632, R12 ;  /* 0x00007632560c7816 */ /* 0x000fe2000000000c */
[----:B------:R0:W-:Y:S01]  /*9af0*/  STG.E.U16 desc[UR6][R110.64+0x2], R3 ;  /* 0x000002036e007986 */ /* 0x0001e2000c101506 */
[----:B------:R-:W-:-:S03]  /*9b00*/  F2FP.BF16.F32.PACK_AB R121, R122, R121 ;  /* 0x000000797a79723e */ /* 0x000fc600000010ff */
[----:B------:R-:W-:Y:S04]  /*9b10*/  STG.E.U16 desc[UR6][R110.64+0x4], R82 ;  /* 0x000004526e007986 */ /* 0x000fe8000c101506 */
[----:B------:R-:W-:Y:S01]  /*9b20*/  STG.E.U16 desc[UR6][R110.64+0x6], R13 ;  /* 0x0000060d6e007986 */ /* 0x000fe2000c101506 */
[----:B------:R-:W-:-:S03]  /*9b30*/  F2FP.BF16.F32.PACK_AB R124, R125, R124 ;  /* 0x0000007c7d7c723e */ /* 0x000fc600000010ff */
[----:B------:R-:W-:Y:S01]  /*9b40*/  STG.E.U16 desc[UR6][R10.64], R54 ;  /* 0x000000360a007986 */ /* 0x000fe2000c101506 */
[----:B0-----:R-:W-:-:S03]  /*9b50*/  PRMT R3, R57, 0x7632, R3 ;  /* 0x0000763239037816 */ /* 0x001fc60000000003 */
[----:B------:R0:W-:Y:S01]  /*9b60*/  STG.E.U16 desc[UR6][R10.64+0x2], R2 ;  /* 0x000002020a007986 */ /* 0x0001e2000c101506 */
[----:B------:R-:W-:-:S03]  /*9b70*/  F2FP.BF16.F32.PACK_AB R55, R126, R55 ;  /* 0x000000377e37723e */ /* 0x000fc600000010ff */
[----:B------:R-:W-:Y:S04]  /*9b80*/  STG.E.U16 desc[UR6][R10.64+0x4], R86 ;  /* 0x000004560a007986 */ /* 0x000fe8000c101506 */
[----:B------:R1:W-:Y:S01]  /*9b90*/  STG.E.U16 desc[UR6][R10.64+0x6], R12 ;  /* 0x0000060c0a007986 */ /* 0x0003e2000c101506 */
[----:B------:R-:W-:Y:S02]  /*9ba0*/  F2FP.BF16.F32.PACK_AB R128, R129, R128 ;  /* 0x000000808180723e */ /* 0x000fe400000010ff */
[----:B0-----:R-:W-:Y:S02]  /*9bb0*/  PRMT R2, R120, 0x7632, R2 ;  /* 0x0000763278027816 */ /* 0x001fe40000000002 */
[----:B------:R-:W-:Y:S01]  /*9bc0*/  F2FP.BF16.F32.PACK_AB R0, R127, R0 ;  /* 0x000000007f00723e */ /* 0x000fe200000010ff */
[----:B------:R0:W-:Y:S01]  /*9bd0*/  STG.E.U16 desc[UR6][R8.64], R57 ;  /* 0x0000003908007986 */ /* 0x0001e2000c101506 */
[----:B-1----:R-:W-:-:S03]  /*9be0*/  PRMT R11, R118, 0x7632, R11 ;  /* 0x00007632760b7816 */ /* 0x002fc6000000000b */
[----:B------:R1:W-:Y:S01]  /*9bf0*/  STG.E.U16 desc[UR6][R8.64+0x2], R3 ;  /* 0x0000020308007986 */ /* 0x0003e2000c101506 */
[----:B------:R-:W-:-:S03]  /*9c00*/  PRMT R56, R121, 0x7632, R56 ;  /* 0x0000763279387816 */ /* 0x000fc60000000038 */
[----:B------:R-:W-:Y:S01]  /*9c10*/  STG.E.U16 desc[UR6][R8.64+0x4], R118 ;  /* 0x0000047608007986 */ /* 0x000fe2000c101506 */
[----:B0-----:R-:W-:-:S03]  /*9c20*/  PRMT R57, R124, 0x7632, R57 ;  /* 0x000076327c397816 */ /* 0x001fc60000000039 */
[----:B------:R0:W-:Y:S01]  /*9c30*/  STG.E.U16 desc[UR6][R8.64+0x6], R11 ;  /* 0x0000060b08007986 */ /* 0x0001e2000c101506 */
[----:B------:R-:W-:-:S03]  /*9c40*/  F2FP.BF16.F32.PACK_AB R130, R131, R130 ;  /* 0x000000828382723e */ /* 0x000fc600000010ff */
[----:B------:R2:W-:Y:S01]  /*9c50*/  STG.E.U16 desc[UR6][R112.64+0x6], R2 ;  /* 0x0000060270007986 */ /* 0x0005e2000c101506 */
[----:B-1----:R-:W-:Y:S02]  /*9c60*/  PRMT R3, R55, 0x7632, R3 ;  /* 0x0000763237037816 */ /* 0x002fe40000000003 */
[----:B------:R-:W-:Y:S01]  /*9c70*/  F2FP.BF16.F32.PACK_AB R132, R133, R132 ;  /* 0x000000848584723e */ /* 0x000fe200000010ff */
[----:B------:R-:W-:Y:S01]  /*9c80*/  STG.E.U16 desc[UR6][R112.64], R121 ;  /* 0x0000007970007986 */ /* 0x000fe2000c101506 */
[----:B------:R-:W-:Y:S02]  /*9c90*/  F2FP.BF16.F32.PACK_AB R134, R135, R134 ;  /* 0x000000868786723e */ /* 0x000fe400000010ff */
[----:B0-----:R-:W-:Y:S01]  /*9ca0*/  PRMT R8, R0, 0x7632, R8 ;  /* 0x0000763200087816 */ /* 0x001fe20000000008 */
[----:B------:R-:W-:Y:S01]  /*9cb0*/  STG.E.U16 desc[UR6][R112.64+0x2], R56 ;  /* 0x0000023870007986 */ /* 0x000fe2000c101506 */
[----:B--2---:R-:W-:-:S03]  /*9cc0*/  PRMT R2, R128, 0x7632, R2 ;  /* 0x0000763280027816 */ /* 0x004fc60000000002 */
[----:B------:R-:W-:Y:S01]  /*9cd0*/  STG.E.U16 desc[UR6][R112.64+0x4], R120 ;  /* 0x0000047870007986 */ /* 0x000fe2000c101506 */
[----:B------:R-:W-:-:S03]  /*9ce0*/  F2FP.BF16.F32.PACK_AB R136, R138, R136 ;  /* 0x000000888a88723e */ /* 0x000fc600000010ff */
[----:B------:R-:W-:Y:S01]  /*9cf0*/  STG.E.U16 desc[UR6][R114.64], R124 ;  /* 0x0000007c72007986 */ /* 0x000fe2000c101506 */
[----:B------:R-:W-:-:S03]  /*9d00*/  PRMT R58, R134, 0x7632, R58 ;  /* 0x00007632863a7816 */ /* 0x000fc6000000003a */
[----:B------:R-:W-:Y:S01]  /*9d10*/  STG.E.U16 desc[UR6][R114.64+0x2], R57 ;  /* 0x0000023972007986 */ /* 0x000fe2000c101506 */
[----:B----4-:R-:W-:-:S03]  /*9d20*/  LOP3.LUT R29, R29, 0x1, RZ, 0x3c, !PT ;  /* 0x000000011d1d7812 */ /* 0x010fc600078e3cff */
[----:B------:R-:W-:Y:S04]  /*9d30*/  STG.E.U16 desc[UR6][R114.64+0x4], R55 ;  /* 0x0000043772007986 */ /* 0x000fe8000c101506 */
[----:B------:R0:W-:Y:S01]  /*9d40*/  STG.E.U16 desc[UR6][R114.64+0x6], R3 ;  /* 0x0000060372007986 */ /* 0x0001e2000c101506 */
[----:B------:R-:W-:-:S03]  /*9d50*/  IADD3 R35, P1, R35, 0x12, RZ ;  /* 0x0000001223237810 */ /* 0x000fc60007f3e0ff */
[----:B------:R-:W-:Y:S04]  /*9d60*/  STG.E.U16 desc[UR6][R6.64], R128 ;  /* 0x0000008006007986 */ /* 0x000fe8000c101506 */
[----:B------:R-:W-:Y:S04]  /*9d70*/  STG.E.U16 desc[UR6][R6.64+0x2], R2 ;  /* 0x0000020206007986 */ /* 0x000fe8000c101506 */
[----:B------:R1:W-:Y:S01]  /*9d80*/  STG.E.U16 desc[UR6][R6.64+0x4], R0 ;  /* 0x0000040006007986 */ /* 0x0003e2000c101506 */
[----:B0-----:R-:W-:-:S03]  /*9d90*/  PRMT R3, R130, 0x7632, R3 ;  /* 0x0000763282037816 */ /* 0x001fc60000000003 */
[----:B------:R0:W-:Y:S01]  /*9da0*/  STG.E.U16 desc[UR6][R6.64+0x6], R8 ;  /* 0x0000060806007986 */ /* 0x0001e2000c101506 */
[----:B---3--:R-:W-:-:S03]  /*9db0*/  IADD3.X R34, RZ, R34, RZ, P1, !PT ;  /* 0x00000022ff227210 */ /* 0x008fc60000ffe4ff */
[----:B------:R2:W-:Y:S01]  /*9dc0*/  STG.E.U16 desc[UR6][R4.64], R130 ;  /* 0x0000008204007986 */ /* 0x0005e2000c101506 */
[----:B-1----:R-:W-:Y:S02]  /*9dd0*/  PRMT R0, R136, 0x7632, R0 ;  /* 0x0000763288007816 */ /* 0x002fe40000000000 */
[----:B0-----:R-:W-:Y:S01]  /*9de0*/  PRMT R7, R132, 0x7632, R7 ;  /* 0x0000763284077816 */ /* 0x001fe20000000007 */
        /* <DEDUP_REMOVED lines=8> */
[----:B------:R2:W-:Y:S01]  /*9e70*/  STL [R1+0x2c], R29 ;  /* 0x00002c1d01007387 */ /* 0x0005e20000100800 */
[----:B------:R-:W-:-:S13]  /*9e80*/  ISETP.GE.AND.EX P1, PT, R34, UR11, PT, P1 ;  /* 0x0000000b22007c0c */ /* 0x000fda000bf26310 */
[----:B--2---:R-:W-:Y:S05]  /*9e90*/  @!P1 BRA `(.L_x_1912) ;  /* 0xffffff64006c9947 */ /* 0x004fea000383ffff */
[----:B------:R-:W-:Y:S05]  /*9ea0*/  EXIT ;  /* 0x000000000000794d */ /* 0x000fea0003800000 */
.L_x_1913:
        /* <DEDUP_REMOVED lines=13> */
.L_x_3859:


//--------------------- .text._ZN13group_norm_v218gn_bwd_cuda_kernelI6__halfLi320ELi3ELi32ELi10ELi1024ELb0ELb1ELi4ELi320ELi320ELi4ELb1ELi1ELb0ELb0ELNS_15WgradSyncMethodE3ENS_16CompileConditionILi900EEEEEvPT_S6_S6_PKS5_S8_S8_S8_PKfflPfPj --------------------------
	.section	.text._ZN13group_norm_v218gn_bwd_cuda_kernelI6__halfLi320ELi3ELi32ELi10ELi1024ELb0ELb1ELi4ELi320ELi320ELi4ELb1ELi1ELb0ELb0ELNS_15WgradSyncMethodE3ENS_16CompileConditionILi900EEEEEvPT_S6_S6_PKS5_S8_S8_S8_PKfflPfPj,"ax",@progbits
	.align	128
        .global         _ZN13group_norm_v218gn_bwd_cuda_kernelI6__halfLi320ELi3ELi32ELi10ELi1024ELb0ELb1ELi4ELi320ELi320ELi4ELb1ELi1ELb0ELb0ELNS_15WgradSyncMethodE3ENS_16CompileConditionILi900EEEEEvPT_S6_S6_PKS5_S8_S8_S8_PKfflPfPj
        .type           _ZN13group_norm_v218gn_bwd_cuda_kernelI6__halfLi320ELi3ELi32ELi10ELi1024ELb0ELb1ELi4ELi320ELi320ELi4ELb1ELi1ELb0ELb0ELNS_15WgradSyncMethodE3ENS_16CompileConditionILi900EEEEEvPT_S6_S6_PKS5_S8_S8_S8_PKfflPfPj,@function
        .size           _ZN13group_norm_v218gn_bwd_cuda_kernelI6__halfLi320ELi3ELi32ELi10ELi1024ELb0ELb1ELi4ELi320ELi320ELi4ELb1ELi1ELb0ELb0ELNS_15WgradSyncMethodE3ENS_16CompileConditionILi900EEEEEvPT_S6_S6_PKS5_S8_S8_S8_PKfflPfPj,(.L_x_3860 - _ZN13group_norm_v218gn_bwd_cuda_kernelI6__halfLi320ELi3ELi32ELi10ELi1024ELb0ELb1ELi4ELi320ELi320ELi4ELb1ELi1ELb0ELb0ELNS_15WgradSyncMethodE3ENS_16CompileConditionILi900EEEEEvPT_S6_S6_PKS5_S8_S8_S8_PKfflPfPj)
        .other          _ZN13group_norm_v218gn_bwd_cuda_kernelI6__halfLi320ELi3ELi32ELi10ELi1024ELb0ELb1ELi4ELi320ELi320ELi4ELb1ELi1ELb0ELb0ELNS_15WgradSyncMethodE3ENS_16CompileConditionILi900EEEEEvPT_S6_S6_PKS5_S8_S8_S8_PKfflPfPj,@"STO_CUDA_ENTRY STV_DEFAULT"
_ZN13group_norm_v218gn_bwd_cuda_kernelI6__halfLi320ELi3ELi32ELi10ELi1024ELb0ELb1ELi4ELi320ELi320ELi4ELb1ELi1ELb0ELb0ELNS_15WgradSyncMethodE3ENS_16CompileConditionILi900EEEEEvPT_S6_S6_PKS5_S8_S8_S8_PKfflPfPj:
.text._ZN13group_norm_v218gn_bwd_cuda_kernelI6__halfLi320ELi3ELi32ELi10ELi1024ELb0ELb1ELi4ELi320ELi320ELi4ELb1ELi1ELb0ELb0ELNS_15WgradSyncMethodE3ENS_16CompileConditionILi900EEEEEvPT_S6_S6_PKS5_S8_S8_S8_PKfflPfPj:
        /* <DEDUP_REMOVED lines=28> */
.L_x_1916:
[----:B------:R-:W2:Y:S04]  /*01c0*/  LD.E.STRONG.GPU R0, desc[UR14][R2.64] ;  /* 0x0000000e02007980 */ /* 0x000ea8000c10f900 */
[----:B--2---:R-:W-:Y:S01]  /*01d0*/  CCTL.IVALL ;  /* 0x00000000ff00798f */ /* 0x004fe20002000000 */
[----:B------:R-:W-:Y:S05]  /*01e0*/  YIELD ;  /* 0x0000000000007946 */ /* 0x000fea0003800000 */
[----:B-----5:R-:W-:-:S04]  /*01f0*/  LOP3.LUT R0, R0, R5, RZ, 0x3c, !PT ;  /* 0x0000000500007212 */ /* 0x020fc800078e3cff */
[----:B------:R-:W-:-:S13]  /*0200*/  ISETP.GT.AND P0, PT, R0, -0x1, PT ;  /* 0xffffffff0000780c */ /* 0x000fda0003f04270 */
[----:B------:R-:W-:Y:S05]  /*0210*/  @P0 BRA `(.L_x_1916) ;  /* 0xfffffffc00e80947 */ /* 0x000fea000383ffff */
.L_x_1915:
[----:B------:R-:W-:Y:S05]  /*0220*/  WARPSYNC.ALL ;  /* 0x0000000000007948 */ /* 0x000fea0003800000 */
[----:B------:R-:W-:Y:S06]  /*0230*/  BAR.SYNC.DEFER_BLOCKING 0x0 ;  /* 0x0000000000007b1d */ /* 0x000fec0000010000 */
[----:B------:R-:W-:Y:S05]  /*0240*/  BRA `(.L_x_1917) ;  /* 0x0000002000bc7947 */ /* 0x000fea0003800000 */
.L_x_1914:
        /* <DEDUP_REMOVED lines=13> */
[--C-:B--2---:R-:W-:Y:S02]  /*0320*/  HADD2.F32 R54, -RZ, R2.reuse.H0_H0 ;  /* 0x20000002ff367230 */ /* 0x104fe40000004100 */
[----:B------:R-:W-:-:S02]  /*0330*/  HADD2.F32 R52, -RZ, R2.H1_H1 ;  /* 0x30000002ff347230 */ /* 0x000fc40000004100 */
[--C-:B------:R-:W-:Y:S02]  /*0340*/  HADD2.F32 R57, -RZ, R3.reuse.H0_H0 ;  /* 0x20000003ff397230 */ /* 0x100fe40000004100 */
[----:B------:R-:W-:-:S07]  /*0350*/  HADD2.F32 R10, -RZ, R3.H1_H1 ;  /* 0x30000003ff0a7230 */ /* 0x000fce0000004100 */
.L_x_1933:
[----:B------:R-:W0:Y:S01]  /*0360*/  S2R R20, SR_TID.X ;  /* 0x0000000000147919 */ /* 0x000e220000002100 */
[----:B------:R-:W-:Y:S01]  /*0370*/  USHF.L.U32 UR6, UR16, 0x2, URZ ;  /* 0x0000000210067899 */ /* 0x000fe2000800063f */
[----:B------:R-:W-:Y:S01]  /*0380*/  MOV R9, UR8 ;  /* 0x0000000800097c02 */ /* 0x000fe20008000f00 */
[----:B------:R-:W-:Y:S02]  /*0390*/  USHF.L.U64.HI UR9, UR8, 0x5, UR5 ;  /* 0x0000000508097899 */ /* 0x000fe40008010205 */
[----:B------:R-:W-:Y:S02]  /*03a0*/  ULOP3.LUT UR6, UR6, 0x3fc, URZ, 0xc0, !UPT ;  /* 0x000003fc06067892 */ /* 0x000fe4000f8ec03f */
[----:B------:R-:W-:Y:S01]  /*03b0*/  UIMAD UR10, UR5, 0x50000, URZ ;  /* 0x00050000050a78a4 */ /* 0x000fe2000f8e023f */
[----:B------:R-:W-:Y:S01]  /*03c0*/  ULDC.64 UR12, c[0x0][0x248] ;  /* 0x00009200000c7ab9 */ /* 0x000fe20000000a00 */
[----:B------:R-:W-:Y:S01]  /*03d0*/  ULDC.64 UR18, c[0x0][0x228] ;  /* 0x00008a0000127ab9 */ /* 0x000fe20000000a00 */
[----:B01----:R-:W-:-:S05]  /*03e0*/  IMAD.WIDE.U32 R2, R20, -0x33333333, RZ ;  /* 0xcccccccd14027825 */ /* 0x003fca00078e00ff */
[----:B------:R-:W-:-:S05]  /*03f0*/  SHF.R.U32.HI R3, RZ, 0x6, R3 ;  /* 0x00000006ff037819 */ /* 0x000fca0000011603 */
[C---:B------:R-:W-:Y:S02]  /*0400*/  IMAD R28, R3.reuse, -0x50, R20 ;  /* 0xffffffb0031c7824 */ /* 0x040fe400078e0214 */
[----:B------:R-:W-:Y:S01]  /*0410*/  VIADD R2, R3, UR6 ;  /* 0x0000000603027c36 */ /* 0x000fe20008000000 */
[----:B------:R-:W-:Y:S02]  /*0420*/  USHF.L.U32 UR6, UR8, 0x5, URZ ;  /* 0x0000000508067899 */ /* 0x000fe4000800063f */
[----:B------:R-:W-:Y:S01]  /*0430*/  SHF.L.U32 R0, R28, 0x2, RZ ;  /* 0x000000021c007819 */ /* 0x000fe200000006ff */
[----:B------:R-:W-:-:S03]  /*0440*/  IMAD R7, R2, 0x140, RZ ;  /* 0x0000014002077824 */ /* 0x000fc600078e02ff */
[C---:B------:R-:W-:Y:S01]  /*0450*/  IADD3 R6, R0.reuse, 0x2, RZ ;  /* 0x0000000200067810 */ /* 0x040fe20007ffe0ff */
[----:B------:R-:W-:Y:S01]  /*0460*/  IMAD.WIDE.U32 R4, R0, -0x33333333, RZ ;  /* 0xcccccccd00047825 */ /* 0x000fe200078e00ff */
[----:B------:R-:W-:-:S03]  /*0470*/  IADD3 R4, P0, R7, R0, RZ ;  /* 0x0000000007047210 */ /* 0x000fc60007f1e0ff */
[----:B------:R-:W-:Y:S01]  /*0480*/  IMAD.WIDE.U32 R6, R6, -0x33333333, RZ ;  /* 0xcccccccd06067825 */ /* 0x000fe200078e00ff */
[----:B------:R-:W-:-:S03]  /*0490*/  SHF.R.U32.HI R0, RZ, 0x3, R5 ;  /* 0x00000003ff007819 */ /* 0x000fc60000011605 */
[----:B------:R-:W-:Y:S01]  /*04a0*/  IMAD.X R5, RZ, RZ, RZ, P0 ;  /* 0x000000ffff057224 */ /* 0x000fe200000e06ff */
[----:B------:R-:W-:Y:S02]  /*04b0*/  IADD3 R0, P0, R0, UR6, RZ ;  /* 0x0000000600007c10 */ /* 0x000fe4000ff1e0ff */
[----:B------:R-:W-:Y:S01]  /*04c0*/  SHF.R.U32.HI R6, RZ, 0x3, R7 ;  /* 0x00000003ff067819 */ /* 0x000fe20000011607 */
[----:B------:R-:W-:Y:S01]  /*04d0*/  IMAD.WIDE.U32 R4, R9, 0x50000, R4 ;  /* 0x0005000009047825 */ /* 0x000fe200078e0004 */
[----:B------:R-:W-:Y:S02]  /*04e0*/  IADD3.X R7, RZ, UR9, RZ, P0, !PT ;  /* 0x00000009ff077c10 */ /* 0x000fe400087fe4ff */
[----:B------:R-:W-:Y:S01]  /*04f0*/  LEA R8, P0, R0, UR12, 0x3 ;  /* 0x0000000c00087c11 */ /* 0x000fe2000f8018ff */
[----:B------:R-:W-:Y:S01]  /*0500*/  VIADD R5, R5, UR10 ;  /* 0x0000000a05057c36 */ /* 0x000fe20008000000 */
[----:B------:R-:W-:Y:S01]  /*0510*/  IADD3 R6, P1, R6, UR6, RZ ;  /* 0x0000000606067c10 */ /* 0x000fe2000ff3e0ff */
[----:B------:R-:W-:Y:S01]  /*0520*/  ULDC.64 UR10, c[0x0][0x230] ;  /* 0x00008c00000a7ab9 */ /* 0x000fe20000000a00 */
[----:B------:R-:W-:Y:S01]  /*0530*/  LEA.HI.X R9, R0, UR13, R7, 0x3, P0 ;  /* 0x0000000d00097c11 */ /* 0x000fe200080f1c07 */
[----:B------:R-:W-:Y:S01]  /*0540*/  ULDC UR6, c[0x0][0x250] ;  /* 0x0000940000067ab9 */ /* 0x000fe20000000800 */
[----:B------:R-:W-:-:S02]  /*0550*/  SHF.L.U64.HI R2, R4, 0x1, R5 ;  /* 0x0000000104027819 */ /* 0x000fc40000010205 */
[----:B------:R-:W-:Y:S02]  /*0560*/  IADD3.X R5, RZ, UR9, RZ, P1, !PT ;  /* 0x00000009ff057c10 */ /* 0x000fe40008ffe4ff */
[----:B------:R-:W-:Y:S01]  /*0570*/  LEA R22, P0, R6, UR12, 0x3 ;  /* 0x0000000c06167c11 */ /* 0x000fe2000f8018ff */
[----:B------:R-:W2:Y:S01]  /*0580*/  LDG.E.64.CONSTANT R8, desc[UR14][R8.64] ;  /* 0x0000000e08087981 */ /* 0x000ea2000c1e9b00 */
[----:B------:R-:W-:Y:S02]  /*0590*/  SHF.L.U32 R0, R4, 0x1, RZ ;  /* 0x0000000104007819 */ /* 0x000fe400000006ff */
[----:B------:R-:W-:Y:S01]  /*05a0*/  LEA.HI.X R23, R6, UR13, R5, 0x3, P0 ;  /* 0x0000000d06177c11 */ /* 0x000fe200080f1c05 */
[----:B------:R-:W-:Y:S01]  /*05b0*/  UIADD3 UR8, UP0, UR8, 0x1, URZ ;  /* 0x0000000108087890 */ /* 0x000fe2000ff1e03f */
[C---:B------:R-:W-:Y:S01]  /*05c0*/  IADD3 R26, P1, R0.reuse, UR10, RZ ;  /* 0x0000000a001a7c10 */ /* 0x040fe2000ff3e0ff */
[----:B------:R-:W0:Y:S01]  /*05d0*/  S2R R6, SR_CgaCtaId ;  /* 0x0000000000067919 */ /* 0x000e220000008800 */
[----:B------:R-:W-:Y:S01]  /*05e0*/  IADD3 R24, P0, R0, UR18, RZ ;  /* 0x0000001200187c10 */ /* 0x000fe2000ff1e0ff */
[----:B------:R-:W-:Y:S01]  /*05f0*/  ULDC.64 UR12, c[0x0][0x258] ;  /* 0x00009600000c7ab9 */ /* 0x000fe20000000a00 */
[----:B------:R-:W3:Y:S01]  /*0600*/  LDG.E.64.CONSTANT R22, desc[UR14][R22.64] ;  /* 0x0000000e16167981 */ /* 0x000ee2000c1e9b00 */
[----:B------:R-:W-:-:S02]  /*0610*/  IADD3.X R27, R2, UR11, RZ, P1, !PT ;  /* 0x0000000b021b7c10 */ /* 0x000fc40008ffe4ff */
[----:B------:R-:W-:-:S04]  /*0620*/  IADD3.X R25, R2, UR19, RZ, P0, !PT ;  /* 0x0000001302197c10 */ /* 0x000fc800087fe4ff */
[----:B------:R-:W4:Y:S04]  /*0630*/  LDG.E.64.CONSTANT R26, desc[UR14][R26.64] ;  /* 0x0000000e1a1a7981 */ /* 0x000f28000c1e9b00 */
[----:B------:R-:W5:Y:S01]  /*0640*/  LDG.E.64.CONSTANT R24, desc[UR14][R24.64] ;  /* 0x0000000e18187981 */ /* 0x000f62000c1e9b00 */
[----:B------:R-:W-:-:S05]  /*0650*/  MOV R4, 0x400 ;  /* 0x0000040000047802 */ /* 0x000fca0000000f00 */
[----:B------:R-:W-:-:S05]  /*0660*/  VIADD R21, R4, 0x2800 ;  /* 0x0000280004157836 */ /* 0x000fca0000000000 */
[----:B0-----:R-:W-:-:S05]  /*0670*/  LEA R21, R6, R21, 0x18 ;  /* 0x0000001506157211 */ /* 0x001fca00078ec0ff */
[----:B------:R-:W-:Y:S01]  /*0680*/  IMAD R28, R28, 0x28, R21 ;  /* 0x000000281c1c7824 */ /* 0x000fe200078e0215 */
[----:B------:R-:W-:Y:S02]  /*0690*/  CS2R R32, SRZ ;  /* 0x0000000000207805 */ /* 0x000fe4000001ff00 */
[----:B------:R-:W-:Y:S01]  /*06a0*/  ISETP.GT.U32.AND P1, PT, R20, 0x7f, PT ;  /* 0x0000007f1400780c */ /* 0x000fe20003f24070 */
[----:B--2---:R-:W-:-:S06]  /*06b0*/  FADD.FTZ R4, R9, UR6 ;  /* 0x0000000609047e21 */ /* 0x004fcc0008010000 */
[----:B------:R-:W0:Y:S01]  /*06c0*/  MUFU.RSQ R4, R4 ;  /* 0x0000000400047308 */ /* 0x000e220000001400 */
[----:B---3--:R-:W-:-:S07]  /*06d0*/  FADD.FTZ R6, R23, UR6 ;  /* 0x0000000617067e21 */ /* 0x008fce0008010000 */
[----:B------:R-:W1:Y:S01]  /*06e0*/  MUFU.RSQ R6, R6 ;  /* 0x0000000600067308 */ /* 0x000e620000001400 */
[--C-:B----4-:R-:W-:Y:S02]  /*06f0*/  HADD2.F32 R7, -RZ, R26.reuse.H0_H0 ;  /* 0x2000001aff077230 */ /* 0x110fe40000004100 */
[----:B------:R-:W-:Y:S01]  /*0700*/  HADD2.F32 R9, -RZ, R26.H1_H1 ;  /* 0x3000001aff097230 */ /* 0x000fe20000004100 */
[----:B------:R-:W-:Y:S01]  /*0710*/  LEA R26, R3, R28, 0x3 ;  /* 0x0000001c031a7211 */ /* 0x000fe200078e18ff */
[--C-:B-----5:R-:W-:Y:S02]  /*0720*/  HADD2.F32 R5, -RZ, R24.reuse.H0_H0 ;  /* 0x20000018ff057230 */ /* 0x120fe40000004100 */
[C---:B------:R-:W-:Y:S01]  /*0730*/  FADD.FTZ R55, -R8.reuse, R7 ;  /* 0x0000000708377221 */ /* 0x040fe20000010100 */
[----:B------:R-:W-:Y:S01]  /*0740*/  HADD2.F32 R3, -RZ, R27.H0_H0 ;  /* 0x2000001bff037230 */ /* 0x000fe20000004100 */
[----:B------:R-:W-:Y:S01]  /*0750*/  UIADD3.X UR6, URZ, UR5, URZ, UP0, !UPT ;  /* 0x000000053f067290 */ /* 0x000fe200087fe43f */
[----:B------:R-:W-:Y:S01]  /*0760*/  FADD.FTZ R9, -R8, R9 ;  /* 0x0000000908097221 */ /* 0x000fe20000010100 */
[----:B------:R-:W-:Y:S01]  /*0770*/  UISETP.GE.U32.AND UP0, UPT, UR8, UR12, UPT ;  /* 0x0000000c0800728c */ /* 0x000fe2000bf06070 */
[----:B------:R-:W-:-:S02]  /*0780*/  HADD2.F32 R7, -RZ, R24.H1_H1 ;  /* 0x30000018ff077230 */ /* 0x000fc40000004100 */
[----:B------:R-:W-:Y:S01]  /*0790*/  FMUL.FTZ R24, R54, R5 ;  /* 0x0000000536187220 */ /* 0x000fe20000410000 */
[----:B------:R-:W-:Y:S02]  /*07a0*/  HADD2.F32 R27, -RZ, R27.H1_H1 ;  /* 0x3000001bff1b7230 */ /* 0x000fe40000004100 */
[----:B0-----:R-:W-:Y:S01]  /*07b0*/  FMUL.FTZ R55, R4, R55 ;  /* 0x0000003704377220 */ /* 0x001fe20000410000 */
[--C-:B------:R-:W-:Y:S02]  /*07c0*/  HADD2.F32 R8, -RZ, R25.reuse.H0_H0 ;  /* 0x20000019ff087230 */ /* 0x100fe40000004100 */
[----:B------:R-:W-:Y:S01]  /*07d0*/  FADD.FTZ R3, -R22, R3 ;  /* 0x0000000316037221 */ /* 0x000fe20000010100 */
[----:B------:R-:W-:Y:S01]  /*07e0*/  UISETP.GE.AND.EX UP0, UPT, UR6, UR13, UPT, UP0 ;  /* 0x0000000d0600728c */ /* 0x000fe2000bf06300 */
[----:B------:R-:W-:Y:S01]  /*07f0*/  FMUL.FTZ R23, R52, R7 ;  /* 0x0000000734177220 */ /* 0x000fe20000410000 */
[----:B------:R-:W-:Y:S01]  /*0800*/  FMUL.FTZ R9, R4, R9 ;  /* 0x0000000904097220 */ /* 0x000fe20000410000 */
[----:B------:R-:W-:Y:S01]  /*0810*/  FFMA.FTZ R24, R55, R24, RZ ;  /* 0x0000001837187223 */ /* 0x000fe200000100ff */
[----:B------:R-:W-:Y:S01]  /*0820*/  FADD.FTZ R27, -R22, R27 ;  /* 0x0000001b161b7221 */ /* 0x000fe20000010100 */
[----:B------:R-:W-:-:S02]  /*0830*/  HADD2.F32 R11, -RZ, R25.H1_H1 ;  /* 0x30000019ff0b7230 */ /* 0x000fc40000004100 */
[----:B------:R-:W-:Y:S01]  /*0840*/  FMUL.FTZ R22, R57, R8 ;  /* 0x0000000839167220 */ /* 0x000fe20000410000 */
[----:B-1----:R-:W-:Y:S01]  /*0850*/  FMUL.FTZ R3, R6, R3 ;  /* 0x0000000306037220 */ /* 0x002fe20000410000 */
[----:B------:R-:W-:Y:S01]  /*0860*/  FFMA.FTZ R23, R9, R23, R24 ;  /* 0x0000001709177223 */ /* 0x000fe20000010018 */
[----:B------:R-:W-:Y:S01]  /*0870*/  PLOP3.LUT P0, PT, PT, PT, UP0, 0x80, 0x0 ;  /* 0x000000000000781c */ /* 0x000fe20003f0f008 */
[----:B------:R-:W-:Y:S01]  /*0880*/  FMUL.FTZ R24, R10, R11 ;  /* 0x0000000b0a187220 */ /* 0x000fe20000410000 */
[----:B------:R-:W-:Y:S01]  /*0890*/  FMUL.FTZ R53, R6, R27 ;  /* 0x0000001b06357220 */ /* 0x000fe20000410000 */
[----:B------:R-:W-:Y:S01]  /*08a0*/  FFMA.FTZ R22, R3, R22, RZ ;  /* 0x0000001603167223 */ /* 0x000fe200000100ff */
[----:B------:R-:W-:Y:S01]  /*08b0*/  FFMA.FTZ R25, R54, R5, RZ ;  /* 0x0000000536197223 */ /* 0x000fe200000100ff */
[----:B------:R-:W-:Y:S02]  /*08c0*/  FFMA.FTZ R27, R57, R8, RZ ;  /* 0x00000008391b7223 */ /* 0x000fe400000100ff */
[----:B------:R-:W-:Y:S01]  /*08d0*/  FFMA.FTZ R29, R53, R24, R22 ;  /* 0x00000018351d7223 */ /* 0x000fe20000010016 */
[----:B------:R-:W-:Y:S01]  /*08e0*/  FFMA.FTZ R22, R52, R7, R25 ;  /* 0x0000000734167223 */ /* 0x000fe20000010019 */
[----:B------:R-:W-:-:S04]  /*08f0*/  FFMA.FTZ R28, R10, R11, R27 ;  /* 0x0000000b0a1c7223 */ /* 0x000fc8000001001b */
[----:B------:R0:W-:Y:S04]  /*0900*/  STS.64 [R26], R22 ;  /* 0x000000161a007388 */ /* 0x0001e80000000a00 */
[----:B------:R0:W-:Y:S01]  /*0910*/  STS.64 [R26+0xc80], R28 ;  /* 0x000c801c1a007388 */ /* 0x0001e20000000a00 */
[----:B------:R-:W-:Y:S01]  /*0920*/  FADD.FTZ R19, R5, R19 ;  /* 0x0000001305137221 */ /* 0x000fe20000010000 */
[----:B------:R-:W-:Y:S01]  /*0930*/  FADD.FTZ R17, R7, R17 ;  /* 0x0000001107117221 */ /* 0x000fe20000010000 */
[----:B------:R-:W-:Y:S01]  /*0940*/  FADD.FTZ R15, R8, R15 ;  /* 0x0000000f080f7221 */ /* 0x000fe20000010000 */
[----:B------:R-:W-:Y:S01]  /*0950*/  FADD.FTZ R13, R11, R13 ;  /* 0x0000000d0b0d7221 */ /* 0x000fe20000010000 */
[----:B------:R-:W-:Y:S01]  /*0960*/  FFMA.FTZ R18, R55, R5, R18 ;  /* 0x0000000537127223 */ /* 0x000fe20000010012 */
[----:B------:R-:W-:Y:S01]  /*0970*/  FFMA.FTZ R16, R9, R7, R16 ;  /* 0x0000000709107223 */ /* 0x000fe20000010010 */
[----:B------:R-:W-:Y:S01]  /*0980*/  FFMA.FTZ R14, R3, R8, R14 ;  /* 0x00000008030e7223 */ /* 0x000fe2000001000e */
[----:B------:R-:W-:Y:S01]  /*0990*/  FFMA.FTZ R12, R53, R11, R12 ;  /* 0x0000000b350c7223 */ /* 0x000fe2000001000c */
[----:B------:R-:W-:Y:S06]  /*09a0*/  BAR.SYNC.DEFER_BLOCKING 0x0 ;  /* 0x0000000000007b1d */ /* 0x000fec0000010000 */
[----:B------:R-:W-:Y:S05]  /*09b0*/  @!P0 BRA `(.L_x_1918) ;  /* 0x0000000400088947 */ /* 0x000fea0003800000 */
[----:B------:R-:W1:Y:S01]  /*09c0*/  S2UR UR9, SR_CgaCtaId ;  /* 0x00000000000979c3 */ /* 0x000e620000008800 */
[----:B------:R-:W-:Y:S01]  /*09d0*/  UMOV UR5, 0x400 ;  /* 0x0000040000057882 */ /* 0x000fe20000000000 */
[----:B0-----:R-:W-:Y:S02]  /*09e0*/  SHF.L.U32 R22, R20, 0x1, RZ ;  /* 0x0000000114167819 */ /* 0x001fe400000006ff */
[----:B------:R-:W-:Y:S02]  /*09f0*/  SHF.R.S32.HI R31, RZ, 0x1f, R20 ;  /* 0x0000001fff1f7819 */ /* 0x000fe40000011414 */
[----:B------:R-:W-:Y:S02]  /*0a00*/  LOP3.LUT R23, R22, 0x18, RZ, 0xc0, !PT ;  /* 0x0000001816177812 */ /* 0x000fe400078ec0ff */
[----:B------:R-:W-:Y:S02]  /*0a10*/  LEA.HI R24, R31, R20, RZ, 0x2 ;  /* 0x000000141f187211 */ /* 0x000fe400078f10ff */
[----:B------:R-:W-:-:S02]  /*0a20*/  LOP3.LUT R25, R23, 0x8, RZ, 0x3c, !PT ;  /* 0x0000000817197812 */ /* 0x000fc400078e3cff */
[C---:B------:R-:W-:Y:S02]  /*0a30*/  LOP3.LUT R27, R23.reuse, 0x10, RZ, 0x3c, !PT ;  /* 0x00000010171b7812 */ /* 0x040fe400078e3cff */
[----:B------:R-:W-:Y:S02]  /*0a40*/  LOP3.LUT R29, R23, 0x18, RZ, 0x3c, !PT ;  /* 0x00000018171d7812 */ /* 0x000fe400078e3cff */
[----:B------:R-:W-:-:S04]  /*0a50*/  SHF.R.S32.HI R26, RZ, 0x2, R24 ;  /* 0x00000002ff1a7819 */ /* 0x000fc80000011418 */
[C---:B------:R-:W-:Y:S02]  /*0a60*/  IADD3 R28, R26.reuse, 0xf0, RZ ;  /* 0x000000f01a1c7810 */ /* 0x040fe40007ffe0ff */
[C---:B------:R-:W-:Y:S01]  /*0a70*/  IADD3 R30, R26.reuse, 0x50, RZ ;  /* 0x000000501a1e7810 */ /* 0x040fe20007ffe0ff */
[----:B-1----:R-:W-:Y:S01]  /*0a80*/  ULEA UR5, UR9, UR5, 0x18 ;  /* 0x0000000509057291 */ /* 0x002fe2000f8ec03f */
[----:B------:R-:W-:Y:S02]  /*0a90*/  SHF.R.S32.HI R35, RZ, 0x1f, R28 ;  /* 0x0000001fff237819 */ /* 0x000fe4000001141c */
[----:B------:R-:W-:Y:S02]  /*0aa0*/  SHF.R.S32.HI R37, RZ, 0x1f, R30 ;  /* 0x0000001fff257819 */ /* 0x000fe4000001141e */
[----:B------:R-:W-:Y:S01]  /*0ab0*/  LEA.HI R35, R35, R28, RZ, 0x2 ;  /* 0x0000001c23237211 */ /* 0x000fe200078f10ff */
[----:B------:R-:W-:Y:S01]  /*0ac0*/  VIADD R28, R26, 0xa0 ;  /* 0x000000a01a1c7836 */ /* 0x000fe20000000000 */
[----:B------:R-:W-:-:S02]  /*0ad0*/  LEA R22, R20, UR5, 0x5 ;  /* 0x0000000514167c11 */ /* 0x000fc4000f8e28ff */
[----:B------:R-:W-:Y:S02]  /*0ae0*/  LEA.HI R37, R37, R30, RZ, 0x2 ;  /* 0x0000001e25257211 */ /* 0x000fe400078f10ff */
[C---:B------:R-:W-:Y:S01]  /*0af0*/  IADD3 R25, R22.reuse, R25, RZ ;  /* 0x0000001916197210 */ /* 0x040fe20007ffe0ff */
[C---:B------:R-:W-:Y:S01]  /*0b00*/  IMAD.IADD R23, R22.reuse, 0x1, R23 ;  /* 0x0000000116177824 */ /* 0x040fe200078e0217 */
[C---:B------:R-:W-:Y:S01]  /*0b10*/  IADD3 R29, R22.reuse, R29, RZ ;  /* 0x0000001d161d7210 */ /* 0x040fe20007ffe0ff */
[----:B------:R-:W-:Y:S01]  /*0b20*/  IMAD.IADD R27, R22, 0x1, R27 ;  /* 0x00000001161b7824 */ /* 0x000fe200078e021b */
[-C--:B------:R-:W-:Y:S02]  /*0b30*/  LEA.HI R22, R31, R20.reuse, RZ, 0x4 ;  /* 0x000000141f167211 */ /* 0x080fe400078f20ff */
[----:B------:R0:W-:Y:S01]  /*0b40*/  STS.64 [R23], R18 ;  /* 0x0000001217007388 */ /* 0x0001e20000000a00 */
[----:B------:R-:W-:Y:S02]  /*0b50*/  LOP3.LUT R31, R24, 0xfffffffc, RZ, 0xc0, !PT ;  /* 0xfffffffc181f7812 */ /* 0x000fe400078ec0ff */
[----:B------:R-:W-:Y:S01]  /*0b60*/  SHF.R.U32.HI R24, RZ, 0x4, R22 ;  /* 0x00000004ff187819 */ /* 0x000fe20000011616 */
[----:B------:R1:W-:Y:S01]  /*0b70*/  STS.64 [R25], R16 ;  /* 0x0000001019007388 */ /* 0x0003e20000000a00 */
[----:B------:R-:W-:-:S02]  /*0b80*/  IADD3 R31, -R31, R20, RZ ;  /* 0x000000141f1f7210 */ /* 0x000fc40007ffe1ff */
[----:B------:R-:W-:Y:S01]  /*0b90*/  SHF.R.S32.HI R39, RZ, 0x1f, R28 ;  /* 0x0000001fff277819 */ /* 0x000fe2000001141c */
[----:B------:R-:W-:Y:S01]  /*0ba0*/  STS.64 [R27], R14 ;  /* 0x0000000e1b007388 */ /* 0x000fe20000000a00 */
[----:B------:R-:W-:Y:S01]  /*0bb0*/  LEA R22, R26, UR5, 0x5 ;  /* 0x000000051a167c11 */ /* 0x000fe2000f8e28ff */
[----:B------:R-:W-:Y:S01]  /*0bc0*/  ULOP3.LUT UR5, UR16, 0xff, URZ, 0xc0, !UPT ;  /* 0x000000ff10057892 */ /* 0x000fe2000f8ec03f */
[----:B------:R-:W-:Y:S01]  /*0bd0*/  LEA.HI R39, R39, R28, RZ, 0x2 ;  /* 0x0000001c27277211 */ /* 0x000fe200078f10ff */
[----:B------:R2:W-:Y:S01]  /*0be0*/  STS.64 [R29], R12 ;  /* 0x0000000c1d007388 */ /* 0x0005e20000000a00 */
[----:B0-----:R-:W-:Y:S01]  /*0bf0*/  LOP3.LUT R23, R31, 0x3, R24, 0x78, !PT ;  /* 0x000000031f177812 */ /* 0x001fe200078e7818 */
[----:B------:R-:W-:Y:S01]  /*0c00*/  UPRMT UR5, UR7, 0x2104, UR5 ;  /* 0x0000210407057896 */ /* 0x000fe20008000005 */
[----:B------:R-:W-:Y:S02]  /*0c10*/  SHF.R.U32.HI R24, RZ, 0x2, R37 ;  /* 0x00000002ff187819 */ /* 0x000fe40000011625 */
[----:B------:R-:W-:Y:S01]  /*0c20*/  LEA R26, R23, R22, 0x3 ;  /* 0x00000016171a7211 */ /* 0x000fe200078e18ff */
[----:B------:R-:W-:Y:S01]  /*0c30*/  BAR.SYNC.DEFER_BLOCKING 0x0 ;  /* 0x0000000000007b1d */ /* 0x000fe20000010000 */
[----:B------:R-:W-:Y:S01]  /*0c40*/  LOP3.LUT R23, R31, 0x3, R24, 0x78, !PT ;  /* 0x000000031f177812 */ /* 0x000fe200078e7818 */
[----:B------:R-:W-:Y:S01]  /*0c50*/  IMAD.U32 R37, RZ, RZ, UR5 ;  /* 0x00000005ff257e24 */ /* 0x000fe2000f8e00ff */
[----:B------:R-:W-:-:S02]  /*0c60*/  SHF.R.U32.HI R30, RZ, 0x2, R39 ;  /* 0x00000002ff1e7819 */ /* 0x000fc40000011627 */
[----:B------:R-:W-:Y:S01]  /*0c70*/  SHF.R.U32.HI R28, RZ, 0x2, R35 ;  /* 0x00000002ff1c7819 */ /* 0x000fe20000011623 */
[----:B------:R-:W-:Y:S01]  /*0c80*/  IMAD R24, R23, 0x8, R22 ;  /* 0x0000000817187824 */ /* 0x000fe200078e0216 */
[C---:B-1----:R-:W-:Y:S02]  /*0c90*/  LOP3.LUT R25, R31.reuse, 0x3, R30, 0x78, !PT ;  /* 0x000000031f197812 */ /* 0x042fe400078e781e */
[----:B------:R-:W-:Y:S02]  /*0ca0*/  LOP3.LUT R31, R31, 0x3, R28, 0x78, !PT ;  /* 0x000000031f1f7812 */ /* 0x000fe400078e781c */
[-C--:B------:R-:W-:Y:S01]  /*0cb0*/  LEA R30, R25, R22.reuse, 0x3 ;  /* 0x00000016191e7211 */ /* 0x080fe200078e18ff */
[----:B--2---:R-:W0:Y:S01]  /*0cc0*/  LDC.64 R28, c[0x0][0x260] ;  /* 0x00009800ff1c7b82 */ /* 0x004e220000000a00 */
        /* <DEDUP_REMOVED lines=17> */
.L_x_1918:
[----:B------:R-:W-:Y:S04]  /*0de0*/  BSSY B0, `(.L_x_1919) ;  /* 0x0000037000007945 */ /* 0x000fe80003800000 */
[----:B------:R-:W-:Y:S05]  /*0df0*/  @P1 BRA `(.L_x_1920) ;  /* 0x0000000000d41947 */ /* 0x000fea0003800000 */
[----:B01----:R-:W-:-:S05]  /*0e00*/  SHF.R.U32.HI R22, RZ, 0x2, R20 ;  /* 0x00000002ff167819 */ /* 0x003fca0000011614 */
[----:B------:R-:W-:-:S04]  /*0e10*/  IMAD R22, R22, 0xa, RZ ;  /* 0x0000000a16167824 */ /* 0x000fc800078e02ff */
[C---:B------:R-:W-:Y:S01]  /*0e20*/  VIADD R27, R22.reuse, 0x4 ;  /* 0x00000004161b7836 */ /* 0x040fe20000000000 */
[----:B------:R-:W-:Y:S02]  /*0e30*/  IADD3 R25, R22, 0x2, RZ ;  /* 0x0000000216197810 */ /* 0x000fe40007ffe0ff */
[----:B------:R-:W-:Y:S02]  /*0e40*/  SHF.R.U32.HI R23, RZ, 0x1, R22 ;  /* 0x00000001ff177819 */ /* 0x000fe40000011616 */
[----:B------:R-:W-:Y:S02]  /*0e50*/  SHF.R.U32.HI R26, RZ, 0x1, R25 ;  /* 0x00000001ff1a7819 */ /* 0x000fe40000011619 */
[----:B------:R-:W-:Y:S02]  /*0e60*/  SHF.R.U32.HI R28, RZ, 0x1, R27 ;  /* 0x00000001ff1c7819 */ /* 0x000fe4000001161b */
[----:B------:R-:W-:Y:S02]  /*0e70*/  SHF.R.U32.HI R25, RZ, 0x2, R25 ;  /* 0x00000002ff197819 */ /* 0x000fe40000011619 */
[----:B------:R-:W-:-:S02]  /*0e80*/  LOP3.LUT R26, R26, 0x1, RZ, 0xc0, !PT ;  /* 0x000000011a1a7812 */ /* 0x000fc400078ec0ff */
[----:B------:R-:W-:Y:S02]  /*0e90*/  SHF.R.U32.HI R24, RZ, 0x2, R22 ;  /* 0x00000002ff187819 */ /* 0x000fe40000011616 */
[----:B------:R-:W-:Y:S01]  /*0ea0*/  LOP3.LUT R23, R23, 0x1, RZ, 0xc0, !PT ;  /* 0x0000000117177812 */ /* 0x000fe200078ec0ff */
[----:B------:R-:W-:Y:S01]  /*0eb0*/  IMAD R26, R26, 0x50, R25 ;  /* 0x000000501a1a7824 */ /* 0x000fe200078e0219 */
[----:B------:R-:W-:Y:S02]  /*0ec0*/  SHF.R.U32.HI R27, RZ, 0x2, R27 ;  /* 0x00000002ff1b7819 */ /* 0x000fe4000001161b */
[----:B------:R-:W-:Y:S01]  /*0ed0*/  LOP3.LUT R28, R28, 0x1, RZ, 0xc0, !PT ;  /* 0x000000011c1c7812 */ /* 0x000fe200078ec0ff */
[----:B------:R-:W-:Y:S01]  /*0ee0*/  IMAD R24, R23, 0x50, R24 ;  /* 0x0000005017187824 */ /* 0x000fe200078e0218 */
[----:B------:R-:W-:Y:S02]  /*0ef0*/  IADD3 R25, R22, 0x6, RZ ;  /* 0x0000000616197810 */ /* 0x000fe40007ffe0ff */
[----:B------:R-:W-:Y:S01]  /*0f00*/  SHF.L.U32 R23, R20, 0x3, RZ ;  /* 0x0000000314177819 */ /* 0x000fe200000006ff */
[----:B------:R-:W-:Y:S01]  /*0f10*/  IMAD R28, R28, 0x50, R27 ;  /* 0x000000501c1c7824 */ /* 0x000fe200078e021b */
[--C-:B------:R-:W-:Y:S01]  /*0f20*/  SHF.R.U32.HI R30, RZ, 0x2, R25.reuse ;  /* 0x00000002ff1e7819 */ /* 0x100fe20000011619 */
[----:B------:R-:W-:Y:S01]  /*0f30*/  VIADD R27, R22, 0x8 ;  /* 0x00000008161b7836 */ /* 0x000fe20000000000 */
[----:B------:R-:W-:Y:S01]  /*0f40*/  SHF.R.U32.HI R22, RZ, 0x1, R25 ;  /* 0x00000001ff167819 */ /* 0x000fe20000011619 */
[--C-:B------:R-:W-:Y:S01]  /*0f50*/  IMAD R24, R24, 0x28, R21.reuse ;  /* 0x0000002818187824 */ /* 0x100fe200078e0215 */
[----:B------:R-:W-:Y:S01]  /*0f60*/  LOP3.LUT R29, R23, 0x18, RZ, 0xc0, !PT ;  /* 0x00000018171d7812 */ /* 0x000fe200078ec0ff */
[--C-:B------:R-:W-:Y:S01]  /*0f70*/  IMAD R28, R28, 0x28, R21.reuse ;  /* 0x000000281c1c7824 */ /* 0x100fe200078e0215 */
[----:B------:R-:W-:Y:S01]  /*0f80*/  LOP3.LUT R23, R22, 0x1, RZ, 0xc0, !PT ;  /* 0x0000000116177812 */ /* 0x000fe200078ec0ff */
[----:B------:R-:W-:Y:S01]  /*0f90*/  IMAD R22, R26, 0x28, R21 ;  /* 0x000000281a167824 */ /* 0x000fe200078e0215 */
[----:B------:R-:W-:-:S02]  /*0fa0*/  SHF.R.U32.HI R25, RZ, 0x1, R27 ;  /* 0x00000001ff197819 */ /* 0x000fc4000001161b */
[----:B------:R-:W-:Y:S01]  /*0fb0*/  IADD3 R26, R24, R29, RZ ;  /* 0x0000001d181a7210 */ /* 0x000fe20007ffe0ff */
[----:B------:R-:W-:Y:S01]  /*0fc0*/  IMAD R30, R23, 0x50, R30 ;  /* 0x00000050171e7824 */ /* 0x000fe200078e021e */
[----:B------:R-:W-:Y:S01]  /*0fd0*/  SHF.R.U32.HI R32, RZ, 0x2, R27 ;  /* 0x00000002ff207819 */ /* 0x000fe2000001161b */
[----:B------:R-:W-:Y:S01]  /*0fe0*/  IMAD.IADD R24, R29, 0x1, R28 ;  /* 0x000000011d187824 */ /* 0x000fe200078e021c */
[----:B------:R-:W-:Y:S01]  /*0ff0*/  LOP3.LUT R25, R25, 0x1, RZ, 0xc0, !PT ;  /* 0x0000000119197812 */ /* 0x000fe200078ec0ff */
[--C-:B------:R-:W-:Y:S01]  /*1000*/  IMAD R30, R30, 0x28, R21.reuse ;  /* 0x000000281e1e7824 */ /* 0x100fe200078e0215 */
[----:B------:R-:W-:Y:S01]  /*1010*/  IADD3 R22, R29, R22, RZ ;  /* 0x000000161d167210 */ /* 0x000fe20007ffe0ff */
[----:B------:R-:W0:Y:S02]  /*1020*/  LDS.64 R26, [R26] ;  /* 0x000000001a1a7984 */ /* 0x000e240000000a00 */
[----:B------:R-:W-:Y:S01]  /*1030*/  IMAD R32, R25, 0x50, R32 ;  /* 0x0000005019207824 */ /* 0x000fe200078e0220 */
[----:B------:R-:W-:Y:S01]  /*1040*/  IADD3 R28, R29, R30, RZ ;  /* 0x0000001e1d1c7210 */ /* 0x000fe20007ffe0ff */
[----:B------:R-:W-:Y:S02]  /*1050*/  LDS.64 R24, [R24] ;  /* 0x0000000018187984 */ /* 0x000fe40000000a00 */
[----:B------:R-:W-:-:S02]  /*1060*/  IMAD R32, R32, 0x28, R21 ;  /* 0x0000002820207824 */ /* 0x000fc400078e0215 */
[----:B------:R-:W1:Y:S03]  /*1070*/  LDS.64 R22, [R22] ;  /* 0x0000000016167984 */ /* 0x000e660000000a00 */
        /* <DEDUP_REMOVED lines=13> */
.L_x_1920:
[----:B------:R-:W-:Y:S05]  /*1150*/  BSYNC B0 ;  /* 0x0000000000007941 */ /* 0x000fea0003800000 */
.L_x_1919:
        /* <DEDUP_REMOVED lines=16> */
[----:B------:R-:W-:-:S05]  /*1260*/  IMAD.U32 R26, RZ, RZ, UR9 ;  /* 0x00000009ff1a7e24 */ /* 0x000fca000f8e00ff */
[----:B------:R-:W-:Y:S02]  /*1270*/  PRMT R21, R21, 0x2104, R26 ;  /* 0x0000210415157816 */ /* 0x000fe4000000001a */
[----:B------:R-:W-:-:S04]  /*1280*/  MOV R26, UR5 ;  /* 0x00000005001a7c02 */ /* 0x000fc80008000f00 */
[----:B------:R-:W-:-:S05]  /*1290*/  LEA R21, R26, R21, 0xd ;  /* 0x000000151a157211 */ /* 0x000fca00078e68ff */
[----:B------:R-:W-:-:S04]  /*12a0*/  IMAD.SHL.U32 R21, R21, 0x2, RZ ;  /* 0x0000000215157824 */ /* 0x000fc800078e00ff */
[----:B0-----:R-:W-:-:S05]  /*12b0*/  IMAD.WIDE.U32 R24, R21, 0x4, R24 ;  /* 0x0000000415187825 */ /* 0x001fca00078e0018 */
[----:B------:R0:W-:Y:S02]  /*12c0*/  STG.E.64 desc[UR14][R24.64], R22 ;  /* 0x0000001618007986 */ /* 0x0001e4000c101b0e */
.L_x_1922:
[----:B------:R-:W-:Y:S05]  /*12d0*/  BSYNC B0 ;  /* 0x0000000000007941 */ /* 0x000fea0003800000 */
.L_x_1921:
[----:B------:R-:W-:-:S04]  /*12e0*/  UISETP.GE.U32.AND UP0, UPT, UR8, UR12, UPT ;  /* 0x0000000c0800728c */ /* 0x000fc8000bf06070 */
[----:B------:R-:W-:-:S06]  /*12f0*/  UISETP.GE.AND.EX UP0, UPT, UR6, UR13, UPT, UP0 ;  /* 0x0000000d0600728c */ /* 0x000fcc000bf06300 */
[----:B------:R-:W-:-:S13]  /*1300*/  PLOP3.LUT P1, PT, PT, PT, UP0, 0x80, 0x0 ;  /* 0x000000000000781c */ /* 0x000fda0003f2f008 */
[----:B------:R-:W-:Y:S05]  /*1310*/  @P1 BRA `(.L_x_1923) ;  /* 0x0000000000581947 */ /* 0x000fea0003800000 */
[----:B------:R-:W-:Y:S01]  /*1320*/  BAR.SYNC.DEFER_BLOCKING 0x0 ;  /* 0x0000000000007b1d */ /* 0x000fe20000010000 */
[----:B------:R-:W-:-:S13]  /*1330*/  ISETP.NE.AND P1, PT, R20, RZ, PT ;  /* 0x000000ff1400720c */ /* 0x000fda0003f25270 */
[----:B------:R-:W-:Y:S05]  /*1340*/  @P1 BRA `(.L_x_1924) ;  /* 0x0000000000401947 */ /* 0x000fea0003800000 */
[----:B0-----:R-:W0:Y:S01]  /*1350*/  LDC.64 R22, c[0x0][0x268] ;  /* 0x00009a00ff167b82 */ /* 0x001e220000000a00 */
[----:B------:R-:W-:Y:S02]  /*1360*/  MOV R25, UR7 ;  /* 0x0000000700197c02 */ /* 0x000fe40008000f00 */
[----:B------:R-:W-:Y:S02]  /*1370*/  ISETP.NE.AND P1, PT, RZ, UR16, PT ;  /* 0x00000010ff007c0c */ /* 0x000fe4000bf25270 */
[----:B------:R-:W-:-:S04]  /*1380*/  MOV R21, 0x7fffff01 ;  /* 0x7fffff0100157802 */ /* 0x000fc80000000f00 */
[----:B------:R-:W-:Y:S01]  /*1390*/  SEL R21, R21, 0x1, !P1 ;  /* 0x0000000115157807 */ /* 0x000fe20004800000 */
[----:B0-----:R-:W-:Y:S01]  /*13a0*/  IMAD.WIDE.U32 R22, R25, 0x4, R22 ;  /* 0x0000000419167825 */ /* 0x001fe200078e0016 */
[----:B------:R-:W-:Y:S06]  /*13b0*/  MEMBAR.ALL.GPU ;  /* 0x0000000000007992 */ /* 0x000fec000000a000 */
[----:B------:R-:W-:-:S00]  /*13c0*/  ERRBAR ;  /* 0x00000000000079ab */ /* 0x000fc00000000000 */
[----:B------:R-:W-:Y:S06]  /*13d0*/  CGAERRBAR ;  /* 0x00000000000075ab */ /* 0x000fec0000000000 */
[----:B------:R0:W5:Y:S02]  /*13e0*/  ATOM.E.ADD.STRONG.GPU PT, R21, desc[UR14][R22.64], R21 ;  /* 0x000000151615798a */ /* 0x00016400081ee1ce */
.L_x_1925:
[----:B------:R-:W2:Y:S04]  /*13f0*/  LD.E.STRONG.GPU R24, desc[UR14][R22.64] ;  /* 0x0000000e16187980 */ /* 0x000ea8000c10f900 */
[----:B--2---:R-:W-:Y:S01]  /*1400*/  CCTL.IVALL ;  /* 0x00000000ff00798f */ /* 0x004fe20002000000 */
[----:B------:R-:W-:Y:S05]  /*1410*/  YIELD ;  /* 0x0000000000007946 */ /* 0x000fea0003800000 */
[----:B-----5:R-:W-:-:S04]  /*1420*/  LOP3.LUT R24, R24, R21, RZ, 0x3c, !PT ;  /* 0x0000001518187212 */ /* 0x020fc800078e3cff */
[----:B------:R-:W-:-:S13]  /*1430*/  ISETP.GT.AND P1, PT, R24, -0x1, PT ;  /* 0xffffffff1800780c */ /* 0x000fda0003f24270 */
[----:B------:R-:W-:Y:S05]  /*1440*/  @P1 BRA `(.L_x_1925) ;  /* 0xfffffffc00e81947 */ /* 0x000fea000383ffff */
.L_x_1924:
[----:B------:R-:W-:Y:S05]  /*1450*/  WARPSYNC.ALL ;  /* 0x0000000000007948 */ /* 0x000fea0003800000 */
[----:B------:R-:W-:Y:S06]  /*1460*/  BAR.SYNC.DEFER_BLOCKING 0x0 ;  /* 0x0000000000007b1d */ /* 0x000fec0000010000 */
[----:B------:R-:W-:Y:S05]  /*1470*/  BRA `(.L_x_1926) ;  /* 0x0000000000647947 */ /* 0x000fea0003800000 */
.L_x_1923:
[----:B------:R-:W-:Y:S01]  /*1480*/  BAR.SYNC.DEFER_BLOCKING 0x0 ;  /* 0x0000000000007b1d */ /* 0x000fe20000010000 */
[----:B------:R-:W-:-:S13]  /*1490*/  ISETP.NE.AND P1, PT, R20, RZ, PT ;  /* 0x000000ff1400720c */ /* 0x000fda0003f25270 */
[----:B------:R-:W-:Y:S05]  /*14a0*/  @P1 BRA `(.L_x_1927) ;  /* 0x0000000000501947 */ /* 0x000fea0003800000 */
[----:B------:R-:W-:Y:S01]  /*14b0*/  ULDC.64 UR10, c[0x0][0x268] ;  /* 0x00009a00000a7ab9 */ /* 0x000fe20000000a00 */
[----:B0-----:R-:W-:Y:S01]  /*14c0*/  IMAD R22, RZ, RZ, -UR7 ;  /* 0x80000007ff167e24 */ /* 0x001fe2000f8e02ff */
        /* <DEDUP_REMOVED lines=11> */
[----:B------:R-:W1:Y:S02]  /*1580*/  LDC.64 R22, c[0x0][0x268] ;  /* 0x00009a00ff167b82 */ /* 0x000e640000000a00 */
.L_x_1928:
[----:B01----:R-:W2:Y:S04]  /*1590*/  LD.E.STRONG.GPU R24, desc[UR14][R22.64+0x4] ;  /* 0x0000040e16187980 */ /* 0x003ea8000c10f900 */
[----:B--2---:R-:W-:Y:S01]  /*15a0*/  CCTL.IVALL ;  /* 0x00000000ff00798f */ /* 0x004fe20002000000 */
[----:B------:R-:W-:Y:S05]  /*15b0*/  YIELD ;  /* 0x0000000000007946 */ /* 0x000fea0003800000 */
[----:B-----5:R-:W-:-:S04]  /*15c0*/  LOP3.LUT R24, R24, R21, RZ, 0x3c, !PT ;  /* 0x0000001518187212 */ /* 0x020fc800078e3cff */
[----:B------:R-:W-:-:S13]  /*15d0*/  ISETP.GT.AND P1, PT, R24, -0x1, PT ;  /* 0xffffffff1800780c */ /* 0x000fda0003f24270 */
[----:B------:R-:W-:Y:S05]  /*15e0*/  @P1 BRA `(.L_x_1928) ;  /* 0xfffffffc00e81947 */ /* 0x000fea000383ffff */
.L_x_1927:
[----:B------:R-:W-:Y:S05]  /*15f0*/  WARPSYNC.ALL ;  /* 0x0000000000007948 */ /* 0x000fea0003800000 */
[----:B------:R-:W-:Y:S06]  /*1600*/  BAR.SYNC.DEFER_BLOCKING 0x0 ;  /* 0x0000000000007b1d */ /* 0x000fec0000010000 */
.L_x_1926:
[----:B------:R-:W-:Y:S01]  /*1610*/  ISETP.GT.U32.AND P1, PT, R20, 0xff, PT ;  /* 0x000000ff1400780c */ /* 0x000fe20003f24070 */
[----:B------:R-:W-:Y:S01]  /*1620*/  BSSY B0, `(.L_x_1929) ;  /* 0x00000ac000007945 */ /* 0x000fe20003800000 */
[----:B------:R-:W-:-:S11]  /*1630*/  CS2R R50, SRZ ;  /* 0x0000000000327805 */ /* 0x000fd6000001ff00 */
[----:B------:R-:W-:Y:S05]  /*1640*/  @P1 BRA `(.L_x_1930) ;  /* 0x0000000800a41947 */ /* 0x000fea0003800000 */
[----:B------:R-:W-:Y:S01]  /*1650*/  ULDC UR5, c[0x0][0x10] ;  /* 0x0000040000057ab9 */ /* 0x000fe20000000800 */
[----:B------:R-:W1:Y:S01]  /*1660*/  LDC.64 R58, c[0x0][0x260] ;  /* 0x00009800ff3a7b82 */ /* 0x000e620000000a00 */
[----:B------:R-:W-:Y:S01]  /*1670*/  UIMAD UR5, UR5, UR4, UR7 ;  /* 0x00000004050572a4 */ /* 0x000fe2000f8e0207 */
[C---:B------:R-:W-:Y:S02]  /*1680*/  SHF.L.U32 R21, R20.reuse, 0x5, RZ ;  /* 0x0000000514157819 */ /* 0x040fe400000006ff */
[----:B------:R-:W-:Y:S02]  /*1690*/  LOP3.LUT R20, R20, 0x7, RZ, 0xc0, !PT ;  /* 0x0000000714147812 */ /* 0x000fe400078ec0ff */
[----:B------:R-:W-:Y:S02]  /*16a0*/  LOP3.LUT R21, R21, 0x7fffff00, RZ, 0xc0, !PT ;  /* 0x7fffff0015157812 */ /* 0x000fe400078ec0ff */
[----:B0-----:R-:W-:-:S05]  /*16b0*/  MOV R22, UR5 ;  /* 0x0000000500167c02 */ /* 0x001fca0008000f00 */
[----:B------:R-:W-:-:S05]  /*16c0*/  IMAD R21, R22, 0x2000, R21 ;  /* 0x0000200016157824 */ /* 0x000fca00078e0215 */
[----:B------:R-:W-:-:S04]  /*16d0*/  IADD3 R20, R21, R20, RZ ;  /* 0x0000001415147210 */ /* 0x000fc80007ffe0ff */
[----:B------:R-:W-:-:S05]  /*16e0*/  SHF.L.U32 R50, R20, 0x1, RZ ;  /* 0x0000000114327819 */ /* 0x000fca00000006ff */
[C---:B-1----:R-:W-:Y:S01]  /*16f0*/  IMAD.WIDE.U32 R30, R50.reuse, 0x4, R58 ;  /* 0x00000004321e7825 */ /* 0x042fe200078e003a */
[----:B------:R-:W-:-:S03]  /*1700*/  IADD3 R23, R50, 0x20, RZ ;  /* 0x0000002032177810 */ /* 0x000fc60007ffe0ff */
[C---:B------:R-:W-:Y:S02]  /*1710*/  VIADD R21, R50.reuse, 0x10 ;  /* 0x0000001032157836 */ /* 0x040fe40000000000 */
[----:B------:R-:W2:Y:S02]  /*1720*/  LDG.E.64 R30, desc[UR14][R30.64] ;  /* 0x0000000e1e1e7981 */ /* 0x000ea4000c1e1b00 */
[----:B------:R-:W-:Y:S01]  /*1730*/  IMAD.WIDE.U32 R20, R21, 0x4, R58 ;  /* 0x0000000415147825 */ /* 0x000fe200078e003a */
[----:B------:R-:W-:-:S03]  /*1740*/  IADD3 R25, R50, 0x30, RZ ;  /* 0x0000003032197810 */ /* 0x000fc60007ffe0ff */
[--C-:B------:R-:W-:Y:S02]  /*1750*/  IMAD.WIDE.U32 R22, R23, 0x4, R58.reuse ;  /* 0x0000000417167825 */ /* 0x100fe400078e003a */
[----:B------:R-:W3:Y:S02]  /*1760*/  LDG.E.64 R20, desc[UR14][R20.64] ;  /* 0x0000000e14147981 */ /* 0x000ee4000c1e1b00 */
[C---:B------:R-:W-:Y:S02]  /*1770*/  VIADD R29, R50.reuse, 0x40 ;  /* 0x00000040321d7836 */ /* 0x040fe40000000000 */
[--C-:B------:R-:W-:Y:S01]  /*1780*/  IMAD.WIDE.U32 R24, R25, 0x4, R58.reuse ;  /* 0x0000000419187825 */ /* 0x100fe200078e003a */
[----:B------:R-:W4:Y:S01]  /*1790*/  LDG.E.64 R22, desc[UR14][R22.64] ;  /* 0x0000000e16167981 */ /* 0x000f22000c1e1b00 */
[C---:B------:R-:W-:Y:S02]  /*17a0*/  IADD3 R33, R50.reuse, 0x50, RZ ;  /* 0x0000005032217810 */ /* 0x040fe40007ffe0ff */
[--C-:B------:R-:W-:Y:S01]  /*17b0*/  IMAD.WIDE.U32 R28, R29, 0x4, R58.reuse ;  /* 0x000000041d1c7825 */ /* 0x100fe200078e003a */
[----:B------:R-:W-:Y:S01]  /*17c0*/  IADD3 R37, R50, 0x60, RZ ;  /* 0x0000006032257810 */ /* 0x000fe20007ffe0ff */
[----:B------:R-:W5:Y:S02]  /*17d0*/  LDG.E.64 R24, desc[UR14][R24.64] ;  /* 0x0000000e18187981 */ /* 0x000f64000c1e1b00 */
[----:B------:R-:W-:-:S02]  /*17e0*/  IMAD.WIDE.U32 R32, R33, 0x4, R58 ;  /* 0x0000000421207825 */ /* 0x000fc400078e003a */
[----:B------:R-:W5:Y:S02]  /*17f0*/  LDG.E.64 R28, desc[UR14][R28.64] ;  /* 0x0000000e1c1c7981 */ /* 0x000f64000c1e1b00 */
[C---:B------:R-:W-:Y:S02]  /*1800*/  VIADD R41, R50.reuse, 0x70 ;  /* 0x0000007032297836 */ /* 0x040fe40000000000 */
[--C-:B------:R-:W-:Y:S01]  /*1810*/  IMAD.WIDE.U32 R36, R37, 0x4, R58.reuse ;  /* 0x0000000425247825 */ /* 0x100fe200078e003a */
[----:B------:R-:W5:Y:S01]  /*1820*/  LDG.E.64 R32, desc[UR14][R32.64] ;  /* 0x0000000e20207981 */ /* 0x000f62000c1e1b00 */
        /* <DEDUP_REMOVED lines=15> */
[--C-:B------:R-:W-:Y:S02]  /*1920*/  IMAD.WIDE.U32 R26, R27, 0x4, R58.reuse ;  /* 0x000000041b1a7825 */ /* 0x100fe400078e003a */
[----:B------:R-:W5:Y:S02]  /*1930*/  LDG.E.64 R48, desc[UR14][R48.64] ;  /* 0x0000000e30307981 */ /* 0x000f64000c1e1b00 */
[C---:B------:R-:W-:Y:S02]  /*1940*/  VIADD R61, R50.reuse, 0xd0 ;  /* 0x000000d0323d7836 */ /* 0x040fe40000000000 */
[----:B------:R-:W5:Y:S02]  /*1950*/  LDG.E.64 R26, desc[UR14][R26.64] ;  /* 0x0000000e1a1a7981 */ /* 0x000f64000c1e1b00 */
[----:B------:R-:W-:Y:S01]  /*1960*/  IMAD.WIDE.U32 R60, R61, 0x4, R58 ;  /* 0x000000043d3c7825 */ /* 0x000fe200078e003a */
[----:B------:R-:W-:-:S02]  /*1970*/  IADD3 R35, R50, 0xe0, RZ ;  /* 0x000000e032237810 */ /* 0x000fc40007ffe0ff */
[----:B------:R-:W-:-:S03]  /*1980*/  IADD3 R39, R50, 0xf0, RZ ;  /* 0x000000f032277810 */ /* 0x000fc60007ffe0ff */
[----:B------:R-:W-:-:S04]  /*1990*/  IMAD.WIDE.U32 R34, R35, 0x4, R58 ;  /* 0x0000000423227825 */ /* 0x000fc800078e003a */
[----:B------:R-:W-:Y:S02]  /*19a0*/  IMAD.WIDE.U32 R38, R39, 0x4, R58 ;  /* 0x0000000427267825 */ /* 0x000fe400078e003a */
[----:B------:R-:W5:Y:S04]  /*19b0*/  LDG.E.64 R34, desc[UR14][R34.64] ;  /* 0x0000000e22227981 */ /* 0x000f68000c1e1b00 */
[----:B------:R-:W5:Y:S01]  /*19c0*/  LDG.E.64 R38, desc[UR14][R38.64] ;  /* 0x0000000e26267981 */ /* 0x000f62000c1e1b00 */
[----:B--2---:R-:W-:Y:S01]  /*19d0*/  FADD.FTZ R51, RZ, R30 ;  /* 0x0000001eff337221 */ /* 0x004fe20000010000 */
[----:B------:R-:W-:Y:S02]  /*19e0*/  FADD.FTZ R56, RZ, R31 ;  /* 0x0000001fff387221 */ /* 0x000fe40000010000 */
[----:B------:R-:W2:Y:S01]  /*19f0*/  LDG.E.64 R30, desc[UR14][R60.64] ;  /* 0x0000000e3c1e7981 */ /* 0x000ea2000c1e1b00 */
        /* <DEDUP_REMOVED lines=9> */
[----:B------:R-:W-:Y:S01]  /*1a90*/  FADD.FTZ R56, R33, R56 ;  /* 0x0000003821387221 */ /* 0x000fe20000010000 */
[----:B------:R-:W-:Y:S02]  /*1aa0*/  VIADD R21, R50, 0x100 ;  /* 0x0000010032157836 */ /* 0x000fe40000000000 */
[----:B------:R-:W-:Y:S01]  /*1ab0*/  FADD.FTZ R51, R36, R51 ;  /* 0x0000003324337221 */ /* 0x000fe20000010000 */
[----:B------:R-:W-:Y:S01]  /*1ac0*/  FADD.FTZ R56, R37, R56 ;  /* 0x0000003825387221 */ /* 0x000fe20000010000 */
[----:B------:R-:W-:Y:S02]  /*1ad0*/  IADD3 R23, R50, 0x110, RZ ;  /* 0x0000011032177810 */ /* 0x000fe40007ffe0ff */
[----:B------:R-:W-:Y:S01]  /*1ae0*/  FADD.FTZ R51, R40, R51 ;  /* 0x0000003328337221 */ /* 0x000fe20000010000 */
[----:B------:R-:W-:Y:S01]  /*1af0*/  FADD.FTZ R56, R41, R56 ;  /* 0x0000003829387221 */ /* 0x000fe20000010000 */
[----:B------:R-:W-:Y:S01]  /*1b00*/  IMAD.WIDE.U32 R20, R21, 0x4, R58 ;  /* 0x0000000415147825 */ /* 0x000fe200078e003a */
[----:B------:R-:W-:-:S03]  /*1b10*/  IADD3 R25, R50, 0x120, RZ ;  /* 0x0000012032197810 */ /* 0x000fc60007ffe0ff */
[----:B------:R-:W-:Y:S01]  /*1b20*/  FADD.FTZ R51, R42, R51 ;  /* 0x000000332a337221 */ /* 0x000fe20000010000 */
[----:B------:R-:W-:Y:S01]  /*1b30*/  FADD.FTZ R56, R43, R56 ;  /* 0x000000382b387221 */ /* 0x000fe20000010000 */
[----:B------:R-:W-:Y:S01]  /*1b40*/  IMAD.WIDE.U32 R22, R23, 0x4, R58 ;  /* 0x0000000417167825 */ /* 0x000fe200078e003a */
[----:B------:R-:W3:Y:S03]  /*1b50*/  LDG.E.64 R20, desc[UR14][R20.64] ;  /* 0x0000000e14147981 */ /* 0x000ee6000c1e1b00 */
[----:B------:R-:W-:Y:S01]  /*1b60*/  FADD.FTZ R51, R44, R51 ;  /* 0x000000332c337221 */ /* 0x000fe20000010000 */
[----:B------:R-:W-:Y:S01]  /*1b70*/  FADD.FTZ R56, R45, R56 ;  /* 0x000000382d387221 */ /* 0x000fe20000010000 */
[----:B------:R-:W-:Y:S01]  /*1b80*/  IMAD.WIDE.U32 R24, R25, 0x4, R58 ;  /* 0x0000000419187825 */ /* 0x000fe200078e003a */
[----:B------:R-:W4:Y:S03]  /*1b90*/  LDG.E.64 R22, desc[UR14][R22.64] ;  /* 0x0000000e16167981 */ /* 0x000f26000c1e1b00 */
[----:B------:R-:W-:Y:S01]  /*1ba0*/  FADD.FTZ R51, R46, R51 ;  /* 0x000000332e337221 */ /* 0x000fe20000010000 */
[----:B------:R-:W-:Y:S01]  /*1bb0*/  FADD.FTZ R56, R47, R56 ;  /* 0x000000382f387221 */ /* 0x000fe20000010000 */
[C---:B------:R-:W-:Y:S01]  /*1bc0*/  VIADD R37, R50.reuse, 0x130 ;  /* 0x0000013032257836 */ /* 0x040fe20000000000 */
[----:B------:R-:W-:Y:S01]  /*1bd0*/  IADD3 R29, R50, 0x140, RZ ;  /* 0x00000140321d7810 */ /* 0x000fe20007ffe0ff */
[----:B------:R-:W-:Y:S01]  /*1be0*/  FADD.FTZ R51, R48, R51 ;  /* 0x0000003330337221 */ /* 0x000fe20000010000 */
[----:B------:R-:W-:Y:S01]  /*1bf0*/  FADD.FTZ R56, R49, R56 ;  /* 0x0000003831387221 */ /* 0x000fe20000010000 */
[----:B------:R-:W-:Y:S01]  /*1c00*/  IMAD.WIDE.U32 R36, R37, 0x4, R58 ;  /* 0x0000000425247825 */ /* 0x000fe200078e003a */
[----:B------:R-:W5:Y:S01]  /*1c10*/  LDG.E.64 R24, desc[UR14][R24.64] ;  /* 0x0000000e18187981 */ /* 0x000f62000c1e1b00 */
[----:B------:R-:W-:-:S02]  /*1c20*/  IADD3 R41, R50, 0x150, RZ ;  /* 0x0000015032297810 */ /* 0x000fc40007ffe0ff */
[----:B------:R-:W-:Y:S01]  /*1c30*/  FADD.FTZ R51, R26, R51 ;  /* 0x000000331a337221 */ /* 0x000fe20000010000 */
[----:B------:R-:W-:-:S04]  /*1c40*/  IMAD.WIDE.U32 R28, R29, 0x4, R58 ;  /* 0x000000041d1c7825 */ /* 0x000fc800078e003a */
[----:B------:R-:W-:Y:S02]  /*1c50*/  FADD.FTZ R56, R27, R56 ;  /* 0x000000381b387221 */ /* 0x000fe40000010000 */
[----:B------:R0:W5:Y:S01]  /*1c60*/  LDG.E.64 R26, desc[UR14][R36.64] ;  /* 0x0000000e241a7981 */ /* 0x000162000c1e1b00 */
[C---:B------:R-:W-:Y:S02]  /*1c70*/  VIADD R33, R50.reuse, 0x160 ;  /* 0x0000016032217836 */ /* 0x040fe40000000000 */
[--C-:B------:R-:W-:Y:S01]  /*1c80*/  IMAD.WIDE.U32 R40, R41, 0x4, R58.reuse ;  /* 0x0000000429287825 */ /* 0x100fe200078e003a */
[----:B------:R-:W5:Y:S01]  /*1c90*/  LDG.E.64 R28, desc[UR14][R28.64] ;  /* 0x0000000e1c1c7981 */ /* 0x000f62000c1e1b00 */
[C---:B------:R-:W-:Y:S02]  /*1ca0*/  IADD3 R45, R50.reuse, 0x170, RZ ;  /* 0x00000170322d7810 */ /* 0x040fe40007ffe0ff */
[----:B------:R-:W-:Y:S01]  /*1cb0*/  IMAD.WIDE.U32 R32, R33, 0x4, R58 ;  /* 0x0000000421207825 */ /* 0x000fe200078e003a */
[----:B------:R-:W-:-:S03]  /*1cc0*/  IADD3 R43, R50, 0x180, RZ ;  /* 0x00000180322b7810 */ /* 0x000fc60007ffe0ff */
[--C-:B------:R-:W-:Y:S02]  /*1cd0*/  IMAD.WIDE.U32 R44, R45, 0x4, R58.reuse ;  /* 0x000000042d2c7825 */ /* 0x100fe400078e003a */
[----:B------:R-:W5:Y:S02]  /*1ce0*/  LDG.E.64 R32, desc[UR14][R32.64] ;  /* 0x0000000e20207981 */ /* 0x000f64000c1e1b00 */
[----:B0-----:R-:W-:Y:S01]  /*1cf0*/  IMAD.WIDE.U32 R36, R43, 0x4, R58 ;  /* 0x000000042b247825 */ /* 0x001fe200078e003a */
[----:B------:R-:W-:-:S03]  /*1d00*/  IADD3 R43, R50, 0x1a0, RZ ;  /* 0x000001a0322b7810 */ /* 0x000fc60007ffe0ff */
[C---:B------:R-:W-:Y:S01]  /*1d10*/  VIADD R49, R50.reuse, 0x190 ;  /* 0x0000019032317836 */ /* 0x040fe20000000000 */
[----:B------:R-:W-:Y:S01]  /*1d20*/  IADD3 R47, R50, 0x1b0, RZ ;  /* 0x000001b0322f7810 */ /* 0x000fe20007ffe0ff */
[----:B------:R-:W5:Y:S02]  /*1d30*/  LDG.E.64 R36, desc[UR14][R36.64] ;  /* 0x0000000e24247981 */ /* 0x000f64000c1e1b00 */
[----:B------:R-:W-:-:S04]  /*1d40*/  IMAD.WIDE.U32 R48, R49, 0x4, R58 ;  /* 0x0000000431307825 */ /* 0x000fc800078e003a */
[----:B--2---:R-:W-:Y:S01]  /*1d50*/  FADD.FTZ R51, R30, R51 ;  /* 0x000000331e337221 */ /* 0x004fe20000010000 */
[----:B------:R-:W-:Y:S02]  /*1d60*/  FADD.FTZ R56, R31, R56 ;  /* 0x000000381f387221 */ /* 0x000fe40000010000 */
[----:B------:R0:W2:Y:S01]  /*1d70*/  LDG.E.64 R30, desc[UR14][R40.64] ;  /* 0x0000000e281e7981 */ /* 0x0000a2000c1e1b00 */
[----:B------:R-:W-:Y:S01]  /*1d80*/  FADD.FTZ R51, R34, R51 ;  /* 0x0000003322337221 */ /* 0x000fe20000010000 */
[----:B------:R-:W-:Y:S02]  /*1d90*/  FADD.FTZ R56, R35, R56 ;  /* 0x0000003823387221 */ /* 0x000fe40000010000 */
[----:B------:R1:W2:Y:S01]  /*1da0*/  LDG.E.64 R34, desc[UR14][R44.64] ;  /* 0x0000000e2c227981 */ /* 0x0002a2000c1e1b00 */
[----:B------:R-:W-:Y:S01]  /*1db0*/  FADD.FTZ R61, R38, R51 ;  /* 0x00000033263d7221 */ /* 0x000fe20000010000 */
[----:B------:R-:W-:Y:S02]  /*1dc0*/  FADD.FTZ R56, R39, R56 ;  /* 0x0000003827387221 */ /* 0x000fe40000010000 */
[----:B------:R1:W2:Y:S01]  /*1dd0*/  LDG.E.64 R38, desc[UR14][R48.64] ;  /* 0x0000000e30267981 */ /* 0x0002a2000c1e1b00 */
[----:B0-----:R-:W-:-:S04]  /*1de0*/  IMAD.WIDE.U32 R40, R43, 0x4, R58 ;  /* 0x000000042b287825 */ /* 0x001fc800078e003a */
[C---:B------:R-:W-:Y:S02]  /*1df0*/  VIADD R51, R50.reuse, 0x1c0 ;  /* 0x000001c032337836 */ /* 0x040fe40000000000 */
[--C-:B------:R-:W-:Y:S01]  /*1e00*/  IMAD.WIDE.U32 R42, R47, 0x4, R58.reuse ;  /* 0x000000042f2a7825 */ /* 0x100fe200078e003a */
[----:B------:R-:W2:Y:S01]  /*1e10*/  LDG.E.64 R40, desc[UR14][R40.64] ;  /* 0x0000000e28287981 */ /* 0x000ea2000c1e1b00 */
[C---:B------:R-:W-:Y:S02]  /*1e20*/  IADD3 R47, R50.reuse, 0x1d0, RZ ;  /* 0x000001d0322f7810 */ /* 0x040fe40007ffe0ff */
[--C-:B-1----:R-:W-:Y:S01]  /*1e30*/  IMAD.WIDE.U32 R44, R51, 0x4, R58.reuse ;  /* 0x00000004332c7825 */ /* 0x102fe200078e003a */
[----:B------:R-:W-:Y:S01]  /*1e40*/  IADD3 R51, R50, 0x1e0, RZ ;  /* 0x000001e032337810 */ /* 0x000fe20007ffe0ff */
[----:B------:R-:W2:Y:S02]  /*1e50*/  LDG.E.64 R42, desc[UR14][R42.64] ;  /* 0x0000000e2a2a7981 */ /* 0x000ea4000c1e1b00 */
[----:B------:R-:W-:-:S02]  /*1e60*/  IMAD.WIDE.U32 R46, R47, 0x4, R58 ;  /* 0x000000042f2e7825 */ /* 0x000fc400078e003a */
[----:B------:R-:W2:Y:S02]  /*1e70*/  LDG.E.64 R44, desc[UR14][R44.64] ;  /* 0x0000000e2c2c7981 */ /* 0x000ea4000c1e1b00 */
[----:B------:R-:W-:Y:S02]  /*1e80*/  VIADD R50, R50, 0x1f0 ;  /* 0x000001f032327836 */ /* 0x000fe40000000000 */
[--C-:B------:R-:W-:Y:S01]  /*1e90*/  IMAD.WIDE.U32 R48, R51, 0x4, R58.reuse ;  /* 0x0000000433307825 */ /* 0x100fe200078e003a */
[----:B------:R-:W2:Y:S03]  /*1ea0*/  LDG.E.64 R46, desc[UR14][R46.64] ;  /* 0x0000000e2e2e7981 */ /* 0x000ea6000c1e1b00 */
[----:B------:R-:W-:Y:S02]  /*1eb0*/  IMAD.WIDE.U32 R50, R50, 0x4, R58 ;  /* 0x0000000432327825 */ /* 0x000fe400078e003a */
[----:B------:R-:W2:Y:S04]  /*1ec0*/  LDG.E.64 R48, desc[UR14][R48.64] ;  /* 0x0000000e30307981 */ /* 0x000ea8000c1e1b00 */
        /* <DEDUP_REMOVED lines=33> */
.L_x_1930:
[----:B------:R-:W-:Y:S05]  /*20e0*/  BSYNC B0 ;  /* 0x0000000000007941 */ /* 0x000fea0003800000 */
.L_x_1929:
[----:B------:R-:W1:Y:S01]  /*20f0*/  SHFL.BFLY PT, R21, R50, 0x4, 0x1f ;  /* 0x0c801f0032157f89 */ /* 0x000e6200000e0000 */
[----:B------:R-:W-:Y:S03]  /*2100*/  BSSY B0, `(.L_x_1931) ;  /* 0x0000017000007945 */ /* 0x000fe60003800000 */
[----:B------:R-:W2:Y:S01]  /*2110*/  SHFL.BFLY PT, R20, R51, 0x4, 0x1f ;  /* 0x0c801f0033147f89 */ /* 0x000ea200000e0000 */
[----:B------:R-:W3:Y:S01]  /*2120*/  S2R R26, SR_TID.X ;  /* 0x00000000001a7919 */ /* 0x000ee20000002100 */
[----:B-1----:R-:W-:Y:S01]  /*2130*/  FADD.FTZ R21, R21, R50 ;  /* 0x0000003215157221 */ /* 0x002fe20000010000 */
[----:B--2---:R-:W-:-:S04]  /*2140*/  FADD.FTZ R20, R20, R51 ;  /* 0x0000003314147221 */ /* 0x004fc80000010000 */
[----:B0-----:R-:W0:Y:S04]  /*2150*/  SHFL.BFLY PT, R22, R21, 0x2, 0x1f ;  /* 0x0c401f0015167f89 */ /* 0x001e2800000e0000 */
[----:B------:R-:W1:Y:S01]  /*2160*/  SHFL.BFLY PT, R23, R20, 0x2, 0x1f ;  /* 0x0c401f0014177f89 */ /* 0x000e6200000e0000 */
[----:B---3--:R-:W-:Y:S01]  /*2170*/  LOP3.LUT P1, RZ, R26, 0xffffff07, RZ, 0xc0, !PT ;  /* 0xffffff071aff7812 */ /* 0x008fe2000782c0ff */
        /* <DEDUP_REMOVED lines=15> */
.L_x_1932:
[----:B------:R-:W-:Y:S05]  /*2270*/  BSYNC B0 ;  /* 0x0000000000007941 */ /* 0x000fea0003800000 */
.L_x_1931:
[----:B0-----:R-:W-:Y:S01]  /*2280*/  IMAD.WIDE.U32 R20, R26, -0x33333333, RZ ;  /* 0xcccccccd1a147825 */ /* 0x001fe200078e00ff */
[----:B------:R-:W0:Y:S08]  /*2290*/  S2UR UR9, SR_CgaCtaId ;  /* 0x00000000000979c3 */ /* 0x000e300000008800 */
[----:B------:R-:W-:Y:S01]  /*22a0*/  BAR.SYNC.DEFER_BLOCKING 0x0 ;  /* 0x0000000000007b1d */ /* 0x000fe20000010000 */
[----:B------:R-:W-:Y:S01]  /*22b0*/  ULOP3.LUT UR4, UR4, 0x1, URZ, 0x3c, !UPT ;  /* 0x0000000104047892 */ /* 0x000fe2000f8e3c3f */
[----:B------:R-:W-:-:S04]  /*22c0*/  SHF.R.U32.HI R21, RZ, 0x6, R21 ;  /* 0x00000006ff157819 */ /* 0x000fc80000011615 */
[----:B------:R-:W-:Y:S01]  /*22d0*/  UMOV UR5, 0x400 ;  /* 0x0000040000057882 */ /* 0x000fe20000000000 */
[----:B------:R-:W-:Y:S01]  /*22e0*/  ULDC.64 UR10, c[0x0][0x210] ;  /* 0x00008400000a7ab9 */ /* 0x000fe20000000a00 */
[----:B------:R-:W-:Y:S01]  /*22f0*/  IMAD R21, R21, -0x50, R26 ;  /* 0xffffffb015157824 */ /* 0x000fe200078e021a */
[----:B------:R-:W-:-:S04]  /*2300*/  UIADD3 UR5, UR5, 0x4100, URZ ;  /* 0x0000410005057890 */ /* 0x000fc8000fffe03f */
[----:B------:R-:W-:-:S04]  /*2310*/  SHF.L.U32 R21, R21, 0x2, RZ ;  /* 0x0000000215157819 */ /* 0x000fc800000006ff */
[C---:B------:R-:W-:Y:S01]  /*2320*/  IADD3 R20, R21.reuse, 0x2, RZ ;  /* 0x0000000215147810 */ /* 0x040fe20007ffe0ff */
[----:B------:R-:W-:-:S04]  /*2330*/  IMAD.WIDE.U32 R22, R21, -0x33333333, RZ ;  /* 0xcccccccd15167825 */ /* 0x000fc800078e00ff */
        /* <DEDUP_REMOVED lines=11> */
[--C-:B-1----:R-:W-:Y:S01]  /*23f0*/  FFMA.FTZ R8, R57, R8, -R22.reuse ;  /* 0x0000000839087223 */ /* 0x102fe20000010816 */
[----:B------:R-:W-:Y:S01]  /*2400*/  FFMA.FTZ R28, R10, R11, -R22 ;  /* 0x0000000b0a1c7223 */ /* 0x000fe20000010816 */
[-C--:B------:R-:W-:Y:S01]  /*2410*/  FFMA.FTZ R55, -R55, R21.reuse, R24 ;  /* 0x0000001537377223 */ /* 0x080fe20000010118 */
[----:B------:R-:W-:Y:S01]  /*2420*/  FFMA.FTZ R9, -R9, R21, R26 ;  /* 0x0000001509097223 */ /* 0x000fe2000001011a */
[-C--:B------:R-:W-:Y:S01]  /*2430*/  FFMA.FTZ R3, -R3, R23.reuse, R8 ;  /* 0x0000001703037223 */ /* 0x080fe20000010108 */
[----:B------:R-:W-:Y:S01]  /*2440*/  FFMA.FTZ R23, -R53, R23, R28 ;  /* 0x0000001735177223 */ /* 0x000fe2000001011c */
[C---:B------:R-:W-:Y:S01]  /*2450*/  FMUL.FTZ R55, R4.reuse, R55 ;  /* 0x0000003704377220 */ /* 0x040fe20000410000 */
[----:B------:R-:W-:Y:S01]  /*2460*/  FMUL.FTZ R8, R4, R9 ;  /* 0x0000000904087220 */ /* 0x000fe20000410000 */
[C---:B------:R-:W-:Y:S01]  /*2470*/  FMUL.FTZ R3, R6.reuse, R3 ;  /* 0x0000000306037220 */ /* 0x040fe20000410000 */
[----:B------:R-:W-:Y:S01]  /*2480*/  FMUL.FTZ R6, R6, R23 ;  /* 0x0000001706067220 */ /* 0x000fe20000410000 */
[----:B------:R-:W-:-:S02]  /*2490*/  IADD3 R4, P1, R0, UR10, RZ ;  /* 0x0000000a00047c10 */ /* 0x000fc4000ff3e0ff */
[----:B------:R-:W-:Y:S02]  /*24a0*/  F2FP.F16.F32.PACK_AB R55, R8, R55 ;  /* 0x000000370837723e */ /* 0x000fe400000000ff */
[----:B------:R-:W-:Y:S02]  /*24b0*/  F2FP.F16.F32.PACK_AB R3, R6, R3 ;  /* 0x000000030603723e */ /* 0x000fe400000000ff */
        /* <DEDUP_REMOVED lines=8> */
.L_x_1917:
        /* <DEDUP_REMOVED lines=8> */
[----:B01----:R-:W-:Y:S01]  /*25c0*/  LOP3.LUT R3, RZ, UR13, RZ, 0x33, !PT ;  /* 0x0000000dff037c12 */ /* 0x003fe2000f8e33ff */
        /* <DEDUP_REMOVED lines=41> */
.L_x_1950:
        /* <DEDUP_REMOVED lines=48> */
.L_x_1937:
[----:B------:R-:W-:Y:S05]  /*2b60*/  BSYNC B1 ;  /* 0x0000000000017941 */ /* 0x000fea0003800000 */
.L_x_1936:
        /* <DEDUP_REMOVED lines=23> */
.L_x_1940:
        /* <DEDUP_REMOVED lines=55> */
.L_x_1939:
[----:B------:R-:W-:Y:S05]  /*3050*/  BSYNC B1 ;  /* 0x0000000000017941 */ /* 0x000fea0003800000 */
.L_x_1938:
        /* <DEDUP_REMOVED lines=35> */
.L_x_1942:
[----:B------:R-:W-:Y:S05]  /*3290*/  BSYNC B1 ;  /* 0x0000000000017941 */ /* 0x000fea0003800000 */
.L_x_1941:
        /* <DEDUP_REMOVED lines=15> */
.L_x_1935:
[----:B------:R-:W-:Y:S05]  /*3390*/  BSYNC B0 ;  /* 0x0000000000007941 */ /* 0x000fea0003800000 */
.L_x_1934:
        /* <DEDUP_REMOVED lines=50> */
.L_x_1959:
[----:B------:R-:W0:Y:S01]  /*36c0*/  LDC.64 R4, c[0x0][0x218] ;  /* 0x00008600ff047b82 */ /* 0x000e220000000a00 */
[----:B------:R-:W-:Y:S01]  /*36d0*/  ISETP.NE.AND P1, PT, R50, RZ, PT ;  /* 0x000000ff3200720c */ /* 0x000fe20003f25270 */
[----:B--2---:R-:W-:Y:S01]  /*36e0*/  FADD.FTZ R18, R2, R18 ;  /* 0x0000001202127221 */ /* 0x004fe20000010000 */
[----:B------:R-:W-:Y:S02]  /*36f0*/  LEA.HI R3, R48, R41, RZ, 0x1c ;  /* 0x0000002930037211 */ /* 0x000fe400078fe0ff */
[----:B------:R-:W-:-:S03]  /*3700*/  ISETP.NE.AND P2, PT, R36, 0x1, PT ;  /* 0x000000012400780c */ /* 0x000fc60003f45270 */
[----:B------:R-:W1:Y:S06]  /*3710*/  LDC.64 R6, c[0x0][0x220] ;  /* 0x00008800ff067b82 */ /* 0x000e6c0000000a00 */
[----:B------:R-:W-:Y:S02]  /*3720*/  @!P1 F2FP.F16.F32.PACK_AB R2, RZ, R8 ;  /* 0x00000008ff02923e */ /* 0x000fe400000000ff */
[----:B------:R-:W-:Y:S01]  /*3730*/  @!P1 F2FP.F16.F32.PACK_AB R8, RZ, R18 ;  /* 0x00000012ff08923e */ /* 0x000fe200000000ff */
        /* <DEDUP_REMOVED lines=39> */
.L_x_1969:
[----:B--2---:R-:W-:Y:S01]  /*39b0*/  FADD.FTZ R3, R2, R18 ;  /* 0x0000001202037221 */ /* 0x004fe20000010000 */
[----:B------:R-:W-:Y:S02]  /*39c0*/  @!P1 F2FP.F16.F32.PACK_AB R2, RZ, R12 ;  /* 0x0000000cff02923e */ /* 0x000fe400000000ff */
[----:B------:R-:W-:Y:S02]  /*39d0*/  ISETP.NE.AND P2, PT, R36, 0x2, PT ;  /* 0x000000022400780c */ /* 0x000fe40003f45270 */
[----:B------:R-:W-:Y:S02]  /*39e0*/  PRMT R8, R2, 0x7610, R8 ;  /* 0x0000761002087816 */ /* 0x000fe40000000008 */
[----:B------:R-:W-:Y:S02]  /*39f0*/  @!P1 F2FP.F16.F32.PACK_AB R3, RZ, R3 ;  /* 0x00000003ff03923e */ /* 0x000fe400000000ff */
        /* <DEDUP_REMOVED lines=36> */
.L_x_1979:
[----:B--2---:R-:W-:Y:S01]  /*3c40*/  FADD.FTZ R3, R2, R18 ;  /* 0x0000001202037221 */ /* 0x004fe20000010000 */
[----:B------:R-:W-:-:S04]  /*3c50*/  @!P1 F2FP.F16.F32.PACK_AB R2, RZ, R12 ;  /* 0x0000000cff02923e */ /* 0x000fc800000000ff */
[----:B------:R-:W-:Y:S01]  /*3c60*/  @!P1 F2FP.F16.F32.PACK_AB R3, RZ, R3 ;  /* 0x00000003ff03923e */ /* 0x000fe200000000ff */
[----:B------:R0:W-:Y:S04]  /*3c70*/  @!P1 STG.E.U16 desc[UR14][R4.64+0x50], R2 ;  /* 0x0000500204009986 */ /* 0x0001e8000c10150e */
[----:B------:R2:W-:Y:S01]  /*3c80*/  @!P1 STG.E.U16 desc[UR14][R6.64+0x50], R3 ;  /* 0x0000500306009986 */ /* 0x0005e2000c10150e */
[----:B0-----:R-:W-:-:S07]  /*3c90*/  LEA.HI R2, R48, 0x3c, RZ, 0x1c ;  /* 0x0000003c30027811 */ /* 0x001fce00078fe0ff */
.L_x_1945:
[----:B------:R-:W-:Y:S05]  /*3ca0*/  BSYNC B0 ;  /* 0x0000000000007941 */ /* 0x000fea0003800000 */
.L_x_1944:
        /* <DEDUP_REMOVED lines=114> */
[----:B------:R-:W-:Y:S02]  /*43d0*/  @!P0 F2FP.F16.F32.PACK_AB R18, RZ, R4 ;  /* 0x00000004ff12823e */ /* 0x000fe400000000ff */
        /* <DEDUP_REMOVED lines=20> */
[----:B------:R-:W-:Y:S01]  /*4520*/  @!P0 F2FP.F16.F32.PACK_AB R32, RZ, R32 ;  /* 0x00000020ff20823e */ /* 0x000fe200000000ff */
        /* <DEDUP_REMOVED lines=10> */
[----:B------:R-:W-:-:S03]  /*45d0*/  @!P0 F2FP.F16.F32.PACK_AB R14, RZ, R27 ;  /* 0x0000001bff0e823e */ /* 0x000fc600000000ff */
[----:B------:R-:W-:Y:S01]  /*45e0*/  FADD.FTZ R30, R30, R31 ;  /* 0x0000001f1e1e7221 */ /* 0x000fe20000010000 */
[----:B------:R4:W-:Y:S01]  /*45f0*/  @!P0 STG.E.U16 desc[UR14][R10.64], R32 ;  /* 0x000000200a008986 */ /* 0x0009e2000c10150e */
[----:B-1----:R-:W-:Y:S01]  /*4600*/  FADD.FTZ R23, R24, R23 ;  /* 0x0000001718177221 */ /* 0x002fe20000010000 */
[C---:B------:R-:W-:Y:S01]  /*4610*/  @!P0 IMAD.WIDE R8, R25.reuse, 0x2, R8 ;  /* 0x0000000219088825 */ /* 0x040fe200078e0208 */
[----:B---3--:R-:W-:Y:S01]  /*4620*/  @!P0 F2FP.F16.F32.PACK_AB R13, RZ, R19 ;  /* 0x00000013ff0d823e */ /* 0x008fe200000000ff */
[----:B------:R-:W1:Y:S01]  /*4630*/  SHFL.BFLY PT, R21, R30, 0x1, 0x101f ;  /* 0x0c301f001e157f89 */ /* 0x000e6200000e0000 */
[----:B------:R-:W-:Y:S02]  /*4640*/  MOV R18, 0xffff ;  /* 0x0000ffff00127802 */ /* 0x000fe40000000f00 */
[----:B------:R-:W-:Y:S01]  /*4650*/  @!P0 F2FP.F16.F32.PACK_AB R19, RZ, R26 ;  /* 0x0000001aff13823e */ /* 0x000fe200000000ff */
[----:B--2---:R-:W-:Y:S01]  /*4660*/  @!P0 IMAD.WIDE R2, R25, 0x2, R2 ;  /* 0x0000000219028825 */ /* 0x004fe200078e0202 */
[----:B----4-:R-:W-:-:S02]  /*4670*/  @!P0 F2FP.F16.F32.PACK_AB R11, RZ, R20 ;  /* 0x00000014ff0b823e */ /* 0x010fc400000000ff */
[----:B------:R2:W3:Y:S04]  /*4680*/  SHFL.BFLY PT, R18, R23, 0x1, 0x101f ;  /* 0x0c301f0017127f89 */ /* 0x0004e800000e0000 */
[----:B------:R2:W-:Y:S01]  /*4690*/  @!P0 STG.E.U16 desc[UR14][R8.64+0x28], R11 ;  /* 0x0000280b08008986 */ /* 0x0005e2000c10150e */
[----:B0-----:R-:W-:-:S03]  /*46a0*/  @!P0 IMAD.WIDE R6, R25, 0x2, R6 ;  /* 0x0000000219068825 */ /* 0x001fc600078e0206 */
[----:B------:R2:W-:Y:S04]  /*46b0*/  @!P0 STG.E.U16 desc[UR14][R2.64+0x28], R13 ;  /* 0x0000280d02008986 */ /* 0x0005e8000c10150e */
[----:B------:R2:W-:Y:S04]  /*46c0*/  @!P0 STG.E.U16 desc[UR14][R4.64+0x50], R14 ;  /* 0x0000500e04008986 */ /* 0x0005e8000c10150e */
[----:B------:R2:W-:Y:S01]  /*46d0*/  @!P0 STG.E.U16 desc[UR14][R6.64+0x50], R19 ;  /* 0x0000501306008986 */ /* 0x0005e2000c10150e */
[----:B-1----:R-:W-:-:S07]  /*46e0*/  FADD.FTZ R21, R30, R21 ;  /* 0x000000151e157221 */ /* 0x002fce0000010000 */
.L_x_2013:
[----:B--2---:R-:W0:Y:S01]  /*46f0*/  @!P0 LDC.64 R2, c[0x0][0x218] ;  /* 0x00008600ff028b82 */ /* 0x004e220000000a00 */
[----:B---3--:R-:W-:Y:S01]  /*4700*/  FADD.FTZ R7, R23, R18 ;  /* 0x0000001217077221 */ /* 0x008fe20000010000 */
[----:B------:R-:W-:-:S04]  /*4710*/  @!P0 F2FP.F16.F32.PACK_AB R6, RZ, R21 ;  /* 0x00000015ff06823e */ /* 0x000fc800000000ff */
[----:B------:R-:W-:Y:S02]  /*4720*/  @!P0 F2FP.F16.F32.PACK_AB R7, RZ, R7 ;  /* 0x00000007ff07823e */ /* 0x000fe400000000ff */
[----:B------:R-:W1:Y:S01]  /*4730*/  @!P0 LDC.64 R4, c[0x0][0x220] ;  /* 0x00008800ff048b82 */ /* 0x000e620000000a00 */
[----:B0-----:R-:W-:-:S05]  /*4740*/  @!P0 IMAD.WIDE R2, R25, 0x2, R2 ;  /* 0x0000000219028825 */ /* 0x001fca00078e0202 */
[----:B------:R3:W-:Y:S01]  /*4750*/  @!P0 STG.E.U16 desc[UR14][R2.64+0x78], R6 ;  /* 0x0000780602008986 */ /* 0x0007e2000c10150e */
[----:B-1----:R-:W-:-:S05]  /*4760*/  @!P0 IMAD.WIDE R4, R25, 0x2, R4 ;  /* 0x0000000219048825 */ /* 0x002fca00078e0204 */
[----:B------:R3:W-:Y:S02]  /*4770*/  @!P0 STG.E.U16 desc[UR14][R4.64+0x78], R7 ;  /* 0x0000780704008986 */ /* 0x0007e4000c10150e */
.L_x_1943:
[----:B------:R-:W-:Y:S05]  /*4780*/  WARPSYNC.ALL ;  /* 0x0000000000007948 */ /* 0x000fea0003800000 */
[----:B------:R-:W-:Y:S01]  /*4790*/  BAR.SYNC.DEFER_BLOCKING 0x0 ;  /* 0x0000000000007b1d */ /* 0x000fe20000010000 */
[C---:B------:R-:W-:Y:S01]  /*47a0*/  ISETP.GE.AND P0, PT, R41.reuse, -0x1ec0, PT ;  /* 0xffffe1402900780c */ /* 0x040fe20003f06270 */
[----:B------:R-:W-:-:S12]  /*47b0*/  VIADD R41, R41, 0x2000 ;  /* 0x0000200029297836 */ /* 0x000fd80000000000 */
[----:B------:R-:W-:Y:S05]  /*47c0*/  @!P0 BRA `(.L_x_1950) ;  /* 0xffffffe000248947 */ /* 0x000fea000383ffff */
[----:B------:R-:W-:Y:S05]  /*47d0*/  EXIT ;  /* 0x000000000000794d */ /* 0x000fea0003800000 */
.L_x_1946:
[----:B------:R-:W-:Y:S01]  /*47e0*/  HFMA2.MMA R16, -RZ, RZ, 0, 4.76837158203125e-07 ;  /* 0x00000008ff107435 */ /* 0x000fe200000001ff */
[----:B-1----:R-:W-:Y:S01]  /*47f0*/  MOV R17, R2 ;  /* 0x0000000200117202 */ /* 0x002fe20000000f00 */
[----:B------:R-:W-:Y:S01]  /*4800*/  IMAD.MOV.U32 R14, RZ, RZ, 0xffff ;  /* 0x0000ffffff0e7424 */ /* 0x000fe200078e00ff */
[----:B------:R-:W-:-:S08]  /*4810*/  MOV R15, 0x101f ;  /* 0x0000101f000f7802 */ /* 0x000fd00000000f00 */
[----:B0-2---:R-:W-:Y:S05]  /*4820*/  WARPSYNC.COLLECTIVE R14, `(.L_x_1951) ;  /* 0x000000000e087348 */ /* 0x005fea0003c00000 */
[----:B------:R1:W3:Y:S02]  /*4830*/  SHFL.BFLY P2, R18, R17, R16, R15 ;  /* 0x0c00001011127389 */ /* 0x0002e4000004000f */
[----:B0123--:R-:W-:Y:S01]  /*4840*/  ENDCOLLECTIVE ;  /* 0x000000000000791b */ /* 0x00ffe20003800000 */
.L_x_1951:
[----:B------:R-:W-:Y:S02]  /*4850*/  MOV R17, R3 ;  /* 0x0000000300117202 */ /* 0x000fe40000000f00 */
[----:B------:R-:W-:-:S07]  /*4860*/  MOV R5, R18 ;  /* 0x0000001200057202 */ /* 0x000fce0000000f00 */
[----:B------:R-:W-:Y:S05]  /*4870*/  WARPSYNC.COLLECTIVE R14, `(.L_x_1952) ;  /* 0x000000000e087348 */ /* 0x000fea0003c00000 */
[----:B------:R0:W1:Y:S02]  /*4880*/  SHFL.BFLY P2, R18, R17, R16, R15 ;  /* 0x0c00001011127389 */ /* 0x000064000004000f */
[----:B01----:R-:W-:Y:S01]  /*4890*/  ENDCOLLECTIVE ;  /* 0x000000000000791b */ /* 0x003fe20003800000 */
.L_x_1952:
[----:B------:R-:W-:Y:S01]  /*48a0*/  FADD.FTZ R5, R5, R2 ;  /* 0x0000000205057221 */ /* 0x000fe20000010000 */
[----:B------:R-:W-:-:S03]  /*48b0*/  HFMA2.MMA R16, -RZ, RZ, 0, 2.384185791015625e-07 ;  /* 0x00000004ff107435 */ /* 0x000fc600000001ff */
[----:B------:R-:W-:Y:S01]  /*48c0*/  IMAD.MOV.U32 R17, RZ, RZ, R5 ;  /* 0x000000ffff117224 */ /* 0x000fe200078e0005 */
[----:B------:R-:W-:-:S07]  /*48d0*/  MOV R4, R18 ;  /* 0x0000001200047202 */ /* 0x000fce0000000f00 */
[----:B------:R-:W-:Y:S05]  /*48e0*/  WARPSYNC.COLLECTIVE R14, `(.L_x_1953) ;  /* 0x000000000e087348 */ /* 0x000fea0003c00000 */
[----:B------:R0:W1:Y:S02]  /*48f0*/  SHFL.BFLY P2, R18, R17, R16, R15 ;  /* 0x0c00001011127389 */ /* 0x000064000004000f */
[----:B01----:R-:W-:Y:S01]  /*4900*/  ENDCOLLECTIVE ;  /* 0x000000000000791b */ /* 0x003fe20003800000 */
.L_x_1953:
[----:B------:R-:W-:-:S05]  /*4910*/  FADD.FTZ R4, R4, R3 ;  /* 0x0000000304047221 */ /* 0x000fca0000010000 */
[----:B------:R-:W-:Y:S02]  /*4920*/  MOV R17, R4 ;  /* 0x0000000400117202 */ /* 0x000fe40000000f00 */
[----:B------:R-:W-:-:S07]  /*4930*/  MOV R6, R18 ;  /* 0x0000001200067202 */ /* 0x000fce0000000f00 */
[----:B------:R-:W-:Y:S05]  /*4940*/  WARPSYNC.COLLECTIVE R14, `(.L_x_1954) ;  /* 0x000000000e087348 */ /* 0x000fea0003c00000 */
[----:B------:R0:W1:Y:S02]  /*4950*/  SHFL.BFLY P2, R18, R17, R16, R15 ;  /* 0x0c00001011127389 */ /* 0x000064000004000f */
[----:B01----:R-:W-:Y:S01]  /*4960*/  ENDCOLLECTIVE ;  /* 0x000000000000791b */ /* 0x003fe20003800000 */
.L_x_1954:
[----:B------:R-:W-:Y:S01]  /*4970*/  FADD.FTZ R6, R5, R6 ;  /* 0x0000000605067221 */ /* 0x000fe20000010000 */
[----:B------:R-:W-:-:S04]  /*4980*/  HFMA2.MMA R16, -RZ, RZ, 0, 1.1920928955078125e-07 ;  /* 0x00000002ff107435 */ /* 0x000fc800000001ff */
[----:B------:R-:W-:Y:S01]  /*4990*/  MOV R17, R6 ;  /* 0x0000000600117202 */ /* 0x000fe20000000f00 */
[----:B------:R-:W-:-:S07]  /*49a0*/  IMAD.MOV.U32 R7, RZ, RZ, R18 ;  /* 0x000000ffff077224 */ /* 0x000fce00078e0012 */
[----:B------:R-:W-:Y:S05]  /*49b0*/  WARPSYNC.COLLECTIVE R14, `(.L_x_1955) ;  /* 0x000000000e087348 */ /* 0x000fea0003c00000 */
[----:B------:R0:W1:Y:S02]  /*49c0*/  SHFL.BFLY P2, R18, R17, R16, R15 ;  /* 0x0c00001011127389 */ /* 0x000064000004000f */
[----:B01----:R-:W-:Y:S01]  /*49d0*/  ENDCOLLECTIVE ;  /* 0x000000000000791b */ /* 0x003fe20003800000 */
.L_x_1955:
[----:B------:R-:W-:-:S04]  /*49e0*/  FADD.FTZ R7, R4, R7 ;  /* 0x0000000704077221 */ /* 0x000fc80000010000 */
[----:B------:R-:W-:Y:S01]  /*49f0*/  IMAD.MOV.U32 R17, RZ, RZ, R7 ;  /* 0x000000ffff117224 */ /* 0x000fe200078e0007 */
[----:B------:R-:W-:-:S07]  /*4a00*/  MOV R9, R18 ;  /* 0x0000001200097202 */ /* 0x000fce0000000f00 */
[----:B------:R-:W-:Y:S05]  /*4a10*/  WARPSYNC.COLLECTIVE R14, `(.L_x_1956) ;  /* 0x000000000e087348 */ /* 0x000fea0003c00000 */
[----:B------:R0:W1:Y:S02]  /*4a20*/  SHFL.BFLY P2, R18, R17, R16, R15 ;  /* 0x0c00001011127389 */ /* 0x000064000004000f */
[----:B01----:R-:W-:Y:S01]  /*4a30*/  ENDCOLLECTIVE ;  /* 0x000000000000791b */ /* 0x003fe20003800000 */
.L_x_1956:
[----:B------:R-:W-:Y:S01]  /*4a40*/  FADD.FTZ R9, R6, R9 ;  /* 0x0000000906097221 */ /* 0x000fe20000010000 */
[----:B------:R-:W-:-:S04]  /*4a50*/  HFMA2.MMA R16, -RZ, RZ, 0, 5.9604644775390625e-08 ;  /* 0x00000001ff107435 */ /* 0x000fc800000001ff */
[----:B------:R-:W-:Y:S02]  /*4a60*/  MOV R17, R9 ;  /* 0x0000000900117202 */ /* 0x000fe40000000f00 */
[----:B------:R-:W-:-:S07]  /*4a70*/  MOV R2, R18 ;  /* 0x0000001200027202 */ /* 0x000fce0000000f00 */
[----:B------:R-:W-:Y:S05]  /*4a80*/  WARPSYNC.COLLECTIVE R14, `(.L_x_1957) ;  /* 0x000000000e087348 */ /* 0x000fea0003c00000 */
[----:B------:R0:W1:Y:S02]  /*4a90*/  SHFL.BFLY P2, R18, R17, R16, R15 ;  /* 0x0c00001011127389 */ /* 0x000064000004000f */
[----:B01----:R-:W-:Y:S01]  /*4aa0*/  ENDCOLLECTIVE ;  /* 0x000000000000791b */ /* 0x003fe20003800000 */
.L_x_1957:
[----:B------:R-:W-:-:S05]  /*4ab0*/  FADD.FTZ R2, R7, R2 ;  /* 0x0000000207027221 */ /* 0x000fca0000010000 */
[----:B------:R-:W-:Y:S01]  /*4ac0*/  MOV R17, R2 ;  /* 0x0000000200117202 */ /* 0x000fe20000000f00 */
[----:B------:R-:W-:-:S07]  /*4ad0*/  IMAD.MOV.U32 R8, RZ, RZ, R18 ;  /* 0x000000ffff087224 */ /* 0x000fce00078e0012 */
[----:B------:R-:W-:Y:S05]  /*4ae0*/  WARPSYNC.COLLECTIVE R14, `(.L_x_1958) ;  /* 0x000000000e087348 */ /* 0x000fea0003c00000 */
[----:B------:R0:W1:Y:S02]  /*4af0*/  SHFL.BFLY P2, R18, R17, R16, R15 ;  /* 0x0c00001011127389 */ /* 0x000064000004000f */
[----:B01----:R-:W-:Y:S01]  /*4b00*/  ENDCOLLECTIVE ;  /* 0x000000000000791b */ /* 0x003fe20003800000 */
.L_x_1958:
[----:B------:R-:W-:Y:S01]  /*4b10*/  FADD.FTZ R8, R9, R8 ;  /* 0x0000000809087221 */ /* 0x000fe20000010000 */
[----:B------:R-:W-:Y:S06]  /*4b20*/  BRA `(.L_x_1959) ;  /* 0xffffffe800e47947 */ /* 0x000fec000383ffff */
.L_x_1947:
        /* <DEDUP_REMOVED lines=8> */
.L_x_1961:
[----:B------:R-:W-:Y:S05]  /*4bb0*/  BSYNC B1 ;  /* 0x0000000000017941 */ /* 0x000fea0003800000 */
.L_x_1960:
        /* <DEDUP_REMOVED lines=8> */
.L_x_1962:
[----:B------:R-:W-:Y:S01]  /*4c40*/  FADD.FTZ R9, R9, R2 ;  /* 0x0000000209097221 */ /* 0x000fe20000010000 */
[----:B------:R-:W-:-:S03]  /*4c50*/  HFMA2.MMA R16, -RZ, RZ, 0, 2.384185791015625e-07 ;  /* 0x00000004ff107435 */ /* 0x000fc600000001ff */
[----:B------:R-:W-:Y:S01]  /*4c60*/  IMAD.MOV.U32 R17, RZ, RZ, R9 ;  /* 0x000000ffff117224 */ /* 0x000fe200078e0009 */
[----:B------:R-:W-:-:S07]  /*4c70*/  MOV R8, R18 ;  /* 0x0000001200087202 */ /* 0x000fce0000000f00 */
[----:B------:R-:W-:Y:S05]  /*4c80*/  WARPSYNC.COLLECTIVE R14, `(.L_x_1963) ;  /* 0x000000000e087348 */ /* 0x000fea0003c00000 */
[----:B------:R0:W1:Y:S02]  /*4c90*/  SHFL.BFLY P2, R18, R17, R16, R15 ;  /* 0x0c00001011127389 */ /* 0x000064000004000f */
[----:B01----:R-:W-:Y:S01]  /*4ca0*/  ENDCOLLECTIVE ;  /* 0x000000000000791b */ /* 0x003fe20003800000 */
.L_x_1963:
[----:B------:R-:W-:-:S05]  /*4cb0*/  FADD.FTZ R8, R8, R3 ;  /* 0x0000000308087221 */ /* 0x000fca0000010000 */
[----:B------:R-:W-:Y:S02]  /*4cc0*/  MOV R17, R8 ;  /* 0x0000000800117202 */ /* 0x000fe40000000f00 */
[----:B------:R-:W-:-:S07]  /*4cd0*/  MOV R10, R18 ;  /* 0x00000012000a7202 */ /* 0x000fce0000000f00 */
[----:B------:R-:W-:Y:S05]  /*4ce0*/  WARPSYNC.COLLECTIVE R14, `(.L_x_1964) ;  /* 0x000000000e087348 */ /* 0x000fea0003c00000 */
[----:B------:R0:W1:Y:S02]  /*4cf0*/  SHFL.BFLY P2, R18, R17, R16, R15 ;  /* 0x0c00001011127389 */ /* 0x000064000004000f */
[----:B01----:R-:W-:Y:S01]  /*4d00*/  ENDCOLLECTIVE ;  /* 0x000000000000791b */ /* 0x003fe20003800000 */
.L_x_1964:
[----:B------:R-:W-:Y:S01]  /*4d10*/  FADD.FTZ R10, R9, R10 ;  /* 0x0000000a090a7221 */ /* 0x000fe20000010000 */
[----:B------:R-:W-:-:S04]  /*4d20*/  HFMA2.MMA R16, -RZ, RZ, 0, 1.1920928955078125e-07 ;  /* 0x00000002ff107435 */ /* 0x000fc800000001ff */
[----:B------:R-:W-:Y:S01]  /*4d30*/  MOV R17, R10 ;  /* 0x0000000a00117202 */ /* 0x000fe20000000f00 */
[----:B------:R-:W-:-:S07]  /*4d40*/  IMAD.MOV.U32 R11, RZ, RZ, R18 ;  /* 0x000000ffff0b7224 */ /* 0x000fce00078e0012 */
[----:B------:R-:W-:Y:S05]  /*4d50*/  WARPSYNC.COLLECTIVE R14, `(.L_x_1965) ;  /* 0x000000000e087348 */ /* 0x000fea0003c00000 */
[----:B------:R0:W1:Y:S02]  /*4d60*/  SHFL.BFLY P2, R18, R17, R16, R15 ;  /* 0x0c00001011127389 */ /* 0x000064000004000f */
[----:B01----:R-:W-:Y:S01]  /*4d70*/  ENDCOLLECTIVE ;  /* 0x000000000000791b */ /* 0x003fe20003800000 */
.L_x_1965:
[----:B------:R-:W-:-:S04]  /*4d80*/  FADD.FTZ R11, R8, R11 ;  /* 0x0000000b080b7221 */ /* 0x000fc80000010000 */
[----:B------:R-:W-:Y:S01]  /*4d90*/  IMAD.MOV.U32 R17, RZ, RZ, R11 ;  /* 0x000000ffff117224 */ /* 0x000fe200078e000b */
[----:B------:R-:W-:-:S07]  /*4da0*/  MOV R13, R18 ;  /* 0x00000012000d7202 */ /* 0x000fce0000000f00 */
[----:B------:R-:W-:Y:S05]  /*4db0*/  WARPSYNC.COLLECTIVE R14, `(.L_x_1966) ;  /* 0x000000000e087348 */ /* 0x000fea0003c00000 */
[----:B------:R0:W1:Y:S02]  /*4dc0*/  SHFL.BFLY P2, R18, R17, R16, R15 ;  /* 0x0c00001011127389 */ /* 0x000064000004000f */
[----:B01----:R-:W-:Y:S01]  /*4dd0*/  ENDCOLLECTIVE ;  /* 0x000000000000791b */ /* 0x003fe20003800000 */
.L_x_1966:
[----:B------:R-:W-:Y:S01]  /*4de0*/  FADD.FTZ R13, R10, R13 ;  /* 0x0000000d0a0d7221 */ /* 0x000fe20000010000 */
[----:B------:R-:W-:-:S04]  /*4df0*/  HFMA2.MMA R16, -RZ, RZ, 0, 5.9604644775390625e-08 ;  /* 0x00000001ff107435 */ /* 0x000fc800000001ff */
[----:B------:R-:W-:Y:S02]  /*4e00*/  MOV R17, R13 ;  /* 0x0000000d00117202 */ /* 0x000fe40000000f00 */
[----:B------:R-:W-:-:S07]  /*4e10*/  MOV R2, R18 ;  /* 0x0000001200027202 */ /* 0x000fce0000000f00 */
[----:B------:R-:W-:Y:S05]  /*4e20*/  WARPSYNC.COLLECTIVE R14, `(.L_x_1967) ;  /* 0x000000000e087348 */ /* 0x000fea0003c00000 */
[----:B------:R0:W1:Y:S02]  /*4e30*/  SHFL.BFLY P2, R18, R17, R16, R15 ;  /* 0x0c00001011127389 */ /* 0x000064000004000f */
[----:B01----:R-:W-:Y:S01]  /*4e40*/  ENDCOLLECTIVE ;  /* 0x000000000000791b */ /* 0x003fe20003800000 */
.L_x_1967:
[----:B------:R-:W-:-:S05]  /*4e50*/  FADD.FTZ R2, R11, R2 ;  /* 0x000000020b027221 */ /* 0x000fca0000010000 */
[----:B------:R-:W-:Y:S01]  /*4e60*/  MOV R17, R2 ;  /* 0x0000000200117202 */ /* 0x000fe20000000f00 */
[----:B------:R-:W-:-:S07]  /*4e70*/  IMAD.MOV.U32 R12, RZ, RZ, R18 ;  /* 0x000000ffff0c7224 */ /* 0x000fce00078e0012 */
[----:B------:R-:W-:Y:S05]  /*4e80*/  WARPSYNC.COLLECTIVE R14, `(.L_x_1968) ;  /* 0x000000000e087348 */ /* 0x000fea0003c00000 */
[----:B------:R0:W1:Y:S02]  /*4e90*/  SHFL.BFLY P2, R18, R17, R16, R15 ;  /* 0x0c00001011127389 */ /* 0x000064000004000f */
[----:B01----:R-:W-:Y:S01]  /*4ea0*/  ENDCOLLECTIVE ;  /* 0x000000000000791b */ /* 0x003fe20003800000 */
.L_x_1968:
[----:B------:R-:W-:Y:S01]  /*4eb0*/  FADD.FTZ R12, R13, R12 ;  /* 0x0000000c0d0c7221 */ /* 0x000fe20000010000 */
[----:B------:R-:W-:Y:S06]  /*4ec0*/  BRA `(.L_x_1969) ;  /* 0xffffffe800b87947 */ /* 0x000fec000383ffff */
.L_x_1948:
        /* <DEDUP_REMOVED lines=8> */
.L_x_1971:
[----:B------:R-:W-:Y:S05]  /*4f50*/  BSYNC B1 ;  /* 0x0000000000017941 */ /* 0x000fea0003800000 */
.L_x_1970:
        /* <DEDUP_REMOVED lines=8> */
.L_x_1972:
[----:B------:R-:W-:Y:S01]  /*4fe0*/  FADD.FTZ R9, R9, R2 ;  /* 0x0000000209097221 */ /* 0x000fe20000010000 */
[----:B------:R-:W-:-:S03]  /*4ff0*/  HFMA2.MMA R16, -RZ, RZ, 0, 2.384185791015625e-07 ;  /* 0x00000004ff107435 */ /* 0x000fc600000001ff */
[----:B------:R-:W-:Y:S01]  /*5000*/  IMAD.MOV.U32 R17, RZ, RZ, R9 ;  /* 0x000000ffff117224 */ /* 0x000fe200078e0009 */
[----:B------:R-:W-:-:S07]  /*5010*/  MOV R8, R18 ;  /* 0x0000001200087202 */ /* 0x000fce0000000f00 */
[----:B------:R-:W-:Y:S05]  /*5020*/  WARPSYNC.COLLECTIVE R14, `(.L_x_1973) ;  /* 0x000000000e087348 */ /* 0x000fea0003c00000 */
[----:B------:R0:W1:Y:S02]  /*5030*/  SHFL.BFLY P2, R18, R17, R16, R15 ;  /* 0x0c00001011127389 */ /* 0x000064000004000f */
[----:B01----:R-:W-:Y:S01]  /*5040*/  ENDCOLLECTIVE ;  /* 0x000000000000791b */ /* 0x003fe20003800000 */
.L_x_1973:
[----:B------:R-:W-:-:S05]  /*5050*/  FADD.FTZ R8, R8, R3 ;  /* 0x0000000308087221 */ /* 0x000fca0000010000 */
[----:B------:R-:W-:Y:S02]  /*5060*/  MOV R17, R8 ;  /* 0x0000000800117202 */ /* 0x000fe40000000f00 */
[----:B------:R-:W-:-:S07]  /*5070*/  MOV R10, R18 ;  /* 0x00000012000a7202 */ /* 0x000fce0000000f00 */
[----:B------:R-:W-:Y:S05]  /*5080*/  WARPSYNC.COLLECTIVE R14, `(.L_x_1974) ;  /* 0x000000000e087348 */ /* 0x000fea0003c00000 */
[----:B------:R0:W1:Y:S02]  /*5090*/  SHFL.BFLY P2, R18, R17, R16, R15 ;  /* 0x0c00001011127389 */ /* 0x000064000004000f */
[----:B01----:R-:W-:Y:S01]  /*50a0*/  ENDCOLLECTIVE ;  /* 0x000000000000791b */ /* 0x003fe20003800000 */
.L_x_1974:
[----:B------:R-:W-:Y:S01]  /*50b0*/  FADD.FTZ R10, R9, R10 ;  /* 0x0000000a090a7221 */ /* 0x000fe20000010000 */
[----:B------:R-:W-:-:S04]  /*50c0*/  HFMA2.MMA R16, -RZ, RZ, 0, 1.1920928955078125e-07 ;  /* 0x00000002ff107435 */ /* 0x000fc800000001ff */
[----:B------:R-:W-:Y:S01]  /*50d0*/  MOV R17, R10 ;  /* 0x0000000a00117202 */ /* 0x000fe20000000f00 */
[----:B------:R-:W-:-:S07]  /*50e0*/  IMAD.MOV.U32 R11, RZ, RZ, R18 ;  /* 0x000000ffff0b7224 */ /* 0x000fce00078e0012 */
[----:B------:R-:W-:Y:S05]  /*50f0*/  WARPSYNC.COLLECTIVE R14, `(.L_x_1975) ;  /* 0x000000000e087348 */ /* 0x000fea0003c00000 */
[----:B------:R0:W1:Y:S02]  /*5100*/  SHFL.BFLY P2, R18, R17, R16, R15 ;  /* 0x0c00001011127389 */ /* 0x000064000004000f */
[----:B01----:R-:W-:Y:S01]  /*5110*/  ENDCOLLECTIVE ;  /* 0x000000000000791b */ /* 0x003fe20003800000 */
.L_x_1975:
[----:B------:R-:W-:-:S04]  /*5120*/  FADD.FTZ R11, R8, R11 ;  /* 0x0000000b080b7221 */ /* 0x000fc80000010000 */
[----:B------:R-:W-:Y:S01]  /*5130*/  IMAD.MOV.U32 R17, RZ, RZ, R11 ;  /* 0x000000ffff117224 */ /* 0x000fe200078e000b */
[----:B------:R-:W-:-:S07]  /*5140*/  MOV R13, R18 ;  /* 0x00000012000d7202 */ /* 0x000fce0000000f00 */
[----:B------:R-:W-:Y:S05]  /*5150*/  WARPSYNC.COLLECTIVE R14, `(.L_x_1976) ;  /* 0x000000000e087348 */ /* 0x000fea0003c00000 */
[----:B------:R0:W1:Y:S02]  /*5160*/  SHFL.BFLY P2, R18, R17, R16, R15 ;  /* 0x0c00001011127389 */ /* 0x000064000004000f */
[----:B01----:R-:W-:Y:S01]  /*5170*/  ENDCOLLECTIVE ;  /* 0x000000000000791b */ /* 0x003fe20003800000 */
.L_x_1976:
[----:B------:R-:W-:Y:S01]  /*5180*/  FADD.FTZ R13, R10, R13 ;  /* 0x0000000d0a0d7221 */ /* 0x000fe20000010000 */
[----:B------:R-:W-:-:S04]  /*5190*/  HFMA2.MMA R16, -RZ, RZ, 0, 5.9604644775390625e-08 ;  /* 0x00000001ff107435 */ /* 0x000fc800000001ff */
[----:B------:R-:W-:Y:S02]  /*51a0*/  MOV R17, R13 ;  /* 0x0000000d00117202 */ /* 0x000fe40000000f00 */
[----:B------:R-:W-:-:S07]  /*51b0*/  MOV R2, R18 ;  /* 0x0000001200027202 */ /* 0x000fce0000000f00 */
[----:B------:R-:W-:Y:S05]  /*51c0*/  WARPSYNC.COLLECTIVE R14, `(.L_x_1977) ;  /* 0x000000000e087348 */ /* 0x000fea0003c00000 */
[----:B------:R0:W1:Y:S02]  /*51d0*/  SHFL.BFLY P2, R18, R17, R16, R15 ;  /* 0x0c00001011127389 */ /* 0x000064000004000f */
[----:B01----:R-:W-:Y:S01]  /*51e0*/  ENDCOLLECTIVE ;  /* 0x000000000000791b */ /* 0x003fe20003800000 */
.L_x_1977:
[----:B------:R-:W-:-:S05]  /*51f0*/  FADD.FTZ R2, R11, R2 ;  /* 0x000000020b027221 */ /* 0x000fca0000010000 */
[----:B------:R-:W-:Y:S01]  /*5200*/  MOV R17, R2 ;  /* 0x0000000200117202 */ /* 0x000fe20000000f00 */
[----:B------:R-:W-:-:S07]  /*5210*/  IMAD.MOV.U32 R12, RZ, RZ, R18 ;  /* 0x000000ffff0c7224 */ /* 0x000fce00078e0012 */
[----:B------:R-:W-:Y:S05]  /*5220*/  WARPSYNC.COLLECTIVE R14, `(.L_x_1978) ;  /* 0x000000000e087348 */ /* 0x000fea0003c00000 */
[----:B------:R0:W1:Y:S02]  /*5230*/  SHFL.BFLY P2, R18, R17, R16, R15 ;  /* 0x0c00001011127389 */ /* 0x000064000004000f */
[----:B01----:R-:W-:Y:S01]  /*5240*/  ENDCOLLECTIVE ;  /* 0x000000000000791b */ /* 0x003fe20003800000 */
.L_x_1978:
[----:B------:R-:W-:Y:S01]  /*5250*/  FADD.FTZ R12, R13, R12 ;  /* 0x0000000c0d0c7221 */ /* 0x000fe20000010000 */
[----:B------:R-:W-:Y:S06]  /*5260*/  BRA `(.L_x_1979) ;  /* 0xffffffe800747947 */ /* 0x000fec000383ffff */
.L_x_1949:
        /* <DEDUP_REMOVED lines=8> */
.L_x_1981:
[----:B------:R-:W-:Y:S05]  /*52f0*/  BSYNC B0 ;  /* 0x0000000000007941 */ /* 0x000fea0003800000 */
.L_x_1980:
        /* <DEDUP_REMOVED lines=11> */
.L_x_1982:
        /* <DEDUP_REMOVED lines=17> */
.L_x_1983:
[----:B------:R-:W-:Y:S02]  /*54c0*/  MOV R17, R5 ;  /* 0x0000000500117202 */ /* 0x000fe40000000f00 */
[----:B------:R-:W-:-:S07]  /*54d0*/  MOV R9, R18 ;  /* 0x0000001200097202 */ /* 0x000fce0000000f00 */
[----:B------:R-:W-:Y:S05]  /*54e0*/  WARPSYNC.COLLECTIVE R14, `(.L_x_1984) ;  /* 0x000000000e087348 */ /* 0x000fea0003c00000 */
[----:B------:R0:W1:Y:S02]  /*54f0*/  SHFL.BFLY P2, R18, R17, R16, R15 ;  /* 0x0c00001011127389 */ /* 0x000064000004000f */
[----:B01----:R-:W-:Y:S01]  /*5500*/  ENDCOLLECTIVE ;  /* 0x000000000000791b */ /* 0x003fe20003800000 */
.L_x_1984:
        /* <DEDUP_REMOVED lines=11> */
.L_x_1985:
[----:B------:R-:W-:Y:S01]  /*55c0*/  MOV R17, R3 ;  /* 0x0000000300117202 */ /* 0x000fe20000000f00 */
[----:B------:R-:W-:-:S07]  /*55d0*/  IMAD.MOV.U32 R7, RZ, RZ, R18 ;  /* 0x000000ffff077224 */ /* 0x000fce00078e0012 */
[----:B------:R-:W-:Y:S05]  /*55e0*/  WARPSYNC.COLLECTIVE R14, `(.L_x_1986) ;  /* 0x000000000e087348 */ /* 0x000fea0003c00000 */
[----:B------:R0:W1:Y:S02]  /*55f0*/  SHFL.BFLY P2, R18, R17, R16, R15 ;  /* 0x0c00001011127389 */ /* 0x000064000004000f */
[----:B01----:R-:W-:Y:S01]  /*5600*/  ENDCOLLECTIVE ;  /* 0x000000000000791b */ /* 0x003fe20003800000 */
.L_x_1986:
[----:B------:R-:W-:Y:S01]  /*5610*/  FADD.FTZ R4, R22, R7 ;  /* 0x0000000716047221 */ /* 0x000fe20000010000 */
[----:B------:R-:W-:-:S04]  /*5620*/  HFMA2.MMA R16, -RZ, RZ, 0, 5.9604644775390625e-08 ;  /* 0x00000001ff107435 */ /* 0x000fc800000001ff */
[----:B------:R-:W-:Y:S01]  /*5630*/  MOV R17, R4 ;  /* 0x0000000400117202 */ /* 0x000fe20000000f00 */
[----:B------:R-:W-:-:S07]  /*5640*/  FADD.FTZ R3, R3, R18 ;  /* 0x0000001203037221 */ /* 0x000fce0000010000 */
[----:B------:R-:W-:Y:S05]  /*5650*/  WARPSYNC.COLLECTIVE R14, `(.L_x_1987) ;  /* 0x000000000e087348 */ /* 0x000fea0003c00000 */
[----:B------:R0:W1:Y:S02]  /*5660*/  SHFL.BFLY P2, R18, R17, R16, R15 ;  /* 0x0c00001011127389 */ /* 0x000064000004000f */
[----:B01----:R-:W-:Y:S01]  /*5670*/  ENDCOLLECTIVE ;  /* 0x000000000000791b */ /* 0x003fe20003800000 */
.L_x_1987:
[----:B------:R-:W-:Y:S01]  /*5680*/  MOV R17, R3 ;  /* 0x0000000300117202 */ /* 0x000fe20000000f00 */
[----:B------:R-:W-:-:S07]  /*5690*/  IMAD.MOV.U32 R5, RZ, RZ, R18 ;  /* 0x000000ffff057224 */ /* 0x000fce00078e0012 */
[----:B------:R-:W-:Y:S05]  /*56a0*/  WARPSYNC.COLLECTIVE R14, `(.L_x_1988) ;  /* 0x000000000e087348 */ /* 0x000fea0003c00000 */
[----:B------:R0:W1:Y:S02]  /*56b0*/  SHFL.BFLY P2, R18, R17, R16, R15 ;  /* 0x0c00001011127389 */ /* 0x000064000004000f */
[----:B01----:R-:W-:Y:S01]  /*56c0*/  ENDCOLLECTIVE ;  /* 0x000000000000791b */ /* 0x003fe20003800000 */
.L_x_1988:
[----:B------:R-:W-:Y:S01]  /*56d0*/  FADD.FTZ R4, R4, R5 ;  /* 0x0000000504047221 */ /* 0x000fe20000010000 */
[----:B------:R-:W-:Y:S01]  /*56e0*/  MOV R17, R21 ;  /* 0x0000001500117202 */ /* 0x000fe20000000f00 */
[----:B------:R-:W-:Y:S01]  /*56f0*/  IMAD.MOV.U32 R16, RZ, RZ, 0x8 ;  /* 0x00000008ff107424 */ /* 0x000fe200078e00ff */
[----:B------:R-:W-:-:S07]  /*5700*/  MOV R6, R18 ;  /* 0x0000001200067202 */ /* 0x000fce0000000f00 */
[----:B------:R-:W-:Y:S05]  /*5710*/  WARPSYNC.COLLECTIVE R14, `(.L_x_1989) ;  /* 0x000000000e087348 */ /* 0x000fea0003c00000 */
[----:B------:R0:W1:Y:S02]  /*5720*/  SHFL.BFLY P2, R18, R17, R16, R15 ;  /* 0x0c00001011127389 */ /* 0x000064000004000f */
[----:B01----:R-:W-:Y:S01]  /*5730*/  ENDCOLLECTIVE ;  /* 0x000000000000791b */ /* 0x003fe20003800000 */
.L_x_1989:
[----:B------:R-:W-:Y:S01]  /*5740*/  FADD.FTZ R32, R3, R6 ;  /* 0x0000000603207221 */ /* 0x000fe20000010000 */
[----:B------:R-:W-:Y:S02]  /*5750*/  MOV R17, R24 ;  /* 0x0000001800117202 */ /* 0x000fe40000000f00 */
[----:B------:R-:W-:-:S07]  /*5760*/  MOV R20, R18 ;  /* 0x0000001200147202 */ /* 0x000fce0000000f00 */
[----:B------:R-:W-:Y:S05]  /*5770*/  WARPSYNC.COLLECTIVE R14, `(.L_x_1990) ;  /* 0x000000000e087348 */ /* 0x000fea0003c00000 */
[----:B------:R0:W1:Y:S02]  /*5780*/  SHFL.BFLY P2, R18, R17, R16, R15 ;  /* 0x0c00001011127389 */ /* 0x000064000004000f */
[----:B01----:R-:W-:Y:S01]  /*5790*/  ENDCOLLECTIVE ;  /* 0x000000000000791b */ /* 0x003fe20003800000 */
.L_x_1990:
[----:B------:R-:W-:Y:S01]  /*57a0*/  FADD.FTZ R20, R20, R21 ;  /* 0x0000001514147221 */ /* 0x000fe20000010000 */
[----:B------:R-:W-:-:S04]  /*57b0*/  HFMA2.MMA R16, -RZ, RZ, 0, 2.384185791015625e-07 ;  /* 0x00000004ff107435 */ /* 0x000fc800000001ff */
[----:B------:R-:W-:Y:S02]  /*57c0*/  MOV R17, R20 ;  /* 0x0000001400117202 */ /* 0x000fe40000000f00 */
[----:B------:R-:W-:-:S07]  /*57d0*/  MOV R19, R18 ;  /* 0x0000001200137202 */ /* 0x000fce0000000f00 */
[----:B------:R-:W-:Y:S05]  /*57e0*/  WARPSYNC.COLLECTIVE R14, `(.L_x_1991) ;  /* 0x000000000e087348 */ /* 0x000fea0003c00000 */
[----:B------:R0:W1:Y:S02]  /*57f0*/  SHFL.BFLY P2, R18, R17, R16, R15 ;  /* 0x0c00001011127389 */ /* 0x000064000004000f */
[----:B01----:R-:W-:Y:S01]  /*5800*/  ENDCOLLECTIVE ;  /* 0x000000000000791b */ /* 0x003fe20003800000 */
.L_x_1991:
[----:B------:R-:W-:-:S04]  /*5810*/  FADD.FTZ R19, R19, R24 ;  /* 0x0000001813137221 */ /* 0x000fc80000010000 */
[----:B------:R-:W-:Y:S01]  /*5820*/  IMAD.MOV.U32 R17, RZ, RZ, R19 ;  /* 0x000000ffff117224 */ /* 0x000fe200078e0013 */
[----:B------:R-:W-:-:S07]  /*5830*/  MOV R21, R18 ;  /* 0x0000001200157202 */ /* 0x000fce0000000f00 */
[----:B------:R-:W-:Y:S05]  /*5840*/  WARPSYNC.COLLECTIVE R14, `(.L_x_1992) ;  /* 0x000000000e087348 */ /* 0x000fea0003c00000 */
[----:B------:R0:W1:Y:S02]  /*5850*/  SHFL.BFLY P2, R18, R17, R16, R15 ;  /* 0x0c00001011127389 */ /* 0x000064000004000f */
[----:B01----:R-:W-:Y:S01]  /*5860*/  ENDCOLLECTIVE ;  /* 0x000000000000791b */ /* 0x003fe20003800000 */
.L_x_1992:
        /* <DEDUP_REMOVED lines=10> */
.L_x_1993:
[----:B------:R0:W1:Y:S04]  /*5910*/  @!P0 LDS R23, [R9] ;  /* 0x0000000009178984 */ /* 0x0000680000000800 */
[----:B------:R0:W2:Y:S01]  /*5920*/  @!P0 LDS R25, [R9+0x500] ;  /* 0x0005000009198984 */ /* 0x0000a20000000800 */
[----:B------:R-:W-:Y:S02]  /*5930*/  MOV R17, R22 ;  /* 0x0000001600117202 */ /* 0x000fe40000000f00 */
[----:B------:R-:W-:-:S07]  /*5940*/  MOV R8, R18 ;  /* 0x0000001200087202 */ /* 0x000fce0000000f00 */
[----:B012---:R-:W-:Y:S05]  /*5950*/  WARPSYNC.COLLECTIVE R14, `(.L_x_1994) ;  /* 0x000000000e087348 */ /* 0x007fea0003c00000 */
[----:B------:R3:W4:Y:S02]  /*5960*/  SHFL.BFLY P2, R18, R17, R16, R15 ;  /* 0x0c00001011127389 */ /* 0x000724000004000f */
[----:B01234-:R-:W-:Y:S01]  /*5970*/  ENDCOLLECTIVE ;  /* 0x000000000000791b */ /* 0x01ffe20003800000 */
.L_x_1994:
        /* <DEDUP_REMOVED lines=10> */
.L_x_1995:
        /* <DEDUP_REMOVED lines=8> */
.L_x_1996:
[----:B------:R-:W-:Y:S01]  /*5aa0*/  FADD.FTZ R20, R21, R20 ;  /* 0x0000001415147221 */ /* 0x000fe20000010000 */
[----:B------:R-:W-:Y:S01]  /*5ab0*/  HFMA2.MMA R16, -RZ, RZ, 0, 4.76837158203125e-07 ;  /* 0x00000008ff107435 */ /* 0x000fe200000001ff */
[----:B------:R-:W-:Y:S02]  /*5ac0*/  MOV R17, R12 ;  /* 0x0000000c00117202 */ /* 0x000fe40000000f00 */
[----:B------:R-:W-:-:S08]  /*5ad0*/  MOV R19, R18 ;  /* 0x0000001200137202 */ /* 0x000fd00000000f00 */
[----:B------:R-:W-:Y:S05]  /*5ae0*/  WARPSYNC.COLLECTIVE R14, `(.L_x_1997) ;  /* 0x000000000e087348 */ /* 0x000fea0003c00000 */
[----:B------:R0:W1:Y:S02]  /*5af0*/  SHFL.BFLY P2, R18, R17, R16, R15 ;  /* 0x0c00001011127389 */ /* 0x000064000004000f */
[----:B01----:R-:W-:Y:S01]  /*5b00*/  ENDCOLLECTIVE ;  /* 0x000000000000791b */ /* 0x003fe20003800000 */
.L_x_1997:
[----:B------:R-:W-:Y:S01]  /*5b10*/  FADD.FTZ R19, R22, R19 ;  /* 0x0000001316137221 */ /* 0x000fe20000010000 */
[----:B------:R-:W-:Y:S01]  /*5b20*/  MOV R17, R11 ;  /* 0x0000000b00117202 */ /* 0x000fe20000000f00 */
[----:B------:R-:W-:-:S07]  /*5b30*/  IMAD.MOV.U32 R13, RZ, RZ, R18 ;  /* 0x000000ffff0d7224 */ /* 0x000fce00078e0012 */
[----:B------:R-:W-:Y:S05]  /*5b40*/  WARPSYNC.COLLECTIVE R14, `(.L_x_1998) ;  /* 0x000000000e087348 */ /* 0x000fea0003c00000 */
[----:B------:R0:W1:Y:S02]  /*5b50*/  SHFL.BFLY P2, R18, R17, R16, R15 ;  /* 0x0c00001011127389 */ /* 0x000064000004000f */
[----:B01----:R-:W-:Y:S01]  /*5b60*/  ENDCOLLECTIVE ;  /* 0x000000000000791b */ /* 0x003fe20003800000 */
.L_x_1998:
[----:B------:R-:W-:Y:S01]  /*5b70*/  FADD.FTZ R13, R13, R12 ;  /* 0x0000000c0d0d7221 */ /* 0x000fe20000010000 */
[----:B------:R-:W-:-:S03]  /*5b80*/  HFMA2.MMA R16, -RZ, RZ, 0, 2.384185791015625e-07 ;  /* 0x00000004ff107435 */ /* 0x000fc600000001ff */
[----:B------:R-:W-:Y:S01]  /*5b90*/  IMAD.MOV.U32 R17, RZ, RZ, R13 ;  /* 0x000000ffff117224 */ /* 0x000fe200078e000d */
[----:B------:R-:W-:-:S07]  /*5ba0*/  MOV R26, R18 ;  /* 0x00000012001a7202 */ /* 0x000fce0000000f00 */
[----:B------:R-:W-:Y:S05]  /*5bb0*/  WARPSYNC.COLLECTIVE R14, `(.L_x_1999) ;  /* 0x000000000e087348 */ /* 0x000fea0003c00000 */
[----:B------:R0:W1:Y:S02]  /*5bc0*/  SHFL.BFLY P2, R18, R17, R16, R15 ;  /* 0x0c00001011127389 */ /* 0x000064000004000f */
[----:B01----:R-:W-:Y:S01]  /*5bd0*/  ENDCOLLECTIVE ;  /* 0x000000000000791b */ /* 0x003fe20003800000 */
.L_x_1999:
[----:B------:R-:W-:-:S05]  /*5be0*/  FADD.FTZ R23, R26, R11 ;  /* 0x0000000b1a177221 */ /* 0x000fca0000010000 */
[----:B------:R-:W-:Y:S02]  /*5bf0*/  MOV R17, R23 ;  /* 0x0000001700117202 */ /* 0x000fe40000000f00 */
[----:B------:R-:W-:-:S07]  /*5c00*/  MOV R12, R18 ;  /* 0x00000012000c7202 */ /* 0x000fce0000000f00 */
[----:B------:R-:W-:Y:S05]  /*5c10*/  WARPSYNC.COLLECTIVE R14, `(.L_x_2000) ;  /* 0x000000000e087348 */ /* 0x000fea0003c00000 */
[----:B------:R0:W1:Y:S02]  /*5c20*/  SHFL.BFLY P2, R18, R17, R16, R15 ;  /* 0x0c00001011127389 */ /* 0x000064000004000f */
[----:B01----:R-:W-:Y:S01]  /*5c30*/  ENDCOLLECTIVE ;  /* 0x000000000000791b */ /* 0x003fe20003800000 */
.L_x_2000:
        /* <DEDUP_REMOVED lines=10> */
.L_x_2001:
        /* <DEDUP_REMOVED lines=8> */
.L_x_2002:
        /* <DEDUP_REMOVED lines=8> */
.L_x_2003:
[----:B------:R-:W-:Y:S01]  /*5de0*/  @!P0 MOV R8, R7 ;  /* 0x0000000700088202 */ /* 0x000fe20000000f00 */
[----:B------:R-:W-:Y:S01]  /*5df0*/  FADD.FTZ R26, R26, R11 ;  /* 0x0000000b1a1a7221 */ /* 0x000fe20000010000 */
[----:B------:R-:W-:-:S03]  /*5e00*/  ISETP.NE.AND P0, PT, R50, RZ, PT ;  /* 0x000000ff3200720c */ /* 0x000fc60003f05270 */
[----:B------:R-:W-:-:S10]  /*5e10*/  IMAD.MOV.U32 R17, RZ, RZ, R26 ;  /* 0x000000ffff117224 */ /* 0x000fd400078e001a */
[----:B------:R-:W0:Y:S01]  /*5e20*/  @!P0 LDC.64 R12, c[0x0][0x218] ;  /* 0x00008600ff0c8b82 */ /* 0x000e220000000a00 */
[----:B------:R-:W-:Y:S02]  /*5e30*/  @!P0 F2FP.F16.F32.PACK_AB R32, RZ, R32 ;  /* 0x00000020ff20823e */ /* 0x000fe400000000ff */
[----:B------:R-:W-:-:S05]  /*5e40*/  MOV R28, R18 ;  /* 0x00000012001c7202 */ /* 0x000fca0000000f00 */
[----:B------:R-:W1:Y:S02]  /*5e50*/  @!P0 LDC.64 R2, c[0x0][0x220] ;  /* 0x00008800ff028b82 */ /* 0x000e640000000a00 */
[----:B01----:R-:W-:Y:S05]  /*5e60*/  WARPSYNC.COLLECTIVE R14, `(.L_x_2004) ;  /* 0x000000000e087348 */ /* 0x003fea0003c00000 */
[----:B------:R2:W3:Y:S02]  /*5e70*/  SHFL.BFLY P2, R18, R17, R16, R15 ;  /* 0x0c00001011127389 */ /* 0x0004e4000004000f */
[----:B0123--:R-:W-:Y:S01]  /*5e80*/  ENDCOLLECTIVE ;  /* 0x000000000000791b */ /* 0x00ffe20003800000 */
.L_x_2004:
        /* <DEDUP_REMOVED lines=10> */
.L_x_2005:
[----:B------:R-:W-:Y:S01]  /*5f30*/  FADD.FTZ R26, R26, R29 ;  /* 0x0000001d1a1a7221 */ /* 0x000fe20000010000 */
[----:B------:R-:W-:Y:S01]  /*5f40*/  @!P0 IMAD.WIDE R6, R25, 0x2, R6 ;  /* 0x0000000219068825 */ /* 0x000fe200078e0206 */
[----:B------:R-:W-:-:S03]  /*5f50*/  MOV R17, R8 ;  /* 0x0000000800117202 */ /* 0x000fc60000000f00 */
[----:B------:R-:W-:-:S07]  /*5f60*/  IMAD.MOV.U32 R30, RZ, RZ, R18 ;  /* 0x000000ffff1e7224 */ /* 0x000fce00078e0012 */
[----:B------:R-:W-:Y:S05]  /*5f70*/  WARPSYNC.COLLECTIVE R14, `(.L_x_2006) ;  /* 0x000000000e087348 */ /* 0x000fea0003c00000 */
[----:B------:R0:W1:Y:S02]  /*5f80*/  SHFL.BFLY P2, R18, R17, R16, R15 ;  /* 0x0c00001011127389 */ /* 0x000064000004000f */
[----:B01----:R-:W-:Y:S01]  /*5f90*/  ENDCOLLECTIVE ;  /* 0x000000000000791b */ /* 0x003fe20003800000 */
.L_x_2006:
[----:B------:R-:W-:Y:S01]  /*5fa0*/  FADD.FTZ R30, R30, R9 ;  /* 0x000000091e1e7221 */ /* 0x000fe20000010000 */
[----:B------:R-:W-:-:S03]  /*5fb0*/  HFMA2.MMA R16, -RZ, RZ, 0, 2.384185791015625e-07 ;  /* 0x00000004ff107435 */ /* 0x000fc600000001ff */
[----:B------:R-:W-:Y:S01]  /*5fc0*/  IMAD.MOV.U32 R17, RZ, RZ, R30 ;  /* 0x000000ffff117224 */ /* 0x000fe200078e001e */
[----:B------:R-:W-:-:S07]  /*5fd0*/  MOV R11, R18 ;  /* 0x00000012000b7202 */ /* 0x000fce0000000f00 */
[----:B------:R-:W-:Y:S05]  /*5fe0*/  WARPSYNC.COLLECTIVE R14, `(.L_x_2007) ;  /* 0x000000000e087348 */ /* 0x000fea0003c00000 */
[----:B------:R0:W1:Y:S02]  /*5ff0*/  SHFL.BFLY P2, R18, R17, R16, R15 ;  /* 0x0c00001011127389 */ /* 0x000064000004000f */
[----:B01----:R-:W-:Y:S01]  /*6000*/  ENDCOLLECTIVE ;  /* 0x000000000000791b */ /* 0x003fe20003800000 */
.L_x_2007:
[----:B------:R-:W-:Y:S02]  /*6010*/  FADD.FTZ R24, R11, R8 ;  /* 0x000000080b187221 */ /* 0x000fe40000010000 */
[----:B------:R-:W0:Y:S03]  /*6020*/  @!P0 LDC.64 R10, c[0x0][0x220] ;  /* 0x00008800ff0a8b82 */ /* 0x000e260000000a00 */
[----:B------:R-:W-:Y:S02]  /*6030*/  MOV R17, R24 ;  /* 0x0000001800117202 */ /* 0x000fe40000000f00 */
[----:B------:R-:W-:-:S07]  /*6040*/  MOV R9, R18 ;  /* 0x0000001200097202 */ /* 0x000fce0000000f00 */
[----:B0-----:R-:W-:Y:S05]  /*6050*/  WARPSYNC.COLLECTIVE R14, `(.L_x_2008) ;  /* 0x000000000e087348 */ /* 0x001fea0003c00000 */
[----:B------:R1:W2:Y:S02]  /*6060*/  SHFL.BFLY P2, R18, R17, R16, R15 ;  /* 0x0c00001011127389 */ /* 0x0002a4000004000f */
[----:B012---:R-:W-:Y:S01]  /*6070*/  ENDCOLLECTIVE ;  /* 0x000000000000791b */ /* 0x007fe20003800000 */
.L_x_2008:
        /* <DEDUP_REMOVED lines=9> */
.L_x_2009:
[----:B------:R-:W-:Y:S01]  /*6110*/  FADD.FTZ R24, R24, R23 ;  /* 0x0000001718187221 */ /* 0x000fe20000010000 */
[----:B------:R-:W-:-:S04]  /*6120*/  @!P0 IMAD.WIDE R8, R25, 0x2, R8 ;  /* 0x0000000219088825 */ /* 0x000fc800078e0208 */
[----:B------:R-:W-:Y:S02]  /*6130*/  MOV R17, R24 ;  /* 0x0000001800117202 */ /* 0x000fe40000000f00 */
[----:B------:R-:W-:Y:S02]  /*6140*/  MOV R31, R18 ;  /* 0x00000012001f7202 */ /* 0x000fe40000000f00 */
[----:B------:R-:W-:Y:S02]  /*6150*/  @!P0 F2FP.F16.F32.PACK_AB R18, RZ, R4 ;  /* 0x00000004ff12823e */ /* 0x000fe400000000ff */
[----:B------:R-:W0:Y:S01]  /*6160*/  @!P0 LDC.64 R4, c[0x0][0x218] ;  /* 0x00008600ff048b82 */ /* 0x000e220000000a00 */
[----:B------:R-:W-:Y:S01]  /*6170*/  FADD.FTZ R30, R30, R31 ;  /* 0x0000001f1e1e7221 */ /* 0x000fe20000010000 */
[----:B------:R-:W-:-:S07]  /*6180*/  PRMT R33, R18, 0x7610, R33 ;  /* 0x0000761012217816 */ /* 0x000fce0000000021 */
[----:B0-----:R-:W-:Y:S05]  /*6190*/  WARPSYNC.COLLECTIVE R14, `(.L_x_2010) ;  /* 0x000000000e087348 */ /* 0x001fea0003c00000 */
[----:B------:R1:W2:Y:S02]  /*61a0*/  SHFL.BFLY P2, R18, R17, R16, R15 ;  /* 0x0c00001011127389 */ /* 0x0002a4000004000f */
[----:B012---:R-:W-:Y:S01]  /*61b0*/  ENDCOLLECTIVE ;  /* 0x000000000000791b */ /* 0x007fe20003800000 */
.L_x_2010:
[----:B------:R0:W-:Y:S04]  /*61c0*/  @!P0 STG.E.U16 desc[UR14][R12.64], R33 ;  /* 0x000000210c008986 */ /* 0x0001e8000c10150e */
[----:B------:R1:W-:Y:S01]  /*61d0*/  @!P0 STG.E.U16 desc[UR14][R10.64], R32 ;  /* 0x000000200a008986 */ /* 0x0003e2000c10150e */
[----:B------:R-:W-:Y:S01]  /*61e0*/  @!P0 F2FP.F16.F32.PACK_AB R14, RZ, R27 ;  /* 0x0000001bff0e823e */ /* 0x000fe200000000ff */
[----:B------:R-:W-:Y:S01]  /*61f0*/  IMAD.MOV.U32 R16, RZ, RZ, 0x1 ;  /* 0x00000001ff107424 */ /* 0x000fe200078e00ff */
[----:B------:R-:W-:Y:S02]  /*6200*/  MOV R17, R30 ;  /* 0x0000001e00117202 */ /* 0x000fe40000000f00 */
[----:B0-----:R-:W-:Y:S02]  /*6210*/  @!P0 F2FP.F16.F32.PACK_AB R13, RZ, R19 ;  /* 0x00000013ff0d823e */ /* 0x001fe400000000ff */
[----:B-1----:R-:W-:Y:S01]  /*6220*/  PRMT R10, R14, 0x7610, R10 ;  /* 0x000076100e0a7816 */ /* 0x002fe2000000000a */
[----:B------:R-:W-:Y:S01]  /*6230*/  @!P0 IMAD.WIDE R4, R25, 0x2, R4 ;  /* 0x0000000219048825 */ /* 0x000fe200078e0204 */
[----:B------:R-:W-:-:S02]  /*6240*/  MOV R14, 0xffff ;  /* 0x0000ffff000e7802 */ /* 0x000fc40000000f00 */
[----:B------:R-:W-:Y:S02]  /*6250*/  MOV R23, R18 ;  /* 0x0000001200177202 */ /* 0x000fe40000000f00 */
[----:B------:R-:W-:-:S07]  /*6260*/  @!P0 F2FP.F16.F32.PACK_AB R11, RZ, R20 ;  /* 0x00000014ff0b823e */ /* 0x000fce00000000ff */
[----:B------:R-:W-:Y:S05]  /*6270*/  WARPSYNC.COLLECTIVE R14, `(.L_x_2011) ;  /* 0x000000000e087348 */ /* 0x000fea0003c00000 */
[----:B------:R0:W1:Y:S02]  /*6280*/  SHFL.BFLY P2, R18, R17, R16, R15 ;  /* 0x0c00001011127389 */ /* 0x000064000004000f */
[----:B01----:R-:W-:Y:S01]  /*6290*/  ENDCOLLECTIVE ;  /* 0x000000000000791b */ /* 0x003fe20003800000 */
.L_x_2011:
[----:B------:R-:W-:Y:S01]  /*62a0*/  @!P0 F2FP.F16.F32.PACK_AB R19, RZ, R26 ;  /* 0x0000001aff13823e */ /* 0x000fe200000000ff */
        /* <DEDUP_REMOVED lines=10> */
.L_x_2012:
[----:B------:R-:W-:Y:S01]  /*6350*/  FADD.FTZ R21, R30, R21 ;  /* 0x000000151e157221 */ /* 0x000fe20000010000 */
[----:B------:R-:W-:Y:S06]  /*6360*/  BRA `(.L_x_2013) ;  /* 0xffffffe000e07947 */ /* 0x000fec000383ffff */
.L_x_2014:
        /* <DEDUP_REMOVED lines=9> */
.L_x_3860:


//--------------------- .text._ZN13group_norm_v218gn_bwd_cuda_kernelI6__halfLi320ELi1ELi32ELi10ELi1024ELb0ELb1ELi8ELi320ELi320ELi4ELb1ELi1ELb0ELb0ELNS_15WgradSyncMethodE3ENS_16CompileConditionILi900EEEEEvPT_S6_S6_PKS5_S8_S8_S8_PKfflPfPj --------------------------
	.section	.text._ZN13group_norm_v218gn_bwd_cuda_kernelI6__halfLi320ELi1ELi32ELi10ELi1024ELb0ELb1ELi8ELi320ELi320ELi4ELb1ELi1ELb0ELb0ELNS_15WgradSyncMethodE3ENS_16CompileConditionILi900EEEEEvPT_S6_S6_PKS5_S8_S8_S8_PKfflPfPj,"ax",@progbits
	.align	128
        .global         _ZN13group_norm_v218gn_bwd_cuda_kernelI6__halfLi320ELi1ELi32ELi10ELi1024ELb0ELb1ELi8ELi320ELi320ELi4ELb1ELi1ELb0ELb0ELNS_15WgradSyncMethodE3ENS_16CompileConditionILi900EEEEEvPT_S6_S6_PKS5_S8_S8_S8_PKfflPfPj
        .type           _ZN13group_norm_v218gn_bwd_cuda_kernelI6__halfLi320ELi1ELi32ELi10ELi1024ELb0ELb1ELi8ELi320ELi320ELi4ELb1ELi1ELb0ELb0ELNS_15WgradSyncMethodE3ENS_16CompileConditionILi900EEEEEvPT_S6_S6_PKS5_S8_S8_S8_PKfflPfPj,@function
        .size           _ZN13group_norm_v218gn_bwd_cuda_kernelI6__halfLi320ELi1ELi32ELi10ELi1024ELb0ELb1ELi8ELi320ELi320ELi4ELb1ELi1ELb0ELb0ELNS_15WgradSyncMethodE3ENS_16CompileConditionILi900EEEEEvPT_S6_S6_PKS5_S8_S8_S8_PKfflPfPj,(.L_x_3861 - _ZN13group_norm_v218gn_bwd_cuda_kernelI6__halfLi320ELi1ELi32ELi10ELi1024ELb0ELb1ELi8ELi320ELi320ELi4ELb1ELi1ELb0ELb0ELNS_15WgradSyncMethodE3ENS_16CompileConditionILi900EEEEEvPT_S6_S6_PKS5_S8_S8_S8_PKfflPfPj)
        .other          _ZN13group_norm_v218gn_bwd_cuda_kernelI6__halfLi320ELi1ELi32ELi10ELi1024ELb0ELb1ELi8ELi320ELi320ELi4ELb1ELi1ELb0ELb0ELNS_15WgradSyncMethodE3ENS_16CompileConditionILi900EEEEEvPT_S6_S6_PKS5_S8_S8_S8_PKfflPfPj,@"STO_CUDA_ENTRY STV_DEFAULT"
_ZN13group_norm_v218gn_bwd_cuda_kernelI6__halfLi320ELi1ELi32ELi10ELi1024ELb0ELb1ELi8ELi320ELi320ELi4ELb1ELi1ELb0ELb0ELNS_15WgradSyncMethodE3ENS_16CompileConditionILi900EEEEEvPT_S6_S6_PKS5_S8_S8_S8_PKfflPfPj:
.text._ZN13group_norm_v218gn_bwd_cuda_kernelI6__halfLi320ELi1ELi32ELi10ELi1024ELb0ELb1ELi8ELi320ELi320ELi4ELb1ELi1ELb0ELb0ELNS_15WgradSyncMethodE3ENS_16CompileConditionILi900EEEEEvPT_S6_S6_PKS5_S8_S8_S8_PKfflPfPj:
        /* <DEDUP_REMOVED lines=29> */
.L_x_2017:
[----:B------:R-:W2:Y:S04]  /*01d0*/  LD.E.STRONG.GPU R4, desc[UR8][R2.64] ;  /* 0x0000000802047980 */ /* 0x000ea8000c10f900 */
[----:B--2---:R-:W-:Y:S01]  /*01e0*/  CCTL.IVALL ;  /* 0x00000000ff00798f */ /* 0x004fe20002000000 */
[----:B------:R-:W-:Y:S05]  /*01f0*/  YIELD ;  /* 0x0000000000007946 */ /* 0x000fea0003800000 */
[----:B-----5:R-:W-:-:S04]  /*0200*/  LOP3.LUT R4, R4, R5, RZ, 0x3c, !PT ;  /* 0x0000000504047212 */ /* 0x020fc800078e3cff */
[----:B------:R-:W-:-:S13]  /*0210*/  ISETP.GT.AND P0, PT, R4, -0x1, PT ;  /* 0xffffffff0400780c */ /* 0x000fda0003f04270 */
[----:B------:R-:W-:Y:S05]  /*0220*/  @P0 BRA `(.L_x_2017) ;  /* 0xfffffffc00e80947 */ /* 0x000fea000383ffff */
.L_x_2016:
[----:B------:R-:W-:Y:S05]  /*0230*/  WARPSYNC.ALL ;  /* 0x0000000000007948 */ /* 0x000fea0003800000 */
[----:B------:R-:W-:Y:S06]  /*0240*/  BAR.SYNC.DEFER_BLOCKING 0x0 ;  /* 0x0000000000007b1d */ /* 0x000fec0000010000 */
[----:B------:R-:W-:Y:S05]  /*0250*/  BRA `(.L_x_2018) ;  /* 0x0000002000347947 */ /* 0x000fea0003800000 */
.L_x_2015:
        /* <DEDUP_REMOVED lines=21> */
[C---:B------:R-:W-:Y:S01]  /*03b0*/  IADD3 R13, R82.reuse, 0xf0, RZ ;  /* 0x000000f0520d7810 */ /* 0x040fe20007ffe0ff */
[----:B------:R-:W-:-:S03]  /*03c0*/  VIADD R6, R82, 0x50 ;  /* 0x0000005052067836 */ /* 0x000fc60000000000 */
[----:B------:R-:W-:-:S04]  /*03d0*/  SHF.R.S32.HI R18, RZ, 0x1f, R13 ;  /* 0x0000001fff127819 */ /* 0x000fc8000001140d */
[----:B------:R-:W-:-:S04]  /*03e0*/  LEA.HI R18, R18, R13, RZ, 0x2 ;  /* 0x0000000d12127211 */ /* 0x000fc800078f10ff */
[----:B------:R-:W-:Y:S02]  /*03f0*/  SHF.R.U32.HI R18, RZ, 0x2, R18 ;  /* 0x00000002ff127819 */ /* 0x000fe40000011612 */
[----:B0-----:R-:W-:Y:S02]  /*0400*/  LEA R80, R7, R4, 0x18 ;  /* 0x0000000407507211 */ /* 0x001fe400078ec0ff */
[----:B------:R-:W-:Y:S02]  /*0410*/  SHF.L.U32 R4, R0, 0x3, RZ ;  /* 0x0000000300047819 */ /* 0x000fe400000006ff */
[----:B------:R-:W-:Y:S01]  /*0420*/  IADD3 R7, R82, 0xa0, RZ ;  /* 0x000000a052077810 */ /* 0x000fe20007ffe0ff */
[----:B------:R-:W-:Y:S01]  /*0430*/  IMAD R3, R3, 0x28, R80 ;  /* 0x0000002803037824 */ /* 0x000fe200078e0250 */
[----:B------:R-:W-:Y:S02]  /*0440*/  LOP3.LUT R4, R4, 0x3f8, RZ, 0xc0, !PT ;  /* 0x000003f804047812 */ /* 0x000fe400078ec0ff */
[----:B------:R-:W-:-:S02]  /*0450*/  SHF.R.S32.HI R14, RZ, 0x1f, R7 ;  /* 0x0000001fff0e7819 */ /* 0x000fc40000011407 */
[----:B------:R-:W-:Y:S01]  /*0460*/  IADD3 R81, R4, R9, RZ ;  /* 0x0000000904517210 */ /* 0x000fe20007ffe0ff */
[----:B------:R-:W-:Y:S01]  /*0470*/  IMAD R4, R9, 0x8, R3 ;  /* 0x0000000809047824 */ /* 0x000fe200078e0203 */
[----:B------:R-:W-:Y:S01]  /*0480*/  SHF.R.S32.HI R3, RZ, 0x1f, R6 ;  /* 0x0000001fff037819 */ /* 0x000fe20000011406 */
[----:B------:R-:W-:Y:S01]  /*0490*/  IMAD.WIDE.U32 R8, R8, -0x33333333, RZ ;  /* 0xcccccccd08087825 */ /* 0x000fe200078e00ff */
[----:B------:R-:W-:Y:S02]  /*04a0*/  LEA.HI R14, R14, R7, RZ, 0x2 ;  /* 0x000000070e0e7211 */ /* 0x000fe400078f10ff */
[----:B------:R-:W-:Y:S01]  /*04b0*/  LEA.HI R12, R3, R6, RZ, 0x2 ;  /* 0x00000006030c7211 */ /* 0x000fe200078f10ff */
[----:B------:R-:W-:Y:S01]  /*04c0*/  IMAD.WIDE.U32 R6, R84, -0x33333333, RZ ;  /* 0xcccccccd54067825 */ /* 0x000fe200078e00ff */
[----:B------:R-:W-:Y:S02]  /*04d0*/  LOP3.LUT R3, R10, 0xfffffffc, RZ, 0xc0, !PT ;  /* 0xfffffffc0a037812 */ /* 0x000fe400078ec0ff */
[----:B------:R-:W-:Y:S01]  /*04e0*/  SHF.R.U32.HI R14, RZ, 0x2, R14 ;  /* 0x00000002ff0e7819 */ /* 0x000fe2000001160e */
[----:B------:R-:W-:Y:S01]  /*04f0*/  IMAD R81, R81, 0x140, RZ ;  /* 0x0000014051517824 */ /* 0x000fe200078e02ff */
[----:B------:R-:W-:Y:S01]  /*0500*/  SHF.R.U32.HI R10, RZ, 0x4, R5 ;  /* 0x00000004ff0a7819 */ /* 0x000fe20000011605 */
[----:B------:R-:W-:Y:S01]  /*0510*/  IMAD.IADD R3, R2, 0x1, -R3 ;  /* 0x0000000102037824 */ /* 0x000fe200078e0a03 */
[----:B------:R-:W-:-:S02]  /*0520*/  SHF.R.U32.HI R12, RZ, 0x2, R12 ;  /* 0x00000002ff0c7819 */ /* 0x000fc4000001160c */
[----:B------:R-:W-:Y:S02]  /*0530*/  SHF.R.U32.HI R6, RZ, 0x3, R7 ;  /* 0x00000003ff067819 */ /* 0x000fe40000011607 */
[C---:B------:R-:W-:Y:S02]  /*0540*/  LOP3.LUT R13, R3.reuse, 0x3, R14, 0x78, !PT ;  /* 0x00000003030d7812 */ /* 0x040fe400078e780e */
[C---:B------:R-:W-:Y:S02]  /*0550*/  LOP3.LUT R10, R3.reuse, 0x3, R10, 0x78, !PT ;  /* 0x00000003030a7812 */ /* 0x040fe400078e780a */
[C---:B------:R-:W-:Y:S02]  /*0560*/  LOP3.LUT R12, R3.reuse, 0x3, R12, 0x78, !PT ;  /* 0x00000003030c7812 */ /* 0x040fe400078e780c */
[----:B------:R-:W-:Y:S02]  /*0570*/  LOP3.LUT R14, R3, 0x3, R18, 0x78, !PT ;  /* 0x00000003030e7812 */ /* 0x000fe400078e7812 */
[----:B------:R-:W-:Y:S01]  /*0580*/  SHF.R.U32.HI R8, RZ, 0x3, R9 ;  /* 0x00000003ff087819 */ /* 0x000fe20000011609 */
[----:B--2---:R-:W-:-:S02]  /*0590*/  HADD2.F32 R5, -RZ, R17.H0_H0 ;  /* 0x20000011ff057230 */ /* 0x004fc40000004100 */
[--C-:B------:R-:W-:Y:S02]  /*05a0*/  HADD2.F32 R3, -RZ, R16.reuse.H0_H0 ;  /* 0x20000010ff037230 */ /* 0x100fe40000004100 */
[----:B------:R-:W-:Y:S02]  /*05b0*/  HADD2.F32 R15, -RZ, R16.H1_H1 ;  /* 0x30000010ff0f7230 */ /* 0x000fe40000004100 */
[----:B------:R-:W-:-:S07]  /*05c0*/  HADD2.F32 R17, -RZ, R17.H1_H1 ;  /* 0x30000011ff117230 */ /* 0x000fce0000004100 */
.L_x_2034:
[----:B------:R-:W-:Y:S01]  /*05d0*/  HFMA2.MMA R85, -RZ, RZ, 0, 0 ;  /* 0x00000000ff557435 */ /* 0x000fe200000001ff */
[----:B---3--:R-:W-:Y:S01]  /*05e0*/  SHF.L.U32 R21, R79, 0x5, RZ ;  /* 0x000000054f157819 */ /* 0x008fe200000006ff */
[----:B------:R-:W-:Y:S01]  /*05f0*/  VIADD R7, R81, 0x500 ;  /* 0x0000050051077836 */ /* 0x000fe20000000000 */
[----:B------:R-:W-:Y:S01]  /*0600*/  SHF.L.U64.HI R22, R79, 0x5, R86 ;  /* 0x000000054f167819 */ /* 0x000fe20000010256 */
[----:B------:R-:W-:Y:S01]  /*0610*/  IMAD R23, R86, 0x50000, RZ ;  /* 0x0005000056177824 */ /* 0x000fe200078e02ff */
[----:B------:R-:W-:Y:S01]  /*0620*/  IADD3 R9, P0, R21, R6, RZ ;  /* 0x0000000615097210 */ /* 0x000fe20007f1e0ff */
[----:B------:R-:W-:Y:S01]  /*0630*/  ULDC.64 UR6, c[0x0][0x248] ;  /* 0x0000920000067ab9 */ /* 0x000fe20000000a00 */
[----:B------:R-:W-:Y:S01]  /*0640*/  ULDC.64 UR10, c[0x0][0x230] ;  /* 0x00008c00000a7ab9 */ /* 0x000fe20000000a00 */
[----:B------:R-:W-:Y:S01]  /*0650*/  ULDC.64 UR12, c[0x0][0x228] ;  /* 0x00008a00000c7ab9 */ /* 0x000fe20000000a00 */
[----:B------:R-:W-:Y:S01]  /*0660*/  IADD3.X R16, RZ, R22, RZ, P0, !PT ;  /* 0x00000016ff107210 */ /* 0x000fe200007fe4ff */
[----:B------:R-:W-:Y:S01]  /*0670*/  IMAD.WIDE.U32 R18, R79, 0x50000, R84 ;  /* 0x000500004f127825 */ /* 0x000fe200078e0054 */
[----:B------:R-:W-:Y:S01]  /*0680*/  LEA R38, P0, R9, UR6, 0x3 ;  /* 0x0000000609267c11 */ /* 0x000fe2000f8018ff */
[----:B------:R-:W-:Y:S01]  /*0690*/  ULDC UR5, c[0x0][0x250] ;  /* 0x0000940000057ab9 */ /* 0x000fe20000000800 */
[----:B------:R-:W-:-:S02]  /*06a0*/  IADD3 R7, P2, R7, R18, RZ ;  /* 0x0000001207077210 */ /* 0x000fc40007f5e0ff */
[----:B------:R-:W-:Y:S02]  /*06b0*/  IADD3 R20, R19, R23, RZ ;  /* 0x0000001713147210 */ /* 0x000fe40007ffe0ff */
[----:B------:R-:W-:Y:S02]  /*06c0*/  IADD3 R18, P1, R81, R18, RZ ;  /* 0x0000001251127210 */ /* 0x000fe40007f3e0ff */
[----:B------:R-:W-:Y:S02]  /*06d0*/  LEA.HI.X R39, R9, UR7, R16, 0x3, P0 ;  /* 0x0000000709277c11 */ /* 0x000fe400080f1c10 */
[----:B------:R-:W-:Y:S01]  /*06e0*/  IADD3 R21, P0, R21, R8, RZ ;  /* 0x0000000815157210 */ /* 0x000fe20007f1e0ff */
[----:B------:R-:W-:Y:S01]  /*06f0*/  IMAD.X R9, RZ, RZ, R20, P1 ;  /* 0x000000ffff097224 */ /* 0x000fe200008e0614 */
[----:B------:R-:W-:Y:S02]  /*0700*/  IADD3.X R20, RZ, R20, RZ, P2, !PT ;  /* 0x00000014ff147210 */ /* 0x000fe400017fe4ff */
[----:B------:R-:W2:Y:S01]  /*0710*/  LDG.E.64.CONSTANT R38, desc[UR8][R38.64] ;  /* 0x0000000826267981 */ /* 0x000ea2000c1e9b00 */
[----:B------:R-:W-:-:S02]  /*0720*/  IADD3.X R22, RZ, R22, RZ, P0, !PT ;  /* 0x00000016ff167210 */ /* 0x000fc400007fe4ff */
[C---:B------:R-:W-:Y:S01]  /*0730*/  SHF.L.U64.HI R16, R18.reuse, 0x1, R9 ;  /* 0x0000000112107819 */ /* 0x040fe20000010209 */
[----:B------:R-:W-:Y:S01]  /*0740*/  IMAD.SHL.U32 R18, R18, 0x2, RZ ;  /* 0x0000000212127824 */ /* 0x000fe200078e00ff */
[----:B------:R-:W-:-:S04]  /*0750*/  SHF.L.U64.HI R19, R7, 0x1, R20 ;  /* 0x0000000107137819 */ /* 0x000fc80000010214 */
[C---:B0-----:R-:W-:Y:S02]  /*0760*/  IADD3 R42, P1, R18.reuse, UR10, RZ ;  /* 0x0000000a122a7c10 */ /* 0x041fe4000ff3e0ff */
[----:B------:R-:W-:Y:S02]  /*0770*/  IADD3 R44, P2, R18, UR12, RZ ;  /* 0x0000000c122c7c10 */ /* 0x000fe4000ff5e0ff */
[C---:B------:R-:W-:Y:S02]  /*0780*/  IADD3.X R43, R16.reuse, UR11, RZ, P1, !PT ;  /* 0x0000000b102b7c10 */ /* 0x040fe40008ffe4ff */
[C---:B------:R-:W-:Y:S02]  /*0790*/  LEA R34, P0, R21.reuse, UR6, 0x3 ;  /* 0x0000000615227c11 */ /* 0x040fe4000f8018ff */
[----:B------:R-:W-:Y:S02]  /*07a0*/  IADD3.X R45, R16, UR13, RZ, P2, !PT ;  /* 0x0000000d102d7c10 */ /* 0x000fe400097fe4ff */
[----:B------:R-:W-:Y:S01]  /*07b0*/  LEA.HI.X R35, R21, UR7, R22, 0x3, P0 ;  /* 0x0000000715237c11 */ /* 0x000fe200080f1c16 */
[----:B------:R-:W3:Y:S01]  /*07c0*/  LDG.E.64.CONSTANT R42, desc[UR8][R42.64] ;  /* 0x000000082a2a7981 */ /* 0x000ee2000c1e9b00 */
[----:B------:R-:W-:-:S03]  /*07d0*/  SHF.L.U32 R20, R7, 0x1, RZ ;  /* 0x0000000107147819 */ /* 0x000fc600000006ff */
[----:B------:R-:W4:Y:S01]  /*07e0*/  LDG.E.64.CONSTANT R44, desc[UR8][R44.64] ;  /* 0x000000082c2c7981 */ /* 0x000f22000c1e9b00 */
[----:B------:R-:W-:-:S03]  /*07f0*/  IADD3 R40, P3, R20, UR10, RZ ;  /* 0x0000000a14287c10 */ /* 0x000fc6000ff7e0ff */
[----:B------:R-:W5:Y:S01]  /*0800*/  LDG.E.64.CONSTANT R34, desc[UR8][R34.64] ;  /* 0x0000000822227981 */ /* 0x000f62000c1e9b00 */
[----:B------:R-:W-:Y:S02]  /*0810*/  IADD3.X R41, R19, UR11, RZ, P3, !PT ;  /* 0x0000000b13297c10 */ /* 0x000fe40009ffe4ff */
[----:B------:R-:W-:-:S04]  /*0820*/  IADD3 R36, P0, R20, UR12, RZ ;  /* 0x0000000c14247c10 */ /* 0x000fc8000ff1e0ff */
[----:B------:R-:W-:Y:S01]  /*0830*/  IADD3.X R37, R19, UR13, RZ, P0, !PT ;  /* 0x0000000d13257c10 */ /* 0x000fe200087fe4ff */
[----:B------:R-:W5:Y:S05]  /*0840*/  LDG.E.64.CONSTANT R40, desc[UR8][R40.64] ;  /* 0x0000000828287981 */ /* 0x000f6a000c1e9b00 */
[----:B------:R-:W5:Y:S01]  /*0850*/  LDG.E.64.CONSTANT R36, desc[UR8][R36.64] ;  /* 0x0000000824247981 */ /* 0x000f62000c1e9b00 */
[----:B------:R-:W-:-:S04]  /*0860*/  IADD3 R79, P0, R79, 0x1, RZ ;  /* 0x000000014f4f7810 */ /* 0x000fc80007f1e0ff */
[----:B------:R-:W-:Y:S02]  /*0870*/  IADD3.X R86, RZ, R86, RZ, P0, !PT ;  /* 0x00000056ff567210 */ /* 0x000fe400007fe4ff */
[----:B------:R-:W-:Y:S01]  /*0880*/  ISETP.GT.U32.AND P1, PT, R2, 0x7f, PT ;  /* 0x0000007f0200780c */ /* 0x000fe20003f24070 */
[----:B--2---:R-:W-:-:S06]  /*0890*/  FADD.FTZ R21, R39, UR5 ;  /* 0x0000000527157e21 */ /* 0x004fcc0008010000 */
[----:B------:R-:W0:Y:S01]  /*08a0*/  MUFU.RSQ R21, R21 ;  /* 0x0000001500157308 */ /* 0x000e220000001400 */
[--C-:B---3--:R-:W-:Y:S02]  /*08b0*/  HADD2.F32 R7, -RZ, R42.reuse.H0_H0 ;  /* 0x2000002aff077230 */ /* 0x108fe40000004100 */
[----:B------:R-:W-:Y:S02]  /*08c0*/  HADD2.F32 R9, -RZ, R42.H1_H1 ;  /* 0x3000002aff097230 */ /* 0x000fe40000004100 */
[--C-:B----4-:R-:W-:Y:S02]  /*08d0*/  HADD2.F32 R22, -RZ, R44.reuse.H0_H0 ;  /* 0x2000002cff167230 */ /* 0x110fe40000004100 */
[C---:B------:R-:W-:Y:S01]  /*08e0*/  FADD.FTZ R42, -R38.reuse, R7 ;  /* 0x00000007262a7221 */ /* 0x040fe20000010100 */
[----:B-----5:R-:W-:Y:S01]  /*08f0*/  FADD.FTZ R25, R35, UR5 ;  /* 0x0000000523197e21 */ /* 0x020fe20008010000 */
[----:B------:R-:W-:Y:S02]  /*0900*/  HADD2.F32 R24, -RZ, R44.H1_H1 ;  /* 0x3000002cff187230 */ /* 0x000fe40000004100 */
[----:B------:R-:W-:Y:S01]  /*0910*/  FADD.FTZ R46, -R38, R9 ;  /* 0x00000009262e7221 */ /* 0x000fe20000010100 */
[----:B------:R-:W-:Y:S01]  /*0920*/  FMUL.FTZ R44, R3, R22 ;  /* 0x00000016032c7220 */ /* 0x000fe20000410000 */
[----:B0-----:R-:W-:Y:S01]  /*0930*/  FMUL.FTZ R7, R21, R42 ;  /* 0x0000002a15077220 */ /* 0x001fe20000410000 */
[----:B------:R-:W0:Y:S01]  /*0940*/  MUFU.RSQ R25, R25 ;  /* 0x0000001900197308 */ /* 0x000e220000001400 */
[----:B------:R-:W-:Y:S01]  /*0950*/  FMUL.FTZ R9, R15, R24 ;  /* 0x000000180f097220 */ /* 0x000fe20000410000 */
[----:B------:R-:W-:Y:S01]  /*0960*/  FMUL.FTZ R23, R21, R46 ;  /* 0x0000002e15177220 */ /* 0x000fe20000410000 */
[----:B------:R-:W-:Y:S01]  /*0970*/  FFMA.FTZ R44, R7, R44, RZ ;  /* 0x0000002c072c7223 */ /* 0x000fe200000100ff */
[----:B------:R-:W-:-:S02]  /*0980*/  HADD2.F32 R39, -RZ, R40.H0_H0 ;  /* 0x20000028ff277230 */ /* 0x000fc40000004100 */
[----:B------:R-:W-:Y:S02]  /*0990*/  HADD2.F32 R47, -RZ, R40.H1_H1 ;  /* 0x30000028ff2f7230 */ /* 0x000fe40000004100 */
[----:B------:R-:W-:Y:S01]  /*09a0*/  FFMA.FTZ R35, R23, R9, R44 ;  /* 0x0000000917237223 */ /* 0x000fe2000001002c */
[--C-:B------:R-:W-:Y:S02]  /*09b0*/  HADD2.F32 R9, -RZ, R43.reuse.H0_H0 ;  /* 0x2000002bff097230 */ /* 0x100fe40000004100 */
[C---:B------:R-:W-:Y:S01]  /*09c0*/  FADD.FTZ R74, -R38.reuse, R39 ;  /* 0x00000027264a7221 */ /* 0x040fe20000010100 */
[----:B------:R-:W-:Y:S02]  /*09d0*/  HADD2.F32 R43, -RZ, R43.H1_H1 ;  /* 0x3000002bff2b7230 */ /* 0x000fe40000004100 */
[----:B------:R-:W-:Y:S02]  /*09e0*/  HADD2.F32 R69, -RZ, R36.H0_H0 ;  /* 0x20000024ff457230 */ /* 0x000fe40000004100 */
[----:B------:R-:W-:Y:S01]  /*09f0*/  FADD.FTZ R78, -R38, R47 ;  /* 0x0000002f264e7221 */ /* 0x000fe20000010100 */
[----:B------:R-:W-:-:S02]  /*0a00*/  HADD2.F32 R68, -RZ, R45.H0_H0 ;  /* 0x2000002dff447230 */ /* 0x000fc40000004100 */
[----:B------:R-:W-:Y:S02]  /*0a10*/  HADD2.F32 R70, -RZ, R45.H1_H1 ;  /* 0x3000002dff467230 */ /* 0x000fe40000004100 */
[----:B------:R-:W-:Y:S01]  /*0a20*/  FMUL.FTZ R38, R3, R69 ;  /* 0x0000004503267220 */ /* 0x000fe20000410000 */
[--C-:B------:R-:W-:Y:S02]  /*0a30*/  HADD2.F32 R45, -RZ, R41.reuse.H0_H0 ;  /* 0x20000029ff2d7230 */ /* 0x100fe40000004100 */
[C---:B------:R-:W-:Y:S01]  /*0a40*/  FADD.FTZ R44, -R34.reuse, R43 ;  /* 0x0000002b222c7221 */ /* 0x040fe20000010100 */
[----:B------:R-:W-:Y:S02]  /*0a50*/  HADD2.F32 R41, -RZ, R41.H1_H1 ;  /* 0x30000029ff297230 */ /* 0x000fe40000004100 */
[----:B------:R-:W-:Y:S01]  /*0a60*/  FMUL.FTZ R74, R21, R74 ;  /* 0x0000004a154a7220 */ /* 0x000fe20000410000 */
[----:B------:R-:W-:Y:S01]  /*0a70*/  FADD.FTZ R40, -R34, R9 ;  /* 0x0000000922287221 */ /* 0x000fe20000010100 */
[----:B0-----:R-:W-:-:S02]  /*0a80*/  FMUL.FTZ R71, R25, R44 ;  /* 0x0000002c19477220 */ /* 0x001fc40000410000 */
[----:B------:R-:W-:Y:S01]  /*0a90*/  FFMA.FTZ R39, R74, R38, R35 ;  /* 0x000000264a277223 */ /* 0x000fe20000010023 */
[C---:B------:R-:W-:Y:S01]  /*0aa0*/  FADD.FTZ R38, -R34.reuse, R45 ;  /* 0x0000002d22267221 */ /* 0x040fe20000010100 */
[----:B------:R-:W-:Y:S02]  /*0ab0*/  FADD.FTZ R44, -R34, R41 ;  /* 0x00000029222c7221 */ /* 0x000fe40000010100 */
[----:B------:R-:W0:Y:S01]  /*0ac0*/  LDC.64 R34, c[0x0][0x258] ;  /* 0x00009600ff227b82 */ /* 0x000e220000000a00 */
[----:B------:R-:W-:Y:S01]  /*0ad0*/  FMUL.FTZ R42, R5, R68 ;  /* 0x00000044052a7220 */ /* 0x000fe20000410000 */
[----:B------:R-:W-:Y:S01]  /*0ae0*/  FMUL.FTZ R9, R25, R40 ;  /* 0x0000002819097220 */ /* 0x000fe20000410000 */
[----:B------:R-:W-:Y:S02]  /*0af0*/  HADD2.F32 R72, -RZ, R37.H0_H0 ;  /* 0x20000025ff487230 */ /* 0x000fe40000004100 */
[----:B------:R-:W-:Y:S01]  /*0b00*/  FMUL.FTZ R40, R17, R70 ;  /* 0x0000004611287220 */ /* 0x000fe20000410000 */
[----:B------:R-:W-:Y:S01]  /*0b10*/  FMUL.FTZ R73, R25, R38 ;  /* 0x0000002619497220 */ /* 0x000fe20000410000 */
[----:B------:R-:W-:Y:S01]  /*0b20*/  FFMA.FTZ R42, R9, R42, RZ ;  /* 0x0000002a092a7223 */ /* 0x000fe200000100ff */
[----:B------:R-:W-:-:S02]  /*0b30*/  HADD2.F32 R75, -RZ, R36.H1_H1 ;  /* 0x30000024ff4b7230 */ /* 0x000fc40000004100 */
[----:B------:R-:W-:Y:S01]  /*0b40*/  FFMA.FTZ R36, R3, R22, RZ ;  /* 0x0000001603247223 */ /* 0x000fe200000100ff */
[----:B------:R-:W-:Y:S01]  /*0b50*/  FFMA.FTZ R38, R5, R68, RZ ;  /* 0x0000004405267223 */ /* 0x000fe200000100ff */
[----:B------:R-:W-:Y:S01]  /*0b60*/  FFMA.FTZ R40, R71, R40, R42 ;  /* 0x0000002847287223 */ /* 0x000fe2000001002a */
[----:B------:R-:W-:Y:S01]  /*0b70*/  FMUL.FTZ R41, R5, R72 ;  /* 0x0000004805297220 */ /* 0x000fe20000410000 */
[----:B------:R-:W-:Y:S02]  /*0b80*/  HADD2.F32 R76, -RZ, R37.H1_H1 ;  /* 0x30000025ff4c7230 */ /* 0x000fe40000004100 */
[----:B------:R-:W-:Y:S01]  /*0b90*/  FFMA.FTZ R36, R15, R24, R36 ;  /* 0x000000180f247223 */ /* 0x000fe20000010024 */
[----:B------:R-:W-:Y:S01]  /*0ba0*/  FFMA.FTZ R38, R17, R70, R38 ;  /* 0x0000004611267223 */ /* 0x000fe20000010026 */
[----:B------:R-:W-:Y:S01]  /*0bb0*/  FFMA.FTZ R40, R73, R41, R40 ;  /* 0x0000002949287223 */ /* 0x000fe20000010028 */
[----:B------:R-:W-:Y:S01]  /*0bc0*/  FMUL.FTZ R37, R15, R75 ;  /* 0x0000004b0f257220 */ /* 0x000fe20000410000 */
[----:B------:R-:W-:Y:S01]  /*0bd0*/  FMUL.FTZ R78, R21, R78 ;  /* 0x0000004e154e7220 */ /* 0x000fe20000410000 */
[----:B------:R-:W-:Y:S01]  /*0be0*/  FMUL.FTZ R41, R17, R76 ;  /* 0x0000004c11297220 */ /* 0x000fe20000410000 */
[----:B------:R-:W-:Y:S01]  /*0bf0*/  FMUL.FTZ R77, R25, R44 ;  /* 0x0000002c194d7220 */ /* 0x000fe20000410000 */
[----:B0-----:R-:W-:Y:S01]  /*0c00*/  ISETP.GE.U32.AND P0, PT, R79, R34, PT ;  /* 0x000000224f00720c */ /* 0x001fe20003f06070 */
[----:B------:R-:W-:Y:S01]  /*0c10*/  FFMA.FTZ R36, R3, R69, R36 ;  /* 0x0000004503247223 */ /* 0x000fe20000010024 */
[----:B------:R-:W-:-:S02]  /*0c20*/  FFMA.FTZ R38, R5, R72, R38 ;  /* 0x0000004805267223 */ /* 0x000fc40000010026 */
[----:B------:R-:W-:Y:S01]  /*0c30*/  ISETP.GE.AND.EX P0, PT, R86, R35, PT, P0 ;  /* 0x000000235600720c */ /* 0x000fe20003f06300 */
[----:B------:R-:W-:Y:S01]  /*0c40*/  FFMA.FTZ R37, R78, R37, R39 ;  /* 0x000000254e257223 */ /* 0x000fe20000010027 */
[----:B------:R-:W-:Y:S01]  /*0c50*/  FFMA.FTZ R39, R77, R41, R40 ;  /* 0x000000294d277223 */ /* 0x000fe20000010028 */
[----:B------:R-:W-:Y:S01]  /*0c60*/  FFMA.FTZ R36, R15, R75, R36 ;  /* 0x0000004b0f247223 */ /* 0x000fe20000010024 */
[----:B------:R-:W-:Y:S01]  /*0c70*/  FFMA.FTZ R38, R17, R76, R38 ;  /* 0x0000004c11267223 */ /* 0x000fe20000010026 */
[----:B------:R-:W-:Y:S01]  /*0c80*/  FADD.FTZ R40, R22, R33 ;  /* 0x0000002116287221 */ /* 0x000fe20000010000 */
[----:B------:R-:W-:Y:S01]  /*0c90*/  FADD.FTZ R42, R24, R31 ;  /* 0x0000001f182a7221 */ /* 0x000fe20000010000 */
[----:B------:R-:W-:Y:S01]  /*0ca0*/  FADD.FTZ R29, R68, R29 ;  /* 0x0000001d441d7221 */ /* 0x000fe20000010000 */
[----:B------:R0:W-:Y:S01]  /*0cb0*/  STS.64 [R4], R36 ;  /* 0x0000002404007388 */ /* 0x0001e20000000a00 */
[----:B------:R-:W-:Y:S01]  /*0cc0*/  FADD.FTZ R27, R70, R27 ;  /* 0x0000001b461b7221 */ /* 0x000fe20000010000 */
[----:B------:R-:W-:Y:S01]  /*0cd0*/  FFMA.FTZ R28, R9, R68, R28 ;  /* 0x00000044091c7223 */ /* 0x000fe2000001001c */
[----:B------:R-:W-:Y:S01]  /*0ce0*/  FFMA.FTZ R26, R71, R70, R26 ;  /* 0x00000046471a7223 */ /* 0x000fe2000001001a */
[----:B------:R1:W-:Y:S01]  /*0cf0*/  STS.64 [R4+0xc80], R38 ;  /* 0x000c802604007388 */ /* 0x0003e20000000a00 */
[----:B------:R-:W-:Y:S01]  /*0d00*/  CS2R R46, SRZ ;  /* 0x00000000002e7805 */ /* 0x000fe2000001ff00 */
[----:B------:R-:W-:Y:S01]  /*0d10*/  FADD.FTZ R33, R40, R69 ;  /* 0x0000004528217221 */ /* 0x000fe20000010000 */
[----:B------:R-:W-:Y:S01]  /*0d20*/  FADD.FTZ R31, R42, R75 ;  /* 0x0000004b2a1f7221 */ /* 0x000fe20000010000 */
[----:B------:R-:W-:Y:S01]  /*0d30*/  FADD.FTZ R29, R29, R72 ;  /* 0x000000481d1d7221 */ /* 0x000fe20000010000 */
[----:B0-----:R-:W-:Y:S01]  /*0d40*/  FFMA.FTZ R37, R7, R22, R32 ;  /* 0x0000001607257223 */ /* 0x001fe20000010020 */
[----:B-1----:R-:W-:Y:S01]  /*0d50*/  FFMA.FTZ R39, R23, R24, R30 ;  /* 0x0000001817277223 */ /* 0x002fe2000001001e */
[----:B------:R-:W-:-:S02]  /*0d60*/  FADD.FTZ R27, R27, R76 ;  /* 0x0000004c1b1b7221 */ /* 0x000fc40000010000 */
[----:B------:R-:W-:Y:S01]  /*0d70*/  FFMA.FTZ R32, R74, R69, R37 ;  /* 0x000000454a207223 */ /* 0x000fe20000010025 */
[----:B------:R-:W-:Y:S01]  /*0d80*/  FFMA.FTZ R28, R73, R72, R28 ;  /* 0x00000048491c7223 */ /* 0x000fe2000001001c */
        /* <DEDUP_REMOVED lines=46> */
.L_x_2019:
        /* <DEDUP_REMOVED lines=15> */
[----:B------:R-:W-:Y:S01]  /*1160*/  IMAD R37, R37, 0x28, R80 ;  /* 0x0000002825257824 */ /* 0x000fe200078e0250 */
[----:B------:R-:W-:Y:S01]  /*1170*/  LOP3.LUT R42, R42, 0x1, RZ, 0xc0, !PT ;  /* 0x000000012a2a7812 */ /* 0x000fe200078ec0ff */
[----:B------:R-:W-:Y:S01]  /*1180*/  IMAD R39, R40, 0x50, R39 ;  /* 0x0000005028277824 */ /* 0x000fe200078e0227 */
[----:B------:R-:W-:Y:S02]  /*1190*/  SHF.L.U32 R38, R2, 0x3, RZ ;  /* 0x0000000302267819 */ /* 0x000fe400000006ff */
[----:B------:R-:W-:Y:S01]  /*11a0*/  IADD3 R40, R36, 0x6, RZ ;  /* 0x0000000624287810 */ /* 0x000fe20007ffe0ff */
[----:B------:R-:W-:Y:S01]  /*11b0*/  IMAD R41, R42, 0x50, R41 ;  /* 0x000000502a297824 */ /* 0x000fe200078e0229 */
[----:B------:R-:W-:Y:S01]  /*11c0*/  LOP3.LUT R42, R38, 0x18, RZ, 0xc0, !PT ;  /* 0x00000018262a7812 */ /* 0x000fe200078ec0ff */
[----:B------:R-:W-:Y:S01]  /*11d0*/  VIADD R38, R36, 0x8 ;  /* 0x0000000824267836 */ /* 0x000fe20000000000 */
[----:B------:R-:W-:Y:S01]  /*11e0*/  SHF.R.U32.HI R36, RZ, 0x1, R40 ;  /* 0x00000001ff247819 */ /* 0x000fe20000011628 */
[----:B------:R-:W-:Y:S01]  /*11f0*/  IMAD R39, R39, 0x28, R80 ;  /* 0x0000002827277824 */ /* 0x000fe200078e0250 */
[----:B------:R-:W-:Y:S01]  /*1200*/  SHF.R.U32.HI R43, RZ, 0x2, R40 ;  /* 0x00000002ff2b7819 */ /* 0x000fe20000011628 */
[----:B------:R-:W-:Y:S01]  /*1210*/  IMAD R41, R41, 0x28, R80 ;  /* 0x0000002829297824 */ /* 0x000fe200078e0250 */
[----:B------:R-:W-:-:S02]  /*1220*/  SHF.R.U32.HI R40, RZ, 0x1, R38 ;  /* 0x00000001ff287819 */ /* 0x000fc40000011626 */
[----:B------:R-:W-:Y:S01]  /*1230*/  LOP3.LUT R36, R36, 0x1, RZ, 0xc0, !PT ;  /* 0x0000000124247812 */ /* 0x000fe200078ec0ff */
[----:B------:R-:W-:Y:S01]  /*1240*/  IMAD.IADD R41, R42, 0x1, R41 ;  /* 0x000000012a297824 */ /* 0x000fe200078e0229 */
[----:B------:R-:W-:Y:S02]  /*1250*/  IADD3 R37, R37, R42, RZ ;  /* 0x0000002a25257210 */ /* 0x000fe40007ffe0ff */
[----:B------:R-:W-:Y:S01]  /*1260*/  SHF.R.U32.HI R45, RZ, 0x2, R38 ;  /* 0x00000002ff2d7819 */ /* 0x000fe20000011626 */
[----:B------:R-:W-:Y:S01]  /*1270*/  IMAD R43, R36, 0x50, R43 ;  /* 0x00000050242b7824 */ /* 0x000fe200078e022b */
[----:B------:R-:W-:Y:S02]  /*1280*/  LOP3.LUT R40, R40, 0x1, RZ, 0xc0, !PT ;  /* 0x0000000128287812 */ /* 0x000fe400078ec0ff */
[----:B------:R-:W-:Y:S01]  /*1290*/  IADD3 R39, R42, R39, RZ ;  /* 0x000000272a277210 */ /* 0x000fe20007ffe0ff */
[----:B------:R-:W0:Y:S01]  /*12a0*/  LDS.64 R36, [R37] ;  /* 0x0000000025247984 */ /* 0x000e220000000a00 */
[----:B------:R-:W-:-:S02]  /*12b0*/  IMAD R43, R43, 0x28, R80 ;  /* 0x000000282b2b7824 */ /* 0x000fc400078e0250 */
[----:B------:R-:W-:Y:S02]  /*12c0*/  IMAD R45, R40, 0x50, R45 ;  /* 0x00000050282d7824 */ /* 0x000fe400078e022d */
[----:B------:R-:W1:Y:S01]  /*12d0*/  LDS.64 R38, [R39] ;  /* 0x0000000027267984 */ /* 0x000e620000000a00 */
[C---:B------:R-:W-:Y:S01]  /*12e0*/  IADD3 R43, R42.reuse, R43, RZ ;  /* 0x0000002b2a2b7210 */ /* 0x040fe20007ffe0ff */
[----:B------:R-:W-:Y:S02]  /*12f0*/  IMAD R45, R45, 0x28, R80 ;  /* 0x000000282d2d7824 */ /* 0x000fe400078e0250 */
[----:B------:R-:W2:Y:S03]  /*1300*/  LDS.64 R40, [R41] ;  /* 0x0000000029287984 */ /* 0x000ea60000000a00 */
        /* <DEDUP_REMOVED lines=13> */
.L_x_2021:
[----:B------:R-:W-:Y:S05]  /*13e0*/  BSYNC B0 ;  /* 0x0000000000007941 */ /* 0x000fea0003800000 */
.L_x_2020:
[----:B------:R-:W1:Y:S01]  /*13f0*/  SHFL.BFLY PT, R37, R46, 0x2, 0x1f ;  /* 0x0c401f002e257f89 */ /* 0x000e6200000e0000 */
[----:B------:R-:W-:Y:S01]  /*1400*/  LOP3.LUT P2, RZ, R2, 0xffffff83, RZ, 0xc0, !PT ;  /* 0xffffff8302ff7812 */ /* 0x000fe2000784c0ff */
[----:B------:R-:W-:Y:S01]  /*1410*/  BSSY B0, `(.L_x_2022) ;  /* 0x0000015000007945 */ /* 0x000fe20003800000 */
[----:B------:R-:W-:Y:S01]  /*1420*/  ISETP.GE.U32.AND P1, PT, R79, R34, PT ;  /* 0x000000224f00720c */ /* 0x000fe20003f26070 */
[----:B------:R-:W2:Y:S03]  /*1430*/  SHFL.BFLY PT, R36, R47, 0x2, 0x1f ;  /* 0x0c401f002f247f89 */ /* 0x000ea600000e0000 */
[----:B------:R-:W-:Y:S01]  /*1440*/  ISETP.GE.AND.EX P1, PT, R86, R35, PT, P1 ;  /* 0x000000235600720c */ /* 0x000fe20003f26310 */
        /* <DEDUP_REMOVED lines=17> */
.L_x_2023:
[----:B------:R-:W-:Y:S05]  /*1560*/  BSYNC B0 ;  /* 0x0000000000007941 */ /* 0x000fea0003800000 */
.L_x_2022:
[----:B------:R-:W-:Y:S05]  /*1570*/  @P1 BRA `(.L_x_2024) ;  /* 0x0000000000541947 */ /* 0x000fea0003800000 */
[----:B------:R-:W-:Y:S01]  /*1580*/  BAR.SYNC.DEFER_BLOCKING 0x0 ;  /* 0x0000000000007b1d */ /* 0x000fe20000010000 */
[----:B------:R-:W-:-:S13]  /*1590*/  ISETP.NE.AND P1, PT, R2, RZ, PT ;  /* 0x000000ff0200720c */ /* 0x000fda0003f25270 */
[----:B------:R-:W-:Y:S05]  /*15a0*/  @P1 BRA `(.L_x_2025) ;  /* 0x00000000003c1947 */ /* 0x000fea0003800000 */
[----:B-1----:R-:W1:Y:S01]  /*15b0*/  LDC.64 R36, c[0x0][0x268] ;  /* 0x00009a00ff247b82 */ /* 0x002e620000000a00 */
[----:B------:R-:W-:Y:S01]  /*15c0*/  IMAD.MOV.U32 R39, RZ, RZ, 0x7fffff81 ;  /* 0x7fffff81ff277424 */ /* 0x000fe200078e00ff */
[----:B------:R-:W-:-:S04]  /*15d0*/  ISETP.NE.AND P1, PT, R0, RZ, PT ;  /* 0x000000ff0000720c */ /* 0x000fc80003f25270 */
[----:B------:R-:W-:Y:S01]  /*15e0*/  SEL R39, R39, 0x1, !P1 ;  /* 0x0000000127277807 */ /* 0x000fe20004800000 */
[----:B-1----:R-:W-:Y:S01]  /*15f0*/  IMAD.WIDE.U32 R36, R11, 0x4, R36 ;  /* 0x000000040b247825 */ /* 0x002fe200078e0024 */
[----:B------:R-:W-:Y:S06]  /*1600*/  MEMBAR.ALL.GPU ;  /* 0x0000000000007992 */ /* 0x000fec000000a000 */
[----:B------:R-:W-:-:S00]  /*1610*/  ERRBAR ;  /* 0x00000000000079ab */ /* 0x000fc00000000000 */
[----:B------:R-:W-:Y:S06]  /*1620*/  CGAERRBAR ;  /* 0x00000000000075ab */ /* 0x000fec0000000000 */
[----:B------:R1:W5:Y:S02]  /*1630*/  ATOM.E.ADD.STRONG.GPU PT, R39, desc[UR8][R36.64], R39 ;  /* 0x000000272427798a */ /* 0x00036400081ee1c8 */
.L_x_2026:
[----:B------:R-:W2:Y:S04]  /*1640*/  LD.E.STRONG.GPU R38, desc[UR8][R36.64] ;  /* 0x0000000824267980 */ /* 0x000ea8000c10f900 */
[----:B--2---:R-:W-:Y:S01]  /*1650*/  CCTL.IVALL ;  /* 0x00000000ff00798f */ /* 0x004fe20002000000 */
[----:B------:R-:W-:Y:S05]  /*1660*/  YIELD ;  /* 0x0000000000007946 */ /* 0x000fea0003800000 */
[----:B-----5:R-:W-:-:S04]  /*1670*/  LOP3.LUT R38, R38, R39, RZ, 0x3c, !PT ;  /* 0x0000002726267212 */ /* 0x020fc800078e3cff */
[----:B------:R-:W-:-:S13]  /*1680*/  ISETP.GT.AND P1, PT, R38, -0x1, PT ;  /* 0xffffffff2600780c */ /* 0x000fda0003f24270 */
[----:B------:R-:W-:Y:S05]  /*1690*/  @P1 BRA `(.L_x_2026) ;  /* 0xfffffffc00e81947 */ /* 0x000fea000383ffff */
.L_x_2025:
[----:B------:R-:W-:Y:S05]  /*16a0*/  WARPSYNC.ALL ;  /* 0x0000000000007948 */ /* 0x000fea0003800000 */
[----:B------:R-:W-:Y:S06]  /*16b0*/  BAR.SYNC.DEFER_BLOCKING 0x0 ;  /* 0x0000000000007b1d */ /* 0x000fec0000010000 */
[----:B------:R-:W-:Y:S05]  /*16c0*/  BRA `(.L_x_2027) ;  /* 0x0000000000647947 */ /* 0x000fea0003800000 */
.L_x_2024:
[----:B------:R-:W-:Y:S01]  /*16d0*/  BAR.SYNC.DEFER_BLOCKING 0x0 ;  /* 0x0000000000007b1d */ /* 0x000fe20000010000 */
[----:B------:R-:W-:-:S13]  /*16e0*/  ISETP.NE.AND P1, PT, R2, RZ, PT ;  /* 0x000000ff0200720c */ /* 0x000fda0003f25270 */
[----:B------:R-:W-:Y:S05]  /*16f0*/  @P1 BRA `(.L_x_2028) ;  /* 0x0000000000501947 */ /* 0x000fea0003800000 */
[----:B------:R-:W-:Y:S01]  /*1700*/  ULDC.64 UR6, c[0x0][0x268] ;  /* 0x00009a0000067ab9 */ /* 0x000fe20000000a00 */
[----:B-1----:R-:W-:Y:S01]  /*1710*/  IADD3 R37, -R11, RZ, RZ ;  /* 0x000000ff0b257210 */ /* 0x002fe20007ffe1ff */
        /* <DEDUP_REMOVED lines=11> */
[----:B------:R-:W2:Y:S02]  /*17d0*/  LDC.64 R38, c[0x0][0x268] ;  /* 0x00009a00ff267b82 */ /* 0x000ea40000000a00 */
.L_x_2029:
[----:B-12---:R-:W2:Y:S04]  /*17e0*/  LD.E.STRONG.GPU R37, desc[UR8][R38.64+0x4] ;  /* 0x0000040826257980 */ /* 0x006ea8000c10f900 */
[----:B--2---:R-:W-:Y:S01]  /*17f0*/  CCTL.IVALL ;  /* 0x00000000ff00798f */ /* 0x004fe20002000000 */
[----:B------:R-:W-:Y:S05]  /*1800*/  YIELD ;  /* 0x0000000000007946 */ /* 0x000fea0003800000 */
[----:B-----5:R-:W-:-:S04]  /*1810*/  LOP3.LUT R37, R37, R36, RZ, 0x3c, !PT ;  /* 0x0000002425257212 */ /* 0x020fc800078e3cff */
[----:B------:R-:W-:-:S13]  /*1820*/  ISETP.GT.AND P1, PT, R37, -0x1, PT ;  /* 0xffffffff2500780c */ /* 0x000fda0003f24270 */
[----:B------:R-:W-:Y:S05]  /*1830*/  @P1 BRA `(.L_x_2029) ;  /* 0xfffffffc00e81947 */ /* 0x000fea000383ffff */
.L_x_2028:
[----:B------:R-:W-:Y:S05]  /*1840*/  WARPSYNC.ALL ;  /* 0x0000000000007948 */ /* 0x000fea0003800000 */
[----:B------:R-:W-:Y:S06]  /*1850*/  BAR.SYNC.DEFER_BLOCKING 0x0 ;  /* 0x0000000000007b1d */ /* 0x000fec0000010000 */
.L_x_2027:
[----:B------:R-:W-:Y:S01]  /*1860*/  ISETP.GT.U32.AND P1, PT, R2, 0xff, PT ;  /* 0x000000ff0200780c */ /* 0x000fe20003f24070 */
[----:B------:R-:W-:Y:S01]  /*1870*/  BSSY B0, `(.L_x_2030) ;  /* 0x000005b000007945 */ /* 0x000fe20003800000 */
[----:B------:R-:W-:-:S11]  /*1880*/  CS2R R66, SRZ ;  /* 0x0000000000427805 */ /* 0x000fd6000001ff00 */
[----:B------:R-:W-:Y:S05]  /*1890*/  @P1 BRA `(.L_x_2031) ;  /* 0x0000000400601947 */ /* 0x000fea0003800000 */
[----:B-1----:R-:W1:Y:S01]  /*18a0*/  LDC R36, c[0x0][0x10] ;  /* 0x00000400ff247b82 */ /* 0x002e620000000800 */
[C---:B------:R-:W-:Y:S02]  /*18b0*/  SHF.L.U32 R37, R2.reuse, 0x4, RZ ;  /* 0x0000000402257819 */ /* 0x040fe400000006ff */
[----:B------:R-:W-:Y:S02]  /*18c0*/  LOP3.LUT R39, R2, 0x7, RZ, 0xc0, !PT ;  /* 0x0000000702277812 */ /* 0x000fe400078ec0ff */
[----:B------:R-:W-:-:S03]  /*18d0*/  LOP3.LUT R37, R37, 0x7fffff80, RZ, 0xc0, !PT ;  /* 0x7fffff8025257812 */ /* 0x000fc600078ec0ff */
[----:B------:R-:W2:Y:S01]  /*18e0*/  LDC.64 R66, c[0x0][0x260] ;  /* 0x00009800ff427b82 */ /* 0x000ea20000000a00 */
[----:B-1----:R-:W-:-:S04]  /*18f0*/  IMAD R36, R36, UR4, R11 ;  /* 0x0000000424247c24 */ /* 0x002fc8000f8e020b */
[----:B------:R-:W-:-:S05]  /*1900*/  IMAD R36, R36, 0x1000, R37 ;  /* 0x0000100024247824 */ /* 0x000fca00078e0225 */
[----:B------:R-:W-:-:S04]  /*1910*/  IADD3 R36, R36, R39, RZ ;  /* 0x0000002724247210 */ /* 0x000fc80007ffe0ff */
[----:B------:R-:W-:-:S04]  /*1920*/  SHF.L.U32 R65, R36, 0x1, RZ ;  /* 0x0000000124417819 */ /* 0x000fc800000006ff */
[C---:B------:R-:W-:Y:S01]  /*1930*/  IADD3 R41, R65.reuse, 0x20, RZ ;  /* 0x0000002041297810 */ /* 0x040fe20007ffe0ff */
[----:B--2---:R-:W-:-:S04]  /*1940*/  IMAD.WIDE.U32 R36, R65, 0x4, R66 ;  /* 0x0000000441247825 */ /* 0x004fc800078e0042 */
[----:B------:R-:W-:Y:S02]  /*1950*/  VIADD R39, R65, 0x10 ;  /* 0x0000001041277836 */ /* 0x000fe40000000000 */
[----:B------:R-:W2:Y:S02]  /*1960*/  LDG.E.64 R36, desc[UR8][R36.64] ;  /* 0x0000000824247981 */ /* 0x000ea4000c1e1b00 */
[----:B------:R-:W-:Y:S01]  /*1970*/  IMAD.WIDE.U32 R38, R39, 0x4, R66 ;  /* 0x0000000427267825 */ /* 0x000fe200078e0042 */
[----:B0-----:R-:W-:-:S03]  /*1980*/  IADD3 R43, R65, 0x30, RZ ;  /* 0x00000030412b7810 */ /* 0x001fc60007ffe0ff */
        /* <DEDUP_REMOVED lines=73> */
.L_x_2031:
[----:B------:R-:W-:Y:S05]  /*1e20*/  BSYNC B0 ;  /* 0x0000000000007941 */ /* 0x000fea0003800000 */
.L_x_2030:
        /* <DEDUP_REMOVED lines=17> */
[----:B------:R-:W-:Y:S01]  /*1f40*/  LOP3.LUT R38, R2, 0xfffffff8, RZ, 0xc0, !PT ;  /* 0xfffffff802267812 */ /* 0x000fe200078ec0ff */
[----:B------:R-:W-:Y:S01]  /*1f50*/  UIADD3 UR5, UR5, 0x4100, URZ ;  /* 0x0000410005057890 */ /* 0x000fe2000fffe03f */
[----:B------:R-:W-:Y:S01]  /*1f60*/  FMUL.FTZ R37, R40, 9.7656251455191522837e-05 ;  /* 0x38cccccd28257820 */ /* 0x000fe20000410000 */
[----:B------:R-:W-:Y:S02]  /*1f70*/  FMUL.FTZ R36, R41, 9.7656251455191522837e-05 ;  /* 0x38cccccd29247820 */ /* 0x000fe40000410000 */
[----:B-1----:R-:W-:-:S09]  /*1f80*/  ULEA UR5, UR6, UR5, 0x18 ;  /* 0x0000000506057291 */ /* 0x002fd2000f8ec03f */
[----:B------:R1:W-:Y:S03]  /*1f90*/  STS.64 [R38+UR5], R36 ;  /* 0x0000002426007988 */ /* 0x0003e60008000a05 */
.L_x_2033:
[----:B------:R-:W-:Y:S05]  /*1fa0*/  BSYNC B0 ;  /* 0x0000000000007941 */ /* 0x000fea0003800000 */
.L_x_2032:
[----:B------:R-:W2:Y:S08]  /*1fb0*/  S2UR UR6, SR_CgaCtaId ;  /* 0x00000000000679c3 */ /* 0x000eb00000008800 */
[----:B------:R-:W-:Y:S01]  /*1fc0*/  BAR.SYNC.DEFER_BLOCKING 0x0 ;  /* 0x0000000000007b1d */ /* 0x000fe20000010000 */
[----:B------:R-:W-:-:S05]  /*1fd0*/  ULOP3.LUT UR4, UR4, 0x1, URZ, 0x3c, !UPT ;  /* 0x0000000104047892 */ /* 0x000fca000f8e3c3f */
[----:B------:R-:W-:Y:S02]  /*1fe0*/  UMOV UR5, 0x400 ;  /* 0x0000040000057882 */ /* 0x000fe40000000000 */
[----:B------:R-:W-:-:S04]  /*1ff0*/  UIADD3 UR5, UR5, 0x4100, URZ ;  /* 0x0000410005057890 */ /* 0x000fc8000fffe03f */
[----:B--2---:R-:W-:-:S03]  /*2000*/  ULEA UR5, UR6, UR5, 0x18 ;  /* 0x0000000506057291 */ /* 0x004fc6000f8ec03f */
[----:B------:R-:W-:-:S03]  /*2010*/  ULDC.64 UR6, c[0x0][0x210] ;  /* 0x0000840000067ab9 */ /* 0x000fc60000000a00 */
[----:B-1----:R-:W-:Y:S02]  /*2020*/  LEA R36, R6, UR5, 0x3 ;  /* 0x0000000506247c11 */ /* 0x002fe4000f8e18ff */
        /* <DEDUP_REMOVED lines=10> */
[----:B------:R-:W-:Y:S01]  /*20d0*/  FFMA.FTZ R24, -R23, R37, R24 ;  /* 0x0000002517187223 */ /* 0x000fe20000010118 */
[--C-:B------:R-:W-:Y:S01]  /*20e0*/  FFMA.FTZ R72, R5, R72, -R38.reuse ;  /* 0x0000004805487223 */ /* 0x100fe20000010826 */
[----:B------:R-:W-:Y:S01]  /*20f0*/  FFMA.FTZ R38, R17, R76, -R38 ;  /* 0x0000004c11267223 */ /* 0x000fe20000010826 */
[-C--:B------:R-:W-:Y:S01]  /*2100*/  FFMA.FTZ R68, -R9, R39.reuse, R68 ;  /* 0x0000002709447223 */ /* 0x080fe20000010144 */
[----:B------:R-:W-:Y:S01]  /*2110*/  FFMA.FTZ R70, -R71, R39, R70 ;  /* 0x0000002747467223 */ /* 0x000fe20000010146 */
[C---:B------:R-:W-:Y:S01]  /*2120*/  FMUL.FTZ R7, R21.reuse, R22 ;  /* 0x0000001615077220 */ /* 0x040fe20000410000 */
[----:B------:R-:W-:Y:S01]  /*2130*/  FMUL.FTZ R24, R21, R24 ;  /* 0x0000001815187220 */ /* 0x000fe20000410000 */
[----:B------:R-:W-:Y:S01]  /*2140*/  FFMA.FTZ R74, -R74, R37, R69 ;  /* 0x000000254a4a7223 */ /* 0x000fe20000010145 */
[----:B------:R-:W-:Y:S01]  /*2150*/  FFMA.FTZ R72, -R73, R39, R72 ;  /* 0x0000002749487223 */ /* 0x000fe20000010148 */
[----:B------:R-:W-:Y:S01]  /*2160*/  FFMA.FTZ R78, -R78, R37, R75 ;  /* 0x000000254e4e7223 */ /* 0x000fe2000001014b */
[----:B------:R-:W-:Y:S01]  /*2170*/  FFMA.FTZ R38, -R77, R39, R38 ;  /* 0x000000274d267223 */ /* 0x000fe20000010126 */
[C---:B------:R-:W-:Y:S01]  /*2180*/  FMUL.FTZ R68, R25.reuse, R68 ;  /* 0x0000004419447220 */ /* 0x040fe20000410000 */
[----:B------:R-:W-:Y:S01]  /*2190*/  FMUL.FTZ R9, R25, R70 ;  /* 0x0000004619097220 */ /* 0x000fe20000410000 */
[----:B------:R-:W-:Y:S01]  /*21a0*/  FMUL.FTZ R74, R21, R74 ;  /* 0x0000004a154a7220 */ /* 0x000fe20000410000 */
[----:B------:R-:W-:Y:S01]  /*21b0*/  IADD3 R22, P1, R18, UR6, RZ ;  /* 0x0000000612167c10 */ /* 0x000fe2000ff3e0ff */
[----:B------:R-:W-:Y:S01]  /*21c0*/  FMUL.FTZ R72, R25, R72 ;  /* 0x0000004819487220 */ /* 0x000fe20000410000 */
[----:B------:R-:W-:Y:S01]  /*21d0*/  F2FP.F16.F32.PACK_AB R7, R24, R7 ;  /* 0x000000071807723e */ /* 0x000fe200000000ff */
[----:B------:R-:W-:Y:S01]  /*21e0*/  FMUL.FTZ R21, R21, R78 ;  /* 0x0000004e15157220 */ /* 0x000fe20000410000 */
[----:B------:R-:W-:Y:S01]  /*21f0*/  FMUL.FTZ R25, R25, R38 ;  /* 0x0000002619197220 */ /* 0x000fe20000410000 */
[----:B------:R-:W-:-:S02]  /*2200*/  F2FP.F16.F32.PACK_AB R68, R9, R68 ;  /* 0x000000440944723e */ /* 0x000fc400000000ff */
[----:B------:R-:W-:Y:S02]  /*2210*/  IADD3.X R23, R16, UR7, RZ, P1, !PT ;  /* 0x0000000710177c10 */ /* 0x000fe40008ffe4ff */
[----:B------:R-:W-:Y:S02]  /*2220*/  PRMT R9, R7, 0x7632, R9 ;  /* 0x0000763207097816 */ /* 0x000fe40000000009 */
[----:B------:R-:W-:Y:S01]  /*2230*/  IADD3 R20, P1, R20, UR6, RZ ;  /* 0x0000000614147c10 */ /* 0x000fe2000ff3e0ff */
[----:B------:R1:W-:Y:S01]  /*2240*/  STG.E.U16 desc[UR8][R22.64], R7 ;  /* 0x0000000716007986 */ /* 0x0003e2000c101508 */
[----:B------:R-:W-:Y:S02]  /*2250*/  F2FP.F16.F32.PACK_AB R74, R21, R74 ;  /* 0x0000004a154a723e */ /* 0x000fe400000000ff */
[----:B------:R-:W-:Y:S01]  /*2260*/  F2FP.F16.F32.PACK_AB R72, R25, R72 ;  /* 0x000000481948723e */ /* 0x000fe200000000ff */
[----:B------:R2:W-:Y:S01]  /*2270*/  STG.E.U16 desc[UR8][R22.64+0x2], R9 ;  /* 0x0000020916007986 */ /* 0x0005e2000c101508 */
[----:B------:R-:W-:-:S02]  /*2280*/  PRMT R16, R68, 0x7632, R16 ;  /* 0x0000763244107816 */ /* 0x000fc40000000010 */
[----:B------:R-:W-:Y:S01]  /*2290*/  IADD3.X R21, R19, UR7, RZ, P1, !PT ;  /* 0x0000000713157c10 */ /* 0x000fe20008ffe4ff */
[----:B------:R3:W-:Y:S01]  /*22a0*/  STG.E.U16 desc[UR8][R22.64+0x4], R68 ;  /* 0x0000044416007986 */ /* 0x0007e2000c101508 */
[----:B-1----:R-:W-:-:S03]  /*22b0*/  PRMT R7, R74, 0x7632, R7 ;  /* 0x000076324a077816 */ /* 0x002fc60000000007 */
[----:B------:R3:W-:Y:S01]  /*22c0*/  STG.E.U16 desc[UR8][R22.64+0x6], R16 ;  /* 0x0000061016007986 */ /* 0x0007e2000c101508 */
[----:B--2---:R-:W-:-:S03]  /*22d0*/  PRMT R9, R72, 0x7632, R9 ;  /* 0x0000763248097816 */ /* 0x004fc60000000009 */
[----:B------:R3:W-:Y:S04]  /*22e0*/  STG.E.U16 desc[UR8][R20.64], R74 ;  /* 0x0000004a14007986 */ /* 0x0007e8000c101508 */
[----:B------:R3:W-:Y:S04]  /*22f0*/  STG.E.U16 desc[UR8][R20.64+0x2], R7 ;  /* 0x0000020714007986 */ /* 0x0007e8000c101508 */
[----:B------:R3:W-:Y:S04]  /*2300*/  STG.E.U16 desc[UR8][R20.64+0x4], R72 ;  /* 0x0000044814007986 */ /* 0x0007e8000c101508 */
[----:B------:R3:W-:Y:S01]  /*2310*/  STG.E.U16 desc[UR8][R20.64+0x6], R9 ;  /* 0x0000060914007986 */ /* 0x0007e2000c101508 */
[----:B------:R-:W-:Y:S05]  /*2320*/  @!P0 BRA `(.L_x_2034) ;  /* 0xffffffe000a88947 */ /* 0x000fea000383ffff */
.L_x_2018:
[----:B------:R-:W-:-:S05]  /*2330*/  IMAD R0, R11, 0x80, R0 ;  /* 0x000000800b007824 */ /* 0x000fca00078e0200 */
[----:B------:R-:W-:-:S04]  /*2340*/  SHF.L.U32 R46, R0, 0x5, RZ ;  /* 0x00000005002e7819 */ /* 0x000fc800000006ff */
[----:B------:R-:W-:-:S13]  /*2350*/  ISETP.GT.AND P0, PT, R46, 0x13f, PT ;  /* 0x0000013f2e00780c */ /* 0x000fda0003f04270 */
[----:B------:R-:W-:Y:S05]  /*2360*/  @P0 EXIT ;  /* 0x000000000000094d */ /* 0x000fea0003800000 */
[----:B------:R-:W1:Y:S01]  /*2370*/  S2R R13, SR_TID.X ;  /* 0x00000000000d7919 */ /* 0x000e620000002100 */
[----:B------:R-:W-:Y:S01]  /*2380*/  LOP3.LUT R10, RZ, R34, RZ, 0x33, !PT ;  /* 0x00000022ff0a7212 */ /* 0x000fe200078e33ff */
[----:B------:R-:W2:Y:S01]  /*2390*/  S2UR UR5, SR_CgaCtaId ;  /* 0x00000000000579c3 */ /* 0x000ea20000008800 */
        /* <DEDUP_REMOVED lines=9> */
[----:B--2---:R-:W-:Y:S01]  /*2430*/  ULEA UR4, UR5, UR4, 0x18 ;  /* 0x0000000405047291 */ /* 0x004fe2000f8ec03f */
[--C-:B-1----:R-:W-:Y:S02]  /*2440*/  SHF.R.U32.HI R12, RZ, 0x5, R13.reuse ;  /* 0x00000005ff0c7819 */ /* 0x102fe4000001160d */
[----:B---3--:R-:W-:-:S02]  /*2450*/  SHF.R.U32.HI R9, RZ, 0x4, R13 ;  /* 0x00000004ff097819 */ /* 0x008fc4000001160d */
[----:B------:R-:W-:Y:S02]  /*2460*/  IADD3 R11, P0, P1, -R11, -0x81, -R12 ;  /* 0xffffff7f0b0b7810 */ /* 0x000fe4000791e90c */
[----:B------:R-:W-:Y:S02]  /*2470*/  SHF.L.U32 R0, R12, 0x1, RZ ;  /* 0x000000010c007819 */ /* 0x000fe400000006ff */
[----:B------:R-:W-:Y:S02]  /*2480*/  IADD3.X R10, ~R10, -0x1, R3, P0, P1 ;  /* 0xffffffff0a0a7810 */ /* 0x000fe400007e2503 */
[----:B------:R-:W-:Y:S02]  /*2490*/  IADD3 R17, R9, 0x14, RZ ;  /* 0x0000001409117810 */ /* 0x000fe40007ffe0ff */
[----:B------:R-:W-:Y:S01]  /*24a0*/  LEA R7, R12, UR4, 0x7 ;  /* 0x000000040c077c11 */ /* 0x000fe2000f8e38ff */
        /* <DEDUP_REMOVED lines=45> */
.L_x_2051:
        /* <DEDUP_REMOVED lines=42> */
.L_x_2038:
[----:B------:R-:W-:Y:S05]  /*2a20*/  BSYNC B1 ;  /* 0x0000000000017941 */ /* 0x000fea0003800000 */
.L_x_2037:
[----:B------:R-:W-:Y:S05]  /*2a30*/  @!P0 BRA `(.L_x_2036) ;  /* 0x0000000400fc8947 */ /* 0x000fea0003800000 */
[----:B------:R-:W-:Y:S01]  /*2a40*/  IADD3 R14, P2, -R62, R53, RZ ;  /* 0x000000353e0e7210 */ /* 0x000fe20007f5e1ff */
[----:B------:R-:W-:Y:S01]  /*2a50*/  IMAD R15, R60, 0x280, RZ ;  /* 0x000002803c0f7824 */ /* 0x000fe200078e02ff */
[C---:B------:R-:W-:Y:S01]  /*2a60*/  SHF.L.U64.HI R3, R2.reuse, 0x1, R3 ;  /* 0x0000000102037819 */ /* 0x040fe20000010203 */
[----:B------:R-:W-:Y:S01]  /*2a70*/  ULDC.64 UR6, c[0x0][0x260] ;  /* 0x0000980000067ab9 */ /* 0x000fe20000000a00 */
[----:B------:R-:W-:Y:S01]  /*2a80*/  SHF.L.U32 R2, R2, 0x1, RZ ;  /* 0x0000000102027819 */ /* 0x000fe200000006ff */
[----:B------:R-:W-:Y:S01]  /*2a90*/  BSSY B1, `(.L_x_2039) ;  /* 0x0000046000017945 */ /* 0x000fe20003800000 */
[----:B------:R-:W-:Y:S02]  /*2aa0*/  ISETP.GT.U32.AND P1, PT, R14, 0x78, PT ;  /* 0x000000780e00780c */ /* 0x000fe40003f24070 */
[----:B------:R-:W-:Y:S01]  /*2ab0*/  IADD3.X R16, ~R60, R51, RZ, P2, !PT ;  /* 0x000000333c107210 */ /* 0x000fe200017fe5ff */
[----:B------:R-:W-:-:S03]  /*2ac0*/  IMAD.WIDE.U32 R2, R62, 0x280, R2 ;  /* 0x000002803e027825 */ /* 0x000fc600078e0002 */
[----:B------:R-:W-:Y:S01]  /*2ad0*/  ISETP.GT.AND.EX P1, PT, R16, RZ, PT, P1 ;  /* 0x000000ff1000720c */ /* 0x000fe20003f24310 */
[----:B------:R-:W-:Y:S01]  /*2ae0*/  IMAD.IADD R15, R3, 0x1, R15 ;  /* 0x00000001030f7824 */ /* 0x000fe200078e020f */
        /* <DEDUP_REMOVED lines=9> */
.L_x_2041:
        /* <DEDUP_REMOVED lines=55> */
.L_x_2040:
[----:B------:R-:W-:Y:S05]  /*2ef0*/  BSYNC B1 ;  /* 0x0000000000017941 */ /* 0x000fea0003800000 */
.L_x_2039:
        /* <DEDUP_REMOVED lines=35> */
.L_x_2043:
[----:B------:R-:W-:Y:S05]  /*3130*/  BSYNC B1 ;  /* 0x0000000000017941 */ /* 0x000fea0003800000 */
.L_x_2042:
        /* <DEDUP_REMOVED lines=15> */
.L_x_2036:
[----:B------:R-:W-:Y:S05]  /*3230*/  BSYNC B0 ;  /* 0x0000000000007941 */ /* 0x000fea0003800000 */
.L_x_2035:
        /* <DEDUP_REMOVED lines=37> */
.L_x_2060:
[----:B------:R-:W2:Y:S01]  /*3490*/  LDC.64 R2, c[0x0][0x218] ;  /* 0x00008600ff027b82 */ /* 0x000ea20000000a00 */
[----:B------:R-:W-:Y:S01]  /*34a0*/  ISETP.NE.AND P1, PT, R63, RZ, PT ;  /* 0x000000ff3f00720c */ /* 0x000fe20003f25270 */
[----:B----4-:R-:W-:Y:S01]  /*34b0*/  FADD.FTZ R18, R22, R19 ;  /* 0x0000001316127221 */ /* 0x010fe20000010000 */
[----:B------:R-:W-:Y:S02]  /*34c0*/  IADD3 R17, R9, R46, RZ ;  /* 0x0000002e09117210 */ /* 0x000fe40007ffe0ff */
[----:B------:R-:W-:Y:S02]  /*34d0*/  ISETP.NE.AND P2, PT, R55, 0x1, PT ;  /* 0x000000013700780c */ /* 0x000fe40003f45270 */
[----:B------:R-:W-:Y:S01]  /*34e0*/  LEA.HI R23, R13, 0x14, RZ, 0x1c ;  /* 0x000000140d177811 */ /* 0x000fe200078fe0ff */
[----:B------:R-:W3:Y:S06]  /*34f0*/  LDC.64 R14, c[0x0][0x220] ;  /* 0x00008800ff0e7b82 */ /* 0x000eec0000000a00 */
[----:B------:R-:W-:-:S02]  /*3500*/  @!P1 F2FP.F16.F32.PACK_AB R16, RZ, R24 ;  /* 0x00000018ff10923e */ /* 0x000fc400000000ff */
[----:B------:R-:W-:Y:S01]  /*3510*/  @!P1 F2FP.F16.F32.PACK_AB R18, RZ, R18 ;  /* 0x00000012ff12923e */ /* 0x000fe200000000ff */
        /* <DEDUP_REMOVED lines=32> */
.L_x_2070:
[----:B----4-:R-:W-:Y:S01]  /*3720*/  FADD.FTZ R17, R29, R19 ;  /* 0x000000131d117221 */ /* 0x010fe20000010000 */
[----:B------:R-:W-:Y:S02]  /*3730*/  @!P1 F2FP.F16.F32.PACK_AB R16, RZ, R20 ;  /* 0x00000014ff10923e */ /* 0x000fe400000000ff */
[----:B------:R-:W-:Y:S02]  /*3740*/  ISETP.NE.AND P2, PT, R55, 0x2, PT ;  /* 0x000000023700780c */ /* 0x000fe40003f45270 */
[----:B------:R-:W-:Y:S01]  /*3750*/  @!P1 F2FP.F16.F32.PACK_AB R17, RZ, R17 ;  /* 0x00000011ff11923e */ /* 0x000fe200000000ff */
        /* <DEDUP_REMOVED lines=31> */
.L_x_2080:
[----:B----4-:R-:W-:Y:S01]  /*3950*/  FADD.FTZ R17, R29, R19 ;  /* 0x000000131d117221 */ /* 0x010fe20000010000 */
[----:B------:R-:W-:Y:S01]  /*3960*/  @!P1 F2FP.F16.F32.PACK_AB R16, RZ, R20 ;  /* 0x00000014ff10923e */ /* 0x000fe200000000ff */
[----:B------:R-:W-:-:S03]  /*3970*/  IMAD.MOV.U32 R23, RZ, RZ, R50 ;  /* 0x000000ffff177224 */ /* 0x000fc600078e0032 */
[----:B------:R-:W-:Y:S01]  /*3980*/  @!P1 F2FP.F16.F32.PACK_AB R17, RZ, R17 ;  /* 0x00000011ff11923e */ /* 0x000fe200000000ff */
[----:B------:R0:W-:Y:S04]  /*3990*/  @!P1 STG.E.U16 desc[UR8][R2.64+0x50], R16 ;  /* 0x0000501002009986 */ /* 0x0001e8000c101508 */
[----:B------:R0:W-:Y:S02]  /*39a0*/  @!P1 STG.E.U16 desc[UR8][R14.64+0x50], R17 ;  /* 0x000050110e009986 */ /* 0x0001e4000c101508 */
.L_x_2046:
[----:B------:R-:W-:Y:S05]  /*39b0*/  BSYNC B0 ;  /* 0x0000000000007941 */ /* 0x000fea0003800000 */
.L_x_2045:
        /* <DEDUP_REMOVED lines=126> */
[----:B------:R-:W-:Y:S02]  /*41a0*/  @!P0 F2FP.F16.F32.PACK_AB R19, RZ, R20 ;  /* 0x00000014ff13823e */ /* 0x000fe400000000ff */
[----:B------:R-:W-:Y:S01]  /*41b0*/  @!P0 F2FP.F16.F32.PACK_AB R20, RZ, R22 ;  /* 0x00000016ff14823e */ /* 0x000fe200000000ff */
[----:B---3--:R-:W-:Y:S02]  /*41c0*/  FADD.FTZ R36, R36, R37 ;  /* 0x0000002524247221 */ /* 0x008fe40000010000 */
[----:B------:R3:W-:Y:S01]  /*41d0*/  @!P0 STG.E.U16 desc[UR8][R14.64], R19 ;  /* 0x000000130e008986 */ /* 0x0007e2000c101508 */
[----:B-1----:R-:W-:Y:S01]  /*41e0*/  FADD.FTZ R17, R26, R29 ;  /* 0x0000001d1a117221 */ /* 0x002fe20000010000 */
[----:B------:R-:W-:Y:S01]  /*41f0*/  PRMT R21, R20, 0x7610, R21 ;  /* 0x0000761014157816 */ /* 0x000fe20000000015 */
[----:B----4-:R-:W-:-:S03]  /*4200*/  FADD.FTZ R24, R24, R31 ;  /* 0x0000001f18187221 */ /* 0x010fc60000010000 */
[----:B------:R-:W-:Y:S01]  /*4210*/  @!P0 F2FP.F16.F32.PACK_AB R17, RZ, R17 ;  /* 0x00000011ff11823e */ /* 0x000fe200000000ff */
[----:B------:R-:W-:Y:S01]  /*4220*/  @!P0 STG.E.U16 desc[UR8][R2.64], R21 ;  /* 0x0000001502008986 */ /* 0x000fe2000c101508 */
[----:B-----5:R-:W-:Y:S01]  /*4230*/  FADD.FTZ R18, R33, R28 ;  /* 0x0000001c21127221 */ /* 0x020fe20000010000 */
[----:B------:R-:W-:Y:S02]  /*4240*/  @!P0 F2FP.F16.F32.PACK_AB R16, RZ, R24 ;  /* 0x00000018ff10823e */ /* 0x000fe400000000ff */
[----:B---3--:R-:W-:Y:S01]  /*4250*/  MOV R19, 0xffff ;  /* 0x0000ffff00137802 */ /* 0x008fe20000000f00 */
[----:B0-----:R-:W-:Y:S01]  /*4260*/  FADD.FTZ R20, R32, R35 ;  /* 0x0000002320147221 */ /* 0x001fe20000010000 */
[----:B------:R-:W-:Y:S01]  /*4270*/  @!P0 F2FP.F16.F32.PACK_AB R18, RZ, R18 ;  /* 0x00000012ff12823e */ /* 0x000fe200000000ff */
[----:B------:R-:W-:Y:S01]  /*4280*/  @!P0 STG.E.U16 desc[UR8][R14.64+0x28], R16 ;  /* 0x000028100e008986 */ /* 0x000fe2000c101508 */
[----:B--2---:R-:W-:Y:S02]  /*4290*/  FADD.FTZ R34, R34, R39 ;  /* 0x0000002722227221 */ /* 0x004fe40000010000 */
[----:B------:R-:W-:Y:S01]  /*42a0*/  @!P0 F2FP.F16.F32.PACK_AB R20, RZ, R20 ;  /* 0x00000014ff14823e */ /* 0x000fe200000000ff */
[----:B------:R-:W-:Y:S04]  /*42b0*/  @!P0 STG.E.U16 desc[UR8][R2.64+0x28], R17 ;  /* 0x0000281102008986 */ /* 0x000fe8000c101508 */
[----:B------:R-:W0:Y:S04]  /*42c0*/  SHFL.BFLY PT, R23, R34, 0x1, 0x101f ;  /* 0x0c301f0022177f89 */ /* 0x000e2800000e0000 */
[----:B------:R1:W-:Y:S04]  /*42d0*/  @!P0 STG.E.U16 desc[UR8][R14.64+0x50], R18 ;  /* 0x000050120e008986 */ /* 0x0003e8000c101508 */
[----:B------:R1:W2:Y:S04]  /*42e0*/  SHFL.BFLY PT, R19, R36, 0x1, 0x101f ;  /* 0x0c301f0024137f89 */ /* 0x0002a800000e0000 */
[----:B------:R1:W-:Y:S02]  /*42f0*/  @!P0 STG.E.U16 desc[UR8][R2.64+0x50], R20 ;  /* 0x0000501402008986 */ /* 0x0003e4000c101508 */
[----:B01----:R-:W-:-:S07]  /*4300*/  FADD.FTZ R23, R34, R23 ;  /* 0x0000001722177221 */ /* 0x003fce0000010000 */
.L_x_2114:
[----:B--2---:R-:W-:Y:S01]  /*4310*/  FADD.FTZ R17, R36, R19 ;  /* 0x0000001324117221 */ /* 0x004fe20000010000 */
[----:B------:R-:W-:-:S04]  /*4320*/  @!P0 F2FP.F16.F32.PACK_AB R16, RZ, R23 ;  /* 0x00000017ff10823e */ /* 0x000fc800000000ff */
[----:B------:R-:W-:Y:S01]  /*4330*/  @!P0 F2FP.F16.F32.PACK_AB R17, RZ, R17 ;  /* 0x00000011ff11823e */ /* 0x000fe200000000ff */
[----:B------:R0:W-:Y:S04]  /*4340*/  @!P0 STG.E.U16 desc[UR8][R14.64+0x78], R16 ;  /* 0x000078100e008986 */ /* 0x0001e8000c101508 */
[----:B------:R0:W-:Y:S02]  /*4350*/  @!P0 STG.E.U16 desc[UR8][R2.64+0x78], R17 ;  /* 0x0000781102008986 */ /* 0x0001e4000c101508 */
.L_x_2044:
[----:B------:R-:W-:Y:S05]  /*4360*/  WARPSYNC.ALL ;  /* 0x0000000000007948 */ /* 0x000fea0003800000 */
[----:B------:R-:W-:Y:S01]  /*4370*/  BAR.SYNC.DEFER_BLOCKING 0x0 ;  /* 0x0000000000007b1d */ /* 0x000fe20000010000 */
[C---:B------:R-:W-:Y:S02]  /*4380*/  ISETP.GE.AND P0, PT, R46.reuse, -0xec0, PT ;  /* 0xfffff1402e00780c */ /* 0x040fe40003f06270 */
[----:B------:R-:W-:-:S11]  /*4390*/  IADD3 R46, R46, 0x1000, RZ ;  /* 0x000010002e2e7810 */ /* 0x000fd60007ffe0ff */
[----:B------:R-:W-:Y:S05]  /*43a0*/  @!P0 BRA `(.L_x_2051) ;  /* 0xffffffe000f48947 */ /* 0x000fea000383ffff */
[----:B------:R-:W-:Y:S05]  /*43b0*/  EXIT ;  /* 0x000000000000794d */ /* 0x000fea0003800000 */
.L_x_2047:
[----:B------:R-:W-:Y:S01]  /*43c0*/  HFMA2.MMA R18, -RZ, RZ, 0, 4.76837158203125e-07 ;  /* 0x00000008ff127435 */ /* 0x000fe200000001ff */
[----:B--2---:R-:W-:Y:S01]  /*43d0*/  IMAD.MOV.U32 R21, RZ, RZ, R2 ;  /* 0x000000ffff157224 */ /* 0x004fe200078e0002 */
[----:B------:R-:W-:Y:S01]  /*43e0*/  MOV R17, 0x101f ;  /* 0x0000101f00117802 */ /* 0x000fe20000000f00 */
[----:B------:R-:W-:-:S08]  /*43f0*/  IMAD.MOV.U32 R16, RZ, RZ, 0xffff ;  /* 0x0000ffffff107424 */ /* 0x000fd000078e00ff */
[----:B01-3--:R-:W-:Y:S05]  /*4400*/  WARPSYNC.COLLECTIVE R16, `(.L_x_2052) ;  /* 0x0000000010087348 */ /* 0x00bfea0003c00000 */
[----:B------:R2:W4:Y:S02]  /*4410*/  SHFL.BFLY P2, R19, R21, R18, R17 ;  /* 0x0c00001215137389 */ /* 0x0005240000040011 */
[----:B01234-:R-:W-:Y:S01]  /*4420*/  ENDCOLLECTIVE ;  /* 0x000000000000791b */ /* 0x01ffe20003800000 */
.L_x_2052:
[----:B------:R-:W-:Y:S02]  /*4430*/  MOV R21, R3 ;  /* 0x0000000300157202 */ /* 0x000fe40000000f00 */
[----:B------:R-:W-:-:S07]  /*4440*/  MOV R15, R19 ;  /* 0x00000013000f7202 */ /* 0x000fce0000000f00 */
[----:B------:R-:W-:Y:S05]  /*4450*/  WARPSYNC.COLLECTIVE R16, `(.L_x_2053) ;  /* 0x0000000010087348 */ /* 0x000fea0003c00000 */
[----:B------:R0:W1:Y:S02]  /*4460*/  SHFL.BFLY P2, R19, R21, R18, R17 ;  /* 0x0c00001215137389 */ /* 0x0000640000040011 */
[----:B01----:R-:W-:Y:S01]  /*4470*/  ENDCOLLECTIVE ;  /* 0x000000000000791b */ /* 0x003fe20003800000 */
.L_x_2053:
[----:B------:R-:W-:Y:S01]  /*4480*/  FADD.FTZ R15, R15, R2 ;  /* 0x000000020f0f7221 */ /* 0x000fe20000010000 */
[----:B------:R-:W-:-:S04]  /*4490*/  HFMA2.MMA R18, -RZ, RZ, 0, 2.384185791015625e-07 ;  /* 0x00000004ff127435 */ /* 0x000fc800000001ff */
[----:B------:R-:W-:Y:S01]  /*44a0*/  MOV R21, R15 ;  /* 0x0000000f00157202 */ /* 0x000fe20000000f00 */
[----:B------:R-:W-:-:S07]  /*44b0*/  IMAD.MOV.U32 R14, RZ, RZ, R19 ;  /* 0x000000ffff0e7224 */ /* 0x000fce00078e0013 */
[----:B------:R-:W-:Y:S05]  /*44c0*/  WARPSYNC.COLLECTIVE R16, `(.L_x_2054) ;  /* 0x0000000010087348 */ /* 0x000fea0003c00000 */
[----:B------:R0:W1:Y:S02]  /*44d0*/  SHFL.BFLY P2, R19, R21, R18, R17 ;  /* 0x0c00001215137389 */ /* 0x0000640000040011 */
[----:B01----:R-:W-:Y:S01]  /*44e0*/  ENDCOLLECTIVE ;  /* 0x000000000000791b */ /* 0x003fe20003800000 */
.L_x_2054:
[----:B------:R-:W-:-:S05]  /*44f0*/  FADD.FTZ R14, R14, R3 ;  /* 0x000000030e0e7221 */ /* 0x000fca0000010000 */
[----:B------:R-:W-:Y:S01]  /*4500*/  MOV R21, R14 ;  /* 0x0000000e00157202 */ /* 0x000fe20000000f00 */
[----:B------:R-:W-:-:S07]  /*4510*/  IMAD.MOV.U32 R20, RZ, RZ, R19 ;  /* 0x000000ffff147224 */ /* 0x000fce00078e0013 */
[----:B------:R-:W-:Y:S05]  /*4520*/  WARPSYNC.COLLECTIVE R16, `(.L_x_2055) ;  /* 0x0000000010087348 */ /* 0x000fea0003c00000 */
[----:B------:R0:W1:Y:S02]  /*4530*/  SHFL.BFLY P2, R19, R21, R18, R17 ;  /* 0x0c00001215137389 */ /* 0x0000640000040011 */
[----:B01----:R-:W-:Y:S01]  /*4540*/  ENDCOLLECTIVE ;  /* 0x000000000000791b */ /* 0x003fe20003800000 */
.L_x_2055:
[----:B------:R-:W-:Y:S01]  /*4550*/  FADD.FTZ R20, R15, R20 ;  /* 0x000000140f147221 */ /* 0x000fe20000010000 */
[----:B------:R-:W-:-:S03]  /*4560*/  HFMA2.MMA R18, -RZ, RZ, 0, 1.1920928955078125e-07 ;  /* 0x00000002ff127435 */ /* 0x000fc600000001ff */
[----:B------:R-:W-:Y:S01]  /*4570*/  IMAD.MOV.U32 R21, RZ, RZ, R20 ;  /* 0x000000ffff157224 */ /* 0x000fe200078e0014 */
[----:B------:R-:W-:-:S07]  /*4580*/  MOV R23, R19 ;  /* 0x0000001300177202 */ /* 0x000fce0000000f00 */
[----:B------:R-:W-:Y:S05]  /*4590*/  WARPSYNC.COLLECTIVE R16, `(.L_x_2056) ;  /* 0x0000000010087348 */ /* 0x000fea0003c00000 */
[----:B------:R0:W1:Y:S02]  /*45a0*/  SHFL.BFLY P2, R19, R21, R18, R17 ;  /* 0x0c00001215137389 */ /* 0x0000640000040011 */
[----:B01----:R-:W-:Y:S01]  /*45b0*/  ENDCOLLECTIVE ;  /* 0x000000000000791b */ /* 0x003fe20003800000 */
.L_x_2056:
[----:B------:R-:W-:-:S04]  /*45c0*/  FADD.FTZ R23, R14, R23 ;  /* 0x000000170e177221 */ /* 0x000fc80000010000 */
[----:B------:R-:W-:Y:S01]  /*45d0*/  IMAD.MOV.U32 R21, RZ, RZ, R23 ;  /* 0x000000ffff157224 */ /* 0x000fe200078e0017 */
[----:B------:R-:W-:-:S07]  /*45e0*/  MOV R25, R19 ;  /* 0x0000001300197202 */ /* 0x000fce0000000f00 */
[----:B------:R-:W-:Y:S05]  /*45f0*/  WARPSYNC.COLLECTIVE R16, `(.L_x_2057) ;  /* 0x0000000010087348 */ /* 0x000fea0003c00000 */
[----:B------:R0:W1:Y:S02]  /*4600*/  SHFL.BFLY P2, R19, R21, R18, R17 ;  /* 0x0c00001215137389 */ /* 0x0000640000040011 */
[----:B01----:R-:W-:Y:S01]  /*4610*/  ENDCOLLECTIVE ;  /* 0x000000000000791b */ /* 0x003fe20003800000 */
.L_x_2057:
[----:B------:R-:W-:-:S05]  /*4620*/  FADD.FTZ R25, R20, R25 ;  /* 0x0000001914197221 */ /* 0x000fca0000010000 */
[----:B------:R-:W-:Y:S01]  /*4630*/  MOV R21, R25 ;  /* 0x0000001900157202 */ /* 0x000fe20000000f00 */
[----:B------:R-:W-:Y:S01]  /*4640*/  IMAD.MOV.U32 R18, RZ, RZ, 0x1 ;  /* 0x00000001ff127424 */ /* 0x000fe200078e00ff */
[----:B------:R-:W-:-:S07]  /*4650*/  MOV R2, R19 ;  /* 0x0000001300027202 */ /* 0x000fce0000000f00 */
[----:B------:R-:W-:Y:S05]  /*4660*/  WARPSYNC.COLLECTIVE R16, `(.L_x_2058) ;  /* 0x0000000010087348 */ /* 0x000fea0003c00000 */
[----:B------:R0:W1:Y:S02]  /*4670*/  SHFL.BFLY P2, R19, R21, R18, R17 ;  /* 0x0c00001215137389 */ /* 0x0000640000040011 */
[----:B01----:R-:W-:Y:S01]  /*4680*/  ENDCOLLECTIVE ;  /* 0x000000000000791b */ /* 0x003fe20003800000 */
.L_x_2058:
[----:B------:R-:W-:-:S05]  /*4690*/  FADD.FTZ R22, R23, R2 ;  /* 0x0000000217167221 */ /* 0x000fca0000010000 */
[----:B------:R-:W-:Y:S02]  /*46a0*/  MOV R21, R22 ;  /* 0x0000001600157202 */ /* 0x000fe40000000f00 */
[----:B------:R-:W-:-:S07]  /*46b0*/  MOV R24, R19 ;  /* 0x0000001300187202 */ /* 0x000fce0000000f00 */
[----:B------:R-:W-:Y:S05]  /*46c0*/  WARPSYNC.COLLECTIVE R16, `(.L_x_2059) ;  /* 0x0000000010087348 */ /* 0x000fea0003c00000 */
[----:B------:R0:W1:Y:S02]  /*46d0*/  SHFL.BFLY P2, R19, R21, R18, R17 ;  /* 0x0c00001215137389 */ /* 0x0000640000040011 */
[----:B01----:R-:W-:Y:S01]  /*46e0*/  ENDCOLLECTIVE ;  /* 0x000000000000791b */ /* 0x003fe20003800000 */
.L_x_2059:
[----:B------:R-:W-:Y:S01]  /*46f0*/  FADD.FTZ R24, R25, R24 ;  /* 0x0000001819187221 */ /* 0x000fe20000010000 */
[----:B------:R-:W-:Y:S06]  /*4700*/  BRA `(.L_x_2060) ;  /* 0xffffffec00607947 */ /* 0x000fec000383ffff */
.L_x_2048:
        /* <DEDUP_REMOVED lines=8> */
.L_x_2062:
[----:B------:R-:W-:Y:S05]  /*4790*/  BSYNC B1 ;  /* 0x0000000000017941 */ /* 0x000fea0003800000 */
.L_x_2061:
        /* <DEDUP_REMOVED lines=8> */
.L_x_2063:
[----:B------:R-:W-:Y:S01]  /*4820*/  FADD.FTZ R23, R23, R20 ;  /* 0x0000001417177221 */ /* 0x000fe20000010000 */
[----:B------:R-:W-:-:S04]  /*4830*/  HFMA2.MMA R18, -RZ, RZ, 0, 2.384185791015625e-07 ;  /* 0x00000004ff127435 */ /* 0x000fc800000001ff */
[----:B------:R-:W-:Y:S01]  /*4840*/  MOV R21, R23 ;  /* 0x0000001700157202 */ /* 0x000fe20000000f00 */
[----:B------:R-:W-:-:S07]  /*4850*/  IMAD.MOV.U32 R25, RZ, RZ, R19 ;  /* 0x000000ffff197224 */ /* 0x000fce00078e0013 */
[----:B------:R-:W-:Y:S05]  /*4860*/  WARPSYNC.COLLECTIVE R16, `(.L_x_2064) ;  /* 0x0000000010087348 */ /* 0x000fea0003c00000 */
[----:B------:R0:W1:Y:S02]  /*4870*/  SHFL.BFLY P2, R19, R21, R18, R17 ;  /* 0x0c00001215137389 */ /* 0x0000640000040011 */
[----:B01----:R-:W-:Y:S01]  /*4880*/  ENDCOLLECTIVE ;  /* 0x000000000000791b */ /* 0x003fe20003800000 */
.L_x_2064:
[----:B------:R-:W-:-:S05]  /*4890*/  FADD.FTZ R25, R25, R22 ;  /* 0x0000001619197221 */ /* 0x000fca0000010000 */
[----:B------:R-:W-:Y:S01]  /*48a0*/  MOV R21, R25 ;  /* 0x0000001900157202 */ /* 0x000fe20000000f00 */
[----:B------:R-:W-:-:S07]  /*48b0*/  IMAD.MOV.U32 R24, RZ, RZ, R19 ;  /* 0x000000ffff187224 */ /* 0x000fce00078e0013 */
[----:B------:R-:W-:Y:S05]  /*48c0*/  WARPSYNC.COLLECTIVE R16, `(.L_x_2065) ;  /* 0x0000000010087348 */ /* 0x000fea0003c00000 */
[----:B------:R0:W1:Y:S02]  /*48d0*/  SHFL.BFLY P2, R19, R21, R18, R17 ;  /* 0x0c00001215137389 */ /* 0x0000640000040011 */
[----:B01----:R-:W-:Y:S01]  /*48e0*/  ENDCOLLECTIVE ;  /* 0x000000000000791b */ /* 0x003fe20003800000 */
.L_x_2065:
[----:B------:R-:W-:Y:S01]  /*48f0*/  FADD.FTZ R24, R23, R24 ;  /* 0x0000001817187221 */ /* 0x000fe20000010000 */
[----:B------:R-:W-:-:S03]  /*4900*/  HFMA2.MMA R18, -RZ, RZ, 0, 1.1920928955078125e-07 ;  /* 0x00000002ff127435 */ /* 0x000fc600000001ff */
[----:B------:R-:W-:Y:S01]  /*4910*/  IMAD.MOV.U32 R21, RZ, RZ, R24 ;  /* 0x000000ffff157224 */ /* 0x000fe200078e0018 */
[----:B------:R-:W-:-:S07]  /*4920*/  MOV R26, R19 ;  /* 0x00000013001a7202 */ /* 0x000fce0000000f00 */
[----:B------:R-:W-:Y:S05]  /*4930*/  WARPSYNC.COLLECTIVE R16, `(.L_x_2066) ;  /* 0x0000000010087348 */ /* 0x000fea0003c00000 */
[----:B------:R0:W1:Y:S02]  /*4940*/  SHFL.BFLY P2, R19, R21, R18, R17 ;  /* 0x0c00001215137389 */ /* 0x0000640000040011 */
[----:B01----:R-:W-:Y:S01]  /*4950*/  ENDCOLLECTIVE ;  /* 0x000000000000791b */ /* 0x003fe20003800000 */
.L_x_2066:
[----:B------:R-:W-:-:S04]  /*4960*/  FADD.FTZ R26, R25, R26 ;  /* 0x0000001a191a7221 */ /* 0x000fc80000010000 */
[----:B------:R-:W-:Y:S01]  /*4970*/  IMAD.MOV.U32 R21, RZ, RZ, R26 ;  /* 0x000000ffff157224 */ /* 0x000fe200078e001a */
[----:B------:R-:W-:-:S07]  /*4980*/  MOV R27, R19 ;  /* 0x00000013001b7202 */ /* 0x000fce0000000f00 */
[----:B------:R-:W-:Y:S05]  /*4990*/  WARPSYNC.COLLECTIVE R16, `(.L_x_2067) ;  /* 0x0000000010087348 */ /* 0x000fea0003c00000 */
[----:B------:R0:W1:Y:S02]  /*49a0*/  SHFL.BFLY P2, R19, R21, R18, R17 ;  /* 0x0c00001215137389 */ /* 0x0000640000040011 */
[----:B01----:R-:W-:Y:S01]  /*49b0*/  ENDCOLLECTIVE ;  /* 0x000000000000791b */ /* 0x003fe20003800000 */
.L_x_2067:
[----:B------:R-:W-:Y:S01]  /*49c0*/  FADD.FTZ R27, R24, R27 ;  /* 0x0000001b181b7221 */ /* 0x000fe20000010000 */
[----:B------:R-:W-:-:S04]  /*49d0*/  HFMA2.MMA R18, -RZ, RZ, 0, 5.9604644775390625e-08 ;  /* 0x00000001ff127435 */ /* 0x000fc800000001ff */
[----:B------:R-:W-:Y:S02]  /*49e0*/  MOV R21, R27 ;  /* 0x0000001b00157202 */ /* 0x000fe40000000f00 */
[----:B------:R-:W-:-:S07]  /*49f0*/  MOV R29, R19 ;  /* 0x00000013001d7202 */ /* 0x000fce0000000f00 */
[----:B------:R-:W-:Y:S05]  /*4a00*/  WARPSYNC.COLLECTIVE R16, `(.L_x_2068) ;  /* 0x0000000010087348 */ /* 0x000fea0003c00000 */
[----:B------:R0:W1:Y:S02]  /*4a10*/  SHFL.BFLY P2, R19, R21, R18, R17 ;  /* 0x0c00001215137389 */ /* 0x0000640000040011 */
[----:B01----:R-:W-:Y:S01]  /*4a20*/  ENDCOLLECTIVE ;  /* 0x000000000000791b */ /* 0x003fe20003800000 */
.L_x_2068:
[----:B------:R-:W-:-:S05]  /*4a30*/  FADD.FTZ R29, R26, R29 ;  /* 0x0000001d1a1d7221 */ /* 0x000fca0000010000 */
[----:B------:R-:W-:Y:S01]  /*4a40*/  MOV R21, R29 ;  /* 0x0000001d00157202 */ /* 0x000fe20000000f00 */
[----:B------:R-:W-:-:S07]  /*4a50*/  IMAD.MOV.U32 R20, RZ, RZ, R19 ;  /* 0x000000ffff147224 */ /* 0x000fce00078e0013 */
[----:B------:R-:W-:Y:S05]  /*4a60*/  WARPSYNC.COLLECTIVE R16, `(.L_x_2069) ;  /* 0x0000000010087348 */ /* 0x000fea0003c00000 */
[----:B------:R0:W1:Y:S02]  /*4a70*/  SHFL.BFLY P2, R19, R21, R18, R17 ;  /* 0x0c00001215137389 */ /* 0x0000640000040011 */
[----:B01----:R-:W-:Y:S01]  /*4a80*/  ENDCOLLECTIVE ;  /* 0x000000000000791b */ /* 0x003fe20003800000 */
.L_x_2069:
[----:B------:R-:W-:Y:S01]  /*4a90*/  FADD.FTZ R20, R27, R20 ;  /* 0x000000141b147221 */ /* 0x000fe20000010000 */
[----:B------:R-:W-:Y:S06]  /*4aa0*/  BRA `(.L_x_2070) ;  /* 0xffffffec001c7947 */ /* 0x000fec000383ffff */
.L_x_2049:
        /* <DEDUP_REMOVED lines=8> */
.L_x_2072:
[----:B------:R-:W-:Y:S05]  /*4b30*/  BSYNC B1 ;  /* 0x0000000000017941 */ /* 0x000fea0003800000 */
.L_x_2071:
        /* <DEDUP_REMOVED lines=8> */
.L_x_2073:
[----:B------:R-:W-:Y:S01]  /*4bc0*/  FADD.FTZ R23, R23, R20 ;  /* 0x0000001417177221 */ /* 0x000fe20000010000 */
[----:B------:R-:W-:-:S03]  /*4bd0*/  HFMA2.MMA R18, -RZ, RZ, 0, 2.384185791015625e-07 ;  /* 0x00000004ff127435 */ /* 0x000fc600000001ff */
[----:B------:R-:W-:Y:S01]  /*4be0*/  IMAD.MOV.U32 R21, RZ, RZ, R23 ;  /* 0x000000ffff157224 */ /* 0x000fe200078e0017 */
[----:B------:R-:W-:-:S07]  /*4bf0*/  MOV R25, R19 ;  /* 0x0000001300197202 */ /* 0x000fce0000000f00 */
[----:B------:R-:W-:Y:S05]  /*4c00*/  WARPSYNC.COLLECTIVE R16, `(.L_x_2074) ;  /* 0x0000000010087348 */ /* 0x000fea0003c00000 */
[----:B------:R0:W1:Y:S02]  /*4c10*/  SHFL.BFLY P2, R19, R21, R18, R17 ;  /* 0x0c00001215137389 */ /* 0x0000640000040011 */
[----:B01----:R-:W-:Y:S01]  /*4c20*/  ENDCOLLECTIVE ;  /* 0x000000000000791b */ /* 0x003fe20003800000 */
.L_x_2074:
[----:B------:R-:W-:-:S05]  /*4c30*/  FADD.FTZ R25, R25, R22 ;  /* 0x0000001619197221 */ /* 0x000fca0000010000 */
[----:B------:R-:W-:Y:S02]  /*4c40*/  MOV R21, R25 ;  /* 0x0000001900157202 */ /* 0x000fe40000000f00 */
[----:B------:R-:W-:-:S07]  /*4c50*/  MOV R24, R19 ;  /* 0x0000001300187202 */ /* 0x000fce0000000f00 */
[----:B------:R-:W-:Y:S05]  /*4c60*/  WARPSYNC.COLLECTIVE R16, `(.L_x_2075) ;  /* 0x0000000010087348 */ /* 0x000fea0003c00000 */
[----:B------:R0:W1:Y:S02]  /*4c70*/  SHFL.BFLY P2, R19, R21, R18, R17 ;  /* 0x0c00001215137389 */ /* 0x0000640000040011 */
[----:B01----:R-:W-:Y:S01]  /*4c80*/  ENDCOLLECTIVE ;  /* 0x000000000000791b */ /* 0x003fe20003800000 */
.L_x_2075:
[----:B------:R-:W-:Y:S01]  /*4c90*/  FADD.FTZ R24, R23, R24 ;  /* 0x0000001817187221 */ /* 0x000fe20000010000 */
[----:B------:R-:W-:-:S04]  /*4ca0*/  HFMA2.MMA R18, -RZ, RZ, 0, 1.1920928955078125e-07 ;  /* 0x00000002ff127435 */ /* 0x000fc800000001ff */
[----:B------:R-:W-:Y:S01]  /*4cb0*/  MOV R21, R24 ;  /* 0x0000001800157202 */ /* 0x000fe20000000f00 */
[----:B------:R-:W-:-:S07]  /*4cc0*/  IMAD.MOV.U32 R26, RZ, RZ, R19 ;  /* 0x000000ffff1a7224 */ /* 0x000fce00078e0013 */
[----:B------:R-:W-:Y:S05]  /*4cd0*/  WARPSYNC.COLLECTIVE R16, `(.L_x_2076) ;  /* 0x0000000010087348 */ /* 0x000fea0003c00000 */
[----:B------:R0:W1:Y:S02]  /*4ce0*/  SHFL.BFLY P2, R19, R21, R18, R17 ;  /* 0x0c00001215137389 */ /* 0x0000640000040011 */
[----:B01----:R-:W-:Y:S01]  /*4cf0*/  ENDCOLLECTIVE ;  /* 0x000000000000791b */ /* 0x003fe20003800000 */
.L_x_2076:
[----:B------:R-:W-:-:S04]  /*4d00*/  FADD.FTZ R26, R25, R26 ;  /* 0x0000001a191a7221 */ /* 0x000fc80000010000 */
[----:B------:R-:W-:Y:S01]  /*4d10*/  IMAD.MOV.U32 R21, RZ, RZ, R26 ;  /* 0x000000ffff157224 */ /* 0x000fe200078e001a */
[----:B------:R-:W-:-:S07]  /*4d20*/  MOV R27, R19 ;  /* 0x00000013001b7202 */ /* 0x000fce0000000f00 */
[----:B------:R-:W-:Y:S05]  /*4d30*/  WARPSYNC.COLLECTIVE R16, `(.L_x_2077) ;  /* 0x0000000010087348 */ /* 0x000fea0003c00000 */
[----:B------:R0:W1:Y:S02]  /*4d40*/  SHFL.BFLY P2, R19, R21, R18, R17 ;  /* 0x0c00001215137389 */ /* 0x0000640000040011 */
[----:B01----:R-:W-:Y:S01]  /*4d50*/  ENDCOLLECTIVE ;  /* 0x000000000000791b */ /* 0x003fe20003800000 */
.L_x_2077:
[----:B------:R-:W-:Y:S01]  /*4d60*/  FADD.FTZ R27, R24, R27 ;  /* 0x0000001b181b7221 */ /* 0x000fe20000010000 */
[----:B------:R-:W-:-:S04]  /*4d70*/  HFMA2.MMA R18, -RZ, RZ, 0, 5.9604644775390625e-08 ;  /* 0x00000001ff127435 */ /* 0x000fc800000001ff */
[----:B------:R-:W-:Y:S02]  /*4d80*/  MOV R21, R27 ;  /* 0x0000001b00157202 */ /* 0x000fe40000000f00 */
[----:B------:R-:W-:-:S07]  /*4d90*/  MOV R29, R19 ;  /* 0x00000013001d7202 */ /* 0x000fce0000000f00 */
[----:B------:R-:W-:Y:S05]  /*4da0*/  WARPSYNC.COLLECTIVE R16, `(.L_x_2078) ;  /* 0x0000000010087348 */ /* 0x000fea0003c00000 */
[----:B------:R0:W1:Y:S02]  /*4db0*/  SHFL.BFLY P2, R19, R21, R18, R17 ;  /* 0x0c00001215137389 */ /* 0x0000640000040011 */
[----:B01----:R-:W-:Y:S01]  /*4dc0*/  ENDCOLLECTIVE ;  /* 0x000000000000791b */ /* 0x003fe20003800000 */
.L_x_2078:
[----:B------:R-:W-:-:S05]  /*4dd0*/  FADD.FTZ R29, R26, R29 ;  /* 0x0000001d1a1d7221 */ /* 0x000fca0000010000 */
[----:B------:R-:W-:Y:S01]  /*4de0*/  MOV R21, R29 ;  /* 0x0000001d00157202 */ /* 0x000fe20000000f00 */
[----:B------:R-:W-:-:S07]  /*4df0*/  IMAD.MOV.U32 R20, RZ, RZ, R19 ;  /* 0x000000ffff147224 */ /* 0x000fce00078e0013 */
[----:B------:R-:W-:Y:S05]  /*4e00*/  WARPSYNC.COLLECTIVE R16, `(.L_x_2079) ;  /* 0x0000000010087348 */ /* 0x000fea0003c00000 */
[----:B------:R0:W1:Y:S02]  /*4e10*/  SHFL.BFLY P2, R19, R21, R18, R17 ;  /* 0x0c00001215137389 */ /* 0x0000640000040011 */
[----:B01----:R-:W-:Y:S01]  /*4e20*/  ENDCOLLECTIVE ;  /* 0x000000000000791b */ /* 0x003fe20003800000 */
.L_x_2079:
[----:B------:R-:W-:Y:S01]  /*4e30*/  FADD.FTZ R20, R27, R20 ;  /* 0x000000141b147221 */ /* 0x000fe20000010000 */
[----:B------:R-:W-:Y:S06]  /*4e40*/  BRA `(.L_x_2080) ;  /* 0xffffffe800c07947 */ /* 0x000fec000383ffff */
.L_x_2050:
        /* <DEDUP_REMOVED lines=8> */
.L_x_2082:
[----:B------:R-:W-:Y:S05]  /*4ed0*/  BSYNC B0 ;  /* 0x0000000000007941 */ /* 0x000fea0003800000 */
.L_x_2081:
        /* <DEDUP_REMOVED lines=11> */
.L_x_2083:
[----:B------:R-:W-:Y:S01]  /*4f90*/  @!P0 LEA R20, R63, UR4, 0x7 ;  /* 0x000000043f148c11 */ /* 0x000fe2000f8e38ff */
[----:B------:R-:W-:Y:S01]  /*4fa0*/  FADD.FTZ R15, R15, R2 ;  /* 0x000000020f0f7221 */ /* 0x000fe20000010000 */
[----:B------:R-:W-:Y:S01]  /*4fb0*/  @!P0 LOP3.LUT R25, R25, R6, RZ, 0x3c, !PT ;  /* 0x0000000619198212 */ /* 0x000fe200078e3cff */
[----:B------:R-:W-:Y:S01]  /*4fc0*/  IMAD.MOV.U32 R32, RZ, RZ, RZ ;  /* 0x000000ffff207224 */ /* 0x000fe200078e00ff */
[----:B------:R-:W-:Y:S01]  /*4fd0*/  MOV R26, RZ ;  /* 0x000000ff001a7202 */ /* 0x000fe20000000f00 */
[----:B------:R-:W-:Y:S01]  /*4fe0*/  HFMA2.MMA R36, -RZ, RZ, 0, 0 ;  /* 0x00000000ff247435 */ /* 0x000fe200000001ff */
[----:B------:R-:W-:Y:S01]  /*4ff0*/  @!P0 LEA R34, R63, UR4, 0x7 ;  /* 0x000000043f228c11 */ /* 0x000fe2000f8e38ff */
[----:B------:R-:W-:-:S05]  /*5000*/  @!P0 IMAD R25, R25, 0x4, R20 ;  /* 0x0000000419198824 */ /* 0x000fca00078e0214 */
[----:B------:R0:W1:Y:S01]  /*5010*/  @!P0 LDS R27, [R25] ;  /* 0x00000000191b8984 */ /* 0x0000620000000800 */
[----:B------:R-:W-:Y:S01]  /*5020*/  MOV R21, R15 ;  /* 0x0000000f00157202 */ /* 0x000fe20000000f00 */
[----:B------:R-:W-:Y:S02]  /*5030*/  IMAD.MOV.U32 R18, RZ, RZ, 0x4 ;  /* 0x00000004ff127424 */ /* 0x000fe400078e00ff */
[----:B------:R0:W2:Y:S01]  /*5040*/  @!P0 LDS R28, [R25+0x500] ;  /* 0x00050000191c8984 */ /* 0x0000a20000000800 */
[----:B------:R-:W-:-:S07]  /*5050*/  FADD.FTZ R14, R19, R3 ;  /* 0x00000003130e7221 */ /* 0x000fce0000010000 */
[----:B012---:R-:W-:Y:S05]  /*5060*/  WARPSYNC.COLLECTIVE R16, `(.L_x_2084) ;  /* 0x0000000010087348 */ /* 0x007fea0003c00000 */
[----:B------:R3:W4:Y:S02]  /*5070*/  SHFL.BFLY P2, R19, R21, R18, R17 ;  /* 0x0c00001215137389 */ /* 0x0007240000040011 */
[----:B01234-:R-:W-:Y:S01]  /*5080*/  ENDCOLLECTIVE ;  /* 0x000000000000791b */ /* 0x01ffe20003800000 */
.L_x_2084:
[----:B------:R-:W-:Y:S02]  /*5090*/  MOV R21, R14 ;  /* 0x0000000e00157202 */ /* 0x000fe40000000f00 */
[----:B------:R-:W-:-:S07]  /*50a0*/  MOV R2, R19 ;  /* 0x0000001300027202 */ /* 0x000fce0000000f00 */
[----:B------:R-:W-:Y:S05]  /*50b0*/  WARPSYNC.COLLECTIVE R16, `(.L_x_2085) ;  /* 0x0000000010087348 */ /* 0x000fea0003c00000 */
[----:B------:R0:W1:Y:S02]  /*50c0*/  SHFL.BFLY P2, R19, R21, R18, R17 ;  /* 0x0c00001215137389 */ /* 0x0000640000040011 */
[----:B01----:R-:W-:Y:S01]  /*50d0*/  ENDCOLLECTIVE ;  /* 0x000000000000791b */ /* 0x003fe20003800000 */
.L_x_2085:
[----:B------:R-:W-:Y:S01]  /*50e0*/  @!P0 MOV R24, R27 ;  /* 0x0000001b00188202 */ /* 0x000fe20000000f00 */
[----:B------:R-:W-:Y:S01]  /*50f0*/  FADD.FTZ R2, R15, R2 ;  /* 0x000000020f027221 */ /* 0x000fe20000010000 */
[----:B------:R-:W-:Y:S01]  /*5100*/  @!P0 IMAD.MOV.U32 R26, RZ, RZ, R28 ;  /* 0x000000ffff1a8224 */ /* 0x000fe200078e001c */
[----:B------:R-:W-:-:S03]  /*5110*/  HFMA2.MMA R18, -RZ, RZ, 0, 1.1920928955078125e-07 ;  /* 0x00000002ff127435 */ /* 0x000fc600000001ff */
[----:B------:R-:W-:Y:S01]  /*5120*/  MOV R21, R2 ;  /* 0x0000000200157202 */ /* 0x000fe20000000f00 */
[----:B------:R-:W-:Y:S01]  /*5130*/  FADD.FTZ R3, R14, R19 ;  /* 0x000000130e037221 */ /* 0x000fe20000010000 */
[----:B------:R-:W-:-:S07]  /*5140*/  @!P0 LEA R14, R63, UR4, 0x7 ;  /* 0x000000043f0e8c11 */ /* 0x000fce000f8e38ff */
[----:B------:R-:W-:Y:S05]  /*5150*/  WARPSYNC.COLLECTIVE R16, `(.L_x_2086) ;  /* 0x0000000010087348 */ /* 0x000fea0003c00000 */
[----:B------:R0:W1:Y:S02]  /*5160*/  SHFL.BFLY P2, R19, R21, R18, R17 ;  /* 0x0c00001215137389 */ /* 0x0000640000040011 */
[----:B01----:R-:W-:Y:S01]  /*5170*/  ENDCOLLECTIVE ;  /* 0x000000000000791b */ /* 0x003fe20003800000 */
.L_x_2086:
[----:B------:R-:W-:Y:S01]  /*5180*/  IMAD.MOV.U32 R21, RZ, RZ, R3 ;  /* 0x000000ffff157224 */ /* 0x000fe200078e0003 */
[----:B------:R-:W-:-:S07]  /*5190*/  MOV R15, R19 ;  /* 0x00000013000f7202 */ /* 0x000fce0000000f00 */
[----:B------:R-:W-:Y:S05]  /*51a0*/  WARPSYNC.COLLECTIVE R16, `(.L_x_2087) ;  /* 0x0000000010087348 */ /* 0x000fea0003c00000 */
[----:B------:R0:W1:Y:S02]  /*51b0*/  SHFL.BFLY P2, R19, R21, R18, R17 ;  /* 0x0c00001215137389 */ /* 0x0000640000040011 */
[----:B01----:R-:W-:Y:S01]  /*51c0*/  ENDCOLLECTIVE ;  /* 0x000000000000791b */ /* 0x003fe20003800000 */
.L_x_2087:
[----:B------:R-:W-:Y:S01]  /*51d0*/  FADD.FTZ R20, R2, R15 ;  /* 0x0000000f02147221 */ /* 0x000fe20000010000 */
[----:B------:R-:W-:-:S05]  /*51e0*/  @!P0 VIADD R15, R23, 0x28 ;  /* 0x00000028170f8836 */ /* 0x000fca0000000000 */
[----:B------:R-:W-:-:S04]  /*51f0*/  @!P0 LOP3.LUT R15, R15, R6, RZ, 0x3c, !PT ;  /* 0x000000060f0f8212 */ /* 0x000fc800078e3cff */
[----:B------:R-:W-:Y:S01]  /*5200*/  @!P0 LEA R15, R15, R14, 0x2 ;  /* 0x0000000e0f0f8211 */ /* 0x000fe200078e10ff */
[----:B------:R-:W-:Y:S01]  /*5210*/  HFMA2.MMA R18, -RZ, RZ, 0, 5.9604644775390625e-08 ;  /* 0x00000001ff127435 */ /* 0x000fe200000001ff */
[----:B------:R-:W-:-:S03]  /*5220*/  MOV R21, R20 ;  /* 0x0000001400157202 */ /* 0x000fc60000000f00 */
[----:B------:R0:W1:Y:S04]  /*5230*/  @!P0 LDS R14, [R15] ;  /* 0x000000000f0e8984 */ /* 0x0000680000000800 */
[----:B------:R0:W2:Y:S01]  /*5240*/  @!P0 LDS R33, [R15+0x500] ;  /* 0x000500000f218984 */ /* 0x0000a20000000800 */
[----:B------:R-:W-:-:S07]  /*5250*/  FADD.FTZ R22, R3, R19 ;  /* 0x0000001303167221 */ /* 0x000fce0000010000 */
[----:B012---:R-:W-:Y:S05]  /*5260*/  WARPSYNC.COLLECTIVE R16, `(.L_x_2088) ;  /* 0x0000000010087348 */ /* 0x007fea0003c00000 */
[----:B------:R3:W4:Y:S02]  /*5270*/  SHFL.BFLY P2, R19, R21, R18, R17 ;  /* 0x0c00001215137389 */ /* 0x0007240000040011 */
[----:B01234-:R-:W-:Y:S01]  /*5280*/  ENDCOLLECTIVE ;  /* 0x000000000000791b */ /* 0x01ffe20003800000 */
.L_x_2088:
[----:B------:R-:W0:Y:S01]  /*5290*/  LDC.64 R2, c[0x0][0x220] ;  /* 0x00008800ff027b82 */ /* 0x000e220000000a00 */
[----:B------:R-:W-:Y:S01]  /*52a0*/  IMAD.MOV.U32 R21, RZ, RZ, R22 ;  /* 0x000000ffff157224 */ /* 0x000fe200078e0016 */
[----:B------:R-:W-:-:S07]  /*52b0*/  MOV R27, R19 ;  /* 0x00000013001b7202 */ /* 0x000fce0000000f00 */
[----:B0-----:R-:W-:Y:S05]  /*52c0*/  WARPSYNC.COLLECTIVE R16, `(.L_x_2089) ;  /* 0x0000000010087348 */ /* 0x001fea0003c00000 */
[----:B------:R1:W2:Y:S02]  /*52d0*/  SHFL.BFLY P2, R19, R21, R18, R17 ;  /* 0x0c00001215137389 */ /* 0x0002a40000040011 */
[----:B012---:R-:W-:Y:S01]  /*52e0*/  ENDCOLLECTIVE ;  /* 0x000000000000791b */ /* 0x007fe20003800000 */
.L_x_2089:
[----:B------:R-:W-:Y:S01]  /*52f0*/  FADD.FTZ R20, R20, R27 ;  /* 0x0000001b14147221 */ /* 0x000fe20000010000 */
[----:B------:R-:W-:Y:S02]  /*5300*/  @!P0 MOV R30, R14 ;  /* 0x0000000e001e8202 */ /* 0x000fe40000000f00 */
[----:B------:R-:W0:Y:S01]  /*5310*/  LDC.64 R14, c[0x0][0x218] ;  /* 0x00008600ff0e7b82 */ /* 0x000e220000000a00 */
[----:B------:R-:W-:Y:S01]  /*5320*/  @!P0 MOV R32, R33 ;  /* 0x0000002100208202 */ /* 0x000fe20000000f00 */
[----:B------:R-:W-:Y:S01]  /*5330*/  HFMA2.MMA R18, -RZ, RZ, 0, 4.76837158203125e-07 ;  /* 0x00000008ff127435 */ /* 0x000fe200000001ff */
[----:B------:R-:W-:Y:S02]  /*5340*/  MOV R21, R24 ;  /* 0x0000001800157202 */ /* 0x000fe40000000f00 */
[----:B------:R-:W-:-:S08]  /*5350*/  MOV R25, R19 ;  /* 0x0000001300197202 */ /* 0x000fd00000000f00 */
[----:B0-----:R-:W-:Y:S05]  /*5360*/  WARPSYNC.COLLECTIVE R16, `(.L_x_2090) ;  /* 0x0000000010087348 */ /* 0x001fea0003c00000 */
[----:B------:R1:W2:Y:S02]  /*5370*/  SHFL.BFLY P2, R19, R21, R18, R17 ;  /* 0x0c00001215137389 */ /* 0x0002a40000040011 */
[----:B012---:R-:W-:Y:S01]  /*5380*/  ENDCOLLECTIVE ;  /* 0x000000000000791b */ /* 0x007fe20003800000 */
.L_x_2090:
[----:B------:R-:W-:Y:S01]  /*5390*/  FADD.FTZ R22, R22, R25 ;  /* 0x0000001916167221 */ /* 0x000fe20000010000 */
[----:B------:R-:W-:Y:S01]  /*53a0*/  MOV R21, R26 ;  /* 0x0000001a00157202 */ /* 0x000fe20000000f00 */
[----:B------:R-:W-:-:S07]  /*53b0*/  IMAD.MOV.U32 R29, RZ, RZ, R19 ;  /* 0x000000ffff1d7224 */ /* 0x000fce00078e0013 */
[----:B------:R-:W-:Y:S05]  /*53c0*/  WARPSYNC.COLLECTIVE R16, `(.L_x_2091) ;  /* 0x0000000010087348 */ /* 0x000fea0003c00000 */
[----:B------:R0:W1:Y:S02]  /*53d0*/  SHFL.BFLY P2, R19, R21, R18, R17 ;  /* 0x0c00001215137389 */ /* 0x0000640000040011 */
[----:B01----:R-:W-:Y:S01]  /*53e0*/  ENDCOLLECTIVE ;  /* 0x000000000000791b */ /* 0x003fe20003800000 */
.L_x_2091:
[----:B------:R-:W-:-:S05]  /*53f0*/  FADD.FTZ R29, R29, R24 ;  /* 0x000000181d1d7221 */ /* 0x000fca0000010000 */
[----:B------:R-:W-:Y:S01]  /*5400*/  MOV R21, R29 ;  /* 0x0000001d00157202 */ /* 0x000fe20000000f00 */
[----:B------:R-:W-:Y:S01]  /*5410*/  IMAD.MOV.U32 R18, RZ, RZ, 0x4 ;  /* 0x00000004ff127424 */ /* 0x000fe200078e00ff */
[----:B------:R-:W-:-:S07]  /*5420*/  MOV R31, R19 ;  /* 0x00000013001f7202 */ /* 0x000fce0000000f00 */
[----:B------:R-:W-:Y:S05]  /*5430*/  WARPSYNC.COLLECTIVE R16, `(.L_x_2092) ;  /* 0x0000000010087348 */ /* 0x000fea0003c00000 */
[----:B------:R0:W1:Y:S02]  /*5440*/  SHFL.BFLY P2, R19, R21, R18, R17 ;  /* 0x0c00001215137389 */ /* 0x0000640000040011 */
[----:B01----:R-:W-:Y:S01]  /*5450*/  ENDCOLLECTIVE ;  /* 0x000000000000791b */ /* 0x003fe20003800000 */
.L_x_2092:
[----:B------:R-:W-:-:S05]  /*5460*/  FADD.FTZ R31, R31, R26 ;  /* 0x0000001a1f1f7221 */ /* 0x000fca0000010000 */
[----:B------:R-:W-:Y:S02]  /*5470*/  MOV R21, R31 ;  /* 0x0000001f00157202 */ /* 0x000fe40000000f00 */
[----:B------:R-:W-:-:S07]  /*5480*/  MOV R24, R19 ;  /* 0x0000001300187202 */ /* 0x000fce0000000f00 */
[----:B------:R-:W-:Y:S05]  /*5490*/  WARPSYNC.COLLECTIVE R16, `(.L_x_2093) ;  /* 0x0000000010087348 */ /* 0x000fea0003c00000 */
[----:B------:R0:W1:Y:S02]  /*54a0*/  SHFL.BFLY P2, R19, R21, R18, R17 ;  /* 0x0c00001215137389 */ /* 0x0000640000040011 */
[----:B01----:R-:W-:Y:S01]  /*54b0*/  ENDCOLLECTIVE ;  /* 0x000000000000791b */ /* 0x003fe20003800000 */
.L_x_2093:
[----:B------:R-:W-:Y:S01]  /*54c0*/  FADD.FTZ R26, R29, R24 ;  /* 0x000000181d1a7221 */ /* 0x000fe20000010000 */
[----:B------:R-:W-:-:S04]  /*54d0*/  HFMA2.MMA R18, -RZ, RZ, 0, 1.1920928955078125e-07 ;  /* 0x00000002ff127435 */ /* 0x000fc800000001ff */
[----:B------:R-:W-:Y:S02]  /*54e0*/  MOV R21, R26 ;  /* 0x0000001a00157202 */ /* 0x000fe40000000f00 */
[----:B------:R-:W-:-:S07]  /*54f0*/  MOV R28, R19 ;  /* 0x00000013001c7202 */ /* 0x000fce0000000f00 */
[----:B------:R-:W-:Y:S05]  /*5500*/  WARPSYNC.COLLECTIVE R16, `(.L_x_2094) ;  /* 0x0000000010087348 */ /* 0x000fea0003c00000 */
[----:B------:R0:W1:Y:S02]  /*5510*/  SHFL.BFLY P2, R19, R21, R18, R17 ;  /* 0x0c00001215137389 */ /* 0x0000640000040011 */
[----:B01----:R-:W-:Y:S01]  /*5520*/  ENDCOLLECTIVE ;  /* 0x000000000000791b */ /* 0x003fe20003800000 */
.L_x_2094:
[----:B------:R-:W-:-:S05]  /*5530*/  FADD.FTZ R28, R31, R28 ;  /* 0x0000001c1f1c7221 */ /* 0x000fca0000010000 */
[----:B------:R-:W-:Y:S01]  /*5540*/  MOV R21, R28 ;  /* 0x0000001c00157202 */ /* 0x000fe20000000f00 */
[----:B------:R-:W-:-:S07]  /*5550*/  IMAD.MOV.U32 R29, RZ, RZ, R19 ;  /* 0x000000ffff1d7224 */ /* 0x000fce00078e0013 */
[----:B------:R-:W-:Y:S05]  /*5560*/  WARPSYNC.COLLECTIVE R16, `(.L_x_2095) ;  /* 0x0000000010087348 */ /* 0x000fea0003c00000 */
[----:B------:R0:W1:Y:S02]  /*5570*/  SHFL.BFLY P2, R19, R21, R18, R17 ;  /* 0x0c00001215137389 */ /* 0x0000640000040011 */
[----:B01----:R-:W-:Y:S01]  /*5580*/  ENDCOLLECTIVE ;  /* 0x000000000000791b */ /* 0x003fe20003800000 */
.L_x_2095:
[----:B------:R-:W-:-:S05]  /*5590*/  FADD.FTZ R24, R26, R29 ;  /* 0x0000001d1a187221 */ /* 0x000fca0000010000 */
[----:B------:R-:W-:Y:S01]  /*55a0*/  MOV R21, R24 ;  /* 0x0000001800157202 */ /* 0x000fe20000000f00 */
[----:B------:R-:W-:Y:S01]  /*55b0*/  IMAD.MOV.U32 R18, RZ, RZ, 0x1 ;  /* 0x00000001ff127424 */ /* 0x000fe200078e00ff */
[----:B------:R-:W-:-:S07]  /*55c0*/  MOV R31, R19 ;  /* 0x00000013001f7202 */ /* 0x000fce0000000f00 */
[----:B------:R-:W-:Y:S05]  /*55d0*/  WARPSYNC.COLLECTIVE R16, `(.L_x_2096) ;  /* 0x0000000010087348 */ /* 0x000fea0003c00000 */
[----:B------:R0:W1:Y:S02]  /*55e0*/  SHFL.BFLY P2, R19, R21, R18, R17 ;  /* 0x0c00001215137389 */ /* 0x0000640000040011 */
[----:B01----:R-:W-:Y:S01]  /*55f0*/  ENDCOLLECTIVE ;  /* 0x000000000000791b */ /* 0x003fe20003800000 */
.L_x_2096:
[----:B------:R-:W-:-:S05]  /*5600*/  FADD.FTZ R26, R28, R31 ;  /* 0x0000001f1c1a7221 */ /* 0x000fca0000010000 */
[----:B------:R-:W-:Y:S02]  /*5610*/  MOV R21, R26 ;  /* 0x0000001a00157202 */ /* 0x000fe40000000f00 */
[----:B------:R-:W-:-:S07]  /*5620*/  MOV R31, R19 ;  /* 0x00000013001f7202 */ /* 0x000fce0000000f00 */
[----:B------:R-:W-:Y:S05]  /*5630*/  WARPSYNC.COLLECTIVE R16, `(.L_x_2097) ;  /* 0x0000000010087348 */ /* 0x000fea0003c00000 */
[----:B------:R0:W1:Y:S02]  /*5640*/  SHFL.BFLY P2, R19, R21, R18, R17 ;  /* 0x0c00001215137389 */ /* 0x0000640000040011 */
[----:B01----:R-:W-:Y:S01]  /*5650*/  ENDCOLLECTIVE ;  /* 0x000000000000791b */ /* 0x003fe20003800000 */
.L_x_2097:
[----:B------:R-:W-:Y:S01]  /*5660*/  FADD.FTZ R24, R24, R31 ;  /* 0x0000001f18187221 */ /* 0x000fe20000010000 */
[----:B------:R-:W-:Y:S01]  /*5670*/  HFMA2.MMA R18, -RZ, RZ, 0, 4.76837158203125e-07 ;  /* 0x00000008ff127435 */ /* 0x000fe200000001ff */
[----:B------:R-:W-:Y:S01]  /*5680*/  IMAD.MOV.U32 R21, RZ, RZ, R30 ;  /* 0x000000ffff157224 */ /* 0x000fe200078e001e */
[----:B------:R-:W-:-:S09]  /*5690*/  MOV R29, R19 ;  /* 0x00000013001d7202 */ /* 0x000fd20000000f00 */
[----:B------:R-:W-:Y:S05]  /*56a0*/  WARPSYNC.COLLECTIVE R16, `(.L_x_2098) ;  /* 0x0000000010087348 */ /* 0x000fea0003c00000 */
[----:B------:R0:W1:Y:S02]  /*56b0*/  SHFL.BFLY P2, R19, R21, R18, R17 ;  /* 0x0c00001215137389 */ /* 0x0000640000040011 */
[----:B01----:R-:W-:Y:S01]  /*56c0*/  ENDCOLLECTIVE ;  /* 0x000000000000791b */ /* 0x003fe20003800000 */
.L_x_2098:
[----:B------:R-:W-:Y:S01]  /*56d0*/  FADD.FTZ R26, R26, R29 ;  /* 0x0000001d1a1a7221 */ /* 0x000fe20000010000 */
[----:B------:R-:W-:Y:S02]  /*56e0*/  MOV R21, R32 ;  /* 0x0000002000157202 */ /* 0x000fe40000000f00 */
[----:B------:R-:W-:-:S07]  /*56f0*/  MOV R33, R19 ;  /* 0x0000001300217202 */ /* 0x000fce0000000f00 */
[----:B------:R-:W-:Y:S05]  /*5700*/  WARPSYNC.COLLECTIVE R16, `(.L_x_2099) ;  /* 0x0000000010087348 */ /* 0x000fea0003c00000 */
[----:B------:R0:W1:Y:S02]  /*5710*/  SHFL.BFLY P2, R19, R21, R18, R17 ;  /* 0x0c00001215137389 */ /* 0x0000640000040011 */
[----:B01----:R-:W-:Y:S01]  /*5720*/  ENDCOLLECTIVE ;  /* 0x000000000000791b */ /* 0x003fe20003800000 */
.L_x_2099:
[----:B------:R-:W-:Y:S01]  /*5730*/  FADD.FTZ R33, R33, R30 ;  /* 0x0000001e21217221 */ /* 0x000fe20000010000 */
[----:B------:R-:W-:-:S04]  /*5740*/  HFMA2.MMA R18, -RZ, RZ, 0, 2.384185791015625e-07 ;  /* 0x00000004ff127435 */ /* 0x000fc800000001ff */
[----:B------:R-:W-:Y:S01]  /*5750*/  MOV R21, R33 ;  /* 0x0000002100157202 */ /* 0x000fe20000000f00 */
[----:B------:R-:W-:-:S07]  /*5760*/  IMAD.MOV.U32 R35, RZ, RZ, R19 ;  /* 0x000000ffff237224 */ /* 0x000fce00078e0013 */
[----:B------:R-:W-:Y:S05]  /*5770*/  WARPSYNC.COLLECTIVE R16, `(.L_x_2100) ;  /* 0x0000000010087348 */ /* 0x000fea0003c00000 */
[----:B------:R0:W1:Y:S02]  /*5780*/  SHFL.BFLY P2, R19, R21, R18, R17 ;  /* 0x0c00001215137389 */ /* 0x0000640000040011 */
[----:B01----:R-:W-:Y:S01]  /*5790*/  ENDCOLLECTIVE ;  /* 0x000000000000791b */ /* 0x003fe20003800000 */
.L_x_2100:
[----:B------:R-:W-:-:S04]  /*57a0*/  FADD.FTZ R35, R35, R32 ;  /* 0x0000002023237221 */ /* 0x000fc80000010000 */
[----:B------:R-:W-:Y:S01]  /*57b0*/  IMAD.MOV.U32 R21, RZ, RZ, R35 ;  /* 0x000000ffff157224 */ /* 0x000fe200078e0023 */
[----:B------:R-:W-:-:S07]  /*57c0*/  MOV R30, R19 ;  /* 0x00000013001e7202 */ /* 0x000fce0000000f00 */
[----:B------:R-:W-:Y:S05]  /*57d0*/  WARPSYNC.COLLECTIVE R16, `(.L_x_2101) ;  /* 0x0000000010087348 */ /* 0x000fea0003c00000 */
[----:B------:R0:W1:Y:S02]  /*57e0*/  SHFL.BFLY P2, R19, R21, R18, R17 ;  /* 0x0c00001215137389 */ /* 0x0000640000040011 */
[----:B01----:R-:W-:Y:S01]  /*57f0*/  ENDCOLLECTIVE ;  /* 0x000000000000791b */ /* 0x003fe20003800000 */
.L_x_2101:
[----:B------:R-:W-:Y:S01]  /*5800*/  FADD.FTZ R30, R33, R30 ;  /* 0x0000001e211e7221 */ /* 0x000fe20000010000 */
[----:B------:R-:W-:-:S03]  /*5810*/  HFMA2.MMA R18, -RZ, RZ, 0, 1.1920928955078125e-07 ;  /* 0x00000002ff127435 */ /* 0x000fc600000001ff */
[----:B------:R-:W-:Y:S01]  /*5820*/  IMAD.MOV.U32 R21, RZ, RZ, R30 ;  /* 0x000000ffff157224 */ /* 0x000fe200078e001e */
[----:B------:R-:W-:Y:S02]  /*5830*/  MOV R32, R19 ;  /* 0x0000001300207202 */ /* 0x000fe40000000f00 */
[C---:B------:R-:W-:Y:S02]  /*5840*/  @!P0 IADD3 R19, R23.reuse, 0x3c, RZ ;  /* 0x0000003c17138810 */ /* 0x040fe40007ffe0ff */
[----:B------:R-:W-:Y:S01]  /*5850*/  IADD3 R23, R23, R46, RZ ;  /* 0x0000002e17177210 */ /* 0x000fe20007ffe0ff */
[----:B------:R-:W-:Y:S01]  /*5860*/  FADD.FTZ R32, R35, R32 ;  /* 0x0000002023207221 */ /* 0x000fe20000010000 */
[----:B------:R-:W-:-:S03]  /*5870*/  @!P0 LOP3.LUT R19, R19, R6, RZ, 0x3c, !PT ;  /* 0x0000000613138212 */ /* 0x000fc600078e3cff */
[----:B------:R-:W-:Y:S01]  /*5880*/  IMAD.WIDE R14, R23, 0x2, R14 ;  /* 0x00000002170e7825 */ /* 0x000fe200078e020e */
[----:B------:R-:W-:-:S07]  /*5890*/  @!P0 LEA R34, R19, R34, 0x2 ;  /* 0x0000002213228211 */ /* 0x000fce00078e10ff */
[----:B------:R-:W-:Y:S05]  /*58a0*/  WARPSYNC.COLLECTIVE R16, `(.L_x_2102) ;  /* 0x0000000010087348 */ /* 0x000fea0003c00000 */
[----:B------:R0:W1:Y:S02]  /*58b0*/  SHFL.BFLY P2, R19, R21, R18, R17 ;  /* 0x0c00001215137389 */ /* 0x0000640000040011 */
[----:B01----:R-:W-:Y:S01]  /*58c0*/  ENDCOLLECTIVE ;  /* 0x000000000000791b */ /* 0x003fe20003800000 */
.L_x_2102:
[----:B------:R-:W-:Y:S01]  /*58d0*/  IMAD.WIDE R2, R23, 0x2, R2 ;  /* 0x0000000217027825 */ /* 0x000fe200078e0202 */
[----:B------:R-:W0:Y:S04]  /*58e0*/  @!P0 LDS R28, [R34] ;  /* 0x00000000221c8984 */ /* 0x000e280000000800 */
[----:B------:R1:W2:Y:S01]  /*58f0*/  @!P0 LDS R37, [R34+0x500] ;  /* 0x0005000022258984 */ /* 0x0002a20000000800 */
[----:B------:R-:W-:Y:S01]  /*5900*/  MOV R21, R32 ;  /* 0x0000002000157202 */ /* 0x000fe20000000f00 */
[----:B-1----:R-:W-:Y:S01]  /*5910*/  HFMA2.MMA R34, -RZ, RZ, 0, 0 ;  /* 0x00000000ff227435 */ /* 0x002fe200000001ff */
[----:B------:R-:W-:-:S10]  /*5920*/  MOV R33, R19 ;  /* 0x0000001300217202 */ /* 0x000fd40000000f00 */
[----:B0-2---:R-:W-:Y:S05]  /*5930*/  WARPSYNC.COLLECTIVE R16, `(.L_x_2103) ;  /* 0x0000000010087348 */ /* 0x005fea0003c00000 */
[----:B------:R1:W3:Y:S02]  /*5940*/  SHFL.BFLY P2, R19, R21, R18, R17 ;  /* 0x0c00001215137389 */ /* 0x0002e40000040011 */
[----:B0123--:R-:W-:Y:S01]  /*5950*/  ENDCOLLECTIVE ;  /* 0x000000000000791b */ /* 0x00ffe20003800000 */
.L_x_2103:
        /* <DEDUP_REMOVED lines=10> */
.L_x_2104:
[----:B------:R-:W-:-:S05]  /*5a00*/  FADD.FTZ R32, R32, R35 ;  /* 0x0000002320207221 */ /* 0x000fca0000010000 */
[----:B------:R-:W-:Y:S02]  /*5a10*/  MOV R21, R32 ;  /* 0x0000002000157202 */ /* 0x000fe40000000f00 */
[----:B------:R-:W-:-:S07]  /*5a20*/  MOV R28, R19 ;  /* 0x00000013001c7202 */ /* 0x000fce0000000f00 */
[----:B------:R-:W-:Y:S05]  /*5a30*/  WARPSYNC.COLLECTIVE R16, `(.L_x_2105) ;  /* 0x0000000010087348 */ /* 0x000fea0003c00000 */
[----:B------:R0:W1:Y:S02]  /*5a40*/  SHFL.BFLY P2, R19, R21, R18, R17 ;  /* 0x0c00001215137389 */ /* 0x0000640000040011 */
[----:B01----:R-:W-:Y:S01]  /*5a50*/  ENDCOLLECTIVE ;  /* 0x000000000000791b */ /* 0x003fe20003800000 */
.L_x_2105:
[----:B------:R-:W-:Y:S01]  /*5a60*/  HFMA2.MMA R18, -RZ, RZ, 0, 4.76837158203125e-07 ;  /* 0x00000008ff127435 */ /* 0x000fe200000001ff */
[----:B------:R-:W-:Y:S01]  /*5a70*/  IMAD.MOV.U32 R21, RZ, RZ, R34 ;  /* 0x000000ffff157224 */ /* 0x000fe200078e0022 */
[----:B------:R-:W-:-:S09]  /*5a80*/  MOV R35, R19 ;  /* 0x0000001300237202 */ /* 0x000fd20000000f00 */
[----:B------:R-:W-:Y:S05]  /*5a90*/  WARPSYNC.COLLECTIVE R16, `(.L_x_2106) ;  /* 0x0000000010087348 */ /* 0x000fea0003c00000 */
[----:B------:R0:W1:Y:S02]  /*5aa0*/  SHFL.BFLY P2, R19, R21, R18, R17 ;  /* 0x0c00001215137389 */ /* 0x0000640000040011 */
[----:B01----:R-:W-:Y:S01]  /*5ab0*/  ENDCOLLECTIVE ;  /* 0x000000000000791b */ /* 0x003fe20003800000 */
.L_x_2106:
[----:B------:R-:W-:Y:S02]  /*5ac0*/  MOV R21, R36 ;  /* 0x0000002400157202 */ /* 0x000fe40000000f00 */
[----:B------:R-:W-:-:S07]  /*5ad0*/  MOV R39, R19 ;  /* 0x0000001300277202 */ /* 0x000fce0000000f00 */
[----:B------:R-:W-:Y:S05]  /*5ae0*/  WARPSYNC.COLLECTIVE R16, `(.L_x_2107) ;  /* 0x0000000010087348 */ /* 0x000fea0003c00000 */
[----:B------:R0:W1:Y:S02]  /*5af0*/  SHFL.BFLY P2, R19, R21, R18, R17 ;  /* 0x0c00001215137389 */ /* 0x0000640000040011 */
[----:B01----:R-:W-:Y:S01]  /*5b00*/  ENDCOLLECTIVE ;  /* 0x000000000000791b */ /* 0x003fe20003800000 */
.L_x_2107:
[----:B------:R-:W-:-:S05]  /*5b10*/  FADD.FTZ R39, R39, R34 ;  /* 0x0000002227277221 */ /* 0x000fca0000010000 */
[----:B------:R-:W-:Y:S01]  /*5b20*/  MOV R21, R39 ;  /* 0x0000002700157202 */ /* 0x000fe20000000f00 */
[----:B------:R-:W-:Y:S01]  /*5b30*/  IMAD.MOV.U32 R18, RZ, RZ, 0x4 ;  /* 0x00000004ff127424 */ /* 0x000fe200078e00ff */
[----:B------:R-:W-:-:S07]  /*5b40*/  MOV R37, R19 ;  /* 0x0000001300257202 */ /* 0x000fce0000000f00 */
[----:B------:R-:W-:Y:S05]  /*5b50*/  WARPSYNC.COLLECTIVE R16, `(.L_x_2108) ;  /* 0x0000000010087348 */ /* 0x000fea0003c00000 */
[----:B------:R0:W1:Y:S02]  /*5b60*/  SHFL.BFLY P2, R19, R21, R18, R17 ;  /* 0x0c00001215137389 */ /* 0x0000640000040011 */
[----:B01----:R-:W-:Y:S01]  /*5b70*/  ENDCOLLECTIVE ;  /* 0x000000000000791b */ /* 0x003fe20003800000 */
.L_x_2108:
[----:B------:R-:W-:-:S05]  /*5b80*/  FADD.FTZ R37, R37, R36 ;  /* 0x0000002425257221 */ /* 0x000fca0000010000 */
[----:B------:R-:W-:Y:S02]  /*5b90*/  MOV R21, R37 ;  /* 0x0000002500157202 */ /* 0x000fe40000000f00 */
[----:B------:R-:W-:-:S07]  /*5ba0*/  MOV R34, R19 ;  /* 0x0000001300227202 */ /* 0x000fce0000000f00 */
[----:B------:R-:W-:Y:S05]  /*5bb0*/  WARPSYNC.COLLECTIVE R16, `(.L_x_2109) ;  /* 0x0000000010087348 */ /* 0x000fea0003c00000 */
[----:B------:R0:W1:Y:S02]  /*5bc0*/  SHFL.BFLY P2, R19, R21, R18, R17 ;  /* 0x0c00001215137389 */ /* 0x0000640000040011 */
[----:B01----:R-:W-:Y:S01]  /*5bd0*/  ENDCOLLECTIVE ;  /* 0x000000000000791b */ /* 0x003fe20003800000 */
.L_x_2109:
[----:B------:R-:W-:Y:S01]  /*5be0*/  FADD.FTZ R34, R39, R34 ;  /* 0x0000002227227221 */ /* 0x000fe20000010000 */
[----:B------:R-:W-:-:S03]  /*5bf0*/  HFMA2.MMA R18, -RZ, RZ, 0, 1.1920928955078125e-07 ;  /* 0x00000002ff127435 */ /* 0x000fc600000001ff */
[----:B------:R-:W-:Y:S01]  /*5c00*/  IMAD.MOV.U32 R21, RZ, RZ, R34 ;  /* 0x000000ffff157224 */ /* 0x000fe200078e0022 */
[----:B------:R-:W-:-:S07]  /*5c10*/  MOV R36, R19 ;  /* 0x0000001300247202 */ /* 0x000fce0000000f00 */
[----:B------:R-:W-:Y:S05]  /*5c20*/  WARPSYNC.COLLECTIVE R16, `(.L_x_2110) ;  /* 0x0000000010087348 */ /* 0x000fea0003c00000 */
[----:B------:R0:W1:Y:S02]  /*5c30*/  SHFL.BFLY P2, R19, R21, R18, R17 ;  /* 0x0c00001215137389 */ /* 0x0000640000040011 */
[----:B01----:R-:W-:Y:S01]  /*5c40*/  ENDCOLLECTIVE ;  /* 0x000000000000791b */ /* 0x003fe20003800000 */
.L_x_2110:
[----:B------:R-:W-:-:S04]  /*5c50*/  FADD.FTZ R36, R37, R36 ;  /* 0x0000002425247221 */ /* 0x000fc80000010000 */
[----:B------:R-:W-:Y:S01]  /*5c60*/  IMAD.MOV.U32 R21, RZ, RZ, R36 ;  /* 0x000000ffff157224 */ /* 0x000fe200078e0024 */
[----:B------:R-:W-:-:S07]  /*5c70*/  MOV R39, R19 ;  /* 0x0000001300277202 */ /* 0x000fce0000000f00 */
[----:B------:R-:W-:Y:S05]  /*5c80*/  WARPSYNC.COLLECTIVE R16, `(.L_x_2111) ;  /* 0x0000000010087348 */ /* 0x000fea0003c00000 */
[----:B------:R0:W1:Y:S02]  /*5c90*/  SHFL.BFLY P2, R19, R21, R18, R17 ;  /* 0x0c00001215137389 */ /* 0x0000640000040011 */
[----:B01----:R-:W-:Y:S01]  /*5ca0*/  ENDCOLLECTIVE ;  /* 0x000000000000791b */ /* 0x003fe20003800000 */
.L_x_2111:
[----:B------:R-:W-:Y:S01]  /*5cb0*/  FADD.FTZ R34, R34, R39 ;  /* 0x0000002722227221 */ /* 0x000fe20000010000 */
[----:B------:R-:W-:Y:S01]  /*5cc0*/  FADD.FTZ R18, R33, R28 ;  /* 0x0000001c21127221 */ /* 0x000fe20000010000 */
[----:B------:R-:W-:Y:S02]  /*5cd0*/  @!P0 F2FP.F16.F32.PACK_AB R16, RZ, R24 ;  /* 0x00000018ff10823e */ /* 0x000fe400000000ff */
[----:B------:R-:W-:Y:S02]  /*5ce0*/  @!P0 F2FP.F16.F32.PACK_AB R17, RZ, R26 ;  /* 0x0000001aff11823e */ /* 0x000fe400000000ff */
[----:B------:R-:W-:Y:S02]  /*5cf0*/  @!P0 F2FP.F16.F32.PACK_AB R18, RZ, R18 ;  /* 0x00000012ff12823e */ /* 0x000fe400000000ff */
[----:B------:R-:W-:Y:S02]  /*5d00*/  PRMT R24, R16, 0x7610, R24 ;  /* 0x0000761010187816 */ /* 0x000fe40000000018 */
[----:B------:R-:W-:Y:S01]  /*5d10*/  PRMT R26, R18, 0x7610, R26 ;  /* 0x00007610121a7816 */ /* 0x000fe2000000001a */
[----:B------:R-:W-:Y:S01]  /*5d20*/  HFMA2.MMA R18, -RZ, RZ, 0, 5.9604644775390625e-08 ;  /* 0x00000001ff127435 */ /* 0x000fe200000001ff */
[----:B------:R-:W-:-:S02]  /*5d30*/  MOV R37, R19 ;  /* 0x0000001300257202 */ /* 0x000fc40000000f00 */
[----:B------:R-:W-:Y:S02]  /*5d40*/  @!P0 F2FP.F16.F32.PACK_AB R19, RZ, R20 ;  /* 0x00000014ff13823e */ /* 0x000fe400000000ff */
[----:B------:R-:W-:Y:S01]  /*5d50*/  PRMT R25, R17, 0x7610, R25 ;  /* 0x0000761011197816 */ /* 0x000fe20000000019 */
[----:B------:R-:W-:Y:S01]  /*5d60*/  IMAD.MOV.U32 R17, RZ, RZ, 0x101f ;  /* 0x0000101fff117424 */ /* 0x000fe200078e00ff */
[----:B------:R-:W-:Y:S01]  /*5d70*/  MOV R21, R34 ;  /* 0x0000002200157202 */ /* 0x000fe20000000f00 */
[----:B------:R0:W-:Y:S01]  /*5d80*/  @!P0 STG.E.U16 desc[UR8][R14.64], R19 ;  /* 0x000000130e008986 */ /* 0x0001e2000c101508 */
[----:B------:R-:W-:Y:S01]  /*5d90*/  MOV R16, 0xffff ;  /* 0x0000ffff00107802 */ /* 0x000fe20000000f00 */
[----:B------:R-:W-:Y:S01]  /*5da0*/  FADD.FTZ R36, R36, R37 ;  /* 0x0000002524247221 */ /* 0x000fe20000010000 */
[----:B------:R-:W-:-:S07]  /*5db0*/  @!P0 F2FP.F16.F32.PACK_AB R20, RZ, R22 ;  /* 0x00000016ff14823e */ /* 0x000fce00000000ff */
[----:B0-----:R-:W-:Y:S05]  /*5dc0*/  WARPSYNC.COLLECTIVE R16, `(.L_x_2112) ;  /* 0x0000000010087348 */ /* 0x001fea0003c00000 */
[----:B0-----:R0:W1:Y:S02]  /*5dd0*/  SHFL.BFLY P2, R19, R21, R18, R17 ;  /* 0x0c00001215137389 */ /* 0x0010640000040011 */
[----:B01----:R-:W-:Y:S01]  /*5de0*/  ENDCOLLECTIVE ;  /* 0x000000000000791b */ /* 0x003fe20003800000 */
.L_x_2112:
[----:B------:R-:W-:Y:S01]  /*5df0*/  PRMT R22, R20, 0x7610, R22 ;  /* 0x0000761014167816 */ /* 0x000fe20000000016 */
[----:B------:R-:W-:-:S04]  /*5e00*/  FADD.FTZ R20, R32, R35 ;  /* 0x0000002320147221 */ /* 0x000fc80000010000 */
[----:B------:R0:W-:Y:S01]  /*5e10*/  @!P0 STG.E.U16 desc[UR8][R2.64], R22 ;  /* 0x0000001602008986 */ /* 0x0001e2000c101508 */
[----:B------:R-:W-:-:S03]  /*5e20*/  @!P0 F2FP.F16.F32.PACK_AB R20, RZ, R20 ;  /* 0x00000014ff14823e */ /* 0x000fc600000000ff */
        /* <DEDUP_REMOVED lines=9> */
.L_x_2113:
[----:B------:R-:W-:Y:S01]  /*5ec0*/  FADD.FTZ R23, R34, R23 ;  /* 0x0000001722177221 */ /* 0x000fe20000010000 */
[----:B------:R-:W-:Y:S06]  /*5ed0*/  BRA `(.L_x_2114) ;  /* 0xffffffe4000c7947 */ /* 0x000fec000383ffff */
.L_x_2115:
        /* <DEDUP_REMOVED lines=10> */
.L_x_3861:


//--------------------- .text._ZN13group_norm_v218gn_bwd_cuda_kernelI6__halfLi320ELi3ELi32ELi10ELi1024ELb0ELb1ELi8ELi320ELi320ELi4ELb1ELi2ELb0ELb0ELNS_15WgradSyncMethodE3ENS_16CompileConditionILi900EEEEEvPT_S6_S6_PKS5_S8_S8_S8_PKfflPfPj --------------------------
	.section	.text._ZN13group_norm_v218gn_bwd_cuda_kernelI6__halfLi320ELi3ELi32ELi10ELi1024ELb0ELb1ELi8ELi320ELi320ELi4ELb1ELi2ELb0ELb0ELNS_15WgradSyncMethodE3ENS_16CompileConditionILi900EEEEEvPT_S6_S6_PKS5_S8_S8_S8_PKfflPfPj,"ax",@progbits
	.align	128
        .global         _ZN13group_norm_v218gn_bwd_cuda_kernelI6__halfLi320ELi3ELi32ELi10ELi1024ELb0ELb1ELi8ELi320ELi320ELi4ELb1ELi2ELb0ELb0ELNS_15WgradSyncMethodE3ENS_16CompileConditionILi900EEEEEvPT_S6_S6_PKS5_S8_S8_S8_PKfflPfPj
        .type           _ZN13group_norm_v218gn_bwd_cuda_kernelI6__halfLi320ELi3ELi32ELi10ELi1024ELb0ELb1ELi8ELi320ELi320ELi4ELb1ELi2ELb0ELb0ELNS_15WgradSyncMethodE3ENS_16CompileConditionILi900EEEEEvPT_S6_S6_PKS5_S8_S8_S8_PKfflPfPj,@function
        .size           _ZN13group_norm_v218gn_bwd_cuda_kernelI6__halfLi320ELi3ELi32ELi10ELi1024ELb0ELb1ELi8ELi320ELi320ELi4ELb1ELi2ELb0ELb0ELNS_15WgradSyncMethodE3ENS_16CompileConditionILi900EEEEEvPT_S6_S6_PKS5_S8_S8_S8_PKfflPfPj,(.L_x_3862 - _ZN13group_norm_v218gn_bwd_cuda_kernelI6__halfLi320ELi3ELi32ELi10ELi1024ELb0ELb1ELi8ELi320ELi320ELi4ELb1ELi2ELb0ELb0ELNS_15WgradSyncMethodE3ENS_16CompileConditionILi900EEEEEvPT_S6_S6_PKS5_S8_S8_S8_PKfflPfPj)
        .other          _ZN13group_norm_v218gn_bwd_cuda_kernelI6__halfLi320ELi3ELi32ELi10ELi1024ELb0ELb1ELi8ELi320ELi320ELi4ELb1ELi2ELb0ELb0ELNS_15WgradSyncMethodE3ENS_16CompileConditionILi900EEEEEvPT_S6_S6_PKS5_S8_S8_S8_PKfflPfPj,@"STO_CUDA_ENTRY STV_DEFAULT"
_ZN13group_norm_v218gn_bwd_cuda_kernelI6__halfLi320ELi3ELi32ELi10ELi1024ELb0ELb1ELi8ELi320ELi320ELi4ELb1ELi2ELb0ELb0ELNS_15WgradSyncMethodE3ENS_16CompileConditionILi900EEEEEvPT_S6_S6_PKS5_S8_S8_S8_PKfflPfPj:
.text._ZN13group_norm_v218gn_bwd_cuda_kernelI6__halfLi320ELi3ELi32ELi10ELi1024ELb0ELb1ELi8ELi320ELi320ELi4ELb1ELi2ELb0ELb0ELNS_15WgradSyncMethodE3ENS_16CompileConditionILi900EEEEEvPT_S6_S6_PKS5_S8_S8_S8_PKfflPfPj:
        /* <DEDUP_REMOVED lines=28> */
.L_x_2118:
[----:B------:R-:W2:Y:S04]  /*01c0*/  LD.E.STRONG.GPU R0, desc[UR14][R2.64] ;  /* 0x0000000e02007980 */ /* 0x000ea8000c10f900 */
[----:B--2---:R-:W-:Y:S01]  /*01d0*/  CCTL.IVALL ;  /* 0x00000000ff00798f */ /* 0x004fe20002000000 */
[----:B------:R-:W-:Y:S05]  /*01e0*/  YIELD ;  /* 0x0000000000007946 */ /* 0x000fea0003800000 */
[----:B-----5:R-:W-:-:S04]  /*01f0*/  LOP3.LUT R0, R0, R5, RZ, 0x3c, !PT ;  /* 0x0000000500007212 */ /* 0x020fc800078e3cff */
[----:B------:R-:W-:-:S13]  /*0200*/  ISETP.GT.AND P0, PT, R0, -0x1, PT ;  /* 0xffffffff0000780c */ /* 0x000fda0003f04270 */
[----:B------:R-:W-:Y:S05]  /*0210*/  @P0 BRA `(.L_x_2118) ;  /* 0xfffffffc00e80947 */ /* 0x000fea000383ffff */
.L_x_2117:
[----:B------:R-:W-:Y:S05]  /*0220*/  WARPSYNC.ALL ;  /* 0x0000000000007948 */ /* 0x000fea0003800000 */
[----:B------:R-:W-:Y:S06]  /*0230*/  BAR.SYNC.DEFER_BLOCKING 0x0 ;  /* 0x0000000000007b1d */ /* 0x000fec0000010000 */
[----:B------:R-:W-:Y:S05]  /*0240*/  BRA `(.L_x_2119) ;  /* 0x0000002000a07947 */ /* 0x000fea0003800000 */
.L_x_2116:
        /* <DEDUP_REMOVED lines=17> */
.L_x_2135:
[----:B------:R-:W0:Y:S01]  /*0360*/  S2R R36, SR_TID.X ;  /* 0x0000000000247919 */ /* 0x000e220000002100 */
[----:B------:R-:W-:Y:S01]  /*0370*/  USHF.L.U32 UR6, UR16, 0x3, URZ ;  /* 0x0000000310067899 */ /* 0x000fe2000800063f */
[----:B------:R-:W-:Y:S01]  /*0380*/  MOV R11, UR9 ;  /* 0x00000009000b7c02 */ /* 0x000fe20008000f00 */
[----:B------:R-:W-:Y:S01]  /*0390*/  IMAD.MOV.U32 R9, RZ, RZ, RZ ;  /* 0x000000ffff097224 */ /* 0x000fe200078e00ff */
        /* <DEDUP_REMOVED lines=14> */
[----:B------:R-:W-:Y:S01]  /*0480*/  IMAD.WIDE.U32 R4, R11, 0x50000, R8 ;  /* 0x000500000b047825 */ /* 0x000fe200078e0008 */
[C---:B------:R-:W-:Y:S02]  /*0490*/  IADD3 R11, R13.reuse, 0x500, RZ ;  /* 0x000005000d0b7810 */ /* 0x040fe40007ffe0ff */
[----:B------:R-:W-:Y:S02]  /*04a0*/  IADD3 R0, P0, R0, UR6, RZ ;  /* 0x0000000600007c10 */ /* 0x000fe4000ff1e0ff */
[----:B------:R-:W-:Y:S02]  /*04b0*/  IADD3 R8, R8, 0x2, RZ ;  /* 0x0000000208087810 */ /* 0x000fe40007ffe0ff */
[-C--:B------:R-:W-:Y:S01]  /*04c0*/  IADD3 R2, P1, R13, R4.reuse, RZ ;  /* 0x000000040d027210 */ /* 0x080fe20007f3e0ff */
[----:B------:R-:W-:Y:S01]  /*04d0*/  IMAD.X R13, RZ, RZ, UR8, P0 ;  /* 0x00000008ff0d7e24 */ /* 0x000fe200080e06ff */
[----:B------:R-:W-:Y:S01]  /*04e0*/  LEA R12, P0, R0, UR12, 0x3 ;  /* 0x0000000c000c7c11 */ /* 0x000fe2000f8018ff */
[----:B------:R-:W-:Y:S01]  /*04f0*/  IMAD.WIDE.U32 R8, R8, -0x33333333, RZ ;  /* 0xcccccccd08087825 */ /* 0x000fe200078e00ff */
[----:B------:R-:W-:-:S02]  /*0500*/  IADD3 R11, P2, R11, R4, RZ ;  /* 0x000000040b0b7210 */ /* 0x000fc40007f5e0ff */
[----:B------:R-:W-:Y:S01]  /*0510*/  IADD3 R4, R5, UR10, RZ ;  /* 0x0000000a05047c10 */ /* 0x000fe2000fffe0ff */
[----:B------:R-:W-:Y:S01]  /*0520*/  ULDC.64 UR10, c[0x0][0x230] ;  /* 0x00008c00000a7ab9 */ /* 0x000fe20000000a00 */
[----:B------:R-:W-:Y:S02]  /*0530*/  LEA.HI.X R13, R0, UR13, R13, 0x3, P0 ;  /* 0x0000000d000d7c11 */ /* 0x000fe400080f1c0d */
[----:B------:R-:W-:Y:S01]  /*0540*/  IADD3.X R5, RZ, R4, RZ, P1, !PT ;  /* 0x00000004ff057210 */ /* 0x000fe20000ffe4ff */
[----:B------:R-:W-:Y:S01]  /*0550*/  IMAD.X R4, RZ, RZ, R4, P2 ;  /* 0x000000ffff047224 */ /* 0x000fe200010e0604 */
[----:B------:R-:W-:Y:S02]  /*0560*/  SHF.R.U32.HI R6, RZ, 0x3, R9 ;  /* 0x00000003ff067819 */ /* 0x000fe40000011609 */
[C---:B------:R-:W-:Y:S01]  /*0570*/  SHF.L.U64.HI R0, R2.reuse, 0x1, R5 ;  /* 0x0000000102007819 */ /* 0x040fe20000010205 */
[----:B------:R-:W2:Y:S01]  /*0580*/  LDG.E.64.CONSTANT R12, desc[UR14][R12.64] ;  /* 0x0000000e0c0c7981 */ /* 0x000ea2000c1e9b00 */
[----:B------:R-:W-:-:S02]  /*0590*/  SHF.L.U32 R2, R2, 0x1, RZ ;  /* 0x0000000102027819 */ /* 0x000fc400000006ff */
[----:B------:R-:W-:Y:S01]  /*05a0*/  IADD3 R6, P0, R6, UR6, RZ ;  /* 0x0000000606067c10 */ /* 0x000fe2000ff1e0ff */
[----:B------:R-:W-:Y:S01]  /*05b0*/  ULDC UR6, c[0x0][0x250] ;  /* 0x0000940000067ab9 */ /* 0x000fe20000000800 */
[C---:B------:R-:W-:Y:S02]  /*05c0*/  IADD3 R14, P1, R2.reuse, UR10, RZ ;  /* 0x0000000a020e7c10 */ /* 0x040fe4000ff3e0ff */
[----:B------:R-:W-:Y:S01]  /*05d0*/  IADD3 R16, P2, R2, UR18, RZ ;  /* 0x0000001202107c10 */ /* 0x000fe2000ff5e0ff */
[----:B------:R-:W-:Y:S01]  /*05e0*/  IMAD.X R9, RZ, RZ, UR8, P0 ;  /* 0x00000008ff097e24 */ /* 0x000fe200080e06ff */
[----:B------:R-:W-:Y:S02]  /*05f0*/  LEA R26, P0, R6, UR12, 0x3 ;  /* 0x0000000c061a7c11 */ /* 0x000fe4000f8018ff */
[----:B------:R-:W-:Y:S02]  /*0600*/  IADD3.X R15, R0, UR11, RZ, P1, !PT ;  /* 0x0000000b000f7c10 */ /* 0x000fe40008ffe4ff */
[----:B------:R-:W-:-:S02]  /*0610*/  SHF.L.U32 R5, R11, 0x1, RZ ;  /* 0x000000010b057819 */ /* 0x000fc400000006ff */
[----:B------:R-:W-:Y:S01]  /*0620*/  LEA.HI.X R27, R6, UR13, R9, 0x3, P0 ;  /* 0x0000000d061b7c11 */ /* 0x000fe200080f1c09 */
[----:B------:R-:W-:Y:S01]  /*0630*/  ULDC.64 UR12, c[0x0][0x258] ;  /* 0x00009600000c7ab9 */ /* 0x000fe20000000a00 */
[----:B------:R-:W-:Y:S01]  /*0640*/  IADD3.X R17, R0, UR19, RZ, P2, !PT ;  /* 0x0000001300117c10 */ /* 0x000fe200097fe4ff */
[----:B------:R-:W3:Y:S01]  /*0650*/  LDG.E.64.CONSTANT R14, desc[UR14][R14.64] ;  /* 0x0000000e0e0e7981 */ /* 0x000ee2000c1e9b00 */
[----:B------:R-:W-:Y:S02]  /*0660*/  SHF.L.U64.HI R4, R11, 0x1, R4 ;  /* 0x000000010b047819 */ /* 0x000fe40000010204 */
[C---:B------:R-:W-:Y:S01]  /*0670*/  IADD3 R30, P3, R5.reuse, UR10, RZ ;  /* 0x0000000a051e7c10 */ /* 0x040fe2000ff7e0ff */
[----:B------:R-:W4:Y:S01]  /*0680*/  LDG.E.64.CONSTANT R26, desc[UR14][R26.64] ;  /* 0x0000000e1a1a7981 */ /* 0x000f22000c1e9b00 */
[----:B------:R-:W-:Y:S02]  /*0690*/  IADD3 R28, P0, R5, UR18, RZ ;  /* 0x00000012051c7c10 */ /* 0x000fe4000ff1e0ff */
[C---:B------:R-:W-:Y:S01]  /*06a0*/  IADD3.X R31, R4.reuse, UR11, RZ, P3, !PT ;  /* 0x0000000b041f7c10 */ /* 0x040fe20009ffe4ff */
[----:B------:R-:W5:Y:S01]  /*06b0*/  LDG.E.64.CONSTANT R16, desc[UR14][R16.64] ;  /* 0x0000000e10107981 */ /* 0x000f62000c1e9b00 */
[----:B------:R-:W-:-:S04]  /*06c0*/  IADD3.X R29, R4, UR19, RZ, P0, !PT ;  /* 0x00000013041d7c10 */ /* 0x000fc800087fe4ff */
[----:B------:R-:W5:Y:S04]  /*06d0*/  LDG.E.64.CONSTANT R30, desc[UR14][R30.64] ;  /* 0x0000000e1e1e7981 */ /* 0x000f68000c1e9b00 */
[----:B------:R-:W5:Y:S01]  /*06e0*/  LDG.E.64.CONSTANT R28, desc[UR14][R28.64] ;  /* 0x0000000e1c1c7981 */ /* 0x000f62000c1e9b00 */
[----:B------:R-:W0:Y:S01]  /*06f0*/  S2R R9, SR_CgaCtaId ;  /* 0x0000000000097919 */ /* 0x000e220000008800 */
[----:B------:R-:W-:-:S04]  /*0700*/  MOV R6, 0x400 ;  /* 0x0000040000067802 */ /* 0x000fc80000000f00 */
[----:B------:R-:W-:-:S04]  /*0710*/  IADD3 R34, R6, 0x2800, RZ ;  /* 0x0000280006227810 */ /* 0x000fc80007ffe0ff */
[----:B0-----:R-:W-:-:S05]  /*0720*/  LEA R34, R9, R34, 0x18 ;  /* 0x0000002209227211 */ /* 0x001fca00078ec0ff */
[----:B------:R-:W-:-:S05]  /*0730*/  IMAD R32, R3, 0x28, R34 ;  /* 0x0000002803207824 */ /* 0x000fca00078e0222 */
[----:B------:R-:W-:Y:S02]  /*0740*/  LEA R32, R7, R32, 0x3 ;  /* 0x0000002007207211 */ /* 0x000fe400078e18ff */
[----:B------:R-:W-:Y:S01]  /*0750*/  ISETP.GT.U32.AND P1, PT, R36, 0x7f, PT ;  /* 0x0000007f2400780c */ /* 0x000fe20003f24070 */
[----:B--2---:R-:W-:-:S06]  /*0760*/  FADD.FTZ R6, R13, UR6 ;  /* 0x000000060d067e21 */ /* 0x004fcc0008010000 */
[----:B------:R-:W0:Y:S01]  /*0770*/  MUFU.RSQ R6, R6 ;  /* 0x0000000600067308 */ /* 0x000e220000001400 */
[--C-:B---3--:R-:W-:Y:S02]  /*0780*/  HADD2.F32 R3, -RZ, R14.reuse.H0_H0 ;  /* 0x2000000eff037230 */ /* 0x108fe40000004100 */
[----:B------:R-:W-:Y:S02]  /*0790*/  HADD2.F32 R11, -RZ, R14.H1_H1 ;  /* 0x3000000eff0b7230 */ /* 0x000fe40000004100 */
[----:B----4-:R-:W-:Y:S01]  /*07a0*/  FADD.FTZ R8, R27, UR6 ;  /* 0x000000061b087e21 */ /* 0x010fe20008010000 */
[C---:B------:R-:W-:Y:S01]  /*07b0*/  FADD.FTZ R3, -R12.reuse, R3 ;  /* 0x000000030c037221 */ /* 0x040fe20000010100 */
[--C-:B-----5:R-:W-:Y:S02]  /*07c0*/  HADD2.F32 R7, -RZ, R16.reuse.H0_H0 ;  /* 0x20000010ff077230 */ /* 0x120fe40000004100 */
[----:B------:R-:W-:Y:S01]  /*07d0*/  FADD.FTZ R11, -R12, R11 ;  /* 0x0000000b0c0b7221 */ /* 0x000fe20000010100 */
[----:B------:R-:W-:-:S02]  /*07e0*/  HADD2.F32 R9, -RZ, R16.H1_H1 ;  /* 0x30000010ff097230 */ /* 0x000fc40000004100 */
[----:B0-----:R-:W-:Y:S01]  /*07f0*/  FMUL.FTZ R55, R6, R3 ;  /* 0x0000000306377220 */ /* 0x001fe20000410000 */
[----:B------:R-:W0:Y:S01]  /*0800*/  MUFU.RSQ R8, R8 ;  /* 0x0000000800087308 */ /* 0x000e220000001400 */
[----:B------:R-:W-:Y:S02]  /*0810*/  HADD2.F32 R33, -RZ, R30.H0_H0 ;  /* 0x2000001eff217230 */ /* 0x000fe40000004100 */
[----:B------:R-:W-:Y:S01]  /*0820*/  FMUL.FTZ R10, R54, R7 ;  /* 0x00000007360a7220 */ /* 0x000fe20000410000 */
[----:B------:R-:W-:Y:S01]  /*0830*/  FMUL.FTZ R3, R52, R9 ;  /* 0x0000000934037220 */ /* 0x000fe20000410000 */
[----:B------:R-:W-:Y:S01]  /*0840*/  FMUL.FTZ R11, R6, R11 ;  /* 0x0000000b060b7220 */ /* 0x000fe20000410000 */
[----:B------:R-:W-:Y:S02]  /*0850*/  HADD2.F32 R13, -RZ, R28.H0_H0 ;  /* 0x2000001cff0d7230 */ /* 0x000fe40000004100 */
[----:B------:R-:W-:Y:S01]  /*0860*/  FFMA.FTZ R10, R55, R10, RZ ;  /* 0x0000000a370a7223 */ /* 0x000fe200000100ff */
[----:B------:R-:W-:Y:S01]  /*0870*/  FADD.FTZ R33, -R12, R33 ;  /* 0x000000210c217221 */ /* 0x000fe20000010100 */
[----:B------:R-:W-:-:S02]  /*0880*/  HADD2.F32 R27, -RZ, R30.H1_H1 ;  /* 0x3000001eff1b7230 */ /* 0x000fc40000004100 */
[----:B------:R-:W-:Y:S01]  /*0890*/  FFMA.FTZ R3, R11, R3, R10 ;  /* 0x000000030b037223 */ /* 0x000fe2000001000a */
[----:B------:R-:W-:Y:S02]  /*08a0*/  HADD2.F32 R35, -RZ, R15.H0_H0 ;  /* 0x2000000fff237230 */ /* 0x000fe40000004100 */
[----:B------:R-:W-:Y:S01]  /*08b0*/  FMUL.FTZ R14, R54, R13 ;  /* 0x0000000d360e7220 */ /* 0x000fe20000410000 */
[----:B------:R-:W-:Y:S01]  /*08c0*/  FMUL.FTZ R10, R6, R33 ;  /* 0x00000021060a7220 */ /* 0x000fe20000410000 */
[----:B------:R-:W-:Y:S01]  /*08d0*/  FADD.FTZ R33, -R12, R27 ;  /* 0x0000001b0c217221 */ /* 0x000fe20000010100 */
[----:B------:R-:W-:Y:S02]  /*08e0*/  HADD2.F32 R12, -RZ, R17.H0_H0 ;  /* 0x20000011ff0c7230 */ /* 0x000fe40000004100 */
[----:B------:R-:W-:Y:S02]  /*08f0*/  HADD2.F32 R37, -RZ, R15.H1_H1 ;  /* 0x3000000fff257230 */ /* 0x000fe40000004100 */
[----:B------:R-:W-:Y:S01]  /*0900*/  FFMA.FTZ R27, R10, R14, R3 ;  /* 0x0000000e0a1b7223 */ /* 0x000fe20000010003 */
[----:B------:R-:W-:Y:S01]  /*0910*/  FADD.FTZ R3, -R26, R35 ;  /* 0x000000231a037221 */ /* 0x000fe20000010100 */
[----:B------:R-:W-:-:S02]  /*0920*/  HADD2.F32 R15, -RZ, R17.H1_H1 ;  /* 0x30000011ff0f7230 */ /* 0x000fc40000004100 */
[----:B------:R-:W-:Y:S01]  /*0930*/  FMUL.FTZ R14, R57, R12 ;  /* 0x0000000c390e7220 */ /* 0x000fe20000410000 */
[----:B------:R-:W-:Y:S01]  /*0940*/  FADD.FTZ R17, -R26, R37 ;  /* 0x000000251a117221 */ /* 0x000fe20000010100 */
[----:B0-----:R-:W-:Y:S01]  /*0950*/  FMUL.FTZ R3, R8, R3 ;  /* 0x0000000308037220 */ /* 0x001fe20000410000 */
[--C-:B------:R-:W-:Y:S01]  /*0960*/  HADD2.F32 R35, -RZ, R31.reuse.H0_H0 ;  /* 0x2000001fff237230 */ /* 0x100fe20000004100 */
[----:B------:R-:W-:Y:S01]  /*0970*/  UIADD3 UR6, UP0, UR9, 0x2, URZ ;  /* 0x0000000209067890 */ /* 0x000fe2000ff1e03f */
[----:B------:R-:W-:Y:S01]  /*0980*/  FMUL.FTZ R16, R50, R15 ;  /* 0x0000000f32107220 */ /* 0x000fe20000410000 */
[----:B------:R-:W-:Y:S01]  /*0990*/  FMUL.FTZ R17, R8, R17 ;  /* 0x0000001108117220 */ /* 0x000fe20000410000 */
[----:B------:R-:W-:Y:S01]  /*09a0*/  FFMA.FTZ R14, R3, R14, RZ ;  /* 0x0000000e030e7223 */ /* 0x000fe200000100ff */
[----:B------:R-:W-:Y:S02]  /*09b0*/  HADD2.F32 R31, -RZ, R31.H1_H1 ;  /* 0x3000001fff1f7230 */ /* 0x000fe40000004100 */
[----:B------:R-:W-:Y:S01]  /*09c0*/  FADD.FTZ R37, -R26, R35 ;  /* 0x000000231a257221 */ /* 0x000fe20000010100 */
[----:B------:R-:W-:Y:S01]  /*09d0*/  UIADD3.X UR8, URZ, UR5, URZ, UP0, !UPT ;  /* 0x000000053f087290 */ /* 0x000fe200087fe43f */
[----:B------:R-:W-:-:S02]  /*09e0*/  HADD2.F32 R51, -RZ, R28.H1_H1 ;  /* 0x3000001cff337230 */ /* 0x000fc40000004100 */
[----:B------:R-:W-:Y:S01]  /*09f0*/  FFMA.FTZ R35, R17, R16, R14 ;  /* 0x0000001011237223 */ /* 0x000fe2000001000e */
[----:B------:R-:W-:Y:S01]  /*0a00*/  UISETP.GE.U32.AND UP0, UPT, UR6, UR12, UPT ;  /* 0x0000000c0600728c */ /* 0x000fe2000bf06070 */
[--C-:B------:R-:W-:Y:S02]  /*0a10*/  HADD2.F32 R49, -RZ, R29.reuse.H0_H0 ;  /* 0x2000001dff317230 */ /* 0x100fe40000004100 */
[----:B------:R-:W-:Y:S01]  /*0a20*/  FMUL.FTZ R16, R6, R33 ;  /* 0x0000002106107220 */ /* 0x000fe20000410000 */
[----:B------:R-:W-:Y:S01]  /*0a30*/  FADD.FTZ R33, -R26, R31 ;  /* 0x0000001f1a217221 */ /* 0x000fe20000010100 */
[----:B------:R-:W-:Y:S02]  /*0a40*/  HADD2.F32 R53, -RZ, R29.H1_H1 ;  /* 0x3000001dff357230 */ /* 0x000fe40000004100 */
[----:B------:R-:W-:Y:S01]  /*0a50*/  FFMA.FTZ R29, R54, R7, RZ ;  /* 0x00000007361d7223 */ /* 0x000fe200000100ff */
[C---:B------:R-:W-:Y:S01]  /*0a60*/  FFMA.FTZ R31, R57.reuse, R12, RZ ;  /* 0x0000000c391f7223 */ /* 0x040fe200000100ff */
[----:B------:R-:W-:Y:S01]  /*0a70*/  UISETP.GE.AND.EX UP0, UPT, UR8, UR13, UPT, UP0 ;  /* 0x0000000d0800728c */ /* 0x000fe2000bf06300 */
[----:B------:R-:W-:Y:S01]  /*0a80*/  FMUL.FTZ R28, R52, R51 ;  /* 0x00000033341c7220 */ /* 0x000fe20000410000 */
[C---:B------:R-:W-:Y:S01]  /*0a90*/  FMUL.FTZ R30, R57.reuse, R49 ;  /* 0x00000031391e7220 */ /* 0x040fe20000410000 */
[----:B------:R-:W-:Y:S01]  /*0aa0*/  FMUL.FTZ R14, R8, R37 ;  /* 0x00000025080e7220 */ /* 0x000fe20000410000 */
[----:B------:R-:W-:Y:S01]  /*0ab0*/  FFMA.FTZ R29, R52, R9, R29 ;  /* 0x00000009341d7223 */ /* 0x000fe2000001001d */
[----:B------:R-:W-:Y:S01]  /*0ac0*/  FFMA.FTZ R26, R50, R15, R31 ;  /* 0x0000000f321a7223 */ /* 0x000fe2000001001f */
[----:B------:R-:W-:Y:S01]  /*0ad0*/  FFMA.FTZ R27, R16, R28, R27 ;  /* 0x0000001c101b7223 */ /* 0x000fe2000001001b */
[----:B------:R-:W-:Y:S01]  /*0ae0*/  FFMA.FTZ R35, R14, R30, R35 ;  /* 0x0000001e0e237223 */ /* 0x000fe20000010023 */
[----:B------:R-:W-:Y:S01]  /*0af0*/  FMUL.FTZ R28, R50, R53 ;  /* 0x00000035321c7220 */ /* 0x000fe20000410000 */
[----:B------:R-:W-:Y:S01]  /*0b00*/  FMUL.FTZ R48, R8, R33 ;  /* 0x0000002108307220 */ /* 0x000fe20000410000 */
[----:B------:R-:W-:Y:S01]  /*0b10*/  PLOP3.LUT P0, PT, PT, PT, UP0, 0x80, 0x0 ;  /* 0x000000000000781c */ /* 0x000fe20003f0f008 */
[----:B------:R-:W-:Y:S01]  /*0b20*/  FFMA.FTZ R31, R54, R13, R29 ;  /* 0x0000000d361f7223 */ /* 0x000fe2000001001d */
[----:B------:R-:W-:Y:S01]  /*0b30*/  FFMA.FTZ R33, R57, R49, R26 ;  /* 0x0000003139217223 */ /* 0x000fe2000001001a */
[----:B------:R-:W-:-:S02]  /*0b40*/  FFMA.FTZ R29, R48, R28, R35 ;  /* 0x0000001c301d7223 */ /* 0x000fc40000010023 */
        /* <DEDUP_REMOVED lines=10> */
[----:B------:R-:W-:Y:S01]  /*0bf0*/  HFMA2.MMA R35, -RZ, RZ, 0, 0 ;  /* 0x00000000ff237435 */ /* 0x000fe200000001ff */
[----:B------:R-:W-:-:S02]  /*0c00*/  IMAD.MOV.U32 R37, RZ, RZ, RZ ;  /* 0x000000ffff257224 */ /* 0x000fc400078e00ff */
[----:B------:R-:W-:Y:S01]  /*0c10*/  FADD.FTZ R25, R30, R13 ;  /* 0x0000000d1e197221 */ /* 0x000fe20000010000 */
[----:B------:R-:W-:Y:S01]  /*0c20*/  FADD.FTZ R23, R38, R51 ;  /* 0x0000003326177221 */ /* 0x000fe20000010000 */
[----:B0-----:R-:W-:Y:S01]  /*0c30*/  FFMA.FTZ R27, R55, R7, R24 ;  /* 0x00000007371b7223 */ /* 0x001fe20000010018 */
[----:B-1----:R-:W-:Y:S01]  /*0c40*/  FFMA.FTZ R29, R11, R9, R22 ;  /* 0x000000090b1d7223 */ /* 0x002fe20000010016 */
        /* <DEDUP_REMOVED lines=16> */
[----:B------:R-:W-:Y:S02]  /*0d50*/  LOP3.LUT R38, R28, 0x18, RZ, 0x3c, !PT ;  /* 0x000000181c267812 */ /* 0x000fe400078e3cff */
[----:B------:R-:W-:Y:S02]  /*0d60*/  SHF.R.S32.HI R26, RZ, 0x2, R31 ;  /* 0x00000002ff1a7819 */ /* 0x000fe4000001141f */
[----:B------:R-:W-:Y:S02]  /*0d70*/  LEA.HI R29, R29, R36, RZ, 0x4 ;  /* 0x000000241d1d7211 */ /* 0x000fe400078f20ff */
[----:B------:R-:W-:Y:S02]  /*0d80*/  IADD3 R33, R26, 0x50, RZ ;  /* 0x000000501a217810 */ /* 0x000fe40007ffe0ff */
[----:B------:R-:W-:Y:S01]  /*0d90*/  LOP3.LUT R31, R31, 0xfffffffc, RZ, 0xc0, !PT ;  /* 0xfffffffc1f1f7812 */ /* 0x000fe200078ec0ff */
[----:B0-----:R-:W-:Y:S01]  /*0da0*/  ULEA UR5, UR9, UR5, 0x18 ;  /* 0x0000000509057291 */ /* 0x001fe2000f8ec03f */
[----:B------:R-:W-:-:S02]  /*0db0*/  SHF.R.S32.HI R40, RZ, 0x1f, R33 ;  /* 0x0000001fff287819 */ /* 0x000fc40000011421 */
[----:B------:R-:W-:Y:S02]  /*0dc0*/  SHF.R.U32.HI R46, RZ, 0x4, R29 ;  /* 0x00000004ff2e7819 */ /* 0x000fe4000001161d */
[----:B------:R-:W-:Y:S01]  /*0dd0*/  LEA.HI R40, R40, R33, RZ, 0x2 ;  /* 0x0000002128287211 */ /* 0x000fe200078f10ff */
[----:B------:R-:W-:Y:S01]  /*0de0*/  VIADD R33, R26, 0xf0 ;  /* 0x000000f01a217836 */ /* 0x000fe20000000000 */
[----:B------:R-:W-:Y:S02]  /*0df0*/  LEA R27, R36, UR5, 0x5 ;  /* 0x00000005241b7c11 */ /* 0x000fe4000f8e28ff */
[----:B------:R-:W-:Y:S02]  /*0e00*/  IADD3 R31, -R31, R36, RZ ;  /* 0x000000241f1f7210 */ /* 0x000fe40007ffe1ff */
[C---:B------:R-:W-:Y:S01]  /*0e10*/  IADD3 R30, R27.reuse, R30, RZ ;  /* 0x0000001e1b1e7210 */ /* 0x040fe20007ffe0ff */
[C---:B------:R-:W-:Y:S01]  /*0e20*/  IMAD.IADD R28, R27.reuse, 0x1, R28 ;  /* 0x000000011b1c7824 */ /* 0x040fe200078e021c */
[C---:B------:R-:W-:Y:S01]  /*0e30*/  IADD3 R38, R27.reuse, R38, RZ ;  /* 0x000000261b267210 */ /* 0x040fe20007ffe0ff */
[----:B------:R-:W-:Y:S01]  /*0e40*/  IMAD.IADD R32, R27, 0x1, R32 ;  /* 0x000000011b207824 */ /* 0x000fe200078e0220 */
[----:B------:R-:W-:-:S02]  /*0e50*/  IADD3 R27, R26, 0xa0, RZ ;  /* 0x000000a01a1b7810 */ /* 0x000fc40007ffe0ff */
[----:B------:R-:W-:Y:S01]  /*0e60*/  STS.64 [R28], R24 ;  /* 0x000000181c007388 */ /* 0x000fe20000000a00 */
[----:B------:R-:W-:Y:S02]  /*0e70*/  SHF.R.S32.HI R44, RZ, 0x1f, R33 ;  /* 0x0000001fff2c7819 */ /* 0x000fe40000011421 */
[----:B------:R-:W-:Y:S01]  /*0e80*/  SHF.R.S32.HI R42, RZ, 0x1f, R27 ;  /* 0x0000001fff2a7819 */ /* 0x000fe2000001141b */
[----:B------:R0:W-:Y:S01]  /*0e90*/  STS.64 [R30], R22 ;  /* 0x000000161e007388 */ /* 0x0001e20000000a00 */
[----:B------:R-:W-:Y:S02]  /*0ea0*/  SHF.R.U32.HI R40, RZ, 0x2, R40 ;  /* 0x00000002ff287819 */ /* 0x000fe40000011628 */
[----:B------:R-:W-:Y:S01]  /*0eb0*/  LEA.HI R42, R42, R27, RZ, 0x2 ;  /* 0x0000001b2a2a7211 */ /* 0x000fe200078f10ff */
[----:B------:R-:W-:Y:S01]  /*0ec0*/  STS.64 [R32], R20 ;  /* 0x0000001420007388 */ /* 0x000fe20000000a00 */
[----:B------:R-:W-:Y:S02]  /*0ed0*/  LOP3.LUT R27, R31, 0x3, R46, 0x78, !PT ;  /* 0x000000031f1b7812 */ /* 0x000fe400078e782e */
[----:B------:R-:W-:Y:S01]  /*0ee0*/  LEA.HI R44, R44, R33, RZ, 0x2 ;  /* 0x000000212c2c7211 */ /* 0x000fe200078f10ff */
[----:B------:R1:W-:Y:S01]  /*0ef0*/  STS.64 [R38], R18 ;  /* 0x0000001226007388 */ /* 0x0003e20000000a00 */
[----:B------:R-:W-:-:S02]  /*0f00*/  SHF.R.U32.HI R42, RZ, 0x2, R42 ;  /* 0x00000002ff2a7819 */ /* 0x000fc4000001162a */
[----:B------:R-:W-:Y:S02]  /*0f10*/  SHF.R.U32.HI R44, RZ, 0x2, R44 ;  /* 0x00000002ff2c7819 */ /* 0x000fe4000001162c */
[----:B0-----:R-:W-:Y:S01]  /*0f20*/  LEA R30, R26, UR5, 0x5 ;  /* 0x000000051a1e7c11 */ /* 0x001fe2000f8e28ff */
[----:B------:R-:W-:Y:S01]  /*0f30*/  USHF.L.U32 UR5, UR7, 0x7, URZ ;  /* 0x0000000707057899 */ /* 0x000fe2000800063f */
[----:B------:R-:W-:Y:S02]  /*0f40*/  LOP3.LUT R29, R31, 0x3, R42, 0x78, !PT ;  /* 0x000000031f1d7812 */ /* 0x000fe400078e782a */
[----:B------:R-:W-:Y:S01]  /*0f50*/  LEA R26, R27, R30, 0x3 ;  /* 0x0000001e1b1a7211 */ /* 0x000fe200078e18ff */
[----:B------:R-:W-:Y:S01]  /*0f60*/  ULOP3.LUT UR5, UR5, 0xffffff80, UR16, 0xe2, !UPT ;  /* 0xffffff8005057892 */ /* 0x000fe2000f8ee210 */
[C---:B------:R-:W-:Y:S01]  /*0f70*/  LOP3.LUT R27, R31.reuse, 0x3, R40, 0x78, !PT ;  /* 0x000000031f1b7812 */ /* 0x040fe200078e7828 */
[----:B-1----:R-:W0:Y:S01]  /*0f80*/  LDC.64 R38, c[0x0][0x260] ;  /* 0x00009800ff267b82 */ /* 0x002e220000000a00 */
[----:B------:R-:W-:-:S02]  /*0f90*/  LOP3.LUT R33, R31, 0x3, R44, 0x78, !PT ;  /* 0x000000031f217812 */ /* 0x000fc400078e782c */
[----:B------:R-:W-:Y:S01]  /*0fa0*/  LEA R31, R29, R30, 0x3 ;  /* 0x0000001e1d1f7211 */ /* 0x000fe200078e18ff */
[----:B------:R-:W-:-:S04]  /*0fb0*/  IMAD R28, R27, 0x8, R30 ;  /* 0x000000081b1c7824 */ /* 0x000fc800078e021e */
[----:B------:R-:W-:Y:S01]  /*0fc0*/  BAR.SYNC.DEFER_BLOCKING 0x0 ;  /* 0x0000000000007b1d */ /* 0x000fe20000010000 */
[----:B------:R-:W-:Y:S01]  /*0fd0*/  LEA R32, R33, R30, 0x3 ;  /* 0x0000001e21207211 */ /* 0x000fe200078e18ff */
[----:B------:R-:W-:-:S04]  /*0fe0*/  IMAD.U32 R43, RZ, RZ, UR5 ;  /* 0x00000005ff2b7e24 */ /* 0x000fc8000f8e00ff */
        /* <DEDUP_REMOVED lines=16> */
.L_x_2120:
        /* <DEDUP_REMOVED lines=55> */
.L_x_2122:
[----:B------:R-:W-:Y:S05]  /*1460*/  BSYNC B0 ;  /* 0x0000000000007941 */ /* 0x000fea0003800000 */
.L_x_2121:
        /* <DEDUP_REMOVED lines=14> */
[----:B------:R-:W-:Y:S01]  /*1550*/  IMAD.U32 R31, RZ, RZ, UR16 ;  /* 0x00000010ff1f7e24 */ /* 0x000fe2000f8e00ff */
[----:B------:R-:W-:Y:S01]  /*1560*/  UIMAD UR5, UR5, UR4, UR7 ;  /* 0x00000004050572a4 */ /* 0x000fe2000f8e0207 */
[----:B------:R-:W-:-:S04]  /*1570*/  SHF.L.U32 R30, R30, 0x7, RZ ;  /* 0x000000071e1e7819 */ /* 0x000fc800000006ff */
[----:B------:R-:W-:Y:S02]  /*1580*/  LOP3.LUT R30, R30, 0xffffff80, R31, 0xe2, !PT ;  /* 0xffffff801e1e7812 */ /* 0x000fe400078ee21f */
[----:B------:R-:W-:-:S05]  /*1590*/  MOV R31, UR5 ;  /* 0x00000005001f7c02 */ /* 0x000fca0008000f00 */
[----:B------:R-:W-:-:S05]  /*15a0*/  IMAD R30, R31, 0x1000, R30 ;  /* 0x000010001f1e7824 */ /* 0x000fca00078e021e */
[----:B------:R-:W-:-:S05]  /*15b0*/  SHF.L.U32 R31, R30, 0x1, RZ ;  /* 0x000000011e1f7819 */ /* 0x000fca00000006ff */
[----:B-1----:R-:W-:-:S05]  /*15c0*/  IMAD.WIDE.U32 R28, R31, 0x4, R28 ;  /* 0x000000041f1c7825 */ /* 0x002fca00078e001c */
[----:B------:R1:W-:Y:S02]  /*15d0*/  STG.E.64 desc[UR14][R28.64], R26 ;  /* 0x0000001a1c007986 */ /* 0x0003e4000c101b0e */
.L_x_2124:
[----:B------:R-:W-:Y:S05]  /*15e0*/  BSYNC B0 ;  /* 0x0000000000007941 */ /* 0x000fea0003800000 */
.L_x_2123:
[----:B------:R-:W-:-:S04]  /*15f0*/  UISETP.GE.U32.AND UP0, UPT, UR6, UR12, UPT ;  /* 0x0000000c0600728c */ /* 0x000fc8000bf06070 */
[----:B------:R-:W-:-:S06]  /*1600*/  UISETP.GE.AND.EX UP0, UPT, UR8, UR13, UPT, UP0 ;  /* 0x0000000d0800728c */ /* 0x000fcc000bf06300 */
[----:B------:R-:W-:-:S13]  /*1610*/  PLOP3.LUT P1, PT, PT, PT, UP0, 0x80, 0x0 ;  /* 0x000000000000781c */ /* 0x000fda0003f2f008 */
[----:B------:R-:W-:Y:S05]  /*1620*/  @P1 BRA `(.L_x_2125) ;  /* 0x0000000000581947 */ /* 0x000fea0003800000 */
[----:B------:R-:W-:Y:S01]  /*1630*/  BAR.SYNC.DEFER_BLOCKING 0x0 ;  /* 0x0000000000007b1d */ /* 0x000fe20000010000 */
[----:B------:R-:W-:-:S13]  /*1640*/  ISETP.NE.AND P1, PT, R36, RZ, PT ;  /* 0x000000ff2400720c */ /* 0x000fda0003f25270 */
[----:B------:R-:W-:Y:S05]  /*1650*/  @P1 BRA `(.L_x_2126) ;  /* 0x0000000000401947 */ /* 0x000fea0003800000 */
[----:B-1----:R-:W1:Y:S01]  /*1660*/  LDC.64 R26, c[0x0][0x268] ;  /* 0x00009a00ff1a7b82 */ /* 0x002e620000000a00 */
[----:B------:R-:W-:Y:S01]  /*1670*/  IMAD.MOV.U32 R29, RZ, RZ, 0x7fffff81 ;  /* 0x7fffff81ff1d7424 */ /* 0x000fe200078e00ff */
[----:B------:R-:W-:Y:S02]  /*1680*/  MOV R31, UR7 ;  /* 0x00000007001f7c02 */ /* 0x000fe40008000f00 */
[----:B------:R-:W-:-:S04]  /*1690*/  ISETP.NE.AND P1, PT, RZ, UR16, PT ;  /* 0x00000010ff007c0c */ /* 0x000fc8000bf25270 */
[----:B------:R-:W-:Y:S01]  /*16a0*/  SEL R29, R29, 0x1, !P1 ;  /* 0x000000011d1d7807 */ /* 0x000fe20004800000 */
[----:B-1----:R-:W-:Y:S01]  /*16b0*/  IMAD.WIDE.U32 R26, R31, 0x4, R26 ;  /* 0x000000041f1a7825 */ /* 0x002fe200078e001a */
[----:B------:R-:W-:Y:S06]  /*16c0*/  MEMBAR.ALL.GPU ;  /* 0x0000000000007992 */ /* 0x000fec000000a000 */
[----:B------:R-:W-:-:S00]  /*16d0*/  ERRBAR ;  /* 0x00000000000079ab */ /* 0x000fc00000000000 */
[----:B------:R-:W-:Y:S06]  /*16e0*/  CGAERRBAR ;  /* 0x00000000000075ab */ /* 0x000fec0000000000 */
[----:B------:R1:W5:Y:S02]  /*16f0*/  ATOM.E.ADD.STRONG.GPU PT, R29, desc[UR14][R26.64], R29 ;  /* 0x0000001d1a1d798a */ /* 0x00036400081ee1ce */
.L_x_2127:
[----:B------:R-:W2:Y:S04]  /*1700*/  LD.E.STRONG.GPU R28, desc[UR14][R26.64] ;  /* 0x0000000e1a1c7980 */ /* 0x000ea8000c10f900 */
[----:B--2---:R-:W-:Y:S01]  /*1710*/  CCTL.IVALL ;  /* 0x00000000ff00798f */ /* 0x004fe20002000000 */
[----:B------:R-:W-:Y:S05]  /*1720*/  YIELD ;  /* 0x0000000000007946 */ /* 0x000fea0003800000 */
[----:B-----5:R-:W-:-:S04]  /*1730*/  LOP3.LUT R28, R28, R29, RZ, 0x3c, !PT ;  /* 0x0000001d1c1c7212 */ /* 0x020fc800078e3cff */
[----:B------:R-:W-:-:S13]  /*1740*/  ISETP.GT.AND P1, PT, R28, -0x1, PT ;  /* 0xffffffff1c00780c */ /* 0x000fda0003f24270 */
[----:B------:R-:W-:Y:S05]  /*1750*/  @P1 BRA `(.L_x_2127) ;  /* 0xfffffffc00e81947 */ /* 0x000fea000383ffff */
.L_x_2126:
[----:B------:R-:W-:Y:S05]  /*1760*/  WARPSYNC.ALL ;  /* 0x0000000000007948 */ /* 0x000fea0003800000 */
[----:B------:R-:W-:Y:S06]  /*1770*/  BAR.SYNC.DEFER_BLOCKING 0x0 ;  /* 0x0000000000007b1d */ /* 0x000fec0000010000 */
[----:B------:R-:W-:Y:S05]  /*1780*/  BRA `(.L_x_2128) ;  /* 0x0000000000647947 */ /* 0x000fea0003800000 */
.L_x_2125:
[----:B------:R-:W-:Y:S01]  /*1790*/  BAR.SYNC.DEFER_BLOCKING 0x0 ;  /* 0x0000000000007b1d */ /* 0x000fe20000010000 */
[----:B------:R-:W-:-:S13]  /*17a0*/  ISETP.NE.AND P1, PT, R36, RZ, PT ;  /* 0x000000ff2400720c */ /* 0x000fda0003f25270 */
[----:B------:R-:W-:Y:S05]  /*17b0*/  @P1 BRA `(.L_x_2129) ;  /* 0x0000000000501947 */ /* 0x000fea0003800000 */
[----:B------:R-:W-:Y:S01]  /*17c0*/  ULDC.64 UR10, c[0x0][0x268] ;  /* 0x00009a00000a7ab9 */ /* 0x000fe20000000a00 */
[----:B-1----:R-:W-:Y:S01]  /*17d0*/  IADD3 R26, RZ, -UR7, RZ ;  /* 0x80000007ff1a7c10 */ /* 0x002fe2000fffe0ff */
        /* <DEDUP_REMOVED lines=12> */
.L_x_2130:
[----:B-12---:R-:W2:Y:S04]  /*18a0*/  LD.E.STRONG.GPU R27, desc[UR14][R28.64+0x8] ;  /* 0x0000080e1c1b7980 */ /* 0x006ea8000c10f900 */
[----:B--2---:R-:W-:Y:S01]  /*18b0*/  CCTL.IVALL ;  /* 0x00000000ff00798f */ /* 0x004fe20002000000 */
[----:B------:R-:W-:Y:S05]  /*18c0*/  YIELD ;  /* 0x0000000000007946 */ /* 0x000fea0003800000 */
[----:B-----5:R-:W-:-:S04]  /*18d0*/  LOP3.LUT R27, R27, R26, RZ, 0x3c, !PT ;  /* 0x0000001a1b1b7212 */ /* 0x020fc800078e3cff */
[----:B------:R-:W-:-:S13]  /*18e0*/  ISETP.GT.AND P1, PT, R27, -0x1, PT ;  /* 0xffffffff1b00780c */ /* 0x000fda0003f24270 */
[----:B------:R-:W-:Y:S05]  /*18f0*/  @P1 BRA `(.L_x_2130) ;  /* 0xfffffffc00e81947 */ /* 0x000fea000383ffff */
.L_x_2129:
[----:B------:R-:W-:Y:S05]  /*1900*/  WARPSYNC.ALL ;  /* 0x0000000000007948 */ /* 0x000fea0003800000 */
[----:B------:R-:W-:Y:S06]  /*1910*/  BAR.SYNC.DEFER_BLOCKING 0x0 ;  /* 0x0000000000007b1d */ /* 0x000fec0000010000 */
.L_x_2128:
        /* <DEDUP_REMOVED lines=12> */
[----:B------:R-:W-:-:S05]  /*19e0*/  IADD3 R26, R26, R27, RZ ;  /* 0x0000001b1a1a7210 */ /* 0x000fca0007ffe0ff */
[----:B------:R-:W-:-:S04]  /*19f0*/  IMAD.SHL.U32 R42, R26, 0x2, RZ ;  /* 0x000000021a2a7824 */ /* 0x000fc800078e00ff */
[C---:B--2---:R-:W-:Y:S01]  /*1a00*/  IMAD.WIDE.U32 R28, R42.reuse, 0x4, R44 ;  /* 0x000000042a1c7825 */ /* 0x044fe200078e002c */
[C---:B0-----:R-:W-:Y:S02]  /*1a10*/  IADD3 R33, R42.reuse, 0x10, RZ ;  /* 0x000000102a217810 */ /* 0x041fe40007ffe0ff */
[----:B------:R-:W-:-:S03]  /*1a20*/  IADD3 R37, R42, 0x20, RZ ;  /* 0x000000202a257810 */ /* 0x000fc60007ffe0ff */
[--C-:B------:R-:W-:Y:S01]  /*1a30*/  IMAD.WIDE.U32 R32, R33, 0x4, R44.reuse ;  /* 0x0000000421207825 */ /* 0x100fe200078e002c */
[----:B------:R-:W2:Y:S03]  /*1a40*/  LDG.E.64 R28, desc[UR14][R28.64] ;  /* 0x0000000e1c1c7981 */ /* 0x000ea6000c1e1b00 */
[C---:B------:R-:W-:Y:S02]  /*1a50*/  VIADD R31, R42.reuse, 0x30 ;  /* 0x000000302a1f7836 */ /* 0x040fe40000000000 */
[--C-:B------:R-:W-:Y:S01]  /*1a60*/  IMAD.WIDE.U32 R36, R37, 0x4, R44.reuse ;  /* 0x0000000425247825 */ /* 0x100fe200078e002c */
[----:B------:R-:W3:Y:S01]  /*1a70*/  LDG.E.64 R32, desc[UR14][R32.64] ;  /* 0x0000000e20207981 */ /* 0x000ee2000c1e1b00 */
[----:B------:R-:W-:Y:S02]  /*1a80*/  IADD3 R35, R42, 0x40, RZ ;  /* 0x000000402a237810 */ /* 0x000fe40007ffe0ff */
[----:B------:R-:W-:-:S02]  /*1a90*/  IMAD.WIDE.U32 R30, R31, 0x4, R44 ;  /* 0x000000041f1e7825 */ /* 0x000fc400078e002c */
[----:B------:R-:W4:Y:S02]  /*1aa0*/  LDG.E.64 R36, desc[UR14][R36.64] ;  /* 0x0000000e24247981 */ /* 0x000f24000c1e1b00 */
[----:B------:R-:W-:Y:S02]  /*1ab0*/  IMAD.WIDE.U32 R34, R35, 0x4, R44 ;  /* 0x0000000423227825 */ /* 0x000fe400078e002c */
[----:B------:R-:W5:Y:S01]  /*1ac0*/  LDG.E.64 R30, desc[UR14][R30.64] ;  /* 0x0000000e1e1e7981 */ /* 0x000f62000c1e1b00 */
[----:B------:R-:W-:-:S03]  /*1ad0*/  IADD3 R27, R42, 0x50, RZ ;  /* 0x000000502a1b7810 */ /* 0x000fc60007ffe0ff */
[----:B------:R-:W5:Y:S02]  /*1ae0*/  LDG.E.64 R34, desc[UR14][R34.64] ;  /* 0x0000000e22227981 */ /* 0x000f64000c1e1b00 */
[----:B------:R-:W-:-:S06]  /*1af0*/  IMAD.WIDE.U32 R26, R27, 0x4, R44 ;  /* 0x000000041b1a7825 */ /* 0x000fcc00078e002c */
[----:B------:R-:W5:Y:S01]  /*1b00*/  LDG.E.64 R26, desc[UR14][R26.64] ;  /* 0x0000000e1a1a7981 */ /* 0x000f62000c1e1b00 */
[C---:B------:R-:W-:Y:S01]  /*1b10*/  IADD3 R41, R42.reuse, 0x70, RZ ;  /* 0x000000702a297810 */ /* 0x040fe20007ffe0ff */
[----:B------:R-:W-:-:S04]  /*1b20*/  VIADD R47, R42, 0x90 ;  /* 0x000000902a2f7836 */ /* 0x000fc80000000000 */
[----:B------:R-:W-:-:S04]  /*1b30*/  IMAD.WIDE.U32 R40, R41, 0x4, R44 ;  /* 0x0000000429287825 */ /* 0x000fc800078e002c */
[----:B------:R-:W-:Y:S01]  /*1b40*/  IMAD.WIDE.U32 R46, R47, 0x4, R44 ;  /* 0x000000042f2e7825 */ /* 0x000fe200078e002c */
[----:B------:R-:W-:-:S03]  /*1b50*/  IADD3 R61, R42, 0xd0, RZ ;  /* 0x000000d02a3d7810 */ /* 0x000fc60007ffe0ff */
[----:B------:R-:W-:Y:S02]  /*1b60*/  VIADD R43, R42, 0xc0 ;  /* 0x000000c02a2b7836 */ /* 0x000fe40000000000 */
[----:B------:R-:W-:-:S04]  /*1b70*/  IMAD.WIDE.U32 R60, R61, 0x4, R44 ;  /* 0x000000043d3c7825 */ /* 0x000fc800078e002c */
[----:B--2---:R-:W-:Y:S01]  /*1b80*/  FADD.FTZ R39, RZ, R28 ;  /* 0x0000001cff277221 */ /* 0x004fe20000010000 */
[----:B------:R-:W-:Y:S01]  /*1b90*/  FADD.FTZ R28, RZ, R29 ;  /* 0x0000001dff1c7221 */ /* 0x000fe20000010000 */
[----:B------:R-:W-:Y:S02]  /*1ba0*/  VIADD R29, R42, 0x60 ;  /* 0x000000602a1d7836 */ /* 0x000fe40000000000 */
[----:B---3--:R-:W-:Y:S01]  /*1bb0*/  FADD.FTZ R39, R32, R39 ;  /* 0x0000002720277221 */ /* 0x008fe20000010000 */
[----:B------:R-:W-:Y:S01]  /*1bc0*/  FADD.FTZ R32, R33, R28 ;  /* 0x0000001c21207221 */ /* 0x000fe20000010000 */
[----:B------:R-:W-:Y:S01]  /*1bd0*/  IMAD.WIDE.U32 R28, R29, 0x4, R44 ;  /* 0x000000041d1c7825 */ /* 0x000fe200078e002c */
[----:B------:R-:W-:-:S03]  /*1be0*/  IADD3 R33, R42, 0x80, RZ ;  /* 0x000000802a217810 */ /* 0x000fc60007ffe0ff */
[----:B----4-:R-:W-:Y:S01]  /*1bf0*/  FADD.FTZ R32, R37, R32 ;  /* 0x0000002025207221 */ /* 0x010fe20000010000 */
[----:B------:R-:W-:Y:S01]  /*1c00*/  FADD.FTZ R39, R36, R39 ;  /* 0x0000002724277221 */ /* 0x000fe20000010000 */
[----:B------:R-:W2:Y:S02]  /*1c10*/  LDG.E.64 R28, desc[UR14][R28.64] ;  /* 0x0000000e1c1c7981 */ /* 0x000ea4000c1e1b00 */
[----:B-----5:R-:W-:Y:S01]  /*1c20*/  FADD.FTZ R56, R31, R32 ;  /* 0x000000201f387221 */ /* 0x020fe20000010000 */
[----:B------:R-:W-:-:S04]  /*1c30*/  IMAD.WIDE.U32 R32, R33, 0x4, R44 ;  /* 0x0000000421207825 */ /* 0x000fc800078e002c */
[----:B------:R-:W-:Y:S01]  /*1c40*/  FADD.FTZ R39, R30, R39 ;  /* 0x000000271e277221 */ /* 0x000fe20000010000 */
[----:B------:R-:W-:Y:S01]  /*1c50*/  IADD3 R37, R42, 0xa0, RZ ;  /* 0x000000a02a257810 */ /* 0x000fe20007ffe0ff */
[----:B------:R0:W3:Y:S02]  /*1c60*/  LDG.E.64 R30, desc[UR14][R40.64] ;  /* 0x0000000e281e7981 */ /* 0x0000e4000c1e1b00 */
[----:B------:R-:W-:Y:S01]  /*1c70*/  FADD.FTZ R59, R34, R39 ;  /* 0x00000027223b7221 */ /* 0x000fe20000010000 */
[----:B------:R-:W-:Y:S01]  /*1c80*/  IADD3 R39, R42, 0xb0, RZ ;  /* 0x000000b02a277810 */ /* 0x000fe20007ffe0ff */
[----:B------:R-:W4:Y:S01]  /*1c90*/  LDG.E.64 R32, desc[UR14][R32.64] ;  /* 0x0000000e20207981 */ /* 0x000f22000c1e1b00 */
[----:B------:R-:W-:-:S04]  /*1ca0*/  IMAD.WIDE.U32 R36, R37, 0x4, R44 ;  /* 0x0000000425247825 */ /* 0x000fc800078e002c */
[----:B------:R-:W-:Y:S02]  /*1cb0*/  FADD.FTZ R56, R35, R56 ;  /* 0x0000003823387221 */ /* 0x000fe40000010000 */
[----:B------:R1:W5:Y:S01]  /*1cc0*/  LDG.E.64 R34, desc[UR14][R46.64] ;  /* 0x0000000e2e227981 */ /* 0x000362000c1e1b00 */
[----:B------:R-:W-:-:S03]  /*1cd0*/  IMAD.WIDE.U32 R38, R39, 0x4, R44 ;  /* 0x0000000427267825 */ /* 0x000fc600078e002c */
[----:B------:R-:W5:Y:S01]  /*1ce0*/  LDG.E.64 R36, desc[UR14][R36.64] ;  /* 0x0000000e24247981 */ /* 0x000f62000c1e1b00 */
[----:B0-----:R-:W-:-:S04]  /*1cf0*/  IMAD.WIDE.U32 R40, R43, 0x4, R44 ;  /* 0x000000042b287825 */ /* 0x001fc800078e002c */
[----:B------:R-:W-:Y:S01]  /*1d00*/  FADD.FTZ R59, R26, R59 ;  /* 0x0000003b1a3b7221 */ /* 0x000fe20000010000 */
[----:B------:R-:W5:Y:S01]  /*1d10*/  LDG.E.64 R38, desc[UR14][R38.64] ;  /* 0x0000000e26267981 */ /* 0x000f62000c1e1b00 */
[C---:B------:R-:W-:Y:S01]  /*1d20*/  IADD3 R26, R42.reuse, 0xe0, RZ ;  /* 0x000000e02a1a7810 */ /* 0x040fe20007ffe0ff */
[----:B-1----:R-:W-:Y:S02]  /*1d30*/  VIADD R47, R42, 0xf0 ;  /* 0x000000f02a2f7836 */ /* 0x002fe40000000000 */
[----:B------:R-:W5:Y:S04]  /*1d40*/  LDG.E.64 R40, desc[UR14][R40.64] ;  /* 0x0000000e28287981 */ /* 0x000f68000c1e1b00 */
[----:B------:R0:W5:Y:S01]  /*1d50*/  LDG.E.64 R42, desc[UR14][R60.64] ;  /* 0x0000000e3c2a7981 */ /* 0x000162000c1e1b00 */
[----:B------:R-:W-:-:S06]  /*1d60*/  IMAD.WIDE.U32 R46, R47, 0x4, R44 ;  /* 0x000000042f2e7825 */ /* 0x000fcc00078e002c */
[----:B------:R-:W5:Y:S01]  /*1d70*/  LDG.E.64 R46, desc[UR14][R46.64] ;  /* 0x0000000e2e2e7981 */ /* 0x000f62000c1e1b00 */
[----:B0-----:R-:W-:-:S05]  /*1d80*/  IMAD.WIDE.U32 R60, R26, 0x4, R44 ;  /* 0x000000041a3c7825 */ /* 0x001fca00078e002c */
[----:B------:R-:W5:Y:S01]  /*1d90*/  LDG.E.64 R44, desc[UR14][R60.64] ;  /* 0x0000000e3c2c7981 */ /* 0x000f62000c1e1b00 */
        /* <DEDUP_REMOVED lines=20> */
[----:B------:R-:W-:-:S07]  /*1ee0*/  FADD.FTZ R47, R47, R56 ;  /* 0x000000382f2f7221 */ /* 0x000fce0000010000 */
.L_x_2132:
[----:B------:R-:W-:Y:S05]  /*1ef0*/  BSYNC B0 ;  /* 0x0000000000007941 */ /* 0x000fea0003800000 */
.L_x_2131:
        /* <DEDUP_REMOVED lines=24> */
.L_x_2134:
[----:B------:R-:W-:Y:S05]  /*2080*/  BSYNC B0 ;  /* 0x0000000000007941 */ /* 0x000fea0003800000 */
.L_x_2133:
[----:B------:R-:W1:Y:S01]  /*2090*/  S2UR UR9, SR_CgaCtaId ;  /* 0x00000000000979c3 */ /* 0x000e620000008800 */
[----:B0-----:R-:W-:-:S07]  /*20a0*/  IMAD.WIDE.U32 R26, R32, -0x33333333, RZ ;  /* 0xcccccccd201a7825 */ /* 0x001fce00078e00ff */
[----:B------:R-:W-:Y:S01]  /*20b0*/  BAR.SYNC.DEFER_BLOCKING 0x0 ;  /* 0x0000000000007b1d */ /* 0x000fe20000010000 */
[----:B------:R-:W-:Y:S01]  /*20c0*/  ULOP3.LUT UR4, UR4, 0x1, URZ, 0x3c, !UPT ;  /* 0x0000000104047892 */ /* 0x000fe2000f8e3c3f */
[----:B------:R-:W-:-:S04]  /*20d0*/  SHF.R.U32.HI R27, RZ, 0x6, R27 ;  /* 0x00000006ff1b7819 */ /* 0x000fc8000001161b */
[----:B------:R-:W-:Y:S01]  /*20e0*/  UMOV UR5, 0x400 ;  /* 0x0000040000057882 */ /* 0x000fe20000000000 */
[----:B------:R-:W-:Y:S01]  /*20f0*/  ULDC.64 UR10, c[0x0][0x210] ;  /* 0x00008400000a7ab9 */ /* 0x000fe20000000a00 */
[----:B------:R-:W-:Y:S01]  /*2100*/  UIADD3 UR5, UR5, 0x4100, URZ ;  /* 0x0000410005057890 */ /* 0x000fe2000fffe03f */
[----:B------:R-:W-:Y:S01]  /*2110*/  IMAD R27, R27, -0x50, R32 ;  /* 0xffffffb01b1b7824 */ /* 0x000fe200078e0220 */
[----:B------:R-:W-:-:S04]  /*2120*/  IADD3 R2, P1, R2, UR10, RZ ;  /* 0x0000000a02027c10 */ /* 0x000fc8000ff3e0ff */
[----:B------:R-:W-:-:S05]  /*2130*/  SHF.L.U32 R28, R27, 0x2, RZ ;  /* 0x000000021b1c7819 */ /* 0x000fca00000006ff */
[C---:B------:R-:W-:Y:S01]  /*2140*/  IMAD.WIDE.U32 R26, R28.reuse, -0x33333333, RZ ;  /* 0xcccccccd1c1a7825 */ /* 0x040fe200078e00ff */
[----:B------:R-:W-:Y:S01]  /*2150*/  IADD3 R26, R28, 0x2, RZ ;  /* 0x000000021c1a7810 */ /* 0x000fe20007ffe0ff */
[----:B-1----:R-:W-:-:S03]  /*2160*/  ULEA UR5, UR9, UR5, 0x18 ;  /* 0x0000000509057291 */ /* 0x002fc6000f8ec03f */
[----:B------:R-:W-:Y:S01]  /*2170*/  SHF.R.U32.HI R28, RZ, 0x3, R27 ;  /* 0x00000003ff1c7819 */ /* 0x000fe2000001161b */
[----:B------:R-:W-:Y:S01]  /*2180*/  IMAD.WIDE.U32 R26, R26, -0x33333333, RZ ;  /* 0xcccccccd1a1a7825 */ /* 0x000fe200078e00ff */
[----:B------:R-:W-:Y:S02]  /*2190*/  UMOV UR9, UR6 ;  /* 0x0000000600097c82 */ /* 0x000fe40008000000 */
[----:B------:R-:W-:Y:S02]  /*21a0*/  LEA R26, R28, UR5, 0x3 ;  /* 0x000000051c1a7c11 */ /* 0x000fe4000f8e18ff */
[----:B------:R-:W-:-:S04]  /*21b0*/  SHF.R.U32.HI R28, RZ, 0x3, R27 ;  /* 0x00000003ff1c7819 */ /* 0x000fc8000001161b */
[----:B------:R-:W-:Y:S01]  /*21c0*/  LEA R28, R28, UR5, 0x3 ;  /* 0x000000051c1c7c11 */ /* 0x000fe2000f8e18ff */
[----:B------:R-:W0:Y:S01]  /*21d0*/  LDS.64 R26, [R26] ;  /* 0x000000001a1a7984 */ /* 0x000e220000000a00 */
[----:B------:R-:W-:-:S04]  /*21e0*/  UMOV UR5, UR8 ;  /* 0x0000000800057c82 */ /* 0x000fc80008000000 */
[----:B------:R-:W1:Y:S01]  /*21f0*/  LDS.64 R28, [R28] ;  /* 0x000000001c1c7984 */ /* 0x000e620000000a00 */
[--C-:B0-----:R-:W-:Y:S01]  /*2200*/  FFMA.FTZ R51, R52, R51, -R26.reuse ;  /* 0x0000003334337223 */ /* 0x101fe2000001081a */
[--C-:B------:R-:W-:Y:S01]  /*2210*/  FFMA.FTZ R30, R54, R7, -R26.reuse ;  /* 0x00000007361e7223 */ /* 0x100fe2000001081a */
[--C-:B------:R-:W-:Y:S01]  /*2220*/  FFMA.FTZ R32, R52, R9, -R26.reuse ;  /* 0x0000000934207223 */ /* 0x100fe2000001081a */
[----:B------:R-:W-:Y:S01]  /*2230*/  FFMA.FTZ R13, R54, R13, -R26 ;  /* 0x0000000d360d7223 */ /* 0x000fe2000001081a */
[----:B------:R-:W-:Y:S01]  /*2240*/  FFMA.FTZ R51, -R16, R27, R51 ;  /* 0x0000001b10337223 */ /* 0x000fe20000010133 */
[--C-:B-1----:R-:W-:Y:S01]  /*2250*/  FFMA.FTZ R12, R57, R12, -R28.reuse ;  /* 0x0000000c390c7223 */ /* 0x102fe2000001081c */
[----:B------:R-:W-:Y:S01]  /*2260*/  FFMA.FTZ R16, R50, R15, -R28 ;  /* 0x0000000f32107223 */ /* 0x000fe2000001081c */
[-C--:B------:R-:W-:Y:S01]  /*2270*/  FFMA.FTZ R55, -R55, R27.reuse, R30 ;  /* 0x0000001b37377223 */ /* 0x080fe2000001011e */
[-C--:B------:R-:W-:Y:S01]  /*2280*/  FFMA.FTZ R11, -R11, R27.reuse, R32 ;  /* 0x0000001b0b0b7223 */ /* 0x080fe20000010120 */
[----:B------:R-:W-:Y:S01]  /*2290*/  FFMA.FTZ R13, -R10, R27, R13 ;  /* 0x0000001b0a0d7223 */ /* 0x000fe2000001010d */
[-C--:B------:R-:W-:Y:S01]  /*22a0*/  FFMA.FTZ R3, -R3, R29.reuse, R12 ;  /* 0x0000001d03037223 */ /* 0x080fe2000001010c */
[----:B------:R-:W-:Y:S01]  /*22b0*/  FFMA.FTZ R17, -R17, R29, R16 ;  /* 0x0000001d11117223 */ /* 0x000fe20000010110 */
[--C-:B------:R-:W-:Y:S01]  /*22c0*/  FFMA.FTZ R49, R57, R49, -R28.reuse ;  /* 0x0000003139317223 */ /* 0x100fe2000001081c */
[----:B------:R-:W-:Y:S01]  /*22d0*/  FFMA.FTZ R53, R50, R53, -R28 ;  /* 0x0000003532357223 */ /* 0x000fe2000001081c */
[C---:B------:R-:W-:Y:S01]  /*22e0*/  FMUL.FTZ R55, R6.reuse, R55 ;  /* 0x0000003706377220 */ /* 0x040fe20000410000 */
[C---:B------:R-:W-:Y:S01]  /*22f0*/  FMUL.FTZ R10, R6.reuse, R11 ;  /* 0x0000000b060a7220 */ /* 0x040fe20000410000 */
[C---:B------:R-:W-:Y:S01]  /*2300*/  FMUL.FTZ R13, R6.reuse, R13 ;  /* 0x0000000d060d7220 */ /* 0x040fe20000410000 */
[----:B------:R-:W-:Y:S01]  /*2310*/  FMUL.FTZ R26, R6, R51 ;  /* 0x00000033061a7220 */ /* 0x000fe20000410000 */
[C---:B------:R-:W-:Y:S01]  /*2320*/  FMUL.FTZ R6, R8.reuse, R3 ;  /* 0x0000000308067220 */ /* 0x040fe20000410000 */
[----:B------:R-:W-:Y:S01]  /*2330*/  FMUL.FTZ R17, R8, R17 ;  /* 0x0000001108117220 */ /* 0x000fe20000410000 */
[-C--:B------:R-:W-:Y:S01]  /*2340*/  FFMA.FTZ R49, -R14, R29.reuse, R49 ;  /* 0x0000001d0e317223 */ /* 0x080fe20000010131 */
[----:B------:R-:W-:Y:S01]  /*2350*/  FFMA.FTZ R53, -R48, R29, R53 ;  /* 0x0000001d30357223 */ /* 0x000fe20000010135 */
[----:B------:R-:W-:-:S02]  /*2360*/  F2FP.F16.F32.PACK_AB R55, R10, R55 ;  /* 0x000000370a37723e */ /* 0x000fc400000000ff */
[----:B------:R-:W-:Y:S01]  /*2370*/  F2FP.F16.F32.PACK_AB R6, R17, R6 ;  /* 0x000000061106723e */ /* 0x000fe200000000ff */
[C---:B------:R-:W-:Y:S01]  /*2380*/  FMUL.FTZ R49, R8.reuse, R49 ;  /* 0x0000003108317220 */ /* 0x040fe20000410000 */
[----:B------:R-:W-:Y:S01]  /*2390*/  FMUL.FTZ R8, R8, R53 ;  /* 0x0000003508087220 */ /* 0x000fe20000410000 */
[----:B------:R-:W-:Y:S02]  /*23a0*/  IADD3.X R3, R0, UR11, RZ, P1, !PT ;  /* 0x0000000b00037c10 */ /* 0x000fe40008ffe4ff */
[----:B------:R-:W-:Y:S02]  /*23b0*/  PRMT R0, R55, 0x7632, R0 ;  /* 0x0000763237007816 */ /* 0x000fe40000000000 */
[C---:B------:R-:W-:Y:S01]  /*23c0*/  PRMT R7, R6.reuse, 0x7610, R7 ;  /* 0x0000761006077816 */ /* 0x040fe20000000007 */
[----:B------:R-:W-:Y:S01]  /*23d0*/  STG.E.U16 desc[UR14][R2.64], R55 ;  /* 0x0000003702007986 */ /* 0x000fe2000c10150e */
[----:B------:R-:W-:Y:S02]  /*23e0*/  PRMT R9, R6, 0x7632, R9 ;  /* 0x0000763206097816 */ /* 0x000fe40000000009 */
[----:B------:R-:W-:Y:S01]  /*23f0*/  IADD3 R6, P1, R5, UR10, RZ ;  /* 0x0000000a05067c10 */ /* 0x000fe2000ff3e0ff */
[----:B------:R0:W-:Y:S01]  /*2400*/  STG.E.U16 desc[UR14][R2.64+0x2], R0 ;  /* 0x0000020002007986 */ /* 0x0001e2000c10150e */
[----:B------:R-:W-:-:S02]  /*2410*/  F2FP.F16.F32.PACK_AB R13, R26, R13 ;  /* 0x0000000d1a0d723e */ /* 0x000fc400000000ff */
[----:B------:R-:W-:Y:S01]  /*2420*/  F2FP.F16.F32.PACK_AB R49, R8, R49 ;  /* 0x000000310831723e */ /* 0x000fe200000000ff */
[----:B------:R1:W-:Y:S04]  /*2430*/  STG.E.U16 desc[UR14][R2.64+0x4], R7 ;  /* 0x0000040702007986 */ /* 0x0003e8000c10150e */
[----:B------:R2:W-:Y:S01]  /*2440*/  STG.E.U16 desc[UR14][R2.64+0x6], R9 ;  /* 0x0000060902007986 */ /* 0x0005e2000c10150e */
[----:B0-----:R-:W-:Y:S02]  /*2450*/  PRMT R0, R49, 0x7632, R0 ;  /* 0x0000763231007816 */ /* 0x001fe40000000000 */
[----:B-1----:R-:W-:Y:S02]  /*2460*/  IADD3.X R7, R4, UR11, RZ, P1, !PT ;  /* 0x0000000b04077c10 */ /* 0x002fe40008ffe4ff */
[----:B--2---:R-:W-:-:S03]  /*2470*/  PRMT R3, R13, 0x7632, R3 ;  /* 0x000076320d037816 */ /* 0x004fc60000000003 */
[----:B------:R1:W-:Y:S04]  /*2480*/  STG.E.U16 desc[UR14][R6.64], R13 ;  /* 0x0000000d06007986 */ /* 0x0003e8000c10150e */
[----:B------:R1:W-:Y:S04]  /*2490*/  STG.E.U16 desc[UR14][R6.64+0x2], R3 ;  /* 0x0000020306007986 */ /* 0x0003e8000c10150e */
[----:B------:R1:W-:Y:S04]  /*24a0*/  STG.E.U16 desc[UR14][R6.64+0x4], R49 ;  /* 0x0000043106007986 */ /* 0x0003e8000c10150e */
[----:B------:R1:W-:Y:S01]  /*24b0*/  STG.E.U16 desc[UR14][R6.64+0x6], R0 ;  /* 0x0000060006007986 */ /* 0x0003e2000c10150e */
[----:B------:R-:W-:Y:S05]  /*24c0*/  @!P0 BRA `(.L_x_2135) ;  /* 0xffffffdc00a48947 */ /* 0x000fea000383ffff */
.L_x_2119:
        /* <DEDUP_REMOVED lines=50> */
.L_x_2152:
        /* <DEDUP_REMOVED lines=48> */
.L_x_2139:
[----:B------:R-:W-:Y:S05]  /*2af0*/  BSYNC B1 ;  /* 0x0000000000017941 */ /* 0x000fea0003800000 */
.L_x_2138:
        /* <DEDUP_REMOVED lines=23> */
.L_x_2142:
        /* <DEDUP_REMOVED lines=55> */
.L_x_2141:
[----:B------:R-:W-:Y:S05]  /*2fe0*/  BSYNC B1 ;  /* 0x0000000000017941 */ /* 0x000fea0003800000 */
.L_x_2140:
        /* <DEDUP_REMOVED lines=35> */
.L_x_2144:
[----:B------:R-:W-:Y:S05]  /*3220*/  BSYNC B1 ;  /* 0x0000000000017941 */ /* 0x000fea0003800000 */
.L_x_2143:
        /* <DEDUP_REMOVED lines=15> */
.L_x_2137:
[----:B------:R-:W-:Y:S05]  /*3320*/  BSYNC B0 ;  /* 0x0000000000007941 */ /* 0x000fea0003800000 */
.L_x_2136:
        /* <DEDUP_REMOVED lines=50> */
.L_x_2161:
        /* <DEDUP_REMOVED lines=47> */
.L_x_2171:
        /* <DEDUP_REMOVED lines=41> */
.L_x_2181:
[----:B--2---:R-:W-:Y:S01]  /*3bd0*/  FADD.FTZ R3, R2, R18 ;  /* 0x0000001202037221 */ /* 0x004fe20000010000 */
[----:B------:R-:W-:-:S04]  /*3be0*/  @!P1 F2FP.F16.F32.PACK_AB R2, RZ, R12 ;  /* 0x0000000cff02923e */ /* 0x000fc800000000ff */
[----:B------:R-:W-:Y:S01]  /*3bf0*/  @!P1 F2FP.F16.F32.PACK_AB R3, RZ, R3 ;  /* 0x00000003ff03923e */ /* 0x000fe200000000ff */
[----:B------:R0:W-:Y:S04]  /*3c00*/  @!P1 STG.E.U16 desc[UR14][R4.64+0x50], R2 ;  /* 0x0000500204009986 */ /* 0x0001e8000c10150e */
[----:B------:R2:W-:Y:S01]  /*3c10*/  @!P1 STG.E.U16 desc[UR14][R6.64+0x50], R3 ;  /* 0x0000500306009986 */ /* 0x0005e2000c10150e */
[----:B0-----:R-:W-:-:S07]  /*3c20*/  LEA.HI R2, R48, 0x3c, RZ, 0x1c ;  /* 0x0000003c30027811 */ /* 0x001fce00078fe0ff */
.L_x_2147:
[----:B------:R-:W-:Y:S05]  /*3c30*/  BSYNC B0 ;  /* 0x0000000000007941 */ /* 0x000fea0003800000 */
.L_x_2146:
        /* <DEDUP_REMOVED lines=119> */
[----:B------:R-:W-:Y:S01]  /*43b0*/  @!P0 F2FP.F16.F32.PACK_AB R18, RZ, R4 ;  /* 0x00000004ff12823e */ /* 0x000fe200000000ff */
        /* <DEDUP_REMOVED lines=13> */
[----:B------:R-:W-:Y:S01]  /*4490*/  @!P0 F2FP.F16.F32.PACK_AB R32, RZ, R32 ;  /* 0x00000020ff20823e */ /* 0x000fe200000000ff */
        /* <DEDUP_REMOVED lines=14> */
[----:B------:R-:W1:Y:S01]  /*4580*/  @!P0 LDC.64 R6, c[0x0][0x220] ;  /* 0x00008800ff068b82 */ /* 0x000e620000000a00 */
[C---:B------:R-:W-:Y:S01]  /*4590*/  @!P0 IMAD.WIDE R8, R25.reuse, 0x2, R8 ;  /* 0x0000000219088825 */ /* 0x040fe200078e0208 */
[----:B---3--:R-:W-:Y:S02]  /*45a0*/  @!P0 F2FP.F16.F32.PACK_AB R13, RZ, R19 ;  /* 0x00000013ff0d823e */ /* 0x008fe400000000ff */
[----:B------:R-:W-:Y:S01]  /*45b0*/  MOV R18, 0xffff ;  /* 0x0000ffff00127802 */ /* 0x000fe20000000f00 */
[----:B------:R-:W3:Y:S01]  /*45c0*/  SHFL.BFLY PT, R21, R30, 0x1, 0x101f ;  /* 0x0c301f001e157f89 */ /* 0x000ee200000e0000 */
[----:B------:R-:W-:Y:S01]  /*45d0*/  @!P0 F2FP.F16.F32.PACK_AB R19, RZ, R26 ;  /* 0x0000001aff13823e */ /* 0x000fe200000000ff */
[----:B--2---:R-:W-:Y:S01]  /*45e0*/  @!P0 IMAD.WIDE R2, R25, 0x2, R2 ;  /* 0x0000000219028825 */ /* 0x004fe200078e0202 */
[----:B----4-:R-:W-:-:S02]  /*45f0*/  @!P0 F2FP.F16.F32.PACK_AB R11, RZ, R20 ;  /* 0x00000014ff0b823e */ /* 0x010fc400000000ff */
        /* <DEDUP_REMOVED lines=8> */
.L_x_2215:
[----:B--2---:R-:W0:Y:S01]  /*4680*/  @!P0 LDC.64 R2, c[0x0][0x218] ;  /* 0x00008600ff028b82 */ /* 0x004e220000000a00 */
[----:B------:R-:W-:Y:S01]  /*4690*/  FADD.FTZ R7, R23, R18 ;  /* 0x0000001217077221 */ /* 0x000fe20000010000 */
[----:B------:R-:W-:-:S04]  /*46a0*/  @!P0 F2FP.F16.F32.PACK_AB R6, RZ, R21 ;  /* 0x00000015ff06823e */ /* 0x000fc800000000ff */
[----:B------:R-:W-:Y:S02]  /*46b0*/  @!P0 F2FP.F16.F32.PACK_AB R7, RZ, R7 ;  /* 0x00000007ff07823e */ /* 0x000fe400000000ff */
[----:B------:R-:W1:Y:S01]  /*46c0*/  @!P0 LDC.64 R4, c[0x0][0x220] ;  /* 0x00008800ff048b82 */ /* 0x000e620000000a00 */
[----:B0-----:R-:W-:-:S05]  /*46d0*/  @!P0 IMAD.WIDE R2, R25, 0x2, R2 ;  /* 0x0000000219028825 */ /* 0x001fca00078e0202 */
[----:B------:R3:W-:Y:S01]  /*46e0*/  @!P0 STG.E.U16 desc[UR14][R2.64+0x78], R6 ;  /* 0x0000780602008986 */ /* 0x0007e2000c10150e */
[----:B-1----:R-:W-:-:S05]  /*46f0*/  @!P0 IMAD.WIDE R4, R25, 0x2, R4 ;  /* 0x0000000219048825 */ /* 0x002fca00078e0204 */
[----:B------:R3:W-:Y:S02]  /*4700*/  @!P0 STG.E.U16 desc[UR14][R4.64+0x78], R7 ;  /* 0x0000780704008986 */ /* 0x0007e4000c10150e */
.L_x_2145:
[----:B------:R-:W-:Y:S05]  /*4710*/  WARPSYNC.ALL ;  /* 0x0000000000007948 */ /* 0x000fea0003800000 */
[----:B------:R-:W-:Y:S01]  /*4720*/  BAR.SYNC.DEFER_BLOCKING 0x0 ;  /* 0x0000000000007b1d */ /* 0x000fe20000010000 */
[C---:B------:R-:W-:Y:S01]  /*4730*/  ISETP.GE.AND P0, PT, R41.reuse, -0x1ec0, PT ;  /* 0xffffe1402900780c */ /* 0x040fe20003f06270 */
[----:B------:R-:W-:-:S12]  /*4740*/  VIADD R41, R41, 0x2000 ;  /* 0x0000200029297836 */ /* 0x000fd80000000000 */
[----:B------:R-:W-:Y:S05]  /*4750*/  @!P0 BRA `(.L_x_2152) ;  /* 0xffffffe000248947 */ /* 0x000fea000383ffff */
[----:B------:R-:W-:Y:S05]  /*4760*/  EXIT ;  /* 0x000000000000794d */ /* 0x000fea0003800000 */
.L_x_2148:
[----:B------:R-:W-:Y:S01]  /*4770*/  HFMA2.MMA R16, -RZ, RZ, 0, 4.76837158203125e-07 ;  /* 0x00000008ff107435 */ /* 0x000fe200000001ff */
[----:B-1----:R-:W-:Y:S01]  /*4780*/  MOV R17, R2 ;  /* 0x0000000200117202 */ /* 0x002fe20000000f00 */
[----:B------:R-:W-:Y:S01]  /*4790*/  IMAD.MOV.U32 R14, RZ, RZ, 0xffff ;  /* 0x0000ffffff0e7424 */ /* 0x000fe200078e00ff */
[----:B------:R-:W-:-:S08]  /*47a0*/  MOV R15, 0x101f ;  /* 0x0000101f000f7802 */ /* 0x000fd00000000f00 */
[----:B0-2---:R-:W-:Y:S05]  /*47b0*/  WARPSYNC.COLLECTIVE R14, `(.L_x_2153) ;  /* 0x000000000e087348 */ /* 0x005fea0003c00000 */
[----:B------:R1:W3:Y:S02]  /*47c0*/  SHFL.BFLY P2, R18, R17, R16, R15 ;  /* 0x0c00001011127389 */ /* 0x0002e4000004000f */
[----:B0123--:R-:W-:Y:S01]  /*47d0*/  ENDCOLLECTIVE ;  /* 0x000000000000791b */ /* 0x00ffe20003800000 */
.L_x_2153:
[----:B------:R-:W-:Y:S02]  /*47e0*/  MOV R17, R3 ;  /* 0x0000000300117202 */ /* 0x000fe40000000f00 */
[----:B------:R-:W-:-:S07]  /*47f0*/  MOV R5, R18 ;  /* 0x0000001200057202 */ /* 0x000fce0000000f00 */
[----:B------:R-:W-:Y:S05]  /*4800*/  WARPSYNC.COLLECTIVE R14, `(.L_x_2154) ;  /* 0x000000000e087348 */ /* 0x000fea0003c00000 */
[----:B------:R0:W1:Y:S02]  /*4810*/  SHFL.BFLY P2, R18, R17, R16, R15 ;  /* 0x0c00001011127389 */ /* 0x000064000004000f */
[----:B01----:R-:W-:Y:S01]  /*4820*/  ENDCOLLECTIVE ;  /* 0x000000000000791b */ /* 0x003fe20003800000 */
.L_x_2154:
[----:B------:R-:W-:Y:S01]  /*4830*/  FADD.FTZ R5, R5, R2 ;  /* 0x0000000205057221 */ /* 0x000fe20000010000 */
[----:B------:R-:W-:-:S03]  /*4840*/  HFMA2.MMA R16, -RZ, RZ, 0, 2.384185791015625e-07 ;  /* 0x00000004ff107435 */ /* 0x000fc600000001ff */
[----:B------:R-:W-:Y:S01]  /*4850*/  IMAD.MOV.U32 R17, RZ, RZ, R5 ;  /* 0x000000ffff117224 */ /* 0x000fe200078e0005 */
[----:B------:R-:W-:-:S07]  /*4860*/  MOV R4, R18 ;  /* 0x0000001200047202 */ /* 0x000fce0000000f00 */
[----:B------:R-:W-:Y:S05]  /*4870*/  WARPSYNC.COLLECTIVE R14, `(.L_x_2155) ;  /* 0x000000000e087348 */ /* 0x000fea0003c00000 */
[----:B------:R0:W1:Y:S02]  /*4880*/  SHFL.BFLY P2, R18, R17, R16, R15 ;  /* 0x0c00001011127389 */ /* 0x000064000004000f */
[----:B01----:R-:W-:Y:S01]  /*4890*/  ENDCOLLECTIVE ;  /* 0x000000000000791b */ /* 0x003fe20003800000 */
.L_x_2155:
[----:B------:R-:W-:-:S05]  /*48a0*/  FADD.FTZ R4, R4, R3 ;  /* 0x0000000304047221 */ /* 0x000fca0000010000 */
[----:B------:R-:W-:Y:S02]  /*48b0*/  MOV R17, R4 ;  /* 0x0000000400117202 */ /* 0x000fe40000000f00 */
[----:B------:R-:W-:-:S07]  /*48c0*/  MOV R6, R18 ;  /* 0x0000001200067202 */ /* 0x000fce0000000f00 */
[----:B------:R-:W-:Y:S05]  /*48d0*/  WARPSYNC.COLLECTIVE R14, `(.L_x_2156) ;  /* 0x000000000e087348 */ /* 0x000fea0003c00000 */
[----:B------:R0:W1:Y:S02]  /*48e0*/  SHFL.BFLY P2, R18, R17, R16, R15 ;  /* 0x0c00001011127389 */ /* 0x000064000004000f */
[----:B01----:R-:W-:Y:S01]  /*48f0*/  ENDCOLLECTIVE ;  /* 0x000000000000791b */ /* 0x003fe20003800000 */
.L_x_2156:
[----:B------:R-:W-:Y:S01]  /*4900*/  FADD.FTZ R6, R5, R6 ;  /* 0x0000000605067221 */ /* 0x000fe20000010000 */
[----:B------:R-:W-:-:S04]  /*4910*/  HFMA2.MMA R16, -RZ, RZ, 0, 1.1920928955078125e-07 ;  /* 0x00000002ff107435 */ /* 0x000fc800000001ff */
[----:B------:R-:W-:Y:S01]  /*4920*/  MOV R17, R6 ;  /* 0x0000000600117202 */ /* 0x000fe20000000f00 */
[----:B------:R-:W-:-:S07]  /*4930*/  IMAD.MOV.U32 R7, RZ, RZ, R18 ;  /* 0x000000ffff077224 */ /* 0x000fce00078e0012 */
[----:B------:R-:W-:Y:S05]  /*4940*/  WARPSYNC.COLLECTIVE R14, `(.L_x_2157) ;  /* 0x000000000e087348 */ /* 0x000fea0003c00000 */
[----:B------:R0:W1:Y:S02]  /*4950*/  SHFL.BFLY P2, R18, R17, R16, R15 ;  /* 0x0c00001011127389 */ /* 0x000064000004000f */
[----:B01----:R-:W-:Y:S01]  /*4960*/  ENDCOLLECTIVE ;  /* 0x000000000000791b */ /* 0x003fe20003800000 */
.L_x_2157:
[----:B------:R-:W-:-:S04]  /*4970*/  FADD.FTZ R7, R4, R7 ;  /* 0x0000000704077221 */ /* 0x000fc80000010000 */
[----:B------:R-:W-:Y:S01]  /*4980*/  IMAD.MOV.U32 R17, RZ, RZ, R7 ;  /* 0x000000ffff117224 */ /* 0x000fe200078e0007 */
[----:B------:R-:W-:-:S07]  /*4990*/  MOV R9, R18 ;  /* 0x0000001200097202 */ /* 0x000fce0000000f00 */
[----:B------:R-:W-:Y:S05]  /*49a0*/  WARPSYNC.COLLECTIVE R14, `(.L_x_2158) ;  /* 0x000000000e087348 */ /* 0x000fea0003c00000 */
[----:B------:R0:W1:Y:S02]  /*49b0*/  SHFL.BFLY P2, R18, R17, R16, R15 ;  /* 0x0c00001011127389 */ /* 0x000064000004000f */
[----:B01----:R-:W-:Y:S01]  /*49c0*/  ENDCOLLECTIVE ;  /* 0x000000000000791b */ /* 0x003fe20003800000 */
.L_x_2158:
[----:B------:R-:W-:Y:S01]  /*49d0*/  FADD.FTZ R9, R6, R9 ;  /* 0x0000000906097221 */ /* 0x000fe20000010000 */
[----:B------:R-:W-:-:S04]  /*49e0*/  HFMA2.MMA R16, -RZ, RZ, 0, 5.9604644775390625e-08 ;  /* 0x00000001ff107435 */ /* 0x000fc800000001ff */
[----:B------:R-:W-:Y:S02]  /*49f0*/  MOV R17, R9 ;  /* 0x0000000900117202 */ /* 0x000fe40000000f00 */
[----:B------:R-:W-:-:S07]  /*4a00*/  MOV R2, R18 ;  /* 0x0000001200027202 */ /* 0x000fce0000000f00 */
[----:B------:R-:W-:Y:S05]  /*4a10*/  WARPSYNC.COLLECTIVE R14, `(.L_x_2159) ;  /* 0x000000000e087348 */ /* 0x000fea0003c00000 */
[----:B------:R0:W1:Y:S02]  /*4a20*/  SHFL.BFLY P2, R18, R17, R16, R15 ;  /* 0x0c00001011127389 */ /* 0x000064000004000f */
[----:B01----:R-:W-:Y:S01]  /*4a30*/  ENDCOLLECTIVE ;  /* 0x000000000000791b */ /* 0x003fe20003800000 */
.L_x_2159:
[----:B------:R-:W-:-:S05]  /*4a40*/  FADD.FTZ R2, R7, R2 ;  /* 0x0000000207027221 */ /* 0x000fca0000010000 */
[----:B------:R-:W-:Y:S01]  /*4a50*/  MOV R17, R2 ;  /* 0x0000000200117202 */ /* 0x000fe20000000f00 */
[----:B------:R-:W-:-:S07]  /*4a60*/  IMAD.MOV.U32 R8, RZ, RZ, R18 ;  /* 0x000000ffff087224 */ /* 0x000fce00078e0012 */
[----:B------:R-:W-:Y:S05]  /*4a70*/  WARPSYNC.COLLECTIVE R14, `(.L_x_2160) ;  /* 0x000000000e087348 */ /* 0x000fea0003c00000 */
[----:B------:R0:W1:Y:S02]  /*4a80*/  SHFL.BFLY P2, R18, R17, R16, R15 ;  /* 0x0c00001011127389 */ /* 0x000064000004000f */
[----:B01----:R-:W-:Y:S01]  /*4a90*/  ENDCOLLECTIVE ;  /* 0x000000000000791b */ /* 0x003fe20003800000 */
.L_x_2160:
[----:B------:R-:W-:Y:S01]  /*4aa0*/  FADD.FTZ R8, R9, R8 ;  /* 0x0000000809087221 */ /* 0x000fe20000010000 */
[----:B------:R-:W-:Y:S06]  /*4ab0*/  BRA `(.L_x_2161) ;  /* 0xffffffe800e47947 */ /* 0x000fec000383ffff */
.L_x_2149:
        /* <DEDUP_REMOVED lines=8> */
.L_x_2163:
[----:B------:R-:W-:Y:S05]  /*4b40*/  BSYNC B1 ;  /* 0x0000000000017941 */ /* 0x000fea0003800000 */
.L_x_2162:
        /* <DEDUP_REMOVED lines=8> */
.L_x_2164:
[----:B------:R-:W-:Y:S01]  /*4bd0*/  FADD.FTZ R9, R9, R2 ;  /* 0x0000000209097221 */ /* 0x000fe20000010000 */
[----:B------:R-:W-:-:S03]  /*4be0*/  HFMA2.MMA R16, -RZ, RZ, 0, 2.384185791015625e-07 ;  /* 0x00000004ff107435 */ /* 0x000fc600000001ff */
[----:B------:R-:W-:Y:S01]  /*4bf0*/  IMAD.MOV.U32 R17, RZ, RZ, R9 ;  /* 0x000000ffff117224 */ /* 0x000fe200078e0009 */
[----:B------:R-:W-:-:S07]  /*4c00*/  MOV R8, R18 ;  /* 0x0000001200087202 */ /* 0x000fce0000000f00 */
[----:B------:R-:W-:Y:S05]  /*4c10*/  WARPSYNC.COLLECTIVE R14, `(.L_x_2165) ;  /* 0x000000000e087348 */ /* 0x000fea0003c00000 */
[----:B------:R0:W1:Y:S02]  /*4c20*/  SHFL.BFLY P2, R18, R17, R16, R15 ;  /* 0x0c00001011127389 */ /* 0x000064000004000f */
[----:B01----:R-:W-:Y:S01]  /*4c30*/  ENDCOLLECTIVE ;  /* 0x000000000000791b */ /* 0x003fe20003800000 */
.L_x_2165:
[----:B------:R-:W-:-:S05]  /*4c40*/  FADD.FTZ R8, R8, R3 ;  /* 0x0000000308087221 */ /* 0x000fca0000010000 */
[----:B------:R-:W-:Y:S02]  /*4c50*/  MOV R17, R8 ;  /* 0x0000000800117202 */ /* 0x000fe40000000f00 */
[----:B------:R-:W-:-:S07]  /*4c60*/  MOV R10, R18 ;  /* 0x00000012000a7202 */ /* 0x000fce0000000f00 */
[----:B------:R-:W-:Y:S05]  /*4c70*/  WARPSYNC.COLLECTIVE R14, `(.L_x_2166) ;  /* 0x000000000e087348 */ /* 0x000fea0003c00000 */
[----:B------:R0:W1:Y:S02]  /*4c80*/  SHFL.BFLY P2, R18, R17, R16, R15 ;  /* 0x0c00001011127389 */ /* 0x000064000004000f */
[----:B01----:R-:W-:Y:S01]  /*4c90*/  ENDCOLLECTIVE ;  /* 0x000000000000791b */ /* 0x003fe20003800000 */
.L_x_2166:
[----:B------:R-:W-:Y:S01]  /*4ca0*/  FADD.FTZ R10, R9, R10 ;  /* 0x0000000a090a7221 */ /* 0x000fe20000010000 */
[----:B------:R-:W-:-:S04]  /*4cb0*/  HFMA2.MMA R16, -RZ, RZ, 0, 1.1920928955078125e-07 ;  /* 0x00000002ff107435 */ /* 0x000fc800000001ff */
[----:B------:R-:W-:Y:S01]  /*4cc0*/  MOV R17, R10 ;  /* 0x0000000a00117202 */ /* 0x000fe20000000f00 */
[----:B------:R-:W-:-:S07]  /*4cd0*/  IMAD.MOV.U32 R11, RZ, RZ, R18 ;  /* 0x000000ffff0b7224 */ /* 0x000fce00078e0012 */
[----:B------:R-:W-:Y:S05]  /*4ce0*/  WARPSYNC.COLLECTIVE R14, `(.L_x_2167) ;  /* 0x000000000e087348 */ /* 0x000fea0003c00000 */
[----:B------:R0:W1:Y:S02]  /*4cf0*/  SHFL.BFLY P2, R18, R17, R16, R15 ;  /* 0x0c00001011127389 */ /* 0x000064000004000f */
[----:B01----:R-:W-:Y:S01]  /*4d00*/  ENDCOLLECTIVE ;  /* 0x000000000000791b */ /* 0x003fe20003800000 */
.L_x_2167:
[----:B------:R-:W-:-:S04]  /*4d10*/  FADD.FTZ R11, R8, R11 ;  /* 0x0000000b080b7221 */ /* 0x000fc80000010000 */
[----:B------:R-:W-:Y:S01]  /*4d20*/  IMAD.MOV.U32 R17, RZ, RZ, R11 ;  /* 0x000000ffff117224 */ /* 0x000fe200078e000b */
[----:B------:R-:W-:-:S07]  /*4d30*/  MOV R13, R18 ;  /* 0x00000012000d7202 */ /* 0x000fce0000000f00 */
[----:B------:R-:W-:Y:S05]  /*4d40*/  WARPSYNC.COLLECTIVE R14, `(.L_x_2168) ;  /* 0x000000000e087348 */ /* 0x000fea0003c00000 */
[----:B------:R0:W1:Y:S02]  /*4d50*/  SHFL.BFLY P2, R18, R17, R16, R15 ;  /* 0x0c00001011127389 */ /* 0x000064000004000f */
[----:B01----:R-:W-:Y:S01]  /*4d60*/  ENDCOLLECTIVE ;  /* 0x000000000000791b */ /* 0x003fe20003800000 */
.L_x_2168:
[----:B------:R-:W-:Y:S01]  /*4d70*/  FADD.FTZ R13, R10, R13 ;  /* 0x0000000d0a0d7221 */ /* 0x000fe20000010000 */
[----:B------:R-:W-:-:S04]  /*4d80*/  HFMA2.MMA R16, -RZ, RZ, 0, 5.9604644775390625e-08 ;  /* 0x00000001ff107435 */ /* 0x000fc800000001ff */
[----:B------:R-:W-:Y:S02]  /*4d90*/  MOV R17, R13 ;  /* 0x0000000d00117202 */ /* 0x000fe40000000f00 */
[----:B------:R-:W-:-:S07]  /*4da0*/  MOV R2, R18 ;  /* 0x0000001200027202 */ /* 0x000fce0000000f00 */
[----:B------:R-:W-:Y:S05]  /*4db0*/  WARPSYNC.COLLECTIVE R14, `(.L_x_2169) ;  /* 0x000000000e087348 */ /* 0x000fea0003c00000 */
[----:B------:R0:W1:Y:S02]  /*4dc0*/  SHFL.BFLY P2, R18, R17, R16, R15 ;  /* 0x0c00001011127389 */ /* 0x000064000004000f */
[----:B01----:R-:W-:Y:S01]  /*4dd0*/  ENDCOLLECTIVE ;  /* 0x000000000000791b */ /* 0x003fe20003800000 */
.L_x_2169:
[----:B------:R-:W-:-:S05]  /*4de0*/  FADD.FTZ R2, R11, R2 ;  /* 0x000000020b027221 */ /* 0x000fca0000010000 */
[----:B------:R-:W-:Y:S01]  /*4df0*/  MOV R17, R2 ;  /* 0x0000000200117202 */ /* 0x000fe20000000f00 */
[----:B------:R-:W-:-:S07]  /*4e00*/  IMAD.MOV.U32 R12, RZ, RZ, R18 ;  /* 0x000000ffff0c7224 */ /* 0x000fce00078e0012 */
[----:B------:R-:W-:Y:S05]  /*4e10*/  WARPSYNC.COLLECTIVE R14, `(.L_x_2170) ;  /* 0x000000000e087348 */ /* 0x000fea0003c00000 */
[----:B------:R0:W1:Y:S02]  /*4e20*/  SHFL.BFLY P2, R18, R17, R16, R15 ;  /* 0x0c00001011127389 */ /* 0x000064000004000f */
[----:B01----:R-:W-:Y:S01]  /*4e30*/  ENDCOLLECTIVE ;  /* 0x000000000000791b */ /* 0x003fe20003800000 */
.L_x_2170:
[----:B------:R-:W-:Y:S01]  /*4e40*/  FADD.FTZ R12, R13, R12 ;  /* 0x0000000c0d0c7221 */ /* 0x000fe20000010000 */
[----:B------:R-:W-:Y:S06]  /*4e50*/  BRA `(.L_x_2171) ;  /* 0xffffffe800b87947 */ /* 0x000fec000383ffff */
.L_x_2150:
        /* <DEDUP_REMOVED lines=8> */
.L_x_2173:
[----:B------:R-:W-:Y:S05]  /*4ee0*/  BSYNC B1 ;  /* 0x0000000000017941 */ /* 0x000fea0003800000 */
.L_x_2172:
        /* <DEDUP_REMOVED lines=8> */
.L_x_2174:
[----:B------:R-:W-:Y:S01]  /*4f70*/  FADD.FTZ R9, R9, R2 ;  /* 0x0000000209097221 */ /* 0x000fe20000010000 */
[----:B------:R-:W-:-:S03]  /*4f80*/  HFMA2.MMA R16, -RZ, RZ, 0, 2.384185791015625e-07 ;  /* 0x00000004ff107435 */ /* 0x000fc600000001ff */
[----:B------:R-:W-:Y:S01]  /*4f90*/  IMAD.MOV.U32 R17, RZ, RZ, R9 ;  /* 0x000000ffff117224 */ /* 0x000fe200078e0009 */
[----:B------:R-:W-:-:S07]  /*4fa0*/  MOV R8, R18 ;  /* 0x0000001200087202 */ /* 0x000fce0000000f00 */
[----:B------:R-:W-:Y:S05]  /*4fb0*/  WARPSYNC.COLLECTIVE R14, `(.L_x_2175) ;  /* 0x000000000e087348 */ /* 0x000fea0003c00000 */
[----:B------:R0:W1:Y:S02]  /*4fc0*/  SHFL.BFLY P2, R18, R17, R16, R15 ;  /* 0x0c00001011127389 */ /* 0x000064000004000f */
[----:B01----:R-:W-:Y:S01]  /*4fd0*/  ENDCOLLECTIVE ;  /* 0x000000000000791b */ /* 0x003fe20003800000 */
.L_x_2175:
[----:B------:R-:W-:-:S05]  /*4fe0*/  FADD.FTZ R8, R8, R3 ;  /* 0x0000000308087221 */ /* 0x000fca0000010000 */
[----:B------:R-:W-:Y:S02]  /*4ff0*/  MOV R17, R8 ;  /* 0x0000000800117202 */ /* 0x000fe40000000f00 */
[----:B------:R-:W-:-:S07]  /*5000*/  MOV R10, R18 ;  /* 0x00000012000a7202 */ /* 0x000fce0000000f00 */
[----:B------:R-:W-:Y:S05]  /*5010*/  WARPSYNC.COLLECTIVE R14, `(.L_x_2176) ;  /* 0x000000000e087348 */ /* 0x000fea0003c00000 */
[----:B------:R0:W1:Y:S02]  /*5020*/  SHFL.BFLY P2, R18, R17, R16, R15 ;  /* 0x0c00001011127389 */ /* 0x000064000004000f */
[----:B01----:R-:W-:Y:S01]  /*5030*/  ENDCOLLECTIVE ;  /* 0x000000000000791b */ /* 0x003fe20003800000 */
.L_x_2176:
[----:B------:R-:W-:Y:S01]  /*5040*/  FADD.FTZ R10, R9, R10 ;  /* 0x0000000a090a7221 */ /* 0x000fe20000010000 */
[----:B------:R-:W-:-:S04]  /*5050*/  HFMA2.MMA R16, -RZ, RZ, 0, 1.1920928955078125e-07 ;  /* 0x00000002ff107435 */ /* 0x000fc800000001ff */
[----:B------:R-:W-:Y:S01]  /*5060*/  MOV R17, R10 ;  /* 0x0000000a00117202 */ /* 0x000fe20000000f00 */
[----:B------:R-:W-:-:S07]  /*5070*/  IMAD.MOV.U32 R11, RZ, RZ, R18 ;  /* 0x000000ffff0b7224 */ /* 0x000fce00078e0012 */
[----:B------:R-:W-:Y:S05]  /*5080*/  WARPSYNC.COLLECTIVE R14, `(.L_x_2177) ;  /* 0x000000000e087348 */ /* 0x000fea0003c00000 */
[----:B------:R0:W1:Y:S02]  /*5090*/  SHFL.BFLY P2, R18, R17, R16, R15 ;  /* 0x0c00001011127389 */ /* 0x000064000004000f */
[----:B01----:R-:W-:Y:S01]  /*50a0*/  ENDCOLLECTIVE ;  /* 0x000000000000791b */ /* 0x003fe20003800000 */
.L_x_2177:
[----:B------:R-:W-:-:S04]  /*50b0*/  FADD.FTZ R11, R8, R11 ;  /* 0x0000000b080b7221 */ /* 0x000fc80000010000 */
[----:B------:R-:W-:Y:S01]  /*50c0*/  IMAD.MOV.U32 R17, RZ, RZ, R11 ;  /* 0x000000ffff117224 */ /* 0x000fe200078e000b */
[----:B------:R-:W-:-:S07]  /*50d0*/  MOV R13, R18 ;  /* 0x00000012000d7202 */ /* 0x000fce0000000f00 */
[----:B------:R-:W-:Y:S05]  /*50e0*/  WARPSYNC.COLLECTIVE R14, `(.L_x_2178) ;  /* 0x000000000e087348 */ /* 0x000fea0003c00000 */
[----:B------:R0:W1:Y:S02]  /*50f0*/  SHFL.BFLY P2, R18, R17, R16, R15 ;  /* 0x0c00001011127389 */ /* 0x000064000004000f */
[----:B01----:R-:W-:Y:S01]  /*5100*/  ENDCOLLECTIVE ;  /* 0x000000000000791b */ /* 0x003fe20003800000 */
.L_x_2178:
[----:B------:R-:W-:Y:S01]  /*5110*/  FADD.FTZ R13, R10, R13 ;  /* 0x0000000d0a0d7221 */ /* 0x000fe20000010000 */
[----:B------:R-:W-:-:S04]  /*5120*/  HFMA2.MMA R16, -RZ, RZ, 0, 5.9604644775390625e-08 ;  /* 0x00000001ff107435 */ /* 0x000fc800000001ff */
[----:B------:R-:W-:Y:S02]  /*5130*/  MOV R17, R13 ;  /* 0x0000000d00117202 */ /* 0x000fe40000000f00 */
[----:B------:R-:W-:-:S07]  /*5140*/  MOV R2, R18 ;  /* 0x0000001200027202 */ /* 0x000fce0000000f00 */
[----:B------:R-:W-:Y:S05]  /*5150*/  WARPSYNC.COLLECTIVE R14, `(.L_x_2179) ;  /* 0x000000000e087348 */ /* 0x000fea0003c00000 */
[----:B------:R0:W1:Y:S02]  /*5160*/  SHFL.BFLY P2, R18, R17, R16, R15 ;  /* 0x0c00001011127389 */ /* 0x000064000004000f */
[----:B01----:R-:W-:Y:S01]  /*5170*/  ENDCOLLECTIVE ;  /* 0x000000000000791b */ /* 0x003fe20003800000 */
.L_x_2179:
[----:B------:R-:W-:-:S05]  /*5180*/  FADD.FTZ R2, R11, R2 ;  /* 0x000000020b027221 */ /* 0x000fca0000010000 */
[----:B------:R-:W-:Y:S01]  /*5190*/  MOV R17, R2 ;  /* 0x0000000200117202 */ /* 0x000fe20000000f00 */
[----:B------:R-:W-:-:S07]  /*51a0*/  IMAD.MOV.U32 R12, RZ, RZ, R18 ;  /* 0x000000ffff0c7224 */ /* 0x000fce00078e0012 */
[----:B------:R-:W-:Y:S05]  /*51b0*/  WARPSYNC.COLLECTIVE R14, `(.L_x_2180) ;  /* 0x000000000e087348 */ /* 0x000fea0003c00000 */
[----:B------:R0:W1:Y:S02]  /*51c0*/  SHFL.BFLY P2, R18, R17, R16, R15 ;  /* 0x0c00001011127389 */ /* 0x000064000004000f */
[----:B01----:R-:W-:Y:S01]  /*51d0*/  ENDCOLLECTIVE ;  /* 0x000000000000791b */ /* 0x003fe20003800000 */
.L_x_2180:
[----:B------:R-:W-:Y:S01]  /*51e0*/  FADD.FTZ R12, R13, R12 ;  /* 0x0000000c0d0c7221 */ /* 0x000fe20000010000 */
[----:B------:R-:W-:Y:S06]  /*51f0*/  BRA `(.L_x_2181) ;  /* 0xffffffe800747947 */ /* 0x000fec000383ffff */
.L_x_2151:
        /* <DEDUP_REMOVED lines=8> */
.L_x_2183:
[----:B------:R-:W-:Y:S05]  /*5280*/  BSYNC B0 ;  /* 0x0000000000007941 */ /* 0x000fea0003800000 */
.L_x_2182:
        /* <DEDUP_REMOVED lines=11> */
.L_x_2184:
        /* <DEDUP_REMOVED lines=17> */
.L_x_2185:
[----:B------:R-:W-:Y:S02]  /*5450*/  MOV R17, R5 ;  /* 0x0000000500117202 */ /* 0x000fe40000000f00 */
[----:B------:R-:W-:-:S07]  /*5460*/  MOV R9, R18 ;  /* 0x0000001200097202 */ /* 0x000fce0000000f00 */
[----:B------:R-:W-:Y:S05]  /*5470*/  WARPSYNC.COLLECTIVE R14, `(.L_x_2186) ;  /* 0x000000000e087348 */ /* 0x000fea0003c00000 */
[----:B------:R0:W1:Y:S02]  /*5480*/  SHFL.BFLY P2, R18, R17, R16, R15 ;  /* 0x0c00001011127389 */ /* 0x000064000004000f */
[----:B01----:R-:W-:Y:S01]  /*5490*/  ENDCOLLECTIVE ;  /* 0x000000000000791b */ /* 0x003fe20003800000 */
.L_x_2186:
        /* <DEDUP_REMOVED lines=11> */
.L_x_2187:
[----:B------:R-:W-:Y:S01]  /*5550*/  MOV R17, R3 ;  /* 0x0000000300117202 */ /* 0x000fe20000000f00 */
[----:B------:R-:W-:-:S07]  /*5560*/  IMAD.MOV.U32 R7, RZ, RZ, R18 ;  /* 0x000000ffff077224 */ /* 0x000fce00078e0012 */
[----:B------:R-:W-:Y:S05]  /*5570*/  WARPSYNC.COLLECTIVE R14, `(.L_x_2188) ;  /* 0x000000000e087348 */ /* 0x000fea0003c00000 */
[----:B------:R0:W1:Y:S02]  /*5580*/  SHFL.BFLY P2, R18, R17, R16, R15 ;  /* 0x0c00001011127389 */ /* 0x000064000004000f */
[----:B01----:R-:W-:Y:S01]  /*5590*/  ENDCOLLECTIVE ;  /* 0x000000000000791b */ /* 0x003fe20003800000 */
.L_x_2188:
[----:B------:R-:W-:Y:S01]  /*55a0*/  FADD.FTZ R4, R22, R7 ;  /* 0x0000000716047221 */ /* 0x000fe20000010000 */
[----:B------:R-:W-:-:S04]  /*55b0*/  HFMA2.MMA R16, -RZ, RZ, 0, 5.9604644775390625e-08 ;  /* 0x00000001ff107435 */ /* 0x000fc800000001ff */
[----:B------:R-:W-:Y:S01]  /*55c0*/  MOV R17, R4 ;  /* 0x0000000400117202 */ /* 0x000fe20000000f00 */
[----:B------:R-:W-:-:S07]  /*55d0*/  FADD.FTZ R3, R3, R18 ;  /* 0x0000001203037221 */ /* 0x000fce0000010000 */
[----:B------:R-:W-:Y:S05]  /*55e0*/  WARPSYNC.COLLECTIVE R14, `(.L_x_2189) ;  /* 0x000000000e087348 */ /* 0x000fea0003c00000 */
[----:B------:R0:W1:Y:S02]  /*55f0*/  SHFL.BFLY P2, R18, R17, R16, R15 ;  /* 0x0c00001011127389 */ /* 0x000064000004000f */
[----:B01----:R-:W-:Y:S01]  /*5600*/  ENDCOLLECTIVE ;  /* 0x000000000000791b */ /* 0x003fe20003800000 */
.L_x_2189:
[----:B------:R-:W-:Y:S01]  /*5610*/  MOV R17, R3 ;  /* 0x0000000300117202 */ /* 0x000fe20000000f00 */
[----:B------:R-:W-:-:S07]  /*5620*/  IMAD.MOV.U32 R5, RZ, RZ, R18 ;  /* 0x000000ffff057224 */ /* 0x000fce00078e0012 */
[----:B------:R-:W-:Y:S05]  /*5630*/  WARPSYNC.COLLECTIVE R14, `(.L_x_2190) ;  /* 0x000000000e087348 */ /* 0x000fea0003c00000 */
[----:B------:R0:W1:Y:S02]  /*5640*/  SHFL.BFLY P2, R18, R17, R16, R15 ;  /* 0x0c00001011127389 */ /* 0x000064000004000f */
[----:B01----:R-:W-:Y:S01]  /*5650*/  ENDCOLLECTIVE ;  /* 0x000000000000791b */ /* 0x003fe20003800000 */
.L_x_2190:
[----:B------:R-:W-:Y:S01]  /*5660*/  FADD.FTZ R4, R4, R5 ;  /* 0x0000000504047221 */ /* 0x000fe20000010000 */
[----:B------:R-:W-:Y:S01]  /*5670*/  MOV R17, R21 ;  /* 0x0000001500117202 */ /* 0x000fe20000000f00 */
[----:B------:R-:W-:Y:S01]  /*5680*/  IMAD.MOV.U32 R16, RZ, RZ, 0x8 ;  /* 0x00000008ff107424 */ /* 0x000fe200078e00ff */
[----:B------:R-:W-:-:S07]  /*5690*/  MOV R6, R18 ;  /* 0x0000001200067202 */ /* 0x000fce0000000f00 */
[----:B------:R-:W-:Y:S05]  /*56a0*/  WARPSYNC.COLLECTIVE R14, `(.L_x_2191) ;  /* 0x000000000e087348 */ /* 0x000fea0003c00000 */
[----:B------:R0:W1:Y:S02]  /*56b0*/  SHFL.BFLY P2, R18, R17, R16, R15 ;  /* 0x0c00001011127389 */ /* 0x000064000004000f */
[----:B01----:R-:W-:Y:S01]  /*56c0*/  ENDCOLLECTIVE ;  /* 0x000000000000791b */ /* 0x003fe20003800000 */
.L_x_2191:
[----:B------:R-:W-:Y:S01]  /*56d0*/  FADD.FTZ R32, R3, R6 ;  /* 0x0000000603207221 */ /* 0x000fe20000010000 */
[----:B------:R-:W-:Y:S02]  /*56e0*/  MOV R17, R24 ;  /* 0x0000001800117202 */ /* 0x000fe40000000f00 */
[----:B------:R-:W-:-:S07]  /*56f0*/  MOV R20, R18 ;  /* 0x0000001200147202 */ /* 0x000fce0000000f00 */
[----:B------:R-:W-:Y:S05]  /*5700*/  WARPSYNC.COLLECTIVE R14, `(.L_x_2192) ;  /* 0x000000000e087348 */ /* 0x000fea0003c00000 */
[----:B------:R0:W1:Y:S02]  /*5710*/  SHFL.BFLY P2, R18, R17, R16, R15 ;  /* 0x0c00001011127389 */ /* 0x000064000004000f */
[----:B01----:R-:W-:Y:S01]  /*5720*/  ENDCOLLECTIVE ;  /* 0x000000000000791b */ /* 0x003fe20003800000 */
.L_x_2192:
[----:B------:R-:W-:Y:S01]  /*5730*/  FADD.FTZ R20, R20, R21 ;  /* 0x0000001514147221 */ /* 0x000fe20000010000 */
[----:B------:R-:W-:-:S04]  /*5740*/  HFMA2.MMA R16, -RZ, RZ, 0, 2.384185791015625e-07 ;  /* 0x00000004ff107435 */ /* 0x000fc800000001ff */
[----:B------:R-:W-:Y:S02]  /*5750*/  MOV R17, R20 ;  /* 0x0000001400117202 */ /* 0x000fe40000000f00 */
[----:B------:R-:W-:-:S07]  /*5760*/  MOV R19, R18 ;  /* 0x0000001200137202 */ /* 0x000fce0000000f00 */
[----:B------:R-:W-:Y:S05]  /*5770*/  WARPSYNC.COLLECTIVE R14, `(.L_x_2193) ;  /* 0x000000000e087348 */ /* 0x000fea0003c00000 */
[----:B------:R0:W1:Y:S02]  /*5780*/  SHFL.BFLY P2, R18, R17, R16, R15 ;  /* 0x0c00001011127389 */ /* 0x000064000004000f */
[----:B01----:R-:W-:Y:S01]  /*5790*/  ENDCOLLECTIVE ;  /* 0x000000000000791b */ /* 0x003fe20003800000 */
.L_x_2193:
[----:B------:R-:W-:-:S04]  /*57a0*/  FADD.FTZ R19, R19, R24 ;  /* 0x0000001813137221 */ /* 0x000fc80000010000 */
[----:B------:R-:W-:Y:S01]  /*57b0*/  IMAD.MOV.U32 R17, RZ, RZ, R19 ;  /* 0x000000ffff117224 */ /* 0x000fe200078e0013 */
[----:B------:R-:W-:-:S07]  /*57c0*/  MOV R21, R18 ;  /* 0x0000001200157202 */ /* 0x000fce0000000f00 */
[----:B------:R-:W-:Y:S05]  /*57d0*/  WARPSYNC.COLLECTIVE R14, `(.L_x_2194) ;  /* 0x000000000e087348 */ /* 0x000fea0003c00000 */
[----:B------:R0:W1:Y:S02]  /*57e0*/  SHFL.BFLY P2, R18, R17, R16, R15 ;  /* 0x0c00001011127389 */ /* 0x000064000004000f */
[----:B01----:R-:W-:Y:S01]  /*57f0*/  ENDCOLLECTIVE ;  /* 0x000000000000791b */ /* 0x003fe20003800000 */
.L_x_2194:
        /* <DEDUP_REMOVED lines=10> */
.L_x_2195:
[----:B------:R0:W1:Y:S04]  /*58a0*/  @!P0 LDS R23, [R9] ;  /* 0x0000000009178984 */ /* 0x0000680000000800 */
[----:B------:R0:W2:Y:S01]  /*58b0*/  @!P0 LDS R25, [R9+0x500] ;  /* 0x0005000009198984 */ /* 0x0000a20000000800 */
[----:B------:R-:W-:Y:S02]  /*58c0*/  MOV R17, R22 ;  /* 0x0000001600117202 */ /* 0x000fe40000000f00 */
[----:B------:R-:W-:-:S07]  /*58d0*/  MOV R8, R18 ;  /* 0x0000001200087202 */ /* 0x000fce0000000f00 */
[----:B012---:R-:W-:Y:S05]  /*58e0*/  WARPSYNC.COLLECTIVE R14, `(.L_x_2196) ;  /* 0x000000000e087348 */ /* 0x007fea0003c00000 */
[----:B------:R3:W4:Y:S02]  /*58f0*/  SHFL.BFLY P2, R18, R17, R16, R15 ;  /* 0x0c00001011127389 */ /* 0x000724000004000f */
[----:B01234-:R-:W-:Y:S01]  /*5900*/  ENDCOLLECTIVE ;  /* 0x000000000000791b */ /* 0x01ffe20003800000 */
.L_x_2196:
        /* <DEDUP_REMOVED lines=10> */
.L_x_2197:
        /* <DEDUP_REMOVED lines=8> */
.L_x_2198:
[----:B------:R-:W-:Y:S01]  /*5a30*/  FADD.FTZ R20, R21, R20 ;  /* 0x0000001415147221 */ /* 0x000fe20000010000 */
[----:B------:R-:W-:Y:S01]  /*5a40*/  HFMA2.MMA R16, -RZ, RZ, 0, 4.76837158203125e-07 ;  /* 0x00000008ff107435 */ /* 0x000fe200000001ff */
[----:B------:R-:W-:Y:S02]  /*5a50*/  MOV R17, R12 ;  /* 0x0000000c00117202 */ /* 0x000fe40000000f00 */
[----:B------:R-:W-:-:S08]  /*5a60*/  MOV R19, R18 ;  /* 0x0000001200137202 */ /* 0x000fd00000000f00 */
[----:B------:R-:W-:Y:S05]  /*5a70*/  WARPSYNC.COLLECTIVE R14, `(.L_x_2199) ;  /* 0x000000000e087348 */ /* 0x000fea0003c00000 */
[----:B------:R0:W1:Y:S02]  /*5a80*/  SHFL.BFLY P2, R18, R17, R16, R15 ;  /* 0x0c00001011127389 */ /* 0x000064000004000f */
[----:B01----:R-:W-:Y:S01]  /*5a90*/  ENDCOLLECTIVE ;  /* 0x000000000000791b */ /* 0x003fe20003800000 */
.L_x_2199:
[----:B------:R-:W-:Y:S01]  /*5aa0*/  FADD.FTZ R19, R22, R19 ;  /* 0x0000001316137221 */ /* 0x000fe20000010000 */
[----:B------:R-:W-:Y:S01]  /*5ab0*/  MOV R17, R11 ;  /* 0x0000000b00117202 */ /* 0x000fe20000000f00 */
[----:B------:R-:W-:-:S07]  /*5ac0*/  IMAD.MOV.U32 R13, RZ, RZ, R18 ;  /* 0x000000ffff0d7224 */ /* 0x000fce00078e0012 */
[----:B------:R-:W-:Y:S05]  /*5ad0*/  WARPSYNC.COLLECTIVE R14, `(.L_x_2200) ;  /* 0x000000000e087348 */ /* 0x000fea0003c00000 */
[----:B------:R0:W1:Y:S02]  /*5ae0*/  SHFL.BFLY P2, R18, R17, R16, R15 ;  /* 0x0c00001011127389 */ /* 0x000064000004000f */
[----:B01----:R-:W-:Y:S01]  /*5af0*/  ENDCOLLECTIVE ;  /* 0x000000000000791b */ /* 0x003fe20003800000 */
.L_x_2200:
[----:B------:R-:W-:Y:S01]  /*5b00*/  FADD.FTZ R13, R13, R12 ;  /* 0x0000000c0d0d7221 */ /* 0x000fe20000010000 */
[----:B------:R-:W-:-:S03]  /*5b10*/  HFMA2.MMA R16, -RZ, RZ, 0, 2.384185791015625e-07 ;  /* 0x00000004ff107435 */ /* 0x000fc600000001ff */
[----:B------:R-:W-:Y:S01]  /*5b20*/  IMAD.MOV.U32 R17, RZ, RZ, R13 ;  /* 0x000000ffff117224 */ /* 0x000fe200078e000d */
[----:B------:R-:W-:-:S07]  /*5b30*/  MOV R26, R18 ;  /* 0x00000012001a7202 */ /* 0x000fce0000000f00 */
[----:B------:R-:W-:Y:S05]  /*5b40*/  WARPSYNC.COLLECTIVE R14, `(.L_x_2201) ;  /* 0x000000000e087348 */ /* 0x000fea0003c00000 */
[----:B------:R0:W1:Y:S02]  /*5b50*/  SHFL.BFLY P2, R18, R17, R16, R15 ;  /* 0x0c00001011127389 */ /* 0x000064000004000f */
[----:B01----:R-:W-:Y:S01]  /*5b60*/  ENDCOLLECTIVE ;  /* 0x000000000000791b */ /* 0x003fe20003800000 */
.L_x_2201:
[----:B------:R-:W-:-:S05]  /*5b70*/  FADD.FTZ R23, R26, R11 ;  /* 0x0000000b1a177221 */ /* 0x000fca0000010000 */
[----:B------:R-:W-:Y:S02]  /*5b80*/  MOV R17, R23 ;  /* 0x0000001700117202 */ /* 0x000fe40000000f00 */
[----:B------:R-:W-:-:S07]  /*5b90*/  MOV R12, R18 ;  /* 0x00000012000c7202 */ /* 0x000fce0000000f00 */
[----:B------:R-:W-:Y:S05]  /*5ba0*/  WARPSYNC.COLLECTIVE R14, `(.L_x_2202) ;  /* 0x000000000e087348 */ /* 0x000fea0003c00000 */
[----:B------:R0:W1:Y:S02]  /*5bb0*/  SHFL.BFLY P2, R18, R17, R16, R15 ;  /* 0x0c00001011127389 */ /* 0x000064000004000f */
[----:B01----:R-:W-:Y:S01]  /*5bc0*/  ENDCOLLECTIVE ;  /* 0x000000000000791b */ /* 0x003fe20003800000 */
.L_x_2202:
        /* <DEDUP_REMOVED lines=10> */
.L_x_2203:
        /* <DEDUP_REMOVED lines=8> */
.L_x_2204:
        /* <DEDUP_REMOVED lines=8> */
.L_x_2205:
        /* <DEDUP_REMOVED lines=11> */
.L_x_2206:
        /* <DEDUP_REMOVED lines=10> */
.L_x_2207:
[----:B------:R-:W-:Y:S01]  /*5ec0*/  FADD.FTZ R26, R26, R29 ;  /* 0x0000001d1a1a7221 */ /* 0x000fe20000010000 */
[----:B------:R-:W-:Y:S01]  /*5ed0*/  @!P0 IMAD.WIDE R6, R25, 0x2, R6 ;  /* 0x0000000219068825 */ /* 0x000fe200078e0206 */
[----:B------:R-:W-:-:S03]  /*5ee0*/  MOV R17, R8 ;  /* 0x0000000800117202 */ /* 0x000fc60000000f00 */
[----:B------:R-:W-:-:S07]  /*5ef0*/  IMAD.MOV.U32 R30, RZ, RZ, R18 ;  /* 0x000000ffff1e7224 */ /* 0x000fce00078e0012 */
[----:B------:R-:W-:Y:S05]  /*5f00*/  WARPSYNC.COLLECTIVE R14, `(.L_x_2208) ;  /* 0x000000000e087348 */ /* 0x000fea0003c00000 */
[----:B------:R0:W1:Y:S02]  /*5f10*/  SHFL.BFLY P2, R18, R17, R16, R15 ;  /* 0x0c00001011127389 */ /* 0x000064000004000f */
[----:B01----:R-:W-:Y:S01]  /*5f20*/  ENDCOLLECTIVE ;  /* 0x000000000000791b */ /* 0x003fe20003800000 */
.L_x_2208:
[----:B------:R-:W-:Y:S01]  /*5f30*/  FADD.FTZ R30, R30, R9 ;  /* 0x000000091e1e7221 */ /* 0x000fe20000010000 */
[----:B------:R-:W-:-:S03]  /*5f40*/  HFMA2.MMA R16, -RZ, RZ, 0, 2.384185791015625e-07 ;  /* 0x00000004ff107435 */ /* 0x000fc600000001ff */
[----:B------:R-:W-:Y:S01]  /*5f50*/  IMAD.MOV.U32 R17, RZ, RZ, R30 ;  /* 0x000000ffff117224 */ /* 0x000fe200078e001e */
[----:B------:R-:W-:-:S07]  /*5f60*/  MOV R11, R18 ;  /* 0x00000012000b7202 */ /* 0x000fce0000000f00 */
[----:B------:R-:W-:Y:S05]  /*5f70*/  WARPSYNC.COLLECTIVE R14, `(.L_x_2209) ;  /* 0x000000000e087348 */ /* 0x000fea0003c00000 */
[----:B------:R0:W1:Y:S02]  /*5f80*/  SHFL.BFLY P2, R18, R17, R16, R15 ;  /* 0x0c00001011127389 */ /* 0x000064000004000f */
[----:B01----:R-:W-:Y:S01]  /*5f90*/  ENDCOLLECTIVE ;  /* 0x000000000000791b */ /* 0x003fe20003800000 */
.L_x_2209:
[----:B------:R-:W-:Y:S02]  /*5fa0*/  FADD.FTZ R24, R11, R8 ;  /* 0x000000080b187221 */ /* 0x000fe40000010000 */
[----:B------:R-:W0:Y:S03]  /*5fb0*/  @!P0 LDC.64 R10, c[0x0][0x220] ;  /* 0x00008800ff0a8b82 */ /* 0x000e260000000a00 */
[----:B------:R-:W-:Y:S02]  /*5fc0*/  MOV R17, R24 ;  /* 0x0000001800117202 */ /* 0x000fe40000000f00 */
[----:B------:R-:W-:-:S07]  /*5fd0*/  MOV R9, R18 ;  /* 0x0000001200097202 */ /* 0x000fce0000000f00 */
[----:B0-----:R-:W-:Y:S05]  /*5fe0*/  WARPSYNC.COLLECTIVE R14, `(.L_x_2210) ;  /* 0x000000000e087348 */ /* 0x001fea0003c00000 */
[----:B------:R1:W2:Y:S02]  /*5ff0*/  SHFL.BFLY P2, R18, R17, R16, R15 ;  /* 0x0c00001011127389 */ /* 0x0002a4000004000f */
[----:B012---:R-:W-:Y:S01]  /*6000*/  ENDCOLLECTIVE ;  /* 0x000000000000791b */ /* 0x007fe20003800000 */
.L_x_2210:
        /* <DEDUP_REMOVED lines=9> */
.L_x_2211:
        /* <DEDUP_REMOVED lines=11> */
.L_x_2212:
        /* <DEDUP_REMOVED lines=14> */
.L_x_2213:
        /* <DEDUP_REMOVED lines=11> */
.L_x_2214:
[----:B------:R-:W-:Y:S01]  /*62e0*/  FADD.FTZ R21, R30, R21 ;  /* 0x000000151e157221 */ /* 0x000fe20000010000 */
[----:B------:R-:W-:Y:S06]  /*62f0*/  BRA `(.L_x_2215) ;  /* 0xffffffe000e07947 */ /* 0x000fec000383ffff */
.L_x_2216:
        /* <DEDUP_REMOVED lines=16> */
.L_x_3862:


//--------------------- .text._ZN13group_norm_v218gn_bwd_cuda_kernelI6__halfLi320ELi1ELi32ELi10ELi1024ELb0ELb1ELi16ELi320ELi320ELi4ELb1ELi2ELb0ELb0ELNS_15WgradSyncMethodE3ENS_16CompileConditionILi900EEEEEvPT_S6_S6_PKS5_S8_S8_S8_PKfflPfPj --------------------------
	.section	.text._ZN13group_norm_v218gn_bwd_cuda_kernelI6__halfLi320ELi1ELi32ELi10ELi1024ELb0ELb1ELi16ELi320ELi320ELi4ELb1ELi2ELb0ELb0ELNS_15WgradSyncMethodE3ENS_16CompileConditionILi900EEEEEvPT_S6_S6_PKS5_S8_S8_S8_PKfflPfPj,"ax",@progbits
	.align	128
        .global         _ZN13group_norm_v218gn_bwd_cuda_kernelI6__halfLi320ELi1ELi32ELi10ELi1024ELb0ELb1ELi16ELi320ELi320ELi4ELb1ELi2ELb0ELb0ELNS_15WgradSyncMethodE3ENS_16CompileConditionILi900EEEEEvPT_S6_S6_PKS5_S8_S8_S8_PKfflPfPj
        .type           _ZN13group_norm_v218gn_bwd_cuda_kernelI6__halfLi320ELi1ELi32ELi10ELi1024ELb0ELb1ELi16ELi320ELi320ELi4ELb1ELi2ELb0ELb0ELNS_15WgradSyncMethodE3ENS_16CompileConditionILi900EEEEEvPT_S6_S6_PKS5_S8_S8_S8_PKfflPfPj,@function
        .size           _ZN13group_norm_v218gn_bwd_cuda_kernelI6__halfLi320ELi1ELi32ELi10ELi1024ELb0ELb1ELi16ELi320ELi320ELi4ELb1ELi2ELb0ELb0ELNS_15WgradSyncMethodE3ENS_16CompileConditionILi900EEEEEvPT_S6_S6_PKS5_S8_S8_S8_PKfflPfPj,(.L_x_3863 - _ZN13group_norm_v218gn_bwd_cuda_kernelI6__halfLi320ELi1ELi32ELi10ELi1024ELb0ELb1ELi16ELi320ELi320ELi4ELb1ELi2ELb0ELb0ELNS_15WgradSyncMethodE3ENS_16CompileConditionILi900EEEEEvPT_S6_S6_PKS5_S8_S8_S8_PKfflPfPj)
        .other          _ZN13group_norm_v218gn_bwd_cuda_kernelI6__halfLi320ELi1ELi32ELi10ELi1024ELb0ELb1ELi16ELi320ELi320ELi4ELb1ELi2ELb0ELb0ELNS_15WgradSyncMethodE3ENS_16CompileConditionILi900EEEEEvPT_S6_S6_PKS5_S8_S8_S8_PKfflPfPj,@"STO_CUDA_ENTRY STV_DEFAULT"
_ZN13group_norm_v218gn_bwd_cuda_kernelI6__halfLi320ELi1ELi32ELi10ELi1024ELb0ELb1ELi16ELi320ELi320ELi4ELb1ELi2ELb0ELb0ELNS_15WgradSyncMethodE3ENS_16CompileConditionILi900EEEEEvPT_S6_S6_PKS5_S8_S8_S8_PKfflPfPj:
.text._ZN13group_norm_v218gn_bwd_cuda_kernelI6__halfLi320ELi1ELi32ELi10ELi1024ELb0ELb1ELi16ELi320ELi320ELi4ELb1ELi2ELb0ELb0ELNS_15WgradSyncMethodE3ENS_16CompileConditionILi900EEEEEvPT_S6_S6_PKS5_S8_S8_S8_PKfflPfPj:
        /* <DEDUP_REMOVED lines=29> */
.L_x_2219:
[----:B------:R-:W2:Y:S04]  /*01d0*/  LD.E.STRONG.GPU R4, desc[UR8][R2.64] ;  /* 0x0000000802047980 */ /* 0x000ea8000c10f900 */
[----:B--2---:R-:W-:Y:S01]  /*01e0*/  CCTL.IVALL ;  /* 0x00000000ff00798f */ /* 0x004fe20002000000 */
[----:B------:R-:W-:Y:S05]  /*01f0*/  YIELD ;  /* 0x0000000000007946 */ /* 0x000fea0003800000 */
[----:B-----5:R-:W-:-:S04]  /*0200*/  LOP3.LUT R4, R4, R5, RZ, 0x3c, !PT ;  /* 0x0000000504047212 */ /* 0x020fc800078e3cff */
[----:B------:R-:W-:-:S13]  /*0210*/  ISETP.GT.AND P0, PT, R4, -0x1, PT ;  /* 0xffffffff0400780c */ /* 0x000fda0003f04270 */
[----:B------:R-:W-:Y:S05]  /*0220*/  @P0 BRA `(.L_x_2219) ;  /* 0xfffffffc00e80947 */ /* 0x000fea000383ffff */
.L_x_2218:
[----:B------:R-:W-:Y:S05]  /*0230*/  WARPSYNC.ALL ;  /* 0x0000000000007948 */ /* 0x000fea0003800000 */
[----:B------:R-:W-:Y:S06]  /*0240*/  BAR.SYNC.DEFER_BLOCKING 0x0 ;  /* 0x0000000000007b1d */ /* 0x000fec0000010000 */
[----:B------:R-:W-:Y:S05]  /*0250*/  BRA `(.L_x_2220) ;  /* 0x0000002400c07947 */ /* 0x000fea0003800000 */
.L_x_2217:
        /* <DEDUP_REMOVED lines=20> */
[----:B------:R-:W-:-:S04]  /*03a0*/  IMAD.WIDE.U32 R14, R14, -0x33333333, RZ ;  /* 0xcccccccd0e0e7825 */ /* 0x000fc800078e00ff */
[----:B------:R-:W-:-:S05]  /*03b0*/  VIADD R21, R8, 0xf0 ;  /* 0x000000f008157836 */ /* 0x000fca0000000000 */
[----:B------:R-:W-:-:S04]  /*03c0*/  SHF.R.S32.HI R22, RZ, 0x1f, R21 ;  /* 0x0000001fff167819 */ /* 0x000fc80000011415 */
[----:B------:R-:W-:-:S04]  /*03d0*/  LEA.HI R22, R22, R21, RZ, 0x2 ;  /* 0x0000001516167211 */ /* 0x000fc800078f10ff */
[----:B------:R-:W-:Y:S02]  /*03e0*/  SHF.R.U32.HI R22, RZ, 0x2, R22 ;  /* 0x00000002ff167819 */ /* 0x000fe40000011616 */
[----:B0-----:R-:W-:Y:S02]  /*03f0*/  LEA R6, R6, R5, 0x18 ;  /* 0x0000000506067211 */ /* 0x001fe400078ec0ff */
[----:B------:R-:W-:-:S03]  /*0400*/  SHF.L.U32 R5, R0, 0x4, RZ ;  /* 0x0000000400057819 */ /* 0x000fc600000006ff */
[----:B------:R-:W-:Y:S01]  /*0410*/  IMAD R10, R3, 0x28, R6 ;  /* 0x00000028030a7824 */ /* 0x000fe200078e0206 */
[----:B------:R-:W-:Y:S01]  /*0420*/  LOP3.LUT R5, R5, 0x3f0, RZ, 0xc0, !PT ;  /* 0x000003f005057812 */ /* 0x000fe200078ec0ff */
[----:B------:R-:W-:-:S03]  /*0430*/  VIADD R3, R8, 0x50 ;  /* 0x0000005008037836 */ /* 0x000fc60000000000 */
[----:B------:R-:W-:Y:S02]  /*0440*/  IADD3 R7, R5, R13, RZ ;  /* 0x0000000d05077210 */ /* 0x000fe40007ffe0ff */
[----:B------:R-:W-:Y:S02]  /*0450*/  IADD3 R5, R8, 0xa0, RZ ;  /* 0x000000a008057810 */ /* 0x000fe40007ffe0ff */
[----:B------:R-:W-:Y:S02]  /*0460*/  SHF.R.S32.HI R12, RZ, 0x1f, R3 ;  /* 0x0000001fff0c7819 */ /* 0x000fe40000011403 */
[----:B------:R-:W-:Y:S02]  /*0470*/  SHF.R.S32.HI R20, RZ, 0x1f, R5 ;  /* 0x0000001fff147819 */ /* 0x000fe40000011405 */
[----:B------:R-:W-:Y:S02]  /*0480*/  LEA.HI R17, R12, R3, RZ, 0x2 ;  /* 0x000000030c117211 */ /* 0x000fe400078f10ff */
[----:B------:R-:W-:-:S02]  /*0490*/  LEA.HI R20, R20, R5, RZ, 0x2 ;  /* 0x0000000514147211 */ /* 0x000fc400078f10ff */
[----:B------:R-:W-:Y:S02]  /*04a0*/  LEA.HI R5, R11, R2, RZ, 0x4 ;  /* 0x000000020b057211 */ /* 0x000fe400078f20ff */
[----:B------:R-:W-:Y:S02]  /*04b0*/  LOP3.LUT R3, R16, 0xfffffffc, RZ, 0xc0, !PT ;  /* 0xfffffffc10037812 */ /* 0x000fe400078ec0ff */
[----:B------:R-:W-:Y:S01]  /*04c0*/  LEA R10, R13, R10, 0x3 ;  /* 0x0000000a0d0a7211 */ /* 0x000fe200078e18ff */
[----:B------:R-:W-:Y:S01]  /*04d0*/  IMAD.WIDE.U32 R12, R4, -0x33333333, RZ ;  /* 0xcccccccd040c7825 */ /* 0x000fe200078e00ff */
[----:B------:R-:W-:Y:S02]  /*04e0*/  SHF.R.U32.HI R14, RZ, 0x4, R5 ;  /* 0x00000004ff0e7819 */ /* 0x000fe40000011605 */
[----:B------:R-:W-:Y:S02]  /*04f0*/  IADD3 R3, -R3, R2, RZ ;  /* 0x0000000203037210 */ /* 0x000fe40007ffe1ff */
[----:B------:R-:W-:-:S02]  /*0500*/  SHF.R.U32.HI R16, RZ, 0x2, R17 ;  /* 0x00000002ff107819 */ /* 0x000fc40000011611 */
[----:B------:R-:W-:Y:S02]  /*0510*/  SHF.R.U32.HI R20, RZ, 0x2, R20 ;  /* 0x00000002ff147819 */ /* 0x000fe40000011614 */
[----:B------:R-:W-:Y:S02]  /*0520*/  SHF.R.U32.HI R11, RZ, 0x3, R13 ;  /* 0x00000003ff0b7819 */ /* 0x000fe4000001160d */
[C---:B------:R-:W-:Y:S02]  /*0530*/  LOP3.LUT R13, R3.reuse, 0x3, R14, 0x78, !PT ;  /* 0x00000003030d7812 */ /* 0x040fe400078e780e */
[----:B------:R-:W-:Y:S02]  /*0540*/  SHF.R.U32.HI R12, RZ, 0x3, R15 ;  /* 0x00000003ff0c7819 */ /* 0x000fe4000001160f */
[C---:B------:R-:W-:Y:S02]  /*0550*/  LOP3.LUT R14, R3.reuse, 0x3, R16, 0x78, !PT ;  /* 0x00000003030e7812 */ /* 0x040fe400078e7810 */
[----:B------:R-:W-:-:S02]  /*0560*/  LOP3.LUT R15, R3, 0x3, R20, 0x78, !PT ;  /* 0x00000003030f7812 */ /* 0x000fc400078e7814 */
[----:B------:R-:W-:Y:S01]  /*0570*/  LOP3.LUT R16, R3, 0x3, R22, 0x78, !PT ;  /* 0x0000000303107812 */ /* 0x000fe200078e7816 */
[--C-:B--2---:R-:W-:Y:S02]  /*0580*/  HADD2.F32 R3, -RZ, R18.reuse.H0_H0 ;  /* 0x20000012ff037230 */ /* 0x104fe40000004100 */
[----:B------:R-:W-:Y:S02]  /*0590*/  HADD2.F32 R17, -RZ, R18.H1_H1 ;  /* 0x30000012ff117230 */ /* 0x000fe40000004100 */
[--C-:B------:R-:W-:Y:S02]  /*05a0*/  HADD2.F32 R5, -RZ, R19.reuse.H0_H0 ;  /* 0x20000013ff057230 */ /* 0x100fe40000004100 */
[----:B------:R-:W-:Y:S02]  /*05b0*/  HADD2.F32 R19, -RZ, R19.H1_H1 ;  /* 0x30000013ff137230 */ /* 0x000fe40000004100 */
[----:B------:R-:W-:-:S07]  /*05c0*/  IMAD R18, R7, 0x140, RZ ;  /* 0x0000014007127824 */ /* 0x000fce00078e02ff */
.L_x_2236:
[----:B--2---:R-:W-:Y:S01]  /*05d0*/  HFMA2.MMA R21, -RZ, RZ, 0, 0 ;  /* 0x00000000ff157435 */ /* 0x004fe200000001ff */
[----:B------:R-:W-:Y:S01]  /*05e0*/  IMAD.MOV.U32 R20, RZ, RZ, R4 ;  /* 0x000000ffff147224 */ /* 0x000fe200078e0004 */
[C---:B------:R-:W-:Y:S01]  /*05f0*/  SHF.L.U32 R22, R87.reuse, 0x5, RZ ;  /* 0x0000000557167819 */ /* 0x040fe200000006ff */
[----:B------:R-:W-:Y:S01]  /*0600*/  IMAD R7, R88, 0x50000, RZ ;  /* 0x0005000058077824 */ /* 0x000fe200078e02ff */
[C---:B------:R-:W-:Y:S01]  /*0610*/  SHF.L.U64.HI R23, R87.reuse, 0x5, R88 ;  /* 0x0000000557177819 */ /* 0x040fe20000010258 */
[----:B------:R-:W-:Y:S01]  /*0620*/  ULDC.64 UR6, c[0x0][0x248] ;  /* 0x0000920000067ab9 */ /* 0x000fe20000000a00 */
[----:B------:R-:W-:Y:S01]  /*0630*/  ULDC.64 UR10, c[0x0][0x228] ;  /* 0x00008a00000a7ab9 */ /* 0x000fe20000000a00 */
[----:B------:R-:W-:Y:S01]  /*0640*/  ULDC UR5, c[0x0][0x250] ;  /* 0x0000940000057ab9 */ /* 0x000fe20000000800 */
[----:B------:R-:W-:Y:S01]  /*0650*/  IMAD.WIDE.U32 R26, R87, 0x50000, R20 ;  /* 0x00050000571a7825 */ /* 0x000fe200078e0014 */
[C---:B------:R-:W-:Y:S02]  /*0660*/  IADD3 R20, P0, R22.reuse, R11, RZ ;  /* 0x0000000b16147210 */ /* 0x040fe40007f1e0ff */
[----:B------:R-:W-:-:S02]  /*0670*/  IADD3 R22, P1, R22, R12, RZ ;  /* 0x0000000c16167210 */ /* 0x000fc40007f3e0ff */
[----:B------:R-:W-:Y:S02]  /*0680*/  IADD3.X R25, RZ, R23, RZ, P0, !PT ;  /* 0x00000017ff197210 */ /* 0x000fe400007fe4ff */
[----:B------:R-:W-:Y:S01]  /*0690*/  LEA R42, P0, R20, UR6, 0x3 ;  /* 0x00000006142a7c11 */ /* 0x000fe2000f8018ff */
[----:B------:R-:W-:Y:S01]  /*06a0*/  IMAD.X R23, RZ, RZ, R23, P1 ;  /* 0x000000ffff177224 */ /* 0x000fe200008e0617 */
[----:B------:R-:W-:Y:S02]  /*06b0*/  IADD3 R27, R27, R7, RZ ;  /* 0x000000071b1b7210 */ /* 0x000fe40007ffe0ff */
[C---:B------:R-:W-:Y:S02]  /*06c0*/  IADD3 R21, P2, R18.reuse, R26, RZ ;  /* 0x0000001a12157210 */ /* 0x040fe40007f5e0ff */
[----:B------:R-:W-:Y:S02]  /*06d0*/  IADD3 R7, R18, 0x500, RZ ;  /* 0x0000050012077810 */ /* 0x000fe40007ffe0ff */
[----:B------:R-:W-:-:S02]  /*06e0*/  LEA.HI.X R43, R20, UR7, R25, 0x3, P0 ;  /* 0x00000007142b7c11 */ /* 0x000fc400080f1c19 */
[----:B------:R-:W-:Y:S02]  /*06f0*/  IADD3.X R20, RZ, R27, RZ, P2, !PT ;  /* 0x0000001bff147210 */ /* 0x000fe400017fe4ff */
[C---:B------:R-:W-:Y:S02]  /*0700*/  LEA R46, P1, R22.reuse, UR6, 0x3 ;  /* 0x00000006162e7c11 */ /* 0x040fe4000f8218ff */
[----:B------:R-:W-:Y:S01]  /*0710*/  IADD3 R7, P0, R7, R26, RZ ;  /* 0x0000001a07077210 */ /* 0x000fe20007f1e0ff */
[----:B------:R-:W2:Y:S01]  /*0720*/  LDG.E.64.CONSTANT R42, desc[UR8][R42.64] ;  /* 0x000000082a2a7981 */ /* 0x000ea2000c1e9b00 */
[C---:B------:R-:W-:Y:S02]  /*0730*/  SHF.L.U64.HI R20, R21.reuse, 0x1, R20 ;  /* 0x0000000115147819 */ /* 0x040fe40000010214 */
[----:B------:R-:W-:Y:S02]  /*0740*/  SHF.L.U32 R21, R21, 0x1, RZ ;  /* 0x0000000115157819 */ /* 0x000fe400000006ff */
[----:B------:R-:W-:Y:S01]  /*0750*/  LEA.HI.X R47, R22, UR7, R23, 0x3, P1 ;  /* 0x00000007162f7c11 */ /* 0x000fe200088f1c17 */
[----:B------:R-:W-:Y:S01]  /*0760*/  ULDC.64 UR6, c[0x0][0x230] ;  /* 0x00008c0000067ab9 */ /* 0x000fe20000000a00 */
[----:B------:R-:W-:Y:S01]  /*0770*/  IMAD.X R22, RZ, RZ, R27, P0 ;  /* 0x000000ffff167224 */ /* 0x000fe200000e061b */
[----:B------:R-:W-:-:S02]  /*0780*/  IADD3 R32, P0, R21, UR6, RZ ;  /* 0x0000000615207c10 */ /* 0x000fc4000ff1e0ff */
[----:B------:R-:W-:Y:S01]  /*0790*/  IADD3 R44, P1, R21, UR10, RZ ;  /* 0x0000000a152c7c10 */ /* 0x000fe2000ff3e0ff */
[----:B------:R-:W3:Y:S01]  /*07a0*/  LDG.E.64.CONSTANT R46, desc[UR8][R46.64] ;  /* 0x000000082e2e7981 */ /* 0x000ee2000c1e9b00 */
[C---:B------:R-:W-:Y:S02]  /*07b0*/  IADD3.X R33, R20.reuse, UR7, RZ, P0, !PT ;  /* 0x0000000714217c10 */ /* 0x040fe400087fe4ff */
[C---:B------:R-:W-:Y:S02]  /*07c0*/  SHF.L.U32 R23, R7.reuse, 0x1, RZ ;  /* 0x0000000107177819 */ /* 0x040fe400000006ff */
[----:B------:R-:W-:Y:S02]  /*07d0*/  IADD3.X R45, R20, UR11, RZ, P1, !PT ;  /* 0x0000000b142d7c10 */ /* 0x000fe40008ffe4ff */
[----:B------:R-:W4:Y:S01]  /*07e0*/  LDG.E.64.CONSTANT R32, desc[UR8][R32.64] ;  /* 0x0000000820207981 */ /* 0x000f22000c1e9b00 */
[----:B------:R-:W-:Y:S02]  /*07f0*/  SHF.L.U64.HI R22, R7, 0x1, R22 ;  /* 0x0000000107167819 */ /* 0x000fe40000010216 */
[C---:B------:R-:W-:Y:S01]  /*0800*/  IADD3 R48, P0, R23.reuse, UR6, RZ ;  /* 0x0000000617307c10 */ /* 0x040fe2000ff1e0ff */
[----:B------:R-:W5:Y:S01]  /*0810*/  LDG.E.64.CONSTANT R44, desc[UR8][R44.64] ;  /* 0x000000082c2c7981 */ /* 0x000f62000c1e9b00 */
[----:B------:R-:W-:-:S02]  /*0820*/  IADD3 R50, P1, R23, UR10, RZ ;  /* 0x0000000a17327c10 */ /* 0x000fc4000ff3e0ff */
[----:B------:R-:W-:Y:S02]  /*0830*/  IADD3.X R49, R22, UR7, RZ, P0, !PT ;  /* 0x0000000716317c10 */ /* 0x000fe400087fe4ff */
[----:B------:R-:W-:Y:S02]  /*0840*/  IADD3 R7, R18, 0xa00, RZ ;  /* 0x00000a0012077810 */ /* 0x000fe40007ffe0ff */
[----:B------:R-:W-:Y:S02]  /*0850*/  IADD3.X R51, R22, UR11, RZ, P1, !PT ;  /* 0x0000000b16337c10 */ /* 0x000fe40008ffe4ff */
[----:B------:R-:W3:Y:S01]  /*0860*/  LDG.E.64.CONSTANT R48, desc[UR8][R48.64] ;  /* 0x0000000830307981 */ /* 0x000ee2000c1e9b00 */
[----:B------:R-:W-:-:S03]  /*0870*/  IADD3 R7, P0, R7, R26, RZ ;  /* 0x0000001a07077210 */ /* 0x000fc60007f1e0ff */
[----:B------:R-:W3:Y:S01]  /*0880*/  LDG.E.64.CONSTANT R50, desc[UR8][R50.64] ;  /* 0x0000000832327981 */ /* 0x000ee2000c1e9b00 */
[----:B------:R-:W-:Y:S01]  /*0890*/  IADD3.X R28, RZ, R27, RZ, P0, !PT ;  /* 0x0000001bff1c7210 */ /* 0x000fe200007fe4ff */
[----:B------:R-:W-:-:S03]  /*08a0*/  IMAD.SHL.U32 R24, R7, 0x2, RZ ;  /* 0x0000000207187824 */ /* 0x000fc600078e00ff */
[----:B------:R-:W-:Y:S02]  /*08b0*/  SHF.L.U64.HI R25, R7, 0x1, R28 ;  /* 0x0000000107197819 */ /* 0x000fe4000001021c */
[----:B0-----:R-:W-:-:S04]  /*08c0*/  IADD3 R52, P0, R24, UR6, RZ ;  /* 0x0000000618347c10 */ /* 0x001fc8000ff1e0ff */
[----:B------:R-:W-:Y:S02]  /*08d0*/  IADD3.X R53, R25, UR7, RZ, P0, !PT ;  /* 0x0000000719357c10 */ /* 0x000fe400087fe4ff */
[----:B------:R-:W-:-:S04]  /*08e0*/  IADD3 R7, R18, 0xf00, RZ ;  /* 0x00000f0012077810 */ /* 0x000fc80007ffe0ff */
[----:B------:R-:W3:Y:S01]  /*08f0*/  LDG.E.64.CONSTANT R52, desc[UR8][R52.64] ;  /* 0x0000000834347981 */ /* 0x000ee2000c1e9b00 */
[----:B------:R-:W-:Y:S02]  /*0900*/  IADD3 R54, P1, R24, UR10, RZ ;  /* 0x0000000a18367c10 */ /* 0x000fe4000ff3e0ff */
[----:B------:R-:W-:Y:S02]  /*0910*/  IADD3 R7, P0, R7, R26, RZ ;  /* 0x0000001a07077210 */ /* 0x000fe40007f1e0ff */
[----:B------:R-:W-:Y:S02]  /*0920*/  IADD3.X R55, R25, UR11, RZ, P1, !PT ;  /* 0x0000000b19377c10 */ /* 0x000fe40008ffe4ff */
[----:B------:R-:W-:Y:S02]  /*0930*/  IADD3.X R28, RZ, R27, RZ, P0, !PT ;  /* 0x0000001bff1c7210 */ /* 0x000fe400007fe4ff */
[C---:B------:R-:W-:Y:S02]  /*0940*/  SHF.L.U32 R26, R7.reuse, 0x1, RZ ;  /* 0x00000001071a7819 */ /* 0x040fe400000006ff */
[----:B------:R-:W3:Y:S01]  /*0950*/  LDG.E.64.CONSTANT R54, desc[UR8][R54.64] ;  /* 0x0000000836367981 */ /* 0x000ee2000c1e9b00 */
[----:B------:R-:W-:-:S02]  /*0960*/  SHF.L.U64.HI R27, R7, 0x1, R28 ;  /* 0x00000001071b7819 */ /* 0x000fc4000001021c */
[C---:B------:R-:W-:Y:S02]  /*0970*/  IADD3 R56, P0, R26.reuse, UR6, RZ ;  /* 0x000000061a387c10 */ /* 0x040fe4000ff1e0ff */
[----:B------:R-:W-:Y:S02]  /*0980*/  IADD3 R58, P1, R26, UR10, RZ ;  /* 0x0000000a1a3a7c10 */ /* 0x000fe4000ff3e0ff */
[C---:B------:R-:W-:Y:S02]  /*0990*/  IADD3.X R57, R27.reuse, UR7, RZ, P0, !PT ;  /* 0x000000071b397c10 */ /* 0x040fe400087fe4ff */
[----:B------:R-:W-:-:S04]  /*09a0*/  IADD3.X R59, R27, UR11, RZ, P1, !PT ;  /* 0x0000000b1b3b7c10 */ /* 0x000fc80008ffe4ff */
[----:B------:R-:W3:Y:S04]  /*09b0*/  LDG.E.64.CONSTANT R56, desc[UR8][R56.64] ;  /* 0x0000000838387981 */ /* 0x000ee8000c1e9b00 */
[----:B------:R-:W3:Y:S01]  /*09c0*/  LDG.E.64.CONSTANT R58, desc[UR8][R58.64] ;  /* 0x000000083a3a7981 */ /* 0x000ee2000c1e9b00 */
[----:B------:R-:W-:-:S05]  /*09d0*/  IADD3 R87, P0, R87, 0x2, RZ ;  /* 0x0000000257577810 */ /* 0x000fca0007f1e0ff */
[----:B------:R-:W-:Y:S01]  /*09e0*/  IMAD.X R88, RZ, RZ, R88, P0 ;  /* 0x000000ffff587224 */ /* 0x000fe200000e0658 */
[----:B------:R-:W-:Y:S01]  /*09f0*/  ISETP.GT.U32.AND P1, PT, R2, 0x7f, PT ;  /* 0x0000007f0200780c */ /* 0x000fe20003f24070 */
[----:B--2---:R-:W-:-:S06]  /*0a00*/  FADD.FTZ R28, R43, UR5 ;  /* 0x000000052b1c7e21 */ /* 0x004fcc0008010000 */
[----:B------:R-:W0:Y:S01]  /*0a10*/  MUFU.RSQ R28, R28 ;  /* 0x0000001c001c7308 */ /* 0x000e220000001400 */
[--C-:B----4-:R-:W-:Y:S02]  /*0a20*/  HADD2.F32 R7, -RZ, R32.reuse.H0_H0 ;  /* 0x20000020ff077230 */ /* 0x110fe40000004100 */
[----:B------:R-:W-:Y:S02]  /*0a30*/  HADD2.F32 R29, -RZ, R32.H1_H1 ;  /* 0x30000020ff1d7230 */ /* 0x000fe40000004100 */
[--C-:B-----5:R-:W-:Y:S02]  /*0a40*/  HADD2.F32 R30, -RZ, R44.reuse.H0_H0 ;  /* 0x2000002cff1e7230 */ /* 0x120fe40000004100 */
[C---:B------:R-:W-:Y:S01]  /*0a50*/  FADD.FTZ R7, -R42.reuse, R7 ;  /* 0x000000072a077221 */ /* 0x040fe20000010100 */
[----:B------:R-:W-:Y:S02]  /*0a60*/  HADD2.F32 R32, -RZ, R44.H1_H1 ;  /* 0x3000002cff207230 */ /* 0x000fe40000004100 */
[----:B------:R-:W-:Y:S01]  /*0a70*/  FADD.FTZ R29, -R42, R29 ;  /* 0x0000001d2a1d7221 */ /* 0x000fe20000010100 */
[----:B---3--:R-:W-:Y:S01]  /*0a80*/  FADD.FTZ R60, R47, UR5 ;  /* 0x000000052f3c7e21 */ /* 0x008fe20008010000 */
[----:B------:R-:W-:Y:S01]  /*0a90*/  FMUL.FTZ R44, R3, R30 ;  /* 0x0000001e032c7220 */ /* 0x000fe20000410000 */
[----:B0-----:R-:W-:Y:S01]  /*0aa0*/  FMUL.FTZ R7, R28, R7 ;  /* 0x000000071c077220 */ /* 0x001fe20000410000 */
[----:B------:R-:W-:Y:S01]  /*0ab0*/  FMUL.FTZ R43, R17, R32 ;  /* 0x00000020112b7220 */ /* 0x000fe20000410000 */
[----:B------:R-:W-:-:S02]  /*0ac0*/  HADD2.F32 R47, -RZ, R48.H0_H0 ;  /* 0x20000030ff2f7230 */ /* 0x000fc40000004100 */
[----:B------:R-:W-:Y:S01]  /*0ad0*/  FMUL.FTZ R29, R28, R29 ;  /* 0x0000001d1c1d7220 */ /* 0x000fe20000410000 */
[----:B------:R-:W-:Y:S01]  /*0ae0*/  FFMA.FTZ R44, R7, R44, RZ ;  /* 0x0000002c072c7223 */ /* 0x000fe200000100ff */
[----:B------:R-:W-:Y:S02]  /*0af0*/  HADD2.F32 R31, -RZ, R50.H0_H0 ;  /* 0x20000032ff1f7230 */ /* 0x000fe40000004100 */
[----:B------:R-:W-:Y:S01]  /*0b00*/  FADD.FTZ R61, -R42, R47 ;  /* 0x0000002f2a3d7221 */ /* 0x000fe20000010100 */
[----:B------:R-:W-:Y:S02]  /*0b10*/  FFMA.FTZ R47, R29, R43, R44 ;  /* 0x0000002b1d2f7223 */ /* 0x000fe4000001002c */
[----:B------:R0:W1:Y:S01]  /*0b20*/  MUFU.RSQ R43, R60 ;  /* 0x0000003c002b7308 */ /* 0x0000620000001400 */
[----:B------:R-:W-:Y:S01]  /*0b30*/  FMUL.FTZ R44, R3, R31 ;  /* 0x0000001f032c7220 */ /* 0x000fe20000410000 */
[----:B------:R-:W-:Y:S01]  /*0b40*/  FMUL.FTZ R62, R28, R61 ;  /* 0x0000003d1c3e7220 */ /* 0x000fe20000410000 */
[----:B------:R-:W-:-:S03]  /*0b50*/  HADD2.F32 R61, -RZ, R33.H1_H1 ;  /* 0x30000021ff3d7230 */ /* 0x000fc60000004100 */
[----:B------:R-:W-:Y:S01]  /*0b60*/  FFMA.FTZ R44, R62, R44, R47 ;  /* 0x0000002c3e2c7223 */ /* 0x000fe2000001002f */
[----:B------:R-:W-:Y:S02]  /*0b70*/  HADD2.F32 R47, -RZ, R33.H0_H0 ;  /* 0x20000021ff2f7230 */ /* 0x000fe40000004100 */
[----:B------:R-:W-:Y:S02]  /*0b80*/  HADD2.F32 R33, -RZ, R48.H1_H1 ;  /* 0x30000030ff217230 */ /* 0x000fe40000004100 */
[--C-:B------:R-:W-:Y:S02]  /*0b90*/  HADD2.F32 R64, -RZ, R45.reuse.H0_H0 ;  /* 0x2000002dff407230 */ /* 0x100fe40000004100 */
[----:B------:R-:W-:Y:S01]  /*0ba0*/  FADD.FTZ R48, -R46, R47 ;  /* 0x0000002f2e307221 */ /* 0x000fe20000010100 */
[----:B------:R-:W-:Y:S02]  /*0bb0*/  HADD2.F32 R47, -RZ, R52.H0_H0 ;  /* 0x20000034ff2f7230 */ /* 0x000fe40000004100 */
[----:B------:R-:W-:Y:S01]  /*0bc0*/  FADD.FTZ R33, -R42, R33 ;  /* 0x000000212a217221 */ /* 0x000fe20000010100 */
[----:B------:R-:W-:-:S02]  /*0bd0*/  HADD2.F32 R66, -RZ, R45.H1_H1 ;  /* 0x3000002dff427230 */ /* 0x000fc40000004100 */
[----:B0-----:R-:W-:Y:S01]  /*0be0*/  FADD.FTZ R60, -R46, R61 ;  /* 0x0000003d2e3c7221 */ /* 0x001fe20000010100 */
[----:B------:R-:W-:Y:S02]  /*0bf0*/  HADD2.F32 R68, -RZ, R50.H1_H1 ;  /* 0x30000032ff447230 */ /* 0x000fe40000004100 */
[----:B------:R-:W-:Y:S01]  /*0c00*/  FMUL.FTZ R50, R5, R64 ;  /* 0x0000004005327220 */ /* 0x000fe20000410000 */
[----:B------:R-:W-:Y:S02]  /*0c10*/  HADD2.F32 R71, -RZ, R49.H0_H0 ;  /* 0x20000031ff477230 */ /* 0x000fe40000004100 */
[----:B-1----:R-:W-:Y:S01]  /*0c20*/  FMUL.FTZ R65, R43, R48 ;  /* 0x000000302b417220 */ /* 0x002fe20000410000 */
[----:B------:R-:W-:Y:S01]  /*0c30*/  FMUL.FTZ R69, R28, R33 ;  /* 0x000000211c457220 */ /* 0x000fe20000410000 */
[----:B------:R-:W-:Y:S02]  /*0c40*/  HADD2.F32 R33, -RZ, R51.H0_H0 ;  /* 0x20000033ff217230 */ /* 0x000fe40000004100 */
[----:B------:R-:W-:Y:S01]  /*0c50*/  FADD.FTZ R47, -R42, R47 ;  /* 0x0000002f2a2f7221 */ /* 0x000fe20000010100 */
[----:B------:R-:W-:Y:S01]  /*0c60*/  FMUL.FTZ R67, R19, R66 ;  /* 0x0000004213437220 */ /* 0x000fe20000410000 */
[----:B------:R-:W-:Y:S01]  /*0c70*/  FMUL.FTZ R63, R43, R60 ;  /* 0x0000003c2b3f7220 */ /* 0x000fe20000410000 */
[----:B------:R-:W-:Y:S01]  /*0c80*/  FFMA.FTZ R50, R65, R50, RZ ;  /* 0x0000003241327223 */ /* 0x000fe200000100ff */
[----:B------:R-:W-:Y:S01]  /*0c90*/  FADD.FTZ R70, -R46, R71 ;  /* 0x000000472e467221 */ /* 0x000fe20000010100 */
[----:B------:R-:W-:Y:S01]  /*0ca0*/  FMUL.FTZ R72, R28, R47 ;  /* 0x0000002f1c487220 */ /* 0x000fe20000410000 */
[----:B------:R-:W-:Y:S01]  /*0cb0*/  FMUL.FTZ R47, R5, R33 ;  /* 0x00000021052f7220 */ /* 0x000fe20000410000 */
[----:B------:R-:W-:Y:S01]  /*0cc0*/  FFMA.FTZ R61, R63, R67, R50 ;  /* 0x000000433f3d7223 */ /* 0x000fe20000010032 */
[----:B------:R-:W-:Y:S01]  /*0cd0*/  FMUL.FTZ R70, R43, R70 ;  /* 0x000000462b467220 */ /* 0x000fe20000410000 */
[----:B------:R-:W-:Y:S01]  /*0ce0*/  FMUL.FTZ R45, R17, R68 ;  /* 0x00000044112d7220 */ /* 0x000fe20000410000 */
[----:B------:R-:W-:-:S02]  /*0cf0*/  HADD2.F32 R67, -RZ, R54.H0_H0 ;  /* 0x20000036ff437230 */ /* 0x000fc40000004100 */
[----:B------:R-:W-:Y:S01]  /*0d00*/  FFMA.FTZ R61, R70, R47, R61 ;  /* 0x0000002f463d7223 */ /* 0x000fe2000001003d */
[----:B------:R-:W-:Y:S02]  /*0d10*/  HADD2.F32 R49, -RZ, R49.H1_H1 ;  /* 0x30000031ff317230 */ /* 0x000fe40000004100 */
[----:B------:R-:W-:Y:S02]  /*0d20*/  HADD2.F32 R47, -RZ, R52.H1_H1 ;  /* 0x30000034ff2f7230 */ /* 0x000fe40000004100 */
[----:B------:R-:W-:Y:S01]  /*0d30*/  FFMA.FTZ R45, R69, R45, R44 ;  /* 0x0000002d452d7223 */ /* 0x000fe2000001002c */
[----:B------:R-:W-:Y:S01]  /*0d40*/  FMUL.FTZ R44, R3, R67 ;  /* 0x00000043032c7220 */ /* 0x000fe20000410000 */
[----:B------:R-:W-:Y:S02]  /*0d50*/  HADD2.F32 R71, -RZ, R51.H1_H1 ;  /* 0x30000033ff477230 */ /* 0x000fe40000004100 */
[----:B------:R-:W-:Y:S01]  /*0d60*/  FADD.FTZ R74, -R46, R49 ;  /* 0x000000312e4a7221 */ /* 0x000fe20000010100 */
[----:B------:R-:W-:Y:S01]  /*0d70*/  FADD.FTZ R47, -R42, R47 ;  /* 0x0000002f2a2f7221 */ /* 0x000fe20000010100 */
[----:B------:R-:W-:-:S02]  /*0d80*/  HADD2.F32 R49, -RZ, R53.H0_H0 ;  /* 0x20000035ff317230 */ /* 0x000fc40000004100 */
[----:B------:R-:W-:Y:S01]  /*0d90*/  FFMA.FTZ R45, R72, R44, R45 ;  /* 0x0000002c482d7223 */ /* 0x000fe2000001002d */
[----:B------:R-:W-:Y:S01]  /*0da0*/  FMUL.FTZ R44, R19, R71 ;  /* 0x00000047132c7220 */ /* 0x000fe20000410000 */
[----:B------:R-:W-:Y:S01]  /*0db0*/  FMUL.FTZ R74, R43, R74 ;  /* 0x0000004a2b4a7220 */ /* 0x000fe20000410000 */
[----:B------:R-:W-:Y:S02]  /*0dc0*/  HADD2.F32 R75, -RZ, R54.H1_H1 ;  /* 0x30000036ff4b7230 */ /* 0x000fe40000004100 */
[----:B------:R-:W-:Y:S01]  /*0dd0*/  FMUL.FTZ R78, R28, R47 ;  /* 0x0000002f1c4e7220 */ /* 0x000fe20000410000 */
[----:B------:R-:W-:Y:S02]  /*0de0*/  HADD2.F32 R73, -RZ, R55.H0_H0 ;  /* 0x20000037ff497230 */ /* 0x000fe40000004100 */
[----:B------:R-:W-:Y:S01]  /*0df0*/  FADD.FTZ R76, -R46, R49 ;  /* 0x000000312e4c7221 */ /* 0x000fe20000010100 */
[----:B------:R-:W-:Y:S02]  /*0e00*/  HADD2.F32 R53, -RZ, R53.H1_H1 ;  /* 0x30000035ff357230 */ /* 0x000fe40000004100 */
[----:B------:R-:W-:-:S02]  /*0e10*/  HADD2.F32 R47, -RZ, R56.H0_H0 ;  /* 0x20000038ff2f7230 */ /* 0x000fc40000004100 */
[----:B------:R-:W-:Y:S01]  /*0e20*/  FFMA.FTZ R61, R74, R44, R61 ;  /* 0x0000002c4a3d7223 */ /* 0x000fe2000001003d */
[----:B------:R-:W-:Y:S01]  /*0e30*/  FMUL.FTZ R44, R17, R75 ;  /* 0x0000004b112c7220 */ /* 0x000fe20000410000 */
[----:B------:R-:W-:Y:S02]  /*0e40*/  HADD2.F32 R77, -RZ, R55.H1_H1 ;  /* 0x30000037ff4d7230 */ /* 0x000fe40000004100 */
[----:B------:R-:W-:Y:S01]  /*0e50*/  FMUL.FTZ R48, R5, R73 ;  /* 0x0000004905307220 */ /* 0x000fe20000410000 */
[----:B------:R-:W-:Y:S02]  /*0e60*/  HADD2.F32 R79, -RZ, R58.H0_H0 ;  /* 0x2000003aff4f7230 */ /* 0x000fe40000004100 */
[----:B------:R-:W-:Y:S01]  /*0e70*/  FMUL.FTZ R76, R43, R76 ;  /* 0x0000004c2b4c7220 */ /* 0x000fe20000410000 */
[----:B------:R-:W-:Y:S01]  /*0e80*/  FADD.FTZ R80, -R46, R53 ;  /* 0x000000352e507221 */ /* 0x000fe20000010100 */
[----:B------:R-:W-:Y:S01]  /*0e90*/  FADD.FTZ R47, -R42, R47 ;  /* 0x0000002f2a2f7221 */ /* 0x000fe20000010100 */
[----:B------:R-:W-:Y:S01]  /*0ea0*/  FFMA.FTZ R45, R78, R44, R45 ;  /* 0x0000002c4e2d7223 */ /* 0x000fe2000001002d */
[----:B------:R-:W-:Y:S01]  /*0eb0*/  FFMA.FTZ R61, R76, R48, R61 ;  /* 0x000000304c3d7223 */ /* 0x000fe2000001003d */
[----:B------:R-:W-:Y:S01]  /*0ec0*/  FMUL.FTZ R44, R19, R77 ;  /* 0x0000004d132c7220 */ /* 0x000fe20000410000 */
[----:B------:R-:W-:Y:S01]  /*0ed0*/  FMUL.FTZ R49, R3, R79 ;  /* 0x0000004f03317220 */ /* 0x000fe20000410000 */
[----:B------:R-:W-:Y:S01]  /*0ee0*/  FMUL.FTZ R80, R43, R80 ;  /* 0x000000502b507220 */ /* 0x000fe20000410000 */
[----:B------:R-:W-:Y:S01]  /*0ef0*/  FMUL.FTZ R82, R28, R47 ;  /* 0x0000002f1c527220 */ /* 0x000fe20000410000 */
[----:B------:R-:W-:-:S02]  /*0f00*/  HADD2.F32 R51, -RZ, R56.H1_H1 ;  /* 0x30000038ff337230 */ /* 0x000fc40000004100 */
[----:B------:R-:W-:Y:S01]  /*0f10*/  FFMA.FTZ R50, R80, R44, R61 ;  /* 0x0000002c50327223 */ /* 0x000fe2000001003d */
[----:B------:R-:W-:Y:S01]  /*0f20*/  FFMA.FTZ R49, R82, R49, R45 ;  /* 0x0000003152317223 */ /* 0x000fe2000001002d */
[----:B------:R-:W-:Y:S02]  /*0f30*/  HADD2.F32 R45, -RZ, R57.H0_H0 ;  /* 0x20000039ff2d7230 */ /* 0x000fe40000004100 */
[----:B------:R-:W-:Y:S01]  /*0f40*/  FFMA.FTZ R44, R3, R30, RZ ;  /* 0x0000001e032c7223 */ /* 0x000fe200000100ff */
[----:B------:R-:W-:Y:S01]  /*0f50*/  FADD.FTZ R47, -R42, R51 ;  /* 0x000000332a2f7221 */ /* 0x000fe20000010100 */
[----:B------:R-:W-:Y:S02]  /*0f60*/  HADD2.F32 R42, -RZ, R59.H0_H0 ;  /* 0x2000003bff2a7230 */ /* 0x000fe40000004100 */
[----:B------:R-:W-:Y:S01]  /*0f70*/  FFMA.FTZ R44, R17, R32, R44 ;  /* 0x00000020112c7223 */ /* 0x000fe2000001002c */
[----:B------:R-:W-:Y:S01]  /*0f80*/  FADD.FTZ R52, -R46, R45 ;  /* 0x0000002d2e347221 */ /* 0x000fe20000010100 */
[----:B------:R-:W-:-:S02]  /*0f90*/  HADD2.F32 R57, -RZ, R57.H1_H1 ;  /* 0x30000039ff397230 */ /* 0x000fc40000004100 */
[----:B------:R-:W-:Y:S01]  /*0fa0*/  FMUL.FTZ R45, R5, R42 ;  /* 0x0000002a052d7220 */ /* 0x000fe20000410000 */
[----:B------:R-:W-:Y:S01]  /*0fb0*/  FFMA.FTZ R44, R3, R31, R44 ;  /* 0x0000001f032c7223 */ /* 0x000fe2000001002c */
[----:B------:R-:W-:Y:S01]  /*0fc0*/  FFMA.FTZ R48, R5, R64, RZ ;  /* 0x0000004005307223 */ /* 0x000fe200000100ff */
[----:B------:R-:W-:Y:S01]  /*0fd0*/  FMUL.FTZ R81, R43, R52 ;  /* 0x000000342b517220 */ /* 0x000fe20000410000 */
[----:B------:R-:W-:Y:S01]  /*0fe0*/  FADD.FTZ R54, -R46, R57 ;  /* 0x000000392e367221 */ /* 0x000fe20000010100 */
[----:B------:R-:W-:Y:S01]  /*0ff0*/  FFMA.FTZ R46, R17, R68, R44 ;  /* 0x00000044112e7223 */ /* 0x000fe2000001002c */
[----:B------:R-:W-:Y:S01]  /*1000*/  FFMA.FTZ R48, R19, R66, R48 ;  /* 0x0000004213307223 */ /* 0x000fe20000010030 */
[----:B------:R-:W-:Y:S02]  /*1010*/  FFMA.FTZ R52, R81, R45, R50 ;  /* 0x0000002d51347223 */ /* 0x000fe40000010032 */
[----:B------:R-:W0:Y:S01]  /*1020*/  LDC.64 R44, c[0x0][0x258] ;  /* 0x00009600ff2c7b82 */ /* 0x000e220000000a00 */
[----:B------:R-:W-:-:S04]  /*1030*/  FFMA.FTZ R48, R5, R33, R48 ;  /* 0x0000002105307223 */ /* 0x000fc80000010030 */
[----:B------:R-:W-:Y:S01]  /*1040*/  FFMA.FTZ R48, R19, R71, R48 ;  /* 0x0000004713307223 */ /* 0x000fe20000010030 */
[----:B------:R-:W-:-:S03]  /*1050*/  HADD2.F32 R83, -RZ, R58.H1_H1 ;  /* 0x3000003aff537230 */ /* 0x000fc60000004100 */
[----:B------:R-:W-:Y:S01]  /*1060*/  FFMA.FTZ R50, R5, R73, R48 ;  /* 0x0000004905327223 */ /* 0x000fe20000010030 */
[----:B------:R-:W-:-:S03]  /*1070*/  FFMA.FTZ R46, R3, R67, R46 ;  /* 0x00000043032e7223 */ /* 0x000fc6000001002e */
[----:B------:R-:W-:Y:S01]  /*1080*/  FFMA.FTZ R50, R19, R77, R50 ;  /* 0x0000004d13327223 */ /* 0x000fe20000010032 */
[----:B------:R-:W-:Y:S02]  /*1090*/  HADD2.F32 R84, -RZ, R59.H1_H1 ;  /* 0x3000003bff547230 */ /* 0x000fe40000004100 */
[----:B------:R-:W-:Y:S01]  /*10a0*/  FMUL.FTZ R48, R17, R83 ;  /* 0x0000005311307220 */ /* 0x000fe20000410000 */
[----:B------:R-:W-:Y:S01]  /*10b0*/  FMUL.FTZ R86, R28, R47 ;  /* 0x0000002f1c567220 */ /* 0x000fe20000410000 */
[----:B------:R-:W-:Y:S01]  /*10c0*/  FFMA.FTZ R50, R5, R42, R50 ;  /* 0x0000002a05327223 */ /* 0x000fe20000010032 */
[----:B------:R-:W-:Y:S02]  /*10d0*/  FFMA.FTZ R46, R17, R75, R46 ;  /* 0x0000004b112e7223 */ /* 0x000fe4000001002e */
[----:B------:R-:W-:Y:S01]  /*10e0*/  FFMA.FTZ R47, R86, R48, R49 ;  /* 0x00000030562f7223 */ /* 0x000fe20000010031 */
[CC--:B------:R-:W-:Y:S01]  /*10f0*/  FFMA.FTZ R48, R19.reuse, R84.reuse, R50 ;  /* 0x0000005413307223 */ /* 0x0c0fe20000010032 */
[----:B------:R-:W-:Y:S01]  /*1100*/  FADD.FTZ R50, R30, R41 ;  /* 0x000000291e327221 */ /* 0x000fe20000010000 */
[----:B------:R-:W-:Y:S01]  /*1110*/  FMUL.FTZ R51, R19, R84 ;  /* 0x0000005413337220 */ /* 0x000fe20000410000 */
[----:B0-----:R-:W-:Y:S01]  /*1120*/  ISETP.GE.U32.AND P0, PT, R87, R44, PT ;  /* 0x0000002c5700720c */ /* 0x001fe20003f06070 */
[----:B------:R-:W-:Y:S01]  /*1130*/  FMUL.FTZ R85, R43, R54 ;  /* 0x000000362b557220 */ /* 0x000fe20000410000 */
[----:B------:R-:W-:Y:S01]  /*1140*/  FFMA.FTZ R46, R3, R79, R46 ;  /* 0x0000004f032e7223 */ /* 0x000fe2000001002e */
[----:B------:R-:W-:Y:S01]  /*1150*/  FFMA.FTZ R41, R7, R30, R40 ;  /* 0x0000001e07297223 */ /* 0x000fe20000010028 */
[----:B------:R-:W-:Y:S01]  /*1160*/  FADD.FTZ R39, R32, R39 ;  /* 0x0000002720277221 */ /* 0x000fe20000010000 */
[----:B------:R-:W-:Y:S01]  /*1170*/  FADD.FTZ R40, R64, R37 ;  /* 0x0000002540287221 */ /* 0x000fe20000010000 */
[----:B------:R-:W-:Y:S01]  /*1180*/  FFMA.FTZ R37, R65, R64, R36 ;  /* 0x0000004041257223 */ /* 0x000fe20000010024 */
[----:B------:R-:W-:Y:S01]  /*1190*/  FADD.FTZ R36, R66, R35 ;  /* 0x0000002342247221 */ /* 0x000fe20000010000 */
[----:B------:R-:W-:Y:S01]  /*11a0*/  ISETP.GE.AND.EX P0, PT, R88, R45, PT, P0 ;  /* 0x0000002d5800720c */ /* 0x000fe20003f06300 */
[----:B------:R-:W-:Y:S01]  /*11b0*/  FFMA.FTZ R49, R85, R51, R52 ;  /* 0x0000003355317223 */ /* 0x000fe20000010034 */
[----:B------:R-:W-:Y:S01]  /*11c0*/  FFMA.FTZ R46, R17, R83, R46 ;  /* 0x00000053112e7223 */ /* 0x000fe2000001002e */
[----:B------:R-:W-:Y:S01]  /*11d0*/  FFMA.FTZ R35, R63, R66, R34 ;  /* 0x000000423f237223 */ /* 0x000fe20000010022 */
[----:B------:R-:W-:Y:S01]  /*11e0*/  FADD.FTZ R34, R39, R68 ;  /* 0x0000004427227221 */ /* 0x000fe20000010000 */
[----:B------:R-:W-:Y:S01]  /*11f0*/  FFMA.FTZ R38, R29, R32, R38 ;  /* 0x000000201d267223 */ /* 0x000fe20000010026 */
[----:B------:R0:W-:Y:S01]  /*1200*/  STS.64 [R10+0xc80], R48 ;  /* 0x000c80300a007388 */ /* 0x0001e20000000a00 */
[----:B------:R-:W-:Y:S01]  /*1210*/  FADD.FTZ R36, R36, R71 ;  /* 0x0000004724247221 */ /* 0x000fe20000010000 */
[----:B------:R-:W-:Y:S01]  /*1220*/  FADD.FTZ R34, R34, R75 ;  /* 0x0000004b22227221 */ /* 0x000fe20000010000 */
[----:B------:R-:W-:Y:S01]  /*1230*/  FADD.FTZ R50, R50, R31 ;  /* 0x0000001f32327221 */ /* 0x000fe20000010000 */
[----:B------:R1:W-:Y:S01]  /*1240*/  STS.64 [R10], R46 ;  /* 0x0000002e0a007388 */ /* 0x0003e20000000a00 */
[----:B------:R-:W-:Y:S01]  /*1250*/  FADD.FTZ R40, R40, R33 ;  /* 0x0000002128287221 */ /* 0x000fe20000010000 */
[----:B------:R-:W-:Y:S01]  /*1260*/  FFMA.FTZ R51, R70, R33, R37 ;  /* 0x0000002146337223 */ /* 0x000fe20000010025 */
[----:B------:R-:W-:Y:S01]  /*1270*/  FFMA.FTZ R53, R74, R71, R35 ;  /* 0x000000474a357223 */ /* 0x000fe20000010023 */
        /* <DEDUP_REMOVED lines=10> */
[----:B------:R-:W-:Y:S01]  /*1320*/  CS2R R56, SRZ ;  /* 0x0000000000387805 */ /* 0x000fe2000001ff00 */
        /* <DEDUP_REMOVED lines=51> */
.L_x_2221:
        /* <DEDUP_REMOVED lines=18> */
[C---:B------:R-:W-:Y:S01]  /*1780*/  IADD3 R48, R46.reuse, 0x6, RZ ;  /* 0x000000062e307810 */ /* 0x040fe20007ffe0ff */
[----:B------:R-:W-:Y:S01]  /*1790*/  VIADD R50, R46, 0x8 ;  /* 0x000000082e327836 */ /* 0x000fe20000000000 */
[----:B------:R-:W-:Y:S01]  /*17a0*/  SHF.L.U32 R52, R2, 0x3, RZ ;  /* 0x0000000302347819 */ /* 0x000fe200000006ff */
[----:B------:R-:W-:Y:S01]  /*17b0*/  IMAD R51, R51, 0x50, R54 ;  /* 0x0000005033337824 */ /* 0x000fe200078e0236 */
[----:B------:R-:W-:Y:S01]  /*17c0*/  SHF.R.U32.HI R46, RZ, 0x1, R48 ;  /* 0x00000001ff2e7819 */ /* 0x000fe20000011630 */
[--C-:B------:R-:W-:Y:S01]  /*17d0*/  IMAD R49, R49, 0x28, R6.reuse ;  /* 0x0000002831317824 */ /* 0x100fe200078e0206 */
[----:B------:R-:W-:Y:S01]  /*17e0*/  LOP3.LUT R52, R52, 0x18, RZ, 0xc0, !PT ;  /* 0x0000001834347812 */ /* 0x000fe200078ec0ff */
[----:B------:R-:W-:Y:S01]  /*17f0*/  IMAD R51, R51, 0x28, R6 ;  /* 0x0000002833337824 */ /* 0x000fe200078e0206 */
[----:B------:R-:W-:-:S02]  /*1800*/  SHF.R.U32.HI R53, RZ, 0x2, R48 ;  /* 0x00000002ff357819 */ /* 0x000fc40000011630 */
[--C-:B------:R-:W-:Y:S02]  /*1810*/  SHF.R.U32.HI R48, RZ, 0x1, R50.reuse ;  /* 0x00000001ff307819 */ /* 0x100fe40000011632 */
[----:B------:R-:W-:Y:S02]  /*1820*/  LOP3.LUT R46, R46, 0x1, RZ, 0xc0, !PT ;  /* 0x000000012e2e7812 */ /* 0x000fe400078ec0ff */
[----:B------:R-:W-:Y:S02]  /*1830*/  IADD3 R47, R47, R52, RZ ;  /* 0x000000342f2f7210 */ /* 0x000fe40007ffe0ff */
[----:B------:R-:W-:Y:S01]  /*1840*/  SHF.R.U32.HI R55, RZ, 0x2, R50 ;  /* 0x00000002ff377819 */ /* 0x000fe20000011632 */
[----:B------:R-:W-:Y:S01]  /*1850*/  IMAD R53, R46, 0x50, R53 ;  /* 0x000000502e357824 */ /* 0x000fe200078e0235 */
[----:B------:R-:W-:Y:S02]  /*1860*/  LOP3.LUT R48, R48, 0x1, RZ, 0xc0, !PT ;  /* 0x0000000130307812 */ /* 0x000fe400078ec0ff */
[C---:B------:R-:W-:Y:S01]  /*1870*/  IADD3 R49, R52.reuse, R49, RZ ;  /* 0x0000003134317210 */ /* 0x040fe20007ffe0ff */
[----:B------:R-:W0:Y:S01]  /*1880*/  LDS.64 R46, [R47] ;  /* 0x000000002f2e7984 */ /* 0x000e220000000a00 */
[----:B------:R-:W-:Y:S01]  /*1890*/  IMAD R53, R53, 0x28, R6 ;  /* 0x0000002835357824 */ /* 0x000fe200078e0206 */
[----:B------:R-:W-:Y:S01]  /*18a0*/  IADD3 R51, R52, R51, RZ ;  /* 0x0000003334337210 */ /* 0x000fe20007ffe0ff */
[----:B------:R-:W-:-:S02]  /*18b0*/  IMAD R55, R48, 0x50, R55 ;  /* 0x0000005030377824 */ /* 0x000fc400078e0237 */
[----:B------:R-:W1:Y:S01]  /*18c0*/  LDS.64 R48, [R49] ;  /* 0x0000000031307984 */ /* 0x000e620000000a00 */
[C---:B------:R-:W-:Y:S02]  /*18d0*/  IMAD.IADD R53, R52.reuse, 0x1, R53 ;  /* 0x0000000134357824 */ /* 0x040fe400078e0235 */
[----:B------:R-:W-:Y:S01]  /*18e0*/  IMAD R55, R55, 0x28, R6 ;  /* 0x0000002837377824 */ /* 0x000fe200078e0206 */
[----:B------:R-:W2:Y:S04]  /*18f0*/  LDS.64 R50, [R51] ;  /* 0x0000000033327984 */ /* 0x000ea80000000a00 */
        /* <DEDUP_REMOVED lines=13> */
.L_x_2223:
[----:B------:R-:W-:Y:S05]  /*19d0*/  BSYNC B0 ;  /* 0x0000000000007941 */ /* 0x000fea0003800000 */
.L_x_2222:
        /* <DEDUP_REMOVED lines=23> */
.L_x_2225:
[----:B------:R-:W-:Y:S05]  /*1b50*/  BSYNC B0 ;  /* 0x0000000000007941 */ /* 0x000fea0003800000 */
.L_x_2224:
[----:B------:R-:W-:Y:S05]  /*1b60*/  @P1 BRA `(.L_x_2226) ;  /* 0x0000000000541947 */ /* 0x000fea0003800000 */
[----:B------:R-:W-:Y:S01]  /*1b70*/  BAR.SYNC.DEFER_BLOCKING 0x0 ;  /* 0x0000000000007b1d */ /* 0x000fe20000010000 */
[----:B------:R-:W-:-:S13]  /*1b80*/  ISETP.NE.AND P1, PT, R2, RZ, PT ;  /* 0x000000ff0200720c */ /* 0x000fda0003f25270 */
[----:B------:R-:W-:Y:S05]  /*1b90*/  @P1 BRA `(.L_x_2227) ;  /* 0x00000000003c1947 */ /* 0x000fea0003800000 */
[----:B-1----:R-:W1:Y:S01]  /*1ba0*/  LDC.64 R46, c[0x0][0x268] ;  /* 0x00009a00ff2e7b82 */ /* 0x002e620000000a00 */
        /* <DEDUP_REMOVED lines=8> */
.L_x_2228:
[----:B------:R-:W2:Y:S04]  /*1c30*/  LD.E.STRONG.GPU R48, desc[UR8][R46.64] ;  /* 0x000000082e307980 */ /* 0x000ea8000c10f900 */
[----:B--2---:R-:W-:Y:S01]  /*1c40*/  CCTL.IVALL ;  /* 0x00000000ff00798f */ /* 0x004fe20002000000 */
[----:B------:R-:W-:Y:S05]  /*1c50*/  YIELD ;  /* 0x0000000000007946 */ /* 0x000fea0003800000 */
[----:B-----5:R-:W-:-:S04]  /*1c60*/  LOP3.LUT R48, R48, R49, RZ, 0x3c, !PT ;  /* 0x0000003130307212 */ /* 0x020fc800078e3cff */
[----:B------:R-:W-:-:S13]  /*1c70*/  ISETP.GT.AND P1, PT, R48, -0x1, PT ;  /* 0xffffffff3000780c */ /* 0x000fda0003f24270 */
[----:B------:R-:W-:Y:S05]  /*1c80*/  @P1 BRA `(.L_x_2228) ;  /* 0xfffffffc00e81947 */ /* 0x000fea000383ffff */
.L_x_2227:
[----:B------:R-:W-:Y:S05]  /*1c90*/  WARPSYNC.ALL ;  /* 0x0000000000007948 */ /* 0x000fea0003800000 */
[----:B------:R-:W-:Y:S06]  /*1ca0*/  BAR.SYNC.DEFER_BLOCKING 0x0 ;  /* 0x0000000000007b1d */ /* 0x000fec0000010000 */
[----:B------:R-:W-:Y:S05]  /*1cb0*/  BRA `(.L_x_2229) ;  /* 0x0000000000607947 */ /* 0x000fea0003800000 */
.L_x_2226:
        /* <DEDUP_REMOVED lines=16> */
.L_x_2231:
[----:B------:R-:W2:Y:S04]  /*1dc0*/  LD.E.STRONG.GPU R48, desc[UR8][R46.64] ;  /* 0x000000082e307980 */ /* 0x000ea8000c10f900 */
[----:B--2---:R-:W-:Y:S01]  /*1dd0*/  CCTL.IVALL ;  /* 0x00000000ff00798f */ /* 0x004fe20002000000 */
[----:B------:R-:W-:Y:S05]  /*1de0*/  YIELD ;  /* 0x0000000000007946 */ /* 0x000fea0003800000 */
[----:B-----5:R-:W-:-:S04]  /*1df0*/  LOP3.LUT R48, R48, R49, RZ, 0x3c, !PT ;  /* 0x0000003130307212 */ /* 0x020fc800078e3cff */
[----:B------:R-:W-:-:S13]  /*1e00*/  ISETP.GT.AND P1, PT, R48, -0x1, PT ;  /* 0xffffffff3000780c */ /* 0x000fda0003f24270 */
[----:B------:R-:W-:Y:S05]  /*1e10*/  @P1 BRA `(.L_x_2231) ;  /* 0xfffffffc00e81947 */ /* 0x000fea000383ffff */
.L_x_2230:
[----:B------:R-:W-:Y:S05]  /*1e20*/  WARPSYNC.ALL ;  /* 0x0000000000007948 */ /* 0x000fea0003800000 */
[----:B------:R-:W-:Y:S06]  /*1e30*/  BAR.SYNC.DEFER_BLOCKING 0x0 ;  /* 0x0000000000007b1d */ /* 0x000fec0000010000 */
.L_x_2229:
        /* <DEDUP_REMOVED lines=9> */
[----:B-1----:R-:W-:-:S05]  /*1ed0*/  IMAD R46, R46, UR4, R9 ;  /* 0x000000042e2e7c24 */ /* 0x002fca000f8e0209 */
[----:B------:R-:W-:-:S05]  /*1ee0*/  LEA R46, R46, R47, 0xb ;  /* 0x0000002f2e2e7211 */ /* 0x000fca00078e58ff */
[----:B------:R-:W-:-:S05]  /*1ef0*/  IMAD.IADD R46, R46, 0x1, R49 ;  /* 0x000000012e2e7824 */ /* 0x000fca00078e0231 */
[----:B------:R-:W-:-:S04]  /*1f00*/  SHF.L.U32 R59, R46, 0x1, RZ ;  /* 0x000000012e3b7819 */ /* 0x000fc800000006ff */
[C---:B------:R-:W-:Y:S01]  /*1f10*/  IADD3 R49, R59.reuse, 0x10, RZ ;  /* 0x000000103b317810 */ /* 0x040fe20007ffe0ff */
[C---:B--2---:R-:W-:Y:S01]  /*1f20*/  IMAD.WIDE.U32 R46, R59.reuse, 0x4, R60 ;  /* 0x000000043b2e7825 */ /* 0x044fe200078e003c */
[----:B------:R-:W-:-:S03]  /*1f30*/  IADD3 R51, R59, 0x20, RZ ;  /* 0x000000203b337810 */ /* 0x000fc60007ffe0ff */
[--C-:B------:R-:W-:Y:S02]  /*1f40*/  IMAD.WIDE.U32 R48, R49, 0x4, R60.reuse ;  /* 0x0000000431307825 */ /* 0x100fe400078e003c */
[----:B------:R-:W2:Y:S02]  /*1f50*/  LDG.E.64 R46, desc[UR8][R46.64] ;  /* 0x000000082e2e7981 */ /* 0x000ea4000c1e1b00 */
[----:B0-----:R-:W-:Y:S02]  /*1f60*/  VIADD R53, R59, 0x30 ;  /* 0x000000303b357836 */ /* 0x001fe40000000000 */
        /* <DEDUP_REMOVED lines=33> */
.L_x_2233:
[----:B------:R-:W-:Y:S05]  /*2180*/  BSYNC B0 ;  /* 0x0000000000007941 */ /* 0x000fea0003800000 */
.L_x_2232:
        /* <DEDUP_REMOVED lines=23> */
.L_x_2235:
[----:B------:R-:W-:Y:S05]  /*2300*/  BSYNC B0 ;  /* 0x0000000000007941 */ /* 0x000fea0003800000 */
.L_x_2234:
        /* <DEDUP_REMOVED lines=15> */
[-C--:B------:R-:W-:Y:S01]  /*2400*/  FFMA.FTZ R7, -R7, R47.reuse, R30 ;  /* 0x0000002f07077223 */ /* 0x080fe2000001011e */
[----:B------:R-:W-:Y:S01]  /*2410*/  FFMA.FTZ R29, -R29, R47, R32 ;  /* 0x0000002f1d1d7223 */ /* 0x000fe20000010120 */
[--C-:B--2---:R-:W-:Y:S01]  /*2420*/  FFMA.FTZ R64, R5, R64, -R48.reuse ;  /* 0x0000004005407223 */ /* 0x104fe20000010830 */
[--C-:B------:R-:W-:Y:S01]  /*2430*/  FFMA.FTZ R66, R19, R66, -R48.reuse ;  /* 0x0000004213427223 */ /* 0x100fe20000010830 */
[C---:B------:R-:W-:Y:S01]  /*2440*/  FMUL.FTZ R7, R28.reuse, R7 ;  /* 0x000000071c077220 */ /* 0x040fe20000410000 */
[----:B------:R-:W-:Y:S01]  /*2450*/  FMUL.FTZ R32, R28, R29 ;  /* 0x0000001d1c207220 */ /* 0x000fe20000410000 */
[----:B------:R-:W-:Y:S01]  /*2460*/  FFMA.FTZ R33, R5, R33, -R48 ;  /* 0x0000002105217223 */ /* 0x000fe20000010830 */
[-C--:B------:R-:W-:Y:S01]  /*2470*/  FFMA.FTZ R64, -R65, R49.reuse, R64 ;  /* 0x0000003141407223 */ /* 0x080fe20000010140 */
[----:B------:R-:W-:Y:S01]  /*2480*/  FFMA.FTZ R66, -R63, R49, R66 ;  /* 0x000000313f427223 */ /* 0x000fe20000010142 */
[----:B------:R-:W-:Y:S01]  /*2490*/  IADD3 R30, P1, R21, UR6, RZ ;  /* 0x00000006151e7c10 */ /* 0x000fe2000ff3e0ff */
[----:B------:R-:W-:Y:S01]  /*24a0*/  FFMA.FTZ R71, R19, R71, -R48 ;  /* 0x0000004713477223 */ /* 0x000fe20000010830 */
[----:B------:R-:W-:Y:S01]  /*24b0*/  F2FP.F16.F32.PACK_AB R7, R32, R7 ;  /* 0x000000072007723e */ /* 0x000fe200000000ff */
[----:B------:R-:W-:Y:S01]  /*24c0*/  FFMA.FTZ R70, -R70, R49, R33 ;  /* 0x0000003146467223 */ /* 0x000fe20000010121 */
[----:B------:R-:W-:Y:S01]  /*24d0*/  FFMA.FTZ R51, -R62, R47, R31 ;  /* 0x0000002f3e337223 */ /* 0x000fe2000001011f */
[C---:B------:R-:W-:Y:S01]  /*24e0*/  FMUL.FTZ R64, R43.reuse, R64 ;  /* 0x000000402b407220 */ /* 0x040fe20000410000 */
[----:B------:R-:W-:Y:S01]  /*24f0*/  FMUL.FTZ R33, R43, R66 ;  /* 0x000000422b217220 */ /* 0x000fe20000410000 */
[--C-:B------:R-:W-:Y:S01]  /*2500*/  FFMA.FTZ R67, R3, R67, -R46.reuse ;  /* 0x0000004303437223 */ /* 0x100fe2000001082e */
[--C-:B------:R-:W-:Y:S01]  /*2510*/  FFMA.FTZ R75, R17, R75, -R46.reuse ;  /* 0x0000004b114b7223 */ /* 0x100fe2000001082e */
[--C-:B------:R-:W-:Y:S01]  /*2520*/  FFMA.FTZ R79, R3, R79, -R46.reuse ;  /* 0x0000004f034f7223 */ /* 0x100fe2000001082e */
[----:B------:R-:W-:Y:S01]  /*2530*/  FFMA.FTZ R83, R17, R83, -R46 ;  /* 0x0000005311537223 */ /* 0x000fe2000001082e */
[----:B------:R-:W-:Y:S01]  /*2540*/  IADD3.X R31, R20, UR7, RZ, P1, !PT ;  /* 0x00000007141f7c10 */ /* 0x000fe20008ffe4ff */
[----:B------:R-:W-:Y:S01]  /*2550*/  FFMA.FTZ R69, -R69, R47, R68 ;  /* 0x0000002f45457223 */ /* 0x000fe20000010144 */
[----:B------:R-:W-:Y:S01]  /*2560*/  PRMT R20, R7, 0x7610, R20 ;  /* 0x0000761007147816 */ /* 0x000fe20000000014 */
[----:B------:R-:W-:Y:S01]  /*2570*/  FFMA.FTZ R74, -R74, R49, R71 ;  /* 0x000000314a4a7223 */ /* 0x000fe20000010147 */
[--C-:B------:R-:W-:Y:S01]  /*2580*/  FFMA.FTZ R73, R5, R73, -R48.reuse ;  /* 0x0000004905497223 */ /* 0x100fe20000010830 */
[--C-:B------:R-:W-:Y:S01]  /*2590*/  FFMA.FTZ R77, R19, R77, -R48.reuse ;  /* 0x0000004d134d7223 */ /* 0x100fe20000010830 */
[--C-:B------:R-:W-:Y:S01]  /*25a0*/  FFMA.FTZ R42, R5, R42, -R48.reuse ;  /* 0x0000002a052a7223 */ /* 0x100fe20000010830 */
[-C--:B------:R-:W-:Y:S01]  /*25b0*/  FFMA.FTZ R67, -R72, R47.reuse, R67 ;  /* 0x0000002f48437223 */ /* 0x080fe20000010143 */
[-C--:B------:R-:W-:Y:S01]  /*25c0*/  FFMA.FTZ R75, -R78, R47.reuse, R75 ;  /* 0x0000002f4e4b7223 */ /* 0x080fe2000001014b */
[-C--:B------:R-:W-:Y:S01]  /*25d0*/  FFMA.FTZ R79, -R82, R47.reuse, R79 ;  /* 0x0000002f524f7223 */ /* 0x080fe2000001014f */
[----:B------:R-:W-:Y:S01]  /*25e0*/  FFMA.FTZ R83, -R86, R47, R83 ;  /* 0x0000002f56537223 */ /* 0x000fe20000010153 */
[----:B------:R-:W-:Y:S01]  /*25f0*/  FFMA.FTZ R48, R19, R84, -R48 ;  /* 0x0000005413307223 */ /* 0x000fe20000010830 */
[----:B------:R-:W-:Y:S01]  /*2600*/  F2FP.F16.F32.PACK_AB R64, R33, R64 ;  /* 0x000000402140723e */ /* 0x000fe200000000ff */
[C---:B------:R-:W-:Y:S01]  /*2610*/  FMUL.FTZ R21, R28.reuse, R51 ;  /* 0x000000331c157220 */ /* 0x040fe20000410000 */
[----:B------:R-:W-:Y:S01]  /*2620*/  FMUL.FTZ R32, R28, R69 ;  /* 0x000000451c207220 */ /* 0x000fe20000410000 */
[----:B------:R-:W-:Y:S01]  /*2630*/  PRMT R47, R7, 0x7632, R47 ;  /* 0x00007632072f7816 */ /* 0x000fe2000000002f */
[C---:B------:R-:W-:Y:S01]  /*2640*/  FMUL.FTZ R70, R43.reuse, R70 ;  /* 0x000000462b467220 */ /* 0x040fe20000410000 */
[----:B------:R-:W-:Y:S01]  /*2650*/  FMUL.FTZ R33, R43, R74 ;  /* 0x0000004a2b217220 */ /* 0x000fe20000410000 */
[----:B------:R1:W-:Y:S01]  /*2660*/  STG.E.U16 desc[UR8][R30.64], R20 ;  /* 0x000000141e007986 */ /* 0x0003e2000c101508 */
[-C--:B------:R-:W-:Y:S01]  /*2670*/  FFMA.FTZ R76, -R76, R49.reuse, R73 ;  /* 0x000000314c4c7223 */ /* 0x080fe20000010149 */
[-C--:B------:R-:W-:Y:S01]  /*2680*/  FFMA.FTZ R80, -R80, R49.reuse, R77 ;  /* 0x0000003150507223 */ /* 0x080fe2000001014d */
[-C--:B------:R-:W-:Y:S01]  /*2690*/  FFMA.FTZ R42, -R81, R49.reuse, R42 ;  /* 0x00000031512a7223 */ /* 0x080fe2000001012a */
[----:B------:R-:W-:Y:S01]  /*26a0*/  FFMA.FTZ R48, -R85, R49, R48 ;  /* 0x0000003155307223 */ /* 0x000fe20000010130 */
[----:B------:R2:W-:Y:S01]  /*26b0*/  STG.E.U16 desc[UR8][R30.64+0x2], R47 ;  /* 0x0000022f1e007986 */ /* 0x0005e2000c101508 */
[----:B------:R-:W-:Y:S01]  /*26c0*/  F2FP.F16.F32.PACK_AB R32, R32, R21 ;  /* 0x000000152020723e */ /* 0x000fe200000000ff */
[C---:B------:R-:W-:Y:S01]  /*26d0*/  FMUL.FTZ R29, R28.reuse, R67 ;  /* 0x000000431c1d7220 */ /* 0x040fe20000410000 */
[----:B------:R-:W-:Y:S01]  /*26e0*/  F2FP.F16.F32.PACK_AB R70, R33, R70 ;  /* 0x000000462146723e */ /* 0x000fe200000000ff */
[C---:B------:R-:W-:Y:S01]  /*26f0*/  FMUL.FTZ R46, R28.reuse, R75 ;  /* 0x0000004b1c2e7220 */ /* 0x040fe20000410000 */
[----:B------:R-:W-:Y:S01]  /*2700*/  FMUL.FTZ R7, R28, R79 ;  /* 0x0000004f1c077220 */ /* 0x000fe20000410000 */
[----:B------:R-:W-:Y:S01]  /*2710*/  FMUL.FTZ R76, R43, R76 ;  /* 0x0000004c2b4c7220 */ /* 0x000fe20000410000 */
[----:B-1----:R-:W-:Y:S01]  /*2720*/  IADD3 R20, P1, R23, UR6, RZ ;  /* 0x0000000617147c10 */ /* 0x002fe2000ff3e0ff */
[C---:B------:R-:W-:Y:S01]  /*2730*/  FMUL.FTZ R42, R43.reuse, R42 ;  /* 0x0000002a2b2a7220 */ /* 0x040fe20000410000 */
[----:B------:R-:W-:Y:S01]  /*2740*/  PRMT R23, R64, 0x7632, R23 ;  /* 0x0000763240177816 */ /* 0x000fe20000000017 */
[----:B------:R-:W-:Y:S01]  /*2750*/  FMUL.FTZ R28, R28, R83 ;  /* 0x000000531c1c7220 */ /* 0x000fe20000410000 */
[----:B------:R-:W-:Y:S01]  /*2760*/  IADD3.X R21, R22, UR7, RZ, P1, !PT ;  /* 0x0000000716157c10 */ /* 0x000fe20008ffe4ff */
[C---:B--2---:R-:W-:Y:S01]  /*2770*/  FMUL.FTZ R47, R43.reuse, R80 ;  /* 0x000000502b2f7220 */ /* 0x044fe20000410000 */
[----:B------:R-:W-:Y:S01]  /*2780*/  FMUL.FTZ R43, R43, R48 ;  /* 0x000000302b2b7220 */ /* 0x000fe20000410000 */
[----:B------:R-:W-:Y:S01]  /*2790*/  IADD3 R24, P1, R24, UR6, RZ ;  /* 0x0000000618187c10 */ /* 0x000fe2000ff3e0ff */
[----:B------:R-:W-:Y:S01]  /*27a0*/  STG.E.U16 desc[UR8][R30.64+0x4], R64 ;  /* 0x000004401e007986 */ /* 0x000fe2000c101508 */
[----:B------:R-:W-:-:S02]  /*27b0*/  PRMT R22, R32, 0x7632, R22 ;  /* 0x0000763220167816 */ /* 0x000fc40000000016 */
[----:B------:R-:W-:Y:S01]  /*27c0*/  F2FP.F16.F32.PACK_AB R29, R46, R29 ;  /* 0x0000001d2e1d723e */ /* 0x000fe200000000ff */
[----:B------:R1:W-:Y:S01]  /*27d0*/  STG.E.U16 desc[UR8][R30.64+0x6], R23 ;  /* 0x000006171e007986 */ /* 0x0003e2000c101508 */
[----:B------:R-:W-:Y:S02]  /*27e0*/  F2FP.F16.F32.PACK_AB R76, R47, R76 ;  /* 0x0000004c2f4c723e */ /* 0x000fe400000000ff */
[----:B------:R-:W-:Y:S01]  /*27f0*/  IADD3.X R25, R25, UR7, RZ, P1, !PT ;  /* 0x0000000719197c10 */ /* 0x000fe20008ffe4ff */
[----:B------:R-:W-:Y:S01]  /*2800*/  STG.E.U16 desc[UR8][R20.64], R32 ;  /* 0x0000002014007986 */ /* 0x000fe2000c101508 */
[----:B------:R-:W-:Y:S02]  /*2810*/  IADD3 R26, P1, R26, UR6, RZ ;  /* 0x000000061a1a7c10 */ /* 0x000fe4000ff3e0ff */
[----:B------:R-:W-:Y:S01]  /*2820*/  F2FP.F16.F32.PACK_AB R7, R28, R7 ;  /* 0x000000071c07723e */ /* 0x000fe200000000ff */
[----:B------:R2:W-:Y:S01]  /*2830*/  STG.E.U16 desc[UR8][R20.64+0x2], R22 ;  /* 0x0000021614007986 */ /* 0x0005e2000c101508 */
[----:B------:R-:W-:-:S02]  /*2840*/  F2FP.F16.F32.PACK_AB R42, R43, R42 ;  /* 0x0000002a2b2a723e */ /* 0x000fc400000000ff */
[----:B------:R-:W-:Y:S01]  /*2850*/  IADD3.X R27, R27, UR7, RZ, P1, !PT ;  /* 0x000000071b1b7c10 */ /* 0x000fe20008ffe4ff */
[----:B------:R-:W-:Y:S01]  /*2860*/  STG.E.U16 desc[UR8][R20.64+0x4], R70 ;  /* 0x0000044614007986 */ /* 0x000fe2000c101508 */
[----:B-1----:R-:W-:Y:S02]  /*2870*/  PRMT R31, R70, 0x7632, R31 ;  /* 0x00007632461f7816 */ /* 0x002fe4000000001f */
[----:B------:R-:W-:-:S03]  /*2880*/  PRMT R23, R42, 0x7632, R23 ;  /* 0x000076322a177816 */ /* 0x000fc60000000017 */
[----:B------:R1:W-:Y:S01]  /*2890*/  STG.E.U16 desc[UR8][R20.64+0x6], R31 ;  /* 0x0000061f14007986 */ /* 0x0003e2000c101508 */
[----:B--2---:R-:W-:-:S03]  /*28a0*/  PRMT R22, R76, 0x7632, R22 ;  /* 0x000076324c167816 */ /* 0x004fc60000000016 */
[----:B------:R2:W-:Y:S04]  /*28b0*/  STG.E.U16 desc[UR8][R24.64], R29 ;  /* 0x0000001d18007986 */ /* 0x0005e8000c101508 */
[----:B------:R2:W-:Y:S01]  /*28c0*/  STG.E.U16 desc[UR8][R24.64+0x4], R76 ;  /* 0x0000044c18007986 */ /* 0x0005e2000c101508 */
[----:B-1----:R-:W-:-:S03]  /*28d0*/  PRMT R21, R29, 0x7632, R21 ;  /* 0x000076321d157816 */ /* 0x002fc60000000015 */
[----:B------:R2:W-:Y:S01]  /*28e0*/  STG.E.U16 desc[UR8][R24.64+0x6], R22 ;  /* 0x0000061618007986 */ /* 0x0005e2000c101508 */
[----:B------:R-:W-:-:S03]  /*28f0*/  PRMT R20, R7, 0x7632, R20 ;  /* 0x0000763207147816 */ /* 0x000fc60000000014 */
[----:B------:R2:W-:Y:S04]  /*2900*/  STG.E.U16 desc[UR8][R24.64+0x2], R21 ;  /* 0x0000021518007986 */ /* 0x0005e8000c101508 */
[----:B------:R2:W-:Y:S04]  /*2910*/  STG.E.U16 desc[UR8][R26.64], R7 ;  /* 0x000000071a007986 */ /* 0x0005e8000c101508 */
[----:B------:R2:W-:Y:S04]  /*2920*/  STG.E.U16 desc[UR8][R26.64+0x2], R20 ;  /* 0x000002141a007986 */ /* 0x0005e8000c101508 */
[----:B------:R2:W-:Y:S04]  /*2930*/  STG.E.U16 desc[UR8][R26.64+0x4], R42 ;  /* 0x0000042a1a007986 */ /* 0x0005e8000c101508 */
[----:B------:R2:W-:Y:S01]  /*2940*/  STG.E.U16 desc[UR8][R26.64+0x6], R23 ;  /* 0x000006171a007986 */ /* 0x0005e2000c101508 */
[----:B------:R-:W-:Y:S05]  /*2950*/  @!P0 BRA `(.L_x_2236) ;  /* 0xffffffdc001c8947 */ /* 0x000fea000383ffff */
.L_x_2220:
[----:B------:R-:W-:-:S04]  /*2960*/  LEA R0, R9, R0, 0x6 ;  /* 0x0000000009007211 */ /* 0x000fc800078e30ff */
[----:B------:R-:W-:-:S04]  /*2970*/  SHF.L.U32 R15, R0, 0x5, RZ ;  /* 0x00000005000f7819 */ /* 0x000fc800000006ff */
[----:B------:R-:W-:-:S13]  /*2980*/  ISETP.GT.AND P0, PT, R15, 0x13f, PT ;  /* 0x0000013f0f00780c */ /* 0x000fda0003f04270 */
[----:B------:R-:W-:Y:S05]  /*2990*/  @P0 EXIT ;  /* 0x000000000000094d */ /* 0x000fea0003800000 */
[----:B------:R-:W1:Y:S01]  /*29a0*/  S2R R6, SR_TID.X ;  /* 0x0000000000067919 */ /* 0x000e620000002100 */
[----:B0-----:R-:W-:Y:S01]  /*29b0*/  LOP3.LUT R3, RZ, R44, RZ, 0x33, !PT ;  /* 0x0000002cff037212 */ /* 0x001fe200078e33ff */
[----:B--2---:R-:W-:Y:S01]  /*29c0*/  HFMA2.MMA R7, -RZ, RZ, 0, 1.1920928955078125e-06 ;  /* 0x00000014ff077435 */ /* 0x004fe200000001ff */
[----:B------:R-:W-:Y:S02]  /*29d0*/  LOP3.LUT R0, RZ, R45, RZ, 0x33, !PT ;  /* 0x0000002dff007212 */ /* 0x000fe400078e33ff */
[----:B------:R-:W-:-:S04]  /*29e0*/  ISETP.GT.U32.AND P0, PT, R3, -0x3, PT ;  /* 0xfffffffd0300780c */ /* 0x000fc80003f04070 */
[----:B------:R-:W-:-:S04]  /*29f0*/  ISETP.GT.AND.EX P0, PT, R0, -0x1, PT, P0 ;  /* 0xffffffff0000780c */ /* 0x000fc80003f04300 */
[----:B------:R-:W-:Y:S02]  /*2a00*/  SEL R3, R3, 0xfffffffd, P0 ;  /* 0xfffffffd03037807 */ /* 0x000fe40000000000 */
[----:B------:R-:W-:Y:S02]  /*2a10*/  SEL R0, R0, 0xffffffff, P0 ;  /* 0xffffffff00007807 */ /* 0x000fe40000000000 */
[C---:B------:R-:W-:Y:S02]  /*2a20*/  SHF.L.U32 R4, R3.reuse, 0x6, RZ ;  /* 0x0000000603047819 */ /* 0x040fe400000006ff */
[----:B------:R-:W-:Y:S01]  /*2a30*/  SHF.L.U64.HI R3, R3, 0x6, R0 ;  /* 0x0000000603037819 */ /* 0x000fe20000010200 */
[----:B------:R-:W-:Y:S01]  /*2a40*/  IMAD.MOV.U32 R0, RZ, RZ, -0x1 ;  /* 0xffffffffff007424 */ /* 0x000fe200078e00ff */
[--C-:B-1----:R-:W-:Y:S02]  /*2a50*/  SHF.R.U32.HI R5, RZ, 0x5, R6.reuse ;  /* 0x00000005ff057819 */ /* 0x102fe40000011606 */
[----:B------:R-:W-:-:S02]  /*2a60*/  SHF.R.U32.HI R2, RZ, 0x4, R6 ;  /* 0x00000004ff027819 */ /* 0x000fc40000011606 */
[----:B------:R-:W-:Y:S02]  /*2a70*/  IADD3 R13, P0, P1, -R4, -0x41, -R5 ;  /* 0xffffffbf040d7810 */ /* 0x000fe4000791e905 */
[----:B------:R-:W-:Y:S02]  /*2a80*/  IADD3 R49, P2, R5, 0x1e, RZ ;  /* 0x0000001e05317810 */ /* 0x000fe40007f5e0ff */
[----:B------:R-:W-:Y:S02]  /*2a90*/  IADD3.X R17, ~R3, -0x1, R0, P0, P1 ;  /* 0xffffffff03117810 */ /* 0x000fe400007e2500 */
[----:B------:R-:W-:Y:S02]  /*2aa0*/  VIADDMNMX.U32 R0, R2, R7, 0x20, !PT ;  /* 0x0000002002007446 */ /* 0x000fe40007800007 */
[----:B------:R-:W-:Y:S01]  /*2ab0*/  LOP3.LUT R7, RZ, R2, RZ, 0x33, !PT ;  /* 0x00000002ff077212 */ /* 0x000fe200078e33ff */
[----:B------:R-:W-:Y:S01]  /*2ac0*/  IMAD.WIDE.U32 R8, R17, -0x33333333, RZ ;  /* 0xcccccccd11087825 */ /* 0x000fe200078e00ff */
[----:B------:R-:W-:-:S02]  /*2ad0*/  LOP3.LUT R50, R6, 0xf, RZ, 0xc0, !PT ;  /* 0x0000000f06327812 */ /* 0x000fc400078ec0ff */
[----:B------:R-:W-:Y:S02]  /*2ae0*/  IADD3 R0, R0, R7, RZ ;  /* 0x0000000700007210 */ /* 0x000fe40007ffe0ff */
[----:B------:R-:W-:Y:S01]  /*2af0*/  IADD3.X R48, RZ, RZ, RZ, P2, !PT ;  /* 0x000000ffff307210 */ /* 0x000fe200017fe4ff */
        /* <DEDUP_REMOVED lines=10> */
[----:B------:R-:W-:Y:S02]  /*2ba0*/  IADD3 R13, P1, R5, 0x14, RZ ;  /* 0x00000014050d7810 */ /* 0x000fe40007f3e0ff */
[----:B------:R-:W-:Y:S02]  /*2bb0*/  SHF.R.U64 R7, R10, 0x3, R11 ;  /* 0x000000030a077819 */ /* 0x000fe4000000120b */
[----:B------:R-:W-:Y:S02]  /*2bc0*/  SEL R11, R45, RZ, P0 ;  /* 0x000000ff2d0b7207 */ /* 0x000fe40000000000 */
[----:B------:R-:W-:Y:S01]  /*2bd0*/  LEA.HI R8, R9, 0x1, RZ, 0x1c ;  /* 0x0000000109087811 */ /* 0x000fe200078fe0ff */
[----:B------:R-:W-:Y:S01]  /*2be0*/  IMAD.X R9, RZ, RZ, RZ, P1 ;  /* 0x000000ffff097224 */ /* 0x000fe200008e06ff */
[----:B------:R-:W-:-:S02]  /*2bf0*/  IADD3 R14, P0, R5, 0xa, RZ ;  /* 0x0000000a050e7810 */ /* 0x000fc40007f1e0ff */
[----:B------:R-:W-:Y:S02]  /*2c00*/  IADD3 R7, R7, 0x1, RZ ;  /* 0x0000000107077810 */ /* 0x000fe40007ffe0ff */
[C---:B------:R-:W-:Y:S02]  /*2c10*/  SHF.L.U64.HI R11, R12.reuse, 0x6, R11 ;  /* 0x000000060c0b7819 */ /* 0x040fe4000001020b */
[----:B------:R-:W-:Y:S02]  /*2c20*/  SHF.L.U32 R12, R12, 0x6, RZ ;  /* 0x000000060c0c7819 */ /* 0x000fe400000006ff */
[----:B------:R-:W-:Y:S02]  /*2c30*/  IADD3.X R10, RZ, RZ, RZ, P0, !PT ;  /* 0x000000ffff0a7210 */ /* 0x000fe400007fe4ff */
[----:B------:R-:W-:Y:S02]  /*2c40*/  LOP3.LUT R8, R8, 0x3, RZ, 0xc0, !PT ;  /* 0x0000000308087812 */ /* 0x000fe400078ec0ff */
[----:B------:R-:W-:-:S07]  /*2c50*/  LOP3.LUT R7, R7, 0x3, RZ, 0xc0, !PT ;  /* 0x0000000307077812 */ /* 0x000fce00078ec0ff */
.L_x_2253:
[----:B------:R-:W-:Y:S01]  /*2c60*/  ISETP.GT.U32.AND P0, PT, R12, R5, PT ;  /* 0x000000050c00720c */ /* 0x000fe20003f04070 */
[----:B------:R-:W-:Y:S01]  /*2c70*/  BSSY B0, `(.L_x_2237) ;  /* 0x00000ac000007945 */ /* 0x000fe20003800000 */
[----:B0-----:R-:W-:Y:S02]  /*2c80*/  CS2R R44, SRZ ;  /* 0x00000000002c7805 */ /* 0x001fe4000001ff00 */
[----:B------:R-:W-:-:S13]  /*2c90*/  ISETP.GT.AND.EX P0, PT, R11, RZ, PT, P0 ;  /* 0x000000ff0b00720c */ /* 0x000fda0003f04300 */
[----:B-1234-:R-:W-:Y:S05]  /*2ca0*/  @!P0 BRA `(.L_x_2238) ;  /* 0x0000000800a08947 */ /* 0x01efea0003800000 */
[----:B------:R-:W-:Y:S01]  /*2cb0*/  ISETP.NE.U32.AND P1, PT, R7, RZ, PT ;  /* 0x000000ff0700720c */ /* 0x000fe20003f25070 */
[----:B------:R-:W-:Y:S01]  /*2cc0*/  BSSY B1, `(.L_x_2239) ;  /* 0x0000026000017945 */ /* 0x000fe20003800000 */
[----:B------:R-:W-:Y:S02]  /*2cd0*/  IADD3 R17, P2, P3, -R4, -0x41, -R5 ;  /* 0xffffffbf04117810 */ /* 0x000fe40007b5e905 */
[----:B------:R-:W-:Y:S02]  /*2ce0*/  CS2R R44, SRZ ;  /* 0x00000000002c7805 */ /* 0x000fe4000001ff00 */
[----:B------:R-:W-:Y:S01]  /*2cf0*/  ISETP.NE.AND.EX P1, PT, RZ, RZ, PT, P1 ;  /* 0x000000ffff00720c */ /* 0x000fe20003f25310 */
[----:B------:R-:W-:Y:S01]  /*2d00*/  IMAD.MOV.U32 R42, RZ, RZ, RZ ;  /* 0x000000ffff2a7224 */ /* 0x000fe200078e00ff */
[----:B------:R-:W-:Y:S02]  /*2d10*/  MOV R16, 0xffffffff ;  /* 0xffffffff00107802 */ /* 0x000fe40000000f00 */
[----:B------:R-:W-:-:S02]  /*2d20*/  ISETP.GE.U32.AND P0, PT, R17, 0x1e, PT ;  /* 0x0000001e1100780c */ /* 0x000fc40003f06070 */
[----:B------:R-:W-:Y:S02]  /*2d30*/  IADD3.X R17, ~R3, -0x1, R16, P2, P3 ;  /* 0xffffffff03117810 */ /* 0x000fe400017e6510 */
        /* <DEDUP_REMOVED lines=30> */
.L_x_2240:
[----:B------:R-:W-:Y:S05]  /*2f20*/  BSYNC B1 ;  /* 0x0000000000017941 */ /* 0x000fea0003800000 */
.L_x_2239:
[----:B------:R-:W-:Y:S05]  /*2f30*/  @!P0 BRA `(.L_x_2238) ;  /* 0x0000000400fc8947 */ /* 0x000fea0003800000 */
[C---:B------:R-:W-:Y:S01]  /*2f40*/  IADD3 R18, P2, -R43.reuse, R12, RZ ;  /* 0x0000000c2b127210 */ /* 0x040fe20007f5e1ff */
        /* <DEDUP_REMOVED lines=19> */
.L_x_2243:
        /* <DEDUP_REMOVED lines=55> */
.L_x_2242:
[----:B------:R-:W-:Y:S05]  /*33f0*/  BSYNC B1 ;  /* 0x0000000000017941 */ /* 0x000fea0003800000 */
.L_x_2241:
        /* <DEDUP_REMOVED lines=35> */
.L_x_2245:
[----:B------:R-:W-:Y:S05]  /*3630*/  BSYNC B1 ;  /* 0x0000000000017941 */ /* 0x000fea0003800000 */
.L_x_2244:
        /* <DEDUP_REMOVED lines=15> */
.L_x_2238:
[----:B------:R-:W-:Y:S05]  /*3730*/  BSYNC B0 ;  /* 0x0000000000007941 */ /* 0x000fea0003800000 */
.L_x_2237:
        /* <DEDUP_REMOVED lines=23> */
[----:B0-----:R-:W-:-:S06]  /*38b0*/  CS2R R16, SRZ ;  /* 0x0000000000107805 */ /* 0x001fcc000001ff00 */
        /* <DEDUP_REMOVED lines=25> */
.L_x_2262:
[----:B------:R-:W0:Y:S01]  /*3a50*/  LDC.64 R16, c[0x0][0x218] ;  /* 0x00008600ff107b82 */ /* 0x000e220000000a00 */
[----:B------:R-:W-:Y:S01]  /*3a60*/  ISETP.NE.AND P1, PT, R50, RZ, PT ;  /* 0x000000ff3200720c */ /* 0x000fe20003f25270 */
[----:B--2---:R-:W-:Y:S01]  /*3a70*/  FADD.FTZ R22, R28, R24 ;  /* 0x000000181c167221 */ /* 0x004fe20000010000 */
[----:B------:R-:W-:Y:S02]  /*3a80*/  LEA.HI R21, R6, R15, RZ, 0x1c ;  /* 0x0000000f06157211 */ /* 0x000fe400078fe0ff */
[----:B------:R-:W-:Y:S02]  /*3a90*/  ISETP.NE.AND P2, PT, R8, 0x1, PT ;  /* 0x000000010800780c */ /* 0x000fe40003f45270 */
[----:B------:R-:W-:Y:S01]  /*3aa0*/  LEA.HI R26, R6, 0x14, RZ, 0x1c ;  /* 0x00000014061a7811 */ /* 0x000fe200078fe0ff */
[----:B------:R-:W1:Y:S06]  /*3ab0*/  LDC.64 R18, c[0x0][0x220] ;  /* 0x00008800ff127b82 */ /* 0x000e6c0000000a00 */
[----:B------:R-:W-:-:S02]  /*3ac0*/  @!P1 F2FP.F16.F32.PACK_AB R20, RZ, R30 ;  /* 0x0000001eff14923e */ /* 0x000fc400000000ff */
[----:B------:R-:W-:Y:S01]  /*3ad0*/  @!P1 F2FP.F16.F32.PACK_AB R22, RZ, R22 ;  /* 0x00000016ff16923e */ /* 0x000fe200000000ff */
        /* <DEDUP_REMOVED lines=10> */
[----:B--2---:R-:W-:Y:S02]  /*3b80*/  @!P0 LEA R20, R26, R23, 0x2 ;  /* 0x000000171a148211 */ /* 0x004fe400078e10ff */
[----:B------:R-:W-:-:S03]  /*3b90*/  MOV R26, RZ ;  /* 0x000000ff001a7202 */ /* 0x000fc60000000f00 */
[----:B------:R0:W1:Y:S04]  /*3ba0*/  @!P0 LDS R25, [R20] ;  /* 0x0000000014198984 */ /* 0x0000680000000800 */
[----:B------:R0:W2:Y:S01]  /*3bb0*/  @!P0 LDS R26, [R20+0x500] ;  /* 0x00050000141a8984 */ /* 0x0000a20000000800 */
[----:B------:R-:W-:Y:S05]  /*3bc0*/  BRA.DIV UR5, `(.L_x_2250) ;  /* 0x0000001205a47947 */ /* 0x000fea000b800000 */
[----:B0-----:R-:W-:Y:S01]  /*3bd0*/  IMAD.MOV.U32 R20, RZ, RZ, 0xffff ;  /* 0x0000ffffff147424 */ /* 0x001fe200078e00ff */
[----:B------:R-:W-:Y:S01]  /*3be0*/  MOV R21, 0xffff ;  /* 0x0000ffff00157802 */ /* 0x000fe20000000f00 */
[----:B------:R-:W-:Y:S01]  /*3bf0*/  IMAD.MOV.U32 R34, RZ, RZ, 0xffff ;  /* 0x0000ffffff227424 */ /* 0x000fe200078e00ff */
[----:B------:R-:W-:Y:S01]  /*3c00*/  MOV R23, 0xffff ;  /* 0x0000ffff00177802 */ /* 0x000fe20000000f00 */
[----:B-1----:R-:W0:Y:S01]  /*3c10*/  SHFL.BFLY PT, R28, R25, 0x8, 0x101f ;  /* 0x0d101f00191c7f89 */ /* 0x002e2200000e0000 */
[----:B------:R-:W-:Y:S02]  /*3c20*/  MOV R22, 0xffff ;  /* 0x0000ffff00167802 */ /* 0x000fe40000000f00 */
[----:B------:R-:W-:Y:S01]  /*3c30*/  MOV R33, 0xffff ;  /* 0x0000ffff00217802 */ /* 0x000fe20000000f00 */
[----:B--2---:R-:W1:Y:S01]  /*3c40*/  SHFL.BFLY PT, R27, R26, 0x8, 0x101f ;  /* 0x0d101f001a1b7f89 */ /* 0x004e6200000e0000 */
[----:B------:R-:W-:Y:S01]  /*3c50*/  MOV R24, 0xffff ;  /* 0x0000ffff00187802 */ /* 0x000fe20000000f00 */
        /* <DEDUP_REMOVED lines=13> */
.L_x_2272:
[----:B--2---:R-:W-:Y:S01]  /*3d30*/  FADD.FTZ R21, R25, R24 ;  /* 0x0000001819157221 */ /* 0x004fe20000010000 */
[----:B------:R-:W-:Y:S02]  /*3d40*/  @!P1 F2FP.F16.F32.PACK_AB R20, RZ, R31 ;  /* 0x0000001fff14923e */ /* 0x000fe400000000ff */
[----:B------:R-:W-:Y:S02]  /*3d50*/  ISETP.NE.AND P2, PT, R8, 0x2, PT ;  /* 0x000000020800780c */ /* 0x000fe40003f45270 */
[----:B------:R-:W-:Y:S01]  /*3d60*/  @!P1 F2FP.F16.F32.PACK_AB R21, RZ, R21 ;  /* 0x00000015ff15923e */ /* 0x000fe200000000ff */
        /* <DEDUP_REMOVED lines=36> */
.L_x_2282:
[----:B--2---:R-:W-:Y:S01]  /*3fb0*/  FADD.FTZ R21, R25, R24 ;  /* 0x0000001819157221 */ /* 0x004fe20000010000 */
[----:B------:R-:W-:Y:S02]  /*3fc0*/  @!P1 F2FP.F16.F32.PACK_AB R20, RZ, R31 ;  /* 0x0000001fff14923e */ /* 0x000fe400000000ff */
[----:B------:R-:W-:Y:S02]  /*3fd0*/  LEA.HI R26, R6, 0x3c, RZ, 0x1c ;  /* 0x0000003c061a7811 */ /* 0x000fe400078fe0ff */
[----:B------:R-:W-:Y:S01]  /*3fe0*/  @!P1 F2FP.F16.F32.PACK_AB R21, RZ, R21 ;  /* 0x00000015ff15923e */ /* 0x000fe200000000ff */
[----:B------:R3:W-:Y:S04]  /*3ff0*/  @!P1 STG.E.U16 desc[UR8][R16.64+0x50], R20 ;  /* 0x0000501410009986 */ /* 0x0007e8000c101508 */
[----:B------:R3:W-:Y:S02]  /*4000*/  @!P1 STG.E.U16 desc[UR8][R18.64+0x50], R21 ;  /* 0x0000501512009986 */ /* 0x0007e4000c101508 */
.L_x_2248:
[----:B------:R-:W-:Y:S05]  /*4010*/  BSYNC B0 ;  /* 0x0000000000007941 */ /* 0x000fea0003800000 */
.L_x_2247:
        /* <DEDUP_REMOVED lines=13> */
[----:B------:R-:W-:Y:S01]  /*40f0*/  @!P0 IADD3 R25, R26, 0x14, RZ ;  /* 0x000000141a198810 */ /* 0x000fe20007ffe0ff */
[C---:B------:R-:W-:Y:S01]  /*4100*/  @!P0 IMAD.SHL.U32 R29, R50.reuse, 0x2, RZ ;  /* 0x00000002321d8824 */ /* 0x040fe200078e00ff */
[----:B------:R-:W-:Y:S01]  /*4110*/  @!P0 SHF.L.U32 R19, R50, 0x1, RZ ;  /* 0x0000000132138819 */ /* 0x000fe200000006ff */
[----:B------:R-:W-:Y:S01]  /*4120*/  HFMA2.MMA R33, -RZ, RZ, 0, 0 ;  /* 0x00000000ff217435 */ /* 0x000fe200000001ff */
[----:B0-----:R-:W-:Y:S01]  /*4130*/  @!P0 IADD3 R18, R26, 0x28, RZ ;  /* 0x000000281a128810 */ /* 0x001fe20007ffe0ff */
[----:B------:R-:W-:Y:S01]  /*4140*/  IMAD.MOV.U32 R22, RZ, RZ, 0xffff ;  /* 0x0000ffffff167424 */ /* 0x000fe200078e00ff */
[----:B------:R-:W-:Y:S01]  /*4150*/  @!P0 LOP3.LUT R25, R25, R28, RZ, 0x3c, !PT ;  /* 0x0000001c19198212 */ /* 0x000fe200078e3cff */
[----:B------:R-:W-:Y:S01]  /*4160*/  HFMA2.MMA R39, -RZ, RZ, 0, 0 ;  /* 0x00000000ff277435 */ /* 0x000fe200000001ff */
[----:B------:R-:W-:Y:S01]  /*4170*/  @!P0 LEA R30, R50, UR4, 0x7 ;  /* 0x00000004321e8c11 */ /* 0x000fe2000f8e38ff */
[----:B------:R-:W-:Y:S01]  /*4180*/  IMAD.MOV.U32 R23, RZ, RZ, 0xffff ;  /* 0x0000ffffff177424 */ /* 0x000fe200078e00ff */
[----:B------:R-:W-:Y:S01]  /*4190*/  @!P0 LOP3.LUT R18, R18, R19, RZ, 0x3c, !PT ;  /* 0x0000001312128212 */ /* 0x000fe200078e3cff */
[----:B------:R-:W-:Y:S01]  /*41a0*/  IMAD.MOV.U32 R43, RZ, RZ, 0xffff ;  /* 0x0000ffffff2b7424 */ /* 0x000fe200078e00ff */
[----:B------:R-:W-:Y:S01]  /*41b0*/  @!P0 LEA R31, R50, UR4, 0x7 ;  /* 0x00000004321f8c11 */ /* 0x000fe2000f8e38ff */
[----:B------:R-:W-:Y:S01]  /*41c0*/  @!P0 IMAD R25, R25, 0x4, R30 ;  /* 0x0000000419198824 */ /* 0x000fe200078e021e */
[----:B------:R-:W-:-:S02]  /*41d0*/  MOV R21, 0xffff ;  /* 0x0000ffff00157802 */ /* 0x000fc40000000f00 */
[----:B------:R-:W-:Y:S02]  /*41e0*/  @!P0 LEA R31, R18, R31, 0x2 ;  /* 0x0000001f121f8211 */ /* 0x000fe400078e10ff */
[----:B------:R-:W0:Y:S01]  /*41f0*/  @!P0 LDS R28, [R25+0x500] ;  /* 0x00050000191c8984 */ /* 0x000e220000000800 */
[----:B------:R-:W-:Y:S02]  /*4200*/  @!P0 IADD3 R18, R26, 0x3c, RZ ;  /* 0x0000003c1a128810 */ /* 0x000fe40007ffe0ff */
[----:B------:R-:W-:Y:S01]  /*4210*/  MOV R24, 0xffff ;  /* 0x0000ffff00187802 */ /* 0x000fe20000000f00 */
[----:B------:R-:W-:Y:S01]  /*4220*/  @!P0 LDS R36, [R31+0x500] ;  /* 0x000500001f248984 */ /* 0x000fe20000000800 */
[----:B------:R-:W-:Y:S02]  /*4230*/  @!P0 LOP3.LUT R18, R18, R29, RZ, 0x3c, !PT ;  /* 0x0000001d12128212 */ /* 0x000fe400078e3cff */
[----:B------:R-:W-:Y:S01]  /*4240*/  @!P0 LEA R37, R50, UR4, 0x7 ;  /* 0x0000000432258c11 */ /* 0x000fe2000f8e38ff */
[----:B------:R3:W-:Y:S01]  /*4250*/  @!P0 LDS R27, [R25] ;  /* 0x00000000191b8984 */ /* 0x0007e20000000800 */
[----:B------:R-:W-:-:S02]  /*4260*/  MOV R29, RZ ;  /* 0x000000ff001d7202 */ /* 0x000fc40000000f00 */
[----:B------:R-:W-:Y:S01]  /*4270*/  @!P0 LEA R37, R18, R37, 0x2 ;  /* 0x0000002512258211 */ /* 0x000fe200078e10ff */
[----:B------:R4:W-:Y:S01]  /*4280*/  @!P0 LDS R35, [R31] ;  /* 0x000000001f238984 */ /* 0x0009e20000000800 */
[----:B------:R-:W-:Y:S02]  /*4290*/  MOV R20, 0xffff ;  /* 0x0000ffff00147802 */ /* 0x000fe40000000f00 */
[----:B------:R-:W-:Y:S01]  /*42a0*/  MOV R34, 0xffff ;  /* 0x0000ffff00227802 */ /* 0x000fe20000000f00 */
[----:B-1----:R-:W1:Y:S01]  /*42b0*/  SHFL.BFLY PT, R19, R16, 0x8, 0x101f ;  /* 0x0d101f0010137f89 */ /* 0x002e6200000e0000 */
[----:B---3--:R-:W-:Y:S01]  /*42c0*/  HFMA2.MMA R25, -RZ, RZ, 0, 0 ;  /* 0x00000000ff197435 */ /* 0x008fe200000001ff */
[----:B------:R-:W-:Y:S02]  /*42d0*/  MOV R41, 0xffff ;  /* 0x0000ffff00297802 */ /* 0x000fe40000000f00 */
[----:B--2---:R-:W2:Y:S01]  /*42e0*/  SHFL.BFLY PT, R24, R17, 0x8, 0x101f ;  /* 0x0d101f0011187f89 */ /* 0x004ea200000e0000 */
[----:B----4-:R-:W-:Y:S01]  /*42f0*/  IMAD.MOV.U32 R31, RZ, RZ, RZ ;  /* 0x000000ffff1f7224 */ /* 0x010fe200078e00ff */
[----:B------:R-:W-:-:S02]  /*4300*/  MOV R45, 0xffff ;  /* 0x0000ffff002d7802 */ /* 0x000fc40000000f00 */
[----:B------:R-:W3:Y:S01]  /*4310*/  @!P0 LDS R42, [R37] ;  /* 0x00000000252a8984 */ /* 0x000ee20000000800 */
[----:B------:R-:W-:-:S03]  /*4320*/  MOV R47, 0xffff ;  /* 0x0000ffff002f7802 */ /* 0x000fc60000000f00 */
[----:B------:R4:W5:Y:S02]  /*4330*/  @!P0 LDS R44, [R37+0x500] ;  /* 0x00050000252c8984 */ /* 0x0009640000000800 */
[----:B----4-:R-:W-:Y:S01]  /*4340*/  IMAD.MOV.U32 R37, RZ, RZ, RZ ;  /* 0x000000ffff257224 */ /* 0x010fe200078e00ff */
[----:B0-----:R-:W-:Y:S01]  /*4350*/  @!P0 MOV R29, R28 ;  /* 0x0000001c001d8202 */ /* 0x001fe20000000f00 */
[----:B-1----:R-:W-:Y:S01]  /*4360*/  FADD.FTZ R19, R19, R16 ;  /* 0x0000001013137221 */ /* 0x002fe20000010000 */
[----:B------:R-:W-:Y:S02]  /*4370*/  MOV R28, 0xffff ;  /* 0x0000ffff001c7802 */ /* 0x000fe40000000f00 */
[----:B------:R-:W-:Y:S01]  /*4380*/  @!P0 MOV R33, R36 ;  /* 0x0000002400218202 */ /* 0x000fe20000000f00 */
[----:B--2---:R-:W-:Y:S01]  /*4390*/  FADD.FTZ R16, R24, R17 ;  /* 0x0000001118107221 */ /* 0x004fe20000010000 */
[----:B------:R-:W-:Y:S01]  /*43a0*/  MOV R36, 0xffff ;  /* 0x0000ffff00247802 */ /* 0x000fe20000000f00 */
[----:B------:R-:W0:Y:S01]  /*43b0*/  SHFL.BFLY PT, R32, R29, 0x8, 0x101f ;  /* 0x0d101f001d207f89 */ /* 0x000e2200000e0000 */
[----:B------:R-:W-:-:S02]  /*43c0*/  @!P0 MOV R25, R27 ;  /* 0x0000001b00198202 */ /* 0x000fc40000000f00 */
[----:B------:R-:W-:Y:S01]  /*43d0*/  MOV R27, 0xffff ;  /* 0x0000ffff001b7802 */ /* 0x000fe20000000f00 */
[----:B------:R-:W1:Y:S01]  /*43e0*/  SHFL.BFLY PT, R18, R19, 0x4, 0x101f ;  /* 0x0c901f0013127f89 */ /* 0x000e6200000e0000 */
[----:B------:R-:W-:Y:S01]  /*43f0*/  @!P0 IMAD.MOV.U32 R31, RZ, RZ, R35 ;  /* 0x000000ffff1f8224 */ /* 0x000fe200078e0023 */
[----:B------:R-:W-:Y:S02]  /*4400*/  MOV R35, 0xffff ;  /* 0x0000ffff00237802 */ /* 0x000fe40000000f00 */
[----:B------:R-:W2:Y:S04]  /*4410*/  SHFL.BFLY PT, R30, R25, 0x8, 0x101f ;  /* 0x0d101f00191e7f89 */ /* 0x000ea800000e0000 */
[----:B------:R-:W4:Y:S04]  /*4420*/  SHFL.BFLY PT, R40, R33, 0x8, 0x101f ;  /* 0x0d101f0021287f89 */ /* 0x000f2800000e0000 */
[----:B------:R-:W4:Y:S01]  /*4430*/  SHFL.BFLY PT, R38, R31, 0x8, 0x101f ;  /* 0x0d101f001f267f89 */ /* 0x000f2200000e0000 */
[----:B---3--:R-:W-:Y:S01]  /*4440*/  @!P0 MOV R37, R42 ;  /* 0x0000002a00258202 */ /* 0x008fe20000000f00 */
[----:B------:R-:W-:-:S02]  /*4450*/  IMAD.MOV.U32 R42, RZ, RZ, 0xffff ;  /* 0x0000ffffff2a7424 */ /* 0x000fc400078e00ff */
[----:B------:R-:W3:Y:S01]  /*4460*/  SHFL.BFLY PT, R24, R16, 0x4, 0x101f ;  /* 0x0c901f0010187f89 */ /* 0x000ee200000e0000 */
[----:B-----5:R-:W-:Y:S02]  /*4470*/  @!P0 MOV R39, R44 ;  /* 0x0000002c00278202 */ /* 0x020fe40000000f00 */
[----:B------:R-:W-:Y:S01]  /*4480*/  MOV R44, 0xffff ;  /* 0x0000ffff002c7802 */ /* 0x000fe20000000f00 */
[----:B0-----:R-:W-:Y:S01]  /*4490*/  FADD.FTZ R32, R32, R29 ;  /* 0x0000001d20207221 */ /* 0x001fe20000010000 */
[----:B------:R-:W0:Y:S01]  /*44a0*/  SHFL.BFLY PT, R46, R37, 0x8, 0x101f ;  /* 0x0d101f00252e7f89 */ /* 0x000e2200000e0000 */
[----:B------:R-:W-:Y:S01]  /*44b0*/  ISETP.NE.AND P0, PT, R50, RZ, PT ;  /* 0x000000ff3200720c */ /* 0x000fe20003f05270 */
[----:B-1----:R-:W-:Y:S02]  /*44c0*/  FADD.FTZ R18, R19, R18 ;  /* 0x0000001213127221 */ /* 0x002fe40000010000 */
[----:B------:R-:W1:Y:S01]  /*44d0*/  SHFL.BFLY PT, R29, R32, 0x4, 0x101f ;  /* 0x0c901f00201d7f89 */ /* 0x000e6200000e0000 */
[----:B--2---:R-:W-:-:S03]  /*44e0*/  FADD.FTZ R30, R30, R25 ;  /* 0x000000191e1e7221 */ /* 0x004fc60000010000 */
[----:B------:R-:W2:Y:S01]  /*44f0*/  SHFL.BFLY PT, R17, R18, 0x2, 0x101f ;  /* 0x0c501f0012117f89 */ /* 0x000ea200000e0000 */
[----:B----4-:R-:W-:-:S03]  /*4500*/  FADD.FTZ R40, R40, R33 ;  /* 0x0000002128287221 */ /* 0x010fc60000010000 */
[----:B------:R-:W4:Y:S01]  /*4510*/  SHFL.BFLY PT, R25, R30, 0x4, 0x101f ;  /* 0x0c901f001e197f89 */ /* 0x000f2200000e0000 */
[----:B------:R-:W-:-:S03]  /*4520*/  FADD.FTZ R38, R38, R31 ;  /* 0x0000001f26267221 */ /* 0x000fc60000010000 */
[----:B------:R-:W5:Y:S01]  /*4530*/  SHFL.BFLY PT, R33, R40, 0x4, 0x101f ;  /* 0x0c901f0028217f89 */ /* 0x000f6200000e0000 */
[----:B---3--:R-:W-:-:S03]  /*4540*/  FADD.FTZ R19, R16, R24 ;  /* 0x0000001810137221 */ /* 0x008fc60000010000 */
[----:B------:R-:W3:Y:S01]  /*4550*/  SHFL.BFLY PT, R31, R38, 0x4, 0x101f ;  /* 0x0c901f00261f7f89 */ /* 0x000ee200000e0000 */
[----:B------:R-:W-:-:S03]  /*4560*/  MOV R24, 0xffff ;  /* 0x0000ffff00187802 */ /* 0x000fc60000000f00 */
[----:B------:R-:W3:Y:S01]  /*4570*/  SHFL.BFLY PT, R44, R39, 0x8, 0x101f ;  /* 0x0d101f00272c7f89 */ /* 0x000ee200000e0000 */
[----:B0-----:R-:W-:Y:S01]  /*4580*/  FADD.FTZ R46, R46, R37 ;  /* 0x000000252e2e7221 */ /* 0x001fe20000010000 */
[----:B------:R-:W-:Y:S02]  /*4590*/  MOV R37, 0xffff ;  /* 0x0000ffff00257802 */ /* 0x000fe40000000f00 */
[----:B------:R-:W0:Y:S01]  /*45a0*/  SHFL.BFLY PT, R24, R19, 0x2, 0x101f ;  /* 0x0c501f0013187f89 */ /* 0x000e2200000e0000 */
[----:B-1----:R-:W-:Y:S01]  /*45b0*/  FADD.FTZ R29, R32, R29 ;  /* 0x0000001d201d7221 */ /* 0x002fe20000010000 */
[----:B------:R-:W-:Y:S01]  /*45c0*/  MOV R32, 0xffff ;  /* 0x0000ffff00207802 */ /* 0x000fe20000000f00 */
[----:B--2---:R-:W-:Y:S01]  /*45d0*/  FADD.FTZ R17, R18, R17 ;  /* 0x0000001112117221 */ /* 0x004fe20000010000 */
[----:B------:R-:W-:Y:S02]  /*45e0*/  MOV R18, 0xffff ;  /* 0x0000ffff00127802 */ /* 0x000fe40000000f00 */
[----:B------:R-:W1:Y:S01]  /*45f0*/  SHFL.BFLY PT, R34, R29, 0x2, 0x101f ;  /* 0x0c501f001d227f89 */ /* 0x000e6200000e0000 */
[----:B----4-:R-:W-:Y:S01]  /*4600*/  FADD.FTZ R25, R30, R25 ;  /* 0x000000191e197221 */ /* 0x010fe20000010000 */
[----:B------:R-:W-:-:S02]  /*4610*/  IMAD.MOV.U32 R30, RZ, RZ, 0xffff ;  /* 0x0000ffffff1e7424 */ /* 0x000fc400078e00ff */
[----:B------:R-:W2:Y:S01]  /*4620*/  SHFL.BFLY PT, R37, R46, 0x4, 0x101f ;  /* 0x0c901f002e257f89 */ /* 0x000ea200000e0000 */
[----:B-----5:R-:W-:-:S03]  /*4630*/  FADD.FTZ R33, R40, R33 ;  /* 0x0000002128217221 */ /* 0x020fc60000010000 */
[----:B------:R-:W4:Y:S01]  /*4640*/  SHFL.BFLY PT, R18, R25, 0x2, 0x101f ;  /* 0x0c501f0019127f89 */ /* 0x000f2200000e0000 */
[----:B---3--:R-:W-:-:S03]  /*4650*/  FADD.FTZ R31, R38, R31 ;  /* 0x0000001f261f7221 */ /* 0x008fc60000010000 */
[----:B------:R-:W3:Y:S01]  /*4660*/  SHFL.BFLY PT, R32, R33, 0x2, 0x101f ;  /* 0x0c501f0021207f89 */ /* 0x000ee200000e0000 */
[----:B------:R-:W-:Y:S01]  /*4670*/  FADD.FTZ R38, R44, R39 ;  /* 0x000000272c267221 */ /* 0x000fe20000010000 */
[----:B------:R-:W-:Y:S02]  /*4680*/  MOV R39, 0xffff ;  /* 0x0000ffff00277802 */ /* 0x000fe40000000f00 */
[----:B------:R-:W5:Y:S01]  /*4690*/  SHFL.BFLY PT, R30, R31, 0x2, 0x101f ;  /* 0x0c501f001f1e7f89 */ /* 0x000f6200000e0000 */
[----:B0-----:R-:W-:-:S03]  /*46a0*/  FADD.FTZ R16, R19, R24 ;  /* 0x0000001813107221 */ /* 0x001fc60000010000 */
[----:B------:R-:W0:Y:S04]  /*46b0*/  SHFL.BFLY PT, R28, R17, 0x1, 0x101f ;  /* 0x0c301f00111c7f89 */ /* 0x000e2800000e0000 */
[----:B------:R-:W0:Y:S01]  /*46c0*/  SHFL.BFLY PT, R39, R38, 0x4, 0x101f ;  /* 0x0c901f0026277f89 */ /* 0x000e2200000e0000 */
[----:B-1----:R-:W-:-:S03]  /*46d0*/  FADD.FTZ R34, R29, R34 ;  /* 0x000000221d227221 */ /* 0x002fc60000010000 */
[----:B------:R-:W1:Y:S01]  /*46e0*/  SHFL.BFLY PT, R27, R16, 0x1, 0x101f ;  /* 0x0c301f00101b7f89 */ /* 0x000e6200000e0000 */
[----:B--2---:R-:W-:Y:S01]  /*46f0*/  FADD.FTZ R46, R46, R37 ;  /* 0x000000252e2e7221 */ /* 0x004fe20000010000 */
[----:B------:R-:W-:Y:S01]  /*4700*/  IADD3 R37, R26, R15, RZ ;  /* 0x0000000f1a257210 */ /* 0x000fe20007ffe0ff */
[----:B----4-:R-:W-:Y:S01]  /*4710*/  FADD.FTZ R25, R25, R18 ;  /* 0x0000001219197221 */ /* 0x010fe20000010000 */
[----:B------:R-:W2:Y:S01]  /*4720*/  SHFL.BFLY PT, R35, R34, 0x1, 0x101f ;  /* 0x0c301f0022237f89 */ /* 0x000ea200000e0000 */
[----:B------:R-:W4:Y:S01]  /*4730*/  @!P0 LDC.64 R18, c[0x0][0x220] ;  /* 0x00008800ff128b82 */ /* 0x000f220000000a00 */
[----:B---3--:R-:W-:Y:S02]  /*4740*/  FADD.FTZ R41, R33, R32 ;  /* 0x0000002021297221 */ /* 0x008fe40000010000 */
[----:B------:R-:W3:Y:S01]  /*4750*/  SHFL.BFLY PT, R36, R25, 0x1, 0x101f ;  /* 0x0c301f0019247f89 */ /* 0x000ee200000e0000 */
[----:B-----5:R-:W-:-:S03]  /*4760*/  FADD.FTZ R40, R31, R30 ;  /* 0x0000001e1f287221 */ /* 0x020fc60000010000 */
[----:B------:R-:W5:Y:S01]  /*4770*/  SHFL.BFLY PT, R42, R41, 0x1, 0x101f ;  /* 0x0c301f00292a7f89 */ /* 0x000f6200000e0000 */
[----:B------:R-:W5:Y:S01]  /*4780*/  @!P0 LDC.64 R32, c[0x0][0x218] ;  /* 0x00008600ff208b82 */ /* 0x000f620000000a00 */
[----:B0-----:R-:W-:Y:S02]  /*4790*/  FADD.FTZ R17, R17, R28 ;  /* 0x0000001c11117221 */ /* 0x001fe40000010000 */
[----:B------:R-:W0:Y:S01]  /*47a0*/  SHFL.BFLY PT, R43, R40, 0x1, 0x101f ;  /* 0x0c301f00282b7f89 */ /* 0x000e2200000e0000 */
[----:B------:R-:W-:-:S03]  /*47b0*/  FADD.FTZ R38, R38, R39 ;  /* 0x0000002726267221 */ /* 0x000fc60000010000 */
[----:B------:R-:W0:Y:S01]  /*47c0*/  SHFL.BFLY PT, R45, R46, 0x2, 0x101f ;  /* 0x0c501f002e2d7f89 */ /* 0x000e2200000e0000 */
[----:B------:R-:W0:Y:S01]  /*47d0*/  @!P0 LDC.64 R30, c[0x0][0x218] ;  /* 0x00008600ff1e8b82 */ /* 0x000e220000000a00 */
[----:B------:R-:W-:Y:S01]  /*47e0*/  @!P0 F2FP.F16.F32.PACK_AB R24, RZ, R17 ;  /* 0x00000011ff18823e */ /* 0x000fe200000000ff */
[----:B-1----:R-:W-:Y:S01]  /*47f0*/  FADD.FTZ R39, R16, R27 ;  /* 0x0000001b10277221 */ /* 0x002fe20000010000 */
[----:B------:R-:W1:Y:S02]  /*4800*/  SHFL.BFLY PT, R47, R38, 0x2, 0x101f ;  /* 0x0c501f00262f7f89 */ /* 0x000e6400000e0000 */
[----:B------:R-:W-:Y:S02]  /*4810*/  PRMT R21, R24, 0x7610, R21 ;  /* 0x0000761018157816 */ /* 0x000fe40000000015 */
[----:B------:R-:W-:Y:S01]  /*4820*/  @!P0 F2FP.F16.F32.PACK_AB R39, RZ, R39 ;  /* 0x00000027ff27823e */ /* 0x000fe200000000ff */
[----:B------:R-:W1:Y:S01]  /*4830*/  @!P0 LDC.64 R28, c[0x0][0x220] ;  /* 0x00008800ff1c8b82 */ /* 0x000e620000000a00 */
[----:B----4-:R-:W-:-:S04]  /*4840*/  @!P0 IMAD.WIDE R18, R37, 0x2, R18 ;  /* 0x0000000225128825 */ /* 0x010fc800078e0212 */
[----:B--2---:R-:W-:Y:S01]  /*4850*/  FADD.FTZ R24, R34, R35 ;  /* 0x0000002322187221 */ /* 0x004fe20000010000 */
[----:B---3--:R-:W-:-:S04]  /*4860*/  FADD.FTZ R25, R25, R36 ;  /* 0x0000002419197221 */ /* 0x008fc80000010000 */
[----:B------:R-:W-:Y:S01]  /*4870*/  @!P0 F2FP.F16.F32.PACK_AB R24, RZ, R24 ;  /* 0x00000018ff18823e */ /* 0x000fe200000000ff */
[----:B------:R-:W2:Y:S01]  /*4880*/  @!P0 LDC.64 R26, c[0x0][0x218] ;  /* 0x00008600ff1a8b82 */ /* 0x000ea20000000a00 */
[----:B-----5:R-:W-:-:S04]  /*4890*/  @!P0 IMAD.WIDE R32, R37, 0x2, R32 ;  /* 0x0000000225208825 */ /* 0x020fc800078e0220 */
[----:B------:R-:W-:Y:S01]  /*48a0*/  FADD.FTZ R41, R41, R42 ;  /* 0x0000002a29297221 */ /* 0x000fe20000010000 */
[----:B0-----:R-:W-:Y:S01]  /*48b0*/  FADD.FTZ R40, R40, R43 ;  /* 0x0000002b28287221 */ /* 0x001fe20000010000 */
[----:B------:R-:W-:Y:S01]  /*48c0*/  PRMT R22, R24, 0x7610, R22 ;  /* 0x0000761018167816 */ /* 0x000fe20000000016 */
[----:B------:R0:W-:Y:S01]  /*48d0*/  @!P0 STG.E.U16 desc[UR8][R32.64], R21 ;  /* 0x0000001520008986 */ /* 0x0001e2000c101508 */
[----:B------:R-:W-:Y:S01]  /*48e0*/  FADD.FTZ R45, R46, R45 ;  /* 0x0000002d2e2d7221 */ /* 0x000fe20000010000 */
[----:B------:R-:W3:Y:S01]  /*48f0*/  @!P0 LDC.64 R16, c[0x0][0x220] ;  /* 0x00008800ff108b82 */ /* 0x000ee20000000a00 */
[C---:B------:R-:W-:Y:S01]  /*4900*/  @!P0 IMAD.WIDE R30, R37.reuse, 0x2, R30 ;  /* 0x00000002251e8825 */ /* 0x040fe200078e021e */
[----:B------:R4:W-:Y:S01]  /*4910*/  @!P0 STG.E.U16 desc[UR8][R18.64], R39 ;  /* 0x0000002712008986 */ /* 0x0009e2000c101508 */
[----:B------:R-:W-:Y:S02]  /*4920*/  @!P0 F2FP.F16.F32.PACK_AB R20, RZ, R40 ;  /* 0x00000028ff14823e */ /* 0x000fe400000000ff */
[----:B-1----:R-:W-:Y:S01]  /*4930*/  FADD.FTZ R38, R38, R47 ;  /* 0x0000002f26267221 */ /* 0x002fe20000010000 */
[----:B------:R-:W-:Y:S01]  /*4940*/  @!P0 IMAD.WIDE R28, R37, 0x2, R28 ;  /* 0x00000002251c8825 */ /* 0x000fe200078e021c */
[----:B0-----:R-:W-:-:S03]  /*4950*/  MOV R21, 0xffff ;  /* 0x0000ffff00157802 */ /* 0x001fc60000000f00 */
[----:B----4-:R-:W-:Y:S01]  /*4960*/  IMAD.MOV.U32 R18, RZ, RZ, 0xffff ;  /* 0x0000ffffff127424 */ /* 0x010fe200078e00ff */
[----:B------:R-:W-:Y:S01]  /*4970*/  @!P0 F2FP.F16.F32.PACK_AB R19, RZ, R25 ;  /* 0x00000019ff13823e */ /* 0x000fe200000000ff */
[C---:B--2---:R-:W-:Y:S01]  /*4980*/  @!P0 IMAD.WIDE R26, R37.reuse, 0x2, R26 ;  /* 0x00000002251a8825 */ /* 0x044fe200078e021a */
[----:B------:R-:W-:Y:S01]  /*4990*/  @!P0 F2FP.F16.F32.PACK_AB R25, RZ, R41 ;  /* 0x00000029ff19823e */ /* 0x000fe200000000ff */
[----:B------:R-:W-:Y:S04]  /*49a0*/  SHFL.BFLY PT, R24, R38, 0x1, 0x101f ;  /* 0x0c301f0026187f89 */ /* 0x000fe800000e0000 */
[----:B------:R-:W0:Y:S01]  /*49b0*/  SHFL.BFLY PT, R18, R45, 0x1, 0x101f ;  /* 0x0c301f002d127f89 */ /* 0x000e2200000e0000 */
[----:B---3--:R-:W-:-:S03]  /*49c0*/  @!P0 IMAD.WIDE R16, R37, 0x2, R16 ;  /* 0x0000000225108825 */ /* 0x008fc600078e0210 */
[----:B------:R1:W-:Y:S04]  /*49d0*/  @!P0 STG.E.U16 desc[UR8][R30.64+0x28], R19 ;  /* 0x000028131e008986 */ /* 0x0003e8000c101508 */
[----:B------:R1:W-:Y:S04]  /*49e0*/  @!P0 STG.E.U16 desc[UR8][R28.64+0x28], R22 ;  /* 0x000028161c008986 */ /* 0x0003e8000c101508 */
[----:B------:R1:W-:Y:S04]  /*49f0*/  @!P0 STG.E.U16 desc[UR8][R26.64+0x50], R20 ;  /* 0x000050141a008986 */ /* 0x0003e8000c101508 */
[----:B------:R1:W-:Y:S01]  /*4a00*/  @!P0 STG.E.U16 desc[UR8][R16.64+0x50], R25 ;  /* 0x0000501910008986 */ /* 0x0003e2000c101508 */
[----:B0-----:R-:W-:-:S07]  /*4a10*/  FADD.FTZ R45, R45, R18 ;  /* 0x000000122d2d7221 */ /* 0x001fce0000010000 */
.L_x_2316:
[----:B-1----:R-:W0:Y:S01]  /*4a20*/  @!P0 LDC.64 R16, c[0x0][0x218] ;  /* 0x00008600ff108b82 */ /* 0x002e220000000a00 */
        /* <DEDUP_REMOVED lines=8> */
.L_x_2246:
[----:B------:R-:W-:Y:S05]  /*4ab0*/  WARPSYNC.ALL ;  /* 0x0000000000007948 */ /* 0x000fea0003800000 */
[----:B------:R-:W-:Y:S01]  /*4ac0*/  BAR.SYNC.DEFER_BLOCKING 0x0 ;  /* 0x0000000000007b1d */ /* 0x000fe20000010000 */
[C---:B------:R-:W-:Y:S02]  /*4ad0*/  ISETP.GE.AND P0, PT, R15.reuse, -0xec0, PT ;  /* 0xfffff1400f00780c */ /* 0x040fe40003f06270 */
[----:B------:R-:W-:-:S11]  /*4ae0*/  IADD3 R15, R15, 0x1000, RZ ;  /* 0x000010000f0f7810 */ /* 0x000fd60007ffe0ff */
[----:B------:R-:W-:Y:S05]  /*4af0*/  @!P0 BRA `(.L_x_2253) ;  /* 0xffffffe000588947 */ /* 0x000fea000383ffff */
[----:B------:R-:W-:Y:S05]  /*4b00*/  EXIT ;  /* 0x000000000000794d */ /* 0x000fea0003800000 */
.L_x_2249:
[----:B------:R-:W-:Y:S01]  /*4b10*/  HFMA2.MMA R21, -RZ, RZ, 0, 0.000503063201904296875 ;  /* 0x0000101fff157435 */ /* 0x000fe200000001ff */
[----:B-1----:R-:W-:Y:S01]  /*4b20*/  MOV R23, R16 ;  /* 0x0000001000177202 */ /* 0x002fe20000000f00 */
[----:B------:R-:W-:Y:S01]  /*4b30*/  IMAD.MOV.U32 R22, RZ, RZ, 0x8 ;  /* 0x00000008ff167424 */ /* 0x000fe200078e00ff */
[----:B------:R-:W-:-:S08]  /*4b40*/  MOV R20, 0xffff ;  /* 0x0000ffff00147802 */ /* 0x000fd00000000f00 */
[----:B0-2---:R-:W-:Y:S05]  /*4b50*/  WARPSYNC.COLLECTIVE R20, `(.L_x_2254) ;  /* 0x0000000014087348 */ /* 0x005fea0003c00000 */
[----:B------:R1:W3:Y:S02]  /*4b60*/  SHFL.BFLY P2, R24, R23, R22, R21 ;  /* 0x0c00001617187389 */ /* 0x0002e40000040015 */
[----:B0123--:R-:W-:Y:S01]  /*4b70*/  ENDCOLLECTIVE ;  /* 0x000000000000791b */ /* 0x00ffe20003800000 */
.L_x_2254:
[----:B------:R-:W-:Y:S01]  /*4b80*/  IMAD.MOV.U32 R23, RZ, RZ, R17 ;  /* 0x000000ffff177224 */ /* 0x000fe200078e0011 */
[----:B------:R-:W-:-:S07]  /*4b90*/  MOV R19, R24 ;  /* 0x0000001800137202 */ /* 0x000fce0000000f00 */
[----:B------:R-:W-:Y:S05]  /*4ba0*/  WARPSYNC.COLLECTIVE R20, `(.L_x_2255) ;  /* 0x0000000014087348 */ /* 0x000fea0003c00000 */
[----:B------:R0:W1:Y:S02]  /*4bb0*/  SHFL.BFLY P2, R24, R23, R22, R21 ;  /* 0x0c00001617187389 */ /* 0x0000640000040015 */
[----:B01----:R-:W-:Y:S01]  /*4bc0*/  ENDCOLLECTIVE ;  /* 0x000000000000791b */ /* 0x003fe20003800000 */
.L_x_2255:
[----:B------:R-:W-:Y:S01]  /*4bd0*/  FADD.FTZ R19, R19, R16 ;  /* 0x0000001013137221 */ /* 0x000fe20000010000 */
[----:B------:R-:W-:-:S04]  /*4be0*/  HFMA2.MMA R22, -RZ, RZ, 0, 2.384185791015625e-07 ;  /* 0x00000004ff167435 */ /* 0x000fc800000001ff */
[----:B------:R-:W-:Y:S02]  /*4bf0*/  MOV R23, R19 ;  /* 0x0000001300177202 */ /* 0x000fe40000000f00 */
[----:B------:R-:W-:-:S07]  /*4c00*/  MOV R18, R24 ;  /* 0x0000001800127202 */ /* 0x000fce0000000f00 */
[----:B------:R-:W-:Y:S05]  /*4c10*/  WARPSYNC.COLLECTIVE R20, `(.L_x_2256) ;  /* 0x0000000014087348 */ /* 0x000fea0003c00000 */
[----:B------:R0:W1:Y:S02]  /*4c20*/  SHFL.BFLY P2, R24, R23, R22, R21 ;  /* 0x0c00001617187389 */ /* 0x0000640000040015 */
[----:B01----:R-:W-:Y:S01]  /*4c30*/  ENDCOLLECTIVE ;  /* 0x000000000000791b */ /* 0x003fe20003800000 */
.L_x_2256:
[----:B------:R-:W-:-:S05]  /*4c40*/  FADD.FTZ R18, R18, R17 ;  /* 0x0000001112127221 */ /* 0x000fca0000010000 */
[----:B------:R-:W-:Y:S01]  /*4c50*/  MOV R23, R18 ;  /* 0x0000001200177202 */ /* 0x000fe20000000f00 */
[----:B------:R-:W-:-:S07]  /*4c60*/  IMAD.MOV.U32 R26, RZ, RZ, R24 ;  /* 0x000000ffff1a7224 */ /* 0x000fce00078e0018 */
[----:B------:R-:W-:Y:S05]  /*4c70*/  WARPSYNC.COLLECTIVE R20, `(.L_x_2257) ;  /* 0x0000000014087348 */ /* 0x000fea0003c00000 */
[----:B------:R0:W1:Y:S02]  /*4c80*/  SHFL.BFLY P2, R24, R23, R22, R21 ;  /* 0x0c00001617187389 */ /* 0x0000640000040015 */
[----:B01----:R-:W-:Y:S01]  /*4c90*/  ENDCOLLECTIVE ;  /* 0x000000000000791b */ /* 0x003fe20003800000 */
.L_x_2257:
[----:B------:R-:W-:-:S05]  /*4ca0*/  FADD.FTZ R26, R19, R26 ;  /* 0x0000001a131a7221 */ /* 0x000fca0000010000 */
[----:B------:R-:W-:Y:S01]  /*4cb0*/  MOV R23, R26 ;  /* 0x0000001a00177202 */ /* 0x000fe20000000f00 */
[----:B------:R-:W-:Y:S01]  /*4cc0*/  IMAD.MOV.U32 R22, RZ, RZ, 0x2 ;  /* 0x00000002ff167424 */ /* 0x000fe200078e00ff */
[----:B------:R-:W-:-:S07]  /*4cd0*/  MOV R25, R24 ;  /* 0x0000001800197202 */ /* 0x000fce0000000f00 */
[----:B------:R-:W-:Y:S05]  /*4ce0*/  WARPSYNC.COLLECTIVE R20, `(.L_x_2258) ;  /* 0x0000000014087348 */ /* 0x000fea0003c00000 */
[----:B------:R0:W1:Y:S02]  /*4cf0*/  SHFL.BFLY P2, R24, R23, R22, R21 ;  /* 0x0c00001617187389 */ /* 0x0000640000040015 */
[----:B01----:R-:W-:Y:S01]  /*4d00*/  ENDCOLLECTIVE ;  /* 0x000000000000791b */ /* 0x003fe20003800000 */
.L_x_2258:
[----:B------:R-:W-:-:S05]  /*4d10*/  FADD.FTZ R25, R18, R25 ;  /* 0x0000001912197221 */ /* 0x000fca0000010000 */
[----:B------:R-:W-:Y:S02]  /*4d20*/  MOV R23, R25 ;  /* 0x0000001900177202 */ /* 0x000fe40000000f00 */
[----:B------:R-:W-:-:S07]  /*4d30*/  MOV R27, R24 ;  /* 0x00000018001b7202 */ /* 0x000fce0000000f00 */
[----:B------:R-:W-:Y:S05]  /*4d40*/  WARPSYNC.COLLECTIVE R20, `(.L_x_2259) ;  /* 0x0000000014087348 */ /* 0x000fea0003c00000 */
[----:B------:R0:W1:Y:S02]  /*4d50*/  SHFL.BFLY P2, R24, R23, R22, R21 ;  /* 0x0c00001617187389 */ /* 0x0000640000040015 */
[----:B01----:R-:W-:Y:S01]  /*4d60*/  ENDCOLLECTIVE ;  /* 0x000000000000791b */ /* 0x003fe20003800000 */
.L_x_2259:
[----:B------:R-:W-:Y:S01]  /*4d70*/  FADD.FTZ R27, R26, R27 ;  /* 0x0000001b1a1b7221 */ /* 0x000fe20000010000 */
[----:B------:R-:W-:-:S03]  /*4d80*/  HFMA2.MMA R22, -RZ, RZ, 0, 5.9604644775390625e-08 ;  /* 0x00000001ff167435 */ /* 0x000fc600000001ff */
[----:B------:R-:W-:Y:S01]  /*4d90*/  IMAD.MOV.U32 R23, RZ, RZ, R27 ;  /* 0x000000ffff177224 */ /* 0x000fe200078e001b */
[----:B------:R-:W-:-:S07]  /*4da0*/  MOV R16, R24 ;  /* 0x0000001800107202 */ /* 0x000fce0000000f00 */
[----:B------:R-:W-:Y:S05]  /*4db0*/  WARPSYNC.COLLECTIVE R20, `(.L_x_2260) ;  /* 0x0000000014087348 */ /* 0x000fea0003c00000 */
[----:B------:R0:W1:Y:S02]  /*4dc0*/  SHFL.BFLY P2, R24, R23, R22, R21 ;  /* 0x0c00001617187389 */ /* 0x0000640000040015 */
[----:B01----:R-:W-:Y:S01]  /*4dd0*/  ENDCOLLECTIVE ;  /* 0x000000000000791b */ /* 0x003fe20003800000 */
.L_x_2260:
[----:B------:R-:W-:-:S05]  /*4de0*/  FADD.FTZ R28, R25, R16 ;  /* 0x00000010191c7221 */ /* 0x000fca0000010000 */
[----:B------:R-:W-:Y:S02]  /*4df0*/  MOV R23, R28 ;  /* 0x0000001c00177202 */ /* 0x000fe40000000f00 */
[----:B------:R-:W-:-:S07]  /*4e00*/  MOV R30, R24 ;  /* 0x00000018001e7202 */ /* 0x000fce0000000f00 */
[----:B------:R-:W-:Y:S05]  /*4e10*/  WARPSYNC.COLLECTIVE R20, `(.L_x_2261) ;  /* 0x0000000014087348 */ /* 0x000fea0003c00000 */
[----:B------:R0:W1:Y:S02]  /*4e20*/  SHFL.BFLY P2, R24, R23, R22, R21 ;  /* 0x0c00001617187389 */ /* 0x0000640000040015 */
[----:B01----:R-:W-:Y:S01]  /*4e30*/  ENDCOLLECTIVE ;  /* 0x000000000000791b */ /* 0x003fe20003800000 */
.L_x_2261:
[----:B------:R-:W-:Y:S01]  /*4e40*/  FADD.FTZ R30, R27, R30 ;  /* 0x0000001e1b1e7221 */ /* 0x000fe20000010000 */
[----:B------:R-:W-:Y:S06]  /*4e50*/  BRA `(.L_x_2262) ;  /* 0xffffffe800fc7947 */ /* 0x000fec000383ffff */
.L_x_2250:
[----:B------:R-:W-:Y:S01]  /*4e60*/  BSSY B1, `(.L_x_2263) ;  /* 0x0000008000017945 */ /* 0x000fe20003800000 */
[----:B-1----:R-:W-:Y:S01]  /*4e70*/  IMAD.MOV.U32 R23, RZ, RZ, R25 ;  /* 0x000000ffff177224 */ /* 0x002fe200078e0019 */
[----:B------:R-:W-:Y:S02]  /*4e80*/  MOV R22, 0x8 ;  /* 0x0000000800167802 */ /* 0x000fe40000000f00 */
[----:B------:R-:W-:Y:S02]  /*4e90*/  MOV R21, 0x101f ;  /* 0x0000101f00157802 */ /* 0x000fe40000000f00 */
[----:B0-----:R-:W-:-:S07]  /*4ea0*/  MOV R20, 0xffff ;  /* 0x0000ffff00147802 */ /* 0x001fce0000000f00 */
[----:B--2---:R-:W-:Y:S05]  /*4eb0*/  WARPSYNC.COLLECTIVE R20, `(.L_x_2264) ;  /* 0x0000000014087348 */ /* 0x004fea0003c00000 */
[----:B------:R0:W1:Y:S02]  /*4ec0*/  SHFL.BFLY P2, R24, R23, R22, R21 ;  /* 0x0c00001617187389 */ /* 0x0000640000040015 */
[----:B012---:R-:W-:Y:S01]  /*4ed0*/  ENDCOLLECTIVE ;  /* 0x000000000000791b */ /* 0x007fe20003800000 */
.L_x_2264:
[----:B------:R-:W-:Y:S05]  /*4ee0*/  BSYNC B1 ;  /* 0x0000000000017941 */ /* 0x000fea0003800000 */
.L_x_2263:
        /* <DEDUP_REMOVED lines=8> */
.L_x_2265:
[----:B------:R-:W-:Y:S01]  /*4f70*/  FADD.FTZ R28, R28, R25 ;  /* 0x000000191c1c7221 */ /* 0x000fe20000010000 */
[----:B------:R-:W-:-:S04]  /*4f80*/  HFMA2.MMA R22, -RZ, RZ, 0, 2.384185791015625e-07 ;  /* 0x00000004ff167435 */ /* 0x000fc800000001ff */
[----:B------:R-:W-:Y:S02]  /*4f90*/  MOV R23, R28 ;  /* 0x0000001c00177202 */ /* 0x000fe40000000f00 */
[----:B------:R-:W-:-:S07]  /*4fa0*/  MOV R27, R24 ;  /* 0x00000018001b7202 */ /* 0x000fce0000000f00 */
[----:B------:R-:W-:Y:S05]  /*4fb0*/  WARPSYNC.COLLECTIVE R20, `(.L_x_2266) ;  /* 0x0000000014087348 */ /* 0x000fea0003c00000 */
[----:B------:R0:W1:Y:S02]  /*4fc0*/  SHFL.BFLY P2, R24, R23, R22, R21 ;  /* 0x0c00001617187389 */ /* 0x0000640000040015 */
[----:B01----:R-:W-:Y:S01]  /*4fd0*/  ENDCOLLECTIVE ;  /* 0x000000000000791b */ /* 0x003fe20003800000 */
.L_x_2266:
[----:B------:R-:W-:-:S05]  /*4fe0*/  FADD.FTZ R27, R27, R26 ;  /* 0x0000001a1b1b7221 */ /* 0x000fca0000010000 */
[----:B------:R-:W-:Y:S01]  /*4ff0*/  MOV R23, R27 ;  /* 0x0000001b00177202 */ /* 0x000fe20000000f00 */
[----:B------:R-:W-:-:S07]  /*5000*/  IMAD.MOV.U32 R29, RZ, RZ, R24 ;  /* 0x000000ffff1d7224 */ /* 0x000fce00078e0018 */
[----:B------:R-:W-:Y:S05]  /*5010*/  WARPSYNC.COLLECTIVE R20, `(.L_x_2267) ;  /* 0x0000000014087348 */ /* 0x000fea0003c00000 */
[----:B------:R0:W1:Y:S02]  /*5020*/  SHFL.BFLY P2, R24, R23, R22, R21 ;  /* 0x0c00001617187389 */ /* 0x0000640000040015 */
[----:B01----:R-:W-:Y:S01]  /*5030*/  ENDCOLLECTIVE ;  /* 0x000000000000791b */ /* 0x003fe20003800000 */
.L_x_2267:
[----:B------:R-:W-:-:S05]  /*5040*/  FADD.FTZ R29, R28, R29 ;  /* 0x0000001d1c1d7221 */ /* 0x000fca0000010000 */
[----:B------:R-:W-:Y:S01]  /*5050*/  MOV R23, R29 ;  /* 0x0000001d00177202 */ /* 0x000fe20000000f00 */
[----:B------:R-:W-:Y:S01]  /*5060*/  IMAD.MOV.U32 R22, RZ, RZ, 0x2 ;  /* 0x00000002ff167424 */ /* 0x000fe200078e00ff */
[----:B------:R-:W-:-:S07]  /*5070*/  MOV R30, R24 ;  /* 0x00000018001e7202 */ /* 0x000fce0000000f00 */
[----:B------:R-:W-:Y:S05]  /*5080*/  WARPSYNC.COLLECTIVE R20, `(.L_x_2268) ;  /* 0x0000000014087348 */ /* 0x000fea0003c00000 */
[----:B------:R0:W1:Y:S02]  /*5090*/  SHFL.BFLY P2, R24, R23, R22, R21 ;  /* 0x0c00001617187389 */ /* 0x0000640000040015 */
[----:B01----:R-:W-:Y:S01]  /*50a0*/  ENDCOLLECTIVE ;  /* 0x000000000000791b */ /* 0x003fe20003800000 */
.L_x_2268:
[----:B------:R-:W-:-:S05]  /*50b0*/  FADD.FTZ R30, R27, R30 ;  /* 0x0000001e1b1e7221 */ /* 0x000fca0000010000 */
[----:B------:R-:W-:Y:S02]  /*50c0*/  MOV R23, R30 ;  /* 0x0000001e00177202 */ /* 0x000fe40000000f00 */
[----:B------:R-:W-:-:S07]  /*50d0*/  MOV R32, R24 ;  /* 0x0000001800207202 */ /* 0x000fce0000000f00 */
[----:B------:R-:W-:Y:S05]  /*50e0*/  WARPSYNC.COLLECTIVE R20, `(.L_x_2269) ;  /* 0x0000000014087348 */ /* 0x000fea0003c00000 */
[----:B------:R0:W1:Y:S02]  /*50f0*/  SHFL.BFLY P2, R24, R23, R22, R21 ;  /* 0x0c00001617187389 */ /* 0x0000640000040015 */
[----:B01----:R-:W-:Y:S01]  /*5100*/  ENDCOLLECTIVE ;  /* 0x000000000000791b */ /* 0x003fe20003800000 */
.L_x_2269:
[----:B------:R-:W-:Y:S01]  /*5110*/  FADD.FTZ R32, R29, R32 ;  /* 0x000000201d207221 */ /* 0x000fe20000010000 */
[----:B------:R-:W-:-:S03]  /*5120*/  HFMA2.MMA R22, -RZ, RZ, 0, 5.9604644775390625e-08 ;  /* 0x00000001ff167435 */ /* 0x000fc600000001ff */
[----:B------:R-:W-:Y:S01]  /*5130*/  IMAD.MOV.U32 R23, RZ, RZ, R32 ;  /* 0x000000ffff177224 */ /* 0x000fe200078e0020 */
[----:B------:R-:W-:-:S07]  /*5140*/  MOV R25, R24 ;  /* 0x0000001800197202 */ /* 0x000fce0000000f00 */
[----:B------:R-:W-:Y:S05]  /*5150*/  WARPSYNC.COLLECTIVE R20, `(.L_x_2270) ;  /* 0x0000000014087348 */ /* 0x000fea0003c00000 */
[----:B------:R0:W1:Y:S02]  /*5160*/  SHFL.BFLY P2, R24, R23, R22, R21 ;  /* 0x0c00001617187389 */ /* 0x0000640000040015 */
[----:B01----:R-:W-:Y:S01]  /*5170*/  ENDCOLLECTIVE ;  /* 0x000000000000791b */ /* 0x003fe20003800000 */
.L_x_2270:
[----:B------:R-:W-:-:S05]  /*5180*/  FADD.FTZ R25, R30, R25 ;  /* 0x000000191e197221 */ /* 0x000fca0000010000 */
[----:B------:R-:W-:Y:S02]  /*5190*/  MOV R23, R25 ;  /* 0x0000001900177202 */ /* 0x000fe40000000f00 */
[----:B------:R-:W-:-:S07]  /*51a0*/  MOV R31, R24 ;  /* 0x00000018001f7202 */ /* 0x000fce0000000f00 */
[----:B------:R-:W-:Y:S05]  /*51b0*/  WARPSYNC.COLLECTIVE R20, `(.L_x_2271) ;  /* 0x0000000014087348 */ /* 0x000fea0003c00000 */
[----:B------:R0:W1:Y:S02]  /*51c0*/  SHFL.BFLY P2, R24, R23, R22, R21 ;  /* 0x0c00001617187389 */ /* 0x0000640000040015 */
[----:B01----:R-:W-:Y:S01]  /*51d0*/  ENDCOLLECTIVE ;  /* 0x000000000000791b */ /* 0x003fe20003800000 */
.L_x_2271:
[----:B------:R-:W-:Y:S01]  /*51e0*/  FADD.FTZ R31, R32, R31 ;  /* 0x0000001f201f7221 */ /* 0x000fe20000010000 */
[----:B------:R-:W-:Y:S06]  /*51f0*/  BRA `(.L_x_2272) ;  /* 0xffffffe800cc7947 */ /* 0x000fec000383ffff */
.L_x_2251:
        /* <DEDUP_REMOVED lines=8> */
.L_x_2274:
[----:B------:R-:W-:Y:S05]  /*5280*/  BSYNC B1 ;  /* 0x0000000000017941 */ /* 0x000fea0003800000 */
.L_x_2273:
        /* <DEDUP_REMOVED lines=8> */
.L_x_2275:
[----:B------:R-:W-:Y:S01]  /*5310*/  FADD.FTZ R28, R28, R25 ;  /* 0x000000191c1c7221 */ /* 0x000fe20000010000 */
[----:B------:R-:W-:-:S04]  /*5320*/  HFMA2.MMA R22, -RZ, RZ, 0, 2.384185791015625e-07 ;  /* 0x00000004ff167435 */ /* 0x000fc800000001ff */
[----:B------:R-:W-:Y:S02]  /*5330*/  MOV R23, R28 ;  /* 0x0000001c00177202 */ /* 0x000fe40000000f00 */
[----:B------:R-:W-:-:S07]  /*5340*/  MOV R27, R24 ;  /* 0x00000018001b7202 */ /* 0x000fce0000000f00 */
[----:B------:R-:W-:Y:S05]  /*5350*/  WARPSYNC.COLLECTIVE R20, `(.L_x_2276) ;  /* 0x0000000014087348 */ /* 0x000fea0003c00000 */
[----:B------:R0:W1:Y:S02]  /*5360*/  SHFL.BFLY P2, R24, R23, R22, R21 ;  /* 0x0c00001617187389 */ /* 0x0000640000040015 */
[----:B01----:R-:W-:Y:S01]  /*5370*/  ENDCOLLECTIVE ;  /* 0x000000000000791b */ /* 0x003fe20003800000 */
.L_x_2276:
[----:B------:R-:W-:-:S05]  /*5380*/  FADD.FTZ R27, R27, R26 ;  /* 0x0000001a1b1b7221 */ /* 0x000fca0000010000 */
[----:B------:R-:W-:Y:S01]  /*5390*/  MOV R23, R27 ;  /* 0x0000001b00177202 */ /* 0x000fe20000000f00 */
[----:B------:R-:W-:-:S07]  /*53a0*/  IMAD.MOV.U32 R29, RZ, RZ, R24 ;  /* 0x000000ffff1d7224 */ /* 0x000fce00078e0018 */
[----:B------:R-:W-:Y:S05]  /*53b0*/  WARPSYNC.COLLECTIVE R20, `(.L_x_2277) ;  /* 0x0000000014087348 */ /* 0x000fea0003c00000 */
[----:B------:R0:W1:Y:S02]  /*53c0*/  SHFL.BFLY P2, R24, R23, R22, R21 ;  /* 0x0c00001617187389 */ /* 0x0000640000040015 */
[----:B01----:R-:W-:Y:S01]  /*53d0*/  ENDCOLLECTIVE ;  /* 0x000000000000791b */ /* 0x003fe20003800000 */
.L_x_2277:
[----:B------:R-:W-:-:S05]  /*53e0*/  FADD.FTZ R29, R28, R29 ;  /* 0x0000001d1c1d7221 */ /* 0x000fca0000010000 */
[----:B------:R-:W-:Y:S01]  /*53f0*/  MOV R23, R29 ;  /* 0x0000001d00177202 */ /* 0x000fe20000000f00 */
[----:B------:R-:W-:Y:S01]  /*5400*/  IMAD.MOV.U32 R22, RZ, RZ, 0x2 ;  /* 0x00000002ff167424 */ /* 0x000fe200078e00ff */
[----:B------:R-:W-:-:S07]  /*5410*/  MOV R30, R24 ;  /* 0x00000018001e7202 */ /* 0x000fce0000000f00 */
[----:B------:R-:W-:Y:S05]  /*5420*/  WARPSYNC.COLLECTIVE R20, `(.L_x_2278) ;  /* 0x0000000014087348 */ /* 0x000fea0003c00000 */
[----:B------:R0:W1:Y:S02]  /*5430*/  SHFL.BFLY P2, R24, R23, R22, R21 ;  /* 0x0c00001617187389 */ /* 0x0000640000040015 */
[----:B01----:R-:W-:Y:S01]  /*5440*/  ENDCOLLECTIVE ;  /* 0x000000000000791b */ /* 0x003fe20003800000 */
.L_x_2278:
[----:B------:R-:W-:-:S05]  /*5450*/  FADD.FTZ R30, R27, R30 ;  /* 0x0000001e1b1e7221 */ /* 0x000fca0000010000 */
[----:B------:R-:W-:Y:S02]  /*5460*/  MOV R23, R30 ;  /* 0x0000001e00177202 */ /* 0x000fe40000000f00 */
[----:B------:R-:W-:-:S07]  /*5470*/  MOV R32, R24 ;  /* 0x0000001800207202 */ /* 0x000fce0000000f00 */
[----:B------:R-:W-:Y:S05]  /*5480*/  WARPSYNC.COLLECTIVE R20, `(.L_x_2279) ;  /* 0x0000000014087348 */ /* 0x000fea0003c00000 */
[----:B------:R0:W1:Y:S02]  /*5490*/  SHFL.BFLY P2, R24, R23, R22, R21 ;  /* 0x0c00001617187389 */ /* 0x0000640000040015 */
[----:B01----:R-:W-:Y:S01]  /*54a0*/  ENDCOLLECTIVE ;  /* 0x000000000000791b */ /* 0x003fe20003800000 */
.L_x_2279:
[----:B------:R-:W-:Y:S01]  /*54b0*/  FADD.FTZ R32, R29, R32 ;  /* 0x000000201d207221 */ /* 0x000fe20000010000 */
[----:B------:R-:W-:-:S03]  /*54c0*/  HFMA2.MMA R22, -RZ, RZ, 0, 5.9604644775390625e-08 ;  /* 0x00000001ff167435 */ /* 0x000fc600000001ff */
[----:B------:R-:W-:Y:S01]  /*54d0*/  IMAD.MOV.U32 R23, RZ, RZ, R32 ;  /* 0x000000ffff177224 */ /* 0x000fe200078e0020 */
[----:B------:R-:W-:-:S07]  /*54e0*/  MOV R25, R24 ;  /* 0x0000001800197202 */ /* 0x000fce0000000f00 */
[----:B------:R-:W-:Y:S05]  /*54f0*/  WARPSYNC.COLLECTIVE R20, `(.L_x_2280) ;  /* 0x0000000014087348 */ /* 0x000fea0003c00000 */
[----:B------:R0:W1:Y:S02]  /*5500*/  SHFL.BFLY P2, R24, R23, R22, R21 ;  /* 0x0c00001617187389 */ /* 0x0000640000040015 */
[----:B01----:R-:W-:Y:S01]  /*5510*/  ENDCOLLECTIVE ;  /* 0x000000000000791b */ /* 0x003fe20003800000 */
.L_x_2280:
[----:B------:R-:W-:-:S05]  /*5520*/  FADD.FTZ R25, R30, R25 ;  /* 0x000000191e197221 */ /* 0x000fca0000010000 */
[----:B------:R-:W-:Y:S02]  /*5530*/  MOV R23, R25 ;  /* 0x0000001900177202 */ /* 0x000fe40000000f00 */
[----:B------:R-:W-:-:S07]  /*5540*/  MOV R31, R24 ;  /* 0x00000018001f7202 */ /* 0x000fce0000000f00 */
[----:B------:R-:W-:Y:S05]  /*5550*/  WARPSYNC.COLLECTIVE R20, `(.L_x_2281) ;  /* 0x0000000014087348 */ /* 0x000fea0003c00000 */
[----:B------:R0:W1:Y:S02]  /*5560*/  SHFL.BFLY P2, R24, R23, R22, R21 ;  /* 0x0c00001617187389 */ /* 0x0000640000040015 */
[----:B01----:R-:W-:Y:S01]  /*5570*/  ENDCOLLECTIVE ;  /* 0x000000000000791b */ /* 0x003fe20003800000 */
.L_x_2281:
[----:B------:R-:W-:Y:S01]  /*5580*/  FADD.FTZ R31, R32, R31 ;  /* 0x0000001f201f7221 */ /* 0x000fe20000010000 */
[----:B------:R-:W-:Y:S06]  /*5590*/  BRA `(.L_x_2282) ;  /* 0xffffffe800847947 */ /* 0x000fec000383ffff */
.L_x_2252:
        /* <DEDUP_REMOVED lines=8> */
.L_x_2284:
[----:B------:R-:W-:Y:S05]  /*5620*/  BSYNC B0 ;  /* 0x0000000000007941 */ /* 0x000fea0003800000 */
.L_x_2283:
[----:B------:R-:W-:Y:S01]  /*5630*/  HFMA2.MMA R22, -RZ, RZ, 0, 4.76837158203125e-07 ;  /* 0x00000008ff167435 */ /* 0x000fe200000001ff */
[----:B------:R-:W-:Y:S01]  /*5640*/  MOV R23, R17 ;  /* 0x0000001100177202 */ /* 0x000fe20000000f00 */
[----:B------:R-:W-:Y:S01]  /*5650*/  IMAD.MOV.U32 R19, RZ, RZ, R24 ;  /* 0x000000ffff137224 */ /* 0x000fe200078e0018 */
[----:B------:R-:W-:Y:S01]  /*5660*/  MOV R21, 0x101f ;  /* 0x0000101f00157802 */ /* 0x000fe20000000f00 */
[----:B------:R-:W-:Y:S01]  /*5670*/  @!P0 IMAD.SHL.U32 R28, R50, 0x2, RZ ;  /* 0x00000002321c8824 */ /* 0x000fe200078e00ff */
[----:B------:R-:W-:Y:S01]  /*5680*/  MOV R20, 0xffff ;  /* 0x0000ffff00147802 */ /* 0x000fe20000000f00 */
[----:B------:R-:W-:Y:S01]  /*5690*/  FADD.FTZ R19, R19, R16 ;  /* 0x0000001013137221 */ /* 0x000fe20000010000 */
[----:B------:R-:W-:Y:S01]  /*56a0*/  @!P0 VIADD R25, R26, 0x14 ;  /* 0x000000141a198836 */ /* 0x000fe20000000000 */
[----:B------:R-:W-:Y:S01]  /*56b0*/  @!P0 LEA R30, R50, UR4, 0x7 ;  /* 0x00000004321e8c11 */ /* 0x000fe2000f8e38ff */
[----:B------:R-:W-:-:S11]  /*56c0*/  HFMA2.MMA R39, -RZ, RZ, 0, 0 ;  /* 0x00000000ff277435 */ /* 0x000fd600000001ff */
[----:B------:R-:W-:Y:S05]  /*56d0*/  WARPSYNC.COLLECTIVE R20, `(.L_x_2285) ;  /* 0x0000000014087348 */ /* 0x000fea0003c00000 */
[----:B------:R0:W1:Y:S02]  /*56e0*/  SHFL.BFLY P2, R24, R23, R22, R21 ;  /* 0x0c00001617187389 */ /* 0x0000640000040015 */
[----:B01----:R-:W-:Y:S01]  /*56f0*/  ENDCOLLECTIVE ;  /* 0x000000000000791b */ /* 0x003fe20003800000 */
.L_x_2285:
[----:B------:R-:W-:Y:S02]  /*5700*/  MOV R29, RZ ;  /* 0x000000ff001d7202 */ /* 0x000fe40000000f00 */
[----:B------:R-:W-:Y:S02]  /*5710*/  @!P0 LOP3.LUT R25, R25, R28, RZ, 0x3c, !PT ;  /* 0x0000001c19198212 */ /* 0x000fe400078e3cff */
[C---:B------:R-:W-:Y:S02]  /*5720*/  @!P0 LEA R31, R50.reuse, UR4, 0x7 ;  /* 0x00000004321f8c11 */ /* 0x040fe4000f8e38ff */
[----:B------:R-:W-:Y:S02]  /*5730*/  @!P0 LEA R25, R25, R30, 0x2 ;  /* 0x0000001e19198211 */ /* 0x000fe400078e10ff */
[----:B------:R-:W-:Y:S02]  /*5740*/  MOV R33, RZ ;  /* 0x000000ff00217202 */ /* 0x000fe40000000f00 */
[----:B------:R-:W-:Y:S01]  /*5750*/  @!P0 LEA R37, R50, UR4, 0x7 ;  /* 0x0000000432258c11 */ /* 0x000fe2000f8e38ff */
[----:B------:R-:W0:Y:S01]  /*5760*/  @!P0 LDS R28, [R25+0x500] ;  /* 0x00050000191c8984 */ /* 0x000e220000000800 */
[----:B------:R-:W-:Y:S01]  /*5770*/  HFMA2.MMA R22, -RZ, RZ, 0, 2.384185791015625e-07 ;  /* 0x00000004ff167435 */ /* 0x000fe200000001ff */
[----:B------:R-:W-:-:S02]  /*5780*/  MOV R23, R19 ;  /* 0x0000001300177202 */ /* 0x000fc40000000f00 */
[----:B------:R1:W2:Y:S01]  /*5790*/  @!P0 LDS R27, [R25] ;  /* 0x00000000191b8984 */ /* 0x0002a20000000800 */
[----:B------:R-:W-:Y:S01]  /*57a0*/  FADD.FTZ R16, R24, R17 ;  /* 0x0000001118107221 */ /* 0x000fe20000010000 */
[----:B-1----:R-:W-:-:S11]  /*57b0*/  HFMA2.MMA R25, -RZ, RZ, 0, 0 ;  /* 0x00000000ff197435 */ /* 0x002fd600000001ff */
[----:B0-2---:R-:W-:Y:S05]  /*57c0*/  WARPSYNC.COLLECTIVE R20, `(.L_x_2286) ;  /* 0x0000000014087348 */ /* 0x005fea0003c00000 */
[----:B------:R1:W3:Y:S02]  /*57d0*/  SHFL.BFLY P2, R24, R23, R22, R21 ;  /* 0x0c00001617187389 */ /* 0x0002e40000040015 */
[----:B0123--:R-:W-:Y:S01]  /*57e0*/  ENDCOLLECTIVE ;  /* 0x000000000000791b */ /* 0x00ffe20003800000 */
.L_x_2286:
[----:B------:R-:W-:Y:S02]  /*57f0*/  MOV R23, R16 ;  /* 0x0000001000177202 */ /* 0x000fe40000000f00 */
[----:B------:R-:W-:-:S07]  /*5800*/  MOV R18, R24 ;  /* 0x0000001800127202 */ /* 0x000fce0000000f00 */
[----:B------:R-:W-:Y:S05]  /*5810*/  WARPSYNC.COLLECTIVE R20, `(.L_x_2287) ;  /* 0x0000000014087348 */ /* 0x000fea0003c00000 */
[----:B------:R0:W1:Y:S02]  /*5820*/  SHFL.BFLY P2, R24, R23, R22, R21 ;  /* 0x0c00001617187389 */ /* 0x0000640000040015 */
[----:B01----:R-:W-:Y:S01]  /*5830*/  ENDCOLLECTIVE ;  /* 0x000000000000791b */ /* 0x003fe20003800000 */
.L_x_2287:
[----:B------:R-:W-:Y:S01]  /*5840*/  @!P0 MOV R29, R28 ;  /* 0x0000001c001d8202 */ /* 0x000fe20000000f00 */
        /* <DEDUP_REMOVED lines=8> */
.L_x_2288:
[----:B------:R-:W-:Y:S01]  /*58d0*/  IMAD.MOV.U32 R23, RZ, RZ, R19 ;  /* 0x000000ffff177224 */ /* 0x000fe200078e0013 */
[----:B------:R-:W-:-:S07]  /*58e0*/  MOV R17, R24 ;  /* 0x0000001800117202 */ /* 0x000fce0000000f00 */
[----:B------:R-:W-:Y:S05]  /*58f0*/  WARPSYNC.COLLECTIVE R20, `(.L_x_2289) ;  /* 0x0000000014087348 */ /* 0x000fea0003c00000 */
[----:B------:R0:W1:Y:S02]  /*5900*/  SHFL.BFLY P2, R24, R23, R22, R21 ;  /* 0x0c00001617187389 */ /* 0x0000640000040015 */
[----:B01----:R-:W-:Y:S01]  /*5910*/  ENDCOLLECTIVE ;  /* 0x000000000000791b */ /* 0x003fe20003800000 */
.L_x_2289:
[----:B------:R-:W-:Y:S01]  /*5920*/  FADD.FTZ R17, R18, R17 ;  /* 0x0000001112117221 */ /* 0x000fe20000010000 */
[----:B------:R-:W-:Y:S01]  /*5930*/  @!P0 IADD3 R18, R26, 0x28, RZ ;  /* 0x000000281a128810 */ /* 0x000fe20007ffe0ff */
[----:B------:R-:W-:Y:S02]  /*5940*/  HFMA2.MMA R22, -RZ, RZ, 0, 5.9604644775390625e-08 ;  /* 0x00000001ff167435 */ /* 0x000fe400000001ff */
[----:B------:R-:W-:Y:S02]  /*5950*/  IMAD.MOV.U32 R23, RZ, RZ, R17 ;  /* 0x000000ffff177224 */ /* 0x000fe400078e0011 */
[----:B------:R-:W-:Y:S01]  /*5960*/  FADD.FTZ R16, R19, R24 ;  /* 0x0000001813107221 */ /* 0x000fe20000010000 */
[----:B------:R-:W-:-:S07]  /*5970*/  @!P0 IMAD.SHL.U32 R19, R50, 0x2, RZ ;  /* 0x0000000232138824 */ /* 0x000fce00078e00ff */
[----:B------:R-:W-:Y:S05]  /*5980*/  WARPSYNC.COLLECTIVE R20, `(.L_x_2290) ;  /* 0x0000000014087348 */ /* 0x000fea0003c00000 */
[----:B------:R0:W1:Y:S02]  /*5990*/  SHFL.BFLY P2, R24, R23, R22, R21 ;  /* 0x0c00001617187389 */ /* 0x0000640000040015 */
[----:B01----:R-:W-:Y:S01]  /*59a0*/  ENDCOLLECTIVE ;  /* 0x000000000000791b */ /* 0x003fe20003800000 */
.L_x_2290:
        /* <DEDUP_REMOVED lines=10> */
.L_x_2291:
[----:B------:R-:W-:Y:S01]  /*5a50*/  FADD.FTZ R17, R17, R28 ;  /* 0x0000001c11117221 */ /* 0x000fe20000010000 */
[----:B------:R-:W-:Y:S01]  /*5a60*/  HFMA2.MMA R22, -RZ, RZ, 0, 4.76837158203125e-07 ;  /* 0x00000008ff167435 */ /* 0x000fe200000001ff */
[----:B------:R-:W-:Y:S01]  /*5a70*/  IMAD.MOV.U32 R23, RZ, RZ, R25 ;  /* 0x000000ffff177224 */ /* 0x000fe200078e0019 */
[----:B------:R-:W-:-:S09]  /*5a80*/  MOV R27, R24 ;  /* 0x00000018001b7202 */ /* 0x000fd20000000f00 */
[----:B------:R-:W-:Y:S05]  /*5a90*/  WARPSYNC.COLLECTIVE R20, `(.L_x_2292) ;  /* 0x0000000014087348 */ /* 0x000fea0003c00000 */
[----:B------:R0:W1:Y:S02]  /*5aa0*/  SHFL.BFLY P2, R24, R23, R22, R21 ;  /* 0x0c00001617187389 */ /* 0x0000640000040015 */
[----:B01----:R-:W-:Y:S01]  /*5ab0*/  ENDCOLLECTIVE ;  /* 0x000000000000791b */ /* 0x003fe20003800000 */
.L_x_2292:
[----:B------:R-:W-:Y:S01]  /*5ac0*/  @!P0 MOV R33, R36 ;  /* 0x0000002400218202 */ /* 0x000fe20000000f00 */
[----:B------:R-:W-:Y:S01]  /*5ad0*/  @!P0 IMAD.MOV.U32 R31, RZ, RZ, R35 ;  /* 0x000000ffff1f8224 */ /* 0x000fe200078e0023 */
[----:B------:R-:W-:Y:S02]  /*5ae0*/  MOV R23, R29 ;  /* 0x0000001d00177202 */ /* 0x000fe40000000f00 */
[----:B------:R-:W-:-:S07]  /*5af0*/  MOV R30, R24 ;  /* 0x00000018001e7202 */ /* 0x000fce0000000f00 */
[----:B------:R-:W-:Y:S05]  /*5b00*/  WARPSYNC.COLLECTIVE R20, `(.L_x_2293) ;  /* 0x0000000014087348 */ /* 0x000fea0003c00000 */
[----:B------:R0:W1:Y:S02]  /*5b10*/  SHFL.BFLY P2, R24, R23, R22, R21 ;  /* 0x0c00001617187389 */ /* 0x0000640000040015 */
[----:B01----:R-:W-:Y:S01]  /*5b20*/  ENDCOLLECTIVE ;  /* 0x000000000000791b */ /* 0x003fe20003800000 */
.L_x_2293:
[----:B------:R-:W-:Y:S01]  /*5b30*/  FADD.FTZ R30, R30, R25 ;  /* 0x000000191e1e7221 */ /* 0x000fe20000010000 */
[----:B------:R-:W-:-:S04]  /*5b40*/  HFMA2.MMA R22, -RZ, RZ, 0, 2.384185791015625e-07 ;  /* 0x00000004ff167435 */ /* 0x000fc800000001ff */
[----:B------:R-:W-:Y:S02]  /*5b50*/  MOV R23, R30 ;  /* 0x0000001e00177202 */ /* 0x000fe40000000f00 */
[----:B------:R-:W-:-:S07]  /*5b60*/  MOV R32, R24 ;  /* 0x0000001800207202 */ /* 0x000fce0000000f00 */
[----:B------:R-:W-:Y:S05]  /*5b70*/  WARPSYNC.COLLECTIVE R20, `(.L_x_2294) ;  /* 0x0000000014087348 */ /* 0x000fea0003c00000 */
[----:B------:R0:W1:Y:S02]  /*5b80*/  SHFL.BFLY P2, R24, R23, R22, R21 ;  /* 0x0c00001617187389 */ /* 0x0000640000040015 */
[----:B01----:R-:W-:Y:S01]  /*5b90*/  ENDCOLLECTIVE ;  /* 0x000000000000791b */ /* 0x003fe20003800000 */
.L_x_2294:
[----:B------:R-:W-:-:S05]  /*5ba0*/  FADD.FTZ R32, R32, R29 ;  /* 0x0000001d20207221 */ /* 0x000fca0000010000 */
[----:B------:R-:W-:Y:S02]  /*5bb0*/  MOV R23, R32 ;  /* 0x0000002000177202 */ /* 0x000fe40000000f00 */
[----:B------:R-:W-:-:S07]  /*5bc0*/  MOV R25, R24 ;  /* 0x0000001800197202 */ /* 0x000fce0000000f00 */
[----:B------:R-:W-:Y:S05]  /*5bd0*/  WARPSYNC.COLLECTIVE R20, `(.L_x_2295) ;  /* 0x0000000014087348 */ /* 0x000fea0003c00000 */
[----:B------:R0:W1:Y:S02]  /*5be0*/  SHFL.BFLY P2, R24, R23, R22, R21 ;  /* 0x0c00001617187389 */ /* 0x0000640000040015 */
[----:B01----:R-:W-:Y:S01]  /*5bf0*/  ENDCOLLECTIVE ;  /* 0x000000000000791b */ /* 0x003fe20003800000 */
.L_x_2295:
[----:B------:R-:W-:Y:S01]  /*5c00*/  FADD.FTZ R25, R30, R25 ;  /* 0x000000191e197221 */ /* 0x000fe20000010000 */
[----:B------:R-:W-:-:S04]  /*5c10*/  HFMA2.MMA R22, -RZ, RZ, 0, 1.1920928955078125e-07 ;  /* 0x00000002ff167435 */ /* 0x000fc800000001ff */
[----:B------:R-:W-:Y:S01]  /*5c20*/  MOV R23, R25 ;  /* 0x0000001900177202 */ /* 0x000fe20000000f00 */
[----:B------:R-:W-:-:S07]  /*5c30*/  IMAD.MOV.U32 R29, RZ, RZ, R24 ;  /* 0x000000ffff1d7224 */ /* 0x000fce00078e0018 */
[----:B------:R-:W-:Y:S05]  /*5c40*/  WARPSYNC.COLLECTIVE R20, `(.L_x_2296) ;  /* 0x0000000014087348 */ /* 0x000fea0003c00000 */
[----:B------:R0:W1:Y:S02]  /*5c50*/  SHFL.BFLY P2, R24, R23, R22, R21 ;  /* 0x0c00001617187389 */ /* 0x0000640000040015 */
[----:B01----:R-:W-:Y:S01]  /*5c60*/  ENDCOLLECTIVE ;  /* 0x000000000000791b */ /* 0x003fe20003800000 */
.L_x_2296:
[----:B------:R-:W-:-:S05]  /*5c70*/  FADD.FTZ R29, R32, R29 ;  /* 0x0000001d201d7221 */ /* 0x000fca0000010000 */
[----:B------:R-:W-:Y:S01]  /*5c80*/  MOV R23, R29 ;  /* 0x0000001d00177202 */ /* 0x000fe20000000f00 */
[----:B------:R-:W-:-:S07]  /*5c90*/  IMAD.MOV.U32 R18, RZ, RZ, R24 ;  /* 0x000000ffff127224 */ /* 0x000fce00078e0018 */
[----:B------:R-:W-:Y:S05]  /*5ca0*/  WARPSYNC.COLLECTIVE R20, `(.L_x_2297) ;  /* 0x0000000014087348 */ /* 0x000fea0003c00000 */
[----:B------:R0:W1:Y:S02]  /*5cb0*/  SHFL.BFLY P2, R24, R23, R22, R21 ;  /* 0x0c00001617187389 */ /* 0x0000640000040015 */
[----:B01----:R-:W-:Y:S01]  /*5cc0*/  ENDCOLLECTIVE ;  /* 0x000000000000791b */ /* 0x003fe20003800000 */
.L_x_2297:
[----:B------:R-:W-:Y:S01]  /*5cd0*/  FADD.FTZ R25, R25, R18 ;  /* 0x0000001219197221 */ /* 0x000fe20000010000 */
[----:B------:R-:W-:Y:S01]  /*5ce0*/  @!P0 IADD3 R18, R26, 0x3c, RZ ;  /* 0x0000003c1a128810 */ /* 0x000fe20007ffe0ff */
[----:B------:R-:W-:-:S03]  /*5cf0*/  HFMA2.MMA R22, -RZ, RZ, 0, 5.9604644775390625e-08 ;  /* 0x00000001ff167435 */ /* 0x000fc600000001ff */
[----:B------:R-:W-:Y:S02]  /*5d00*/  MOV R23, R25 ;  /* 0x0000001900177202 */ /* 0x000fe40000000f00 */
[----:B------:R-:W-:-:S07]  /*5d10*/  MOV R34, R24 ;  /* 0x0000001800227202 */ /* 0x000fce0000000f00 */
[----:B------:R-:W-:Y:S05]  /*5d20*/  WARPSYNC.COLLECTIVE R20, `(.L_x_2298) ;  /* 0x0000000014087348 */ /* 0x000fea0003c00000 */
[----:B------:R0:W1:Y:S02]  /*5d30*/  SHFL.BFLY P2, R24, R23, R22, R21 ;  /* 0x0c00001617187389 */ /* 0x0000640000040015 */
[----:B01----:R-:W-:Y:S01]  /*5d40*/  ENDCOLLECTIVE ;  /* 0x000000000000791b */ /* 0x003fe20003800000 */
.L_x_2298:
[----:B------:R-:W-:Y:S01]  /*5d50*/  FADD.FTZ R34, R29, R34 ;  /* 0x000000221d227221 */ /* 0x000fe20000010000 */
[----:B------:R-:W-:-:S04]  /*5d60*/  @!P0 SHF.L.U32 R29, R50, 0x1, RZ ;  /* 0x00000001321d8819 */ /* 0x000fc800000006ff */
[----:B------:R-:W-:-:S04]  /*5d70*/  @!P0 LOP3.LUT R18, R18, R29, RZ, 0x3c, !PT ;  /* 0x0000001d12128212 */ /* 0x000fc800078e3cff */
[----:B------:R-:W-:Y:S01]  /*5d80*/  @!P0 LEA R37, R18, R37, 0x2 ;  /* 0x0000002512258211 */ /* 0x000fe200078e10ff */
[----:B------:R-:W-:-:S04]  /*5d90*/  IMAD.MOV.U32 R23, RZ, RZ, R34 ;  /* 0x000000ffff177224 */ /* 0x000fc800078e0022 */
[----:B------:R0:W1:Y:S04]  /*5da0*/  @!P0 LDS R42, [R37] ;  /* 0x00000000252a8984 */ /* 0x0000680000000800 */
[----:B------:R0:W2:Y:S01]  /*5db0*/  @!P0 LDS R44, [R37+0x500] ;  /* 0x00050000252c8984 */ /* 0x0000a20000000800 */
[----:B------:R-:W-:-:S07]  /*5dc0*/  MOV R36, R24 ;  /* 0x0000001800247202 */ /* 0x000fce0000000f00 */
[----:B012---:R-:W-:Y:S05]  /*5dd0*/  WARPSYNC.COLLECTIVE R20, `(.L_x_2299) ;  /* 0x0000000014087348 */ /* 0x007fea0003c00000 */
[----:B------:R3:W4:Y:S02]  /*5de0*/  SHFL.BFLY P2, R24, R23, R22, R21 ;  /* 0x0c00001617187389 */ /* 0x0007240000040015 */
[----:B01234-:R-:W-:Y:S01]  /*5df0*/  ENDCOLLECTIVE ;  /* 0x000000000000791b */ /* 0x01ffe20003800000 */
.L_x_2299:
[----:B------:R-:W-:Y:S02]  /*5e00*/  IMAD.MOV.U32 R37, RZ, RZ, RZ ;  /* 0x000000ffff257224 */ /* 0x000fe400078e00ff */
[----:B------:R-:W-:Y:S01]  /*5e10*/  FADD.FTZ R25, R25, R36 ;  /* 0x0000002419197221 */ /* 0x000fe20000010000 */
[----:B------:R-:W-:Y:S01]  /*5e20*/  HFMA2.MMA R22, -RZ, RZ, 0, 4.76837158203125e-07 ;  /* 0x00000008ff167435 */ /* 0x000fe200000001ff */
[----:B------:R-:W-:Y:S02]  /*5e30*/  MOV R23, R31 ;  /* 0x0000001f00177202 */ /* 0x000fe40000000f00 */
[----:B------:R-:W-:-:S08]  /*5e40*/  MOV R35, R24 ;  /* 0x0000001800237202 */ /* 0x000fd00000000f00 */
[----:B------:R-:W-:Y:S05]  /*5e50*/  WARPSYNC.COLLECTIVE R20, `(.L_x_2300) ;  /* 0x0000000014087348 */ /* 0x000fea0003c00000 */
[----:B------:R0:W1:Y:S02]  /*5e60*/  SHFL.BFLY P2, R24, R23, R22, R21 ;  /* 0x0c00001617187389 */ /* 0x0000640000040015 */
[----:B01----:R-:W-:Y:S01]  /*5e70*/  ENDCOLLECTIVE ;  /* 0x000000000000791b */ /* 0x003fe20003800000 */
.L_x_2300:
[----:B------:R-:W-:Y:S02]  /*5e80*/  @!P0 MOV R37, R42 ;  /* 0x0000002a00258202 */ /* 0x000fe40000000f00 */
[----:B------:R-:W-:Y:S02]  /*5e90*/  @!P0 MOV R39, R44 ;  /* 0x0000002c00278202 */ /* 0x000fe40000000f00 */
[----:B------:R-:W-:Y:S01]  /*5ea0*/  ISETP.NE.AND P0, PT, R50, RZ, PT ;  /* 0x000000ff3200720c */ /* 0x000fe20003f05270 */
[----:B------:R-:W-:Y:S01]  /*5eb0*/  IMAD.MOV.U32 R23, RZ, RZ, R33 ;  /* 0x000000ffff177224 */ /* 0x000fe200078e0021 */
[----:B------:R-:W-:-:S11]  /*5ec0*/  MOV R38, R24 ;  /* 0x0000001800267202 */ /* 0x000fd60000000f00 */
[----:B------:R-:W0:Y:S02]  /*5ed0*/  @!P0 LDC.64 R18, c[0x0][0x220] ;  /* 0x00008800ff128b82 */ /* 0x000e240000000a00 */
[----:B0-----:R-:W-:Y:S05]  /*5ee0*/  WARPSYNC.COLLECTIVE R20, `(.L_x_2301) ;  /* 0x0000000014087348 */ /* 0x001fea0003c00000 */
[----:B------:R1:W2:Y:S02]  /*5ef0*/  SHFL.BFLY P2, R24, R23, R22, R21 ;  /* 0x0c00001617187389 */ /* 0x0002a40000040015 */
[----:B012---:R-:W-:Y:S01]  /*5f00*/  ENDCOLLECTIVE ;  /* 0x000000000000791b */ /* 0x007fe20003800000 */
.L_x_2301:
        /* <DEDUP_REMOVED lines=8> */
.L_x_2302:
[----:B------:R-:W-:-:S05]  /*5f90*/  FADD.FTZ R40, R40, R33 ;  /* 0x0000002128287221 */ /* 0x000fca0000010000 */
[----:B------:R-:W-:Y:S01]  /*5fa0*/  MOV R23, R40 ;  /* 0x0000002800177202 */ /* 0x000fe20000000f00 */
[----:B------:R-:W-:-:S07]  /*5fb0*/  IMAD.MOV.U32 R31, RZ, RZ, R24 ;  /* 0x000000ffff1f7224 */ /* 0x000fce00078e0018 */
[----:B------:R-:W-:Y:S05]  /*5fc0*/  WARPSYNC.COLLECTIVE R20, `(.L_x_2303) ;  /* 0x0000000014087348 */ /* 0x000fea0003c00000 */
[----:B------:R0:W1:Y:S02]  /*5fd0*/  SHFL.BFLY P2, R24, R23, R22, R21 ;  /* 0x0c00001617187389 */ /* 0x0000640000040015 */
[----:B01----:R-:W-:Y:S01]  /*5fe0*/  ENDCOLLECTIVE ;  /* 0x000000000000791b */ /* 0x003fe20003800000 */
.L_x_2303:
[----:B------:R-:W-:Y:S01]  /*5ff0*/  FADD.FTZ R31, R38, R31 ;  /* 0x0000001f261f7221 */ /* 0x000fe20000010000 */
[----:B------:R-:W-:-:S03]  /*6000*/  HFMA2.MMA R22, -RZ, RZ, 0, 1.1920928955078125e-07 ;  /* 0x00000002ff167435 */ /* 0x000fc600000001ff */
[----:B------:R-:W-:Y:S01]  /*6010*/  IMAD.MOV.U32 R23, RZ, RZ, R31 ;  /* 0x000000ffff177224 */ /* 0x000fe200078e001f */
[----:B------:R-:W-:-:S07]  /*6020*/  MOV R33, R24 ;  /* 0x0000001800217202 */ /* 0x000fce0000000f00 */
[----:B------:R-:W-:Y:S05]  /*6030*/  WARPSYNC.COLLECTIVE R20, `(.L_x_2304) ;  /* 0x0000000014087348 */ /* 0x000fea0003c00000 */
[----:B------:R0:W1:Y:S02]  /*6040*/  SHFL.BFLY P2, R24, R23, R22, R21 ;  /* 0x0c00001617187389 */ /* 0x0000640000040015 */
[----:B01----:R-:W-:Y:S01]  /*6050*/  ENDCOLLECTIVE ;  /* 0x000000000000791b */ /* 0x003fe20003800000 */
.L_x_2304:
[----:B------:R-:W-:-:S05]  /*6060*/  FADD.FTZ R33, R40, R33 ;  /* 0x0000002128217221 */ /* 0x000fca0000010000 */
[----:B------:R-:W-:Y:S02]  /*6070*/  MOV R23, R33 ;  /* 0x0000002100177202 */ /* 0x000fe40000000f00 */
[----:B------:R-:W-:-:S07]  /*6080*/  MOV R30, R24 ;  /* 0x00000018001e7202 */ /* 0x000fce0000000f00 */
[----:B------:R-:W-:Y:S05]  /*6090*/  WARPSYNC.COLLECTIVE R20, `(.L_x_2305) ;  /* 0x0000000014087348 */ /* 0x000fea0003c00000 */
[----:B------:R0:W1:Y:S02]  /*60a0*/  SHFL.BFLY P2, R24, R23, R22, R21 ;  /* 0x0c00001617187389 */ /* 0x0000640000040015 */
[----:B01----:R-:W-:Y:S01]  /*60b0*/  ENDCOLLECTIVE ;  /* 0x000000000000791b */ /* 0x003fe20003800000 */
.L_x_2305:
[----:B------:R-:W-:Y:S02]  /*60c0*/  FADD.FTZ R40, R31, R30 ;  /* 0x0000001e1f287221 */ /* 0x000fe40000010000 */
[----:B------:R-:W0:Y:S01]  /*60d0*/  @!P0 LDC.64 R30, c[0x0][0x218] ;  /* 0x00008600ff1e8b82 */ /* 0x000e220000000a00 */
[----:B------:R-:W-:Y:S02]  /*60e0*/  HFMA2.MMA R22, -RZ, RZ, 0, 5.9604644775390625e-08 ;  /* 0x00000001ff167435 */ /* 0x000fe400000001ff */
[----:B------:R-:W-:Y:S02]  /*60f0*/  MOV R23, R40 ;  /* 0x0000002800177202 */ /* 0x000fe40000000f00 */
[----:B------:R-:W-:-:S07]  /*6100*/  MOV R32, R24 ;  /* 0x0000001800207202 */ /* 0x000fce0000000f00 */
[----:B0-----:R-:W-:Y:S05]  /*6110*/  WARPSYNC.COLLECTIVE R20, `(.L_x_2306) ;  /* 0x0000000014087348 */ /* 0x001fea0003c00000 */
[----:B------:R1:W2:Y:S02]  /*6120*/  SHFL.BFLY P2, R24, R23, R22, R21 ;  /* 0x0c00001617187389 */ /* 0x0002a40000040015 */
[----:B012---:R-:W-:Y:S01]  /*6130*/  ENDCOLLECTIVE ;  /* 0x000000000000791b */ /* 0x007fe20003800000 */
.L_x_2306:
[----:B------:R-:W-:Y:S02]  /*6140*/  FADD.FTZ R41, R33, R32 ;  /* 0x0000002021297221 */ /* 0x000fe40000010000 */
[----:B------:R-:W0:Y:S03]  /*6150*/  @!P0 LDC.64 R32, c[0x0][0x218] ;  /* 0x00008600ff208b82 */ /* 0x000e260000000a00 */
[----:B------:R-:W-:Y:S01]  /*6160*/  MOV R23, R41 ;  /* 0x0000002900177202 */ /* 0x000fe20000000f00 */
[----:B------:R-:W-:-:S07]  /*6170*/  IMAD.MOV.U32 R43, RZ, RZ, R24 ;  /* 0x000000ffff2b7224 */ /* 0x000fce00078e0018 */
[----:B0-----:R-:W-:Y:S05]  /*6180*/  WARPSYNC.COLLECTIVE R20, `(.L_x_2307) ;  /* 0x0000000014087348 */ /* 0x001fea0003c00000 */
[----:B------:R1:W2:Y:S02]  /*6190*/  SHFL.BFLY P2, R24, R23, R22, R21 ;  /* 0x0c00001617187389 */ /* 0x0002a40000040015 */
[----:B012---:R-:W-:Y:S01]  /*61a0*/  ENDCOLLECTIVE ;  /* 0x000000000000791b */ /* 0x007fe20003800000 */
.L_x_2307:
[----:B------:R-:W-:Y:S01]  /*61b0*/  FADD.FTZ R40, R40, R43 ;  /* 0x0000002b28287221 */ /* 0x000fe20000010000 */
[----:B------:R-:W-:Y:S01]  /*61c0*/  HFMA2.MMA R22, -RZ, RZ, 0, 4.76837158203125e-07 ;  /* 0x00000008ff167435 */ /* 0x000fe200000001ff */
[----:B------:R-:W-:Y:S02]  /*61d0*/  MOV R23, R37 ;  /* 0x0000002500177202 */ /* 0x000fe40000000f00 */
[----:B------:R-:W-:-:S08]  /*61e0*/  MOV R42, R24 ;  /* 0x00000018002a7202 */ /* 0x000fd00000000f00 */
[----:B------:R-:W-:Y:S05]  /*61f0*/  WARPSYNC.COLLECTIVE R20, `(.L_x_2308) ;  /* 0x0000000014087348 */ /* 0x000fea0003c00000 */
[----:B------:R0:W1:Y:S02]  /*6200*/  SHFL.BFLY P2, R24, R23, R22, R21 ;  /* 0x0c00001617187389 */ /* 0x0000640000040015 */
[----:B01----:R-:W-:Y:S01]  /*6210*/  ENDCOLLECTIVE ;  /* 0x000000000000791b */ /* 0x003fe20003800000 */
.L_x_2308:
[----:B------:R-:W-:Y:S01]  /*6220*/  FADD.FTZ R41, R41, R42 ;  /* 0x0000002a29297221 */ /* 0x000fe20000010000 */
[----:B------:R-:W-:Y:S01]  /*6230*/  MOV R23, R39 ;  /* 0x0000002700177202 */ /* 0x000fe20000000f00 */
[----:B------:R-:W-:-:S07]  /*6240*/  IMAD.MOV.U32 R46, RZ, RZ, R24 ;  /* 0x000000ffff2e7224 */ /* 0x000fce00078e0018 */
[----:B------:R-:W-:Y:S05]  /*6250*/  WARPSYNC.COLLECTIVE R20, `(.L_x_2309) ;  /* 0x0000000014087348 */ /* 0x000fea0003c00000 */
[----:B------:R0:W1:Y:S02]  /*6260*/  SHFL.BFLY P2, R24, R23, R22, R21 ;  /* 0x0c00001617187389 */ /* 0x0000640000040015 */
[----:B01----:R-:W-:Y:S01]  /*6270*/  ENDCOLLECTIVE ;  /* 0x000000000000791b */ /* 0x003fe20003800000 */
.L_x_2309:
[----:B------:R-:W-:-:S05]  /*6280*/  FADD.FTZ R46, R46, R37 ;  /* 0x000000252e2e7221 */ /* 0x000fca0000010000 */
[----:B------:R-:W-:Y:S01]  /*6290*/  MOV R23, R46 ;  /* 0x0000002e00177202 */ /* 0x000fe20000000f00 */
[----:B------:R-:W-:Y:S01]  /*62a0*/  IMAD.MOV.U32 R22, RZ, RZ, 0x4 ;  /* 0x00000004ff167424 */ /* 0x000fe200078e00ff */
[----:B------:R-:W-:-:S07]  /*62b0*/  MOV R44, R24 ;  /* 0x00000018002c7202 */ /* 0x000fce0000000f00 */
[----:B------:R-:W-:Y:S05]  /*62c0*/  WARPSYNC.COLLECTIVE R20, `(.L_x_2310) ;  /* 0x0000000014087348 */ /* 0x000fea0003c00000 */
[----:B------:R0:W1:Y:S02]  /*62d0*/  SHFL.BFLY P2, R24, R23, R22, R21 ;  /* 0x0c00001617187389 */ /* 0x0000640000040015 */
[----:B01----:R-:W-:Y:S01]  /*62e0*/  ENDCOLLECTIVE ;  /* 0x000000000000791b */ /* 0x003fe20003800000 */
.L_x_2310:
[----:B------:R-:W-:Y:S01]  /*62f0*/  FADD.FTZ R38, R44, R39 ;  /* 0x000000272c267221 */ /* 0x000fe20000010000 */
[----:B------:R-:W-:-:S04]  /*6300*/  FADD.FTZ R44, R16, R27 ;  /* 0x0000001b102c7221 */ /* 0x000fc80000010000 */
[----:B------:R-:W-:Y:S02]  /*6310*/  MOV R23, R38 ;  /* 0x0000002600177202 */ /* 0x000fe40000000f00 */
[----:B------:R-:W-:-:S07]  /*6320*/  MOV R37, R24 ;  /* 0x0000001800257202 */ /* 0x000fce0000000f00 */
[----:B------:R-:W-:Y:S05]  /*6330*/  WARPSYNC.COLLECTIVE R20, `(.L_x_2311) ;  /* 0x0000000014087348 */ /* 0x000fea0003c00000 */
[----:B------:R0:W1:Y:S02]  /*6340*/  SHFL.BFLY P2, R24, R23, R22, R21 ;  /* 0x0c00001617187389 */ /* 0x0000640000040015 */
[----:B01----:R-:W-:Y:S01]  /*6350*/  ENDCOLLECTIVE ;  /* 0x000000000000791b */ /* 0x003fe20003800000 */
.L_x_2311:
        /* <DEDUP_REMOVED lines=13> */
.L_x_2312:
[----:B------:R-:W-:Y:S01]  /*6430*/  FADD.FTZ R38, R38, R39 ;  /* 0x0000002726267221 */ /* 0x000fe20000010000 */
[----:B------:R-:W-:Y:S01]  /*6440*/  @!P0 F2FP.F16.F32.PACK_AB R39, RZ, R44 ;  /* 0x0000002cff27823e */ /* 0x000fe200000000ff */
[----:B------:R-:W-:-:S03]  /*6450*/  @!P0 IMAD.WIDE R26, R37, 0x2, R26 ;  /* 0x00000002251a8825 */ /* 0x000fc600078e021a */
        /* <DEDUP_REMOVED lines=9> */
.L_x_2313:
[----:B------:R0:W-:Y:S04]  /*64f0*/  @!P0 STG.E.U16 desc[UR8][R32.64], R44 ;  /* 0x0000002c20008986 */ /* 0x0001e8000c101508 */
[----:B------:R1:W-:Y:S01]  /*6500*/  @!P0 STG.E.U16 desc[UR8][R18.64], R39 ;  /* 0x0000002712008986 */ /* 0x0003e2000c101508 */
[----:B------:R-:W-:Y:S01]  /*6510*/  @!P0 F2FP.F16.F32.PACK_AB R20, RZ, R40 ;  /* 0x00000028ff14823e */ /* 0x000fe200000000ff */
[----:B------:R-:W-:Y:S01]  /*6520*/  HFMA2.MMA R22, -RZ, RZ, 0, 5.9604644775390625e-08 ;  /* 0x00000001ff167435 */ /* 0x000fe200000001ff */
[----:B------:R-:W-:Y:S02]  /*6530*/  IMAD.MOV.U32 R23, RZ, RZ, R45 ;  /* 0x000000ffff177224 */ /* 0x000fe400078e002d */
[----:B0-----:R-:W-:Y:S02]  /*6540*/  PRMT R33, R20, 0x7610, R33 ;  /* 0x0000761014217816 */ /* 0x001fe40000000021 */
[----:B------:R-:W-:Y:S01]  /*6550*/  MOV R20, 0xffff ;  /* 0x0000ffff00147802 */ /* 0x000fe20000000f00 */
[----:B------:R-:W-:Y:S01]  /*6560*/  @!P0 IMAD.WIDE R16, R37, 0x2, R16 ;  /* 0x0000000225108825 */ /* 0x000fe200078e0210 */
[----:B-1----:R-:W-:-:S02]  /*6570*/  @!P0 F2FP.F16.F32.PACK_AB R19, RZ, R25 ;  /* 0x00000019ff13823e */ /* 0x002fc400000000ff */
[----:B------:R-:W-:Y:S01]  /*6580*/  MOV R47, R24 ;  /* 0x00000018002f7202 */ /* 0x000fe20000000f00 */
[----:B------:R-:W-:Y:S01]  /*6590*/  FADD.FTZ R24, R34, R35 ;  /* 0x0000002322187221 */ /* 0x000fe20000010000 */
[----:B------:R-:W-:Y:S01]  /*65a0*/  @!P0 F2FP.F16.F32.PACK_AB R25, RZ, R41 ;  /* 0x00000029ff19823e */ /* 0x000fe200000000ff */
[----:B------:R0:W-:Y:S02]  /*65b0*/  @!P0 STG.E.U16 desc[UR8][R30.64+0x28], R19 ;  /* 0x000028131e008986 */ /* 0x0001e4000c101508 */
[----:B------:R-:W-:Y:S01]  /*65c0*/  FADD.FTZ R38, R38, R47 ;  /* 0x0000002f26267221 */ /* 0x000fe20000010000 */
[----:B------:R-:W-:-:S04]  /*65d0*/  @!P0 F2FP.F16.F32.PACK_AB R24, RZ, R24 ;  /* 0x00000018ff18823e */ /* 0x000fc800000000ff */
[----:B------:R-:W-:-:S07]  /*65e0*/  PRMT R32, R24, 0x7610, R32 ;  /* 0x0000761018207816 */ /* 0x000fce0000000020 */
[----:B0-----:R-:W-:Y:S05]  /*65f0*/  WARPSYNC.COLLECTIVE R20, `(.L_x_2314) ;  /* 0x0000000014087348 */ /* 0x001fea0003c00000 */
[----:B------:R1:W2:Y:S02]  /*6600*/  SHFL.BFLY P2, R24, R23, R22, R21 ;  /* 0x0c00001617187389 */ /* 0x0002a40000040015 */
[----:B012---:R-:W-:Y:S01]  /*6610*/  ENDCOLLECTIVE ;  /* 0x000000000000791b */ /* 0x007fe20003800000 */
.L_x_2314:
        /* <DEDUP_REMOVED lines=8> */
.L_x_2315:
[----:B------:R-:W-:Y:S01]  /*66a0*/  FADD.FTZ R45, R45, R18 ;  /* 0x000000122d2d7221 */ /* 0x000fe20000010000 */
[----:B------:R-:W-:Y:S06]  /*66b0*/  BRA `(.L_x_2316) ;  /* 0xffffffe000d87947 */ /* 0x000fec000383ffff */
.L_x_2317:
        /* <DEDUP_REMOVED lines=12> */
.L_x_3863:


//--------------------- .text._ZN13group_norm_v218gn_bwd_cuda_kernelI6__halfLi320ELi3ELi32ELi10ELi1024ELb0ELb1ELi16ELi320ELi320ELi4ELb1ELi5ELb0ELb0ELNS_15WgradSyncMethodE3ENS_16CompileConditionILi900EEEEEvPT_S6_S6_PKS5_S8_S8_S8_PKfflPfPj --------------------------
	.section	.text._ZN13group_norm_v218gn_bwd_cuda_kernelI6__halfLi320ELi3ELi32ELi10ELi1024ELb0ELb1ELi16ELi320ELi320ELi4ELb1ELi5ELb0ELb0ELNS_15WgradSyncMethodE3ENS_16CompileConditionILi900EEEEEvPT_S6_S6_PKS5_S8_S8_S8_PKfflPfPj,"ax",@progbits
	.align	128
        .global         _ZN13group_norm_v218gn_bwd_cuda_kernelI6__halfLi320ELi3ELi32ELi10ELi1024ELb0ELb1ELi16ELi320ELi320ELi4ELb1ELi5ELb0ELb0ELNS_15WgradSyncMethodE3ENS_16CompileConditionILi900EEEEEvPT_S6_S6_PKS5_S8_S8_S8_PKfflPfPj
        .type           _ZN13group_norm_v218gn_bwd_cuda_kernelI6__halfLi320ELi3ELi32ELi10ELi1024ELb0ELb1ELi16ELi320ELi320ELi4ELb1ELi5ELb0ELb0ELNS_15WgradSyncMethodE3ENS_16CompileConditionILi900EEEEEvPT_S6_S6_PKS5_S8_S8_S8_PKfflPfPj,@function
        .size           _ZN13group_norm_v218gn_bwd_cuda_kernelI6__halfLi320ELi3ELi32ELi10ELi1024ELb0ELb1ELi16ELi320ELi320ELi4ELb1ELi5ELb0ELb0ELNS_15WgradSyncMethodE3ENS_16CompileConditionILi900EEEEEvPT_S6_S6_PKS5_S8_S8_S8_PKfflPfPj,(.L_x_3864 - _ZN13group_norm_v218gn_bwd_cuda_kernelI6__halfLi320ELi3ELi32ELi10ELi1024ELb0ELb1ELi16ELi320ELi320ELi4ELb1ELi5ELb0ELb0ELNS_15WgradSyncMethodE3ENS_16CompileConditionILi900EEEEEvPT_S6_S6_PKS5_S8_S8_S8_PKfflPfPj)
        .other          _ZN13group_norm_v218gn_bwd_cuda_kernelI6__halfLi320ELi3ELi32ELi10ELi1024ELb0ELb1ELi16ELi320ELi320ELi4ELb1ELi5ELb0ELb0ELNS_15WgradSyncMethodE3ENS_16CompileConditionILi900EEEEEvPT_S6_S6_PKS5_S8_S8_S8_PKfflPfPj,@"STO_CUDA_ENTRY STV_DEFAULT"
_ZN13group_norm_v218gn_bwd_cuda_kernelI6__halfLi320ELi3ELi32ELi10ELi1024ELb0ELb1ELi16ELi320ELi320ELi4ELb1ELi5ELb0ELb0ELNS_15WgradSyncMethodE3ENS_16CompileConditionILi900EEEEEvPT_S6_S6_PKS5_S8_S8_S8_PKfflPfPj:
.text._ZN13group_norm_v218gn_bwd_cuda_kernelI6__halfLi320ELi3ELi32ELi10ELi1024ELb0ELb1ELi16ELi320ELi320ELi4ELb1ELi5ELb0ELb0ELNS_15WgradSyncMethodE3ENS_16CompileConditionILi900EEEEEvPT_S6_S6_PKS5_S8_S8_S8_PKfflPfPj:
        /* <DEDUP_REMOVED lines=29> */
.L_x_2320:
[----:B------:R-:W2:Y:S04]  /*01d0*/  LD.E.STRONG.GPU R0, desc[UR12][R2.64] ;  /* 0x0000000c02007980 */ /* 0x000ea8000c10f900 */
[----:B--2---:R-:W-:Y:S01]  /*01e0*/  CCTL.IVALL ;  /* 0x00000000ff00798f */ /* 0x004fe20002000000 */
[----:B------:R-:W-:Y:S05]  /*01f0*/  YIELD ;  /* 0x0000000000007946 */ /* 0x000fea0003800000 */
[----:B-----5:R-:W-:-:S04]  /*0200*/  LOP3.LUT R0, R0, R5, RZ, 0x3c, !PT ;  /* 0x0000000500007212 */ /* 0x020fc800078e3cff */
[----:B------:R-:W-:-:S13]  /*0210*/  ISETP.GT.AND P0, PT, R0, -0x1, PT ;  /* 0xffffffff0000780c */ /* 0x000fda0003f04270 */
[----:B------:R-:W-:Y:S05]  /*0220*/  @P0 BRA `(.L_x_2320) ;  /* 0xfffffffc00e80947 */ /* 0x000fea000383ffff */
.L_x_2319:
[----:B------:R-:W-:Y:S05]  /*0230*/  WARPSYNC.ALL ;  /* 0x0000000000007948 */ /* 0x000fea0003800000 */
[----:B------:R-:W-:Y:S06]  /*0240*/  BAR.SYNC.DEFER_BLOCKING 0x0 ;  /* 0x0000000000007b1d */ /* 0x000fec0000010000 */
[----:B------:R-:W-:Y:S05]  /*0250*/  BRA `(.L_x_2321) ;  /* 0x00000028008c7947 */ /* 0x000fea0003800000 */
.L_x_2318:
        /* <DEDUP_REMOVED lines=44> */
[C---:B0-----:R-:W-:Y:S02]  /*0520*/  LOP3.LUT R2, R8.reuse, 0x3, R3, 0x78, !PT ;  /* 0x0000000308027812 */ /* 0x041fe400078e7803 */
[----:B------:R-:W-:-:S03]  /*0530*/  LOP3.LUT R3, R8, 0x3, R9, 0x78, !PT ;  /* 0x0000000308037812 */ /* 0x000fc600078e7809 */
[----:B------:R0:W-:Y:S04]  /*0540*/  STL [R1+0x20], R2 ;  /* 0x0000200201007387 */ /* 0x0001e80000100800 */
[----:B------:R-:W-:Y:S04]  /*0550*/  STL [R1+0x1c], R3 ;  /* 0x00001c0301007387 */ /* 0x000fe80000100800 */
[----:B------:R2:W-:Y:S01]  /*0560*/  STL [R1+0x18], R0 ;  /* 0x0000180001007387 */ /* 0x0005e20000100800 */
[----:B0-----:R-:W-:-:S05]  /*0570*/  LOP3.LUT R2, R8, 0x3, R13, 0x78, !PT ;  /* 0x0000000308027812 */ /* 0x001fca00078e780d */
[----:B------:R0:W-:Y:S01]  /*0580*/  STL [R1+0x14], R2 ;  /* 0x0000140201007387 */ /* 0x0001e20000100800 */
[--C-:B--2---:R-:W-:Y:S02]  /*0590*/  HADD2.F32 R0, -RZ, R4.reuse.H0_H0 ;  /* 0x20000004ff007230 */ /* 0x104fe40000004100 */
[----:B------:R-:W-:Y:S02]  /*05a0*/  HADD2.F32 R3, -RZ, R4.H1_H1 ;  /* 0x30000004ff037230 */ /* 0x000fe40000004100 */
[--C-:B0-----:R-:W-:Y:S02]  /*05b0*/  HADD2.F32 R2, -RZ, R5.reuse.H0_H0 ;  /* 0x20000005ff027230 */ /* 0x101fe40000004100 */
[----:B------:R-:W-:-:S07]  /*05c0*/  HADD2.F32 R4, -RZ, R5.H1_H1 ;  /* 0x30000005ff047230 */ /* 0x000fce0000004100 */
.L_x_2337:
[----:B-1----:R-:W2:Y:S01]  /*05d0*/  LDL R8, [R1+0xc] ;  /* 0x00000c0001087983 */ /* 0x002ea20000100800 */
[----:B------:R-:W0:Y:S01]  /*05e0*/  S2R R5, SR_TID.X ;  /* 0x0000000000057919 */ /* 0x000e220000002100 */
[----:B------:R-:W-:Y:S01]  /*05f0*/  HFMA2.MMA R7, -RZ, RZ, 0, 0 ;  /* 0x00000000ff077435 */ /* 0x000fe200000001ff */
[----:B------:R-:W-:Y:S01]  /*0600*/  USHF.L.U32 UR7, UR16, 0x4, URZ ;  /* 0x0000000410077899 */ /* 0x000fe2000800063f */
[----:B------:R-:W3:Y:S01]  /*0610*/  LDL R18, [R1+0x10] ;  /* 0x0000100001127983 */ /* 0x000ee20000100800 */
[----:B------:R-:W-:Y:S02]  /*0620*/  USHF.L.U32 UR9, UR10, 0x5, URZ ;  /* 0x000000050a097899 */ /* 0x000fe4000800063f */
[----:B------:R-:W-:Y:S02]  /*0630*/  ULOP3.LUT UR7, UR7, 0x3f0, URZ, 0xc0, !UPT ;  /* 0x000003f007077892 */ /* 0x000fe4000f8ec03f */
[----:B------:R-:W-:Y:S01]  /*0640*/  USHF.L.U64.HI UR11, UR10, 0x5, UR5 ;  /* 0x000000050a0b7899 */ /* 0x000fe20008010205 */
[----:B------:R-:W-:Y:S01]  /*0650*/  ULDC.64 UR14, c[0x0][0x248] ;  /* 0x00009200000e7ab9 */ /* 0x000fe20000000a00 */
[----:B------:R-:W-:Y:S01]  /*0660*/  ULDC.64 UR18, c[0x0][0x230] ;  /* 0x00008c0000127ab9 */ /* 0x000fe20000000a00 */
[----:B------:R-:W-:Y:S01]  /*0670*/  ULDC.64 UR20, c[0x0][0x228] ;  /* 0x00008a0000147ab9 */ /* 0x000fe20000000a00 */
[----:B0-----:R-:W-:-:S05]  /*0680*/  IMAD.WIDE.U32 R38, R5, -0x33333333, RZ ;  /* 0xcccccccd05267825 */ /* 0x001fca00078e00ff */
[----:B------:R-:W-:-:S05]  /*0690*/  SHF.R.U32.HI R38, RZ, 0x6, R39 ;  /* 0x00000006ff267819 */ /* 0x000fca0000011627 */
[----:B------:R-:W-:Y:S01]  /*06a0*/  IMAD R39, R38, -0x50, R5 ;  /* 0xffffffb026277824 */ /* 0x000fe200078e0205 */
[----:B------:R-:W-:-:S03]  /*06b0*/  MOV R5, UR10 ;  /* 0x0000000a00057c02 */ /* 0x000fc60008000f00 */
[----:B------:R-:W-:Y:S01]  /*06c0*/  IMAD.SHL.U32 R6, R39, 0x4, RZ ;  /* 0x0000000427067824 */ /* 0x000fe200078e00ff */
[----:B------:R-:W-:-:S03]  /*06d0*/  IADD3 R9, R38, UR7, RZ ;  /* 0x0000000726097c10 */ /* 0x000fc6000fffe0ff */
[----:B------:R-:W-:Y:S01]  /*06e0*/  IMAD.WIDE.U32 R6, R5, 0x50000, R6 ;  /* 0x0005000005067825 */ /* 0x000fe200078e0006 */
[----:B------:R-:W-:-:S03]  /*06f0*/  UIMAD UR7, UR5, 0x50000, URZ ;  /* 0x00050000050778a4 */ /* 0x000fc6000f8e023f */
[----:B------:R-:W-:-:S04]  /*0700*/  IMAD R9, R9, 0x140, RZ ;  /* 0x0000014009097824 */ /* 0x000fc800078e02ff */
[----:B------:R-:W-:-:S05]  /*0710*/  VIADD R11, R9, 0xa00 ;  /* 0x00000a00090b7836 */ /* 0x000fca0000000000 */
[----:B------:R-:W-:-:S04]  /*0720*/  IADD3 R11, P2, R11, R6, RZ ;  /* 0x000000060b0b7210 */ /* 0x000fc80007f5e0ff */
[----:B------:R-:W-:Y:S02]  /*0730*/  SHF.L.U32 R61, R11, 0x1, RZ ;  /* 0x000000010b3d7819 */ /* 0x000fe400000006ff */
[----:B--2---:R-:W-:-:S05]  /*0740*/  IADD3 R5, P0, R8, UR9, RZ ;  /* 0x0000000908057c10 */ /* 0x004fca000ff1e0ff */
[----:B------:R-:W-:Y:S01]  /*0750*/  IMAD.X R8, RZ, RZ, UR11, P0 ;  /* 0x0000000bff087e24 */ /* 0x000fe200080e06ff */
[----:B------:R-:W-:-:S04]  /*0760*/  LEA R34, P0, R5, UR14, 0x3 ;  /* 0x0000000e05227c11 */ /* 0x000fc8000f8018ff */
[----:B------:R-:W-:Y:S02]  /*0770*/  LEA.HI.X R35, R5, UR15, R8, 0x3, P0 ;  /* 0x0000000f05237c11 */ /* 0x000fe400080f1c08 */
[----:B------:R-:W-:Y:S01]  /*0780*/  IADD3 R5, R7, UR7, RZ ;  /* 0x0000000707057c10 */ /* 0x000fe2000fffe0ff */
[----:B------:R-:W-:Y:S01]  /*0790*/  ULDC UR7, c[0x0][0x250] ;  /* 0x0000940000077ab9 */ /* 0x000fe20000000800 */
[C---:B------:R-:W-:Y:S02]  /*07a0*/  IADD3 R54, P0, R9.reuse, R6, RZ ;  /* 0x0000000609367210 */ /* 0x040fe40007f1e0ff */
[----:B------:R-:W2:Y:S02]  /*07b0*/  LDG.E.64.CONSTANT R34, desc[UR12][R34.64] ;  /* 0x0000000c22227981 */ /* 0x000ea4000c1e9b00 */
[----:B------:R-:W-:Y:S02]  /*07c0*/  IADD3.X R13, RZ, R5, RZ, P0, !PT ;  /* 0x00000005ff0d7210 */ /* 0x000fe400007fe4ff */
[----:B------:R-:W-:-:S02]  /*07d0*/  IADD3 R7, R9, 0x500, RZ ;  /* 0x0000050009077810 */ /* 0x000fc40007ffe0ff */
[C---:B------:R-:W-:Y:S02]  /*07e0*/  SHF.L.U64.HI R58, R54.reuse, 0x1, R13 ;  /* 0x00000001363a7819 */ /* 0x040fe4000001020d */
[----:B------:R-:W-:Y:S02]  /*07f0*/  SHF.L.U32 R54, R54, 0x1, RZ ;  /* 0x0000000136367819 */ /* 0x000fe400000006ff */
[----:B------:R-:W-:Y:S02]  /*0800*/  IADD3 R7, P1, R7, R6, RZ ;  /* 0x0000000607077210 */ /* 0x000fe40007f3e0ff */
[----:B------:R-:W-:Y:S02]  /*0810*/  IADD3 R14, P0, R54, UR18, RZ ;  /* 0x00000012360e7c10 */ /* 0x000fe4000ff1e0ff */
[----:B------:R-:W-:Y:S02]  /*0820*/  IADD3.X R8, RZ, R5, RZ, P1, !PT ;  /* 0x00000005ff087210 */ /* 0x000fe40000ffe4ff */
[----:B------:R-:W-:-:S02]  /*0830*/  SHF.L.U32 R10, R7, 0x1, RZ ;  /* 0x00000001070a7819 */ /* 0x000fc400000006ff */
[----:B------:R-:W-:Y:S02]  /*0840*/  IADD3 R12, P1, R54, UR20, RZ ;  /* 0x00000014360c7c10 */ /* 0x000fe4000ff3e0ff */
[C---:B------:R-:W-:Y:S02]  /*0850*/  IADD3.X R15, R58.reuse, UR19, RZ, P0, !PT ;  /* 0x000000133a0f7c10 */ /* 0x040fe400087fe4ff */
[----:B------:R-:W-:Y:S02]  /*0860*/  SHF.L.U64.HI R19, R7, 0x1, R8 ;  /* 0x0000000107137819 */ /* 0x000fe40000010208 */
[----:B------:R-:W-:Y:S02]  /*0870*/  IADD3.X R13, R58, UR21, RZ, P1, !PT ;  /* 0x000000153a0d7c10 */ /* 0x000fe40008ffe4ff */
[C---:B------:R-:W-:Y:S01]  /*0880*/  IADD3 R16, P0, R10.reuse, UR18, RZ ;  /* 0x000000120a107c10 */ /* 0x040fe2000ff1e0ff */
[----:B------:R-:W4:Y:S01]  /*0890*/  LDG.E.64.CONSTANT R14, desc[UR12][R14.64] ;  /* 0x0000000c0e0e7981 */ /* 0x000f22000c1e9b00 */
[----:B------:R-:W-:-:S02]  /*08a0*/  IADD3 R36, P1, R10, UR20, RZ ;  /* 0x000000140a247c10 */ /* 0x000fc4000ff3e0ff */
[C---:B------:R-:W-:Y:S01]  /*08b0*/  IADD3.X R17, R19.reuse, UR19, RZ, P0, !PT ;  /* 0x0000001313117c10 */ /* 0x040fe200087fe4ff */
[----:B------:R-:W5:Y:S01]  /*08c0*/  LDG.E.64.CONSTANT R12, desc[UR12][R12.64] ;  /* 0x0000000c0c0c7981 */ /* 0x000f62000c1e9b00 */
[----:B------:R-:W-:Y:S01]  /*08d0*/  IMAD.X R8, RZ, RZ, R5, P2 ;  /* 0x000000ffff087224 */ /* 0x000fe200010e0605 */
[----:B------:R-:W-:Y:S02]  /*08e0*/  IADD3.X R37, R19, UR21, RZ, P1, !PT ;  /* 0x0000001513257c10 */ /* 0x000fe40008ffe4ff */
[----:B---3--:R-:W-:Y:S01]  /*08f0*/  IADD3 R7, P0, R18, UR9, RZ ;  /* 0x0000000912077c10 */ /* 0x008fe2000ff1e0ff */
[----:B------:R-:W3:Y:S04]  /*0900*/  LDG.E.64.CONSTANT R16, desc[UR12][R16.64] ;  /* 0x0000000c10107981 */ /* 0x000ee8000c1e9b00 */
[----:B------:R0:W-:Y:S01]  /*0910*/  STL [R1+0x4], R10 ;  /* 0x0000040a01007387 */ /* 0x0001e20000100800 */
[----:B------:R-:W-:-:S03]  /*0920*/  IADD3 R30, P1, R61, UR18, RZ ;  /* 0x000000123d1e7c10 */ /* 0x000fc6000ff3e0ff */
[----:B------:R-:W3:Y:S01]  /*0930*/  LDG.E.64.CONSTANT R36, desc[UR12][R36.64] ;  /* 0x0000000c24247981 */ /* 0x000ee2000c1e9b00 */
[----:B0-----:R-:W-:Y:S02]  /*0940*/  SHF.L.U64.HI R10, R11, 0x1, R8 ;  /* 0x000000010b0a7819 */ /* 0x001fe40000010208 */
[----:B------:R-:W-:Y:S02]  /*0950*/  IADD3.X R8, RZ, UR11, RZ, P0, !PT ;  /* 0x0000000bff087c10 */ /* 0x000fe400087fe4ff */
[----:B------:R-:W-:Y:S02]  /*0960*/  LEA R20, P0, R7, UR14, 0x3 ;  /* 0x0000000e07147c11 */ /* 0x000fe4000f8018ff */
[----:B------:R-:W-:Y:S02]  /*0970*/  IADD3 R18, P2, R61, UR20, RZ ;  /* 0x000000143d127c10 */ /* 0x000fe4000ff5e0ff */
[----:B------:R-:W-:Y:S01]  /*0980*/  LEA.HI.X R21, R7, UR15, R8, 0x3, P0 ;  /* 0x0000000f07157c11 */ /* 0x000fe200080f1c08 */
[----:B------:R0:W-:Y:S01]  /*0990*/  STL [R1+0x8], R19 ;  /* 0x0000081301007387 */ /* 0x0001e20000100800 */
[----:B------:R-:W-:Y:S01]  /*09a0*/  IADD3.X R31, R10, UR19, RZ, P1, !PT ;  /* 0x000000130a1f7c10 */ /* 0x000fe20008ffe4ff */
[----:B------:R-:W-:-:S03]  /*09b0*/  ULDC.64 UR14, c[0x0][0x258] ;  /* 0x00009600000e7ab9 */ /* 0x000fc60000000a00 */
[----:B------:R-:W3:Y:S04]  /*09c0*/  LDG.E.64.CONSTANT R20, desc[UR12][R20.64] ;  /* 0x0000000c14147981 */ /* 0x000ee8000c1e9b00 */
[----:B------:R-:W3:Y:S01]  /*09d0*/  LDG.E.64.CONSTANT R30, desc[UR12][R30.64] ;  /* 0x0000000c1e1e7981 */ /* 0x000ee2000c1e9b00 */
[----:B0-----:R-:W-:Y:S02]  /*09e0*/  IADD3.X R19, R10, UR21, RZ, P2, !PT ;  /* 0x000000150a137c10 */ /* 0x001fe400097fe4ff */
[----:B------:R-:W-:-:S04]  /*09f0*/  IADD3 R9, R9, 0xf00, RZ ;  /* 0x00000f0009097810 */ /* 0x000fc80007ffe0ff */
[----:B------:R-:W3:Y:S01]  /*0a00*/  LDG.E.64.CONSTANT R18, desc[UR12][R18.64] ;  /* 0x0000000c12127981 */ /* 0x000ee2000c1e9b00 */
[----:B------:R-:W-:-:S04]  /*0a10*/  IADD3 R9, P0, R9, R6, RZ ;  /* 0x0000000609097210 */ /* 0x000fc80007f1e0ff */
[----:B------:R-:W-:Y:S01]  /*0a20*/  SHF.L.U32 R59, R9, 0x1, RZ ;  /* 0x00000001093b7819 */ /* 0x000fe200000006ff */
[----:B------:R-:W-:-:S03]  /*0a30*/  IMAD.X R60, RZ, RZ, R5, P0 ;  /* 0x000000ffff3c7224 */ /* 0x000fc600000e0605 */
[----:B------:R-:W-:Y:S02]  /*0a40*/  IADD3 R32, P0, R59, UR18, RZ ;  /* 0x000000123b207c10 */ /* 0x000fe4000ff1e0ff */
[----:B------:R-:W-:-:S04]  /*0a50*/  SHF.L.U64.HI R60, R9, 0x1, R60 ;  /* 0x00000001093c7819 */ /* 0x000fc8000001023c */
[----:B------:R-:W-:Y:S02]  /*0a60*/  IADD3.X R33, R60, UR19, RZ, P0, !PT ;  /* 0x000000133c217c10 */ /* 0x000fe400087fe4ff */
[----:B------:R-:W-:-:S04]  /*0a70*/  IADD3 R40, P0, R59, UR20, RZ ;  /* 0x000000143b287c10 */ /* 0x000fc8000ff1e0ff */
[----:B------:R-:W3:Y:S01]  /*0a80*/  LDG.E.64.CONSTANT R32, desc[UR12][R32.64] ;  /* 0x0000000c20207981 */ /* 0x000ee2000c1e9b00 */
[----:B------:R-:W-:-:S06]  /*0a90*/  IADD3.X R41, R60, UR21, RZ, P0, !PT ;  /* 0x000000153c297c10 */ /* 0x000fcc00087fe4ff */
[----:B------:R-:W3:Y:S04]  /*0aa0*/  LDG.E.64.CONSTANT R40, desc[UR12][R40.64] ;  /* 0x0000000c28287981 */ /* 0x000ee8000c1e9b00 */
[----:B------:R0:W-:Y:S01]  /*0ab0*/  STL [R1], R10 ;  /* 0x0000000a01007387 */ /* 0x0001e20000100800 */
[----:B--2---:R-:W-:-:S06]  /*0ac0*/  FADD.FTZ R5, R35, UR7 ;  /* 0x0000000723057e21 */ /* 0x004fcc0008010000 */
[----:B------:R-:W1:Y:S01]  /*0ad0*/  MUFU.RSQ R5, R5 ;  /* 0x0000000500057308 */ /* 0x000e620000001400 */
[--C-:B----4-:R-:W-:Y:S02]  /*0ae0*/  HADD2.F32 R7, -RZ, R14.reuse.H0_H0 ;  /* 0x2000000eff077230 */ /* 0x110fe40000004100 */
[----:B------:R-:W-:Y:S02]  /*0af0*/  HADD2.F32 R9, -RZ, R14.H1_H1 ;  /* 0x3000000eff097230 */ /* 0x000fe40000004100 */
[--C-:B-----5:R-:W-:Y:S02]  /*0b00*/  HADD2.F32 R6, -RZ, R12.reuse.H0_H0 ;  /* 0x2000000cff067230 */ /* 0x120fe40000004100 */
[C---:B------:R-:W-:Y:S01]  /*0b10*/  FADD.FTZ R8, -R34.reuse, R7 ;  /* 0x0000000722087221 */ /* 0x040fe20000010100 */
[----:B------:R-:W-:Y:S02]  /*0b20*/  HADD2.F32 R7, -RZ, R12.H1_H1 ;  /* 0x3000000cff077230 */ /* 0x000fe40000004100 */
[----:B------:R-:W-:Y:S01]  /*0b30*/  FADD.FTZ R52, -R34, R9 ;  /* 0x0000000922347221 */ /* 0x000fe20000010100 */
[----:B---3--:R-:W-:-:S02]  /*0b40*/  HADD2.F32 R35, -RZ, R16.H0_H0 ;  /* 0x20000010ff237230 */ /* 0x008fc40000004100 */
[----:B0-----:R-:W-:Y:S01]  /*0b50*/  FMUL.FTZ R10, R0, R6 ;  /* 0x00000006000a7220 */ /* 0x001fe20000410000 */
[----:B-1----:R-:W-:Y:S01]  /*0b60*/  FMUL.FTZ R53, R5, R8 ;  /* 0x0000000805357220 */ /* 0x002fe20000410000 */
[----:B------:R-:W-:Y:S01]  /*0b70*/  FMUL.FTZ R11, R3, R7 ;  /* 0x00000007030b7220 */ /* 0x000fe20000410000 */
[----:B------:R-:W-:Y:S01]  /*0b80*/  FMUL.FTZ R52, R5, R52 ;  /* 0x0000003405347220 */ /* 0x000fe20000410000 */
[----:B------:R-:W-:Y:S01]  /*0b90*/  FADD.FTZ R12, -R34, R35 ;  /* 0x00000023220c7221 */ /* 0x000fe20000010100 */
[----:B------:R-:W-:Y:S01]  /*0ba0*/  FFMA.FTZ R9, R53, R10, RZ ;  /* 0x0000000a35097223 */ /* 0x000fe200000100ff */
[----:B------:R-:W-:Y:S02]  /*0bb0*/  HADD2.F32 R35, -RZ, R16.H1_H1 ;  /* 0x30000010ff237230 */ /* 0x000fe40000004100 */
[--C-:B------:R-:W-:Y:S02]  /*0bc0*/  HADD2.F32 R8, -RZ, R36.reuse.H0_H0 ;  /* 0x20000024ff087230 */ /* 0x100fe40000004100 */
[----:B------:R-:W-:Y:S01]  /*0bd0*/  FFMA.FTZ R10, R52, R11, R9 ;  /* 0x0000000b340a7223 */ /* 0x000fe20000010009 */
[----:B------:R-:W-:Y:S01]  /*0be0*/  FMUL.FTZ R57, R5, R12 ;  /* 0x0000000c05397220 */ /* 0x000fe20000410000 */
[----:B------:R-:W-:-:S02]  /*0bf0*/  HADD2.F32 R9, -RZ, R36.H1_H1 ;  /* 0x30000024ff097230 */ /* 0x000fc40000004100 */
[----:B------:R-:W-:Y:S01]  /*0c00*/  FADD.FTZ R56, -R34, R35 ;  /* 0x0000002322387221 */ /* 0x000fe20000010100 */
[----:B------:R-:W-:Y:S02]  /*0c10*/  FMUL.FTZ R11, R0, R8 ;  /* 0x00000008000b7220 */ /* 0x000fe40000410000 */
[----:B------:R-:W-:Y:S02]  /*0c20*/  FMUL.FTZ R12, R3, R9 ;  /* 0x00000009030c7220 */ /* 0x000fe40000410000 */
[----:B------:R-:W-:Y:S01]  /*0c30*/  FFMA.FTZ R11, R57, R11, R10 ;  /* 0x0000000b390b7223 */ /* 0x000fe2000001000a */
[----:B------:R-:W-:-:S04]  /*0c40*/  FMUL.FTZ R56, R5, R56 ;  /* 0x0000003805387220 */ /* 0x000fc80000410000 */
[----:B------:R-:W-:Y:S01]  /*0c50*/  FFMA.FTZ R12, R56, R12, R11 ;  /* 0x0000000c380c7223 */ /* 0x000fe2000001000b */
[----:B------:R-:W-:Y:S01]  /*0c60*/  FADD.FTZ R42, R21, UR7 ;  /* 0x00000007152a7e21 */ /* 0x000fe20008010000 */
[----:B------:R-:W-:-:S03]  /*0c70*/  HADD2.F32 R35, -RZ, R30.H0_H0 ;  /* 0x2000001eff237230 */ /* 0x000fc60000004100 */
[----:B------:R-:W0:Y:S01]  /*0c80*/  MUFU.RSQ R11, R42 ;  /* 0x0000002a000b7308 */ /* 0x000e220000001400 */
[----:B------:R-:W-:Y:S02]  /*0c90*/  HADD2.F32 R51, -RZ, R30.H1_H1 ;  /* 0x3000001eff337230 */ /* 0x000fe40000004100 */
[----:B------:R-:W-:Y:S01]  /*0ca0*/  FADD.FTZ R14, -R34, R35 ;  /* 0x00000023220e7221 */ /* 0x000fe20000010100 */
[----:B------:R-:W-:-:S03]  /*0cb0*/  HADD2.F32 R10, -RZ, R18.H0_H0 ;  /* 0x20000012ff0a7230 */ /* 0x000fc60000004100 */
[----:B------:R-:W-:Y:S01]  /*0cc0*/  FMUL.FTZ R55, R5, R14 ;  /* 0x0000000e05377220 */ /* 0x000fe20000410000 */
[--C-:B------:R-:W-:Y:S02]  /*0cd0*/  HADD2.F32 R36, -RZ, R15.reuse.H0_H0 ;  /* 0x2000000fff247230 */ /* 0x100fe40000004100 */
[----:B------:R-:W-:Y:S01]  /*0ce0*/  FMUL.FTZ R21, R0, R10 ;  /* 0x0000000a00157220 */ /* 0x000fe20000410000 */
[----:B------:R-:W-:Y:S01]  /*0cf0*/  HADD2.F32 R15, -RZ, R15.H1_H1 ;  /* 0x3000000fff0f7230 */ /* 0x000fe20000004100 */
[----:B------:R-:W-:Y:S01]  /*0d00*/  MOV R16, 0x28 ;  /* 0x0000002800107802 */ /* 0x000fe20000000f00 */
[----:B------:R-:W-:Y:S02]  /*0d10*/  HADD2.F32 R14, -RZ, R18.H1_H1 ;  /* 0x30000012ff0e7230 */ /* 0x000fe40000004100 */
[----:B------:R-:W-:Y:S01]  /*0d20*/  FFMA.FTZ R21, R55, R21, R12 ;  /* 0x0000001537157223 */ /* 0x000fe2000001000c */
[----:B------:R-:W-:Y:S01]  /*0d30*/  FADD.FTZ R51, -R34, R51 ;  /* 0x0000003322337221 */ /* 0x000fe20000010100 */
[----:B------:R-:W-:-:S02]  /*0d40*/  HADD2.F32 R12, -RZ, R13.H0_H0 ;  /* 0x2000000dff0c7230 */ /* 0x000fc40000004100 */
[C---:B------:R-:W-:Y:S01]  /*0d50*/  FADD.FTZ R36, -R20.reuse, R36 ;  /* 0x0000002414247221 */ /* 0x040fe20000010100 */
[----:B------:R-:W-:Y:S01]  /*0d60*/  FADD.FTZ R48, -R20, R15 ;  /* 0x0000000f14307221 */ /* 0x000fe20000010100 */
[----:B------:R-:W-:Y:S02]  /*0d70*/  IMAD R35, R39, R16, UR6 ;  /* 0x0000000627237e24 */ /* 0x000fe4000f8e0210 */
[----:B------:R-:W-:Y:S01]  /*0d80*/  FMUL.FTZ R15, R3, R14 ;  /* 0x0000000e030f7220 */ /* 0x000fe20000410000 */
[----:B------:R-:W-:Y:S01]  /*0d90*/  FMUL.FTZ R51, R5, R51 ;  /* 0x0000003305337220 */ /* 0x000fe20000410000 */
[----:B------:R-:W-:Y:S02]  /*0da0*/  HADD2.F32 R13, -RZ, R13.H1_H1 ;  /* 0x3000000dff0d7230 */ /* 0x000fe40000004100 */
[----:B------:R-:W-:Y:S01]  /*0db0*/  FMUL.FTZ R30, R2, R12 ;  /* 0x0000000c021e7220 */ /* 0x000fe20000410000 */
[----:B------:R-:W-:Y:S02]  /*0dc0*/  HADD2.F32 R16, -RZ, R17.H0_H0 ;  /* 0x20000011ff107230 */ /* 0x000fe40000004100 */
[----:B0-----:R-:W-:Y:S01]  /*0dd0*/  FMUL.FTZ R49, R11, R36 ;  /* 0x000000240b317220 */ /* 0x001fe20000410000 */
[----:B------:R-:W-:Y:S01]  /*0de0*/  FFMA.FTZ R21, R51, R15, R21 ;  /* 0x0000000f33157223 */ /* 0x000fe20000010015 */
[----:B------:R-:W-:-:S02]  /*0df0*/  HADD2.F32 R15, -RZ, R37.H0_H0 ;  /* 0x20000025ff0f7230 */ /* 0x000fc40000004100 */
[----:B------:R-:W-:Y:S01]  /*0e00*/  FMUL.FTZ R18, R4, R13 ;  /* 0x0000000d04127220 */ /* 0x000fe20000410000 */
[----:B------:R-:W-:Y:S01]  /*0e10*/  FMUL.FTZ R48, R11, R48 ;  /* 0x000000300b307220 */ /* 0x000fe20000410000 */
[----:B------:R-:W-:Y:S01]  /*0e20*/  FFMA.FTZ R30, R49, R30, RZ ;  /* 0x0000001e311e7223 */ /* 0x000fe200000100ff */
[----:B------:R-:W-:Y:S01]  /*0e30*/  FADD.FTZ R47, -R20, R16 ;  /* 0x00000010142f7221 */ /* 0x000fe20000010100 */
[----:B------:R-:W-:Y:S02]  /*0e40*/  HADD2.F32 R45, -RZ, R17.H1_H1 ;  /* 0x30000011ff2d7230 */ /* 0x000fe40000004100 */
[----:B------:R-:W-:Y:S01]  /*0e50*/  FMUL.FTZ R17, R2, R15 ;  /* 0x0000000f02117220 */ /* 0x000fe20000410000 */
[----:B------:R-:W-:Y:S01]  /*0e60*/  FFMA.FTZ R18, R48, R18, R30 ;  /* 0x0000001230127223 */ /* 0x000fe2000001001e */
[----:B------:R-:W-:Y:S02]  /*0e70*/  HADD2.F32 R16, -RZ, R37.H1_H1 ;  /* 0x30000025ff107230 */ /* 0x000fe40000004100 */
[----:B------:R-:W-:Y:S01]  /*0e80*/  FMUL.FTZ R47, R11, R47 ;  /* 0x0000002f0b2f7220 */ /* 0x000fe20000410000 */
[----:B------:R-:W-:Y:S01]  /*0e90*/  FADD.FTZ R45, -R20, R45 ;  /* 0x0000002d142d7221 */ /* 0x000fe20000010100 */
[----:B------:R-:W-:-:S02]  /*0ea0*/  HADD2.F32 R50, -RZ, R32.H0_H0 ;  /* 0x20000020ff327230 */ /* 0x000fc40000004100 */
[----:B------:R-:W-:Y:S02]  /*0eb0*/  HADD2.F32 R46, -RZ, R32.H1_H1 ;  /* 0x30000020ff2e7230 */ /* 0x000fe40000004100 */
[----:B------:R-:W-:Y:S01]  /*0ec0*/  FFMA.FTZ R32, R47, R17, R18 ;  /* 0x000000112f207223 */ /* 0x000fe20000010012 */
[----:B------:R-:W-:Y:S01]  /*0ed0*/  FMUL.FTZ R17, R4, R16 ;  /* 0x0000001004117220 */ /* 0x000fe20000410000 */
[----:B------:R-:W-:Y:S01]  /*0ee0*/  FMUL.FTZ R45, R11, R45 ;  /* 0x0000002d0b2d7220 */ /* 0x000fe20000410000 */
[----:B------:R-:W-:-:S03]  /*0ef0*/  HADD2.F32 R44, -RZ, R31.H0_H0 ;  /* 0x2000001fff2c7230 */ /* 0x000fc60000004100 */
[----:B------:R-:W-:Y:S01]  /*0f00*/  FFMA.FTZ R32, R45, R17, R32 ;  /* 0x000000112d207223 */ /* 0x000fe20000010020 */
[----:B------:R-:W-:Y:S02]  /*0f10*/  HADD2.F32 R17, -RZ, R19.H0_H0 ;  /* 0x20000013ff117230 */ /* 0x000fe40000004100 */
[----:B------:R-:W-:Y:S01]  /*0f20*/  FADD.FTZ R44, -R20, R44 ;  /* 0x0000002c142c7221 */ /* 0x000fe20000010100 */
[----:B------:R-:W-:Y:S02]  /*0f30*/  HADD2.F32 R43, -RZ, R31.H1_H1 ;  /* 0x3000001fff2b7230 */ /* 0x000fe40000004100 */
[----:B------:R-:W-:Y:S01]  /*0f40*/  FADD.FTZ R50, -R34, R50 ;  /* 0x0000003222327221 */ /* 0x000fe20000010100 */
[----:B------:R-:W-:Y:S02]  /*0f50*/  HADD2.F32 R18, -RZ, R40.H0_H0 ;  /* 0x20000028ff127230 */ /* 0x000fe40000004100 */
[----:B------:R-:W-:Y:S01]  /*0f60*/  FMUL.FTZ R31, R2, R17 ;  /* 0x00000011021f7220 */ /* 0x000fe20000410000 */
[----:B------:R-:W-:Y:S01]  /*0f70*/  FMUL.FTZ R44, R11, R44 ;  /* 0x0000002c0b2c7220 */ /* 0x000fe20000410000 */
[----:B------:R-:W-:-:S02]  /*0f80*/  HADD2.F32 R30, -RZ, R33.H0_H0 ;  /* 0x20000021ff1e7230 */ /* 0x000fc40000004100 */
[----:B------:R-:W-:Y:S01]  /*0f90*/  FFMA.FTZ R36, R2, R12, RZ ;  /* 0x0000000c02247223 */ /* 0x000fe200000100ff */
[----:B------:R-:W-:Y:S02]  /*0fa0*/  HADD2.F32 R42, -RZ, R33.H1_H1 ;  /* 0x30000021ff2a7230 */ /* 0x000fe40000004100 */
[----:B------:R-:W-:Y:S01]  /*0fb0*/  FFMA.FTZ R33, R0, R6, RZ ;  /* 0x0000000600217223 */ /* 0x000fe200000100ff */
[----:B------:R-:W-:Y:S01]  /*0fc0*/  FFMA.FTZ R32, R44, R31, R32 ;  /* 0x0000001f2c207223 */ /* 0x000fe20000010020 */
[----:B------:R-:W-:Y:S02]  /*0fd0*/  HADD2.F32 R19, -RZ, R19.H1_H1 ;  /* 0x30000013ff137230 */ /* 0x000fe40000004100 */
[----:B------:R-:W-:Y:S01]  /*0fe0*/  FADD.FTZ R43, -R20, R43 ;  /* 0x0000002b142b7221 */ /* 0x000fe20000010100 */
[----:B------:R-:W-:Y:S01]  /*0ff0*/  FMUL.FTZ R31, R0, R18 ;  /* 0x00000012001f7220 */ /* 0x000fe20000410000 */
[----:B------:R-:W-:Y:S01]  /*1000*/  FMUL.FTZ R50, R5, R50 ;  /* 0x0000003205327220 */ /* 0x000fe20000410000 */
[----:B------:R-:W-:Y:S01]  /*1010*/  FADD.FTZ R30, -R20, R30 ;  /* 0x0000001e141e7221 */ /* 0x000fe20000010100 */
[----:B------:R-:W-:Y:S01]  /*1020*/  FFMA.FTZ R33, R3, R7, R33 ;  /* 0x0000000703217223 */ /* 0x000fe20000010021 */
[----:B------:R-:W-:Y:S01]  /*1030*/  FFMA.FTZ R36, R4, R13, R36 ;  /* 0x0000000d04247223 */ /* 0x000fe20000010024 */
[----:B------:R-:W-:Y:S01]  /*1040*/  FADD.FTZ R46, -R34, R46 ;  /* 0x0000002e222e7221 */ /* 0x000fe20000010100 */
[----:B------:R-:W-:Y:S01]  /*1050*/  FADD.FTZ R42, -R20, R42 ;  /* 0x0000002a142a7221 */ /* 0x000fe20000010100 */
[----:B------:R-:W0:Y:S01]  /*1060*/  S2R R39, SR_TID.X ;  /* 0x0000000000277919 */ /* 0x000e220000002100 */
[----:B------:R-:W-:-:S02]  /*1070*/  HADD2.F32 R20, -RZ, R41.H0_H0 ;  /* 0x20000029ff147230 */ /* 0x000fc40000004100 */
[----:B------:R-:W-:Y:S01]  /*1080*/  FMUL.FTZ R34, R4, R19 ;  /* 0x0000001304227220 */ /* 0x000fe20000410000 */
[C---:B------:R-:W-:Y:S01]  /*1090*/  FMUL.FTZ R43, R11.reuse, R43 ;  /* 0x0000002b0b2b7220 */ /* 0x040fe20000410000 */
[----:B------:R-:W-:Y:S01]  /*10a0*/  FFMA.FTZ R31, R50, R31, R21 ;  /* 0x0000001f321f7223 */ /* 0x000fe20000010015 */
[----:B------:R-:W-:Y:S01]  /*10b0*/  FMUL.FTZ R21, R11, R30 ;  /* 0x0000001e0b157220 */ /* 0x000fe20000410000 */
[----:B------:R-:W-:Y:S01]  /*10c0*/  UIADD3 UR7, UP0, UR10, 0x5, URZ ;  /* 0x000000050a077890 */ /* 0x000fe2000ff1e03f */
[----:B------:R-:W-:Y:S01]  /*10d0*/  FFMA.FTZ R33, R0, R8, R33 ;  /* 0x0000000800217223 */ /* 0x000fe20000010021 */
[C---:B------:R-:W-:Y:S01]  /*10e0*/  FFMA.FTZ R30, R2.reuse, R15, R36 ;  /* 0x0000000f021e7223 */ /* 0x040fe20000010024 */
[----:B------:R-:W-:Y:S01]  /*10f0*/  FFMA.FTZ R32, R43, R34, R32 ;  /* 0x000000222b207223 */ /* 0x000fe20000010020 */
[----:B------:R-:W-:Y:S01]  /*1100*/  FMUL.FTZ R34, R2, R20 ;  /* 0x0000001402227220 */ /* 0x000fe20000410000 */
[----:B------:R-:W-:Y:S01]  /*1110*/  UIADD3.X UR9, URZ, UR5, URZ, UP0, !UPT ;  /* 0x000000053f097290 */ /* 0x000fe200087fe43f */
[----:B------:R-:W-:Y:S01]  /*1120*/  FFMA.FTZ R36, R3, R9, R33 ;  /* 0x0000000903247223 */ /* 0x000fe20000010021 */
[----:B------:R-:W-:Y:S01]  /*1130*/  FFMA.FTZ R30, R4, R16, R30 ;  /* 0x00000010041e7223 */ /* 0x000fe2000001001e */
[----:B------:R-:W-:Y:S01]  /*1140*/  UISETP.GE.U32.AND UP0, UPT, UR7, UR14, UPT ;  /* 0x0000000e0700728c */ /* 0x000fe2000bf06070 */
[----:B------:R-:W-:Y:S01]  /*1150*/  FFMA.FTZ R33, R21, R34, R32 ;  /* 0x0000002215217223 */ /* 0x000fe20000010020 */
[----:B------:R-:W-:Y:S01]  /*1160*/  FFMA.FTZ R34, R0, R10, R36 ;  /* 0x0000000a00227223 */ /* 0x000fe20000010024 */
[----:B------:R-:W-:Y:S01]  /*1170*/  FFMA.FTZ R32, R2, R17, R30 ;  /* 0x0000001102207223 */ /* 0x000fe2000001001e */
[----:B------:R-:W-:Y:S01]  /*1180*/  UISETP.GE.AND.EX UP0, UPT, UR9, UR15, UPT, UP0 ;  /* 0x0000000f0900728c */ /* 0x000fe2000bf06300 */
[----:B------:R-:W-:-:S02]  /*1190*/  HADD2.F32 R40, -RZ, R40.H1_H1 ;  /* 0x30000028ff287230 */ /* 0x000fc40000004100 */
[C---:B------:R-:W-:Y:S01]  /*11a0*/  FFMA.FTZ R30, R3.reuse, R14, R34 ;  /* 0x0000000e031e7223 */ /* 0x040fe20000010022 */
[----:B------:R-:W-:Y:S02]  /*11b0*/  HADD2.F32 R41, -RZ, R41.H1_H1 ;  /* 0x30000029ff297230 */ /* 0x000fe40000004100 */
[C---:B------:R-:W-:Y:S01]  /*11c0*/  FFMA.FTZ R32, R4.reuse, R19, R32 ;  /* 0x0000001304207223 */ /* 0x040fe20000010020 */
[----:B------:R-:W-:Y:S01]  /*11d0*/  PLOP3.LUT P0, PT, PT, PT, UP0, 0x80, 0x0 ;  /* 0x000000000000781c */ /* 0x000fe20003f0f008 */
[----:B------:R-:W-:Y:S01]  /*11e0*/  FMUL.FTZ R36, R3, R40 ;  /* 0x0000002803247220 */ /* 0x000fe20000410000 */
[----:B------:R-:W-:Y:S01]  /*11f0*/  FMUL.FTZ R46, R5, R46 ;  /* 0x0000002e052e7220 */ /* 0x000fe20000410000 */
[----:B------:R-:W-:Y:S01]  /*1200*/  FMUL.FTZ R42, R11, R42 ;  /* 0x0000002a0b2a7220 */ /* 0x000fe20000410000 */
[----:B------:R-:W-:Y:S01]  /*1210*/  FMUL.FTZ R34, R4, R41 ;  /* 0x0000002904227220 */ /* 0x000fe20000410000 */
[----:B------:R-:W-:Y:S01]  /*1220*/  FFMA.FTZ R30, R0, R18, R30 ;  /* 0x00000012001e7223 */ /* 0x000fe2000001001e */
        /* <DEDUP_REMOVED lines=9> */
[----:B------:R-:W-:Y:S01]  /*12c0*/  LEA R35, R38, R35, 0x3 ;  /* 0x0000002326237211 */ /* 0x000fe200078e18ff */
[----:B------:R-:W-:Y:S01]  /*12d0*/  FFMA.FTZ R31, R46, R36, R31 ;  /* 0x000000242e1f7223 */ /* 0x000fe2000001001f */
[----:B------:R-:W-:Y:S01]  /*12e0*/  FFMA.FTZ R33, R42, R34, R33 ;  /* 0x000000222a217223 */ /* 0x000fe20000010021 */
[----:B------:R-:W-:Y:S01]  /*12f0*/  FFMA.FTZ R30, R3, R40, R30 ;  /* 0x00000028031e7223 */ /* 0x000fe2000001001e */
[----:B------:R-:W-:Y:S01]  /*1300*/  FFMA.FTZ R32, R4, R41, R32 ;  /* 0x0000002904207223 */ /* 0x000fe20000010020 */
        /* <DEDUP_REMOVED lines=13> */
[----:B------:R-:W-:Y:S01]  /*13e0*/  FADD.FTZ R29, R29, R19 ;  /* 0x000000131d1d7221 */ /* 0x000fe20000010000 */
[----:B------:R-:W-:Y:S01]  /*13f0*/  FFMA.FTZ R22, R55, R10, R22 ;  /* 0x0000000a37167223 */ /* 0x000fe20000010016 */
[----:B------:R-:W-:Y:S01]  /*1400*/  FFMA.FTZ R24, R51, R14, R24 ;  /* 0x0000000e33187223 */ /* 0x000fe20000010018 */
[----:B------:R-:W-:Y:S01]  /*1410*/  FFMA.FTZ R26, R44, R17, R26 ;  /* 0x000000112c1a7223 */ /* 0x000fe2000001001a */
[----:B------:R-:W-:Y:S01]  /*1420*/  FFMA.FTZ R28, R43, R19, R28 ;  /* 0x000000132b1c7223 */ /* 0x000fe2000001001c */
[----:B0-----:R-:W-:Y:S01]  /*1430*/  ISETP.GT.U32.AND P1, PT, R39, 0x7f, PT ;  /* 0x0000007f2700780c */ /* 0x001fe20003f24070 */
        /* <DEDUP_REMOVED lines=9> */
[----:B-1----:R-:W-:Y:S05]  /*14d0*/  @!P0 BRA `(.L_x_2322) ;  /* 0x0000000000cc8947 */ /* 0x002fea0003800000 */
[----:B------:R-:W2:Y:S04]  /*14e0*/  LDL R35, [R1+0x20] ;  /* 0x0000200001237983 */ /* 0x000ea80000100800 */
[----:B------:R-:W3:Y:S04]  /*14f0*/  LDL R36, [R1+0x1c] ;  /* 0x00001c0001247983 */ /* 0x000ee80000100800 */
[----:B------:R-:W4:Y:S04]  /*1500*/  LDL R37, [R1+0x18] ;  /* 0x0000180001257983 */ /* 0x000f280000100800 */
[----:B------:R-:W5:Y:S01]  /*1510*/  LDL R38, [R1+0x14] ;  /* 0x0000140001267983 */ /* 0x000f620000100800 */
[----:B------:R-:W0:Y:S01]  /*1520*/  S2UR UR10, SR_CgaCtaId ;  /* 0x00000000000a79c3 */ /* 0x000e220000008800 */
[----:B------:R-:W-:Y:S01]  /*1530*/  UMOV UR5, 0x400 ;  /* 0x0000040000057882 */ /* 0x000fe20000000000 */
[----:B------:R-:W-:Y:S01]  /*1540*/  IMAD.SHL.U32 R31, R39, 0x2, RZ ;  /* 0x00000002271f7824 */ /* 0x000fe200078e00ff */
[----:B------:R-:W1:Y:S04]  /*1550*/  S2R R33, SR_TID.X ;  /* 0x0000000000217919 */ /* 0x000e680000002100 */
        /* <DEDUP_REMOVED lines=32> */
[----:B-----5:R-:W-:Y:S02]  /*1760*/  IMAD R30, R38, 0x8, R34 ;  /* 0x00000008261e7824 */ /* 0x020fe400078e0222 */
[----:B------:R-:W-:Y:S01]  /*1770*/  FADD.FTZ R33, R33, R31 ;  /* 0x0000001f21217221 */ /* 0x000fe20000010000 */
[----:B------:R-:W0:Y:S03]  /*1780*/  LDC.64 R34, c[0x0][0x260] ;  /* 0x00009800ff227b82 */ /* 0x000e260000000a00 */
        /* <DEDUP_REMOVED lines=8> */
.L_x_2322:
[----:B------:R-:W-:Y:S01]  /*1810*/  BSSY B0, `(.L_x_2323) ;  /* 0x000003d000007945 */ /* 0x000fe20003800000 */
[----:B0-----:R-:W-:-:S03]  /*1820*/  CS2R R30, SRZ ;  /* 0x00000000001e7805 */ /* 0x001fc6000001ff00 */
[----:B------:R-:W-:Y:S05]  /*1830*/  @P1 BRA `(.L_x_2324) ;  /* 0x0000000000e81947 */ /* 0x000fea0003800000 */
[----:B------:R-:W-:Y:S02]  /*1840*/  SHF.R.U32.HI R34, RZ, 0x2, R39 ;  /* 0x00000002ff227819 */ /* 0x000fe40000011627 */
        /* <DEDUP_REMOVED lines=11> */
[----:B------:R-:W-:Y:S02]  /*1900*/  SHF.R.U32.HI R32, RZ, 0x2, R32 ;  /* 0x00000002ff207819 */ /* 0x000fe40000011620 */
[----:B------:R-:W-:Y:S02]  /*1910*/  LOP3.LUT R31, R31, 0x1, RZ, 0xc0, !PT ;  /* 0x000000011f1f7812 */ /* 0x000fe400078ec0ff */
[----:B------:R-:W-:-:S03]  /*1920*/  IADD3 R30, R30, R35, RZ ;  /* 0x000000231e1e7210 */ /* 0x000fc60007ffe0ff */
[----:B------:R-:W-:Y:S01]  /*1930*/  IMAD R32, R31, 0x50, R32 ;  /* 0x000000501f207824 */ /* 0x000fe200078e0220 */
[----:B------:R-:W-:-:S05]  /*1940*/  MOV R31, 0x28 ;  /* 0x00000028001f7802 */ /* 0x000fca0000000f00 */
[----:B------:R-:W-:Y:S02]  /*1950*/  IMAD R32, R32, R31, UR6 ;  /* 0x0000000620207e24 */ /* 0x000fe4000f8e021f */
[----:B------:R-:W0:Y:S02]  /*1960*/  LDS.64 R30, [R30] ;  /* 0x000000001e1e7984 */ /* 0x000e240000000a00 */
[----:B------:R-:W-:-:S06]  /*1970*/  IMAD.IADD R32, R35, 0x1, R32 ;  /* 0x0000000123207824 */ /* 0x000fcc00078e0220 */
        /* <DEDUP_REMOVED lines=15> */
[----:B------:R-:W-:Y:S02]  /*1a70*/  VIADD R31, R34, 0x6 ;  /* 0x00000006221f7836 */ /* 0x000fe40000000000 */
        /* <DEDUP_REMOVED lines=22> */
.L_x_2324:
[----:B------:R-:W-:Y:S05]  /*1be0*/  BSYNC B0 ;  /* 0x0000000000007941 */ /* 0x000fea0003800000 */
.L_x_2323:
        /* <DEDUP_REMOVED lines=21> */
[----:B0-----:R-:W-:-:S05]  /*1d40*/  IMAD.WIDE.U32 R32, R32, 0x4, R34 ;  /* 0x0000000420207825 */ /* 0x001fca00078e0022 */
[----:B------:R0:W-:Y:S02]  /*1d50*/  STG.E.64 desc[UR12][R32.64], R30 ;  /* 0x0000001e20007986 */ /* 0x0001e4000c101b0c */
.L_x_2326:
[----:B------:R-:W-:Y:S05]  /*1d60*/  BSYNC B0 ;  /* 0x0000000000007941 */ /* 0x000fea0003800000 */
.L_x_2325:
        /* <DEDUP_REMOVED lines=9> */
[----:B------:R-:W-:-:S03]  /*1e00*/  ISETP.NE.AND P1, PT, RZ, UR16, PT ;  /* 0x00000010ff007c0c */ /* 0x000fc6000bf25270 */
[----:B0-----:R-:W-:-:S04]  /*1e10*/  IMAD.WIDE.U32 R30, R30, 0x4, R32 ;  /* 0x000000041e1e7825 */ /* 0x001fc800078e0020 */
[----:B------:R-:W-:-:S05]  /*1e20*/  IMAD.MOV.U32 R32, RZ, RZ, 0x7fffffc1 ;  /* 0x7fffffc1ff207424 */ /* 0x000fca00078e00ff */
[----:B------:R-:W-:Y:S01]  /*1e30*/  SEL R32, R32, 0x1, !P1 ;  /* 0x0000000120207807 */ /* 0x000fe20004800000 */
[----:B------:R-:W-:Y:S06]  /*1e40*/  MEMBAR.ALL.GPU ;  /* 0x0000000000007992 */ /* 0x000fec000000a000 */
[----:B------:R-:W-:-:S00]  /*1e50*/  ERRBAR ;  /* 0x00000000000079ab */ /* 0x000fc00000000000 */
[----:B------:R-:W-:Y:S06]  /*1e60*/  CGAERRBAR ;  /* 0x00000000000075ab */ /* 0x000fec0000000000 */
[----:B------:R0:W5:Y:S02]  /*1e70*/  ATOM.E.ADD.STRONG.GPU PT, R32, desc[UR12][R30.64], R32 ;  /* 0x000000201e20798a */ /* 0x00016400081ee1cc */
.L_x_2329:
[----:B------:R-:W2:Y:S04]  /*1e80*/  LD.E.STRONG.GPU R33, desc[UR12][R30.64] ;  /* 0x0000000c1e217980 */ /* 0x000ea8000c10f900 */
[----:B--2---:R-:W-:Y:S01]  /*1e90*/  CCTL.IVALL ;  /* 0x00000000ff00798f */ /* 0x004fe20002000000 */
[----:B------:R-:W-:Y:S05]  /*1ea0*/  YIELD ;  /* 0x0000000000007946 */ /* 0x000fea0003800000 */
[----:B-----5:R-:W-:-:S04]  /*1eb0*/  LOP3.LUT R33, R33, R32, RZ, 0x3c, !PT ;  /* 0x0000002021217212 */ /* 0x020fc800078e3cff */
[----:B------:R-:W-:-:S13]  /*1ec0*/  ISETP.GT.AND P1, PT, R33, -0x1, PT ;  /* 0xffffffff2100780c */ /* 0x000fda0003f24270 */
[----:B------:R-:W-:Y:S05]  /*1ed0*/  @P1 BRA `(.L_x_2329) ;  /* 0xfffffffc00e81947 */ /* 0x000fea000383ffff */
.L_x_2328:
[----:B------:R-:W-:Y:S05]  /*1ee0*/  WARPSYNC.ALL ;  /* 0x0000000000007948 */ /* 0x000fea0003800000 */
[----:B------:R-:W-:Y:S06]  /*1ef0*/  BAR.SYNC.DEFER_BLOCKING 0x0 ;  /* 0x0000000000007b1d */ /* 0x000fec0000010000 */
[----:B------:R-:W-:Y:S05]  /*1f00*/  BRA `(.L_x_2330) ;  /* 0x0000000000647947 */ /* 0x000fea0003800000 */
.L_x_2327:
[----:B0-----:R-:W0:Y:S01]  /*1f10*/  S2R R30, SR_TID.X ;  /* 0x00000000001e7919 */ /* 0x001e220000002100 */
        /* <DEDUP_REMOVED lines=16> */
.L_x_2332:
[----:B------:R-:W2:Y:S04]  /*2020*/  LD.E.STRONG.GPU R33, desc[UR12][R30.64] ;  /* 0x0000000c1e217980 */ /* 0x000ea8000c10f900 */
[----:B--2---:R-:W-:Y:S01]  /*2030*/  CCTL.IVALL ;  /* 0x00000000ff00798f */ /* 0x004fe20002000000 */
[----:B------:R-:W-:Y:S05]  /*2040*/  YIELD ;  /* 0x0000000000007946 */ /* 0x000fea0003800000 */
[----:B-----5:R-:W-:-:S04]  /*2050*/  LOP3.LUT R33, R33, R32, RZ, 0x3c, !PT ;  /* 0x0000002021217212 */ /* 0x020fc800078e3cff */
[----:B------:R-:W-:-:S13]  /*2060*/  ISETP.GT.AND P1, PT, R33, -0x1, PT ;  /* 0xffffffff2100780c */ /* 0x000fda0003f24270 */
[----:B------:R-:W-:Y:S05]  /*2070*/  @P1 BRA `(.L_x_2332) ;  /* 0xfffffffc00e81947 */ /* 0x000fea000383ffff */
.L_x_2331:
[----:B------:R-:W-:Y:S05]  /*2080*/  WARPSYNC.ALL ;  /* 0x0000000000007948 */ /* 0x000fea0003800000 */
[----:B------:R-:W-:Y:S06]  /*2090*/  BAR.SYNC.DEFER_BLOCKING 0x0 ;  /* 0x0000000000007b1d */ /* 0x000fec0000010000 */
.L_x_2330:
        /* <DEDUP_REMOVED lines=13> */
[----:B0-----:R-:W0:Y:S03]  /*2170*/  LDC.64 R2, c[0x0][0x260] ;  /* 0x00009800ff027b82 */ /* 0x001e260000000a00 */
[----:B------:R-:W-:-:S05]  /*2180*/  LEA R30, R30, R31, 0xb ;  /* 0x0000001f1e1e7211 */ /* 0x000fca00078e58ff */
[----:B------:R-:W-:-:S05]  /*2190*/  IMAD.IADD R30, R30, 0x1, R32 ;  /* 0x000000011e1e7824 */ /* 0x000fca00078e0220 */
[----:B------:R-:W-:-:S04]  /*21a0*/  SHF.L.U32 R38, R30, 0x1, RZ ;  /* 0x000000011e267819 */ /* 0x000fc800000006ff */
[C---:B------:R-:W-:Y:S02]  /*21b0*/  IADD3 R36, R38.reuse, 0x10, RZ ;  /* 0x0000001026247810 */ /* 0x040fe40007ffe0ff */
[C---:B------:R-:W-:Y:S01]  /*21c0*/  IADD3 R34, R38.reuse, 0x20, RZ ;  /* 0x0000002026227810 */ /* 0x040fe20007ffe0ff */
[----:B0-----:R-:W-:-:S04]  /*21d0*/  IMAD.WIDE.U32 R32, R38, 0x4, R2 ;  /* 0x0000000426207825 */ /* 0x001fc800078e0002 */
[--C-:B------:R-:W-:Y:S02]  /*21e0*/  IMAD.WIDE.U32 R36, R36, 0x4, R2.reuse ;  /* 0x0000000424247825 */ /* 0x100fe400078e0002 */
[----:B------:R-:W2:Y:S02]  /*21f0*/  LDG.E.64 R32, desc[UR12][R32.64] ;  /* 0x0000000c20207981 */ /* 0x000ea4000c1e1b00 */
[--C-:B------:R-:W-:Y:S02]  /*2200*/  IMAD.WIDE.U32 R34, R34, 0x4, R2.reuse ;  /* 0x0000000422227825 */ /* 0x100fe400078e0002 */
[----:B------:R-:W3:Y:S02]  /*2210*/  LDG.E.64 R36, desc[UR12][R36.64] ;  /* 0x0000000c24247981 */ /* 0x000ee4000c1e1b00 */
[----:B------:R-:W-:Y:S02]  /*2220*/  VIADD R30, R38, 0x30 ;  /* 0x00000030261e7836 */ /* 0x000fe40000000000 */
[----:B------:R-:W4:Y:S02]  /*2230*/  LDG.E.64 R34, desc[UR12][R34.64] ;  /* 0x0000000c22227981 */ /* 0x000f24000c1e1b00 */
[----:B------:R-:W-:-:S06]  /*2240*/  IMAD.WIDE.U32 R30, R30, 0x4, R2 ;  /* 0x000000041e1e7825 */ /* 0x000fcc00078e0002 */
[----:B------:R-:W4:Y:S01]  /*2250*/  LDG.E.64 R30, desc[UR12][R30.64] ;  /* 0x0000000c1e1e7981 */ /* 0x000f22000c1e1b00 */
[----:B------:R-:W-:Y:S01]  /*2260*/  IADD3 R39, R38, 0x60, RZ ;  /* 0x0000006026277810 */ /* 0x000fe20007ffe0ff */
[----:B--2---:R-:W-:Y:S01]  /*2270*/  FADD.FTZ R32, RZ, R32 ;  /* 0x00000020ff207221 */ /* 0x004fe20000010000 */
[----:B------:R-:W-:-:S03]  /*2280*/  FADD.FTZ R33, RZ, R33 ;  /* 0x00000021ff217221 */ /* 0x000fc60000010000 */
[----:B---3--:R-:W-:Y:S01]  /*2290*/  FADD.FTZ R36, R36, R32 ;  /* 0x0000002024247221 */ /* 0x008fe20000010000 */
[----:B------:R-:W-:Y:S01]  /*22a0*/  FADD.FTZ R33, R37, R33 ;  /* 0x0000002125217221 */ /* 0x000fe20000010000 */
[----:B------:R-:W-:Y:S02]  /*22b0*/  IADD3 R32, R38, 0x50, RZ ;  /* 0x0000005026207810 */ /* 0x000fe40007ffe0ff */
[----:B----4-:R-:W-:Y:S01]  /*22c0*/  FADD.FTZ R34, R34, R36 ;  /* 0x0000002422227221 */ /* 0x010fe20000010000 */
[----:B-1----:R-:W-:Y:S02]  /*22d0*/  FADD.FTZ R0, R35, R33 ;  /* 0x0000002123007221 */ /* 0x002fe40000010000 */
[----:B------:R-:W-:-:S04]  /*22e0*/  IMAD.WIDE.U32 R32, R32, 0x4, R2 ;  /* 0x0000000420207825 */ /* 0x000fc800078e0002 */
[----:B------:R-:W-:Y:S01]  /*22f0*/  FADD.FTZ R30, R30, R34 ;  /* 0x000000221e1e7221 */ /* 0x000fe20000010000 */
[C---:B------:R-:W-:Y:S01]  /*2300*/  IADD3 R34, R38.reuse, 0x40, RZ ;  /* 0x0000004026227810 */ /* 0x040fe20007ffe0ff */
[----:B------:R-:W-:Y:S01]  /*2310*/  VIADD R36, R38, 0x70 ;  /* 0x0000007026247836 */ /* 0x000fe20000000000 */
[----:B------:R-:W2:Y:S03]  /*2320*/  LDG.E.64 R32, desc[UR12][R32.64] ;  /* 0x0000000c20207981 */ /* 0x000ea6000c1e1b00 */
[----:B------:R-:W-:-:S04]  /*2330*/  IMAD.WIDE.U32 R34, R34, 0x4, R2 ;  /* 0x0000000422227825 */ /* 0x000fc800078e0002 */
[--C-:B------:R-:W-:Y:S02]  /*2340*/  IMAD.WIDE.U32 R38, R39, 0x4, R2.reuse ;  /* 0x0000000427267825 */ /* 0x100fe400078e0002 */
[----:B------:R-:W3:Y:S02]  /*2350*/  LDG.E.64 R34, desc[UR12][R34.64] ;  /* 0x0000000c22227981 */ /* 0x000ee4000c1e1b00 */
[----:B------:R-:W-:Y:S02]  /*2360*/  IMAD.WIDE.U32 R36, R36, 0x4, R2 ;  /* 0x0000000424247825 */ /* 0x000fe400078e0002 */
[----:B------:R-:W4:Y:S02]  /*2370*/  LDG.E.64 R38, desc[UR12][R38.64] ;  /* 0x0000000c26267981 */ /* 0x000f24000c1e1b00 */
[----:B------:R-:W-:Y:S02]  /*2380*/  FADD.FTZ R31, R31, R0 ;  /* 0x000000001f1f7221 */ /* 0x000fe40000010000 */
[----:B------:R-:W4:Y:S04]  /*2390*/  LDG.E.64 R36, desc[UR12][R36.64] ;  /* 0x0000000c24247981 */ /* 0x000f28000c1e1b00 */
[----:B------:R0:W5:Y:S04]  /*23a0*/  LDL.LU.64 R2, [R1+0x28] ;  /* 0x0000280001027983 */ /* 0x0001680000300a00 */
[----:B------:R0:W5:Y:S01]  /*23b0*/  LDL.LU R0, [R1+0x24] ;  /* 0x0000240001007983 */ /* 0x0001620000300800 */
[----:B---3--:R-:W-:Y:S01]  /*23c0*/  FADD.FTZ R34, R34, R30 ;  /* 0x0000001e22227221 */ /* 0x008fe20000010000 */
[----:B------:R-:W-:-:S03]  /*23d0*/  FADD.FTZ R35, R35, R31 ;  /* 0x0000001f23237221 */ /* 0x000fc60000010000 */
[----:B--2---:R-:W-:Y:S01]  /*23e0*/  FADD.FTZ R32, R32, R34 ;  /* 0x0000002220207221 */ /* 0x004fe20000010000 */
[----:B------:R-:W-:-:S03]  /*23f0*/  FADD.FTZ R33, R33, R35 ;  /* 0x0000002321217221 */ /* 0x000fc60000010000 */
[----:B----4-:R-:W-:Y:S01]  /*2400*/  FADD.FTZ R32, R38, R32 ;  /* 0x0000002026207221 */ /* 0x010fe20000010000 */
[----:B------:R-:W-:-:S03]  /*2410*/  FADD.FTZ R33, R39, R33 ;  /* 0x0000002127217221 */ /* 0x000fc60000010000 */
[----:B------:R-:W-:Y:S01]  /*2420*/  FADD.FTZ R32, R36, R32 ;  /* 0x0000002024207221 */ /* 0x000fe20000010000 */
[----:B0-----:R-:W-:-:S07]  /*2430*/  FADD.FTZ R33, R37, R33 ;  /* 0x0000002125217221 */ /* 0x001fce0000010000 */
.L_x_2334:
[----:B------:R-:W-:Y:S05]  /*2440*/  BSYNC B0 ;  /* 0x0000000000007941 */ /* 0x000fea0003800000 */
.L_x_2333:
        /* <DEDUP_REMOVED lines=24> */
.L_x_2336:
[----:B------:R-:W-:Y:S05]  /*25d0*/  BSYNC B0 ;  /* 0x0000000000007941 */ /* 0x000fea0003800000 */
.L_x_2335:
[----:B0-----:R-:W2:Y:S04]  /*25e0*/  LDL R30, [R1+0xc] ;  /* 0x00000c00011e7983 */ /* 0x001ea80000100800 */
[----:B------:R-:W3:Y:S01]  /*25f0*/  LDL R34, [R1+0x10] ;  /* 0x0000100001227983 */ /* 0x000ee20000100800 */
[----:B------:R-:W0:Y:S01]  /*2600*/  S2UR UR10, SR_CgaCtaId ;  /* 0x00000000000a79c3 */ /* 0x000e220000008800 */
[----:B------:R-:W-:Y:S02]  /*2610*/  UMOV UR5, 0x400 ;  /* 0x0000040000057882 */ /* 0x000fe40000000000 */
[----:B------:R-:W4:Y:S01]  /*2620*/  LDL.LU R39, [R1+0x4] ;  /* 0x0000040001277983 */ /* 0x000f220000300800 */
[----:B------:R-:W-:-:S03]  /*2630*/  UIADD3 UR5, UR5, 0x4100, URZ ;  /* 0x0000410005057890 */ /* 0x000fc6000fffe03f */
[----:B------:R-:W4:Y:S04]  /*2640*/  LDL.LU R38, [R1+0x8] ;  /* 0x0000080001267983 */ /* 0x000f280000300800 */
[----:B------:R-:W4:Y:S01]  /*2650*/  LDL.LU R36, [R1] ;  /* 0x0000000001247983 */ /* 0x000f220000300800 */
[----:B0-----:R-:W-:-:S03]  /*2660*/  ULEA UR5, UR10, UR5, 0x18 ;  /* 0x000000050a057291 */ /* 0x001fc6000f8ec03f */
[----:B------:R-:W-:Y:S01]  /*2670*/  ULDC.64 UR10, c[0x0][0x210] ;  /* 0x00008400000a7ab9 */ /* 0x000fe20000000a00 */
[----:B------:R-:W-:Y:S01]  /*2680*/  ULOP3.LUT UR4, UR4, 0x1, URZ, 0x3c, !UPT ;  /* 0x0000000104047892 */ /* 0x000fe2000f8e3c3f */
[----:B------:R-:W-:Y:S01]  /*2690*/  BAR.SYNC.DEFER_BLOCKING 0x0 ;  /* 0x0000000000007b1d */ /* 0x000fe20000010000 */
[----:B--2---:R-:W-:Y:S02]  /*26a0*/  LEA R30, R30, UR5, 0x3 ;  /* 0x000000051e1e7c11 */ /* 0x004fe4000f8e18ff */
[----:B---3--:R-:W-:-:S04]  /*26b0*/  LEA R34, R34, UR5, 0x3 ;  /* 0x0000000522227c11 */ /* 0x008fc8000f8e18ff */
[----:B------:R-:W0:Y:S02]  /*26c0*/  LDS.64 R30, [R30] ;  /* 0x000000001e1e7984 */ /* 0x000e240000000a00 */
[--C-:B0----5:R-:W-:Y:S01]  /*26d0*/  FFMA.FTZ R6, R0, R6, -R30.reuse ;  /* 0x0000000600067223 */ /* 0x121fe2000001081e */
[----:B------:R-:W-:-:S03]  /*26e0*/  FFMA.FTZ R7, R3, R7, -R30 ;  /* 0x0000000703077223 */ /* 0x000fc6000001081e */
[-C--:B------:R-:W-:Y:S01]  /*26f0*/  FFMA.FTZ R6, -R53, R31.reuse, R6 ;  /* 0x0000001f35067223 */ /* 0x080fe20000010106 */
[----:B------:R-:W-:-:S03]  /*2700*/  FFMA.FTZ R7, -R52, R31, R7 ;  /* 0x0000001f34077223 */ /* 0x000fc60000010107 */
[C---:B------:R-:W-:Y:S01]  /*2710*/  FMUL.FTZ R32, R5.reuse, R6 ;  /* 0x0000000605207220 */ /* 0x040fe20000410000 */
[----:B------:R-:W-:Y:S01]  /*2720*/  FMUL.FTZ R7, R5, R7 ;  /* 0x0000000705077220 */ /* 0x000fe20000410000 */
[----:B------:R-:W-:-:S04]  /*2730*/  IADD3 R6, P1, R54, UR10, RZ ;  /* 0x0000000a36067c10 */ /* 0x000fc8000ff3e0ff */
[----:B------:R-:W-:Y:S02]  /*2740*/  F2FP.F16.F32.PACK_AB R32, R7, R32 ;  /* 0x000000200720723e */ /* 0x000fe400000000ff */
[----:B------:R-:W-:Y:S02]  /*2750*/  IADD3.X R7, R58, UR11, RZ, P1, !PT ;  /* 0x0000000b3a077c10 */ /* 0x000fe40008ffe4ff */
[----:B------:R-:W-:-:S03]  /*2760*/  PRMT R33, R32, 0x7632, R33 ;  /* 0x0000763220217816 */ /* 0x000fc60000000021 */
[----:B------:R-:W-:Y:S04]  /*2770*/  STG.E.U16 desc[UR12][R6.64], R32 ;  /* 0x0000002006007986 */ /* 0x000fe8000c10150c */
[----:B------:R-:W-:Y:S04]  /*2780*/  STG.E.U16 desc[UR12][R6.64+0x2], R33 ;  /* 0x0000022106007986 */ /* 0x000fe8000c10150c */
[----:B------:R-:W0:Y:S01]  /*2790*/  LDS.64 R32, [R34] ;  /* 0x0000000022207984 */ /* 0x000e220000000a00 */
[C-C-:B------:R-:W-:Y:S01]  /*27a0*/  FFMA.FTZ R8, R0.reuse, R8, -R30.reuse ;  /* 0x0000000800087223 */ /* 0x140fe2000001081e */
[C-C-:B------:R-:W-:Y:S01]  /*27b0*/  FFMA.FTZ R14, R3.reuse, R14, -R30.reuse ;  /* 0x0000000e030e7223 */ /* 0x140fe2000001081e */
[--C-:B------:R-:W-:Y:S01]  /*27c0*/  FFMA.FTZ R9, R3, R9, -R30.reuse ;  /* 0x0000000903097223 */ /* 0x100fe2000001081e */
[C---:B------:R-:W-:Y:S01]  /*27d0*/  FFMA.FTZ R10, R0.reuse, R10, -R30 ;  /* 0x0000000a000a7223 */ /* 0x040fe2000001081e */
[-C--:B------:R-:W-:Y:S01]  /*27e0*/  FFMA.FTZ R8, -R57, R31.reuse, R8 ;  /* 0x0000001f39087223 */ /* 0x080fe20000010108 */
[--C-:B------:R-:W-:Y:S01]  /*27f0*/  FFMA.FTZ R35, R0, R18, -R30.reuse ;  /* 0x0000001200237223 */ /* 0x100fe2000001081e */
[----:B------:R-:W-:Y:S01]  /*2800*/  FFMA.FTZ R37, R3, R40, -R30 ;  /* 0x0000002803257223 */ /* 0x000fe2000001081e */
[-C--:B------:R-:W-:Y:S01]  /*2810*/  FFMA.FTZ R30, -R51, R31.reuse, R14 ;  /* 0x0000001f331e7223 */ /* 0x080fe2000001010e */
[-C--:B------:R-:W-:Y:S01]  /*2820*/  FFMA.FTZ R56, -R56, R31.reuse, R9 ;  /* 0x0000001f38387223 */ /* 0x080fe20000010109 */
[----:B------:R-:W-:Y:S01]  /*2830*/  FMUL.FTZ R9, R5, R8 ;  /* 0x0000000805097220 */ /* 0x000fe20000410000 */
[-C--:B------:R-:W-:Y:S01]  /*2840*/  FFMA.FTZ R10, -R55, R31.reuse, R10 ;  /* 0x0000001f370a7223 */ /* 0x080fe2000001010a */
[-C--:B------:R-:W-:Y:S01]  /*2850*/  FFMA.FTZ R50, -R50, R31.reuse, R35 ;  /* 0x0000001f32327223 */ /* 0x080fe20000010123 */
[----:B------:R-:W-:Y:S01]  /*2860*/  FFMA.FTZ R46, -R46, R31, R37 ;  /* 0x0000001f2e2e7223 */ /* 0x000fe20000010125 */
[C---:B------:R-:W-:Y:S01]  /*2870*/  FMUL.FTZ R31, R5.reuse, R30 ;  /* 0x0000001e051f7220 */ /* 0x040fe20000410000 */
[C---:B------:R-:W-:Y:S01]  /*2880*/  FMUL.FTZ R14, R5.reuse, R56 ;  /* 0x00000038050e7220 */ /* 0x040fe20000410000 */
[C---:B------:R-:W-:Y:S01]  /*2890*/  FMUL.FTZ R18, R5.reuse, R10 ;  /* 0x0000000a05127220 */ /* 0x040fe20000410000 */
[----:B------:R-:W-:-:S03]  /*28a0*/  FMUL.FTZ R10, R5, R50 ;  /* 0x00000032050a7220 */ /* 0x000fc60000410000 */
[----:B------:R-:W-:Y:S01]  /*28b0*/  F2FP.F16.F32.PACK_AB R14, R14, R9 ;  /* 0x000000090e0e723e */ /* 0x000fe200000000ff */
[--C-:B0-----:R-:W-:Y:S01]  /*28c0*/  FFMA.FTZ R12, R2, R12, -R32.reuse ;  /* 0x0000000c020c7223 */ /* 0x101fe20000010820 */
[--C-:B------:R-:W-:Y:S01]  /*28d0*/  FFMA.FTZ R13, R4, R13, -R32.reuse ;  /* 0x0000000d040d7223 */ /* 0x100fe20000010820 */
[----:B------:R-:W-:Y:S02]  /*28e0*/  FFMA.FTZ R8, R2, R15, -R32 ;  /* 0x0000000f02087223 */ /* 0x000fe40000010820 */
[-C--:B------:R-:W-:Y:S01]  /*28f0*/  FFMA.FTZ R12, -R49, R33.reuse, R12 ;  /* 0x00000021310c7223 */ /* 0x080fe2000001010c */
[----:B------:R-:W-:Y:S01]  /*2900*/  FFMA.FTZ R48, -R48, R33, R13 ;  /* 0x0000002130307223 */ /* 0x000fe2000001010d */
[--C-:B------:R-:W-:Y:S01]  /*2910*/  FFMA.FTZ R16, R4, R16, -R32.reuse ;  /* 0x0000001004107223 */ /* 0x100fe20000010820 */
[--C-:B------:R-:W-:Y:S01]  /*2920*/  FFMA.FTZ R17, R2, R17, -R32.reuse ;  /* 0x0000001102117223 */ /* 0x100fe20000010820 */
[--C-:B------:R-:W-:Y:S01]  /*2930*/  FFMA.FTZ R30, R4, R19, -R32.reuse ;  /* 0x00000013041e7223 */ /* 0x100fe20000010820 */
[--C-:B------:R-:W-:Y:S01]  /*2940*/  FFMA.FTZ R20, R2, R20, -R32.reuse ;  /* 0x0000001402147223 */ /* 0x100fe20000010820 */
[----:B------:R-:W-:Y:S01]  /*2950*/  FFMA.FTZ R41, R4, R41, -R32 ;  /* 0x0000002904297223 */ /* 0x000fe20000010820 */
[C---:B------:R-:W-:Y:S01]  /*2960*/  FMUL.FTZ R12, R11.reuse, R12 ;  /* 0x0000000c0b0c7220 */ /* 0x040fe20000410000 */
[----:B------:R-:W-:Y:S01]  /*2970*/  FMUL.FTZ R13, R11, R48 ;  /* 0x000000300b0d7220 */ /* 0x000fe20000410000 */
[-C--:B------:R-:W-:Y:S01]  /*2980*/  FFMA.FTZ R8, -R47, R33.reuse, R8 ;  /* 0x000000212f087223 */ /* 0x080fe20000010108 */
[-C--:B------:R-:W-:Y:S01]  /*2990*/  FFMA.FTZ R16, -R45, R33.reuse, R16 ;  /* 0x000000212d107223 */ /* 0x080fe20000010110 */
[-C--:B------:R-:W-:Y:S01]  /*29a0*/  FFMA.FTZ R44, -R44, R33.reuse, R17 ;  /* 0x000000212c2c7223 */ /* 0x080fe20000010111 */
[-C--:B------:R-:W-:Y:S01]  /*29b0*/  FFMA.FTZ R30, -R43, R33.reuse, R30 ;  /* 0x000000212b1e7223 */ /* 0x080fe2000001011e */
[-C--:B------:R-:W-:Y:S01]  /*29c0*/  FFMA.FTZ R32, -R21, R33.reuse, R20 ;  /* 0x0000002115207223 */ /* 0x080fe20000010114 */
[----:B------:R-:W-:Y:S01]  /*29d0*/  FFMA.FTZ R42, -R42, R33, R41 ;  /* 0x000000212a2a7223 */ /* 0x000fe20000010129 */
[----:B------:R-:W-:Y:S01]  /*29e0*/  F2FP.F16.F32.PACK_AB R12, R13, R12 ;  /* 0x0000000c0d0c723e */ /* 0x000fe200000000ff */
[C---:B------:R-:W-:Y:S01]  /*29f0*/  FMUL.FTZ R13, R11.reuse, R8 ;  /* 0x000000080b0d7220 */ /* 0x040fe20000410000 */
[----:B------:R-:W-:Y:S01]  /*2a00*/  FMUL.FTZ R20, R11, R16 ;  /* 0x000000100b147220 */ /* 0x000fe20000410000 */
[----:B----4-:R-:W-:Y:S01]  /*2a10*/  IADD3 R8, P1, R39, UR10, RZ ;  /* 0x0000000a27087c10 */ /* 0x010fe2000ff3e0ff */
[C---:B------:R-:W-:Y:S01]  /*2a20*/  FMUL.FTZ R44, R11.reuse, R44 ;  /* 0x0000002c0b2c7220 */ /* 0x040fe20000410000 */
[C---:B------:R-:W-:Y:S01]  /*2a30*/  FMUL.FTZ R17, R11.reuse, R30 ;  /* 0x0000001e0b117220 */ /* 0x040fe20000410000 */
[C---:B------:R-:W-:Y:S01]  /*2a40*/  FMUL.FTZ R15, R11.reuse, R32 ;  /* 0x000000200b0f7220 */ /* 0x040fe20000410000 */
[----:B------:R-:W-:Y:S01]  /*2a50*/  FMUL.FTZ R16, R11, R42 ;  /* 0x0000002a0b107220 */ /* 0x000fe20000410000 */
[----:B------:R-:W-:Y:S01]  /*2a60*/  PRMT R11, R12, 0x7632, R11 ;  /* 0x000076320c0b7816 */ /* 0x000fe2000000000b */
[----:B------:R0:W-:Y:S01]  /*2a70*/  STG.E.U16 desc[UR12][R6.64+0x4], R12 ;  /* 0x0000040c06007986 */ /* 0x0001e2000c10150c */
[----:B------:R-:W-:-:S02]  /*2a80*/  IADD3.X R9, R38, UR11, RZ, P1, !PT ;  /* 0x0000000b26097c10 */ /* 0x000fc40008ffe4ff */
[----:B------:R-:W-:Y:S01]  /*2a90*/  F2FP.F16.F32.PACK_AB R13, R20, R13 ;  /* 0x0000000d140d723e */ /* 0x000fe200000000ff */
[----:B------:R-:W-:Y:S01]  /*2aa0*/  FMUL.FTZ R5, R5, R46 ;  /* 0x0000002e05057220 */ /* 0x000fe20000410000 */
[----:B------:R1:W-:Y:S01]  /*2ab0*/  STG.E.U16 desc[UR12][R6.64+0x6], R11 ;  /* 0x0000060b06007986 */ /* 0x0003e2000c10150c */
[----:B------:R-:W-:Y:S02]  /*2ac0*/  PRMT R19, R14, 0x7632, R19 ;  /* 0x000076320e137816 */ /* 0x000fe40000000013 */
[----:B------:R-:W-:Y:S01]  /*2ad0*/  F2FP.F16.F32.PACK_AB R18, R31, R18 ;  /* 0x000000121f12723e */ /* 0x000fe200000000ff */
[----:B------:R2:W-:Y:S01]  /*2ae0*/  STG.E.U16 desc[UR12][R8.64+0x4], R13 ;  /* 0x0000040d08007986 */ /* 0x0005e2000c10150c */
[----:B0-----:R-:W-:Y:S02]  /*2af0*/  IADD3 R12, P1, R61, UR10, RZ ;  /* 0x0000000a3d0c7c10 */ /* 0x001fe4000ff3e0ff */
[----:B------:R-:W-:Y:S02]  /*2b00*/  F2FP.F16.F32.PACK_AB R44, R17, R44 ;  /* 0x0000002c112c723e */ /* 0x000fe400000000ff */
[----:B-1----:R-:W-:-:S02]  /*2b10*/  PRMT R7, R13, 0x7632, R7 ;  /* 0x000076320d077816 */ /* 0x002fc40000000007 */
[----:B------:R-:W-:Y:S02]  /*2b20*/  F2FP.F16.F32.PACK_AB R5, R5, R10 ;  /* 0x0000000a0505723e */ /* 0x000fe400000000ff */
[----:B--2---:R-:W-:Y:S02]  /*2b30*/  IADD3.X R13, R36, UR11, RZ, P1, !PT ;  /* 0x0000000b240d7c10 */ /* 0x004fe40008ffe4ff */
[----:B------:R-:W-:Y:S02]  /*2b40*/  IADD3 R6, P1, R59, UR10, RZ ;  /* 0x0000000a3b067c10 */ /* 0x000fe4000ff3e0ff */
[----:B------:R-:W-:Y:S01]  /*2b50*/  F2FP.F16.F32.PACK_AB R15, R16, R15 ;  /* 0x0000000f100f723e */ /* 0x000fe200000000ff */
[----:B------:R-:W-:Y:S01]  /*2b60*/  STG.E.U16 desc[UR12][R8.64], R14 ;  /* 0x0000000e08007986 */ /* 0x000fe2000c10150c */
[----:B------:R-:W-:-:S03]  /*2b70*/  PRMT R11, R44, 0x7632, R11 ;  /* 0x000076322c0b7816 */ /* 0x000fc6000000000b */
[----:B------:R-:W-:Y:S01]  /*2b80*/  STG.E.U16 desc[UR12][R8.64+0x2], R19 ;  /* 0x0000021308007986 */ /* 0x000fe2000c10150c */
[----:B------:R-:W-:-:S03]  /*2b90*/  PRMT R10, R15, 0x7632, R10 ;  /* 0x000076320f0a7816 */ /* 0x000fc6000000000a */
[----:B------:R0:W-:Y:S04]  /*2ba0*/  STG.E.U16 desc[UR12][R8.64+0x6], R7 ;  /* 0x0000060708007986 */ /* 0x0001e8000c10150c */
[----:B------:R1:W-:Y:S01]  /*2bb0*/  STG.E.U16 desc[UR12][R12.64], R18 ;  /* 0x000000120c007986 */ /* 0x0003e2000c10150c */
[----:B0-----:R-:W-:Y:S02]  /*2bc0*/  PRMT R9, R18, 0x7632, R9 ;  /* 0x0000763212097816 */ /* 0x001fe40000000009 */
[----:B------:R-:W-:Y:S02]  /*2bd0*/  IADD3.X R7, R60, UR11, RZ, P1, !PT ;  /* 0x0000000b3c077c10 */ /* 0x000fe40008ffe4ff */
        /* <DEDUP_REMOVED lines=9> */
[----:B------:R-:W-:Y:S01]  /*2c70*/  UMOV UR5, UR9 ;  /* 0x0000000900057c82 */ /* 0x000fe20008000000 */
[----:B------:R-:W-:Y:S05]  /*2c80*/  @!P0 BRA `(.L_x_2337) ;  /* 0xffffffd800508947 */ /* 0x000fea000383ffff */
.L_x_2321:
[----:B------:R-:W-:-:S04]  /*2c90*/  ULEA UR7, UR8, UR16, 0x6 ;  /* 0x0000001008077291 */ /* 0x000fc8000f8e303f */
[----:B------:R-:W-:-:S04]  /*2ca0*/  USHF.L.U32 UR7, UR7, 0x5, URZ ;  /* 0x0000000507077899 */ /* 0x000fc8000800063f */
[----:B------:R-:W-:-:S06]  /*2cb0*/  UISETP.GT.AND UP0, UPT, UR7, 0x13f, UPT ;  /* 0x0000013f0700788c */ /* 0x000fcc000bf04270 */
[----:B------:R-:W-:-:S13]  /*2cc0*/  PLOP3.LUT P0, PT, PT, PT, UP0, 0x80, 0x0 ;  /* 0x000000000000781c */ /* 0x000fda0003f0f008 */
[----:B------:R-:W-:Y:S05]  /*2cd0*/  @P0 EXIT ;  /* 0x000000000000094d */ /* 0x000fea0003800000 */
[----:B------:R-:W2:Y:S01]  /*2ce0*/  S2R R48, SR_TID.X ;  /* 0x0000000000307919 */ /* 0x000ea20000002100 */
[----:B-1----:R-:W-:Y:S01]  /*2cf0*/  LOP3.LUT R44, RZ, UR14, RZ, 0x33, !PT ;  /* 0x0000000eff2c7c12 */ /* 0x002fe2000f8e33ff */
[----:B------:R-:W-:Y:S01]  /*2d00*/  HFMA2.MMA R42, -RZ, RZ, 0, 1.1920928955078125e-06 ;  /* 0x00000014ff2a7435 */ /* 0x000fe200000001ff */
        /* <DEDUP_REMOVED lines=24> */
[----:B------:R-:W-:Y:S02]  /*2e90*/  IADD3 R49, P2, R46, 0x1e, RZ ;  /* 0x0000001e2e317810 */ /* 0x000fe40007f5e0ff */
[----:B------:R-:W-:Y:S01]  /*2ea0*/  LOP3.LUT R50, R48, 0xf, RZ, 0xc0, !PT ;  /* 0x0000000f30327812 */ /* 0x000fe200078ec0ff */
[----:B------:R-:W-:Y:S01]  /*2eb0*/  IMAD.WIDE.U32 R4, P0, R7, -0x33333334, R2 ;  /* 0xcccccccc07047825 */ /* 0x000fe20007800002 */
[----:B------:R-:W-:-:S02]  /*2ec0*/  IADD3.X R37, RZ, RZ, RZ, P1, !PT ;  /* 0x000000ffff257210 */ /* 0x000fc40000ffe4ff */
[----:B------:R-:W-:Y:S01]  /*2ed0*/  IADD3.X R47, RZ, RZ, RZ, P2, !PT ;  /* 0x000000ffff2f7210 */ /* 0x000fe200017fe4ff */
[----:B------:R-:W-:Y:S01]  /*2ee0*/  IMAD.WIDE.U32 R2, R7, -0x33333333, RZ ;  /* 0xcccccccd07027825 */ /* 0x000fe200078e00ff */
[----:B------:R-:W-:-:S03]  /*2ef0*/  MOV R6, R5 ;  /* 0x0000000500067202 */ /* 0x000fc60000000f00 */
        /* <DEDUP_REMOVED lines=11> */
.L_x_2354:
[----:B0--3--:R-:W-:Y:S01]  /*2fb0*/  IMAD.U32 R2, RZ, RZ, UR5 ;  /* 0x00000005ff027e24 */ /* 0x009fe2000f8e00ff */
[----:B------:R-:W-:Y:S01]  /*2fc0*/  ISETP.LT.U32.AND P0, PT, R46, UR4, PT ;  /* 0x000000042e007c0c */ /* 0x000fe2000bf01070 */
[----:B------:R-:W-:Y:S01]  /*2fd0*/  BSSY B0, `(.L_x_2338) ;  /* 0x00000b1000007945 */ /* 0x000fe20003800000 */
[----:B------:R-:W-:Y:S02]  /*2fe0*/  MOV R51, RZ ;  /* 0x000000ff00337202 */ /* 0x000fe40000000f00 */
[----:B------:R-:W-:Y:S02]  /*2ff0*/  ISETP.GT.AND.EX P0, PT, R2, RZ, PT, P0 ;  /* 0x000000ff0200720c */ /* 0x000fe40003f04300 */
[----:B------:R-:W-:-:S11]  /*3000*/  MOV R54, RZ ;  /* 0x000000ff00367202 */ /* 0x000fd60000000f00 */
[----:B-12---:R-:W-:Y:S05]  /*3010*/  @!P0 BRA `(.L_x_2339) ;  /* 0x0000000800b08947 */ /* 0x006fea0003800000 */
[----:B------:R-:W-:Y:S01]  /*3020*/  ISETP.NE.U32.AND P1, PT, R0, RZ, PT ;  /* 0x000000ff0000720c */ /* 0x000fe20003f25070 */
[----:B------:R-:W-:Y:S01]  /*3030*/  BSSY B1, `(.L_x_2340) ;  /* 0x0000028000017945 */ /* 0x000fe20003800000 */
[----:B------:R-:W-:Y:S01]  /*3040*/  IADD3 R2, P2, P3, -R45, -0x41, -R46 ;  /* 0xffffffbf2d027810 */ /* 0x000fe20007b5e92e */
[----:B------:R-:W-:Y:S01]  /*3050*/  HFMA2.MMA R52, -RZ, RZ, 0, 0 ;  /* 0x00000000ff347435 */ /* 0x000fe200000001ff */
[----:B------:R-:W-:Y:S01]  /*3060*/  ISETP.NE.AND.EX P1, PT, RZ, RZ, PT, P1 ;  /* 0x000000ffff00720c */ /* 0x000fe20003f25310 */
[----:B------:R-:W-:Y:S01]  /*3070*/  IMAD.MOV.U32 R54, RZ, RZ, RZ ;  /* 0x000000ffff367224 */ /* 0x000fe200078e00ff */
[----:B------:R-:W-:Y:S02]  /*3080*/  MOV R3, 0xffffffff ;  /* 0xffffffff00037802 */ /* 0x000fe40000000f00 */
[----:B------:R-:W-:Y:S02]  /*3090*/  ISETP.GE.U32.AND P0, PT, R2, 0x1e, PT ;  /* 0x0000001e0200780c */ /* 0x000fe40003f06070 */
[----:B------:R-:W-:-:S02]  /*30a0*/  IADD3.X R3, ~R44, -0x1, R3, P2, P3 ;  /* 0xffffffff2c037810 */ /* 0x000fc400017e6503 */
[----:B------:R-:W-:Y:S02]  /*30b0*/  SHF.R.S32.HI R9, RZ, 0x1f, R41 ;  /* 0x0000001fff097819 */ /* 0x000fe40000011429 */
[----:B------:R-:W-:Y:S02]  /*30c0*/  ISETP.GE.U32.AND.EX P0, PT, R3, RZ, PT, P0 ;  /* 0x000000ff0300720c */ /* 0x000fe40003f06100 */
[----:B------:R-:W-:Y:S02]  /*30d0*/  MOV R53, R46 ;  /* 0x0000002e00357202 */ /* 0x000fe40000000f00 */
[----:B------:R-:W-:Y:S01]  /*30e0*/  MOV R51, RZ ;  /* 0x000000ff00337202 */ /* 0x000fe20000000f00 */
[----:B------:R-:W-:Y:S08]  /*30f0*/  @!P1 BRA `(.L_x_2341) ;  /* 0x00000000006c9947 */ /* 0x000ff00003800000 */
        /* <DEDUP_REMOVED lines=27> */
.L_x_2341:
[----:B------:R-:W-:Y:S05]  /*32b0*/  BSYNC B1 ;  /* 0x0000000000017941 */ /* 0x000fea0003800000 */
.L_x_2340:
        /* <DEDUP_REMOVED lines=23> */
.L_x_2344:
        /* <DEDUP_REMOVED lines=55> */
.L_x_2343:
[----:B------:R-:W-:Y:S05]  /*37a0*/  BSYNC B1 ;  /* 0x0000000000017941 */ /* 0x000fea0003800000 */
.L_x_2342:
        /* <DEDUP_REMOVED lines=35> */
.L_x_2346:
[----:B------:R-:W-:Y:S05]  /*39e0*/  BSYNC B1 ;  /* 0x0000000000017941 */ /* 0x000fea0003800000 */
.L_x_2345:
        /* <DEDUP_REMOVED lines=15> */
.L_x_2339:
[----:B------:R-:W-:Y:S05]  /*3ae0*/  BSYNC B0 ;  /* 0x0000000000007941 */ /* 0x000fea0003800000 */
.L_x_2338:
        /* <DEDUP_REMOVED lines=14> */
[----:B0-----:R-:W-:-:S11]  /*3bd0*/  IMAD.MOV.U32 R2, RZ, RZ, R43 ;  /* 0x000000ffff027224 */ /* 0x001fd600078e002b */
[----:B------:R-:W-:Y:S05]  /*3be0*/  @!P0 BRA `(.L_x_2349) ;  /* 0x0000000800008947 */ /* 0x000fea0003800000 */
[----:B------:R-:W-:Y:S01]  /*3bf0*/  ISETP.GT.U32.AND P0, PT, R50, 0x9, PT ;  /* 0x000000093200780c */ /* 0x000fe20003f04070 */
[----:B------:R-:W-:-:S12]  /*3c00*/  UMOV UR7, 0xffff ;  /* 0x0000ffff00077882 */ /* 0x000fd80000000000 */
[----:B------:R-:W-:Y:S02]  /*3c10*/  @!P0 SHF.R.U32.HI R43, RZ, 0x4, R48 ;  /* 0x00000004ff2b8819 */ /* 0x000fe40000011630 */
[C---:B------:R-:W-:Y:S02]  /*3c20*/  @!P0 SHF.L.U32 R2, R50.reuse, 0x1, RZ ;  /* 0x0000000132028819 */ /* 0x040fe400000006ff */
        /* <DEDUP_REMOVED lines=30> */
.L_x_2363:
        /* <DEDUP_REMOVED lines=47> */
.L_x_2373:
        /* <DEDUP_REMOVED lines=41> */
.L_x_2383:
[----:B--2---:R-:W-:Y:S01]  /*4390*/  FADD.FTZ R3, R2, R18 ;  /* 0x0000001202037221 */ /* 0x004fe20000010000 */
[----:B------:R-:W-:-:S04]  /*43a0*/  @!P1 F2FP.F16.F32.PACK_AB R2, RZ, R12 ;  /* 0x0000000cff02923e */ /* 0x000fc800000000ff */
[----:B------:R-:W-:Y:S01]  /*43b0*/  @!P1 F2FP.F16.F32.PACK_AB R3, RZ, R3 ;  /* 0x00000003ff03923e */ /* 0x000fe200000000ff */
[----:B------:R0:W-:Y:S04]  /*43c0*/  @!P1 STG.E.U16 desc[UR12][R4.64+0x50], R2 ;  /* 0x0000500204009986 */ /* 0x0001e8000c10150c */
[----:B------:R2:W-:Y:S01]  /*43d0*/  @!P1 STG.E.U16 desc[UR12][R6.64+0x50], R3 ;  /* 0x0000500306009986 */ /* 0x0005e2000c10150c */
[----:B0-----:R-:W-:-:S07]  /*43e0*/  LEA.HI R2, R48, 0x3c, RZ, 0x1c ;  /* 0x0000003c30027811 */ /* 0x001fce00078fe0ff */
.L_x_2349:
[----:B------:R-:W-:Y:S05]  /*43f0*/  BSYNC B0 ;  /* 0x0000000000007941 */ /* 0x000fea0003800000 */
.L_x_2348:
        /* <DEDUP_REMOVED lines=13> */
[----:B------:R-:W-:Y:S01]  /*44d0*/  @!P0 VIADD R7, R2, 0x14 ;  /* 0x0000001402078836 */ /* 0x000fe20000000000 */
[C---:B------:R-:W-:Y:S01]  /*44e0*/  @!P0 SHF.L.U32 R10, R50.reuse, 0x1, RZ ;  /* 0x00000001320a8819 */ /* 0x040fe200000006ff */
[----:B------:R-:W-:Y:S01]  /*44f0*/  IMAD.MOV.U32 R11, RZ, RZ, RZ ;  /* 0x000000ffff0b7224 */ /* 0x000fe200078e00ff */
[----:B------:R-:W-:Y:S01]  /*4500*/  @!P0 SHF.L.U32 R9, R50, 0x1, RZ ;  /* 0x0000000132098819 */ /* 0x000fe200000006ff */
        /* <DEDUP_REMOVED lines=12> */
[C---:B------:R-:W-:Y:S01]  /*45d0*/  @!P0 SHF.L.U32 R18, R50.reuse, 0x1, RZ ;  /* 0x0000000132128819 */ /* 0x040fe200000006ff */
[----:B------:R-:W-:Y:S01]  /*45e0*/  @!P0 LDS R13, [R8+0x500] ;  /* 0x00050000080d8984 */ /* 0x000fe20000000800 */
[----:B------:R-:W-:-:S02]  /*45f0*/  @!P0 LEA R28, R50, UR6, 0x7 ;  /* 0x00000006321c8c11 */ /* 0x000fc4000f8e38ff */
[----:B------:R-:W-:Y:S01]  /*4600*/  @!P0 LOP3.LUT R7, R7, R18, RZ, 0x3c, !PT ;  /* 0x0000001207078212 */ /* 0x000fe200078e3cff */
[----:B------:R-:W-:Y:S01]  /*4610*/  @!P0 LDS R25, [R9+0x500] ;  /* 0x0005000009198984 */ /* 0x000fe20000000800 */
[----:B------:R-:W-:Y:S02]  /*4620*/  MOV R18, 0xffff ;  /* 0x0000ffff00127802 */ /* 0x000fe40000000f00 */
[----:B------:R-:W-:Y:S01]  /*4630*/  MOV R21, RZ ;  /* 0x000000ff00157202 */ /* 0x000fe20000000f00 */
[----:B------:R-:W-:Y:S01]  /*4640*/  @!P0 LDS R23, [R9] ;  /* 0x0000000009178984 */ /* 0x000fe20000000800 */
[----:B------:R-:W-:Y:S01]  /*4650*/  @!P0 IMAD R28, R7, 0x4, R28 ;  /* 0x00000004071c8824 */ /* 0x000fe200078e021c */
[----:B------:R-:W-:Y:S02]  /*4660*/  MOV R24, RZ ;  /* 0x000000ff00187202 */ /* 0x000fe40000000f00 */
[----:B-1----:R-:W1:Y:S01]  /*4670*/  SHFL.BFLY PT, R5, R4, 0x8, 0x101f ;  /* 0x0d101f0004057f89 */ /* 0x002e6200000e0000 */
[----:B------:R-:W-:-:S02]  /*4680*/  MOV R15, 0xffff ;  /* 0x0000ffff000f7802 */ /* 0x000fc40000000f00 */
[----:B------:R-:W-:Y:S01]  /*4690*/  MOV R26, 0xffff ;  /* 0x0000ffff001a7802 */ /* 0x000fe20000000f00 */
[----:B--2---:R-:W2:Y:S01]  /*46a0*/  SHFL.BFLY PT, R18, R3, 0x8, 0x101f ;  /* 0x0d101f0003127f89 */ /* 0x004ea200000e0000 */
[----:B------:R-:W-:Y:S02]  /*46b0*/  MOV R12, RZ ;  /* 0x000000ff000c7202 */ /* 0x000fe40000000f00 */
[----:B------:R-:W-:Y:S01]  /*46c0*/  MOV R29, 0xffff ;  /* 0x0000ffff001d7802 */ /* 0x000fe20000000f00 */
[----:B------:R-:W-:Y:S01]  /*46d0*/  @!P0 LDS R7, [R28+0x500] ;  /* 0x000500001c078984 */ /* 0x000fe20000000800 */
[----:B0-----:R-:W-:Y:S01]  /*46e0*/  @!P0 MOV R21, R10 ;  /* 0x0000000a00158202 */ /* 0x001fe20000000f00 */
[----:B-1----:R-:W-:Y:S02]  /*46f0*/  FADD.FTZ R6, R5, R4 ;  /* 0x0000000405067221 */ /* 0x002fe40000010000 */
[----:B------:R0:W-:Y:S01]  /*4700*/  @!P0 LDS R10, [R28] ;  /* 0x000000001c0a8984 */ /* 0x0001e20000000800 */
[----:B------:R-:W-:Y:S01]  /*4710*/  MOV R4, 0xffff ;  /* 0x0000ffff00047802 */ /* 0x000fe20000000f00 */
[----:B--2---:R-:W-:Y:S01]  /*4720*/  FADD.FTZ R5, R18, R3 ;  /* 0x0000000312057221 */ /* 0x004fe20000010000 */
[----:B------:R-:W-:Y:S01]  /*4730*/  @!P0 MOV R24, R13 ;  /* 0x0000000d00188202 */ /* 0x000fe20000000f00 */
        /* <DEDUP_REMOVED lines=15> */
[----:B------:R-:W-:Y:S02]  /*4830*/  @!P0 IMAD.MOV.U32 R8, RZ, RZ, R7 ;  /* 0x000000ffff088224 */ /* 0x000fe400078e0007 */
[----:B--2---:R-:W-:Y:S01]  /*4840*/  FADD.FTZ R19, R19, R24 ;  /* 0x0000001813137221 */ /* 0x004fe20000010000 */
[----:B------:R-:W-:Y:S02]  /*4850*/  MOV R24, 0xffff ;  /* 0x0000ffff00187802 */ /* 0x000fe40000000f00 */
[----:B------:R-:W-:Y:S01]  /*4860*/  MOV R7, 0xffff ;  /* 0x0000ffff00077802 */ /* 0x000fe20000000f00 */
[----:B0-----:R-:W-:Y:S01]  /*4870*/  FADD.FTZ R23, R26, R11 ;  /* 0x0000000b1a177221 */ /* 0x001fe20000010000 */
[----:B------:R-:W-:Y:S01]  /*4880*/  MOV R11, 0xffff ;  /* 0x0000ffff000b7802 */ /* 0x000fe20000000f00 */
[----:B---3--:R-:W-:Y:S01]  /*4890*/  FADD.FTZ R13, R13, R12 ;  /* 0x0000000c0d0d7221 */ /* 0x008fe20000010000 */
[----:B------:R-:W-:Y:S01]  /*48a0*/  @!P0 MOV R9, R10 ;  /* 0x0000000a00098202 */ /* 0x000fe20000000f00 */
[----:B------:R-:W-:Y:S01]  /*48b0*/  IMAD.MOV.U32 R12, RZ, RZ, 0xffff ;  /* 0x0000ffffff0c7424 */ /* 0x000fe200078e00ff */
[----:B------:R-:W-:Y:S01]  /*48c0*/  MOV R10, 0xffff ;  /* 0x0000ffff000a7802 */ /* 0x000fe20000000f00 */
[----:B----4-:R-:W-:Y:S01]  /*48d0*/  FADD.FTZ R20, R20, R21 ;  /* 0x0000001514147221 */ /* 0x010fe20000010000 */
[----:B------:R-:W0:Y:S01]  /*48e0*/  SHFL.BFLY PT, R24, R23, 0x4, 0x101f ;  /* 0x0c901f0017187f89 */ /* 0x000e2200000e0000 */
[----:B------:R-:W-:Y:S01]  /*48f0*/  ISETP.NE.AND P0, PT, R50, RZ, PT ;  /* 0x000000ff3200720c */ /* 0x000fe20003f05270 */
[----:B-----5:R-:W-:-:S02]  /*4900*/  FADD.FTZ R3, R5, R18 ;  /* 0x0000001205037221 */ /* 0x020fc40000010000 */
[----:B------:R-:W1:Y:S01]  /*4910*/  SHFL.BFLY PT, R11, R8, 0x8, 0x101f ;  /* 0x0d101f00080b7f89 */ /* 0x000e6200000e0000 */
[----:B------:R-:W-:Y:S01]  /*4920*/  IMAD.MOV.U32 R18, RZ, RZ, 0xffff ;  /* 0x0000ffffff127424 */ /* 0x000fe200078e00ff */
[----:B------:R-:W-:Y:S02]  /*4930*/  MOV R5, 0xffff ;  /* 0x0000ffff00057802 */ /* 0x000fe40000000f00 */
        /* <DEDUP_REMOVED lines=15> */
[----:B------:R-:W-:Y:S01]  /*4a30*/  IMAD.MOV.U32 R20, RZ, RZ, 0xffff ;  /* 0x0000ffffff147424 */ /* 0x000fe200078e00ff */
        /* <DEDUP_REMOVED lines=49> */
[----:B------:R-:W-:-:S03]  /*4d50*/  @!P0 F2FP.F16.F32.PACK_AB R14, RZ, R27 ;  /* 0x0000001bff0e823e */ /* 0x000fc600000000ff */
[----:B------:R-:W5:Y:S01]  /*4d60*/  SHFL.BFLY PT, R21, R30, 0x1, 0x101f ;  /* 0x0c301f001e157f89 */ /* 0x000f6200000e0000 */
[----:B--2---:R-:W-:Y:S01]  /*4d70*/  @!P0 IMAD.WIDE R2, R25, 0x2, R2 ;  /* 0x0000000219028825 */ /* 0x004fe200078e0202 */
[----:B---3--:R-:W-:-:S03]  /*4d80*/  @!P0 F2FP.F16.F32.PACK_AB R13, RZ, R19 ;  /* 0x00000013ff0d823e */ /* 0x008fc600000000ff */
[----:B------:R-:W-:Y:S01]  /*4d90*/  IMAD.MOV.U32 R18, RZ, RZ, 0xffff ;  /* 0x0000ffffff127424 */ /* 0x000fe200078e00ff */
[----:B------:R-:W-:Y:S02]  /*4da0*/  @!P0 F2FP.F16.F32.PACK_AB R19, RZ, R26 ;  /* 0x0000001aff13823e */ /* 0x000fe400000000ff */
[----:B----4-:R-:W-:Y:S01]  /*4db0*/  @!P0 F2FP.F16.F32.PACK_AB R11, RZ, R20 ;  /* 0x00000014ff0b823e */ /* 0x010fe200000000ff */
[C---:B0-----:R-:W-:Y:S02]  /*4dc0*/  @!P0 IMAD.WIDE R4, R25.reuse, 0x2, R4 ;  /* 0x0000000219048825 */ /* 0x041fe400078e0204 */
[----:B------:R0:W2:Y:S04]  /*4dd0*/  SHFL.BFLY PT, R18, R23, 0x1, 0x101f ;  /* 0x0c301f0017127f89 */ /* 0x0000a800000e0000 */
[----:B------:R0:W-:Y:S01]  /*4de0*/  @!P0 STG.E.U16 desc[UR12][R8.64+0x28], R11 ;  /* 0x0000280b08008986 */ /* 0x0001e2000c10150c */
[----:B-1----:R-:W-:-:S03]  /*4df0*/  @!P0 IMAD.WIDE R6, R25, 0x2, R6 ;  /* 0x0000000219068825 */ /* 0x002fc600078e0206 */
[----:B------:R0:W-:Y:S04]  /*4e00*/  @!P0 STG.E.U16 desc[UR12][R2.64+0x28], R13 ;  /* 0x0000280d02008986 */ /* 0x0001e8000c10150c */
[----:B------:R0:W-:Y:S01]  /*4e10*/  @!P0 STG.E.U16 desc[UR12][R4.64+0x50], R14 ;  /* 0x0000500e04008986 */ /* 0x0001e2000c10150c */
[----:B-----5:R-:W-:-:S03]  /*4e20*/  FADD.FTZ R21, R30, R21 ;  /* 0x000000151e157221 */ /* 0x020fc60000010000 */
[----:B------:R0:W-:Y:S04]  /*4e30*/  @!P0 STG.E.U16 desc[UR12][R6.64+0x50], R19 ;  /* 0x0000501306008986 */ /* 0x0001e8000c10150c */
.L_x_2417:
[----:B0-----:R-:W0:Y:S01]  /*4e40*/  @!P0 LDC.64 R2, c[0x0][0x218] ;  /* 0x00008600ff028b82 */ /* 0x001e220000000a00 */
[----:B--2---:R-:W-:Y:S01]  /*4e50*/  FADD.FTZ R7, R23, R18 ;  /* 0x0000001217077221 */ /* 0x004fe20000010000 */
[----:B------:R-:W-:-:S04]  /*4e60*/  @!P0 F2FP.F16.F32.PACK_AB R6, RZ, R21 ;  /* 0x00000015ff06823e */ /* 0x000fc800000000ff */
[----:B------:R-:W-:Y:S02]  /*4e70*/  @!P0 F2FP.F16.F32.PACK_AB R7, RZ, R7 ;  /* 0x00000007ff07823e */ /* 0x000fe400000000ff */
[----:B------:R-:W1:Y:S01]  /*4e80*/  @!P0 LDC.64 R4, c[0x0][0x220] ;  /* 0x00008800ff048b82 */ /* 0x000e620000000a00 */
[----:B0-----:R-:W-:-:S05]  /*4e90*/  @!P0 IMAD.WIDE R2, R25, 0x2, R2 ;  /* 0x0000000219028825 */ /* 0x001fca00078e0202 */
[----:B------:R3:W-:Y:S01]  /*4ea0*/  @!P0 STG.E.U16 desc[UR12][R2.64+0x78], R6 ;  /* 0x0000780602008986 */ /* 0x0007e2000c10150c */
[----:B-1----:R-:W-:-:S05]  /*4eb0*/  @!P0 IMAD.WIDE R4, R25, 0x2, R4 ;  /* 0x0000000219048825 */ /* 0x002fca00078e0204 */
[----:B------:R3:W-:Y:S02]  /*4ec0*/  @!P0 STG.E.U16 desc[UR12][R4.64+0x78], R7 ;  /* 0x0000780704008986 */ /* 0x0007e4000c10150c */
.L_x_2347:
[----:B------:R-:W-:Y:S05]  /*4ed0*/  WARPSYNC.ALL ;  /* 0x0000000000007948 */ /* 0x000fea0003800000 */
[----:B------:R-:W-:Y:S01]  /*4ee0*/  BAR.SYNC.DEFER_BLOCKING 0x0 ;  /* 0x0000000000007b1d */ /* 0x000fe20000010000 */
[C---:B------:R-:W-:Y:S02]  /*4ef0*/  ISETP.GE.AND P0, PT, R41.reuse, -0x26c0, PT ;  /* 0xffffd9402900780c */ /* 0x040fe40003f06270 */
[----:B------:R-:W-:-:S11]  /*4f00*/  IADD3 R41, R41, 0x2800, RZ ;  /* 0x0000280029297810 */ /* 0x000fd60007ffe0ff */
[----:B------:R-:W-:Y:S05]  /*4f10*/  @!P0 BRA `(.L_x_2354) ;  /* 0xffffffe000248947 */ /* 0x000fea000383ffff */
[----:B------:R-:W-:Y:S05]  /*4f20*/  EXIT ;  /* 0x000000000000794d */ /* 0x000fea0003800000 */
.L_x_2350:
[----:B------:R-:W-:Y:S01]  /*4f30*/  HFMA2.MMA R16, -RZ, RZ, 0, 4.76837158203125e-07 ;  /* 0x00000008ff107435 */ /* 0x000fe200000001ff */
[----:B-1----:R-:W-:Y:S01]  /*4f40*/  MOV R17, R2 ;  /* 0x0000000200117202 */ /* 0x002fe20000000f00 */
[----:B------:R-:W-:Y:S01]  /*4f50*/  IMAD.MOV.U32 R15, RZ, RZ, 0x101f ;  /* 0x0000101fff0f7424 */ /* 0x000fe200078e00ff */
[----:B------:R-:W-:-:S08]  /*4f60*/  MOV R14, 0xffff ;  /* 0x0000ffff000e7802 */ /* 0x000fd00000000f00 */
[----:B0-2---:R-:W-:Y:S05]  /*4f70*/  WARPSYNC.COLLECTIVE R14, `(.L_x_2355) ;  /* 0x000000000e087348 */ /* 0x005fea0003c00000 */
[----:B------:R1:W3:Y:S02]  /*4f80*/  SHFL.BFLY P2, R18, R17, R16, R15 ;  /* 0x0c00001011127389 */ /* 0x0002e4000004000f */
[----:B0123--:R-:W-:Y:S01]  /*4f90*/  ENDCOLLECTIVE ;  /* 0x000000000000791b */ /* 0x00ffe20003800000 */
.L_x_2355:
[----:B------:R-:W-:Y:S02]  /*4fa0*/  MOV R17, R3 ;  /* 0x0000000300117202 */ /* 0x000fe40000000f00 */
[----:B------:R-:W-:-:S07]  /*4fb0*/  MOV R5, R18 ;  /* 0x0000001200057202 */ /* 0x000fce0000000f00 */
[----:B------:R-:W-:Y:S05]  /*4fc0*/  WARPSYNC.COLLECTIVE R14, `(.L_x_2356) ;  /* 0x000000000e087348 */ /* 0x000fea0003c00000 */
[----:B------:R0:W1:Y:S02]  /*4fd0*/  SHFL.BFLY P2, R18, R17, R16, R15 ;  /* 0x0c00001011127389 */ /* 0x000064000004000f */
[----:B01----:R-:W-:Y:S01]  /*4fe0*/  ENDCOLLECTIVE ;  /* 0x000000000000791b */ /* 0x003fe20003800000 */
.L_x_2356:
[----:B------:R-:W-:Y:S01]  /*4ff0*/  FADD.FTZ R5, R5, R2 ;  /* 0x0000000205057221 */ /* 0x000fe20000010000 */
[----:B------:R-:W-:-:S04]  /*5000*/  HFMA2.MMA R16, -RZ, RZ, 0, 2.384185791015625e-07 ;  /* 0x00000004ff107435 */ /* 0x000fc800000001ff */
[----:B------:R-:W-:Y:S01]  /*5010*/  MOV R17, R5 ;  /* 0x0000000500117202 */ /* 0x000fe20000000f00 */
[----:B------:R-:W-:-:S07]  /*5020*/  IMAD.MOV.U32 R4, RZ, RZ, R18 ;  /* 0x000000ffff047224 */ /* 0x000fce00078e0012 */
[----:B------:R-:W-:Y:S05]  /*5030*/  WARPSYNC.COLLECTIVE R14, `(.L_x_2357) ;  /* 0x000000000e087348 */ /* 0x000fea0003c00000 */
[----:B------:R0:W1:Y:S02]  /*5040*/  SHFL.BFLY P2, R18, R17, R16, R15 ;  /* 0x0c00001011127389 */ /* 0x000064000004000f */
[----:B01----:R-:W-:Y:S01]  /*5050*/  ENDCOLLECTIVE ;  /* 0x000000000000791b */ /* 0x003fe20003800000 */
.L_x_2357:
[----:B------:R-:W-:-:S04]  /*5060*/  FADD.FTZ R4, R4, R3 ;  /* 0x0000000304047221 */ /* 0x000fc80000010000 */
[----:B------:R-:W-:Y:S01]  /*5070*/  IMAD.MOV.U32 R17, RZ, RZ, R4 ;  /* 0x000000ffff117224 */ /* 0x000fe200078e0004 */
[----:B------:R-:W-:-:S07]  /*5080*/  MOV R6, R18 ;  /* 0x0000001200067202 */ /* 0x000fce0000000f00 */
[----:B------:R-:W-:Y:S05]  /*5090*/  WARPSYNC.COLLECTIVE R14, `(.L_x_2358) ;  /* 0x000000000e087348 */ /* 0x000fea0003c00000 */
[----:B------:R0:W1:Y:S02]  /*50a0*/  SHFL.BFLY P2, R18, R17, R16, R15 ;  /* 0x0c00001011127389 */ /* 0x000064000004000f */
[----:B01----:R-:W-:Y:S01]  /*50b0*/  ENDCOLLECTIVE ;  /* 0x000000000000791b */ /* 0x003fe20003800000 */
.L_x_2358:
[----:B------:R-:W-:Y:S01]  /*50c0*/  FADD.FTZ R6, R5, R6 ;  /* 0x0000000605067221 */ /* 0x000fe20000010000 */
[----:B------:R-:W-:-:S04]  /*50d0*/  HFMA2.MMA R16, -RZ, RZ, 0, 1.1920928955078125e-07 ;  /* 0x00000002ff107435 */ /* 0x000fc800000001ff */
[----:B------:R-:W-:Y:S02]  /*50e0*/  MOV R17, R6 ;  /* 0x0000000600117202 */ /* 0x000fe40000000f00 */
[----:B------:R-:W-:-:S07]  /*50f0*/  MOV R7, R18 ;  /* 0x0000001200077202 */ /* 0x000fce0000000f00 */
[----:B------:R-:W-:Y:S05]  /*5100*/  WARPSYNC.COLLECTIVE R14, `(.L_x_2359) ;  /* 0x000000000e087348 */ /* 0x000fea0003c00000 */
[----:B------:R0:W1:Y:S02]  /*5110*/  SHFL.BFLY P2, R18, R17, R16, R15 ;  /* 0x0c00001011127389 */ /* 0x000064000004000f */
[----:B01----:R-:W-:Y:S01]  /*5120*/  ENDCOLLECTIVE ;  /* 0x000000000000791b */ /* 0x003fe20003800000 */
.L_x_2359:
[----:B------:R-:W-:-:S05]  /*5130*/  FADD.FTZ R7, R4, R7 ;  /* 0x0000000704077221 */ /* 0x000fca0000010000 */
[----:B------:R-:W-:Y:S01]  /*5140*/  MOV R17, R7 ;  /* 0x0000000700117202 */ /* 0x000fe20000000f00 */
[----:B------:R-:W-:-:S07]  /*5150*/  IMAD.MOV.U32 R9, RZ, RZ, R18 ;  /* 0x000000ffff097224 */ /* 0x000fce00078e0012 */
[----:B------:R-:W-:Y:S05]  /*5160*/  WARPSYNC.COLLECTIVE R14, `(.L_x_2360) ;  /* 0x000000000e087348 */ /* 0x000fea0003c00000 */
[----:B------:R0:W1:Y:S02]  /*5170*/  SHFL.BFLY P2, R18, R17, R16, R15 ;  /* 0x0c00001011127389 */ /* 0x000064000004000f */
[----:B01----:R-:W-:Y:S01]  /*5180*/  ENDCOLLECTIVE ;  /* 0x000000000000791b */ /* 0x003fe20003800000 */
.L_x_2360:
[----:B------:R-:W-:-:S05]  /*5190*/  FADD.FTZ R9, R6, R9 ;  /* 0x0000000906097221 */ /* 0x000fca0000010000 */
[----:B------:R-:W-:Y:S01]  /*51a0*/  MOV R17, R9 ;  /* 0x0000000900117202 */ /* 0x000fe20000000f00 */
[----:B------:R-:W-:Y:S01]  /*51b0*/  IMAD.MOV.U32 R16, RZ, RZ, 0x1 ;  /* 0x00000001ff107424 */ /* 0x000fe200078e00ff */
[----:B------:R-:W-:-:S07]  /*51c0*/  MOV R2, R18 ;  /* 0x0000001200027202 */ /* 0x000fce0000000f00 */
[----:B------:R-:W-:Y:S05]  /*51d0*/  WARPSYNC.COLLECTIVE R14, `(.L_x_2361) ;  /* 0x000000000e087348 */ /* 0x000fea0003c00000 */
[----:B------:R0:W1:Y:S02]  /*51e0*/  SHFL.BFLY P2, R18, R17, R16, R15 ;  /* 0x0c00001011127389 */ /* 0x000064000004000f */
[----:B01----:R-:W-:Y:S01]  /*51f0*/  ENDCOLLECTIVE ;  /* 0x000000000000791b */ /* 0x003fe20003800000 */
.L_x_2361:
[----:B------:R-:W-:-:S05]  /*5200*/  FADD.FTZ R2, R7, R2 ;  /* 0x0000000207027221 */ /* 0x000fca0000010000 */
[----:B------:R-:W-:Y:S02]  /*5210*/  MOV R17, R2 ;  /* 0x0000000200117202 */ /* 0x000fe40000000f00 */
[----:B------:R-:W-:-:S07]  /*5220*/  MOV R8, R18 ;  /* 0x0000001200087202 */ /* 0x000fce0000000f00 */
[----:B------:R-:W-:Y:S05]  /*5230*/  WARPSYNC.COLLECTIVE R14, `(.L_x_2362) ;  /* 0x000000000e087348 */ /* 0x000fea0003c00000 */
[----:B------:R0:W1:Y:S02]  /*5240*/  SHFL.BFLY P2, R18, R17, R16, R15 ;  /* 0x0c00001011127389 */ /* 0x000064000004000f */
[----:B01----:R-:W-:Y:S01]  /*5250*/  ENDCOLLECTIVE ;  /* 0x000000000000791b */ /* 0x003fe20003800000 */
.L_x_2362:
[----:B------:R-:W-:Y:S01]  /*5260*/  FADD.FTZ R8, R9, R8 ;  /* 0x0000000809087221 */ /* 0x000fe20000010000 */
[----:B------:R-:W-:Y:S06]  /*5270*/  BRA `(.L_x_2363) ;  /* 0xffffffe800e47947 */ /* 0x000fec000383ffff */
.L_x_2351:
        /* <DEDUP_REMOVED lines=8> */
.L_x_2365:
[----:B------:R-:W-:Y:S05]  /*5300*/  BSYNC B1 ;  /* 0x0000000000017941 */ /* 0x000fea0003800000 */
.L_x_2364:
[----:B------:R-:W-:Y:S01]  /*5310*/  HFMA2.MMA R16, -RZ, RZ, 0, 4.76837158203125e-07 ;  /* 0x00000008ff107435 */ /* 0x000fe200000001ff */
[----:B------:R-:W-:Y:S01]  /*5320*/  IMAD.MOV.U32 R17, RZ, RZ, R3 ;  /* 0x000000ffff117224 */ /* 0x000fe200078e0003 */
[----:B------:R-:W-:Y:S02]  /*5330*/  MOV R15, 0x101f ;  /* 0x0000101f000f7802 */ /* 0x000fe40000000f00 */
[----:B------:R-:W-:Y:S02]  /*5340*/  MOV R14, 0xffff ;  /* 0x0000ffff000e7802 */ /* 0x000fe40000000f00 */
[----:B------:R-:W-:-:S07]  /*5350*/  MOV R9, R18 ;  /* 0x0000001200097202 */ /* 0x000fce0000000f00 */
[----:B------:R-:W-:Y:S05]  /*5360*/  WARPSYNC.COLLECTIVE R14, `(.L_x_2366) ;  /* 0x000000000e087348 */ /* 0x000fea0003c00000 */
[----:B------:R0:W1:Y:S02]  /*5370*/  SHFL.BFLY P2, R18, R17, R16, R15 ;  /* 0x0c00001011127389 */ /* 0x000064000004000f */
[----:B01----:R-:W-:Y:S01]  /*5380*/  ENDCOLLECTIVE ;  /* 0x000000000000791b */ /* 0x003fe20003800000 */
.L_x_2366:
[----:B------:R-:W-:Y:S01]  /*5390*/  FADD.FTZ R9, R9, R2 ;  /* 0x0000000209097221 */ /* 0x000fe20000010000 */
[----:B------:R-:W-:-:S04]  /*53a0*/  HFMA2.MMA R16, -RZ, RZ, 0, 2.384185791015625e-07 ;  /* 0x00000004ff107435 */ /* 0x000fc800000001ff */
[----:B------:R-:W-:Y:S01]  /*53b0*/  MOV R17, R9 ;  /* 0x0000000900117202 */ /* 0x000fe20000000f00 */
[----:B------:R-:W-:-:S07]  /*53c0*/  IMAD.MOV.U32 R8, RZ, RZ, R18 ;  /* 0x000000ffff087224 */ /* 0x000fce00078e0012 */
[----:B------:R-:W-:Y:S05]  /*53d0*/  WARPSYNC.COLLECTIVE R14, `(.L_x_2367) ;  /* 0x000000000e087348 */ /* 0x000fea0003c00000 */
[----:B------:R0:W1:Y:S02]  /*53e0*/  SHFL.BFLY P2, R18, R17, R16, R15 ;  /* 0x0c00001011127389 */ /* 0x000064000004000f */
[----:B01----:R-:W-:Y:S01]  /*53f0*/  ENDCOLLECTIVE ;  /* 0x000000000000791b */ /* 0x003fe20003800000 */
.L_x_2367:
[----:B------:R-:W-:-:S04]  /*5400*/  FADD.FTZ R8, R8, R3 ;  /* 0x0000000308087221 */ /* 0x000fc80000010000 */
[----:B------:R-:W-:Y:S01]  /*5410*/  IMAD.MOV.U32 R17, RZ, RZ, R8 ;  /* 0x000000ffff117224 */ /* 0x000fe200078e0008 */
[----:B------:R-:W-:-:S07]  /*5420*/  MOV R10, R18 ;  /* 0x00000012000a7202 */ /* 0x000fce0000000f00 */
[----:B------:R-:W-:Y:S05]  /*5430*/  WARPSYNC.COLLECTIVE R14, `(.L_x_2368) ;  /* 0x000000000e087348 */ /* 0x000fea0003c00000 */
[----:B------:R0:W1:Y:S02]  /*5440*/  SHFL.BFLY P2, R18, R17, R16, R15 ;  /* 0x0c00001011127389 */ /* 0x000064000004000f */
[----:B01----:R-:W-:Y:S01]  /*5450*/  ENDCOLLECTIVE ;  /* 0x000000000000791b */ /* 0x003fe20003800000 */
.L_x_2368:
[----:B------:R-:W-:Y:S01]  /*5460*/  FADD.FTZ R10, R9, R10 ;  /* 0x0000000a090a7221 */ /* 0x000fe20000010000 */
[----:B------:R-:W-:-:S04]  /*5470*/  HFMA2.MMA R16, -RZ, RZ, 0, 1.1920928955078125e-07 ;  /* 0x00000002ff107435 */ /* 0x000fc800000001ff */
[----:B------:R-:W-:Y:S02]  /*5480*/  MOV R17, R10 ;  /* 0x0000000a00117202 */ /* 0x000fe40000000f00 */
[----:B------:R-:W-:-:S07]  /*5490*/  MOV R11, R18 ;  /* 0x00000012000b7202 */ /* 0x000fce0000000f00 */
[----:B------:R-:W-:Y:S05]  /*54a0*/  WARPSYNC.COLLECTIVE R14, `(.L_x_2369) ;  /* 0x000000000e087348 */ /* 0x000fea0003c00000 */
[----:B------:R0:W1:Y:S02]  /*54b0*/  SHFL.BFLY P2, R18, R17, R16, R15 ;  /* 0x0c00001011127389 */ /* 0x000064000004000f */
[----:B01----:R-:W-:Y:S01]  /*54c0*/  ENDCOLLECTIVE ;  /* 0x000000000000791b */ /* 0x003fe20003800000 */
.L_x_2369:
[----:B------:R-:W-:-:S05]  /*54d0*/  FADD.FTZ R11, R8, R11 ;  /* 0x0000000b080b7221 */ /* 0x000fca0000010000 */
[----:B------:R-:W-:Y:S01]  /*54e0*/  MOV R17, R11 ;  /* 0x0000000b00117202 */ /* 0x000fe20000000f00 */
[----:B------:R-:W-:-:S07]  /*54f0*/  IMAD.MOV.U32 R13, RZ, RZ, R18 ;  /* 0x000000ffff0d7224 */ /* 0x000fce00078e0012 */
[----:B------:R-:W-:Y:S05]  /*5500*/  WARPSYNC.COLLECTIVE R14, `(.L_x_2370) ;  /* 0x000000000e087348 */ /* 0x000fea0003c00000 */
[----:B------:R0:W1:Y:S02]  /*5510*/  SHFL.BFLY P2, R18, R17, R16, R15 ;  /* 0x0c00001011127389 */ /* 0x000064000004000f */
[----:B01----:R-:W-:Y:S01]  /*5520*/  ENDCOLLECTIVE ;  /* 0x000000000000791b */ /* 0x003fe20003800000 */
.L_x_2370:
[----:B------:R-:W-:-:S05]  /*5530*/  FADD.FTZ R13, R10, R13 ;  /* 0x0000000d0a0d7221 */ /* 0x000fca0000010000 */
[----:B------:R-:W-:Y:S01]  /*5540*/  MOV R17, R13 ;  /* 0x0000000d00117202 */ /* 0x000fe20000000f00 */
[----:B------:R-:W-:Y:S01]  /*5550*/  IMAD.MOV.U32 R16, RZ, RZ, 0x1 ;  /* 0x00000001ff107424 */ /* 0x000fe200078e00ff */
[----:B------:R-:W-:-:S07]  /*5560*/  MOV R2, R18 ;  /* 0x0000001200027202 */ /* 0x000fce0000000f00 */
[----:B------:R-:W-:Y:S05]  /*5570*/  WARPSYNC.COLLECTIVE R14, `(.L_x_2371) ;  /* 0x000000000e087348 */ /* 0x000fea0003c00000 */
[----:B------:R0:W1:Y:S02]  /*5580*/  SHFL.BFLY P2, R18, R17, R16, R15 ;  /* 0x0c00001011127389 */ /* 0x000064000004000f */
[----:B01----:R-:W-:Y:S01]  /*5590*/  ENDCOLLECTIVE ;  /* 0x000000000000791b */ /* 0x003fe20003800000 */
.L_x_2371:
[----:B------:R-:W-:-:S05]  /*55a0*/  FADD.FTZ R2, R11, R2 ;  /* 0x000000020b027221 */ /* 0x000fca0000010000 */
[----:B------:R-:W-:Y:S02]  /*55b0*/  MOV R17, R2 ;  /* 0x0000000200117202 */ /* 0x000fe40000000f00 */
[----:B------:R-:W-:-:S07]  /*55c0*/  MOV R12, R18 ;  /* 0x00000012000c7202 */ /* 0x000fce0000000f00 */
[----:B------:R-:W-:Y:S05]  /*55d0*/  WARPSYNC.COLLECTIVE R14, `(.L_x_2372) ;  /* 0x000000000e087348 */ /* 0x000fea0003c00000 */
[----:B------:R0:W1:Y:S02]  /*55e0*/  SHFL.BFLY P2, R18, R17, R16, R15 ;  /* 0x0c00001011127389 */ /* 0x000064000004000f */
[----:B01----:R-:W-:Y:S01]  /*55f0*/  ENDCOLLECTIVE ;  /* 0x000000000000791b */ /* 0x003fe20003800000 */
.L_x_2372:
[----:B------:R-:W-:Y:S01]  /*5600*/  FADD.FTZ R12, R13, R12 ;  /* 0x0000000c0d0c7221 */ /* 0x000fe20000010000 */
[----:B------:R-:W-:Y:S06]  /*5610*/  BRA `(.L_x_2373) ;  /* 0xffffffe800b87947 */ /* 0x000fec000383ffff */
.L_x_2352:
        /* <DEDUP_REMOVED lines=8> */
.L_x_2375:
[----:B------:R-:W-:Y:S05]  /*56a0*/  BSYNC B1 ;  /* 0x0000000000017941 */ /* 0x000fea0003800000 */
.L_x_2374:
        /* <DEDUP_REMOVED lines=8> */
.L_x_2376:
[----:B------:R-:W-:-:S05]  /*5730*/  FADD.FTZ R9, R9, R2 ;  /* 0x0000000209097221 */ /* 0x000fca0000010000 */
[----:B------:R-:W-:Y:S01]  /*5740*/  MOV R17, R9 ;  /* 0x0000000900117202 */ /* 0x000fe20000000f00 */
[----:B------:R-:W-:Y:S01]  /*5750*/  IMAD.MOV.U32 R16, RZ, RZ, 0x4 ;  /* 0x00000004ff107424 */ /* 0x000fe200078e00ff */
[----:B------:R-:W-:-:S07]  /*5760*/  MOV R8, R18 ;  /* 0x0000001200087202 */ /* 0x000fce0000000f00 */
[----:B------:R-:W-:Y:S05]  /*5770*/  WARPSYNC.COLLECTIVE R14, `(.L_x_2377) ;  /* 0x000000000e087348 */ /* 0x000fea0003c00000 */
[----:B------:R0:W1:Y:S02]  /*5780*/  SHFL.BFLY P2, R18, R17, R16, R15 ;  /* 0x0c00001011127389 */ /* 0x000064000004000f */
[----:B01----:R-:W-:Y:S01]  /*5790*/  ENDCOLLECTIVE ;  /* 0x000000000000791b */ /* 0x003fe20003800000 */
.L_x_2377:
[----:B------:R-:W-:-:S05]  /*57a0*/  FADD.FTZ R8, R8, R3 ;  /* 0x0000000308087221 */ /* 0x000fca0000010000 */
[----:B------:R-:W-:Y:S02]  /*57b0*/  MOV R17, R8 ;  /* 0x0000000800117202 */ /* 0x000fe40000000f00 */
[----:B------:R-:W-:-:S07]  /*57c0*/  MOV R10, R18 ;  /* 0x00000012000a7202 */ /* 0x000fce0000000f00 */
[----:B------:R-:W-:Y:S05]  /*57d0*/  WARPSYNC.COLLECTIVE R14, `(.L_x_2378) ;  /* 0x000000000e087348 */ /* 0x000fea0003c00000 */
[----:B------:R0:W1:Y:S02]  /*57e0*/  SHFL.BFLY P2, R18, R17, R16, R15 ;  /* 0x0c00001011127389 */ /* 0x000064000004000f */
[----:B01----:R-:W-:Y:S01]  /*57f0*/  ENDCOLLECTIVE ;  /* 0x000000000000791b */ /* 0x003fe20003800000 */
.L_x_2378:
[----:B------:R-:W-:-:S05]  /*5800*/  FADD.FTZ R10, R9, R10 ;  /* 0x0000000a090a7221 */ /* 0x000fca0000010000 */
[----:B------:R-:W-:Y:S01]  /*5810*/  MOV R17, R10 ;  /* 0x0000000a00117202 */ /* 0x000fe20000000f00 */
[----:B------:R-:W-:Y:S01]  /*5820*/  IMAD.MOV.U32 R16, RZ, RZ, 0x2 ;  /* 0x00000002ff107424 */ /* 0x000fe200078e00ff */
[----:B------:R-:W-:-:S07]  /*5830*/  MOV R11, R18 ;  /* 0x00000012000b7202 */ /* 0x000fce0000000f00 */
[----:B------:R-:W-:Y:S05]  /*5840*/  WARPSYNC.COLLECTIVE R14, `(.L_x_2379) ;  /* 0x000000000e087348 */ /* 0x000fea0003c00000 */
[----:B------:R0:W1:Y:S02]  /*5850*/  SHFL.BFLY P2, R18, R17, R16, R15 ;  /* 0x0c00001011127389 */ /* 0x000064000004000f */
[----:B01----:R-:W-:Y:S01]  /*5860*/  ENDCOLLECTIVE ;  /* 0x000000000000791b */ /* 0x003fe20003800000 */
.L_x_2379:
[----:B------:R-:W-:-:S05]  /*5870*/  FADD.FTZ R11, R8, R11 ;  /* 0x0000000b080b7221 */ /* 0x000fca0000010000 */
[----:B------:R-:W-:Y:S02]  /*5880*/  MOV R17, R11 ;  /* 0x0000000b00117202 */ /* 0x000fe40000000f00 */
[----:B------:R-:W-:-:S07]  /*5890*/  MOV R13, R18 ;  /* 0x00000012000d7202 */ /* 0x000fce0000000f00 */
[----:B------:R-:W-:Y:S05]  /*58a0*/  WARPSYNC.COLLECTIVE R14, `(.L_x_2380) ;  /* 0x000000000e087348 */ /* 0x000fea0003c00000 */
[----:B------:R0:W1:Y:S02]  /*58b0*/  SHFL.BFLY P2, R18, R17, R16, R15 ;  /* 0x0c00001011127389 */ /* 0x000064000004000f */
[----:B01----:R-:W-:Y:S01]  /*58c0*/  ENDCOLLECTIVE ;  /* 0x000000000000791b */ /* 0x003fe20003800000 */
.L_x_2380:
[----:B------:R-:W-:-:S05]  /*58d0*/  FADD.FTZ R13, R10, R13 ;  /* 0x0000000d0a0d7221 */ /* 0x000fca0000010000 */
[----:B------:R-:W-:Y:S01]  /*58e0*/  MOV R17, R13 ;  /* 0x0000000d00117202 */ /* 0x000fe20000000f00 */
[----:B------:R-:W-:Y:S01]  /*58f0*/  IMAD.MOV.U32 R16, RZ, RZ, 0x1 ;  /* 0x00000001ff107424 */ /* 0x000fe200078e00ff */
[----:B------:R-:W-:-:S07]  /*5900*/  MOV R2, R18 ;  /* 0x0000001200027202 */ /* 0x000fce0000000f00 */
[----:B------:R-:W-:Y:S05]  /*5910*/  WARPSYNC.COLLECTIVE R14, `(.L_x_2381) ;  /* 0x000000000e087348 */ /* 0x000fea0003c00000 */
[----:B------:R0:W1:Y:S02]  /*5920*/  SHFL.BFLY P2, R18, R17, R16, R15 ;  /* 0x0c00001011127389 */ /* 0x000064000004000f */
[----:B01----:R-:W-:Y:S01]  /*5930*/  ENDCOLLECTIVE ;  /* 0x000000000000791b */ /* 0x003fe20003800000 */
.L_x_2381:
[----:B------:R-:W-:-:S05]  /*5940*/  FADD.FTZ R2, R11, R2 ;  /* 0x000000020b027221 */ /* 0x000fca0000010000 */
[----:B------:R-:W-:Y:S02]  /*5950*/  MOV R17, R2 ;  /* 0x0000000200117202 */ /* 0x000fe40000000f00 */
[----:B------:R-:W-:-:S07]  /*5960*/  MOV R12, R18 ;  /* 0x00000012000c7202 */ /* 0x000fce0000000f00 */
[----:B------:R-:W-:Y:S05]  /*5970*/  WARPSYNC.COLLECTIVE R14, `(.L_x_2382) ;  /* 0x000000000e087348 */ /* 0x000fea0003c00000 */
[----:B------:R0:W1:Y:S02]  /*5980*/  SHFL.BFLY P2, R18, R17, R16, R15 ;  /* 0x0c00001011127389 */ /* 0x000064000004000f */
[----:B01----:R-:W-:Y:S01]  /*5990*/  ENDCOLLECTIVE ;  /* 0x000000000000791b */ /* 0x003fe20003800000 */
.L_x_2382:
[----:B------:R-:W-:Y:S01]  /*59a0*/  FADD.FTZ R12, R13, R12 ;  /* 0x0000000c0d0c7221 */ /* 0x000fe20000010000 */
[----:B------:R-:W-:Y:S06]  /*59b0*/  BRA `(.L_x_2383) ;  /* 0xffffffe800747947 */ /* 0x000fec000383ffff */
.L_x_2353:
        /* <DEDUP_REMOVED lines=8> */
.L_x_2385:
[----:B------:R-:W-:Y:S05]  /*5a40*/  BSYNC B0 ;  /* 0x0000000000007941 */ /* 0x000fea0003800000 */
.L_x_2384:
[----:B------:R-:W-:Y:S01]  /*5a50*/  HFMA2.MMA R16, -RZ, RZ, 0, 4.76837158203125e-07 ;  /* 0x00000008ff107435 */ /* 0x000fe200000001ff */
[----:B------:R-:W-:Y:S01]  /*5a60*/  MOV R17, R3 ;  /* 0x0000000300117202 */ /* 0x000fe20000000f00 */
[----:B------:R-:W-:Y:S01]  /*5a70*/  IMAD.MOV.U32 R15, RZ, RZ, 0x101f ;  /* 0x0000101fff0f7424 */ /* 0x000fe200078e00ff */
[----:B------:R-:W-:Y:S01]  /*5a80*/  MOV R14, 0xffff ;  /* 0x0000ffff000e7802 */ /* 0x000fe20000000f00 */
[----:B------:R-:W-:Y:S01]  /*5a90*/  HFMA2.MMA R21, -RZ, RZ, 0, 0 ;  /* 0x00000000ff157435 */ /* 0x000fe200000001ff */
[----:B------:R-:W-:Y:S01]  /*5aa0*/  MOV R5, R18 ;  /* 0x0000001200057202 */ /* 0x000fe20000000f00 */
[----:B------:R-:W-:Y:S01]  /*5ab0*/  HFMA2.MMA R11, -RZ, RZ, 0, 0 ;  /* 0x00000000ff0b7435 */ /* 0x000fe200000001ff */
[----:B------:R-:W-:-:S10]  /*5ac0*/  @!P0 SHF.L.U32 R10, R50, 0x1, RZ ;  /* 0x00000001320a8819 */ /* 0x000fd400000006ff */
[----:B------:R-:W-:Y:S05]  /*5ad0*/  WARPSYNC.COLLECTIVE R14, `(.L_x_2386) ;  /* 0x000000000e087348 */ /* 0x000fea0003c00000 */
[----:B------:R0:W1:Y:S02]  /*5ae0*/  SHFL.BFLY P2, R18, R17, R16, R15 ;  /* 0x0c00001011127389 */ /* 0x000064000004000f */
[----:B01----:R-:W-:Y:S01]  /*5af0*/  ENDCOLLECTIVE ;  /* 0x000000000000791b */ /* 0x003fe20003800000 */
.L_x_2386:
[----:B------:R-:W-:Y:S01]  /*5b00*/  @!P0 IADD3 R7, R2, 0x14, RZ ;  /* 0x0000001402078810 */ /* 0x000fe20007ffe0ff */
[----:B------:R-:W-:Y:S01]  /*5b10*/  FADD.FTZ R6, R5, R4 ;  /* 0x0000000405067221 */ /* 0x000fe20000010000 */
[C---:B------:R-:W-:Y:S02]  /*5b20*/  @!P0 LEA R12, R50.reuse, UR6, 0x7 ;  /* 0x00000006320c8c11 */ /* 0x040fe4000f8e38ff */
[----:B------:R-:W-:Y:S02]  /*5b30*/  @!P0 LOP3.LUT R7, R7, R10, RZ, 0x3c, !PT ;  /* 0x0000000a07078212 */ /* 0x000fe400078e3cff */
[----:B------:R-:W-:Y:S02]  /*5b40*/  MOV R24, RZ ;  /* 0x000000ff00187202 */ /* 0x000fe40000000f00 */
[----:B------:R-:W-:Y:S01]  /*5b50*/  @!P0 LEA R8, R7, R12, 0x2 ;  /* 0x0000000c07088211 */ /* 0x000fe200078e10ff */
[----:B------:R-:W-:Y:S01]  /*5b60*/  IMAD.MOV.U32 R12, RZ, RZ, RZ ;  /* 0x000000ffff0c7224 */ /* 0x000fe200078e00ff */
        /* <DEDUP_REMOVED lines=9> */
.L_x_2387:
[----:B------:R-:W-:Y:S02]  /*5c00*/  @!P0 IADD3 R8, R2, 0x28, RZ ;  /* 0x0000002802088810 */ /* 0x000fe40007ffe0ff */
[----:B------:R-:W-:Y:S01]  /*5c10*/  MOV R17, R5 ;  /* 0x0000000500117202 */ /* 0x000fe20000000f00 */
[----:B------:R-:W-:-:S07]  /*5c20*/  IMAD.MOV.U32 R9, RZ, RZ, R18 ;  /* 0x000000ffff097224 */ /* 0x000fce00078e0012 */
[----:B------:R-:W-:Y:S05]  /*5c30*/  WARPSYNC.COLLECTIVE R14, `(.L_x_2388) ;  /* 0x000000000e087348 */ /* 0x000fea0003c00000 */
[----:B------:R0:W1:Y:S02]  /*5c40*/  SHFL.BFLY P2, R18, R17, R16, R15 ;  /* 0x0c00001011127389 */ /* 0x000064000004000f */
[----:B01----:R-:W-:Y:S01]  /*5c50*/  ENDCOLLECTIVE ;  /* 0x000000000000791b */ /* 0x003fe20003800000 */
.L_x_2388:
[----:B------:R-:W-:Y:S01]  /*5c60*/  FADD.FTZ R22, R6, R9 ;  /* 0x0000000906167221 */ /* 0x000fe20000010000 */
[----:B------:R-:W-:Y:S01]  /*5c70*/  @!P0 SHF.L.U32 R9, R50, 0x1, RZ ;  /* 0x0000000132098819 */ /* 0x000fe200000006ff */
[----:B------:R-:W-:-:S03]  /*5c80*/  @!P0 IMAD.MOV.U32 R21, RZ, RZ, R10 ;  /* 0x000000ffff158224 */ /* 0x000fc600078e000a */
[----:B------:R-:W-:Y:S02]  /*5c90*/  @!P0 LOP3.LUT R9, R8, R9, RZ, 0x3c, !PT ;  /* 0x0000000908098212 */ /* 0x000fe400078e3cff */
[----:B------:R-:W-:Y:S02]  /*5ca0*/  @!P0 MOV R24, R13 ;  /* 0x0000000d00188202 */ /* 0x000fe40000000f00 */
[----:B------:R-:W-:Y:S01]  /*5cb0*/  MOV R17, R22 ;  /* 0x0000001600117202 */ /* 0x000fe20000000f00 */
[----:B------:R-:W-:Y:S02]  /*5cc0*/  IMAD.MOV.U32 R16, RZ, RZ, 0x2 ;  /* 0x00000002ff107424 */ /* 0x000fe400078e00ff */
[----:B------:R-:W-:-:S07]  /*5cd0*/  FADD.FTZ R3, R5, R18 ;  /* 0x0000001205037221 */ /* 0x000fce0000010000 */
[----:B------:R-:W-:Y:S05]  /*5ce0*/  WARPSYNC.COLLECTIVE R14, `(.L_x_2389) ;  /* 0x000000000e087348 */ /* 0x000fea0003c00000 */
[----:B------:R0:W1:Y:S02]  /*5cf0*/  SHFL.BFLY P2, R18, R17, R16, R15 ;  /* 0x0c00001011127389 */ /* 0x000064000004000f */
[----:B01----:R-:W-:Y:S01]  /*5d00*/  ENDCOLLECTIVE ;  /* 0x000000000000791b */ /* 0x003fe20003800000 */
.L_x_2389:
[----:B------:R-:W-:Y:S02]  /*5d10*/  MOV R17, R3 ;  /* 0x0000000300117202 */ /* 0x000fe40000000f00 */
[----:B------:R-:W-:-:S07]  /*5d20*/  MOV R7, R18 ;  /* 0x0000001200077202 */ /* 0x000fce0000000f00 */
[----:B------:R-:W-:Y:S05]  /*5d30*/  WARPSYNC.COLLECTIVE R14, `(.L_x_2390) ;  /* 0x000000000e087348 */ /* 0x000fea0003c00000 */
[----:B------:R0:W1:Y:S02]  /*5d40*/  SHFL.BFLY P2, R18, R17, R16, R15 ;  /* 0x0c00001011127389 */ /* 0x000064000004000f */
[----:B01----:R-:W-:Y:S01]  /*5d50*/  ENDCOLLECTIVE ;  /* 0x000000000000791b */ /* 0x003fe20003800000 */
.L_x_2390:
[----:B------:R-:W-:Y:S01]  /*5d60*/  FADD.FTZ R4, R22, R7 ;  /* 0x0000000716047221 */ /* 0x000fe20000010000 */
[----:B------:R-:W-:-:S04]  /*5d70*/  HFMA2.MMA R16, -RZ, RZ, 0, 5.9604644775390625e-08 ;  /* 0x00000001ff107435 */ /* 0x000fc800000001ff */
[----:B------:R-:W-:Y:S01]  /*5d80*/  MOV R17, R4 ;  /* 0x0000000400117202 */ /* 0x000fe20000000f00 */
[----:B------:R-:W-:-:S07]  /*5d90*/  FADD.FTZ R3, R3, R18 ;  /* 0x0000001203037221 */ /* 0x000fce0000010000 */
[----:B------:R-:W-:Y:S05]  /*5da0*/  WARPSYNC.COLLECTIVE R14, `(.L_x_2391) ;  /* 0x000000000e087348 */ /* 0x000fea0003c00000 */
[----:B------:R0:W1:Y:S02]  /*5db0*/  SHFL.BFLY P2, R18, R17, R16, R15 ;  /* 0x0c00001011127389 */ /* 0x000064000004000f */
[----:B01----:R-:W-:Y:S01]  /*5dc0*/  ENDCOLLECTIVE ;  /* 0x000000000000791b */ /* 0x003fe20003800000 */
.L_x_2391:
[----:B------:R-:W-:Y:S01]  /*5dd0*/  IMAD.MOV.U32 R17, RZ, RZ, R3 ;  /* 0x000000ffff117224 */ /* 0x000fe200078e0003 */
[----:B------:R-:W-:-:S07]  /*5de0*/  MOV R5, R18 ;  /* 0x0000001200057202 */ /* 0x000fce0000000f00 */
[----:B------:R-:W-:Y:S05]  /*5df0*/  WARPSYNC.COLLECTIVE R14, `(.L_x_2392) ;  /* 0x000000000e087348 */ /* 0x000fea0003c00000 */
[----:B------:R0:W1:Y:S02]  /*5e00*/  SHFL.BFLY P2, R18, R17, R16, R15 ;  /* 0x0c00001011127389 */ /* 0x000064000004000f */
[----:B01----:R-:W-:Y:S01]  /*5e10*/  ENDCOLLECTIVE ;  /* 0x000000000000791b */ /* 0x003fe20003800000 */
.L_x_2392:
[----:B------:R-:W-:Y:S01]  /*5e20*/  FADD.FTZ R4, R4, R5 ;  /* 0x0000000504047221 */ /* 0x000fe20000010000 */
[----:B------:R-:W-:Y:S01]  /*5e30*/  HFMA2.MMA R16, -RZ, RZ, 0, 4.76837158203125e-07 ;  /* 0x00000008ff107435 */ /* 0x000fe200000001ff */
[----:B------:R-:W-:Y:S02]  /*5e40*/  MOV R17, R21 ;  /* 0x0000001500117202 */ /* 0x000fe40000000f00 */
[----:B------:R-:W-:-:S08]  /*5e50*/  MOV R6, R18 ;  /* 0x0000001200067202 */ /* 0x000fd00000000f00 */
[----:B------:R-:W-:Y:S05]  /*5e60*/  WARPSYNC.COLLECTIVE R14, `(.L_x_2393) ;  /* 0x000000000e087348 */ /* 0x000fea0003c00000 */
[----:B------:R0:W1:Y:S02]  /*5e70*/  SHFL.BFLY P2, R18, R17, R16, R15 ;  /* 0x0c00001011127389 */ /* 0x000064000004000f */
[----:B01----:R-:W-:Y:S01]  /*5e80*/  ENDCOLLECTIVE ;  /* 0x000000000000791b */ /* 0x003fe20003800000 */
.L_x_2393:
[----:B------:R-:W-:Y:S01]  /*5e90*/  FADD.FTZ R32, R3, R6 ;  /* 0x0000000603207221 */ /* 0x000fe20000010000 */
[----:B------:R-:W-:Y:S01]  /*5ea0*/  IMAD.MOV.U32 R17, RZ, RZ, R24 ;  /* 0x000000ffff117224 */ /* 0x000fe200078e0018 */
[----:B------:R-:W-:-:S07]  /*5eb0*/  MOV R20, R18 ;  /* 0x0000001200147202 */ /* 0x000fce0000000f00 */
[----:B------:R-:W-:Y:S05]  /*5ec0*/  WARPSYNC.COLLECTIVE R14, `(.L_x_2394) ;  /* 0x000000000e087348 */ /* 0x000fea0003c00000 */
[----:B------:R0:W1:Y:S02]  /*5ed0*/  SHFL.BFLY P2, R18, R17, R16, R15 ;  /* 0x0c00001011127389 */ /* 0x000064000004000f */
[----:B01----:R-:W-:Y:S01]  /*5ee0*/  ENDCOLLECTIVE ;  /* 0x000000000000791b */ /* 0x003fe20003800000 */
.L_x_2394:
[----:B------:R-:W-:Y:S01]  /*5ef0*/  FADD.FTZ R20, R20, R21 ;  /* 0x0000001514147221 */ /* 0x000fe20000010000 */
[----:B------:R-:W-:-:S04]  /*5f00*/  HFMA2.MMA R16, -RZ, RZ, 0, 2.384185791015625e-07 ;  /* 0x00000004ff107435 */ /* 0x000fc800000001ff */
[----:B------:R-:W-:Y:S02]  /*5f10*/  MOV R17, R20 ;  /* 0x0000001400117202 */ /* 0x000fe40000000f00 */
[----:B------:R-:W-:-:S07]  /*5f20*/  MOV R19, R18 ;  /* 0x0000001200137202 */ /* 0x000fce0000000f00 */
[----:B------:R-:W-:Y:S05]  /*5f30*/  WARPSYNC.COLLECTIVE R14, `(.L_x_2395) ;  /* 0x000000000e087348 */ /* 0x000fea0003c00000 */
[----:B------:R0:W1:Y:S02]  /*5f40*/  SHFL.BFLY P2, R18, R17, R16, R15 ;  /* 0x0c00001011127389 */ /* 0x000064000004000f */
[----:B01----:R-:W-:Y:S01]  /*5f50*/  ENDCOLLECTIVE ;  /* 0x000000000000791b */ /* 0x003fe20003800000 */
.L_x_2395:
[----:B------:R-:W-:-:S05]  /*5f60*/  FADD.FTZ R19, R19, R24 ;  /* 0x0000001813137221 */ /* 0x000fca0000010000 */
[----:B------:R-:W-:Y:S01]  /*5f70*/  MOV R17, R19 ;  /* 0x0000001300117202 */ /* 0x000fe20000000f00 */
[----:B------:R-:W-:-:S07]  /*5f80*/  IMAD.MOV.U32 R21, RZ, RZ, R18 ;  /* 0x000000ffff157224 */ /* 0x000fce00078e0012 */
[----:B------:R-:W-:Y:S05]  /*5f90*/  WARPSYNC.COLLECTIVE R14, `(.L_x_2396) ;  /* 0x000000000e087348 */ /* 0x000fea0003c00000 */
[----:B------:R0:W1:Y:S02]  /*5fa0*/  SHFL.BFLY P2, R18, R17, R16, R15 ;  /* 0x0c00001011127389 */ /* 0x000064000004000f */
[----:B01----:R-:W-:Y:S01]  /*5fb0*/  ENDCOLLECTIVE ;  /* 0x000000000000791b */ /* 0x003fe20003800000 */
.L_x_2396:
        /* <DEDUP_REMOVED lines=10> */
.L_x_2397:
[----:B------:R0:W1:Y:S04]  /*6060*/  @!P0 LDS R23, [R9] ;  /* 0x0000000009178984 */ /* 0x0000680000000800 */
[----:B------:R0:W2:Y:S01]  /*6070*/  @!P0 LDS R25, [R9+0x500] ;  /* 0x0005000009198984 */ /* 0x0000a20000000800 */
[----:B------:R-:W-:Y:S02]  /*6080*/  MOV R17, R22 ;  /* 0x0000001600117202 */ /* 0x000fe40000000f00 */
[----:B------:R-:W-:-:S07]  /*6090*/  MOV R8, R18 ;  /* 0x0000001200087202 */ /* 0x000fce0000000f00 */
[----:B012---:R-:W-:Y:S05]  /*60a0*/  WARPSYNC.COLLECTIVE R14, `(.L_x_2398) ;  /* 0x000000000e087348 */ /* 0x007fea0003c00000 */
[----:B------:R3:W4:Y:S02]  /*60b0*/  SHFL.BFLY P2, R18, R17, R16, R15 ;  /* 0x0c00001011127389 */ /* 0x000724000004000f */
[----:B01234-:R-:W-:Y:S01]  /*60c0*/  ENDCOLLECTIVE ;  /* 0x000000000000791b */ /* 0x01ffe20003800000 */
.L_x_2398:
[----:B------:R-:W-:Y:S01]  /*60d0*/  FADD.FTZ R21, R21, R8 ;  /* 0x0000000815157221 */ /* 0x000fe20000010000 */
[----:B------:R-:W-:-:S04]  /*60e0*/  CS2R R8, SRZ ;  /* 0x0000000000087805 */ /* 0x000fc8000001ff00 */
[----:B------:R-:W-:Y:S01]  /*60f0*/  MOV R17, R21 ;  /* 0x0000001500117202 */ /* 0x000fe20000000f00 */
[----:B------:R-:W-:Y:S01]  /*6100*/  IMAD.MOV.U32 R16, RZ, RZ, 0x1 ;  /* 0x00000001ff107424 */ /* 0x000fe200078e00ff */
[----:B------:R-:W-:Y:S02]  /*6110*/  @!P0 MOV R12, R23 ;  /* 0x00000017000c8202 */ /* 0x000fe40000000f00 */
[----:B------:R-:W-:Y:S02]  /*6120*/  @!P0 MOV R11, R25 ;  /* 0x00000019000b8202 */ /* 0x000fe40000000f00 */
[----:B------:R-:W-:-:S07]  /*6130*/  MOV R7, R18 ;  /* 0x0000001200077202 */ /* 0x000fce0000000f00 */
[----:B------:R-:W-:Y:S05]  /*6140*/  WARPSYNC.COLLECTIVE R14, `(.L_x_2399) ;  /* 0x000000000e087348 */ /* 0x000fea0003c00000 */
[----:B------:R0:W1:Y:S02]  /*6150*/  SHFL.BFLY P2, R18, R17, R16, R15 ;  /* 0x0c00001011127389 */ /* 0x000064000004000f */
[----:B01----:R-:W-:Y:S01]  /*6160*/  ENDCOLLECTIVE ;  /* 0x000000000000791b */ /* 0x003fe20003800000 */
.L_x_2399:
[----:B------:R-:W-:Y:S01]  /*6170*/  IADD3 R25, R2, R41, RZ ;  /* 0x0000002902197210 */ /* 0x000fe20007ffe0ff */
[----:B------:R-:W-:Y:S01]  /*6180*/  FADD.FTZ R22, R22, R7 ;  /* 0x0000000716167221 */ /* 0x000fe20000010000 */
[----:B------:R-:W-:-:S04]  /*6190*/  @!P0 IADD3 R7, R2, 0x3c, RZ ;  /* 0x0000003c02078810 */ /* 0x000fc80007ffe0ff */
[----:B------:R-:W-:Y:S02]  /*61a0*/  MOV R17, R22 ;  /* 0x0000001600117202 */ /* 0x000fe40000000f00 */
[----:B------:R-:W-:-:S07]  /*61b0*/  MOV R20, R18 ;  /* 0x0000001200147202 */ /* 0x000fce0000000f00 */
[----:B------:R-:W-:Y:S05]  /*61c0*/  WARPSYNC.COLLECTIVE R14, `(.L_x_2400) ;  /* 0x000000000e087348 */ /* 0x000fea0003c00000 */
[----:B------:R0:W1:Y:S02]  /*61d0*/  SHFL.BFLY P2, R18, R17, R16, R15 ;  /* 0x0c00001011127389 */ /* 0x000064000004000f */
[----:B01----:R-:W-:Y:S01]  /*61e0*/  ENDCOLLECTIVE ;  /* 0x000000000000791b */ /* 0x003fe20003800000 */
.L_x_2400:
[----:B------:R-:W-:Y:S01]  /*61f0*/  FADD.FTZ R20, R21, R20 ;  /* 0x0000001415147221 */ /* 0x000fe20000010000 */
[----:B------:R-:W-:Y:S01]  /*6200*/  MOV R17, R12 ;  /* 0x0000000c00117202 */ /* 0x000fe20000000f00 */
[----:B------:R-:W-:Y:S01]  /*6210*/  IMAD.MOV.U32 R16, RZ, RZ, 0x8 ;  /* 0x00000008ff107424 */ /* 0x000fe200078e00ff */
[----:B------:R-:W-:-:S07]  /*6220*/  MOV R19, R18 ;  /* 0x0000001200137202 */ /* 0x000fce0000000f00 */
[----:B------:R-:W-:Y:S05]  /*6230*/  WARPSYNC.COLLECTIVE R14, `(.L_x_2401) ;  /* 0x000000000e087348 */ /* 0x000fea0003c00000 */
[----:B------:R0:W1:Y:S02]  /*6240*/  SHFL.BFLY P2, R18, R17, R16, R15 ;  /* 0x0c00001011127389 */ /* 0x000064000004000f */
[----:B01----:R-:W-:Y:S01]  /*6250*/  ENDCOLLECTIVE ;  /* 0x000000000000791b */ /* 0x003fe20003800000 */
.L_x_2401:
[----:B------:R-:W-:Y:S01]  /*6260*/  FADD.FTZ R19, R22, R19 ;  /* 0x0000001316137221 */ /* 0x000fe20000010000 */
[----:B------:R-:W-:Y:S02]  /*6270*/  MOV R17, R11 ;  /* 0x0000000b00117202 */ /* 0x000fe40000000f00 */
[----:B------:R-:W-:-:S07]  /*6280*/  MOV R13, R18 ;  /* 0x00000012000d7202 */ /* 0x000fce0000000f00 */
[----:B------:R-:W-:Y:S05]  /*6290*/  WARPSYNC.COLLECTIVE R14, `(.L_x_2402) ;  /* 0x000000000e087348 */ /* 0x000fea0003c00000 */
[----:B------:R0:W1:Y:S02]  /*62a0*/  SHFL.BFLY P2, R18, R17, R16, R15 ;  /* 0x0c00001011127389 */ /* 0x000064000004000f */
[----:B01----:R-:W-:Y:S01]  /*62b0*/  ENDCOLLECTIVE ;  /* 0x000000000000791b */ /* 0x003fe20003800000 */
.L_x_2402:
[----:B------:R-:W-:Y:S01]  /*62c0*/  FADD.FTZ R13, R13, R12 ;  /* 0x0000000c0d0d7221 */ /* 0x000fe20000010000 */
[----:B------:R-:W-:-:S03]  /*62d0*/  HFMA2.MMA R16, -RZ, RZ, 0, 2.384185791015625e-07 ;  /* 0x00000004ff107435 */ /* 0x000fc600000001ff */
[----:B------:R-:W-:Y:S01]  /*62e0*/  IMAD.MOV.U32 R17, RZ, RZ, R13 ;  /* 0x000000ffff117224 */ /* 0x000fe200078e000d */
[----:B------:R-:W-:-:S07]  /*62f0*/  MOV R26, R18 ;  /* 0x00000012001a7202 */ /* 0x000fce0000000f00 */
[----:B------:R-:W-:Y:S05]  /*6300*/  WARPSYNC.COLLECTIVE R14, `(.L_x_2403) ;  /* 0x000000000e087348 */ /* 0x000fea0003c00000 */
[----:B------:R0:W1:Y:S02]  /*6310*/  SHFL.BFLY P2, R18, R17, R16, R15 ;  /* 0x0c00001011127389 */ /* 0x000064000004000f */
[----:B01----:R-:W-:Y:S01]  /*6320*/  ENDCOLLECTIVE ;  /* 0x000000000000791b */ /* 0x003fe20003800000 */
.L_x_2403:
[----:B------:R-:W-:-:S05]  /*6330*/  FADD.FTZ R23, R26, R11 ;  /* 0x0000000b1a177221 */ /* 0x000fca0000010000 */
[----:B------:R-:W-:Y:S02]  /*6340*/  MOV R17, R23 ;  /* 0x0000001700117202 */ /* 0x000fe40000000f00 */
[----:B------:R-:W-:-:S07]  /*6350*/  MOV R12, R18 ;  /* 0x00000012000c7202 */ /* 0x000fce0000000f00 */
[----:B------:R-:W-:Y:S05]  /*6360*/  WARPSYNC.COLLECTIVE R14, `(.L_x_2404) ;  /* 0x000000000e087348 */ /* 0x000fea0003c00000 */
[----:B------:R0:W1:Y:S02]  /*6370*/  SHFL.BFLY P2, R18, R17, R16, R15 ;  /* 0x0c00001011127389 */ /* 0x000064000004000f */
[----:B01----:R-:W-:Y:S01]  /*6380*/  ENDCOLLECTIVE ;  /* 0x000000000000791b */ /* 0x003fe20003800000 */
.L_x_2404:
[----:B------:R-:W-:Y:S01]  /*6390*/  FADD.FTZ R27, R13, R12 ;  /* 0x0000000c0d1b7221 */ /* 0x000fe20000010000 */
[----:B------:R-:W-:-:S04]  /*63a0*/  HFMA2.MMA R16, -RZ, RZ, 0, 1.1920928955078125e-07 ;  /* 0x00000002ff107435 */ /* 0x000fc800000001ff */
[----:B------:R-:W-:Y:S02]  /*63b0*/  MOV R17, R27 ;  /* 0x0000001b00117202 */ /* 0x000fe40000000f00 */
[----:B------:R-:W-:Y:S01]  /*63c0*/  MOV R24, R18 ;  /* 0x0000001200187202 */ /* 0x000fe20000000f00 */
[----:B------:R-:W-:-:S04]  /*63d0*/  @!P0 IMAD.SHL.U32 R18, R50, 0x2, RZ ;  /* 0x0000000232128824 */ /* 0x000fc800078e00ff */
[----:B------:R-:W-:Y:S01]  /*63e0*/  FADD.FTZ R26, R23, R24 ;  /* 0x00000018171a7221 */ /* 0x000fe20000010000 */
[----:B------:R-:W-:-:S07]  /*63f0*/  @!P0 LOP3.LUT R7, R7, R18, RZ, 0x3c, !PT ;  /* 0x0000001207078212 */ /* 0x000fce00078e3cff */
[----:B------:R-:W-:Y:S05]  /*6400*/  WARPSYNC.COLLECTIVE R14, `(.L_x_2405) ;  /* 0x000000000e087348 */ /* 0x000fea0003c00000 */
[----:B------:R0:W1:Y:S02]  /*6410*/  SHFL.BFLY P2, R18, R17, R16, R15 ;  /* 0x0c00001011127389 */ /* 0x000064000004000f */
[----:B01----:R-:W-:Y:S01]  /*6420*/  ENDCOLLECTIVE ;  /* 0x000000000000791b */ /* 0x003fe20003800000 */
.L_x_2405:
        /* <DEDUP_REMOVED lines=8> */
.L_x_2406:
        /* <DEDUP_REMOVED lines=8> */
.L_x_2407:
[----:B------:R-:W-:Y:S01]  /*6530*/  @!P0 MOV R8, R7 ;  /* 0x0000000700088202 */ /* 0x000fe20000000f00 */
[----:B------:R-:W-:Y:S01]  /*6540*/  FADD.FTZ R26, R26, R11 ;  /* 0x0000000b1a1a7221 */ /* 0x000fe20000010000 */
[----:B------:R-:W-:-:S04]  /*6550*/  ISETP.NE.AND P0, PT, R50, RZ, PT ;  /* 0x000000ff3200720c */ /* 0x000fc80003f05270 */
[----:B------:R-:W-:-:S09]  /*6560*/  MOV R17, R26 ;  /* 0x0000001a00117202 */ /* 0x000fd20000000f00 */
[----:B------:R-:W0:Y:S01]  /*6570*/  @!P0 LDC.64 R12, c[0x0][0x218] ;  /* 0x00008600ff0c8b82 */ /* 0x000e220000000a00 */
[----:B------:R-:W-:Y:S01]  /*6580*/  @!P0 F2FP.F16.F32.PACK_AB R32, RZ, R32 ;  /* 0x00000020ff20823e */ /* 0x000fe200000000ff */
[----:B------:R-:W-:-:S06]  /*6590*/  IMAD.MOV.U32 R28, RZ, RZ, R18 ;  /* 0x000000ffff1c7224 */ /* 0x000fcc00078e0012 */
[----:B------:R-:W1:Y:S02]  /*65a0*/  @!P0 LDC.64 R2, c[0x0][0x220] ;  /* 0x00008800ff028b82 */ /* 0x000e640000000a00 */
[----:B01----:R-:W-:Y:S05]  /*65b0*/  WARPSYNC.COLLECTIVE R14, `(.L_x_2408) ;  /* 0x000000000e087348 */ /* 0x003fea0003c00000 */
[----:B------:R2:W3:Y:S02]  /*65c0*/  SHFL.BFLY P2, R18, R17, R16, R15 ;  /* 0x0c00001011127389 */ /* 0x0004e4000004000f */
[----:B0123--:R-:W-:Y:S01]  /*65d0*/  ENDCOLLECTIVE ;  /* 0x000000000000791b */ /* 0x00ffe20003800000 */
.L_x_2408:
        /* <DEDUP_REMOVED lines=10> */
.L_x_2409:
[----:B------:R-:W-:Y:S01]  /*6680*/  FADD.FTZ R26, R26, R29 ;  /* 0x0000001d1a1a7221 */ /* 0x000fe20000010000 */
[----:B------:R-:W-:Y:S01]  /*6690*/  @!P0 IMAD.WIDE R6, R25, 0x2, R6 ;  /* 0x0000000219068825 */ /* 0x000fe200078e0206 */
[----:B------:R-:W-:-:S03]  /*66a0*/  MOV R17, R8 ;  /* 0x0000000800117202 */ /* 0x000fc60000000f00 */
[----:B------:R-:W-:-:S07]  /*66b0*/  IMAD.MOV.U32 R30, RZ, RZ, R18 ;  /* 0x000000ffff1e7224 */ /* 0x000fce00078e0012 */
[----:B------:R-:W-:Y:S05]  /*66c0*/  WARPSYNC.COLLECTIVE R14, `(.L_x_2410) ;  /* 0x000000000e087348 */ /* 0x000fea0003c00000 */
[----:B------:R0:W1:Y:S02]  /*66d0*/  SHFL.BFLY P2, R18, R17, R16, R15 ;  /* 0x0c00001011127389 */ /* 0x000064000004000f */
[----:B01----:R-:W-:Y:S01]  /*66e0*/  ENDCOLLECTIVE ;  /* 0x000000000000791b */ /* 0x003fe20003800000 */
.L_x_2410:
[----:B------:R-:W-:-:S05]  /*66f0*/  FADD.FTZ R30, R30, R9 ;  /* 0x000000091e1e7221 */ /* 0x000fca0000010000 */
[----:B------:R-:W-:Y:S01]  /*6700*/  MOV R17, R30 ;  /* 0x0000001e00117202 */ /* 0x000fe20000000f00 */
[----:B------:R-:W-:Y:S01]  /*6710*/  IMAD.MOV.U32 R16, RZ, RZ, 0x4 ;  /* 0x00000004ff107424 */ /* 0x000fe200078e00ff */
[----:B------:R-:W-:-:S07]  /*6720*/  MOV R11, R18 ;  /* 0x00000012000b7202 */ /* 0x000fce0000000f00 */
[----:B------:R-:W-:Y:S05]  /*6730*/  WARPSYNC.COLLECTIVE R14, `(.L_x_2411) ;  /* 0x000000000e087348 */ /* 0x000fea0003c00000 */
[----:B------:R0:W1:Y:S02]  /*6740*/  SHFL.BFLY P2, R18, R17, R16, R15 ;  /* 0x0c00001011127389 */ /* 0x000064000004000f */
[----:B01----:R-:W-:Y:S01]  /*6750*/  ENDCOLLECTIVE ;  /* 0x000000000000791b */ /* 0x003fe20003800000 */
.L_x_2411:
[----:B------:R-:W-:Y:S02]  /*6760*/  FADD.FTZ R24, R11, R8 ;  /* 0x000000080b187221 */ /* 0x000fe40000010000 */
[----:B------:R-:W0:Y:S03]  /*6770*/  @!P0 LDC.64 R10, c[0x0][0x220] ;  /* 0x00008800ff0a8b82 */ /* 0x000e260000000a00 */
[----:B------:R-:W-:Y:S02]  /*6780*/  MOV R17, R24 ;  /* 0x0000001800117202 */ /* 0x000fe40000000f00 */
[----:B------:R-:W-:-:S07]  /*6790*/  MOV R9, R18 ;  /* 0x0000001200097202 */ /* 0x000fce0000000f00 */
[----:B0-----:R-:W-:Y:S05]  /*67a0*/  WARPSYNC.COLLECTIVE R14, `(.L_x_2412) ;  /* 0x000000000e087348 */ /* 0x001fea0003c00000 */
[----:B------:R1:W2:Y:S02]  /*67b0*/  SHFL.BFLY P2, R18, R17, R16, R15 ;  /* 0x0c00001011127389 */ /* 0x0002a4000004000f */
[----:B012---:R-:W-:Y:S01]  /*67c0*/  ENDCOLLECTIVE ;  /* 0x000000000000791b */ /* 0x007fe20003800000 */
.L_x_2412:
[----:B------:R-:W-:Y:S01]  /*67d0*/  FADD.FTZ R30, R30, R9 ;  /* 0x000000091e1e7221 */ /* 0x000fe20000010000 */
[----:B------:R-:W-:Y:S01]  /*67e0*/  @!P0 IMAD.WIDE R10, R25, 0x2, R10 ;  /* 0x00000002190a8825 */ /* 0x000fe200078e020a */
[----:B------:R-:W0:Y:S03]  /*67f0*/  @!P0 LDC.64 R8, c[0x0][0x218] ;  /* 0x00008600ff088b82 */ /* 0x000e260000000a00 */
[----:B------:R-:W-:Y:S01]  /*6800*/  MOV R17, R30 ;  /* 0x0000001e00117202 */ /* 0x000fe20000000f00 */
[----:B------:R-:W-:Y:S01]  /*6810*/  IMAD.MOV.U32 R16, RZ, RZ, 0x2 ;  /* 0x00000002ff107424 */ /* 0x000fe200078e00ff */
[----:B------:R-:W-:-:S07]  /*6820*/  MOV R23, R18 ;  /* 0x0000001200177202 */ /* 0x000fce0000000f00 */
[----:B0-----:R-:W-:Y:S05]  /*6830*/  WARPSYNC.COLLECTIVE R14, `(.L_x_2413) ;  /* 0x000000000e087348 */ /* 0x001fea0003c00000 */
[----:B------:R1:W2:Y:S02]  /*6840*/  SHFL.BFLY P2, R18, R17, R16, R15 ;  /* 0x0c00001011127389 */ /* 0x0002a4000004000f */
[----:B012---:R-:W-:Y:S01]  /*6850*/  ENDCOLLECTIVE ;  /* 0x000000000000791b */ /* 0x007fe20003800000 */
.L_x_2413:
        /* <DEDUP_REMOVED lines=11> */
.L_x_2414:
[----:B------:R0:W-:Y:S04]  /*6910*/  @!P0 STG.E.U16 desc[UR12][R12.64], R33 ;  /* 0x000000210c008986 */ /* 0x0001e8000c10150c */
[----:B------:R1:W-:Y:S01]  /*6920*/  @!P0 STG.E.U16 desc[UR12][R10.64], R32 ;  /* 0x000000200a008986 */ /* 0x0003e2000c10150c */
[----:B------:R-:W-:Y:S01]  /*6930*/  @!P0 F2FP.F16.F32.PACK_AB R14, RZ, R27 ;  /* 0x0000001bff0e823e */ /* 0x000fe200000000ff */
[----:B------:R-:W-:Y:S01]  /*6940*/  HFMA2.MMA R16, -RZ, RZ, 0, 5.9604644775390625e-08 ;  /* 0x00000001ff107435 */ /* 0x000fe200000001ff */
[----:B------:R-:W-:Y:S01]  /*6950*/  IMAD.MOV.U32 R17, RZ, RZ, R30 ;  /* 0x000000ffff117224 */ /* 0x000fe200078e001e */
[----:B0-----:R-:W-:Y:S02]  /*6960*/  @!P0 F2FP.F16.F32.PACK_AB R13, RZ, R19 ;  /* 0x00000013ff0d823e */ /* 0x001fe400000000ff */
[----:B------:R-:W-:Y:S01]  /*6970*/  @!P0 F2FP.F16.F32.PACK_AB R19, RZ, R26 ;  /* 0x0000001aff13823e */ /* 0x000fe200000000ff */
[----:B------:R-:W-:Y:S01]  /*6980*/  @!P0 IMAD.WIDE R4, R25, 0x2, R4 ;  /* 0x0000000219048825 */ /* 0x000fe200078e0204 */
[----:B-1----:R-:W-:-:S02]  /*6990*/  PRMT R10, R14, 0x7610, R10 ;  /* 0x000076100e0a7816 */ /* 0x002fc4000000000a */
[----:B------:R-:W-:Y:S02]  /*69a0*/  MOV R14, 0xffff ;  /* 0x0000ffff000e7802 */ /* 0x000fe40000000f00 */
[----:B------:R-:W-:Y:S02]  /*69b0*/  MOV R23, R18 ;  /* 0x0000001200177202 */ /* 0x000fe40000000f00 */
[----:B------:R-:W-:-:S07]  /*69c0*/  @!P0 F2FP.F16.F32.PACK_AB R11, RZ, R20 ;  /* 0x00000014ff0b823e */ /* 0x000fce00000000ff */
[----:B------:R-:W-:Y:S05]  /*69d0*/  WARPSYNC.COLLECTIVE R14, `(.L_x_2415) ;  /* 0x000000000e087348 */ /* 0x000fea0003c00000 */
[----:B------:R0:W1:Y:S02]  /*69e0*/  SHFL.BFLY P2, R18, R17, R16, R15 ;  /* 0x0c00001011127389 */ /* 0x000064000004000f */
[----:B01----:R-:W-:Y:S01]  /*69f0*/  ENDCOLLECTIVE ;  /* 0x000000000000791b */ /* 0x003fe20003800000 */
.L_x_2415:
        /* <DEDUP_REMOVED lines=10> */
.L_x_2416:
[----:B------:R-:W-:Y:S01]  /*6aa0*/  FADD.FTZ R21, R30, R21 ;  /* 0x000000151e157221 */ /* 0x000fe20000010000 */
[----:B------:R-:W-:Y:S06]  /*6ab0*/  BRA `(.L_x_2417) ;  /* 0xffffffe000e07947 */ /* 0x000fec000383ffff */
.L_x_2418:
        /* <DEDUP_REMOVED lines=12> */
.L_x_3864:


//--------------------- .text._ZN13group_norm_v218gn_bwd_cuda_kernelI6__halfLi320ELi1ELi32ELi10ELi1024ELb0ELb1ELi32ELi320ELi320ELi4ELb1ELi4ELb0ELb0ELNS_15WgradSyncMethodE3ENS_16CompileConditionILi900EEEEEvPT_S6_S6_PKS5_S8_S8_S8_PKfflPfPj --------------------------
	.section	.text._ZN13group_norm_v218gn_bwd_cuda_kernelI6__halfLi320ELi1ELi32ELi10ELi1024ELb0ELb1ELi32ELi320ELi320ELi4ELb1ELi4ELb0ELb0ELNS_15WgradSyncMethodE3ENS_16CompileConditionILi900EEEEEvPT_S6_S6_PKS5_S8_S8_S8_PKfflPfPj,"ax",@progbits
	.align	128
        .global         _ZN13group_norm_v218gn_bwd_cuda_kernelI6__halfLi320ELi1ELi32ELi10ELi1024ELb0ELb1ELi32ELi320ELi320ELi4ELb1ELi4ELb0ELb0ELNS_15WgradSyncMethodE3ENS_16CompileConditionILi900EEEEEvPT_S6_S6_PKS5_S8_S8_S8_PKfflPfPj
        .type           _ZN13group_norm_v218gn_bwd_cuda_kernelI6__halfLi320ELi1ELi32ELi10ELi1024ELb0ELb1ELi32ELi320ELi320ELi4ELb1ELi4ELb0ELb0ELNS_15WgradSyncMethodE3ENS_16CompileConditionILi900EEEEEvPT_S6_S6_PKS5_S8_S8_S8_PKfflPfPj,@function
        .size           _ZN13group_norm_v218gn_bwd_cuda_kernelI6__halfLi320ELi1ELi32ELi10ELi1024ELb0ELb1ELi32ELi320ELi320ELi4ELb1ELi4ELb0ELb0ELNS_15WgradSyncMethodE3ENS_16CompileConditionILi900EEEEEvPT_S6_S6_PKS5_S8_S8_S8_PKfflPfPj,(.L_x_3865 - _ZN13group_norm_v218gn_bwd_cuda_kernelI6__halfLi320ELi1ELi32ELi10ELi1024ELb0ELb1ELi32ELi320ELi320ELi4ELb1ELi4ELb0ELb0ELNS_15WgradSyncMethodE3ENS_16CompileConditionILi900EEEEEvPT_S6_S6_PKS5_S8_S8_S8_PKfflPfPj)
        .other          _ZN13group_norm_v218gn_bwd_cuda_kernelI6__halfLi320ELi1ELi32ELi10ELi1024ELb0ELb1ELi32ELi320ELi320ELi4ELb1ELi4ELb0ELb0ELNS_15WgradSyncMethodE3ENS_16CompileConditionILi900EEEEEvPT_S6_S6_PKS5_S8_S8_S8_PKfflPfPj,@"STO_CUDA_ENTRY STV_DEFAULT"
_ZN13group_norm_v218gn_bwd_cuda_kernelI6__halfLi320ELi1ELi32ELi10ELi1024ELb0ELb1ELi32ELi320ELi320ELi4ELb1ELi4ELb0ELb0ELNS_15WgradSyncMethodE3ENS_16CompileConditionILi900EEEEEvPT_S6_S6_PKS5_S8_S8_S8_PKfflPfPj:
.text._ZN13group_norm_v218gn_bwd_cuda_kernelI6__halfLi320ELi1ELi32ELi10ELi1024ELb0ELb1ELi32ELi320ELi320ELi4ELb1ELi4ELb0ELb0ELNS_15WgradSyncMethodE3ENS_16CompileConditionILi900EEEEEvPT_S6_S6_PKS5_S8_S8_S8_PKfflPfPj:
        /* <DEDUP_REMOVED lines=29> */
.L_x_2421:
[----:B------:R-:W2:Y:S04]  /*01d0*/  LD.E.STRONG.GPU R0, desc[UR8][R2.64] ;  /* 0x0000000802007980 */ /* 0x000ea8000c10f900 */
[----:B--2---:R-:W-:Y:S01]  /*01e0*/  CCTL.IVALL ;  /* 0x00000000ff00798f */ /* 0x004fe20002000000 */
[----:B------:R-:W-:Y:S05]  /*01f0*/  YIELD ;  /* 0x0000000000007946 */ /* 0x000fea0003800000 */
[----:B-----5:R-:W-:-:S04]  /*0200*/  LOP3.LUT R0, R0, R5, RZ, 0x3c, !PT ;  /* 0x0000000500007212 */ /* 0x020fc800078e3cff */
[----:B------:R-:W-:-:S13]  /*0210*/  ISETP.GT.AND P0, PT, R0, -0x1, PT ;  /* 0xffffffff0000780c */ /* 0x000fda0003f04270 */
[----:B------:R-:W-:Y:S05]  /*0220*/  @P0 BRA `(.L_x_2421) ;  /* 0xfffffffc00e80947 */ /* 0x000fea000383ffff */
.L_x_2420:
[----:B------:R-:W-:Y:S05]  /*0230*/  WARPSYNC.ALL ;  /* 0x0000000000007948 */ /* 0x000fea0003800000 */
[----:B------:R-:W-:Y:S06]  /*0240*/  BAR.SYNC.DEFER_BLOCKING 0x0 ;  /* 0x0000000000007b1d */ /* 0x000fec0000010000 */
[----:B------:R-:W-:Y:S05]  /*0250*/  BRA `(.L_x_2422) ;  /* 0x0000003400c07947 */ /* 0x000fea0003800000 */
.L_x_2419:
        /* <DEDUP_REMOVED lines=8> */
[----:B------:R-:W-:Y:S01]  /*02e0*/  MOV R0, 0x400 ;  /* 0x0000040000007802 */ /* 0x000fe20000000f00 */
[----:B------:R-:W-:Y:S01]  /*02f0*/  VIADD R4, R33, 0x2 ;  /* 0x0000000221047836 */ /* 0x000fe20000000000 */
[----:B------:R-:W-:Y:S01]  /*0300*/  SHF.R.S32.HI R9, RZ, 0x1f, R34 ;  /* 0x0000001fff097819 */ /* 0x000fe20000011422 */
[----:B------:R-:W1:Y:S01]  /*0310*/  S2R R5, SR_CgaCtaId ;  /* 0x0000000000057919 */ /* 0x000e620000008800 */
[----:B------:R-:W-:Y:S02]  /*0320*/  IADD3 R0, R0, 0x2800, RZ ;  /* 0x0000280000007810 */ /* 0x000fe40007ffe0ff */
[----:B------:R-:W-:Y:S02]  /*0330*/  CS2R R50, SRZ ;  /* 0x0000000000327805 */ /* 0x000fe4000001ff00 */
[----:B------:R-:W-:Y:S02]  /*0340*/  LEA.HI R6, R9, R34, RZ, 0x2 ;  /* 0x0000002209067211 */ /* 0x000fe400078f10ff */
[----:B------:R-:W-:-:S02]  /*0350*/  CS2R R46, SRZ ;  /* 0x00000000002e7805 */ /* 0x000fc4000001ff00 */
[----:B------:R-:W-:Y:S02]  /*0360*/  LEA.HI R9, R9, R34, RZ, 0x4 ;  /* 0x0000002209097211 */ /* 0x000fe400078f20ff */
[----:B------:R-:W-:Y:S02]  /*0370*/  CS2R R44, SRZ ;  /* 0x00000000002c7805 */ /* 0x000fe4000001ff00 */
[----:B------:R-:W-:Y:S02]  /*0380*/  SHF.R.S32.HI R31, RZ, 0x2, R6 ;  /* 0x00000002ff1f7819 */ /* 0x000fe40000011406 */
[----:B------:R-:W-:Y:S01]  /*0390*/  CS2R R48, SRZ ;  /* 0x0000000000307805 */ /* 0x000fe2000001ff00 */
[----:B------:R-:W-:Y:S01]  /*03a0*/  UMOV UR4, URZ ;  /* 0x0000003f00047c82 */ /* 0x000fe20008000000 */
[----:B0-----:R-:W-:-:S04]  /*03b0*/  IADD3 R2, R31, 0x50, RZ ;  /* 0x000000501f027810 */ /* 0x001fc80007ffe0ff */
[----:B------:R-:W-:-:S04]  /*03c0*/  SHF.R.S32.HI R3, RZ, 0x1f, R2 ;  /* 0x0000001fff037819 */ /* 0x000fc80000011402 */
[----:B------:R-:W-:Y:S01]  /*03d0*/  LEA.HI R8, R3, R2, RZ, 0x2 ;  /* 0x0000000203087211 */ /* 0x000fe200078f10ff */
[----:B------:R-:W-:-:S03]  /*03e0*/  IMAD.WIDE.U32 R2, R33, -0x33333333, RZ ;  /* 0xcccccccd21027825 */ /* 0x000fc600078e00ff */
[----:B------:R-:W-:Y:S02]  /*03f0*/  SHF.R.U32.HI R8, RZ, 0x2, R8 ;  /* 0x00000002ff087819 */ /* 0x000fe40000011608 */
[----:B------:R-:W-:Y:S02]  /*0400*/  SHF.R.U32.HI R29, RZ, 0x3, R3 ;  /* 0x00000003ff1d7819 */ /* 0x000fe40000011603 */
[----:B-1----:R-:W-:Y:S02]  /*0410*/  LEA R32, R5, R0, 0x18 ;  /* 0x0000000005207211 */ /* 0x002fe400078ec0ff */
[----:B------:R-:W-:-:S03]  /*0420*/  SHF.L.U32 R0, R35, 0x5, RZ ;  /* 0x0000000523007819 */ /* 0x000fc600000006ff */
[----:B------:R-:W-:Y:S01]  /*0430*/  IMAD R30, R7, 0x28, R32 ;  /* 0x00000028071e7824 */ /* 0x000fe200078e0220 */
[----:B------:R-:W-:Y:S02]  /*0440*/  LOP3.LUT R0, R0, 0x3e0, RZ, 0xc0, !PT ;  /* 0x000003e000007812 */ /* 0x000fe400078ec0ff */
[C---:B------:R-:W-:Y:S02]  /*0450*/  IADD3 R7, R31.reuse, 0xf0, RZ ;  /* 0x000000f01f077810 */ /* 0x040fe40007ffe0ff */
[----:B------:R-:W-:Y:S02]  /*0460*/  IADD3 R21, R0, R11, RZ ;  /* 0x0000000b00157210 */ /* 0x000fe40007ffe0ff */
[----:B------:R-:W-:Y:S02]  /*0470*/  IADD3 R0, R31, 0xa0, RZ ;  /* 0x000000a01f007810 */ /* 0x000fe40007ffe0ff */
[----:B------:R-:W-:Y:S01]  /*0480*/  SHF.R.S32.HI R12, RZ, 0x1f, R7 ;  /* 0x0000001fff0c7819 */ /* 0x000fe20000011407 */
[----:B------:R-:W-:Y:S01]  /*0490*/  IMAD R21, R21, 0x140, RZ ;  /* 0x0000014015157824 */ /* 0x000fe200078e02ff */
[----:B------:R-:W-:-:S02]  /*04a0*/  SHF.R.S32.HI R5, RZ, 0x1f, R0 ;  /* 0x0000001fff057819 */ /* 0x000fc40000011400 */
[----:B------:R-:W-:Y:S02]  /*04b0*/  LEA.HI R12, R12, R7, RZ, 0x2 ;  /* 0x000000070c0c7211 */ /* 0x000fe400078f10ff */
[----:B------:R-:W-:Y:S02]  /*04c0*/  LOP3.LUT R7, R6, 0xfffffffc, RZ, 0xc0, !PT ;  /* 0xfffffffc06077812 */ /* 0x000fe400078ec0ff */
[----:B------:R-:W-:Y:S01]  /*04d0*/  LEA.HI R10, R5, R0, RZ, 0x2 ;  /* 0x00000000050a7211 */ /* 0x000fe200078f10ff */
[----:B------:R-:W-:Y:S01]  /*04e0*/  IMAD.WIDE.U32 R4, R4, -0x33333333, RZ ;  /* 0xcccccccd04047825 */ /* 0x000fe200078e00ff */
[----:B------:R-:W-:Y:S02]  /*04f0*/  SHF.R.U32.HI R0, RZ, 0x4, R9 ;  /* 0x00000004ff007819 */ /* 0x000fe40000011609 */
[----:B------:R-:W-:Y:S02]  /*0500*/  IADD3 R7, -R7, R34, RZ ;  /* 0x0000002207077210 */ /* 0x000fe40007ffe1ff */
[----:B------:R-:W-:-:S02]  /*0510*/  SHF.R.U32.HI R10, RZ, 0x2, R10 ;  /* 0x00000002ff0a7819 */ /* 0x000fc4000001160a */
[----:B------:R-:W-:Y:S02]  /*0520*/  SHF.R.U32.HI R12, RZ, 0x2, R12 ;  /* 0x00000002ff0c7819 */ /* 0x000fe4000001160c */
[----:B------:R-:W-:Y:S02]  /*0530*/  LOP3.LUT R27, R7, 0x3, R0, 0x78, !PT ;  /* 0x00000003071b7812 */ /* 0x000fe400078e7800 */
[----:B------:R-:W-:Y:S02]  /*0540*/  LEA R30, R11, R30, 0x3 ;  /* 0x0000001e0b1e7211 */ /* 0x000fe400078e18ff */
[----:B------:R-:W-:Y:S02]  /*0550*/  SHF.R.U32.HI R28, RZ, 0x3, R5 ;  /* 0x00000003ff1c7819 */ /* 0x000fe40000011605 */
[C---:B------:R-:W-:Y:S02]  /*0560*/  LOP3.LUT R26, R7.reuse, 0x3, R8, 0x78, !PT ;  /* 0x00000003071a7812 */ /* 0x040fe400078e7808 */
[----:B------:R-:W-:-:S02]  /*0570*/  LOP3.LUT R25, R7, 0x3, R10, 0x78, !PT ;  /* 0x0000000307197812 */ /* 0x000fc400078e780a */
[----:B------:R-:W-:Y:S01]  /*0580*/  LOP3.LUT R24, R7, 0x3, R12, 0x78, !PT ;  /* 0x0000000307187812 */ /* 0x000fe200078e780c */
[--C-:B--2---:R-:W-:Y:S02]  /*0590*/  HADD2.F32 R2, -RZ, R14.reuse.H0_H0 ;  /* 0x2000000eff027230 */ /* 0x104fe40000004100 */
[----:B------:R-:W-:Y:S02]  /*05a0*/  HADD2.F32 R23, -RZ, R14.H1_H1 ;  /* 0x3000000eff177230 */ /* 0x000fe40000004100 */
[--C-:B------:R-:W-:Y:S02]  /*05b0*/  HADD2.F32 R0, -RZ, R15.reuse.H0_H0 ;  /* 0x2000000fff007230 */ /* 0x100fe40000004100 */
[----:B------:R-:W-:-:S07]  /*05c0*/  HADD2.F32 R22, -RZ, R15.H1_H1 ;  /* 0x3000000fff167230 */ /* 0x000fce0000004100 */
.L_x_2438:
[----:B--2---:R-:W-:Y:S01]  /*05d0*/  HFMA2.MMA R5, -RZ, RZ, 0, 0 ;  /* 0x00000000ff057435 */ /* 0x004fe200000001ff */
[C---:B------:R-:W-:Y:S01]  /*05e0*/  SHF.L.U32 R8, R121.reuse, 0x5, RZ ;  /* 0x0000000579087819 */ /* 0x040fe200000006ff */
[----:B------:R-:W-:Y:S01]  /*05f0*/  IMAD R3, R120, 0x50000, RZ ;  /* 0x0005000078037824 */ /* 0x000fe200078e02ff */
[----:B------:R-:W-:Y:S01]  /*0600*/  MOV R4, R33 ;  /* 0x0000002100047202 */ /* 0x000fe20000000f00 */
[----:B------:R-:W-:Y:S01]  /*0610*/  ULDC.64 UR6, c[0x0][0x248] ;  /* 0x0000920000067ab9 */ /* 0x000fe20000000a00 */
[C---:B------:R-:W-:Y:S01]  /*0620*/  SHF.L.U64.HI R9, R121.reuse, 0x5, R120 ;  /* 0x0000000579097819 */ /* 0x040fe20000010278 */
[----:B------:R-:W-:Y:S01]  /*0630*/  ULDC.64 UR10, c[0x0][0x230] ;  /* 0x00008c00000a7ab9 */ /* 0x000fe20000000a00 */
[----:B------:R-:W-:Y:S01]  /*0640*/  IADD3 R6, P0, R8, R29, RZ ;  /* 0x0000001d08067210 */ /* 0x000fe20007f1e0ff */
[----:B------:R-:W-:Y:S01]  /*0650*/  ULDC.64 UR12, c[0x0][0x228] ;  /* 0x00008a00000c7ab9 */ /* 0x000fe20000000a00 */
[----:B------:R-:W-:Y:S01]  /*0660*/  ULDC UR5, c[0x0][0x250] ;  /* 0x0000940000057ab9 */ /* 0x000fe20000000800 */
[----:B------:R-:W-:Y:S01]  /*0670*/  IMAD.WIDE.U32 R4, R121, 0x50000, R4 ;  /* 0x0005000079047825 */ /* 0x000fe200078e0004 */
[----:B------:R-:W-:-:S02]  /*0680*/  IADD3.X R7, RZ, R9, RZ, P0, !PT ;  /* 0x00000009ff077210 */ /* 0x000fc400007fe4ff */
[C---:B------:R-:W-:Y:S02]  /*0690*/  LEA R38, P0, R6.reuse, UR6, 0x3 ;  /* 0x0000000606267c11 */ /* 0x040fe4000f8018ff */
[----:B------:R-:W-:Y:S02]  /*06a0*/  IADD3 R3, R5, R3, RZ ;  /* 0x0000000305037210 */ /* 0x000fe40007ffe0ff */
[C---:B------:R-:W-:Y:S02]  /*06b0*/  IADD3 R19, P1, R21.reuse, R4, RZ ;  /* 0x0000000415137210 */ /* 0x040fe40007f3e0ff */
[----:B------:R-:W-:Y:S02]  /*06c0*/  LEA.HI.X R39, R6, UR7, R7, 0x3, P0 ;  /* 0x0000000706277c11 */ /* 0x000fe400080f1c07 */
[----:B------:R-:W-:Y:S02]  /*06d0*/  IADD3.X R20, RZ, R3, RZ, P1, !PT ;  /* 0x00000003ff147210 */ /* 0x000fe40000ffe4ff */
[----:B------:R-:W-:-:S02]  /*06e0*/  IADD3 R5, R21, 0x500, RZ ;  /* 0x0000050015057810 */ /* 0x000fc40007ffe0ff */
[C---:B------:R-:W-:Y:S01]  /*06f0*/  SHF.L.U64.HI R20, R19.reuse, 0x1, R20 ;  /* 0x0000000113147819 */ /* 0x040fe20000010214 */
[----:B------:R-:W2:Y:S01]  /*0700*/  LDG.E.64.CONSTANT R38, desc[UR8][R38.64] ;  /* 0x0000000826267981 */ /* 0x000ea2000c1e9b00 */
[----:B------:R-:W-:Y:S02]  /*0710*/  SHF.L.U32 R19, R19, 0x1, RZ ;  /* 0x0000000113137819 */ /* 0x000fe400000006ff */
[----:B------:R-:W-:Y:S02]  /*0720*/  IADD3 R5, P2, R5, R4, RZ ;  /* 0x0000000405057210 */ /* 0x000fe40007f5e0ff */
[----:B------:R-:W-:Y:S02]  /*0730*/  IADD3 R42, P1, R19, UR10, RZ ;  /* 0x0000000a132a7c10 */ /* 0x000fe4000ff3e0ff */
[----:B------:R-:W-:Y:S02]  /*0740*/  IADD3 R7, R21, 0xa00, RZ ;  /* 0x00000a0015077810 */ /* 0x000fe40007ffe0ff */
[----:B------:R-:W-:-:S02]  /*0750*/  IADD3.X R6, RZ, R3, RZ, P2, !PT ;  /* 0x00000003ff067210 */ /* 0x000fc400017fe4ff */
[----:B------:R-:W-:Y:S02]  /*0760*/  IADD3 R82, P2, R19, UR12, RZ ;  /* 0x0000000c13527c10 */ /* 0x000fe4000ff5e0ff */
[C---:B------:R-:W-:Y:S02]  /*0770*/  IADD3.X R43, R20.reuse, UR11, RZ, P1, !PT ;  /* 0x0000000b142b7c10 */ /* 0x040fe40008ffe4ff */
[----:B------:R-:W-:Y:S02]  /*0780*/  IADD3 R7, P0, R7, R4, RZ ;  /* 0x0000000407077210 */ /* 0x000fe40007f1e0ff */
[----:B------:R-:W-:Y:S02]  /*0790*/  SHF.L.U32 R18, R5, 0x1, RZ ;  /* 0x0000000105127819 */ /* 0x000fe400000006ff */
[----:B------:R-:W-:Y:S01]  /*07a0*/  IADD3.X R83, R20, UR13, RZ, P2, !PT ;  /* 0x0000000d14537c10 */ /* 0x000fe200097fe4ff */
[----:B------:R-:W3:Y:S01]  /*07b0*/  LDG.E.64.CONSTANT R42, desc[UR8][R42.64] ;  /* 0x000000082a2a7981 */ /* 0x000ee2000c1e9b00 */
[----:B------:R-:W-:-:S02]  /*07c0*/  IADD3.X R16, RZ, R3, RZ, P0, !PT ;  /* 0x00000003ff107210 */ /* 0x000fc400007fe4ff */
[----:B------:R-:W-:Y:S02]  /*07d0*/  SHF.L.U64.HI R17, R5, 0x1, R6 ;  /* 0x0000000105117819 */ /* 0x000fe40000010206 */
[C---:B------:R-:W-:Y:S01]  /*07e0*/  IADD3 R52, P0, R18.reuse, UR10, RZ ;  /* 0x0000000a12347c10 */ /* 0x040fe2000ff1e0ff */
[----:B------:R-:W4:Y:S01]  /*07f0*/  LDG.E.64.CONSTANT R82, desc[UR8][R82.64] ;  /* 0x0000000852527981 */ /* 0x000f22000c1e9b00 */
[----:B------:R-:W-:Y:S02]  /*0800*/  IADD3 R54, P1, R18, UR12, RZ ;  /* 0x0000000c12367c10 */ /* 0x000fe4000ff3e0ff */
[----:B------:R-:W-:Y:S02]  /*0810*/  IADD3.X R53, R17, UR11, RZ, P0, !PT ;  /* 0x0000000b11357c10 */ /* 0x000fe400087fe4ff */
[----:B------:R-:W-:Y:S02]  /*0820*/  SHF.L.U32 R15, R7, 0x1, RZ ;  /* 0x00000001070f7819 */ /* 0x000fe400000006ff */
[----:B------:R-:W-:-:S02]  /*0830*/  IADD3.X R55, R17, UR13, RZ, P1, !PT ;  /* 0x0000000d11377c10 */ /* 0x000fc40008ffe4ff */
[----:B------:R-:W-:Y:S01]  /*0840*/  SHF.L.U64.HI R16, R7, 0x1, R16 ;  /* 0x0000000107107819 */ /* 0x000fe20000010210 */
[----:B------:R-:W5:Y:S01]  /*0850*/  LDG.E.64.CONSTANT R52, desc[UR8][R52.64] ;  /* 0x0000000834347981 */ /* 0x000f62000c1e9b00 */
[----:B------:R-:W-:Y:S02]  /*0860*/  IADD3 R5, R21, 0xf00, RZ ;  /* 0x00000f0015057810 */ /* 0x000fe40007ffe0ff */
[----:B------:R-:W-:Y:S01]  /*0870*/  IADD3 R56, P1, R15, UR10, RZ ;  /* 0x0000000a0f387c10 */ /* 0x000fe2000ff3e0ff */
[----:B------:R-:W5:Y:S01]  /*0880*/  LDG.E.64.CONSTANT R54, desc[UR8][R54.64] ;  /* 0x0000000836367981 */ /* 0x000f62000c1e9b00 */
[----:B------:R-:W-:Y:S02]  /*0890*/  IADD3 R5, P0, R5, R4, RZ ;  /* 0x0000000405057210 */ /* 0x000fe40007f1e0ff */
[----:B------:R-:W-:Y:S02]  /*08a0*/  IADD3.X R57, R16, UR11, RZ, P1, !PT ;  /* 0x0000000b10397c10 */ /* 0x000fe40008ffe4ff */
[----:B------:R-:W-:Y:S01]  /*08b0*/  IADD3 R7, P1, R8, R28, RZ ;  /* 0x0000001c08077210 */ /* 0x000fe20007f3e0ff */
[----:B------:R-:W-:Y:S01]  /*08c0*/  IMAD.X R6, RZ, RZ, R3, P0 ;  /* 0x000000ffff067224 */ /* 0x000fe200000e0603 */
[----:B------:R-:W-:-:S02]  /*08d0*/  IADD3 R58, P2, R15, UR12, RZ ;  /* 0x0000000c0f3a7c10 */ /* 0x000fc4000ff5e0ff */
[----:B------:R-:W5:Y:S01]  /*08e0*/  LDG.E.64.CONSTANT R56, desc[UR8][R56.64] ;  /* 0x0000000838387981 */ /* 0x000f62000c1e9b00 */
[----:B------:R-:W-:Y:S02]  /*08f0*/  IADD3.X R8, RZ, R9, RZ, P1, !PT ;  /* 0x00000009ff087210 */ /* 0x000fe40000ffe4ff */
[----:B------:R-:W-:Y:S02]  /*0900*/  LEA R60, P0, R7, UR6, 0x3 ;  /* 0x00000006073c7c11 */ /* 0x000fe4000f8018ff */
[----:B------:R-:W-:Y:S02]  /*0910*/  SHF.L.U32 R14, R5, 0x1, RZ ;  /* 0x00000001050e7819 */ /* 0x000fe400000006ff */
[----:B------:R-:W-:Y:S02]  /*0920*/  LEA.HI.X R61, R7, UR7, R8, 0x3, P0 ;  /* 0x00000007073d7c11 */ /* 0x000fe400080f1c08 */
[----:B------:R-:W-:Y:S02]  /*0930*/  IADD3.X R59, R16, UR13, RZ, P2, !PT ;  /* 0x0000000d103b7c10 */ /* 0x000fe400097fe4ff */
[----:B------:R-:W-:-:S02]  /*0940*/  SHF.L.U64.HI R13, R5, 0x1, R6 ;  /* 0x00000001050d7819 */ /* 0x000fc40000010206 */
[C---:B------:R-:W-:Y:S01]  /*0950*/  IADD3 R62, P1, R14.reuse, UR10, RZ ;  /* 0x0000000a0e3e7c10 */ /* 0x040fe2000ff3e0ff */
[----:B------:R-:W5:Y:S01]  /*0960*/  LDG.E.64.CONSTANT R60, desc[UR8][R60.64] ;  /* 0x000000083c3c7981 */ /* 0x000f62000c1e9b00 */
[----:B------:R-:W-:Y:S02]  /*0970*/  IADD3 R64, P2, R14, UR12, RZ ;  /* 0x0000000c0e407c10 */ /* 0x000fe4000ff5e0ff */
[C---:B------:R-:W-:Y:S01]  /*0980*/  IADD3.X R63, R13.reuse, UR11, RZ, P1, !PT ;  /* 0x0000000b0d3f7c10 */ /* 0x040fe20008ffe4ff */
[----:B------:R-:W5:Y:S01]  /*0990*/  LDG.E.64.CONSTANT R58, desc[UR8][R58.64] ;  /* 0x000000083a3a7981 */ /* 0x000f62000c1e9b00 */
[----:B------:R-:W-:-:S04]  /*09a0*/  IADD3.X R65, R13, UR13, RZ, P2, !PT ;  /* 0x0000000d0d417c10 */ /* 0x000fc800097fe4ff */
[----:B------:R-:W5:Y:S01]  /*09b0*/  LDG.E.64.CONSTANT R62, desc[UR8][R62.64] ;  /* 0x000000083e3e7981 */ /* 0x000f62000c1e9b00 */
[----:B------:R-:W-:-:S03]  /*09c0*/  IADD3 R5, R21, 0x1400, RZ ;  /* 0x0000140015057810 */ /* 0x000fc60007ffe0ff */
[----:B------:R-:W5:Y:S01]  /*09d0*/  LDG.E.64.CONSTANT R64, desc[UR8][R64.64] ;  /* 0x0000000840407981 */ /* 0x000f62000c1e9b00 */
[----:B------:R-:W-:-:S04]  /*09e0*/  IADD3 R5, P0, R5, R4, RZ ;  /* 0x0000000405057210 */ /* 0x000fc80007f1e0ff */
[----:B------:R-:W-:Y:S02]  /*09f0*/  IADD3.X R6, RZ, R3, RZ, P0, !PT ;  /* 0x00000003ff067210 */ /* 0x000fe400007fe4ff */
[C---:B------:R-:W-:Y:S02]  /*0a00*/  SHF.L.U32 R12, R5.reuse, 0x1, RZ ;  /* 0x00000001050c7819 */ /* 0x040fe400000006ff */
[----:B------:R-:W-:Y:S02]  /*0a10*/  SHF.L.U64.HI R11, R5, 0x1, R6 ;  /* 0x00000001050b7819 */ /* 0x000fe40000010206 */
[----:B------:R-:W-:-:S04]  /*0a20*/  IADD3 R66, P0, R12, UR10, RZ ;  /* 0x0000000a0c427c10 */ /* 0x000fc8000ff1e0ff */
[----:B------:R-:W-:Y:S02]  /*0a30*/  IADD3.X R67, R11, UR11, RZ, P0, !PT ;  /* 0x0000000b0b437c10 */ /* 0x000fe400087fe4ff */
[----:B------:R-:W-:-:S04]  /*0a40*/  IADD3 R68, P1, R12, UR12, RZ ;  /* 0x0000000c0c447c10 */ /* 0x000fc8000ff3e0ff */
[----:B------:R-:W5:Y:S01]  /*0a50*/  LDG.E.64.CONSTANT R66, desc[UR8][R66.64] ;  /* 0x0000000842427981 */ /* 0x000f62000c1e9b00 */
[----:B------:R-:W-:Y:S02]  /*0a60*/  IADD3.X R69, R11, UR13, RZ, P1, !PT ;  /* 0x0000000d0b457c10 */ /* 0x000fe40008ffe4ff */
[----:B------:R-:W-:-:S04]  /*0a70*/  IADD3 R5, R21, 0x1900, RZ ;  /* 0x0000190015057810 */ /* 0x000fc80007ffe0ff */
[----:B------:R-:W-:Y:S01]  /*0a80*/  IADD3 R5, P0, R5, R4, RZ ;  /* 0x0000000405057210 */ /* 0x000fe20007f1e0ff */
[----:B------:R-:W5:Y:S03]  /*0a90*/  LDG.E.64.CONSTANT R68, desc[UR8][R68.64] ;  /* 0x0000000844447981 */ /* 0x000f66000c1e9b00 */
[----:B------:R-:W-:Y:S02]  /*0aa0*/  IADD3.X R6, RZ, R3, RZ, P0, !PT ;  /* 0x00000003ff067210 */ /* 0x000fe400007fe4ff */
[C---:B------:R-:W-:Y:S02]  /*0ab0*/  SHF.L.U32 R10, R5.reuse, 0x1, RZ ;  /* 0x00000001050a7819 */ /* 0x040fe400000006ff */
[----:B------:R-:W-:Y:S02]  /*0ac0*/  SHF.L.U64.HI R9, R5, 0x1, R6 ;  /* 0x0000000105097819 */ /* 0x000fe40000010206 */
[----:B------:R-:W-:-:S04]  /*0ad0*/  IADD3 R70, P0, R10, UR10, RZ ;  /* 0x0000000a0a467c10 */ /* 0x000fc8000ff1e0ff */
[----:B------:R-:W-:Y:S02]  /*0ae0*/  IADD3.X R71, R9, UR11, RZ, P0, !PT ;  /* 0x0000000b09477c10 */ /* 0x000fe400087fe4ff */
[----:B------:R-:W-:-:S04]  /*0af0*/  IADD3 R72, P1, R10, UR12, RZ ;  /* 0x0000000c0a487c10 */ /* 0x000fc8000ff3e0ff */
[----:B------:R-:W5:Y:S01]  /*0b00*/  LDG.E.64.CONSTANT R70, desc[UR8][R70.64] ;  /* 0x0000000846467981 */ /* 0x000f62000c1e9b00 */
[----:B------:R-:W-:Y:S02]  /*0b10*/  IADD3 R5, R21, 0x1e00, RZ ;  /* 0x00001e0015057810 */ /* 0x000fe40007ffe0ff */
[----:B------:R-:W-:Y:S02]  /*0b20*/  IADD3.X R73, R9, UR13, RZ, P1, !PT ;  /* 0x0000000d09497c10 */ /* 0x000fe40008ffe4ff */
[----:B------:R-:W-:-:S04]  /*0b30*/  IADD3 R5, P0, R5, R4, RZ ;  /* 0x0000000405057210 */ /* 0x000fc80007f1e0ff */
[----:B------:R-:W5:Y:S01]  /*0b40*/  LDG.E.64.CONSTANT R72, desc[UR8][R72.64] ;  /* 0x0000000848487981 */ /* 0x000f62000c1e9b00 */
        /* <DEDUP_REMOVED lines=9> */
[----:B------:R-:W5:Y:S01]  /*0be0*/  LDG.E.64.CONSTANT R76, desc[UR8][R76.64] ;  /* 0x000000084c4c7981 */ /* 0x000f62000c1e9b00 */
        /* <DEDUP_REMOVED lines=12> */
[--C-:B---3--:R-:W-:Y:S02]  /*0cb0*/  HADD2.F32 R3, -RZ, R42.reuse.H0_H0 ;  /* 0x2000002aff037230 */ /* 0x108fe40000004100 */
[----:B------:R-:W-:-:S03]  /*0cc0*/  HADD2.F32 R41, -RZ, R42.H1_H1 ;  /* 0x3000002aff297230 */ /* 0x000fc60000004100 */
[C---:B------:R-:W-:Y:S01]  /*0cd0*/  FADD.FTZ R4, -R38.reuse, R3 ;  /* 0x0000000326047221 */ /* 0x040fe20000010100 */
[--C-:B----4-:R-:W-:Y:S02]  /*0ce0*/  HADD2.F32 R39, -RZ, R82.reuse.H0_H0 ;  /* 0x20000052ff277230 */ /* 0x110fe40000004100 */
[----:B------:R-:W-:Y:S02]  /*0cf0*/  HADD2.F32 R40, -RZ, R82.H1_H1 ;  /* 0x30000052ff287230 */ /* 0x000fe40000004100 */
[----:B0-----:R-:W-:Y:S01]  /*0d00*/  FMUL.FTZ R3, R37, R4 ;  /* 0x0000000425037220 */ /* 0x001fe20000410000 */
[----:B------:R-:W-:Y:S01]  /*0d10*/  FADD.FTZ R82, -R38, R41 ;  /* 0x0000002926527221 */ /* 0x000fe20000010100 */
[----:B------:R-:W-:Y:S01]  /*0d20*/  FMUL.FTZ R42, R2, R39 ;  /* 0x00000027022a7220 */ /* 0x000fe20000410000 */
[----:B-----5:R-:W-:-:S03]  /*0d30*/  HADD2.F32 R85, -RZ, R52.H0_H0 ;  /* 0x20000034ff557230 */ /* 0x020fc60000004100 */
[----:B------:R-:W-:Y:S01]  /*0d40*/  FFMA.FTZ R4, R3, R42, RZ ;  /* 0x0000002a03047223 */ /* 0x000fe200000100ff */
[----:B------:R-:W-:Y:S01]  /*0d50*/  FMUL.FTZ R84, R23, R40 ;  /* 0x0000002817547220 */ /* 0x000fe20000410000 */
[----:B------:R-:W-:Y:S01]  /*0d60*/  FMUL.FTZ R41, R37, R82 ;  /* 0x0000005225297220 */ /* 0x000fe20000410000 */
[----:B------:R-:W-:Y:S02]  /*0d70*/  HADD2.F32 R42, -RZ, R54.H0_H0 ;  /* 0x20000036ff2a7230 */ /* 0x000fe40000004100 */
[----:B------:R-:W-:Y:S01]  /*0d80*/  FADD.FTZ R82, -R38, R85 ;  /* 0x0000005526527221 */ /* 0x000fe20000010100 */
[----:B------:R-:W-:Y:S02]  /*0d90*/  HADD2.F32 R87, -RZ, R52.H1_H1 ;  /* 0x30000034ff577230 */ /* 0x000fe40000004100 */
[----:B------:R-:W-:Y:S01]  /*0da0*/  FFMA.FTZ R85, R41, R84, R4 ;  /* 0x0000005429557223 */ /* 0x000fe20000010004 */
[----:B------:R-:W-:Y:S02]  /*0db0*/  HADD2.F32 R54, -RZ, R54.H1_H1 ;  /* 0x30000036ff367230 */ /* 0x000fe40000004100 */
[----:B------:R-:W-:Y:S01]  /*0dc0*/  FMUL.FTZ R4, R2, R42 ;  /* 0x0000002a02047220 */ /* 0x000fe20000410000 */
[----:B------:R-:W-:Y:S01]  /*0dd0*/  FMUL.FTZ R52, R37, R82 ;  /* 0x0000005225347220 */ /* 0x000fe20000410000 */
[----:B------:R-:W-:Y:S01]  /*0de0*/  FADD.FTZ R84, -R38, R87 ;  /* 0x0000005726547221 */ /* 0x000fe20000010100 */
[----:B------:R-:W-:-:S02]  /*0df0*/  HADD2.F32 R87, -RZ, R56.H0_H0 ;  /* 0x20000038ff577230 */ /* 0x000fc40000004100 */
[----:B------:R-:W-:Y:S01]  /*0e00*/  FFMA.FTZ R85, R52, R4, R85 ;  /* 0x0000000434557223 */ /* 0x000fe20000010055 */
[----:B------:R-:W-:Y:S01]  /*0e10*/  FMUL.FTZ R4, R23, R54 ;  /* 0x0000003617047220 */ /* 0x000fe20000410000 */
[----:B------:R-:W-:Y:S01]  /*0e20*/  FMUL.FTZ R84, R37, R84 ;  /* 0x0000005425547220 */ /* 0x000fe20000410000 */
[----:B------:R-:W-:-:S03]  /*0e30*/  FADD.FTZ R86, -R38, R87 ;  /* 0x0000005726567221 */ /* 0x000fc60000010100 */
[----:B------:R-:W-:Y:S01]  /*0e40*/  FFMA.FTZ R4, R84, R4, R85 ;  /* 0x0000000454047223 */ /* 0x000fe20000010055 */
[----:B------:R-:W-:Y:S01]  /*0e50*/  FMUL.FTZ R85, R37, R86 ;  /* 0x0000005625557220 */ /* 0x000fe20000410000 */
[----:B------:R-:W-:Y:S02]  /*0e60*/  HADD2.F32 R89, -RZ, R56.H1_H1 ;  /* 0x30000038ff597230 */ /* 0x000fe40000004100 */
[----:B------:R-:W-:Y:S01]  /*0e70*/  FADD.FTZ R86, R61, UR5 ;  /* 0x000000053d567e21 */ /* 0x000fe20008010000 */
[----:B------:R-:W-:Y:S02]  /*0e80*/  HADD2.F32 R82, -RZ, R58.H0_H0 ;  /* 0x2000003aff527230 */ /* 0x000fe40000004100 */
[----:B------:R-:W-:-:S03]  /*0e90*/  FADD.FTZ R56, -R38, R89 ;  /* 0x0000005926387221 */ /* 0x000fc60000010100 */
[----:B------:R-:W0:Y:S01]  /*0ea0*/  MUFU.RSQ R86, R86 ;  /* 0x0000005600567308 */ /* 0x000e220000001400 */
[----:B------:R-:W-:Y:S02]  /*0eb0*/  HADD2.F32 R58, -RZ, R58.H1_H1 ;  /* 0x3000003aff3a7230 */ /* 0x000fe40000004100 */
[----:B------:R-:W-:Y:S01]  /*0ec0*/  FMUL.FTZ R87, R2, R82 ;  /* 0x0000005202577220 */ /* 0x000fe20000410000 */
[----:B------:R-:W-:Y:S02]  /*0ed0*/  HADD2.F32 R89, -RZ, R62.H0_H0 ;  /* 0x2000003eff597230 */ /* 0x000fe40000004100 */
[----:B------:R-:W-:Y:S01]  /*0ee0*/  FMUL.FTZ R61, R23, R58 ;  /* 0x0000003a173d7220 */ /* 0x000fe20000410000 */
[----:B------:R-:W-:Y:S01]  /*0ef0*/  FFMA.FTZ R4, R85, R87, R4 ;  /* 0x0000005755047223 */ /* 0x000fe20000010004 */
[----:B------:R-:W-:Y:S01]  /*0f00*/  FMUL.FTZ R87, R37, R56 ;  /* 0x0000003825577220 */ /* 0x000fe20000410000 */
[----:B------:R-:W-:Y:S02]  /*0f10*/  HADD2.F32 R88, -RZ, R64.H0_H0 ;  /* 0x20000040ff587230 */ /* 0x000fe40000004100 */
[----:B------:R-:W-:Y:S01]  /*0f20*/  FADD.FTZ R56, -R38, R89 ;  /* 0x0000005926387221 */ /* 0x000fe20000010100 */
[----:B------:R-:W-:-:S02]  /*0f30*/  HADD2.F32 R91, -RZ, R43.H0_H0 ;  /* 0x2000002bff5b7230 */ /* 0x000fc40000004100 */
[----:B------:R-:W-:Y:S01]  /*0f40*/  FFMA.FTZ R4, R87, R61, R4 ;  /* 0x0000003d57047223 */ /* 0x000fe20000010004 */
        /* <DEDUP_REMOVED lines=8> */
[----:B0-----:R-:W-:Y:S01]  /*0fd0*/  FMUL.FTZ R4, R86, R91 ;  /* 0x0000005b56047220 */ /* 0x001fe20000410000 */
[----:B------:R-:W-:-:S02]  /*0fe0*/  HADD2.F32 R99, -RZ, R53.H0_H0 ;  /* 0x20000035ff637230 */ /* 0x000fc40000004100 */
[----:B------:R-:W-:Y:S01]  /*0ff0*/  FADD.FTZ R43, -R60, R43 ;  /* 0x0000002b3c2b7221 */ /* 0x000fe20000010100 */
[----:B------:R-:W-:Y:S02]  /*1000*/  HADD2.F32 R95, -RZ, R62.H1_H1 ;  /* 0x3000003eff5f7230 */ /* 0x000fe40000004100 */
[----:B------:R-:W-:Y:S01]  /*1010*/  FFMA.FTZ R62, R4, R89, RZ ;  /* 0x00000059043e7223 */ /* 0x000fe200000100ff */
[----:B------:R-:W-:Y:S01]  /*1020*/  FMUL.FTZ R90, R22, R83 ;  /* 0x00000053165a7220 */ /* 0x000fe20000410000 */
[----:B------:R-:W-:Y:S01]  /*1030*/  FMUL.FTZ R43, R86, R43 ;  /* 0x0000002b562b7220 */ /* 0x000fe20000410000 */
[----:B------:R-:W-:Y:S02]  /*1040*/  HADD2.F32 R91, -RZ, R64.H1_H1 ;  /* 0x30000040ff5b7230 */ /* 0x000fe40000004100 */
[----:B------:R-:W-:Y:S01]  /*1050*/  FADD.FTZ R92, -R38, R95 ;  /* 0x0000005f265c7221 */ /* 0x000fe20000010100 */
[----:B------:R-:W-:Y:S02]  /*1060*/  HADD2.F32 R89, -RZ, R55.H0_H0 ;  /* 0x20000037ff597230 */ /* 0x000fe40000004100 */
[----:B------:R-:W-:Y:S01]  /*1070*/  FADD.FTZ R99, -R60, R99 ;  /* 0x000000633c637221 */ /* 0x000fe20000010100 */
[----:B------:R-:W-:Y:S01]  /*1080*/  FFMA.FTZ R97, R43, R90, R62 ;  /* 0x0000005a2b617223 */ /* 0x000fe2000001003e */
[----:B------:R-:W-:Y:S01]  /*1090*/  FMUL.FTZ R62, R23, R91 ;  /* 0x0000005b173e7220 */ /* 0x000fe20000410000 */
[----:B------:R-:W-:Y:S01]  /*10a0*/  FMUL.FTZ R92, R37, R92 ;  /* 0x0000005c255c7220 */ /* 0x000fe20000410000 */
[----:B------:R-:W-:Y:S01]  /*10b0*/  FMUL.FTZ R64, R0, R89 ;  /* 0x0000005900407220 */ /* 0x000fe20000410000 */
[----:B------:R-:W-:Y:S01]  /*10c0*/  FMUL.FTZ R90, R86, R99 ;  /* 0x00000063565a7220 */ /* 0x000fe20000410000 */
[----:B------:R-:W-:-:S02]  /*10d0*/  HADD2.F32 R95, -RZ, R66.H0_H0 ;  /* 0x20000042ff5f7230 */ /* 0x000fc40000004100 */
[----:B------:R-:W-:Y:S02]  /*10e0*/  HADD2.F32 R99, -RZ, R53.H1_H1 ;  /* 0x30000035ff637230 */ /* 0x000fe40000004100 */
[----:B------:R-:W-:Y:S01]  /*10f0*/  FFMA.FTZ R62, R92, R62, R93 ;  /* 0x0000003e5c3e7223 */ /* 0x000fe2000001005d */
[----:B------:R-:W-:Y:S01]  /*1100*/  FFMA.FTZ R97, R90, R64, R97 ;  /* 0x000000405a617223 */ /* 0x000fe20000010061 */
[----:B------:R-:W-:Y:S02]  /*1110*/  HADD2.F32 R93, -RZ, R55.H1_H1 ;  /* 0x30000037ff5d7230 */ /* 0x000fe40000004100 */
[----:B------:R-:W-:Y:S01]  /*1120*/  FADD.FTZ R64, -R38, R95 ;  /* 0x0000005f26407221 */ /* 0x000fe20000010100 */
[----:B------:R-:W-:Y:S01]  /*1130*/  FADD.FTZ R99, -R60, R99 ;  /* 0x000000633c637221 */ /* 0x000fe20000010100 */
[----:B------:R-:W-:Y:S02]  /*1140*/  HADD2.F32 R101, -RZ, R57.H0_H0 ;  /* 0x20000039ff657230 */ /* 0x000fe40000004100 */
[----:B------:R-:W-:Y:S01]  /*1150*/  FMUL.FTZ R95, R37, R64 ;  /* 0x00000040255f7220 */ /* 0x000fe20000410000 */
[----:B------:R-:W-:Y:S01]  /*1160*/  FMUL.FTZ R64, R22, R93 ;  /* 0x0000005d16407220 */ /* 0x000fe20000410000 */
[----:B------:R-:W-:Y:S01]  /*1170*/  FMUL.FTZ R94, R86, R99 ;  /* 0x00000063565e7220 */ /* 0x000fe20000410000 */
[----:B------:R-:W-:-:S02]  /*1180*/  HADD2.F32 R53, -RZ, R68.H0_H0 ;  /* 0x20000044ff357230 */ /* 0x000fc40000004100 */
[----:B------:R-:W-:Y:S01]  /*1190*/  FADD.FTZ R101, -R60, R101 ;  /* 0x000000653c657221 */ /* 0x000fe20000010100 */
[----:B------:R-:W-:Y:S01]  /*11a0*/  FFMA.FTZ R64, R94, R64, R97 ;  /* 0x000000405e407223 */ /* 0x000fe20000010061 */
[----:B------:R-:W-:Y:S02]  /*11b0*/  HADD2.F32 R97, -RZ, R66.H1_H1 ;  /* 0x30000042ff617230 */ /* 0x000fe40000004100 */
[----:B------:R-:W-:Y:S01]  /*11c0*/  FMUL.FTZ R55, R2, R53 ;  /* 0x0000003502377220 */ /* 0x000fe20000410000 */
[----:B------:R-:W-:Y:S02]  /*11d0*/  HADD2.F32 R103, -RZ, R57.H1_H1 ;  /* 0x30000039ff677230 */ /* 0x000fe40000004100 */
[----:B------:R-:W-:Y:S01]  /*11e0*/  FMUL.FTZ R57, R86, R101 ;  /* 0x0000006556397220 */ /* 0x000fe20000410000 */
[----:B------:R-:W-:Y:S02]  /*11f0*/  HADD2.F32 R101, -RZ, R68.H1_H1 ;  /* 0x30000044ff657230 */ /* 0x000fe40000004100 */
[----:B------:R-:W-:Y:S01]  /*1200*/  FADD.FTZ R98, -R38, R97 ;  /* 0x0000006126627221 */ /* 0x000fe20000010100 */
[----:B------:R-:W-:Y:S01]  /*1210*/  FFMA.FTZ R99, R95, R55, R62 ;  /* 0x000000375f637223 */ /* 0x000fe2000001003e */
[----:B------:R-:W-:-:S02]  /*1220*/  HADD2.F32 R55, -RZ, R59.H0_H0 ;  /* 0x2000003bff377230 */ /* 0x000fc40000004100 */
[----:B------:R-:W-:Y:S02]  /*1230*/  HADD2.F32 R96, -RZ, R59.H1_H1 ;  /* 0x3000003bff607230 */ /* 0x000fe40000004100 */
[----:B------:R-:W-:Y:S01]  /*1240*/  FMUL.FTZ R59, R23, R101 ;  /* 0x00000065173b7220 */ /* 0x000fe20000410000 */
[----:B------:R-:W-:Y:S01]  /*1250*/  FMUL.FTZ R98, R37, R98 ;  /* 0x0000006225627220 */ /* 0x000fe20000410000 */
[----:B------:R-:W-:Y:S01]  /*1260*/  FMUL.FTZ R62, R0, R55 ;  /* 0x00000037003e7220 */ /* 0x000fe20000410000 */
[----:B------:R-:W-:Y:S02]  /*1270*/  HADD2.F32 R107, -RZ, R63.H0_H0 ;  /* 0x2000003fff6b7230 */ /* 0x000fe40000004100 */
[----:B------:R-:W-:Y:S01]  /*1280*/  FFMA.FTZ R105, R98, R59, R99 ;  /* 0x0000003b62697223 */ /* 0x000fe20000010063 */
[----:B------:R-:W-:Y:S02]  /*1290*/  HADD2.F32 R99, -RZ, R70.H0_H0 ;  /* 0x20000046ff637230 */ /* 0x000fe40000004100 */
[----:B------:R-:W-:Y:S01]  /*12a0*/  FADD.FTZ R97, -R60, R103 ;  /* 0x000000673c617221 */ /* 0x000fe20000010100 */
[----:B------:R-:W-:Y:S01]  /*12b0*/  FFMA.FTZ R62, R57, R62, R64 ;  /* 0x0000003e393e7223 */ /* 0x000fe20000010040 */
[----:B------:R-:W-:-:S02]  /*12c0*/  HADD2.F32 R59, -RZ, R65.H0_H0 ;  /* 0x20000041ff3b7230 */ /* 0x000fc40000004100 */
[----:B------:R-:W-:Y:S01]  /*12d0*/  FMUL.FTZ R64, R22, R96 ;  /* 0x0000006016407220 */ /* 0x000fe20000410000 */
[----:B------:R-:W-:Y:S01]  /*12e0*/  FADD.FTZ R100, -R38, R99 ;  /* 0x0000006326647221 */ /* 0x000fe20000010100 */
[----:B------:R-:W-:Y:S01]  /*12f0*/  FMUL.FTZ R97, R86, R97 ;  /* 0x0000006156617220 */ /* 0x000fe20000410000 */
[----:B------:R-:W-:Y:S01]  /*1300*/  FADD.FTZ R99, -R60, R107 ;  /* 0x0000006b3c637221 */ /* 0x000fe20000010100 */
[----:B------:R-:W-:Y:S02]  /*1310*/  HADD2.F32 R109, -RZ, R63.H1_H1 ;  /* 0x3000003fff6d7230 */ /* 0x000fe40000004100 */
[----:B------:R-:W-:Y:S01]  /*1320*/  FMUL.FTZ R63, R0, R59 ;  /* 0x0000003b003f7220 */ /* 0x000fe20000410000 */
[----:B------:R-:W-:Y:S01]  /*1330*/  FFMA.FTZ R64, R97, R64, R62 ;  /* 0x0000004061407223 */ /* 0x000fe2000001003e */
[----:B------:R-:W-:Y:S01]  /*1340*/  FMUL.FTZ R99, R86, R99 ;  /* 0x0000006356637220 */ /* 0x000fe20000410000 */
[----:B------:R-:W-:Y:S02]  /*1350*/  HADD2.F32 R102, -RZ, R65.H1_H1 ;  /* 0x30000041ff667230 */ /* 0x000fe40000004100 */
[----:B------:R-:W-:-:S02]  /*1360*/  HADD2.F32 R103, -RZ, R72.H0_H0 ;  /* 0x20000048ff677230 */ /* 0x000fc40000004100 */
[----:B------:R-:W-:Y:S01]  /*1370*/  FFMA.FTZ R65, R99, R63, R64 ;  /* 0x0000003f63417223 */ /* 0x000fe20000010040 */
[----:B------:R-:W-:Y:S02]  /*1380*/  HADD2.F32 R63, -RZ, R70.H1_H1 ;  /* 0x30000046ff3f7230 */ /* 0x000fe40000004100 */
[----:B------:R-:W-:Y:S01]  /*1390*/  FADD.FTZ R109, -R60, R109 ;  /* 0x0000006d3c6d7221 */ /* 0x000fe20000010100 */
[----:B------:R-:W-:Y:S02]  /*13a0*/  HADD2.F32 R107, -RZ, R67.H0_H0 ;  /* 0x20000043ff6b7230 */ /* 0x000fe40000004100 */
[----:B------:R-:W-:Y:S01]  /*13b0*/  FMUL.FTZ R62, R2, R103 ;  /* 0x00000067023e7220 */ /* 0x000fe20000410000 */
[----:B------:R-:W-:Y:S01]  /*13c0*/  FMUL.FTZ R100, R37, R100 ;  /* 0x0000006425647220 */ /* 0x000fe20000410000 */
[----:B------:R-:W-:Y:S02]  /*13d0*/  HADD2.F32 R112, -RZ, R72.H1_H1 ;  /* 0x30000048ff707230 */ /* 0x000fe40000004100 */
[----:B------:R-:W-:Y:S01]  /*13e0*/  FADD.FTZ R64, -R38, R63 ;  /* 0x0000003f26407221 */ /* 0x000fe20000010100 */
[----:B------:R-:W-:Y:S01]  /*13f0*/  FMUL.FTZ R104, R86, R109 ;  /* 0x0000006d56687220 */ /* 0x000fe20000410000 */
[----:B------:R-:W-:Y:S01]  /*1400*/  FFMA.FTZ R62, R100, R62, R105 ;  /* 0x0000003e643e7223 */ /* 0x000fe20000010069 */
[----:B------:R-:W-:Y:S01]  /*1410*/  FADD.FTZ R109, -R60, R107 ;  /* 0x0000006b3c6d7221 */ /* 0x000fe20000010100 */
[----:B------:R-:W-:-:S02]  /*1420*/  HADD2.F32 R105, -RZ, R69.H0_H0 ;  /* 0x20000045ff697230 */ /* 0x000fc40000004100 */
[----:B------:R-:W-:Y:S01]  /*1430*/  FMUL.FTZ R63, R23, R112 ;  /* 0x00000070173f7220 */ /* 0x000fe20000410000 */
[----:B------:R-:W-:Y:S01]  /*1440*/  FMUL.FTZ R107, R37, R64 ;  /* 0x00000040256b7220 */ /* 0x000fe20000410000 */
[----:B------:R-:W-:Y:S01]  /*1450*/  FMUL.FTZ R66, R22, R102 ;  /* 0x0000006616427220 */ /* 0x000fe20000410000 */
[----:B------:R-:W-:Y:S01]  /*1460*/  FMUL.FTZ R106, R86, R109 ;  /* 0x0000006d566a7220 */ /* 0x000fe20000410000 */
[----:B------:R-:W-:Y:S01]  /*1470*/  FMUL.FTZ R64, R0, R105 ;  /* 0x0000006900407220 */ /* 0x000fe20000410000 */
[----:B------:R-:W-:Y:S01]  /*1480*/  FFMA.FTZ R62, R107, R63, R62 ;  /* 0x0000003f6b3e7223 */ /* 0x000fe2000001003e */
[----:B------:R-:W-:Y:S01]  /*1490*/  FFMA.FTZ R65, R104, R66, R65 ;  /* 0x0000004268417223 */ /* 0x000fe20000010041 */
[----:B------:R-:W-:Y:S02]  /*14a0*/  HADD2.F32 R63, -RZ, R74.H0_H0 ;  /* 0x2000004aff3f7230 */ /* 0x000fe40000004100 */
[----:B------:R-:W-:Y:S02]  /*14b0*/  HADD2.F32 R67, -RZ, R67.H1_H1 ;  /* 0x30000043ff437230 */ /* 0x000fe40000004100 */
[----:B------:R-:W-:Y:S01]  /*14c0*/  FFMA.FTZ R65, R106, R64, R65 ;  /* 0x000000406a417223 */ /* 0x000fe20000010041 */
[----:B------:R-:W-:-:S02]  /*14d0*/  HADD2.F32 R109, -RZ, R69.H1_H1 ;  /* 0x30000045ff6d7230 */ /* 0x000fc40000004100 */
[----:B------:R-:W-:Y:S01]  /*14e0*/  FADD.FTZ R64, -R38, R63 ;  /* 0x0000003f26407221 */ /* 0x000fe20000010100 */
[----:B------:R-:W-:Y:S02]  /*14f0*/  HADD2.F32 R113, -RZ, R76.H0_H0 ;  /* 0x2000004cff717230 */ /* 0x000fe40000004100 */
[----:B------:R-:W-:Y:S01]  /*1500*/  FADD.FTZ R67, -R60, R67 ;  /* 0x000000433c437221 */ /* 0x000fe20000010100 */
[----:B------:R-:W-:Y:S02]  /*1510*/  HADD2.F32 R69, -RZ, R71.H0_H0 ;  /* 0x20000047ff457230 */ /* 0x000fe40000004100 */
[----:B------:R-:W-:Y:S01]  /*1520*/  FMUL.FTZ R111, R37, R64 ;  /* 0x00000040256f7220 */ /* 0x000fe20000410000 */
[----:B------:R-:W-:Y:S01]  /*1530*/  FMUL.FTZ R64, R22, R109 ;  /* 0x0000006d16407220 */ /* 0x000fe20000410000 */
[----:B------:R-:W-:Y:S01]  /*1540*/  FMUL.FTZ R110, R86, R67 ;  /* 0x00000043566e7220 */ /* 0x000fe20000410000 */
[----:B------:R-:W-:Y:S01]  /*1550*/  FMUL.FTZ R63, R2, R113 ;  /* 0x00000071023f7220 */ /* 0x000fe20000410000 */
[----:B------:R-:W-:-:S02]  /*1560*/  HADD2.F32 R108, -RZ, R73.H0_H0 ;  /* 0x20000049ff6c7230 */ /* 0x000fc40000004100 */
[----:B------:R-:W-:Y:S01]  /*1570*/  FADD.FTZ R69, -R60, R69 ;  /* 0x000000453c457221 */ /* 0x000fe20000010100 */
[----:B------:R-:W-:Y:S02]  /*1580*/  HADD2.F32 R71, -RZ, R71.H1_H1 ;  /* 0x30000047ff477230 */ /* 0x000fe40000004100 */
[----:B------:R-:W-:Y:S01]  /*1590*/  FFMA.FTZ R67, R110, R64, R65 ;  /* 0x000000406e437223 */ /* 0x000fe20000010041 */
[----:B------:R-:W-:Y:S02]  /*15a0*/  HADD2.F32 R65, -RZ, R74.H1_H1 ;  /* 0x3000004aff417230 */ /* 0x000fe40000004100 */
[----:B------:R-:W-:Y:S01]  /*15b0*/  FFMA.FTZ R63, R111, R63, R62 ;  /* 0x0000003f6f3f7223 */ /* 0x000fe2000001003e */
[----:B------:R-:W-:Y:S02]  /*15c0*/  HADD2.F32 R114, -RZ, R73.H1_H1 ;  /* 0x30000049ff727230 */ /* 0x000fe40000004100 */
[----:B------:R-:W-:Y:S01]  /*15d0*/  FMUL.FTZ R62, R0, R108 ;  /* 0x0000006c003e7220 */ /* 0x000fe20000410000 */
[----:B------:R-:W-:Y:S01]  /*15e0*/  FMUL.FTZ R74, R86, R69 ;  /* 0x00000045564a7220 */ /* 0x000fe20000410000 */
[----:B------:R-:W-:Y:S01]  /*15f0*/  FADD.FTZ R71, -R60, R71 ;  /* 0x000000473c477221 */ /* 0x000fe20000010100 */
[----:B------:R-:W-:Y:S01]  /*1600*/  FADD.FTZ R116, -R38, R65 ;  /* 0x0000004126747221 */ /* 0x000fe20000010100 */
[----:B------:R-:W-:Y:S01]  /*1610*/  FMUL.FTZ R65, R22, R114 ;  /* 0x0000007216417220 */ /* 0x000fe20000410000 */
[----:B------:R-:W-:Y:S01]  /*1620*/  FFMA.FTZ R64, R74, R62, R67 ;  /* 0x0000003e4a407223 */ /* 0x000fe20000010043 */
[----:B------:R-:W-:Y:S01]  /*1630*/  FMUL.FTZ R115, R86, R71 ;  /* 0x0000004756737220 */ /* 0x000fe20000410000 */
[----:B------:R-:W-:-:S03]  /*1640*/  HADD2.F32 R67, -RZ, R75.H0_H0 ;  /* 0x2000004bff437230 */ /* 0x000fc60000004100 */
[----:B------:R-:W-:Y:S01]  /*1650*/  FFMA.FTZ R69, R115, R65, R64 ;  /* 0x0000004173457223 */ /* 0x000fe20000010040 */
[----:B------:R-:W-:Y:S02]  /*1660*/  HADD2.F32 R65, -RZ, R78.H1_H1 ;  /* 0x3000004eff417230 */ /* 0x000fe40000004100 */
[----:B------:R-:W-:Y:S01]  /*1670*/  FFMA.FTZ R68, R2, R39, RZ ;  /* 0x0000002702447223 */ /* 0x000fe200000100ff */
[----:B------:R-:W-:Y:S02]  /*1680*/  HADD2.F32 R117, -RZ, R76.H1_H1 ;  /* 0x3000004cff757230 */ /* 0x000fe40000004100 */
[----:B------:R-:W-:Y:S01]  /*1690*/  FADD.FTZ R71, -R60, R67 ;  /* 0x000000433c477221 */ /* 0x000fe20000010100 */
[----:B------:R-:W-:Y:S01]  /*16a0*/  FFMA.FTZ R67, R0, R56, RZ ;  /* 0x0000003800437223 */ /* 0x000fe200000100ff */
[----:B------:R-:W-:Y:S01]  /*16b0*/  FADD.FTZ R64, -R38, R65 ;  /* 0x0000004126407221 */ /* 0x000fe20000010100 */
[C---:B------:R-:W-:Y:S01]  /*16c0*/  FFMA.FTZ R65, R23.reuse, R40, R68 ;  /* 0x0000002817417223 */ /* 0x040fe20000010044 */
[----:B------:R-:W-:Y:S01]  /*16d0*/  FMUL.FTZ R62, R23, R117 ;  /* 0x00000075173e7220 */ /* 0x000fe20000410000 */
[----:B------:R-:W-:Y:S01]  /*16e0*/  FMUL.FTZ R116, R37, R116 ;  /* 0x0000007425747220 */ /* 0x000fe20000410000 */
[----:B------:R-:W-:Y:S01]  /*16f0*/  FFMA.FTZ R67, R22, R83, R67 ;  /* 0x0000005316437223 */ /* 0x000fe20000010043 */
[----:B------:R-:W-:-:S02]  /*1700*/  FFMA.FTZ R68, R2, R42, R65 ;  /* 0x0000002a02447223 */ /* 0x000fc40000010041 */
[----:B------:R-:W-:Y:S01]  /*1710*/  FFMA.FTZ R62, R116, R62, R63 ;  /* 0x0000003e743e7223 */ /* 0x000fe2000001003f */
[----:B------:R-:W-:Y:S02]  /*1720*/  HADD2.F32 R63, -RZ, R78.H0_H0 ;  /* 0x2000004eff3f7230 */ /* 0x000fe40000004100 */
[----:B------:R-:W-:Y:S01]  /*1730*/  FFMA.FTZ R67, R0, R89, R67 ;  /* 0x0000005900437223 */ /* 0x000fe20000010043 */
[----:B------:R-:W-:Y:S02]  /*1740*/  HADD2.F32 R76, -RZ, R77.H0_H0 ;  /* 0x2000004dff4c7230 */ /* 0x000fe40000004100 */
[----:B------:R-:W-:Y:S01]  /*1750*/  FFMA.FTZ R65, R23, R54, R68 ;  /* 0x0000003617417223 */ /* 0x000fe20000010044 */
[----:B------:R-:W-:Y:S02]  /*1760*/  HADD2.F32 R75, -RZ, R75.H1_H1 ;  /* 0x3000004bff4b7230 */ /* 0x000fe40000004100 */
[----:B------:R-:W-:Y:S01]  /*1770*/  FFMA.FTZ R67, R22, R93, R67 ;  /* 0x0000005d16437223 */ /* 0x000fe20000010043 */
[----:B------:R-:W-:Y:S01]  /*1780*/  FADD.FTZ R66, -R38, R63 ;  /* 0x0000003f26427221 */ /* 0x000fe20000010100 */
[----:B------:R-:W-:Y:S01]  /*1790*/  FFMA.FTZ R68, R2, R82, R65 ;  /* 0x0000005202447223 */ /* 0x000fe20000010041 */
[----:B------:R-:W-:Y:S01]  /*17a0*/  FMUL.FTZ R70, R0, R76 ;  /* 0x0000004c00467220 */ /* 0x000fe20000410000 */
[----:B------:R-:W-:Y:S01]  /*17b0*/  FMUL.FTZ R78, R86, R71 ;  /* 0x00000047564e7220 */ /* 0x000fe20000410000 */
[----:B------:R-:W-:-:S02]  /*17c0*/  HADD2.F32 R38, -RZ, R80.H0_H0 ;  /* 0x20000050ff267230 */ /* 0x000fc40000004100 */
[----:B------:R-:W-:Y:S01]  /*17d0*/  FFMA.FTZ R65, R0, R55, R67 ;  /* 0x0000003700417223 */ /* 0x000fe20000010043 */
[----:B------:R-:W-:Y:S02]  /*17e0*/  HADD2.F32 R77, -RZ, R77.H1_H1 ;  /* 0x3000004dff4d7230 */ /* 0x000fe40000004100 */
[----:B------:R-:W-:Y:S01]  /*17f0*/  FADD.FTZ R75, -R60, R75 ;  /* 0x0000004b3c4b7221 */ /* 0x000fe20000010100 */
[----:B------:R-:W-:Y:S01]  /*1800*/  FFMA.FTZ R67, R23, R58, R68 ;  /* 0x0000003a17437223 */ /* 0x000fe20000010044 */
[----:B------:R-:W-:Y:S01]  /*1810*/  FFMA.FTZ R63, R78, R70, R69 ;  /* 0x000000464e3f7223 */ /* 0x000fe20000010045 */
[----:B------:R-:W-:Y:S01]  /*1820*/  FMUL.FTZ R69, R2, R38 ;  /* 0x0000002602457220 */ /* 0x000fe20000410000 */
[----:B------:R-:W-:Y:S01]  /*1830*/  FMUL.FTZ R119, R37, R66 ;  /* 0x0000004225777220 */ /* 0x000fe20000410000 */
[C---:B------:R-:W-:Y:S01]  /*1840*/  FMUL.FTZ R70, R22.reuse, R77 ;  /* 0x0000004d16467220 */ /* 0x040fe20000410000 */
[----:B------:R-:W-:Y:S01]  /*1850*/  FFMA.FTZ R71, R22, R96, R65 ;  /* 0x0000006016477223 */ /* 0x000fe20000010041 */
[----:B------:R-:W-:Y:S01]  /*1860*/  FMUL.FTZ R118, R86, R75 ;  /* 0x0000004b56767220 */ /* 0x000fe20000410000 */
[----:B------:R-:W-:Y:S01]  /*1870*/  FFMA.FTZ R66, R2, R88, R67 ;  /* 0x0000005802427223 */ /* 0x000fe20000010043 */
[----:B------:R-:W-:Y:S01]  /*1880*/  FFMA.FTZ R65, R119, R69, R62 ;  /* 0x0000004577417223 */ /* 0x000fe2000001003e */
[----:B------:R-:W-:Y:S01]  /*1890*/  FFMA.FTZ R71, R0, R59, R71 ;  /* 0x0000003b00477223 */ /* 0x000fe20000010047 */
[----:B------:R-:W-:Y:S01]  /*18a0*/  FFMA.FTZ R62, R118, R70, R63 ;  /* 0x00000046763e7223 */ /* 0x000fe2000001003f */
[----:B------:R-:W-:Y:S01]  /*18b0*/  FFMA.FTZ R63, R23, R91, R66 ;  /* 0x0000005b173f7223 */ /* 0x000fe20000010042 */
[----:B------:R-:W-:-:S02]  /*18c0*/  HADD2.F32 R67, -RZ, R79.H0_H0 ;  /* 0x2000004fff437230 */ /* 0x000fc40000004100 */
[----:B------:R-:W-:Y:S01]  /*18d0*/  FFMA.FTZ R71, R22, R102, R71 ;  /* 0x0000006616477223 */ /* 0x000fe20000010047 */
[----:B------:R-:W-:Y:S01]  /*18e0*/  FFMA.FTZ R66, R2, R53, R63 ;  /* 0x0000003502427223 */ /* 0x000fe2000001003f */
[----:B------:R-:W-:Y:S02]  /*18f0*/  HADD2.F32 R73, -RZ, R79.H1_H1 ;  /* 0x3000004fff497230 */ /* 0x000fe40000004100 */
[----:B------:R-:W-:Y:S01]  /*1900*/  FADD.FTZ R67, -R60, R67 ;  /* 0x000000433c437221 */ /* 0x000fe20000010100 */
[----:B------:R-:W-:Y:S01]  /*1910*/  FFMA.FTZ R71, R0, R105, R71 ;  /* 0x0000006900477223 */ /* 0x000fe20000010047 */
[----:B------:R-:W-:Y:S02]  /*1920*/  FFMA.FTZ R63, R23, R101, R66 ;  /* 0x00000065173f7223 */ /* 0x000fe40000010042 */
[----:B------:R-:W-:Y:S01]  /*1930*/  FMUL.FTZ R79, R86, R67 ;  /* 0x00000043564f7220 */ /* 0x000fe20000410000 */
[----:B------:R-:W-:Y:S01]  /*1940*/  FFMA.FTZ R71, R22, R109, R71 ;  /* 0x0000006d16477223 */ /* 0x000fe20000010047 */
[----:B------:R-:W-:Y:S01]  /*1950*/  FADD.FTZ R67, -R60, R73 ;  /* 0x000000493c437221 */ /* 0x000fe20000010100 */
[----:B------:R-:W-:-:S02]  /*1960*/  FFMA.FTZ R60, R2, R103, R63 ;  /* 0x00000067023c7223 */ /* 0x000fc4000001003f */
[----:B------:R-:W-:Y:S02]  /*1970*/  FFMA.FTZ R63, R0, R108, R71 ;  /* 0x0000006c003f7223 */ /* 0x000fe40000010047 */
[----:B------:R-:W-:Y:S01]  /*1980*/  FFMA.FTZ R71, R23, R112, R60 ;  /* 0x0000007017477223 */ /* 0x000fe2000001003c */
[----:B------:R-:W-:-:S03]  /*1990*/  HADD2.F32 R75, -RZ, R81.H0_H0 ;  /* 0x20000051ff4b7230 */ /* 0x000fc60000004100 */
[----:B------:R-:W-:Y:S01]  /*19a0*/  FFMA.FTZ R60, R2, R113, R71 ;  /* 0x00000071023c7223 */ /* 0x000fe20000010047 */
[----:B------:R-:W-:Y:S02]  /*19b0*/  HADD2.F32 R122, -RZ, R80.H1_H1 ;  /* 0x30000050ff7a7230 */ /* 0x000fe40000004100 */
[----:B------:R-:W-:Y:S01]  /*19c0*/  FMUL.FTZ R69, R0, R75 ;  /* 0x0000004b00457220 */ /* 0x000fe20000410000 */
[----:B------:R-:W-:Y:S02]  /*19d0*/  HADD2.F32 R81, -RZ, R81.H1_H1 ;  /* 0x30000051ff517230 */ /* 0x000fe40000004100 */
[----:B------:R-:W-:Y:S01]  /*19e0*/  FFMA.FTZ R71, R23, R117, R60 ;  /* 0x0000007517477223 */ /* 0x000fe2000001003c */
[C---:B------:R-:W-:Y:S01]  /*19f0*/  FFMA.FTZ R73, R22.reuse, R114, R63 ;  /* 0x0000007216497223 */ /* 0x040fe2000001003f */
[----:B------:R-:W-:Y:S01]  /*1a00*/  FFMA.FTZ R69, R79, R69, R62 ;  /* 0x000000454f457223 */ /* 0x000fe2000001003e */
[----:B------:R-:W-:Y:S01]  /*1a10*/  FMUL.FTZ R80, R37, R64 ;  /* 0x0000004025507220 */ /* 0x000fe20000410000 */
[----:B------:R-:W0:Y:S01]  /*1a20*/  LDC.64 R62, c[0x0][0x258] ;  /* 0x00009600ff3e7b82 */ /* 0x000e220000000a00 */
[----:B------:R-:W-:Y:S01]  /*1a30*/  FMUL.FTZ R66, R23, R122 ;  /* 0x0000007a17427220 */ /* 0x000fe20000410000 */
[----:B------:R-:W-:Y:S01]  /*1a40*/  FMUL.FTZ R68, R22, R81 ;  /* 0x0000005116447220 */ /* 0x000fe20000410000 */
[----:B------:R-:W-:Y:S01]  /*1a50*/  FMUL.FTZ R60, R86, R67 ;  /* 0x00000043563c7220 */ /* 0x000fe20000410000 */
[----:B------:R-:W-:Y:S01]  /*1a60*/  FFMA.FTZ R64, R2, R38, R71 ;  /* 0x0000002602407223 */ /* 0x000fe20000010047 */
[----:B------:R-:W-:Y:S01]  /*1a70*/  FFMA.FTZ R73, R0, R76, R73 ;  /* 0x0000004c00497223 */ /* 0x000fe20000010049 */
[----:B------:R-:W-:Y:S01]  /*1a80*/  FADD.FTZ R71, R40, R47 ;  /* 0x0000002f28477221 */ /* 0x000fe20000010000 */
        /* <DEDUP_REMOVED lines=10> */
[----:B------:R1:W-:Y:S01]  /*1b30*/  STS.64 [R30], R64 ;  /* 0x000000401e007388 */ /* 0x0003e20000000a00 */
[----:B------:R-:W-:Y:S01]  /*1b40*/  FADD.FTZ R69, R69, R42 ;  /* 0x0000002a45457221 */ /* 0x000fe20000010000 */
[----:B------:R-:W-:Y:S01]  /*1b50*/  FADD.FTZ R46, R46, R89 ;  /* 0x000000592e2e7221 */ /* 0x000fe20000010000 */
[----:B------:R-:W-:Y:S01]  /*1b60*/  FFMA.FTZ R66, R22, R81, R73 ;  /* 0x0000005116427223 */ /* 0x000fe20000010049 */
[----:B------:R-:W-:Y:S01]  /*1b70*/  FADD.FTZ R71, R71, R54 ;  /* 0x0000003647477221 */ /* 0x000fe20000010000 */
[----:B------:R-:W-:Y:S01]  /*1b80*/  FADD.FTZ R69, R69, R82 ;  /* 0x0000005245457221 */ /* 0x000fe20000010000 */
[----:B------:R-:W-:Y:S01]  /*1b90*/  FFMA.FTZ R51, R3, R39, R50 ;  /* 0x0000002703337223 */ /* 0x000fe20000010032 */
[----:B------:R-:W-:Y:S01]  /*1ba0*/  FFMA.FTZ R49, R43, R83, R48 ;  /* 0x000000532b317223 */ /* 0x000fe20000010030 */
[----:B-1----:R-:W-:Y:S01]  /*1bb0*/  FADD.FTZ R65, R44, R93 ;  /* 0x0000005d2c417221 */ /* 0x002fe20000010000 */
[----:B------:R-:W-:-:S03]  /*1bc0*/  FADD.FTZ R64, R46, R55 ;  /* 0x000000372e407221 */ /* 0x000fc60000010000 */
[----:B------:R-:W-:Y:S01]  /*1bd0*/  FADD.FTZ R65, R65, R96 ;  /* 0x0000006041417221 */ /* 0x000fe20000010000 */
[----:B------:R-:W-:Y:S01]  /*1be0*/  FADD.FTZ R48, R71, R58 ;  /* 0x0000003a47307221 */ /* 0x000fe20000010000 */
[----:B------:R-:W-:Y:S01]  /*1bf0*/  FADD.FTZ R50, R69, R88 ;  /* 0x0000005845327221 */ /* 0x000fe20000010000 */
[----:B------:R1:W-:Y:S01]  /*1c00*/  STS.64 [R30+0xc80], R66 ;  /* 0x000c80421e007388 */ /* 0x0003e20000000a00 */
[----:B------:R-:W-:Y:S01]  /*1c10*/  FFMA.FTZ R44, R52, R42, R51 ;  /* 0x0000002a342c7223 */ /* 0x000fe20000010033 */
[----:B------:R-:W-:Y:S01]  /*1c20*/  FADD.FTZ R68, R64, R59 ;  /* 0x0000003b40447221 */ /* 0x000fe20000010000 */
[----:B------:R-:W-:Y:S01]  /*1c30*/  FADD.FTZ R70, R65, R102 ;  /* 0x0000006641467221 */ /* 0x000fe20000010000 */
[----:B------:R-:W-:Y:S01]  /*1c40*/  IADD3 R121, P0, R121, 0x4, RZ ;  /* 0x0000000479797810 */ /* 0x000fe20007f1e0ff */
[----:B------:R-:W-:Y:S01]  /*1c50*/  FFMA.FTZ R46, R84, R54, R47 ;  /* 0x00000036542e7223 */ /* 0x000fe2000001002f */
[----:B------:R-:W-:Y:S01]  /*1c60*/  FFMA.FTZ R64, R90, R89, R45 ;  /* 0x000000595a407223 */ /* 0x000fe2000001002d */
[----:B------:R-:W-:Y:S01]  /*1c70*/  FADD.FTZ R48, R48, R91 ;  /* 0x0000005b30307221 */ /* 0x000fe20000010000 */
[----:B------:R-:W-:Y:S01]  /*1c80*/  FADD.FTZ R50, R50, R53 ;  /* 0x0000003532327221 */ /* 0x000fe20000010000 */
[----:B------:R-:W-:Y:S01]  /*1c90*/  FFMA.FTZ R44, R85, R82, R44 ;  /* 0x00000052552c7223 */ /* 0x000fe2000001002c */
[----:B-1----:R-:W-:Y:S01]  /*1ca0*/  FFMA.FTZ R66, R94, R93, R49 ;  /* 0x0000005d5e427223 */ /* 0x002fe20000010031 */
[----:B------:R-:W-:Y:S01]  /*1cb0*/  FADD.FTZ R51, R68, R105 ;  /* 0x0000006944337221 */ /* 0x000fe20000010000 */
[----:B------:R-:W-:Y:S01]  /*1cc0*/  FADD.FTZ R65, R70, R109 ;  /* 0x0000006d46417221 */ /* 0x000fe20000010000 */
[----:B------:R-:W-:Y:S01]  /*1cd0*/  IADD3.X R120, RZ, R120, RZ, P0, !PT ;  /* 0x00000078ff787210 */ /* 0x000fe200007fe4ff */
[----:B------:R-:W-:Y:S01]  /*1ce0*/  FFMA.FTZ R45, R87, R58, R46 ;  /* 0x0000003a572d7223 */ /* 0x000fe2000001002e */
[----:B------:R-:W-:Y:S01]  /*1cf0*/  FFMA.FTZ R64, R57, R55, R64 ;  /* 0x0000003739407223 */ /* 0x000fe20000010040 */
[----:B------:R-:W-:Y:S01]  /*1d00*/  FFMA.FTZ R49, R97, R96, R66 ;  /* 0x0000006061317223 */ /* 0x000fe20000010042 */
[----:B0-----:R-:W-:Y:S01]  /*1d10*/  ISETP.GE.U32.AND P0, PT, R121, R62, PT ;  /* 0x0000003e7900720c */ /* 0x001fe20003f06070 */
[----:B------:R-:W-:Y:S01]  /*1d20*/  FADD.FTZ R47, R48, R101 ;  /* 0x00000065302f7221 */ /* 0x000fe20000010000 */
[----:B------:R-:W-:Y:S01]  /*1d30*/  FADD.FTZ R50, R50, R103 ;  /* 0x0000006732327221 */ /* 0x000fe20000010000 */
[----:B------:R-:W-:Y:S01]  /*1d40*/  FFMA.FTZ R44, R61, R88, R44 ;  /* 0x000000583d2c7223 */ /* 0x000fe2000001002c */
[----:B------:R-:W-:Y:S01]  /*1d50*/  FADD.FTZ R67, R51, R108 ;  /* 0x0000006c33437221 */ /* 0x000fe20000010000 */
[----:B------:R-:W-:Y:S01]  /*1d60*/  FADD.FTZ R48, R65, R114 ;  /* 0x0000007241307221 */ /* 0x000fe20000010000 */
[----:B------:R-:W-:Y:S01]  /*1d70*/  FFMA.FTZ R45, R92, R91, R45 ;  /* 0x0000005b5c2d7223 */ /* 0x000fe2000001002d */
[----:B------:R-:W-:Y:S01]  /*1d80*/  FFMA.FTZ R65, R99, R59, R64 ;  /* 0x0000003b63417223 */ /* 0x000fe20000010040 */
[----:B------:R-:W-:Y:S01]  /*1d90*/  FFMA.FTZ R49, R104, R102, R49 ;  /* 0x0000006668317223 */ /* 0x000fe20000010031 */
[----:B------:R-:W-:Y:S01]  /*1da0*/  BAR.SYNC.DEFER_BLOCKING 0x0 ;  /* 0x0000000000007b1d */ /* 0x000fe20000010000 */
[----:B------:R-:W-:Y:S01]  /*1db0*/  ISETP.GE.AND.EX P0, PT, R120, R63, PT, P0 ;  /* 0x0000003f7800720c */ /* 0x000fe20003f06300 */
        /* <DEDUP_REMOVED lines=14> */
[----:B------:R-:W-:Y:S01]  /*1ea0*/  FFMA.FTZ R65, R116, R117, R65 ;  /* 0x0000007574417223 */ /* 0x000fe20000010041 */
[----:B------:R-:W-:Y:S01]  /*1eb0*/  FFMA.FTZ R44, R78, R76, R67 ;  /* 0x0000004c4e2c7223 */ /* 0x000fe20000010043 */
[----:B------:R-:W-:Y:S01]  /*1ec0*/  FFMA.FTZ R69, R118, R77, R69 ;  /* 0x0000004d76457223 */ /* 0x000fe20000010045 */
[----:B------:R-:W-:Y:S01]  /*1ed0*/  FADD.FTZ R47, R45, R122 ;  /* 0x0000007a2d2f7221 */ /* 0x000fe20000010000 */
[----:B------:R-:W-:Y:S01]  /*1ee0*/  FADD.FTZ R45, R50, R75 ;  /* 0x0000004b322d7221 */ /* 0x000fe20000010000 */
[----:B------:R-:W-:Y:S01]  /*1ef0*/  FFMA.FTZ R50, R119, R38, R46 ;  /* 0x0000002677327223 */ /* 0x000fe2000001002e */
[----:B------:R-:W-:-:S02]  /*1f00*/  ISETP.GT.U32.AND P1, PT, R34, 0x7f, PT ;  /* 0x0000007f2200780c */ /* 0x000fc40003f24070 */
[----:B------:R-:W-:Y:S01]  /*1f10*/  CS2R R72, SRZ ;  /* 0x0000000000487805 */ /* 0x000fe2000001ff00 */
[----:B------:R-:W-:Y:S01]  /*1f20*/  FADD.FTZ R51, R51, R38 ;  /* 0x0000002633337221 */ /* 0x000fe20000010000 */
[----:B------:R-:W-:Y:S01]  /*1f30*/  FADD.FTZ R49, R64, R81 ;  /* 0x0000005140317221 */ /* 0x000fe20000010000 */
[----:B------:R-:W-:Y:S01]  /*1f40*/  FFMA.FTZ R46, R80, R122, R65 ;  /* 0x0000007a502e7223 */ /* 0x000fe20000010041 */
[----:B------:R-:W-:Y:S01]  /*1f50*/  FFMA.FTZ R44, R79, R75, R44 ;  /* 0x0000004b4f2c7223 */ /* 0x000fe2000001002c */
[----:B------:R-:W-:Y:S01]  /*1f60*/  FFMA.FTZ R48, R60, R81, R69 ;  /* 0x000000513c307223 */ /* 0x000fe20000010045 */
[----:B------:R-:W-:Y:S06]  /*1f70*/  @!P0 BRA `(.L_x_2423) ;  /* 0x0000000000a88947 */ /* 0x000fec0003800000 */
[----:B------:R-:W0:Y:S01]  /*1f80*/  S2UR UR6, SR_CgaCtaId ;  /* 0x00000000000679c3 */ /* 0x000e220000008800 */
[----:B------:R-:W-:Y:S01]  /*1f90*/  UMOV UR5, 0x400 ;  /* 0x0000040000057882 */ /* 0x000fe20000000000 */
[----:B------:R-:W-:-:S05]  /*1fa0*/  IMAD.SHL.U32 R64, R34, 0x2, RZ ;  /* 0x0000000222407824 */ /* 0x000fca00078e00ff */
[----:B------:R-:W-:-:S04]  /*1fb0*/  LOP3.LUT R65, R64, 0x18, RZ, 0xc0, !PT ;  /* 0x0000001840417812 */ /* 0x000fc800078ec0ff */
[C---:B------:R-:W-:Y:S02]  /*1fc0*/  LOP3.LUT R67, R65.reuse, 0x8, RZ, 0x3c, !PT ;  /* 0x0000000841437812 */ /* 0x040fe400078e3cff */
[C---:B------:R-:W-:Y:S02]  /*1fd0*/  LOP3.LUT R71, R65.reuse, 0x10, RZ, 0x3c, !PT ;  /* 0x0000001041477812 */ /* 0x040fe400078e3cff */
[----:B------:R-:W-:Y:S01]  /*1fe0*/  LOP3.LUT R125, R65, 0x18, RZ, 0x3c, !PT ;  /* 0x00000018417d7812 */ /* 0x000fe200078e3cff */
        /* <DEDUP_REMOVED lines=9> */
[----:B------:R-:W-:Y:S01]  /*2080*/  STS.64 [R70], R46 ;  /* 0x0000002e46007388 */ /* 0x000fe20000000a00 */
[-C--:B------:R-:W-:Y:S02]  /*2090*/  LEA R66, R26, R68.reuse, 0x3 ;  /* 0x000000441a427211 */ /* 0x080fe400078e18ff */
[-C--:B------:R-:W-:Y:S01]  /*20a0*/  LEA R71, R25, R68.reuse, 0x3 ;  /* 0x0000004419477211 */ /* 0x080fe200078e18ff */
[----:B------:R0:W-:Y:S01]  /*20b0*/  STS.64 [R123], R44 ;  /* 0x0000002c7b007388 */ /* 0x0001e20000000a00 */
[----:B------:R-:W-:-:S03]  /*20c0*/  LEA R124, R24, R68, 0x3 ;  /* 0x00000044187c7211 */ /* 0x000fc600078e18ff */
[----:B------:R-:W-:Y:S01]  /*20d0*/  STS.64 [R125], R48 ;  /* 0x000000307d007388 */ /* 0x000fe20000000a00 */
[----:B------:R-:W-:Y:S01]  /*20e0*/  BAR.SYNC.DEFER_BLOCKING 0x0 ;  /* 0x0000000000007b1d */ /* 0x000fe20000010000 */
[----:B0-----:R-:W-:-:S04]  /*20f0*/  SHF.L.U32 R123, R36, 0x5, RZ ;  /* 0x00000005247b7819 */ /* 0x001fc800000006ff */
[----:B------:R-:W-:-:S05]  /*2100*/  LOP3.LUT R123, R123, 0xffffffe0, R35, 0xe2, !PT ;  /* 0xffffffe07b7b7812 */ /* 0x000fca00078ee223 */
[----:B------:R-:W-:-:S05]  /*2110*/  IMAD R123, R123, 0x140, R34 ;  /* 0x000001407b7b7824 */ /* 0x000fca00078e0222 */
[----:B------:R-:W-:Y:S01]  /*2120*/  SHF.L.U32 R123, R123, 0x1, RZ ;  /* 0x000000017b7b7819 */ /* 0x000fe200000006ff */
[----:B------:R-:W0:Y:S04]  /*2130*/  LDS.64 R64, [R64] ;  /* 0x0000000040407984 */ /* 0x000e280000000a00 */
[----:B------:R-:W1:Y:S04]  /*2140*/  LDS.64 R66, [R66+0xa00] ;  /* 0x000a000042427984 */ /* 0x000e680000000a00 */
[----:B------:R-:W2:Y:S04]  /*2150*/  LDS.64 R68, [R71+0x1400] ;  /* 0x0014000047447984 */ /* 0x000ea80000000a00 */
[----:B------:R3:W4:Y:S02]  /*2160*/  LDS.64 R70, [R124+0x1e00] ;  /* 0x001e00007c467984 */ /* 0x0007240000000a00 */
[----:B---3--:R-:W3:Y:S01]  /*2170*/  LDC.64 R124, c[0x0][0x260] ;  /* 0x00009800ff7c7b82 */ /* 0x008ee20000000a00 */
[----:B0-----:R-:W-:Y:S01]  /*2180*/  FADD.FTZ R65, RZ, R65 ;  /* 0x00000041ff417221 */ /* 0x001fe20000010000 */
[----:B------:R-:W-:-:S03]  /*2190*/  FADD.FTZ R64, RZ, R64 ;  /* 0x00000040ff407221 */ /* 0x000fc60000010000 */
[----:B-1----:R-:W-:Y:S01]  /*21a0*/  FADD.FTZ R65, R65, R67 ;  /* 0x0000004341417221 */ /* 0x002fe20000010000 */
[----:B------:R-:W-:Y:S01]  /*21b0*/  FADD.FTZ R67, R64, R66 ;  /* 0x0000004240437221 */ /* 0x000fe20000010000 */
[----:B---3--:R-:W-:-:S04]  /*21c0*/  IMAD.WIDE.U32 R124, R123, 0x4, R124 ;  /* 0x000000047b7c7825 */ /* 0x008fc800078e007c */
[----:B--2---:R-:W-:Y:S01]  /*21d0*/  FADD.FTZ R64, R65, R69 ;  /* 0x0000004541407221 */ /* 0x004fe20000010000 */
[----:B------:R-:W-:-:S03]  /*21e0*/  FADD.FTZ R67, R67, R68 ;  /* 0x0000004443437221 */ /* 0x000fc60000010000 */
[----:B----4-:R-:W-:Y:S01]  /*21f0*/  FADD.FTZ R71, R64, R71 ;  /* 0x0000004740477221 */ /* 0x010fe20000010000 */
[----:B------:R-:W-:-:S05]  /*2200*/  FADD.FTZ R70, R67, R70 ;  /* 0x0000004643467221 */ /* 0x000fca0000010000 */
[----:B------:R0:W-:Y:S02]  /*2210*/  STG.E.64 desc[UR8][R124.64+0x10000], R70 ;  /* 0x010000467c007986 */ /* 0x0001e4000c101b08 */
.L_x_2423:
[----:B------:R-:W-:Y:S04]  /*2220*/  BSSY B0, `(.L_x_2424) ;  /* 0x0000037000007945 */ /* 0x000fe80003800000 */
[----:B------:R-:W-:Y:S05]  /*2230*/  @P1 BRA `(.L_x_2425) ;  /* 0x0000000000d41947 */ /* 0x000fea0003800000 */
[----:B------:R-:W-:-:S05]  /*2240*/  SHF.R.U32.HI R64, RZ, 0x2, R34 ;  /* 0x00000002ff407819 */ /* 0x000fca0000011622 */
[----:B------:R-:W-:-:S05]  /*2250*/  IMAD R64, R64, 0xa, RZ ;  /* 0x0000000a40407824 */ /* 0x000fca00078e02ff */
[C---:B------:R-:W-:Y:S02]  /*2260*/  IADD3 R67, R64.reuse, 0x2, RZ ;  /* 0x0000000240437810 */ /* 0x040fe40007ffe0ff */
[----:B------:R-:W-:Y:S02]  /*2270*/  IADD3 R69, R64, 0x4, RZ ;  /* 0x0000000440457810 */ /* 0x000fe40007ffe0ff */
[--C-:B------:R-:W-:Y:S02]  /*2280*/  SHF.R.U32.HI R65, RZ, 0x1, R64.reuse ;  /* 0x00000001ff417819 */ /* 0x100fe40000011640 */
[----:B------:R-:W-:Y:S02]  /*2290*/  SHF.R.U32.HI R68, RZ, 0x1, R67 ;  /* 0x00000001ff447819 */ /* 0x000fe40000011643 */
[----:B0-----:R-:W-:Y:S02]  /*22a0*/  SHF.R.U32.HI R70, RZ, 0x1, R69 ;  /* 0x00000001ff467819 */ /* 0x001fe40000011645 */
[----:B------:R-:W-:-:S02]  /*22b0*/  SHF.R.U32.HI R66, RZ, 0x2, R64 ;  /* 0x00000002ff427819 */ /* 0x000fc40000011640 */
[----:B------:R-:W-:Y:S02]  /*22c0*/  LOP3.LUT R65, R65, 0x1, RZ, 0xc0, !PT ;  /* 0x0000000141417812 */ /* 0x000fe400078ec0ff */
[----:B------:R-:W-:Y:S02]  /*22d0*/  SHF.R.U32.HI R67, RZ, 0x2, R67 ;  /* 0x00000002ff437819 */ /* 0x000fe40000011643 */
[----:B------:R-:W-:Y:S02]  /*22e0*/  LOP3.LUT R68, R68, 0x1, RZ, 0xc0, !PT ;  /* 0x0000000144447812 */ /* 0x000fe400078ec0ff */
[----:B------:R-:W-:Y:S01]  /*22f0*/  SHF.R.U32.HI R72, RZ, 0x2, R69 ;  /* 0x00000002ff487819 */ /* 0x000fe20000011645 */
[----:B------:R-:W-:Y:S01]  /*2300*/  IMAD R69, R65, 0x50, R66 ;  /* 0x0000005041457824 */ /* 0x000fe200078e0242 */
[----:B------:R-:W-:Y:S01]  /*2310*/  LOP3.LUT R71, R70, 0x1, RZ, 0xc0, !PT ;  /* 0x0000000146477812 */ /* 0x000fe200078ec0ff */
[----:B------:R-:W-:Y:S01]  /*2320*/  IMAD R65, R68, 0x50, R67 ;  /* 0x0000005044417824 */ /* 0x000fe200078e0243 */
[----:B------:R-:W-:Y:S01]  /*2330*/  SHF.L.U32 R70, R34, 0x3, RZ ;  /* 0x0000000322467819 */ /* 0x000fe200000006ff */
[----:B------:R-:W-:Y:S01]  /*2340*/  IMAD R69, R69, 0x28, R32 ;  /* 0x0000002845457824 */ /* 0x000fe200078e0220 */
[C---:B------:R-:W-:Y:S01]  /*2350*/  IADD3 R66, R64.reuse, 0x6, RZ ;  /* 0x0000000640427810 */ /* 0x040fe20007ffe0ff */
[----:B------:R-:W-:Y:S01]  /*2360*/  IMAD R67, R71, 0x50, R72 ;  /* 0x0000005047437824 */ /* 0x000fe200078e0248 */
[----:B------:R-:W-:-:S02]  /*2370*/  IADD3 R71, R64, 0x8, RZ ;  /* 0x0000000840477810 */ /* 0x000fc40007ffe0ff */
[----:B------:R-:W-:Y:S02]  /*2380*/  LOP3.LUT R70, R70, 0x18, RZ, 0xc0, !PT ;  /* 0x0000001846467812 */ /* 0x000fe400078ec0ff */
[--C-:B------:R-:W-:Y:S02]  /*2390*/  SHF.R.U32.HI R68, RZ, 0x1, R66.reuse ;  /* 0x00000001ff447819 */ /* 0x100fe40000011642 */
[----:B------:R-:W-:Y:S02]  /*23a0*/  SHF.R.U32.HI R64, RZ, 0x2, R66 ;  /* 0x00000002ff407819 */ /* 0x000fe40000011642 */
[--C-:B------:R-:W-:Y:S02]  /*23b0*/  SHF.R.U32.HI R72, RZ, 0x1, R71.reuse ;  /* 0x00000001ff487819 */ /* 0x100fe40000011647 */
[----:B------:R-:W-:Y:S01]  /*23c0*/  SHF.R.U32.HI R66, RZ, 0x2, R71 ;  /* 0x00000002ff427819 */ /* 0x000fe20000011647 */
[----:B------:R-:W-:Y:S01]  /*23d0*/  IMAD R71, R65, 0x28, R32 ;  /* 0x0000002841477824 */ /* 0x000fe200078e0220 */
[----:B------:R-:W-:Y:S01]  /*23e0*/  LOP3.LUT R73, R68, 0x1, RZ, 0xc0, !PT ;  /* 0x0000000144497812 */ /* 0x000fe200078ec0ff */
[----:B------:R-:W-:Y:S01]  /*23f0*/  IMAD.IADD R65, R69, 0x1, R70 ;  /* 0x0000000145417824 */ /* 0x000fe200078e0246 */
[----:B------:R-:W-:Y:S01]  /*2400*/  LOP3.LUT R123, R72, 0x1, RZ, 0xc0, !PT ;  /* 0x00000001487b7812 */ /* 0x000fe200078ec0ff */
[----:B------:R-:W-:Y:S01]  /*2410*/  IMAD R69, R67, 0x28, R32 ;  /* 0x0000002843457824 */ /* 0x000fe200078e0220 */
[----:B------:R-:W-:Y:S01]  /*2420*/  IADD3 R67, R70, R71, RZ ;  /* 0x0000004746437210 */ /* 0x000fe20007ffe0ff */
[----:B------:R-:W-:-:S02]  /*2430*/  IMAD R73, R73, 0x50, R64 ;  /* 0x0000005049497824 */ /* 0x000fc400078e0240 */
[----:B------:R-:W0:Y:S01]  /*2440*/  LDS.64 R64, [R65] ;  /* 0x0000000041407984 */ /* 0x000e220000000a00 */
[----:B------:R-:W-:Y:S01]  /*2450*/  IMAD R123, R123, 0x50, R66 ;  /* 0x000000507b7b7824 */ /* 0x000fe200078e0242 */
[----:B------:R-:W-:Y:S01]  /*2460*/  IADD3 R69, R70, R69, RZ ;  /* 0x0000004546457210 */ /* 0x000fe20007ffe0ff */
[--C-:B------:R-:W-:Y:S01]  /*2470*/  IMAD R73, R73, 0x28, R32.reuse ;  /* 0x0000002849497824 */ /* 0x100fe200078e0220 */
[----:B------:R-:W1:Y:S01]  /*2480*/  LDS.64 R66, [R67] ;  /* 0x0000000043427984 */ /* 0x000e620000000a00 */
[----:B------:R-:W-:-:S03]  /*2490*/  IMAD R123, R123, 0x28, R32 ;  /* 0x000000287b7b7824 */ /* 0x000fc600078e0220 */
[C---:B------:R-:W-:Y:S01]  /*24a0*/  IADD3 R71, R70.reuse, R73, RZ ;  /* 0x0000004946477210 */ /* 0x040fe20007ffe0ff */
[----:B------:R-:W2:Y:S01]  /*24b0*/  LDS.64 R68, [R69] ;  /* 0x0000000045447984 */ /* 0x000ea20000000a00 */
[----:B------:R-:W-:-:S04]  /*24c0*/  IADD3 R124, R70, R123, RZ ;  /* 0x0000007b467c7210 */ /* 0x000fc80007ffe0ff */
        /* <DEDUP_REMOVED lines=12> */
.L_x_2425:
[----:B------:R-:W-:Y:S05]  /*2590*/  BSYNC B0 ;  /* 0x0000000000007941 */ /* 0x000fea0003800000 */
.L_x_2424:
        /* <DEDUP_REMOVED lines=15> */
[----:B0-----:R-:W-:-:S03]  /*2690*/  SHF.L.U32 R70, R68, 0x5, RZ ;  /* 0x0000000544467819 */ /* 0x001fc600000006ff */
[----:B------:R-:W0:Y:S01]  /*26a0*/  LDC.64 R66, c[0x0][0x260] ;  /* 0x00009800ff427b82 */ /* 0x000e220000000a00 */
[----:B-1----:R-:W-:Y:S01]  /*26b0*/  IMAD R68, R69, UR4, R36 ;  /* 0x0000000445447c24 */ /* 0x002fe2000f8e0224 */
[----:B------:R-:W-:-:S04]  /*26c0*/  LOP3.LUT R69, R70, 0xffffffe0, R35, 0xe2, !PT ;  /* 0xffffffe046457812 */ /* 0x000fc800078ee223 */
[----:B------:R-:W-:-:S04]  /*26d0*/  LEA R68, R68, R69, 0xa ;  /* 0x0000004544447211 */ /* 0x000fc800078e50ff */
[----:B------:R-:W-:-:S05]  /*26e0*/  SHF.L.U32 R69, R68, 0x1, RZ ;  /* 0x0000000144457819 */ /* 0x000fca00000006ff */
[----:B0-----:R-:W-:-:S05]  /*26f0*/  IMAD.WIDE.U32 R66, R69, 0x4, R66 ;  /* 0x0000000445427825 */ /* 0x001fca00078e0042 */
[----:B------:R1:W-:Y:S02]  /*2700*/  STG.E.64 desc[UR8][R66.64], R64 ;  /* 0x0000004042007986 */ /* 0x0003e4000c101b08 */
.L_x_2427:
[----:B------:R-:W-:Y:S05]  /*2710*/  BSYNC B0 ;  /* 0x0000000000007941 */ /* 0x000fea0003800000 */
.L_x_2426:
        /* <DEDUP_REMOVED lines=13> */
.L_x_2430:
[----:B------:R-:W2:Y:S04]  /*27f0*/  LD.E.STRONG.GPU R66, desc[UR8][R64.64] ;  /* 0x0000000840427980 */ /* 0x000ea8000c10f900 */
[----:B--2---:R-:W-:Y:S01]  /*2800*/  CCTL.IVALL ;  /* 0x00000000ff00798f */ /* 0x004fe20002000000 */
[----:B------:R-:W-:Y:S05]  /*2810*/  YIELD ;  /* 0x0000000000007946 */ /* 0x000fea0003800000 */
[----:B-----5:R-:W-:-:S04]  /*2820*/  LOP3.LUT R66, R66, R67, RZ, 0x3c, !PT ;  /* 0x0000004342427212 */ /* 0x020fc800078e3cff */
[----:B------:R-:W-:-:S13]  /*2830*/  ISETP.GT.AND P1, PT, R66, -0x1, PT ;  /* 0xffffffff4200780c */ /* 0x000fda0003f24270 */
[----:B------:R-:W-:Y:S05]  /*2840*/  @P1 BRA `(.L_x_2430) ;  /* 0xfffffffc00e81947 */ /* 0x000fea000383ffff */
.L_x_2429:
[----:B------:R-:W-:Y:S05]  /*2850*/  WARPSYNC.ALL ;  /* 0x0000000000007948 */ /* 0x000fea0003800000 */
[----:B------:R-:W-:Y:S06]  /*2860*/  BAR.SYNC.DEFER_BLOCKING 0x0 ;  /* 0x0000000000007b1d */ /* 0x000fec0000010000 */
[----:B------:R-:W-:Y:S05]  /*2870*/  BRA `(.L_x_2431) ;  /* 0x0000000000607947 */ /* 0x000fea0003800000 */
.L_x_2428:
        /* <DEDUP_REMOVED lines=16> */
.L_x_2433:
[----:B------:R-:W2:Y:S04]  /*2980*/  LD.E.STRONG.GPU R66, desc[UR8][R64.64] ;  /* 0x0000000840427980 */ /* 0x000ea8000c10f900 */
[----:B--2---:R-:W-:Y:S01]  /*2990*/  CCTL.IVALL ;  /* 0x00000000ff00798f */ /* 0x004fe20002000000 */
[----:B------:R-:W-:Y:S05]  /*29a0*/  YIELD ;  /* 0x0000000000007946 */ /* 0x000fea0003800000 */
[----:B-----5:R-:W-:-:S04]  /*29b0*/  LOP3.LUT R66, R66, R67, RZ, 0x3c, !PT ;  /* 0x0000004342427212 */ /* 0x020fc800078e3cff */
[----:B------:R-:W-:-:S13]  /*29c0*/  ISETP.GT.AND P1, PT, R66, -0x1, PT ;  /* 0xffffffff4200780c */ /* 0x000fda0003f24270 */
[----:B------:R-:W-:Y:S05]  /*29d0*/  @P1 BRA `(.L_x_2433) ;  /* 0xfffffffc00e81947 */ /* 0x000fea000383ffff */
.L_x_2432:
[----:B------:R-:W-:Y:S05]  /*29e0*/  WARPSYNC.ALL ;  /* 0x0000000000007948 */ /* 0x000fea0003800000 */
[----:B------:R-:W-:Y:S06]  /*29f0*/  BAR.SYNC.DEFER_BLOCKING 0x0 ;  /* 0x0000000000007b1d */ /* 0x000fec0000010000 */
.L_x_2431:
[----:B------:R-:W-:Y:S01]  /*2a00*/  ISETP.GT.U32.AND P1, PT, R34, 0xff, PT ;  /* 0x000000ff2200780c */ /* 0x000fe20003f24070 */
[----:B------:R-:W-:Y:S01]  /*2a10*/  BSSY B0, `(.L_x_2434) ;  /* 0x000001f000007945 */ /* 0x000fe20003800000 */
[----:B-1----:R-:W-:-:S11]  /*2a20*/  CS2R R64, SRZ ;  /* 0x0000000000407805 */ /* 0x002fd6000001ff00 */
[----:B------:R-:W-:Y:S05]  /*2a30*/  @P1 BRA `(.L_x_2435) ;  /* 0x0000000000701947 */ /* 0x000fea0003800000 */
[----:B------:R-:W1:Y:S01]  /*2a40*/  LDC R67, c[0x0][0x10] ;  /* 0x00000400ff437b82 */ /* 0x000e620000000800 */
[----:B------:R-:W-:-:S04]  /*2a50*/  SHF.L.U32 R65, R34, 0x2, RZ ;  /* 0x0000000222417819 */ /* 0x000fc800000006ff */
[----:B------:R-:W-:-:S03]  /*2a60*/  LOP3.LUT R65, R65, 0x7fffffe0, RZ, 0xc0, !PT ;  /* 0x7fffffe041417812 */ /* 0x000fc600078ec0ff */
[----:B0-----:R-:W0:Y:S01]  /*2a70*/  LDC.64 R70, c[0x0][0x260] ;  /* 0x00009800ff467b82 */ /* 0x001e220000000a00 */
[----:B-1----:R-:W-:Y:S01]  /*2a80*/  IMAD R64, R67, UR4, R36 ;  /* 0x0000000443407c24 */ /* 0x002fe2000f8e0224 */
[----:B------:R-:W-:-:S04]  /*2a90*/  LOP3.LUT R67, R34, 0x7, RZ, 0xc0, !PT ;  /* 0x0000000722437812 */ /* 0x000fc800078ec0ff */
[----:B------:R-:W-:-:S04]  /*2aa0*/  LEA R64, R64, R65, 0xa ;  /* 0x0000004140407211 */ /* 0x000fc800078e50ff */
[----:B------:R-:W-:-:S05]  /*2ab0*/  IADD3 R64, R64, R67, RZ ;  /* 0x0000004340407210 */ /* 0x000fca0007ffe0ff */
[----:B------:R-:W-:-:S04]  /*2ac0*/  IMAD.SHL.U32 R69, R64, 0x2, RZ ;  /* 0x0000000240457824 */ /* 0x000fc800078e00ff */
[C---:B0-----:R-:W-:Y:S01]  /*2ad0*/  IMAD.WIDE.U32 R64, R69.reuse, 0x4, R70 ;  /* 0x0000000445407825 */ /* 0x041fe200078e0046 */
        /* <DEDUP_REMOVED lines=18> */
.L_x_2435:
[----:B------:R-:W-:Y:S05]  /*2c00*/  BSYNC B0 ;  /* 0x0000000000007941 */ /* 0x000fea0003800000 */
.L_x_2434:
        /* <DEDUP_REMOVED lines=10> */
[----:B0-----:R-:W0:Y:S04]  /*2cb0*/  SHFL.BFLY PT, R71, R68, 0x1, 0x1f ;  /* 0x0c201f0044477f89 */ /* 0x001e2800000e0000 */
        /* <DEDUP_REMOVED lines=12> */
.L_x_2437:
[----:B------:R-:W-:Y:S05]  /*2d80*/  BSYNC B0 ;  /* 0x0000000000007941 */ /* 0x000fea0003800000 */
.L_x_2436:
[----:B------:R-:W1:Y:S08]  /*2d90*/  S2UR UR6, SR_CgaCtaId ;  /* 0x00000000000679c3 */ /* 0x000e700000008800 */
[----:B------:R-:W-:Y:S01]  /*2da0*/  BAR.SYNC.DEFER_BLOCKING 0x0 ;  /* 0x0000000000007b1d */ /* 0x000fe20000010000 */
[----:B------:R-:W-:-:S05]  /*2db0*/  ULOP3.LUT UR4, UR4, 0x1, URZ, 0x3c, !UPT ;  /* 0x0000000104047892 */ /* 0x000fca000f8e3c3f */
[----:B------:R-:W-:Y:S02]  /*2dc0*/  UMOV UR5, 0x400 ;  /* 0x0000040000057882 */ /* 0x000fe40000000000 */
[----:B------:R-:W-:-:S04]  /*2dd0*/  UIADD3 UR5, UR5, 0x4100, URZ ;  /* 0x0000410005057890 */ /* 0x000fc8000fffe03f */
[----:B-1----:R-:W-:-:S03]  /*2de0*/  ULEA UR5, UR6, UR5, 0x18 ;  /* 0x0000000506057291 */ /* 0x002fc6000f8ec03f */
[----:B------:R-:W-:-:S03]  /*2df0*/  ULDC.64 UR6, c[0x0][0x210] ;  /* 0x0000840000067ab9 */ /* 0x000fc60000000a00 */
[----:B0-----:R-:W-:Y:S02]  /*2e00*/  LEA R64, R29, UR5, 0x3 ;  /* 0x000000051d407c11 */ /* 0x001fe4000f8e18ff */
[----:B------:R-:W-:-:S04]  /*2e10*/  LEA R66, R28, UR5, 0x3 ;  /* 0x000000051c427c11 */ /* 0x000fc8000f8e18ff */
[----:B------:R-:W0:Y:S02]  /*2e20*/  LDS.64 R64, [R64] ;  /* 0x0000000040407984 */ /* 0x000e240000000a00 */
[C-C-:B0-----:R-:W-:Y:S01]  /*2e30*/  FFMA.FTZ R68, R2.reuse, R39, -R64.reuse ;  /* 0x0000002702447223 */ /* 0x141fe20000010840 */
[C-C-:B------:R-:W-:Y:S01]  /*2e40*/  FFMA.FTZ R70, R2.reuse, R38, -R64.reuse ;  /* 0x0000002602467223 */ /* 0x140fe20000010840 */
[--C-:B------:R-:W-:Y:S01]  /*2e50*/  FFMA.FTZ R40, R23, R40, -R64.reuse ;  /* 0x0000002817287223 */ /* 0x100fe20000010840 */
[----:B------:R0:W1:Y:S01]  /*2e60*/  LDS.64 R38, [R66] ;  /* 0x0000000042267984 */ /* 0x0000620000000a00 */
[C---:B------:R-:W-:Y:S01]  /*2e70*/  FFMA.FTZ R67, R2.reuse, R42, -R64 ;  /* 0x0000002a02437223 */ /* 0x040fe20000010840 */
[-C--:B------:R-:W-:Y:S01]  /*2e80*/  FFMA.FTZ R68, -R3, R65.reuse, R68 ;  /* 0x0000004103447223 */ /* 0x080fe20000010144 */
[----:B------:R-:W-:Y:S01]  /*2e90*/  FFMA.FTZ R40, -R41, R65, R40 ;  /* 0x0000004129287223 */ /* 0x000fe20000010128 */
        /* <DEDUP_REMOVED lines=11> */
[----:B------:R-:W-:Y:S01]  /*2f50*/  FFMA.FTZ R53, R23, R122, -R64 ;  /* 0x0000007a17357223 */ /* 0x000fe20000010840 */
[C---:B------:R-:W-:Y:S01]  /*2f60*/  FMUL.FTZ R68, R37.reuse, R68 ;  /* 0x0000004425447220 */ /* 0x040fe20000410000 */
[----:B------:R-:W-:Y:S01]  /*2f70*/  FMUL.FTZ R3, R37, R40 ;  /* 0x0000002825037220 */ /* 0x000fe20000410000 */
[-C--:B------:R-:W-:Y:S01]  /*2f80*/  FFMA.FTZ R52, -R52, R65.reuse, R67 ;  /* 0x0000004134347223 */ /* 0x080fe20000010143 */
[-C--:B------:R-:W-:Y:S01]  /*2f90*/  FFMA.FTZ R58, -R87, R65.reuse, R58 ;  /* 0x00000041573a7223 */ /* 0x080fe2000001013a */
[-C--:B------:R-:W-:Y:S01]  /*2fa0*/  FFMA.FTZ R42, -R95, R65.reuse, R42 ;  /* 0x000000415f2a7223 */ /* 0x080fe2000001012a */
[----:B------:R-:W-:Y:S01]  /*2fb0*/  IADD3 R40, P1, R19, UR6, RZ ;  /* 0x0000000613287c10 */ /* 0x000fe2000ff3e0ff */
[-C--:B------:R-:W-:Y:S01]  /*2fc0*/  FFMA.FTZ R84, -R84, R65.reuse, R69 ;  /* 0x0000004154547223 */ /* 0x080fe20000010145 */
        /* <DEDUP_REMOVED lines=12> */
[----:B------:R-:W-:Y:S01]  /*3090*/  IADD3.X R41, R20, UR7, RZ, P1, !PT ;  /* 0x0000000714297c10 */ /* 0x000fe20008ffe4ff */
[C---:B------:R-:W-:Y:S01]  /*30a0*/  FMUL.FTZ R69, R37.reuse, R58 ;  /* 0x0000003a25457220 */ /* 0x040fe20000410000 */
[C---:B------:R-:W-:Y:S01]  /*30b0*/  FMUL.FTZ R54, R37.reuse, R42 ;  /* 0x0000002a25367220 */ /* 0x040fe20000410000 */
[C---:B0-----:R-:W-:Y:S01]  /*30c0*/  FMUL.FTZ R66, R37.reuse, R84 ;  /* 0x0000005425427220 */ /* 0x041fe20000410000 */
        /* <DEDUP_REMOVED lines=10> */
[--C-:B-1----:R-:W-:Y:S01]  /*3170*/  FFMA.FTZ R37, R0, R56, -R38.reuse ;  /* 0x0000003800257223 */ /* 0x102fe20000010826 */
[--C-:B------:R-:W-:Y:S01]  /*3180*/  FFMA.FTZ R56, R22, R83, -R38.reuse ;  /* 0x0000005316387223 */ /* 0x100fe20000010826 */
[----:B------:R-:W-:Y:S01]  /*3190*/  PRMT R71, R68, 0x7610, R71 ;  /* 0x0000761044477816 */ /* 0x000fe20000000047 */
[----:B------:R-:W-:Y:S01]  /*31a0*/  FFMA.FTZ R89, R0, R89, -R38 ;  /* 0x0000005900597223 */ /* 0x000fe20000010826 */
[----:B------:R-:W-:Y:S01]  /*31b0*/  PRMT R72, R68, 0x7632, R72 ;  /* 0x0000763244487816 */ /* 0x000fe20000000048 */
[-C--:B------:R-:W-:Y:S01]  /*31c0*/  FFMA.FTZ R37, -R4, R39.reuse, R37 ;  /* 0x0000002704257223 */ /* 0x080fe20000010125 */
[----:B------:R-:W-:Y:S01]  /*31d0*/  FFMA.FTZ R43, -R43, R39, R56 ;  /* 0x000000272b2b7223 */ /* 0x000fe20000010138 */
[--C-:B------:R-:W-:Y:S01]  /*31e0*/  FFMA.FTZ R93, R22, R93, -R38.reuse ;  /* 0x0000005d165d7223 */ /* 0x100fe20000010826 */
[----:B------:R0:W-:Y:S01]  /*31f0*/  STG.E.U16 desc[UR8][R40.64], R71 ;  /* 0x0000004728007986 */ /* 0x0001e2000c101508 */
[C-C-:B------:R-:W-:Y:S01]  /*3200*/  FFMA.FTZ R68, R0.reuse, R55, -R38.reuse ;  /* 0x0000003700447223 */ /* 0x140fe20000010826 */
[--C-:B------:R-:W-:Y:S01]  /*3210*/  FFMA.FTZ R70, R0, R59, -R38.reuse ;  /* 0x0000003b00467223 */ /* 0x100fe20000010826 */
[C-C-:B------:R-:W-:Y:S01]  /*3220*/  FFMA.FTZ R96, R22.reuse, R96, -R38.reuse ;  /* 0x0000006016607223 */ /* 0x140fe20000010826 */
[----:B------:R1:W-:Y:S01]  /*3230*/  STG.E.U16 desc[UR8][R40.64+0x2], R72 ;  /* 0x0000024828007986 */ /* 0x0003e2000c101508 */
[--C-:B------:R-:W-:Y:S01]  /*3240*/  FFMA.FTZ R55, R22, R102, -R38.reuse ;  /* 0x0000006616377223 */ /* 0x100fe20000010826 */
[--C-:B------:R-:W-:Y:S01]  /*3250*/  FFMA.FTZ R105, R0, R105, -R38.reuse ;  /* 0x0000006900697223 */ /* 0x100fe20000010826 */
[--C-:B------:R-:W-:Y:S01]  /*3260*/  FFMA.FTZ R109, R22, R109, -R38.reuse ;  /* 0x0000006d166d7223 */ /* 0x100fe20000010826 */
[--C-:B------:R-:W-:Y:S01]  /*3270*/  FFMA.FTZ R59, R0, R108, -R38.reuse ;  /* 0x0000006c003b7223 */ /* 0x100fe20000010826 */
[C-C-:B------:R-:W-:Y:S01]  /*3280*/  FFMA.FTZ R114, R22.reuse, R114, -R38.reuse ;  /* 0x0000007216727223 */ /* 0x140fe20000010826 */
[C-C-:B------:R-:W-:Y:S01]  /*3290*/  FFMA.FTZ R77, R22.reuse, R77, -R38.reuse ;  /* 0x0000004d164d7223 */ /* 0x140fe20000010826 */
[--C-:B------:R-:W-:Y:S01]  /*32a0*/  FFMA.FTZ R81, R22, R81, -R38.reuse ;  /* 0x0000005116517223 */ /* 0x100fe20000010826 */
[--C-:B0-----:R-:W-:Y:S01]  /*32b0*/  FFMA.FTZ R71, R0, R76, -R38.reuse ;  /* 0x0000004c00477223 */ /* 0x101fe20000010826 */
[----:B------:R-:W-:Y:S01]  /*32c0*/  FMUL.FTZ R37, R86, R37 ;  /* 0x0000002556257220 */ /* 0x000fe20000410000 */
[-C--:B------:R-:W-:Y:S01]  /*32d0*/  FFMA.FTZ R89, -R90, R39.reuse, R89 ;  /* 0x000000275a597223 */ /* 0x080fe20000010159 */
[----:B------:R-:W-:Y:S01]  /*32e0*/  FFMA.FTZ R93, -R94, R39, R93 ;  /* 0x000000275e5d7223 */ /* 0x000fe2000001015d */
[----:B-1----:R-:W-:Y:S01]  /*32f0*/  FFMA.FTZ R72, R0, R75, -R38 ;  /* 0x0000004b00487223 */ /* 0x002fe20000010826 */
[C---:B------:R-:W-:Y:S01]  /*3300*/  FMUL.FTZ R38, R86.reuse, R43 ;  /* 0x0000002b56267220 */ /* 0x040fe20000410000 */
[C---:B------:R-:W-:Y:S01]  /*3310*/  FMUL.FTZ R89, R86.reuse, R89 ;  /* 0x0000005956597220 */ /* 0x040fe20000410000 */
[----:B------:R-:W-:Y:S01]  /*3320*/  FMUL.FTZ R56, R86, R93 ;  /* 0x0000005d56387220 */ /* 0x000fe20000410000 */
[----:B------:R-:W-:Y:S01]  /*3330*/  IADD3 R18, P1, R18, UR6, RZ ;  /* 0x0000000612127c10 */ /* 0x000fe2000ff3e0ff */
[----:B------:R-:W-:Y:S01]  /*3340*/  FFMA.FTZ R57, -R57, R39, R68 ;  /* 0x0000002739397223 */ /* 0x000fe20000010144 */
[----:B------:R-:W-:Y:S01]  /*3350*/  F2FP.F16.F32.PACK_AB R38, R38, R37 ;  /* 0x000000252626723e */ /* 0x000fe200000000ff */
        /* <DEDUP_REMOVED lines=12> */
[----:B------:R0:W-:Y:S01]  /*3420*/  STG.E.U16 desc[UR8][R40.64+0x4], R38 ;  /* 0x0000042628007986 */ /* 0x0001e2000c101508 */
[----:B------:R-:W-:Y:S01]  /*3430*/  PRMT R39, R38, 0x7632, R39 ;  /* 0x0000763226277816 */ /* 0x000fe20000000027 */
[----:B------:R-:W-:Y:S01]  /*3440*/  FMUL.FTZ R57, R86, R57 ;  /* 0x0000003956397220 */ /* 0x000fe20000410000 */
[----:B------:R-:W-:Y:S01]  /*3450*/  F2FP.F16.F32.PACK_AB R89, R56, R89 ;  /* 0x000000593859723e */ /* 0x000fe200000000ff */
[----:B------:R-:W-:Y:S01]  /*3460*/  FMUL.FTZ R60, R86, R97 ;  /* 0x00000061563c7220 */ /* 0x000fe20000410000 */
[----:B------:R-:W-:Y:S01]  /*3470*/  IADD3.X R19, R17, UR7, RZ, P1, !PT ;  /* 0x0000000711137c10 */ /* 0x000fe20008ffe4ff */
[----:B------:R1:W-:Y:S01]  /*3480*/  STG.E.U16 desc[UR8][R40.64+0x6], R39 ;  /* 0x0000062728007986 */ /* 0x0003e2000c101508 */
[----:B------:R-:W-:Y:S01]  /*3490*/  PRMT R17, R66, 0x7632, R17 ;  /* 0x0000763242117816 */ /* 0x000fe20000000011 */
[C---:B------:R-:W-:Y:S01]  /*34a0*/  FMUL.FTZ R99, R86.reuse, R99 ;  /* 0x0000006356637220 */ /* 0x040fe20000410000 */
[----:B------:R-:W-:Y:S01]  /*34b0*/  F2FP.F16.F32.PACK_AB R64, R69, R64 ;  /* 0x000000404540723e */ /* 0x000fe200000000ff */
[----:B------:R-:W-:Y:S01]  /*34c0*/  FMUL.FTZ R68, R86, R55 ;  /* 0x0000003756447220 */ /* 0x000fe20000410000 */
[----:B------:R-:W-:Y:S01]  /*34d0*/  F2FP.F16.F32.PACK_AB R57, R60, R57 ;  /* 0x000000393c39723e */ /* 0x000fe200000000ff */
[----:B------:R-:W-:Y:S01]  /*34e0*/  STG.E.U16 desc[UR8][R18.64], R66 ;  /* 0x0000004212007986 */ /* 0x000fe2000c101508 */
[----:B0-----:R-:W-:Y:S01]  /*34f0*/  IADD3 R38, P1, R15, UR6, RZ ;  /* 0x000000060f267c10 */ /* 0x001fe2000ff3e0ff */
[----:B------:R-:W-:Y:S01]  /*3500*/  FMUL.FTZ R105, R86, R105 ;  /* 0x0000006956697220 */ /* 0x000fe20000410000 */
[----:B------:R-:W-:Y:S01]  /*3510*/  PRMT R15, R89, 0x7632, R15 ;  /* 0x00007632590f7816 */ /* 0x000fe2000000000f */
[----:B------:R-:W-:Y:S01]  /*3520*/  STG.E.U16 desc[UR8][R18.64+0x2], R17 ;  /* 0x0000021112007986 */ /* 0x000fe2000c101508 */
[----:B------:R-:W-:Y:S01]  /*3530*/  F2FP.F16.F32.PACK_AB R58, R58, R67 ;  /* 0x000000433a3a723e */ /* 0x000fe200000000ff */
[----:B------:R-:W-:Y:S01]  /*3540*/  FMUL.FTZ R70, R86, R109 ;  /* 0x0000006d56467220 */ /* 0x000fe20000410000 */
[----:B-1----:R-:W-:Y:S01]  /*3550*/  IADD3.X R39, R16, UR7, RZ, P1, !PT ;  /* 0x0000000710277c10 */ /* 0x002fe20008ffe4ff */
[----:B------:R-:W-:Y:S01]  /*3560*/  STG.E.U16 desc[UR8][R18.64+0x4], R89 ;  /* 0x0000045912007986 */ /* 0x000fe2000c101508 */
[----:B------:R-:W-:Y:S01]  /*3570*/  IADD3 R14, P1, R14, UR6, RZ ;  /* 0x000000060e0e7c10 */ /* 0x000fe2000ff3e0ff */
[----:B------:R-:W-:Y:S01]  /*3580*/  FMUL.FTZ R59, R86, R59 ;  /* 0x0000003b563b7220 */ /* 0x000fe20000410000 */
[----:B------:R-:W-:Y:S01]  /*3590*/  PRMT R16, R64, 0x7632, R16 ;  /* 0x0000763240107816 */ /* 0x000fe20000000010 */
[----:B------:R0:W-:Y:S01]  /*35a0*/  STG.E.U16 desc[UR8][R18.64+0x6], R15 ;  /* 0x0000060f12007986 */ /* 0x0001e2000c101508 */
[----:B------:R-:W-:Y:S01]  /*35b0*/  F2FP.F16.F32.PACK_AB R99, R68, R99 ;  /* 0x000000634463723e */ /* 0x000fe200000000ff */
[----:B------:R-:W-:Y:S01]  /*35c0*/  FMUL.FTZ R72, R86, R115 ;  /* 0x0000007356487220 */ /* 0x000fe20000410000 */
[----:B------:R-:W-:Y:S01]  /*35d0*/  F2FP.F16.F32.PACK_AB R54, R65, R54 ;  /* 0x000000364136723e */ /* 0x000fe200000000ff */
[----:B------:R1:W-:Y:S01]  /*35e0*/  STG.E.U16 desc[UR8][R38.64+0x2], R16 ;  /* 0x0000021026007986 */ /* 0x0003e2000c101508 */
[----:B------:R-:W-:Y:S01]  /*35f0*/  F2FP.F16.F32.PACK_AB R105, R70, R105 ;  /* 0x000000694669723e */ /* 0x000fe200000000ff */
[----:B------:R-:W-:Y:S01]  /*3600*/  FMUL.FTZ R71, R86, R71 ;  /* 0x0000004756477220 */ /* 0x000fe20000410000 */
[----:B------:R-:W-:Y:S01]  /*3610*/  F2FP.F16.F32.PACK_AB R42, R42, R61 ;  /* 0x0000003d2a2a723e */ /* 0x000fe200000000ff */
[----:B------:R-:W-:Y:S01]  /*3620*/  STG.E.U16 desc[UR8][R38.64], R64 ;  /* 0x0000004026007986 */ /* 0x000fe2000c101508 */
[----:B------:R-:W-:Y:S01]  /*3630*/  F2FP.F16.F32.PACK_AB R59, R72, R59 ;  /* 0x0000003b483b723e */ /* 0x000fe200000000ff */
[C---:B------:R-:W-:Y:S01]  /*3640*/  FMUL.FTZ R74, R86.reuse, R77 ;  /* 0x0000004d564a7220 */ /* 0x040fe20000410000 */
[----:B------:R-:W-:Y:S01]  /*3650*/  F2FP.F16.F32.PACK_AB R52, R53, R52 ;  /* 0x000000343534723e */ /* 0x000fe200000000ff */
[----:B------:R-:W-:Y:S01]  /*3660*/  STG.E.U16 desc[UR8][R38.64+0x4], R57 ;  /* 0x0000043926007986 */ /* 0x000fe2000c101508 */
[----:B0-----:R-:W-:Y:S01]  /*3670*/  PRMT R19, R57, 0x7632, R19 ;  /* 0x0000763239137816 */ /* 0x001fe20000000013 */
[C---:B------:R-:W-:Y:S01]  /*3680*/  FMUL.FTZ R4, R86.reuse, R79 ;  /* 0x0000004f56047220 */ /* 0x040fe20000410000 */
[----:B------:R-:W-:Y:S01]  /*3690*/  IADD3.X R15, R13, UR7, RZ, P1, !PT ;  /* 0x000000070d0f7c10 */ /* 0x000fe20008ffe4ff */
[----:B------:R-:W-:Y:S01]  /*36a0*/  FMUL.FTZ R37, R86, R81 ;  /* 0x0000005156257220 */ /* 0x000fe20000410000 */
[----:B------:R-:W-:Y:S01]  /*36b0*/  PRMT R13, R58, 0x7632, R13 ;  /* 0x000076323a0d7816 */ /* 0x000fe2000000000d */
[----:B------:R-:W-:Y:S01]  /*36c0*/  STG.E.U16 desc[UR8][R38.64+0x6], R19 ;  /* 0x0000061326007986 */ /* 0x000fe2000c101508 */
[----:B------:R-:W-:-:S02]  /*36d0*/  IADD3 R12, P1, R12, UR6, RZ ;  /* 0x000000060c0c7c10 */ /* 0x000fc4000ff3e0ff */
[----:B-1----:R-:W-:Y:S01]  /*36e0*/  PRMT R16, R99, 0x7632, R16 ;  /* 0x0000763263107816 */ /* 0x002fe20000000010 */
[----:B------:R0:W-:Y:S01]  /*36f0*/  STG.E.U16 desc[UR8][R14.64+0x2], R13 ;  /* 0x0000020d0e007986 */ /* 0x0001e2000c101508 */
[----:B------:R-:W-:Y:S02]  /*3700*/  F2FP.F16.F32.PACK_AB R71, R74, R71 ;  /* 0x000000474a47723e */ /* 0x000fe400000000ff */
[----:B------:R-:W-:Y:S01]  /*3710*/  F2FP.F16.F32.PACK_AB R3, R20, R3 ;  /* 0x000000031403723e */ /* 0x000fe200000000ff */
[----:B------:R-:W-:Y:S01]  /*3720*/  STG.E.U16 desc[UR8][R14.64], R58 ;  /* 0x0000003a0e007986 */ /* 0x000fe2000c101508 */
[----:B------:R-:W-:-:S03]  /*3730*/  F2FP.F16.F32.PACK_AB R4, R37, R4 ;  /* 0x000000042504723e */ /* 0x000fc600000000ff */
[----:B------:R-:W-:Y:S01]  /*3740*/  STG.E.U16 desc[UR8][R14.64+0x4], R99 ;  /* 0x000004630e007986 */ /* 0x000fe2000c101508 */
[----:B0-----:R-:W-:-:S03]  /*3750*/  IADD3.X R13, R11, UR7, RZ, P1, !PT ;  /* 0x000000070b0d7c10 */ /* 0x001fc60008ffe4ff */
[----:B------:R0:W-:Y:S01]  /*3760*/  STG.E.U16 desc[UR8][R14.64+0x6], R16 ;  /* 0x000006100e007986 */ /* 0x0001e2000c101508 */
[----:B------:R-:W-:Y:S02]  /*3770*/  PRMT R11, R54, 0x7632, R11 ;  /* 0x00007632360b7816 */ /* 0x000fe4000000000b */
[----:B------:R-:W-:Y:S01]  /*3780*/  IADD3 R10, P1, R10, UR6, RZ ;  /* 0x000000060a0a7c10 */ /* 0x000fe2000ff3e0ff */
[----:B------:R-:W-:Y:S04]  /*3790*/  STG.E.U16 desc[UR8][R12.64], R54 ;  /* 0x000000360c007986 */ /* 0x000fe8000c101508 */
[----:B------:R1:W-:Y:S01]  /*37a0*/  STG.E.U16 desc[UR8][R12.64+0x2], R11 ;  /* 0x0000020b0c007986 */ /* 0x0003e2000c101508 */
[----:B0-----:R-:W-:-:S03]  /*37b0*/  PRMT R15, R105, 0x7632, R15 ;  /* 0x00007632690f7816 */ /* 0x001fc6000000000f */
[----:B------:R-:W-:Y:S04]  /*37c0*/  STG.E.U16 desc[UR8][R12.64+0x4], R105 ;  /* 0x000004690c007986 */ /* 0x000fe8000c101508 */
[----:B------:R0:W-:Y:S01]  /*37d0*/  STG.E.U16 desc[UR8][R12.64+0x6], R15 ;  /* 0x0000060f0c007986 */ /* 0x0001e2000c101508 */
[----:B-1----:R-:W-:Y:S02]  /*37e0*/  IADD3.X R11, R9, UR7, RZ, P1, !PT ;  /* 0x00000007090b7c10 */ /* 0x002fe40008ffe4ff */
[----:B------:R-:W-:Y:S02]  /*37f0*/  PRMT R9, R42, 0x7632, R9 ;  /* 0x000076322a097816 */ /* 0x000fe40000000009 */
[----:B------:R-:W-:Y:S01]  /*3800*/  IADD3 R8, P1, R8, UR6, RZ ;  /* 0x0000000608087c10 */ /* 0x000fe2000ff3e0ff */
[----:B------:R-:W-:Y:S01]  /*3810*/  STG.E.U16 desc[UR8][R10.64], R42 ;  /* 0x0000002a0a007986 */ /* 0x000fe2000c101508 */
[----:B0-----:R-:W-:-:S03]  /*3820*/  PRMT R13, R59, 0x7632, R13 ;  /* 0x000076323b0d7816 */ /* 0x001fc6000000000d */
[----:B------:R0:W-:Y:S04]  /*3830*/  STG.E.U16 desc[UR8][R10.64+0x2], R9 ;  /* 0x000002090a007986 */ /* 0x0001e8000c101508 */
[----:B------:R-:W-:Y:S04]  /*3840*/  STG.E.U16 desc[UR8][R10.64+0x4], R59 ;  /* 0x0000043b0a007986 */ /* 0x000fe8000c101508 */
[----:B------:R1:W-:Y:S01]  /*3850*/  STG.E.U16 desc[UR8][R10.64+0x6], R13 ;  /* 0x0000060d0a007986 */ /* 0x0003e2000c101508 */
[----:B0-----:R-:W-:Y:S02]  /*3860*/  IADD3.X R9, R7, UR7, RZ, P1, !PT ;  /* 0x0000000707097c10 */ /* 0x001fe40008ffe4ff */
[----:B------:R-:W-:-:S02]  /*3870*/  PRMT R7, R52, 0x7632, R7 ;  /* 0x0000763234077816 */ /* 0x000fc40000000007 */
[----:B------:R-:W-:Y:S01]  /*3880*/  IADD3 R6, P1, R6, UR6, RZ ;  /* 0x0000000606067c10 */ /* 0x000fe2000ff3e0ff */
[----:B------:R-:W-:Y:S01]  /*3890*/  STG.E.U16 desc[UR8][R8.64], R52 ;  /* 0x0000003408007986 */ /* 0x000fe2000c101508 */
[----:B-1----:R-:W-:-:S03]  /*38a0*/  PRMT R11, R71, 0x7632, R11 ;  /* 0x00007632470b7816 */ /* 0x002fc6000000000b */
[----:B------:R0:W-:Y:S04]  /*38b0*/  STG.E.U16 desc[UR8][R8.64+0x2], R7 ;  /* 0x0000020708007986 */ /* 0x0001e8000c101508 */
[----:B------:R-:W-:Y:S04]  /*38c0*/  STG.E.U16 desc[UR8][R8.64+0x4], R71 ;  /* 0x0000044708007986 */ /* 0x000fe8000c101508 */
[----:B------:R1:W-:Y:S01]  /*38d0*/  STG.E.U16 desc[UR8][R8.64+0x6], R11 ;  /* 0x0000060b08007986 */ /* 0x0003e2000c101508 */
[----:B0-----:R-:W-:Y:S02]  /*38e0*/  IADD3.X R7, R5, UR7, RZ, P1, !PT ;  /* 0x0000000705077c10 */ /* 0x001fe40008ffe4ff */
[----:B------:R-:W-:-:S03]  /*38f0*/  PRMT R5, R3, 0x7632, R5 ;  /* 0x0000763203057816 */ /* 0x000fc60000000005 */
[----:B------:R2:W-:Y:S01]  /*3900*/  STG.E.U16 desc[UR8][R6.64], R3 ;  /* 0x0000000306007986 */ /* 0x0005e2000c101508 */
[----:B-1----:R-:W-:-:S03]  /*3910*/  PRMT R9, R4, 0x7632, R9 ;  /* 0x0000763204097816 */ /* 0x002fc60000000009 */
[----:B------:R2:W-:Y:S04]  /*3920*/  STG.E.U16 desc[UR8][R6.64+0x2], R5 ;  /* 0x0000020506007986 */ /* 0x0005e8000c101508 */
[----:B------:R2:W-:Y:S04]  /*3930*/  STG.E.U16 desc[UR8][R6.64+0x4], R4 ;  /* 0x0000040406007986 */ /* 0x0005e8000c101508 */
[----:B------:R2:W-:Y:S01]  /*3940*/  STG.E.U16 desc[UR8][R6.64+0x6], R9 ;  /* 0x0000060906007986 */ /* 0x0005e2000c101508 */
[----:B------:R-:W-:Y:S05]  /*3950*/  @!P0 BRA `(.L_x_2438) ;  /* 0xffffffcc001c8947 */ /* 0x000fea000383ffff */
.L_x_2422:
[----:B------:R-:W-:-:S04]  /*3960*/  LEA R35, R36, R35, 0x5 ;  /* 0x0000002324237211 */ /* 0x000fc800078e28ff */
[----:B------:R-:W-:-:S04]  /*3970*/  SHF.L.U32 R35, R35, 0x5, RZ ;  /* 0x0000000523237819 */ /* 0x000fc800000006ff */
[----:B------:R-:W-:-:S13]  /*3980*/  ISETP.GT.AND P0, PT, R35, 0x13f, PT ;  /* 0x0000013f2300780c */ /* 0x000fda0003f04270 */
[----:B------:R-:W-:Y:S05]  /*3990*/  @P0 EXIT ;  /* 0x000000000000094d */ /* 0x000fea0003800000 */
[----:B------:R-:W1:Y:S01]  /*39a0*/  S2R R0, SR_TID.X ;  /* 0x0000000000007919 */ /* 0x000e620000002100 */
[----:B--2---:R-:W-:Y:S01]  /*39b0*/  LOP3.LUT R4, RZ, R62, RZ, 0x33, !PT ;  /* 0x0000003eff047212 */ /* 0x004fe200078e33ff */
[----:B------:R-:W2:Y:S01]  /*39c0*/  S2UR UR5, SR_CgaCtaId ;  /* 0x00000000000579c3 */ /* 0x000ea20000008800 */
[----:B------:R-:W-:Y:S01]  /*39d0*/  LOP3.LUT R5, RZ, R63, RZ, 0x33, !PT ;  /* 0x0000003fff057212 */ /* 0x000fe200078e33ff */
[----:B------:R-:W-:Y:S01]  /*39e0*/  UMOV UR4, 0x400 ;  /* 0x0000040000047882 */ /* 0x000fe20000000000 */
[----:B------:R-:W-:-:S04]  /*39f0*/  ISETP.GT.U32.AND P0, PT, R4, -0x5, PT ;  /* 0xfffffffb0400780c */ /* 0x000fc80003f04070 */
[----:B------:R-:W-:-:S04]  /*3a00*/  ISETP.GT.AND.EX P0, PT, R5, -0x1, PT, P0 ;  /* 0xffffffff0500780c */ /* 0x000fc80003f04300 */
[----:B------:R-:W-:Y:S02]  /*3a10*/  SEL R4, R4, 0xfffffffb, P0 ;  /* 0xfffffffb04047807 */ /* 0x000fe40000000000 */
[----:B------:R-:W-:Y:S02]  /*3a20*/  SEL R5, R5, 0xffffffff, P0 ;  /* 0xffffffff05057807 */ /* 0x000fe40000000000 */
[C---:B0-----:R-:W-:Y:S02]  /*3a30*/  SHF.L.U32 R3, R4.reuse, 0x5, RZ ;  /* 0x0000000504037819 */ /* 0x041fe400000006ff */
[----:B------:R-:W-:Y:S02]  /*3a40*/  SHF.L.U64.HI R4, R4, 0x5, R5 ;  /* 0x0000000504047819 */ /* 0x000fe40000010205 */
[----:B------:R-:W-:Y:S01]  /*3a50*/  MOV R5, 0xffffffff ;  /* 0xffffffff00057802 */ /* 0x000fe20000000f00 */
[----:B--2---:R-:W-:-:S03]  /*3a60*/  ULEA UR6, UR5, UR4, 0x18 ;  /* 0x0000000405067291 */ /* 0x004fc6000f8ec03f */
[----:B------:R-:W-:Y:S02]  /*3a70*/  ULDC.64 UR4, c[0x0][0x260] ;  /* 0x0000980000047ab9 */ /* 0x000fe40000000a00 */
[----:B------:R-:W-:Y:S01]  /*3a80*/  UIADD3 UR4, UP0, UR4, 0x16400, URZ ;  /* 0x0001640004047890 */ /* 0x000fe2000ff1e03f */
[----:B-1----:R-:W-:Y:S02]  /*3a90*/  SHF.R.U32.HI R2, RZ, 0x5, R0 ;  /* 0x00000005ff027819 */ /* 0x002fe40000011600 */
[----:B------:R-:W-:Y:S01]  /*3aa0*/  LOP3.LUT R47, R0, 0xf, RZ, 0xc0, !PT ;  /* 0x0000000f002f7812 */ /* 0x000fe200078ec0ff */
[----:B------:R-:W-:Y:S01]  /*3ab0*/  UIADD3.X UR5, URZ, UR5, URZ, UP0, !UPT ;  /* 0x000000053f057290 */ /* 0x000fe200087fe43f */
[----:B------:R-:W-:Y:S02]  /*3ac0*/  IADD3 R3, P0, P1, -R3, -0x21, -R2 ;  /* 0xffffffdf03037810 */ /* 0x000fe4000791e902 */
[----:B------:R-:W-:Y:S02]  /*3ad0*/  SHF.L.U32 R7, R2, 0x1, RZ ;  /* 0x0000000102077819 */ /* 0x000fe400000006ff */
[----:B------:R-:W-:-:S02]  /*3ae0*/  IADD3.X R4, ~R4, -0x1, R5, P0, P1 ;  /* 0xffffffff04047810 */ /* 0x000fc400007e2505 */
[--C-:B------:R-:W-:Y:S02]  /*3af0*/  SHF.R.U32.HI R5, RZ, 0x4, R0.reuse ;  /* 0x00000004ff057819 */ /* 0x100fe40000011600 */
[----:B------:R-:W-:Y:S01]  /*3b00*/  LEA R12, R2, UR6, 0x7 ;  /* 0x00000006020c7c11 */ /* 0x000fe2000f8e38ff */
[----:B------:R-:W-:Y:S01]  /*3b10*/  IMAD.WIDE.U32 R8, R4, -0x33333333, RZ ;  /* 0xcccccccd04087825 */ /* 0x000fe200078e00ff */
[----:B------:R-:W-:Y:S02]  /*3b20*/  IADD3 R6, R5, 0x14, RZ ;  /* 0x0000001405067810 */ /* 0x000fe40007ffe0ff */
[----:B------:R-:W-:Y:S02]  /*3b30*/  LOP3.LUT R7, R7, 0x1f, R0, 0x78, !PT ;  /* 0x0000001f07077812 */ /* 0x000fe400078e7800 */
[----:B------:R-:W-:Y:S01]  /*3b40*/  LOP3.LUT R14, RZ, R5, RZ, 0x33, !PT ;  /* 0x00000005ff0e7212 */ /* 0x000fe200078e33ff */
[----:B------:R-:W-:Y:S01]  /*3b50*/  IMAD.WIDE.U32 R10, P0, R3, -0x33333334, R8 ;  /* 0xcccccccc030a7825 */ /* 0x000fe20007800008 */
[----:B------:R-:W-:-:S02]  /*3b60*/  VIMNMX.U32 R13, R6, 0x20, !PT ;  /* 0x00000020060d7848 */ /* 0x000fc40007fe0000 */
[----:B------:R-:W-:Y:S01]  /*3b70*/  LEA R7, R7, R12, 0x2 ;  /* 0x0000000c07077211 */ /* 0x000fe200078e10ff */
[----:B------:R-:W-:Y:S01]  /*3b80*/  IMAD.WIDE.U32 R8, R3, -0x33333333, RZ ;  /* 0xcccccccd03087825 */ /* 0x000fe200078e00ff */
[----:B------:R-:W-:Y:S02]  /*3b90*/  IADD3.X R17, RZ, RZ, RZ, P0, !PT ;  /* 0x000000ffff117210 */ /* 0x000fe400007fe4ff */
[----:B------:R-:W-:Y:S02]  /*3ba0*/  MOV R16, R11 ;  /* 0x0000000b00107202 */ /* 0x000fe40000000f00 */
[----:B------:R-:W-:Y:S01]  /*3bb0*/  IADD3 RZ, P1, R9, R10, RZ ;  /* 0x0000000a09ff7210 */ /* 0x000fe20007f3e0ff */
[----:B------:R-:W-:Y:S01]  /*3bc0*/  VIADD R9, R5, 0x28 ;  /* 0x0000002805097836 */ /* 0x000fe20000000000 */
[----:B------:R-:W-:Y:S02]  /*3bd0*/  IADD3 R8, R13, R14, RZ ;  /* 0x0000000e0d087210 */ /* 0x000fe40007ffe0ff */
[----:B------:R-:W-:Y:S01]  /*3be0*/  SHF.L.U32 R12, R0, 0x7, RZ ;  /* 0x00000007000c7819 */ /* 0x000fe200000006ff */
[----:B------:R-:W-:Y:S01]  /*3bf0*/  IMAD.WIDE.U32.X R16, R4, -0x33333334, R16, P1 ;  /* 0xcccccccc04107825 */ /* 0x000fe200008e0410 */
[----:B------:R-:W-:-:S02]  /*3c00*/  SHF.L.U32 R13, R0, 0x1, RZ ;  /* 0x00000001000d7819 */ /* 0x000fc400000006ff */
[----:B------:R-:W-:Y:S01]  /*3c10*/  ISETP.LT.U32.AND P0, PT, R62, 0x4, PT ;  /* 0x000000043e00780c */ /* 0x000fe20003f01070 */
[----:B------:R-:W-:Y:S01]  /*3c20*/  IMAD.WIDE.U32 R14, R8, -0x33333333, RZ ;  /* 0xcccccccd080e7825 */ /* 0x000fe200078e00ff */
[----:B------:R-:W-:Y:S02]  /*3c30*/  LOP3.LUT R12, R12, 0x780, RZ, 0xc0, !PT ;  /* 0x000007800c0c7812 */ /* 0x000fe400078ec0ff */
[----:B------:R-:W-:Y:S02]  /*3c40*/  LOP3.LUT R10, R13, 0x1e, RZ, 0xc0, !PT ;  /* 0x0000001e0d0a7812 */ /* 0x000fe400078ec0ff */
        /* <DEDUP_REMOVED lines=17> */
[----:B------:R-:W-:Y:S02]  /*3d60*/  MOV R14, R35 ;  /* 0x00000023000e7202 */ /* 0x000fe40000000f00 */
        /* <DEDUP_REMOVED lines=8> */
.L_x_2455:
[----:B------:R-:W-:Y:S01]  /*3df0*/  ISETP.GT.U32.AND P0, PT, R21, R2, PT ;  /* 0x000000021500720c */ /* 0x000fe20003f04070 */
[----:B------:R-:W-:Y:S01]  /*3e00*/  BSSY B0, `(.L_x_2439) ;  /* 0x00000a7000007945 */ /* 0x000fe20003800000 */
[----:B0-2-4-:R-:W-:Y:S01]  /*3e10*/  HFMA2.MMA R25, -RZ, RZ, 0, 0 ;  /* 0x00000000ff197435 */ /* 0x015fe200000001ff */
[----:B------:R-:W-:Y:S02]  /*3e20*/  MOV R52, RZ ;  /* 0x000000ff00347202 */ /* 0x000fe40000000f00 */
[----:B------:R-:W-:-:S13]  /*3e30*/  ISETP.GT.AND.EX P0, PT, R19, RZ, PT, P0 ;  /* 0x000000ff1300720c */ /* 0x000fda0003f04300 */
[----:B-1-3--:R-:W-:Y:S05]  /*3e40*/  @!P0 BRA `(.L_x_2440) ;  /* 0x0000000800888947 */ /* 0x00afea0003800000 */
        /* <DEDUP_REMOVED lines=36> */
.L_x_2442:
[----:B------:R-:W-:Y:S05]  /*4090*/  BSYNC B1 ;  /* 0x0000000000017941 */ /* 0x000fea0003800000 */
.L_x_2441:
        /* <DEDUP_REMOVED lines=18> */
.L_x_2445:
        /* <DEDUP_REMOVED lines=55> */
.L_x_2444:
[----:B------:R-:W-:Y:S05]  /*4530*/  BSYNC B1 ;  /* 0x0000000000017941 */ /* 0x000fea0003800000 */
.L_x_2443:
        /* <DEDUP_REMOVED lines=35> */
.L_x_2447:
[----:B------:R-:W-:Y:S05]  /*4770*/  BSYNC B1 ;  /* 0x0000000000017941 */ /* 0x000fea0003800000 */
.L_x_2446:
        /* <DEDUP_REMOVED lines=15> */
.L_x_2440:
[----:B------:R-:W-:Y:S05]  /*4870*/  BSYNC B0 ;  /* 0x0000000000007941 */ /* 0x000fea0003800000 */
.L_x_2439:
        /* <DEDUP_REMOVED lines=15> */
[----:B0-----:R-:W-:Y:S01]  /*4970*/  IMAD.MOV.U32 R25, RZ, RZ, 0xffff ;  /* 0x0000ffffff197424 */ /* 0x001fe200078e00ff */
[----:B------:R-:W-:Y:S02]  /*4980*/  MOV R30, 0xffff ;  /* 0x0000ffff001e7802 */ /* 0x000fe40000000f00 */
[----:B------:R-:W-:Y:S01]  /*4990*/  MOV R32, 0xffff ;  /* 0x0000ffff00207802 */ /* 0x000fe20000000f00 */
[----:B--2---:R-:W0:Y:S01]  /*49a0*/  SHFL.BFLY PT, R29, R26, 0x8, 0x101f ;  /* 0x0d101f001a1d7f89 */ /* 0x004e2200000e0000 */
[----:B------:R-:W-:Y:S02]  /*49b0*/  MOV R31, 0xffff ;  /* 0x0000ffff001f7802 */ /* 0x000fe40000000f00 */
[----:B------:R-:W-:Y:S01]  /*49c0*/  MOV R39, 0xffff ;  /* 0x0000ffff00277802 */ /* 0x000fe20000000f00 */
[----:B---3--:R-:W2:Y:S01]  /*49d0*/  SHFL.BFLY PT, R28, R27, 0x8, 0x101f ;  /* 0x0d101f001b1c7f89 */ /* 0x008ea200000e0000 */
[----:B0-----:R-:W-:Y:S01]  /*49e0*/  FADD.FTZ R29, R29, R26 ;  /* 0x0000001a1d1d7221 */ /* 0x001fe20000010000 */
[----:B------:R-:W-:Y:S01]  /*49f0*/  MOV R26, 0xffff ;  /* 0x0000ffff001a7802 */ /* 0x000fe20000000f00 */
[----:B--2---:R-:W-:-:S03]  /*4a00*/  FADD.FTZ R28, R28, R27 ;  /* 0x0000001b1c1c7221 */ /* 0x004fc60000010000 */
        /* <DEDUP_REMOVED lines=9> */
[----:B------:R2:W3:Y:S02]  /*4aa0*/  SHFL.BFLY PT, R32, R37, 0x1, 0x101f ;  /* 0x0c301f0025207f89 */ /* 0x0004e400000e0000 */
[----:B0-2---:R-:W-:-:S07]  /*4ab0*/  FADD.FTZ R38, R35, R38 ;  /* 0x0000002623267221 */ /* 0x005fce0000010000 */
.L_x_2464:
[----:B------:R-:W0:Y:S01]  /*4ac0*/  LDC.64 R26, c[0x0][0x218] ;  /* 0x00008600ff1a7b82 */ /* 0x000e220000000a00 */
[----:B------:R-:W-:Y:S01]  /*4ad0*/  ISETP.NE.AND P1, PT, R47, RZ, PT ;  /* 0x000000ff2f00720c */ /* 0x000fe20003f25270 */
[----:B---3--:R-:W-:Y:S01]  /*4ae0*/  FADD.FTZ R31, R37, R32 ;  /* 0x00000020251f7221 */ /* 0x008fe20000010000 */
[----:B------:R-:W-:Y:S02]  /*4af0*/  IADD3 R25, R5, R14, RZ ;  /* 0x0000000e05197210 */ /* 0x000fe40007ffe0ff */
[----:B------:R-:W-:Y:S02]  /*4b00*/  ISETP.NE.AND P2, PT, R23, 0x1, PT ;  /* 0x000000011700780c */ /* 0x000fe40003f45270 */
[----:B------:R-:W-:Y:S01]  /*4b10*/  MOV R33, R6 ;  /* 0x0000000600217202 */ /* 0x000fe20000000f00 */
[----:B------:R-:W2:Y:S06]  /*4b20*/  LDC.64 R28, c[0x0][0x220] ;  /* 0x00008800ff1c7b82 */ /* 0x000eac0000000a00 */
[----:B------:R-:W-:-:S02]  /*4b30*/  @!P1 F2FP.F16.F32.PACK_AB R30, RZ, R38 ;  /* 0x00000026ff1e923e */ /* 0x000fc400000000ff */
[----:B------:R-:W-:Y:S01]  /*4b40*/  @!P1 F2FP.F16.F32.PACK_AB R31, RZ, R31 ;  /* 0x0000001fff1f923e */ /* 0x000fe200000000ff */
[----:B0-----:R-:W-:-:S05]  /*4b50*/  IMAD.WIDE R26, R25, 0x2, R26 ;  /* 0x00000002191a7825 */ /* 0x001fca00078e021a */
[----:B------:R3:W-:Y:S01]  /*4b60*/  @!P1 STG.E.U16 desc[UR8][R26.64], R30 ;  /* 0x0000001e1a009986 */ /* 0x0007e2000c101508 */
[----:B--2---:R-:W-:-:S05]  /*4b70*/  IMAD.WIDE R28, R25, 0x2, R28 ;  /* 0x00000002191c7825 */ /* 0x004fca00078e021c */
[----:B------:R3:W-:Y:S01]  /*4b80*/  @!P1 STG.E.U16 desc[UR8][R28.64], R31 ;  /* 0x0000001f1c009986 */ /* 0x0007e2000c101508 */
[----:B------:R-:W-:Y:S05]  /*4b90*/  @!P2 BRA `(.L_x_2450) ;  /* 0x000000040010a947 */ /* 0x000fea0003800000 */
[----:B------:R-:W-:Y:S01]  /*4ba0*/  HFMA2.MMA R33, -RZ, RZ, 0, 0 ;  /* 0x00000000ff217435 */ /* 0x000fe200000001ff */
[----:B------:R-:W-:Y:S01]  /*4bb0*/  MOV R35, RZ ;  /* 0x000000ff00237202 */ /* 0x000fe20000000f00 */
[----:B------:R-:W-:-:S05]  /*4bc0*/  UMOV UR7, 0xffff ;  /* 0x0000ffff00077882 */ /* 0x000fca0000000000 */
[----:B------:R0:W2:Y:S04]  /*4bd0*/  @!P0 LDS R35, [R12+0x500] ;  /* 0x000500000c238984 */ /* 0x0000a80000000800 */
[----:B------:R0:W4:Y:S01]  /*4be0*/  @!P0 LDS R33, [R12] ;  /* 0x000000000c218984 */ /* 0x0001220000000800 */
[----:B------:R-:W-:Y:S05]  /*4bf0*/  BRA.DIV UR7, `(.L_x_2452) ;  /* 0x0000001207447947 */ /* 0x000fea000b800000 */
[----:B---3--:R-:W-:Y:S02]  /*4c00*/  MOV R30, 0xffff ;  /* 0x0000ffff001e7802 */ /* 0x008fe40000000f00 */
[----:B------:R-:W-:Y:S02]  /*4c10*/  MOV R32, 0xffff ;  /* 0x0000ffff00207802 */ /* 0x000fe40000000f00 */
[----:B------:R-:W-:Y:S01]  /*4c20*/  MOV R25, 0xffff ;  /* 0x0000ffff00197802 */ /* 0x000fe20000000f00 */
[----:B----4-:R-:W3:Y:S01]  /*4c30*/  SHFL.BFLY PT, R36, R33, 0x8, 0x101f ;  /* 0x0d101f0021247f89 */ /* 0x010ee200000e0000 */
[----:B------:R-:W-:Y:S02]  /*4c40*/  MOV R31, 0xffff ;  /* 0x0000ffff001f7802 */ /* 0x000fe40000000f00 */
[----:B------:R-:W-:Y:S01]  /*4c50*/  MOV R34, 0xffff ;  /* 0x0000ffff00227802 */ /* 0x000fe20000000f00 */
[----:B--2---:R-:W2:Y:S01]  /*4c60*/  SHFL.BFLY PT, R38, R35, 0x8, 0x101f ;  /* 0x0d101f0023267f89 */ /* 0x004ea200000e0000 */
        /* <DEDUP_REMOVED lines=14> */
.L_x_2474:
[----:B----4-:R-:W-:Y:S01]  /*4d50*/  FADD.FTZ R30, R42, R32 ;  /* 0x000000202a1e7221 */ /* 0x010fe20000010000 */
[----:B------:R-:W-:Y:S02]  /*4d60*/  @!P1 F2FP.F16.F32.PACK_AB R25, RZ, R33 ;  /* 0x00000021ff19923e */ /* 0x000fe400000000ff */
[----:B------:R-:W-:Y:S02]  /*4d70*/  ISETP.NE.AND P2, PT, R23, 0x2, PT ;  /* 0x000000021700780c */ /* 0x000fe40003f45270 */
[----:B------:R-:W-:Y:S01]  /*4d80*/  @!P1 F2FP.F16.F32.PACK_AB R30, RZ, R30 ;  /* 0x0000001eff1e923e */ /* 0x000fe200000000ff */
[----:B------:R2:W-:Y:S01]  /*4d90*/  @!P1 STG.E.U16 desc[UR8][R26.64+0x28], R25 ;  /* 0x000028191a009986 */ /* 0x0005e2000c101508 */
[----:B------:R-:W-:-:S03]  /*4da0*/  MOV R33, R9 ;  /* 0x0000000900217202 */ /* 0x000fc60000000f00 */
[----:B------:R2:W-:Y:S06]  /*4db0*/  @!P1 STG.E.U16 desc[UR8][R28.64+0x28], R30 ;  /* 0x0000281e1c009986 */ /* 0x0005ec000c101508 */
[----:B------:R-:W-:Y:S05]  /*4dc0*/  @!P2 BRA `(.L_x_2450) ;  /* 0x000000000084a947 */ /* 0x000fea0003800000 */
[----:B------:R-:W-:Y:S01]  /*4dd0*/  HFMA2.MMA R35, -RZ, RZ, 0, 0 ;  /* 0x00000000ff237435 */ /* 0x000fe200000001ff */
[----:B------:R-:W-:Y:S01]  /*4de0*/  IMAD.MOV.U32 R33, RZ, RZ, RZ ;  /* 0x000000ffff217224 */ /* 0x000fe200078e00ff */
[----:B------:R-:W-:-:S05]  /*4df0*/  UMOV UR7, 0xffff ;  /* 0x0000ffff00077882 */ /* 0x000fca0000000000 */
[----:B------:R3:W4:Y:S04]  /*4e00*/  @!P0 LDS R33, [R13] ;  /* 0x000000000d218984 */ /* 0x0007280000000800 */
[----:B------:R3:W0:Y:S01]  /*4e10*/  @!P0 LDS R35, [R13+0x500] ;  /* 0x000500000d238984 */ /* 0x0006220000000800 */
[----:B------:R-:W-:Y:S05]  /*4e20*/  BRA.DIV UR7, `(.L_x_2453) ;  /* 0x0000001207a07947 */ /* 0x000fea000b800000 */
[----:B--2---:R-:W-:Y:S02]  /*4e30*/  MOV R30, 0xffff ;  /* 0x0000ffff001e7802 */ /* 0x004fe40000000f00 */
[----:B------:R-:W-:Y:S02]  /*4e40*/  MOV R32, 0xffff ;  /* 0x0000ffff00207802 */ /* 0x000fe40000000f00 */
[----:B------:R-:W-:Y:S01]  /*4e50*/  MOV R25, 0xffff ;  /* 0x0000ffff00197802 */ /* 0x000fe20000000f00 */
[----:B----4-:R-:W2:Y:S01]  /*4e60*/  SHFL.BFLY PT, R36, R33, 0x8, 0x101f ;  /* 0x0d101f0021247f89 */ /* 0x010ea200000e0000 */
[----:B------:R-:W-:Y:S02]  /*4e70*/  MOV R31, 0xffff ;  /* 0x0000ffff001f7802 */ /* 0x000fe40000000f00 */
[----:B------:R-:W-:Y:S01]  /*4e80*/  MOV R34, 0xffff ;  /* 0x0000ffff00227802 */ /* 0x000fe20000000f00 */
        /* <DEDUP_REMOVED lines=15> */
.L_x_2484:
[----:B----4-:R-:W-:Y:S01]  /*4f80*/  FADD.FTZ R30, R42, R32 ;  /* 0x000000202a1e7221 */ /* 0x010fe20000010000 */
[----:B------:R-:W-:Y:S02]  /*4f90*/  @!P1 F2FP.F16.F32.PACK_AB R25, RZ, R33 ;  /* 0x00000021ff19923e */ /* 0x000fe400000000ff */
[----:B------:R-:W-:Y:S02]  /*4fa0*/  MOV R33, R18 ;  /* 0x0000001200217202 */ /* 0x000fe40000000f00 */
[----:B------:R-:W-:Y:S01]  /*4fb0*/  @!P1 F2FP.F16.F32.PACK_AB R30, RZ, R30 ;  /* 0x0000001eff1e923e */ /* 0x000fe200000000ff */
[----:B------:R4:W-:Y:S04]  /*4fc0*/  @!P1 STG.E.U16 desc[UR8][R26.64+0x50], R25 ;  /* 0x000050191a009986 */ /* 0x0009e8000c101508 */
[----:B------:R4:W-:Y:S02]  /*4fd0*/  @!P1 STG.E.U16 desc[UR8][R28.64+0x50], R30 ;  /* 0x0000501e1c009986 */ /* 0x0009e4000c101508 */
.L_x_2450:
[----:B------:R-:W-:Y:S05]  /*4fe0*/  BSYNC B0 ;  /* 0x0000000000007941 */ /* 0x000fea0003800000 */
.L_x_2449:
[----:B------:R-:W-:-:S13]  /*4ff0*/  ISETP.GE.U32.AND P0, PT, R8, 0x3c, PT ;  /* 0x0000003c0800780c */ /* 0x000fda0003f06070 */
[----:B------:R-:W-:Y:S05]  /*5000*/  @!P0 BRA `(.L_x_2448) ;  /* 0x0000000800548947 */ /* 0x000fea0003800000 */
[----:B------:R-:W-:Y:S02]  /*5010*/  ISETP.GT.U32.AND P0, PT, R47, 0x9, PT ;  /* 0x000000092f00780c */ /* 0x000fe40003f04070 */
[----:B--234-:R-:W-:Y:S01]  /*5020*/  CS2R R26, SRZ ;  /* 0x00000000001a7805 */ /* 0x01cfe2000001ff00 */
[----:B------:R-:W-:-:S10]  /*5030*/  UMOV UR7, 0xffff ;  /* 0x0000ffff00077882 */ /* 0x000fd40000000000 */
[----:B0-----:R-:W-:Y:S02]  /*5040*/  @!P0 LOP3.LUT R25, R33, R10, RZ, 0x3c, !PT ;  /* 0x0000000a21198212 */ /* 0x001fe400078e3cff */
[----:B------:R-:W-:-:S04]  /*5050*/  @!P0 LEA R28, R47, UR6, 0x7 ;  /* 0x000000062f1c8c11 */ /* 0x000fc8000f8e38ff */
[----:B------:R-:W-:-:S05]  /*5060*/  @!P0 LEA R25, R25, R28, 0x2 ;  /* 0x0000001c19198211 */ /* 0x000fca00078e10ff */
[----:B------:R0:W2:Y:S04]  /*5070*/  @!P0 LDS R26, [R25] ;  /* 0x00000000191a8984 */ /* 0x0000a80000000800 */
[----:B------:R0:W3:Y:S01]  /*5080*/  @!P0 LDS R27, [R25+0x500] ;  /* 0x00050000191b8984 */ /* 0x0000e20000000800 */
[----:B------:R-:W-:Y:S05]  /*5090*/  BRA.DIV UR7, `(.L_x_2454) ;  /* 0x0000001207ec7947 */ /* 0x000fea000b800000 */
[----:B------:R-:W-:Y:S01]  /*50a0*/  @!P0 IADD3 R35, R33, 0x14, RZ ;  /* 0x0000001421238810 */ /* 0x000fe20007ffe0ff */
[----:B------:R-:W-:Y:S01]  /*50b0*/  IMAD.MOV.U32 R40, RZ, RZ, RZ ;  /* 0x000000ffff287224 */ /* 0x000fe200078e00ff */
[----:B------:R-:W-:Y:S02]  /*50c0*/  @!P0 LEA R36, R47, UR6, 0x7 ;  /* 0x000000062f248c11 */ /* 0x000fe4000f8e38ff */
[----:B------:R-:W-:Y:S02]  /*50d0*/  CS2R R44, SRZ ;  /* 0x00000000002c7805 */ /* 0x000fe4000001ff00 */
[----:B------:R-:W-:Y:S01]  /*50e0*/  @!P0 LOP3.LUT R35, R35, R10, RZ, 0x3c, !PT ;  /* 0x0000000a23238212 */ /* 0x000fe200078e3cff */
[----:B------:R-:W-:Y:S01]  /*50f0*/  IMAD.MOV.U32 R43, RZ, RZ, 0xffff ;  /* 0x0000ffffff2b7424 */ /* 0x000fe200078e00ff */
[----:B------:R-:W-:Y:S02]  /*5100*/  @!P0 IADD3 R29, R33, 0x28, RZ ;  /* 0x00000028211d8810 */ /* 0x000fe40007ffe0ff */
[----:B------:R-:W-:-:S02]  /*5110*/  @!P0 LEA R35, R35, R36, 0x2 ;  /* 0x0000002423238211 */ /* 0x000fc400078e10ff */
[----:B------:R-:W-:Y:S02]  /*5120*/  @!P0 LEA R28, R47, UR6, 0x7 ;  /* 0x000000062f1c8c11 */ /* 0x000fe4000f8e38ff */
[----:B------:R-:W-:Y:S01]  /*5130*/  @!P0 LOP3.LUT R29, R29, R10, RZ, 0x3c, !PT ;  /* 0x0000000a1d1d8212 */ /* 0x000fe200078e3cff */
[----:B------:R-:W4:Y:S01]  /*5140*/  @!P0 LDS R38, [R35+0x500] ;  /* 0x0005000023268984 */ /* 0x000f220000000800 */
[----:B------:R-:W-:Y:S02]  /*5150*/  @!P0 IADD3 R39, R33, 0x3c, RZ ;  /* 0x0000003c21278810 */ /* 0x000fe40007ffe0ff */
[----:B------:R-:W-:Y:S01]  /*5160*/  @!P0 LEA R29, R29, R28, 0x2 ;  /* 0x0000001c1d1d8211 */ /* 0x000fe200078e10ff */
[----:B------:R5:W1:Y:S01]  /*5170*/  @!P0 LDS R37, [R35] ;  /* 0x0000000023258984 */ /* 0x000a620000000800 */
[----:B------:R-:W-:Y:S02]  /*5180*/  @!P0 LOP3.LUT R39, R39, R10, RZ, 0x3c, !PT ;  /* 0x0000000a27278212 */ /* 0x000fe400078e3cff */
[----:B------:R-:W-:Y:S01]  /*5190*/  MOV R32, 0xffff ;  /* 0x0000ffff00207802 */ /* 0x000fe20000000f00 */
[----:B------:R-:W-:Y:S01]  /*51a0*/  @!P0 LDS R48, [R29+0x500] ;  /* 0x000500001d308984 */ /* 0x000fe20000000800 */
[----:B------:R-:W-:Y:S01]  /*51b0*/  @!P0 LEA R28, R39, R28, 0x2 ;  /* 0x0000001c271c8211 */ /* 0x000fe200078e10ff */
[----:B------:R-:W-:Y:S01]  /*51c0*/  HFMA2.MMA R39, -RZ, RZ, 0, 0 ;  /* 0x00000000ff277435 */ /* 0x000fe200000001ff */
[----:B0-----:R-:W-:Y:S01]  /*51d0*/  MOV R25, 0xffff ;  /* 0x0000ffff00197802 */ /* 0x001fe20000000f00 */
[----:B------:R-:W-:Y:S01]  /*51e0*/  @!P0 LDS R46, [R29] ;  /* 0x000000001d2e8984 */ /* 0x000fe20000000800 */
[----:B------:R-:W-:-:S02]  /*51f0*/  MOV R31, 0xffff ;  /* 0x0000ffff001f7802 */ /* 0x000fc40000000f00 */
[----:B------:R-:W-:Y:S01]  /*5200*/  MOV R30, 0xffff ;  /* 0x0000ffff001e7802 */ /* 0x000fe20000000f00 */
[----:B------:R-:W-:Y:S01]  /*5210*/  @!P0 LDS R52, [R28] ;  /* 0x000000001c348984 */ /* 0x000fe20000000800 */
[----:B------:R-:W-:Y:S02]  /*5220*/  MOV R34, 0xffff ;  /* 0x0000ffff00227802 */ /* 0x000fe40000000f00 */
[----:B-----5:R-:W-:Y:S01]  /*5230*/  MOV R35, 0xffff ;  /* 0x0000ffff00237802 */ /* 0x020fe20000000f00 */
[----:B---3--:R-:W0:Y:S01]  /*5240*/  SHFL.BFLY PT, R32, R27, 0x8, 0x101f ;  /* 0x0d101f001b207f89 */ /* 0x008e2200000e0000 */
[----:B------:R-:W-:Y:S02]  /*5250*/  MOV R36, 0xffff ;  /* 0x0000ffff00247802 */ /* 0x000fe40000000f00 */
[----:B------:R-:W-:Y:S01]  /*5260*/  MOV R50, RZ ;  /* 0x000000ff00327202 */ /* 0x000fe20000000f00 */
[----:B------:R0:W-:Y:S04]  /*5270*/  @!P0 LDS R54, [R28+0x500] ;  /* 0x000500001c368984 */ /* 0x0001e80000000800 */
[----:B--2---:R-:W2:Y:S01]  /*5280*/  SHFL.BFLY PT, R29, R26, 0x8, 0x101f ;  /* 0x0d101f001a1d7f89 */ /* 0x004ea200000e0000 */
[----:B----4-:R-:W-:-:S02]  /*5290*/  @!P0 MOV R40, R38 ;  /* 0x0000002600288202 */ /* 0x010fc40000000f00 */
[----:B------:R-:W-:Y:S02]  /*52a0*/  MOV R38, 0xffff ;  /* 0x0000ffff00267802 */ /* 0x000fe40000000f00 */
[----:B-1----:R-:W-:Y:S01]  /*52b0*/  @!P0 MOV R39, R37 ;  /* 0x0000002500278202 */ /* 0x002fe20000000f00 */
[----:B------:R-:W1:Y:S01]  /*52c0*/  SHFL.BFLY PT, R41, R40, 0x8, 0x101f ;  /* 0x0d101f0028297f89 */ /* 0x000e6200000e0000 */
[----:B0-----:R-:W-:Y:S01]  /*52d0*/  FADD.FTZ R28, R32, R27 ;  /* 0x0000001b201c7221 */ /* 0x001fe20000010000 */
[----:B------:R-:W-:Y:S02]  /*52e0*/  MOV R37, 0xffff ;  /* 0x0000ffff00257802 */ /* 0x000fe40000000f00 */
[----:B------:R-:W-:Y:S01]  /*52f0*/  @!P0 MOV R45, R48 ;  /* 0x00000030002d8202 */ /* 0x000fe20000000f00 */
[----:B------:R-:W0:Y:S01]  /*5300*/  SHFL.BFLY PT, R42, R39, 0x8, 0x101f ;  /* 0x0d101f00272a7f89 */ /* 0x000e2200000e0000 */
[----:B------:R-:W-:Y:S01]  /*5310*/  HFMA2.MMA R48, -RZ, RZ, 0, 0 ;  /* 0x00000000ff307435 */ /* 0x000fe200000001ff */
[----:B------:R-:W-:Y:S01]  /*5320*/  @!P0 MOV R44, R46 ;  /* 0x0000002e002c8202 */ /* 0x000fe20000000f00 */
[----:B--2---:R-:W-:Y:S01]  /*5330*/  FADD.FTZ R29, R29, R26 ;  /* 0x0000001a1d1d7221 */ /* 0x004fe20000010000 */
[----:B------:R-:W2:Y:S03]  /*5340*/  SHFL.BFLY PT, R46, R45, 0x8, 0x101f ;  /* 0x0d101f002d2e7f89 */ /* 0x000ea600000e0000 */
[----:B------:R-:W-:Y:S01]  /*5350*/  @!P0 MOV R48, R52 ;  /* 0x0000003400308202 */ /* 0x000fe20000000f00 */
[----:B------:R-:W3:Y:S04]  /*5360*/  SHFL.BFLY PT, R51, R44, 0x8, 0x101f ;  /* 0x0d101f002c337f89 */ /* 0x000ee800000e0000 */
[----:B------:R-:W4:Y:S01]  /*5370*/  SHFL.BFLY PT, R32, R28, 0x4, 0x101f ;  /* 0x0c901f001c207f89 */ /* 0x000f2200000e0000 */
[----:B------:R-:W-:-:S03]  /*5380*/  @!P0 MOV R50, R54 ;  /* 0x0000003600328202 */ /* 0x000fc60000000f00 */
[----:B------:R-:W5:Y:S01]  /*5390*/  SHFL.BFLY PT, R26, R29, 0x4, 0x101f ;  /* 0x0c901f001d1a7f89 */ /* 0x000f6200000e0000 */
[----:B------:R-:W-:Y:S01]  /*53a0*/  ISETP.NE.AND P0, PT, R47, RZ, PT ;  /* 0x000000ff2f00720c */ /* 0x000fe20003f05270 */
[----:B-1----:R-:W-:Y:S02]  /*53b0*/  FADD.FTZ R41, R41, R40 ;  /* 0x0000002829297221 */ /* 0x002fe40000010000 */
[----:B------:R-:W1:Y:S01]  /*53c0*/  SHFL.BFLY PT, R55, R48, 0x8, 0x101f ;  /* 0x0d101f0030377f89 */ /* 0x000e6200000e0000 */
[----:B0-----:R-:W-:-:S03]  /*53d0*/  FADD.FTZ R42, R42, R39 ;  /* 0x000000272a2a7221 */ /* 0x001fc60000010000 */
[----:B------:R-:W0:Y:S01]  /*53e0*/  SHFL.BFLY PT, R40, R41, 0x4, 0x101f ;  /* 0x0c901f0029287f89 */ /* 0x000e2200000e0000 */
        /* <DEDUP_REMOVED lines=9> */
[----:B------:R-:W-:Y:S02]  /*5480*/  MOV R29, 0xffff ;  /* 0x0000ffff001d7802 */ /* 0x000fe40000000f00 */
[----:B------:R-:W-:Y:S01]  /*5490*/  MOV R28, 0xffff ;  /* 0x0000ffff001c7802 */ /* 0x000fe20000000f00 */
[----:B------:R-:W5:Y:S01]  /*54a0*/  SHFL.BFLY PT, R32, R27, 0x2, 0x101f ;  /* 0x0c501f001b207f89 */ /* 0x000f6200000e0000 */
[----:B-1----:R-:W-:Y:S01]  /*54b0*/  FADD.FTZ R55, R55, R48 ;  /* 0x0000003037377221 */ /* 0x002fe20000010000 */
[----:B------:R-:W-:Y:S01]  /*54c0*/  MOV R48, 0xffff ;  /* 0x0000ffff00307802 */ /* 0x000fe20000000f00 */
[----:B0-----:R-:W-:Y:S01]  /*54d0*/  FADD.FTZ R40, R41, R40 ;  /* 0x0000002829287221 */ /* 0x001fe20000010000 */
[----:B------:R-:W0:Y:S01]  /*54e0*/  SHFL.BFLY PT, R29, R26, 0x2, 0x101f ;  /* 0x0c501f001a1d7f89 */ /* 0x000e2200000e0000 */
[----:B--2---:R-:W-:-:S03]  /*54f0*/  FADD.FTZ R39, R42, R39 ;  /* 0x000000272a277221 */ /* 0x004fc60000010000 */
[----:B------:R-:W1:Y:S01]  /*5500*/  SHFL.BFLY PT, R43, R40, 0x2, 0x101f ;  /* 0x0c501f00282b7f89 */ /* 0x000e6200000e0000 */
[----:B------:R-:W-:Y:S01]  /*5510*/  MOV R42, 0xffff ;  /* 0x0000ffff002a7802 */ /* 0x000fe20000000f00 */
[----:B---3--:R-:W-:Y:S01]  /*5520*/  FADD.FTZ R45, R46, R45 ;  /* 0x0000002d2e2d7221 */ /* 0x008fe20000010000 */
[----:B------:R-:W-:Y:S01]  /*5530*/  MOV R46, 0xffff ;  /* 0x0000ffff002e7802 */ /* 0x000fe20000000f00 */
[----:B------:R-:W2:Y:S01]  /*5540*/  SHFL.BFLY PT, R28, R39, 0x2, 0x101f ;  /* 0x0c501f00271c7f89 */ /* 0x000ea200000e0000 */
[----:B----4-:R-:W-:-:S03]  /*5550*/  FADD.FTZ R44, R51, R44 ;  /* 0x0000002c332c7221 */ /* 0x010fc60000010000 */
[----:B------:R-:W3:Y:S01]  /*5560*/  SHFL.BFLY PT, R48, R55, 0x4, 0x101f ;  /* 0x0c901f0037307f89 */ /* 0x000ee200000e0000 */
[----:B------:R-:W-:Y:S01]  /*5570*/  IADD3 R25, R33, R14, RZ ;  /* 0x0000000e21197210 */ /* 0x000fe20007ffe0ff */
[----:B-----5:R-:W-:Y:S01]  /*5580*/  FADD.FTZ R57, R57, R50 ;  /* 0x0000003239397221 */ /* 0x020fe20000010000 */
[----:B------:R-:W-:Y:S01]  /*5590*/  MOV R50, 0xffff ;  /* 0x0000ffff00327802 */ /* 0x000fe20000000f00 */
[----:B------:R-:W4:Y:S01]  /*55a0*/  SHFL.BFLY PT, R51, R44, 0x2, 0x101f ;  /* 0x0c501f002c337f89 */ /* 0x000f2200000e0000 */
[----:B------:R-:W-:-:S03]  /*55b0*/  FADD.FTZ R36, R27, R32 ;  /* 0x000000201b247221 */ /* 0x000fc60000010000 */
[----:B------:R-:W5:Y:S01]  /*55c0*/  SHFL.BFLY PT, R46, R45, 0x2, 0x101f ;  /* 0x0c501f002d2e7f89 */ /* 0x000f6200000e0000 */
[----:B0-----:R-:W-:-:S03]  /*55d0*/  FADD.FTZ R35, R26, R29 ;  /* 0x0000001d1a237221 */ /* 0x001fc60000010000 */
[----:B------:R-:W0:Y:S01]  /*55e0*/  SHFL.BFLY PT, R50, R57, 0x4, 0x101f ;  /* 0x0c901f0039327f89 */ /* 0x000e2200000e0000 */
[----:B------:R-:W0:Y:S01]  /*55f0*/  LDC.64 R26, c[0x0][0x218] ;  /* 0x00008600ff1a7b82 */ /* 0x000e220000000a00 */
[----:B-1----:R-:W-:Y:S02]  /*5600*/  FADD.FTZ R43, R40, R43 ;  /* 0x0000002b282b7221 */ /* 0x002fe40000010000 */
[----:B------:R-:W1:Y:S01]  /*5610*/  SHFL.BFLY PT, R37, R36, 0x1, 0x101f ;  /* 0x0c301f0024257f89 */ /* 0x000e6200000e0000 */
[----:B------:R-:W-:Y:S01]  /*5620*/  MOV R40, 0xffff ;  /* 0x0000ffff00287802 */ /* 0x000fe20000000f00 */
[----:B--2---:R-:W-:Y:S02]  /*5630*/  FADD.FTZ R41, R39, R28 ;  /* 0x0000001c27297221 */ /* 0x004fe40000010000 */
[----:B------:R-:W2:Y:S01]  /*5640*/  SHFL.BFLY PT, R38, R35, 0x1, 0x101f ;  /* 0x0c301f0023267f89 */ /* 0x000ea200000e0000 */
[----:B------:R-:W-:Y:S01]  /*5650*/  MOV R39, 0xffff ;  /* 0x0000ffff00277802 */ /* 0x000fe20000000f00 */
[----:B------:R-:W2:Y:S01]  /*5660*/  LDC.64 R28, c[0x0][0x220] ;  /* 0x00008800ff1c7b82 */ /* 0x000ea20000000a00 */
[----:B---3--:R-:W-:Y:S01]  /*5670*/  FADD.FTZ R48, R55, R48 ;  /* 0x0000003037307221 */ /* 0x008fe20000010000 */
[----:B------:R-:W3:Y:S01]  /*5680*/  SHFL.BFLY PT, R40, R41, 0x1, 0x101f ;  /* 0x0c301f0029287f89 */ /* 0x000ee200000e0000 */
[----:B------:R-:W-:Y:S01]  /*5690*/  MOV R55, 0xffff ;  /* 0x0000ffff00377802 */ /* 0x000fe20000000f00 */
[----:B----4-:R-:W-:Y:S01]  /*56a0*/  FADD.FTZ R51, R44, R51 ;  /* 0x000000332c337221 */ /* 0x010fe20000010000 */
[----:B------:R-:W-:Y:S01]  /*56b0*/  MOV R44, 0xffff ;  /* 0x0000ffff002c7802 */ /* 0x000fe20000000f00 */
[----:B------:R-:W4:Y:S01]  /*56c0*/  SHFL.BFLY PT, R42, R43, 0x1, 0x101f ;  /* 0x0c301f002b2a7f89 */ /* 0x000f2200000e0000 */
[----:B-----5:R-:W-:Y:S01]  /*56d0*/  FADD.FTZ R45, R45, R46 ;  /* 0x0000002e2d2d7221 */ /* 0x020fe20000010000 */
[----:B------:R-:W-:-:S02]  /*56e0*/  MOV R46, 0xffff ;  /* 0x0000ffff002e7802 */ /* 0x000fc40000000f00 */
[----:B------:R-:W5:Y:S01]  /*56f0*/  SHFL.BFLY PT, R39, R48, 0x2, 0x101f ;  /* 0x0c501f0030277f89 */ /* 0x000f6200000e0000 */
[----:B0-----:R-:W-:Y:S01]  /*5700*/  FADD.FTZ R50, R57, R50 ;  /* 0x0000003239327221 */ /* 0x001fe20000010000 */
[----:B------:R-:W-:Y:S02]  /*5710*/  IMAD.WIDE R26, R25, 0x2, R26 ;  /* 0x00000002191a7825 */ /* 0x000fe400078e021a */
[----:B------:R-:W0:Y:S02]  /*5720*/  SHFL.BFLY PT, R44, R51, 0x1, 0x101f ;  /* 0x0c301f00332c7f89 */ /* 0x000e2400000e0000 */
[----:B-1----:R-:W-:Y:S02]  /*5730*/  FADD.FTZ R36, R36, R37 ;  /* 0x0000002524247221 */ /* 0x002fe40000010000 */
[----:B------:R-:W1:Y:S01]  /*5740*/  SHFL.BFLY PT, R46, R45, 0x1, 0x101f ;  /* 0x0c301f002d2e7f89 */ /* 0x000e6200000e0000 */
[----:B--2---:R-:W-:-:S03]  /*5750*/  FADD.FTZ R35, R35, R38 ;  /* 0x0000002623237221 */ /* 0x004fc60000010000 */
[----:B------:R-:W2:Y:S01]  /*5760*/  SHFL.BFLY PT, R55, R50, 0x2, 0x101f ;  /* 0x0c501f0032377f89 */ /* 0x000ea200000e0000 */
[----:B------:R-:W-:Y:S01]  /*5770*/  @!P0 F2FP.F16.F32.PACK_AB R33, RZ, R36 ;  /* 0x00000024ff21823e */ /* 0x000fe200000000ff */
[----:B------:R-:W-:-:S04]  /*5780*/  IMAD.WIDE R28, R25, 0x2, R28 ;  /* 0x00000002191c7825 */ /* 0x000fc800078e021c */
[----:B---3--:R-:W-:Y:S01]  /*5790*/  FADD.FTZ R40, R41, R40 ;  /* 0x0000002829287221 */ /* 0x008fe20000010000 */
[----:B------:R-:W-:Y:S02]  /*57a0*/  @!P0 F2FP.F16.F32.PACK_AB R32, RZ, R35 ;  /* 0x00000023ff20823e */ /* 0x000fe400000000ff */
[----:B------:R-:W-:Y:S01]  /*57b0*/  PRMT R34, R33, 0x7610, R34 ;  /* 0x0000761021227816 */ /* 0x000fe20000000022 */
[----:B----4-:R-:W-:Y:S01]  /*57c0*/  FADD.FTZ R30, R43, R42 ;  /* 0x0000002a2b1e7221 */ /* 0x010fe20000010000 */
[----:B------:R-:W-:Y:S01]  /*57d0*/  @!P0 F2FP.F16.F32.PACK_AB R25, RZ, R40 ;  /* 0x00000028ff19823e */ /* 0x000fe200000000ff */
[----:B------:R-:W-:Y:S01]  /*57e0*/  @!P0 STG.E.U16 desc[UR8][R26.64], R32 ;  /* 0x000000201a008986 */ /* 0x000fe2000c101508 */
[----:B------:R-:W-:Y:S01]  /*57f0*/  MOV R36, 0xffff ;  /* 0x0000ffff00247802 */ /* 0x000fe20000000f00 */
[----:B-----5:R-:W-:Y:S01]  /*5800*/  FADD.FTZ R39, R48, R39 ;  /* 0x0000002730277221 */ /* 0x020fe20000010000 */
[----:B------:R-:W-:Y:S01]  /*5810*/  @!P0 F2FP.F16.F32.PACK_AB R30, RZ, R30 ;  /* 0x0000001eff1e823e */ /* 0x000fe200000000ff */
[----:B------:R3:W-:Y:S01]  /*5820*/  @!P0 STG.E.U16 desc[UR8][R28.64], R34 ;  /* 0x000000221c008986 */ /* 0x0007e2000c101508 */
[----:B0-----:R-:W-:-:S03]  /*5830*/  FADD.FTZ R31, R51, R44 ;  /* 0x0000002c331f7221 */ /* 0x001fc60000010000 */
[----:B------:R-:W0:Y:S01]  /*5840*/  SHFL.BFLY PT, R36, R39, 0x1, 0x101f ;  /* 0x0c301f0027247f89 */ /* 0x000e2200000e0000 */
[----:B-1----:R-:W-:Y:S01]  /*5850*/  FADD.FTZ R33, R45, R46 ;  /* 0x0000002e2d217221 */ /* 0x002fe20000010000 */
[----:B------:R-:W-:Y:S01]  /*5860*/  @!P0 F2FP.F16.F32.PACK_AB R31, RZ, R31 ;  /* 0x0000001fff1f823e */ /* 0x000fe200000000ff */
[----:B--2---:R-:W-:-:S03]  /*5870*/  FADD.FTZ R50, R50, R55 ;  /* 0x0000003732327221 */ /* 0x004fc60000010000 */
[----:B------:R-:W-:Y:S02]  /*5880*/  @!P0 F2FP.F16.F32.PACK_AB R33, RZ, R33 ;  /* 0x00000021ff21823e */ /* 0x000fe400000000ff */
[----:B---3--:R-:W-:Y:S02]  /*5890*/  PRMT R34, R25, 0x7610, R34 ;  /* 0x0000761019227816 */ /* 0x008fe40000000022 */
[----:B------:R-:W-:-:S03]  /*58a0*/  MOV R25, 0xffff ;  /* 0x0000ffff00197802 */ /* 0x000fc60000000f00 */
[----:B------:R1:W-:Y:S04]  /*58b0*/  @!P0 STG.E.U16 desc[UR8][R26.64+0x28], R34 ;  /* 0x000028221a008986 */ /* 0x0003e8000c101508 */
[----:B------:R1:W-:Y:S04]  /*58c0*/  @!P0 STG.E.U16 desc[UR8][R28.64+0x28], R30 ;  /* 0x0000281e1c008986 */ /* 0x0003e8000c101508 */
[----:B------:R1:W-:Y:S01]  /*58d0*/  @!P0 STG.E.U16 desc[UR8][R26.64+0x50], R31 ;  /* 0x0000501f1a008986 */ /* 0x0003e2000c101508 */
[----:B0-----:R-:W-:-:S03]  /*58e0*/  FADD.FTZ R36, R39, R36 ;  /* 0x0000002427247221 */ /* 0x001fc60000010000 */
[----:B------:R1:W0:Y:S04]  /*58f0*/  SHFL.BFLY PT, R32, R50, 0x1, 0x101f ;  /* 0x0c301f0032207f89 */ /* 0x00022800000e0000 */
[----:B------:R1:W-:Y:S02]  /*5900*/  @!P0 STG.E.U16 desc[UR8][R28.64+0x50], R33 ;  /* 0x000050211c008986 */ /* 0x0003e4000c101508 */
.L_x_2518:
[----:B01----:R-:W-:Y:S01]  /*5910*/  FADD.FTZ R30, R50, R32 ;  /* 0x00000020321e7221 */ /* 0x003fe20000010000 */
[----:B------:R-:W-:-:S04]  /*5920*/  @!P0 F2FP.F16.F32.PACK_AB R25, RZ, R36 ;  /* 0x00000024ff19823e */ /* 0x000fc800000000ff */
[----:B------:R-:W-:Y:S01]  /*5930*/  @!P0 F2FP.F16.F32.PACK_AB R30, RZ, R30 ;  /* 0x0000001eff1e823e */ /* 0x000fe200000000ff */
[----:B------:R0:W-:Y:S04]  /*5940*/  @!P0 STG.E.U16 desc[UR8][R26.64+0x78], R25 ;  /* 0x000078191a008986 */ /* 0x0001e8000c101508 */
[----:B------:R0:W-:Y:S02]  /*5950*/  @!P0 STG.E.U16 desc[UR8][R28.64+0x78], R30 ;  /* 0x0000781e1c008986 */ /* 0x0001e4000c101508 */
.L_x_2448:
[----:B------:R-:W-:Y:S05]  /*5960*/  WARPSYNC.ALL ;  /* 0x0000000000007948 */ /* 0x000fea0003800000 */
[----:B------:R-:W-:Y:S01]  /*5970*/  BAR.SYNC.DEFER_BLOCKING 0x0 ;  /* 0x0000000000007b1d */ /* 0x000fe20000010000 */
[C---:B------:R-:W-:Y:S01]  /*5980*/  ISETP.GE.AND P0, PT, R14.reuse, -0xec0, PT ;  /* 0xfffff1400e00780c */ /* 0x040fe20003f06270 */
[----:B------:R-:W-:-:S12]  /*5990*/  VIADD R14, R14, 0x1000 ;  /* 0x000010000e0e7836 */ /* 0x000fd80000000000 */
[----:B------:R-:W-:Y:S05]  /*59a0*/  @!P0 BRA `(.L_x_2455) ;  /* 0xffffffe400108947 */ /* 0x000fea000383ffff */
[----:B------:R-:W-:Y:S05]  /*59b0*/  EXIT ;  /* 0x000000000000794d */ /* 0x000fea0003800000 */
.L_x_2451:
[----:B------:R-:W-:Y:S01]  /*59c0*/  HFMA2.MMA R31, -RZ, RZ, 0, 4.76837158203125e-07 ;  /* 0x00000008ff1f7435 */ /* 0x000fe200000001ff */
[----:B--2---:R-:W-:Y:S02]  /*59d0*/  MOV R34, R26 ;  /* 0x0000001a00227202 */ /* 0x004fe40000000f00 */
[----:B------:R-:W-:Y:S02]  /*59e0*/  MOV R30, 0x101f ;  /* 0x0000101f001e7802 */ /* 0x000fe40000000f00 */
[----:B0-----:R-:W-:-:S07]  /*59f0*/  MOV R25, 0xffff ;  /* 0x0000ffff00197802 */ /* 0x001fce0000000f00 */
[----:B-1-3--:R-:W-:Y:S05]  /*5a00*/  WARPSYNC.COLLECTIVE R25, `(.L_x_2456) ;  /* 0x0000000019087348 */ /* 0x00afea0003c00000 */
[----:B------:R0:W2:Y:S02]  /*5a10*/  SHFL.BFLY P2, R32, R34, R31, R30 ;  /* 0x0c00001f22207389 */ /* 0x0000a4000004001e */
[----:B0123--:R-:W-:Y:S01]  /*5a20*/  ENDCOLLECTIVE ;  /* 0x000000000000791b */ /* 0x00ffe20003800000 */
.L_x_2456:
[----:B------:R-:W-:Y:S02]  /*5a30*/  MOV R34, R27 ;  /* 0x0000001b00227202 */ /* 0x000fe40000000f00 */
[----:B------:R-:W-:-:S07]  /*5a40*/  MOV R29, R32 ;  /* 0x00000020001d7202 */ /* 0x000fce0000000f00 */
[----:B------:R-:W-:Y:S05]  /*5a50*/  WARPSYNC.COLLECTIVE R25, `(.L_x_2457) ;  /* 0x0000000019087348 */ /* 0x000fea0003c00000 */
[----:B------:R0:W1:Y:S02]  /*5a60*/  SHFL.BFLY P2, R32, R34, R31, R30 ;  /* 0x0c00001f22207389 */ /* 0x000064000004001e */
[----:B01----:R-:W-:Y:S01]  /*5a70*/  ENDCOLLECTIVE ;  /* 0x000000000000791b */ /* 0x003fe20003800000 */
.L_x_2457:
[----:B------:R-:W-:Y:S01]  /*5a80*/  FADD.FTZ R29, R29, R26 ;  /* 0x0000001a1d1d7221 */ /* 0x000fe20000010000 */
[----:B------:R-:W-:-:S04]  /*5a90*/  HFMA2.MMA R31, -RZ, RZ, 0, 2.384185791015625e-07 ;  /* 0x00000004ff1f7435 */ /* 0x000fc800000001ff */
[----:B------:R-:W-:Y:S02]  /*5aa0*/  MOV R34, R29 ;  /* 0x0000001d00227202 */ /* 0x000fe40000000f00 */
[----:B------:R-:W-:-:S07]  /*5ab0*/  MOV R28, R32 ;  /* 0x00000020001c7202 */ /* 0x000fce0000000f00 */
[----:B------:R-:W-:Y:S05]  /*5ac0*/  WARPSYNC.COLLECTIVE R25, `(.L_x_2458) ;  /* 0x0000000019087348 */ /* 0x000fea0003c00000 */
[----:B------:R0:W1:Y:S02]  /*5ad0*/  SHFL.BFLY P2, R32, R34, R31, R30 ;  /* 0x0c00001f22207389 */ /* 0x000064000004001e */
[----:B01----:R-:W-:Y:S01]  /*5ae0*/  ENDCOLLECTIVE ;  /* 0x000000000000791b */ /* 0x003fe20003800000 */
.L_x_2458:
[----:B------:R-:W-:-:S05]  /*5af0*/  FADD.FTZ R28, R28, R27 ;  /* 0x0000001b1c1c7221 */ /* 0x000fca0000010000 */
[----:B------:R-:W-:Y:S02]  /*5b00*/  MOV R34, R28 ;  /* 0x0000001c00227202 */ /* 0x000fe40000000f00 */
[----:B------:R-:W-:-:S07]  /*5b10*/  MOV R36, R32 ;  /* 0x0000002000247202 */ /* 0x000fce0000000f00 */
[----:B------:R-:W-:Y:S05]  /*5b20*/  WARPSYNC.COLLECTIVE R25, `(.L_x_2459) ;  /* 0x0000000019087348 */ /* 0x000fea0003c00000 */
[----:B------:R0:W1:Y:S02]  /*5b30*/  SHFL.BFLY P2, R32, R34, R31, R30 ;  /* 0x0c00001f22207389 */ /* 0x000064000004001e */
[----:B01----:R-:W-:Y:S01]  /*5b40*/  ENDCOLLECTIVE ;  /* 0x000000000000791b */ /* 0x003fe20003800000 */
.L_x_2459:
[----:B------:R-:W-:Y:S01]  /*5b50*/  FADD.FTZ R36, R29, R36 ;  /* 0x000000241d247221 */ /* 0x000fe20000010000 */
[----:B------:R-:W-:-:S04]  /*5b60*/  HFMA2.MMA R31, -RZ, RZ, 0, 1.1920928955078125e-07 ;  /* 0x00000002ff1f7435 */ /* 0x000fc800000001ff */
[----:B------:R-:W-:Y:S02]  /*5b70*/  MOV R34, R36 ;  /* 0x0000002400227202 */ /* 0x000fe40000000f00 */
[----:B------:R-:W-:-:S07]  /*5b80*/  MOV R33, R32 ;  /* 0x0000002000217202 */ /* 0x000fce0000000f00 */
[----:B------:R-:W-:Y:S05]  /*5b90*/  WARPSYNC.COLLECTIVE R25, `(.L_x_2460) ;  /* 0x0000000019087348 */ /* 0x000fea0003c00000 */
[----:B------:R0:W1:Y:S02]  /*5ba0*/  SHFL.BFLY P2, R32, R34, R31, R30 ;  /* 0x0c00001f22207389 */ /* 0x000064000004001e */
[----:B01----:R-:W-:Y:S01]  /*5bb0*/  ENDCOLLECTIVE ;  /* 0x000000000000791b */ /* 0x003fe20003800000 */
.L_x_2460:
[----:B------:R-:W-:-:S05]  /*5bc0*/  FADD.FTZ R33, R28, R33 ;  /* 0x000000211c217221 */ /* 0x000fca0000010000 */
[----:B------:R-:W-:Y:S02]  /*5bd0*/  MOV R34, R33 ;  /* 0x0000002100227202 */ /* 0x000fe40000000f00 */
[----:B------:R-:W-:-:S07]  /*5be0*/  MOV R35, R32 ;  /* 0x0000002000237202 */ /* 0x000fce0000000f00 */
[----:B------:R-:W-:Y:S05]  /*5bf0*/  WARPSYNC.COLLECTIVE R25, `(.L_x_2461) ;  /* 0x0000000019087348 */ /* 0x000fea0003c00000 */
[----:B------:R0:W1:Y:S02]  /*5c00*/  SHFL.BFLY P2, R32, R34, R31, R30 ;  /* 0x0c00001f22207389 */ /* 0x000064000004001e */
[----:B01----:R-:W-:Y:S01]  /*5c10*/  ENDCOLLECTIVE ;  /* 0x000000000000791b */ /* 0x003fe20003800000 */
.L_x_2461:
[----:B------:R-:W-:Y:S01]  /*5c20*/  FADD.FTZ R35, R36, R35 ;  /* 0x0000002324237221 */ /* 0x000fe20000010000 */
[----:B------:R-:W-:-:S04]  /*5c30*/  HFMA2.MMA R31, -RZ, RZ, 0, 5.9604644775390625e-08 ;  /* 0x00000001ff1f7435 */ /* 0x000fc800000001ff */
[----:B------:R-:W-:Y:S01]  /*5c40*/  MOV R34, R35 ;  /* 0x0000002300227202 */ /* 0x000fe20000000f00 */
[----:B------:R-:W-:-:S07]  /*5c50*/  IMAD.MOV.U32 R26, RZ, RZ, R32 ;  /* 0x000000ffff1a7224 */ /* 0x000fce00078e0020 */
[----:B------:R-:W-:Y:S05]  /*5c60*/  WARPSYNC.COLLECTIVE R25, `(.L_x_2462) ;  /* 0x0000000019087348 */ /* 0x000fea0003c00000 */
[----:B------:R0:W1:Y:S02]  /*5c70*/  SHFL.BFLY P2, R32, R34, R31, R30 ;  /* 0x0c00001f22207389 */ /* 0x000064000004001e */
[----:B01----:R-:W-:Y:S01]  /*5c80*/  ENDCOLLECTIVE ;  /* 0x000000000000791b */ /* 0x003fe20003800000 */
.L_x_2462:
[----:B------:R-:W-:-:S05]  /*5c90*/  FADD.FTZ R37, R33, R26 ;  /* 0x0000001a21257221 */ /* 0x000fca0000010000 */
[----:B------:R-:W-:Y:S02]  /*5ca0*/  MOV R34, R37 ;  /* 0x0000002500227202 */ /* 0x000fe40000000f00 */
[----:B------:R-:W-:-:S07]  /*5cb0*/  MOV R38, R32 ;  /* 0x0000002000267202 */ /* 0x000fce0000000f00 */
[----:B------:R-:W-:Y:S05]  /*5cc0*/  WARPSYNC.COLLECTIVE R25, `(.L_x_2463) ;  /* 0x0000000019087348 */ /* 0x000fea0003c00000 */
[----:B------:R0:W1:Y:S02]  /*5cd0*/  SHFL.BFLY P2, R32, R34, R31, R30 ;  /* 0x0c00001f22207389 */ /* 0x000064000004001e */
[----:B01----:R-:W-:Y:S01]  /*5ce0*/  ENDCOLLECTIVE ;  /* 0x000000000000791b */ /* 0x003fe20003800000 */
.L_x_2463:
[----:B------:R-:W-:Y:S01]  /*5cf0*/  FADD.FTZ R38, R35, R38 ;  /* 0x0000002623267221 */ /* 0x000fe20000010000 */
[----:B------:R-:W-:Y:S06]  /*5d00*/  BRA `(.L_x_2464) ;  /* 0xffffffec006c7947 */ /* 0x000fec000383ffff */
.L_x_2452:
[----:B------:R-:W-:Y:S01]  /*5d10*/  BSSY B1, `(.L_x_2465) ;  /* 0x0000008000017945 */ /* 0x000fe20003800000 */
[----:B----4-:R-:W-:Y:S02]  /*5d20*/  MOV R34, R33 ;  /* 0x0000002100227202 */ /* 0x010fe40000000f00 */
[----:B---3--:R-:W-:Y:S02]  /*5d30*/  MOV R31, 0x8 ;  /* 0x00000008001f7802 */ /* 0x008fe40000000f00 */
[----:B------:R-:W-:Y:S02]  /*5d40*/  MOV R30, 0x101f ;  /* 0x0000101f001e7802 */ /* 0x000fe40000000f00 */
[----:B------:R-:W-:-:S07]  /*5d50*/  MOV R25, 0xffff ;  /* 0x0000ffff00197802 */ /* 0x000fce0000000f00 */
[----:B012---:R-:W-:Y:S05]  /*5d60*/  WARPSYNC.COLLECTIVE R25, `(.L_x_2466) ;  /* 0x0000000019087348 */ /* 0x007fea0003c00000 */
[----:B------:R3:W4:Y:S02]  /*5d70*/  SHFL.BFLY P2, R32, R34, R31, R30 ;  /* 0x0c00001f22207389 */ /* 0x000724000004001e */
[----:B01234-:R-:W-:Y:S01]  /*5d80*/  ENDCOLLECTIVE ;  /* 0x000000000000791b */ /* 0x01ffe20003800000 */
.L_x_2466:
[----:B------:R-:W-:Y:S05]  /*5d90*/  BSYNC B1 ;  /* 0x0000000000017941 */ /* 0x000fea0003800000 */
.L_x_2465:
        /* <DEDUP_REMOVED lines=8> */
.L_x_2467:
[----:B------:R-:W-:Y:S01]  /*5e20*/  FADD.FTZ R36, R36, R33 ;  /* 0x0000002124247221 */ /* 0x000fe20000010000 */
[----:B------:R-:W-:-:S04]  /*5e30*/  HFMA2.MMA R31, -RZ, RZ, 0, 2.384185791015625e-07 ;  /* 0x00000004ff1f7435 */ /* 0x000fc800000001ff */
[----:B------:R-:W-:Y:S02]  /*5e40*/  MOV R34, R36 ;  /* 0x0000002400227202 */ /* 0x000fe40000000f00 */
[----:B------:R-:W-:-:S07]  /*5e50*/  MOV R38, R32 ;  /* 0x0000002000267202 */ /* 0x000fce0000000f00 */
[----:B------:R-:W-:Y:S05]  /*5e60*/  WARPSYNC.COLLECTIVE R25, `(.L_x_2468) ;  /* 0x0000000019087348 */ /* 0x000fea0003c00000 */
[----:B------:R0:W1:Y:S02]  /*5e70*/  SHFL.BFLY P2, R32, R34, R31, R30 ;  /* 0x0c00001f22207389 */ /* 0x000064000004001e */
[----:B01----:R-:W-:Y:S01]  /*5e80*/  ENDCOLLECTIVE ;  /* 0x000000000000791b */ /* 0x003fe20003800000 */
.L_x_2468:
[----:B------:R-:W-:-:S05]  /*5e90*/  FADD.FTZ R38, R38, R35 ;  /* 0x0000002326267221 */ /* 0x000fca0000010000 */
[----:B------:R-:W-:Y:S01]  /*5ea0*/  MOV R34, R38 ;  /* 0x0000002600227202 */ /* 0x000fe20000000f00 */
[----:B------:R-:W-:-:S07]  /*5eb0*/  IMAD.MOV.U32 R37, RZ, RZ, R32 ;  /* 0x000000ffff257224 */ /* 0x000fce00078e0020 */
[----:B------:R-:W-:Y:S05]  /*5ec0*/  WARPSYNC.COLLECTIVE R25, `(.L_x_2469) ;  /* 0x0000000019087348 */ /* 0x000fea0003c00000 */
[----:B------:R0:W1:Y:S02]  /*5ed0*/  SHFL.BFLY P2, R32, R34, R31, R30 ;  /* 0x0c00001f22207389 */ /* 0x000064000004001e */
[----:B01----:R-:W-:Y:S01]  /*5ee0*/  ENDCOLLECTIVE ;  /* 0x000000000000791b */ /* 0x003fe20003800000 */
.L_x_2469:
[----:B------:R-:W-:Y:S01]  /*5ef0*/  FADD.FTZ R37, R36, R37 ;  /* 0x0000002524257221 */ /* 0x000fe20000010000 */
[----:B------:R-:W-:-:S04]  /*5f00*/  HFMA2.MMA R31, -RZ, RZ, 0, 1.1920928955078125e-07 ;  /* 0x00000002ff1f7435 */ /* 0x000fc800000001ff */
[----:B------:R-:W-:Y:S02]  /*5f10*/  MOV R34, R37 ;  /* 0x0000002500227202 */ /* 0x000fe40000000f00 */
[----:B------:R-:W-:-:S07]  /*5f20*/  MOV R39, R32 ;  /* 0x0000002000277202 */ /* 0x000fce0000000f00 */
[----:B------:R-:W-:Y:S05]  /*5f30*/  WARPSYNC.COLLECTIVE R25, `(.L_x_2470) ;  /* 0x0000000019087348 */ /* 0x000fea0003c00000 */
[----:B------:R0:W1:Y:S02]  /*5f40*/  SHFL.BFLY P2, R32, R34, R31, R30 ;  /* 0x0c00001f22207389 */ /* 0x000064000004001e */
[----:B01----:R-:W-:Y:S01]  /*5f50*/  ENDCOLLECTIVE ;  /* 0x000000000000791b */ /* 0x003fe20003800000 */
.L_x_2470:
[----:B------:R-:W-:-:S05]  /*5f60*/  FADD.FTZ R39, R38, R39 ;  /* 0x0000002726277221 */ /* 0x000fca0000010000 */
[----:B------:R-:W-:Y:S02]  /*5f70*/  MOV R34, R39 ;  /* 0x0000002700227202 */ /* 0x000fe40000000f00 */
[----:B------:R-:W-:-:S07]  /*5f80*/  MOV R40, R32 ;  /* 0x0000002000287202 */ /* 0x000fce0000000f00 */
[----:B------:R-:W-:Y:S05]  /*5f90*/  WARPSYNC.COLLECTIVE R25, `(.L_x_2471) ;  /* 0x0000000019087348 */ /* 0x000fea0003c00000 */
[----:B------:R0:W1:Y:S02]  /*5fa0*/  SHFL.BFLY P2, R32, R34, R31, R30 ;  /* 0x0c00001f22207389 */ /* 0x000064000004001e */
[----:B01----:R-:W-:Y:S01]  /*5fb0*/  ENDCOLLECTIVE ;  /* 0x000000000000791b */ /* 0x003fe20003800000 */
.L_x_2471:
[----:B------:R-:W-:Y:S01]  /*5fc0*/  FADD.FTZ R40, R37, R40 ;  /* 0x0000002825287221 */ /* 0x000fe20000010000 */
[----:B------:R-:W-:-:S04]  /*5fd0*/  HFMA2.MMA R31, -RZ, RZ, 0, 5.9604644775390625e-08 ;  /* 0x00000001ff1f7435 */ /* 0x000fc800000001ff */
[----:B------:R-:W-:Y:S02]  /*5fe0*/  MOV R34, R40 ;  /* 0x0000002800227202 */ /* 0x000fe40000000f00 */
[----:B------:R-:W-:-:S07]  /*5ff0*/  MOV R42, R32 ;  /* 0x00000020002a7202 */ /* 0x000fce0000000f00 */
[----:B------:R-:W-:Y:S05]  /*6000*/  WARPSYNC.COLLECTIVE R25, `(.L_x_2472) ;  /* 0x0000000019087348 */ /* 0x000fea0003c00000 */
[----:B------:R0:W1:Y:S02]  /*6010*/  SHFL.BFLY P2, R32, R34, R31, R30 ;  /* 0x0c00001f22207389 */ /* 0x000064000004001e */
[----:B01----:R-:W-:Y:S01]  /*6020*/  ENDCOLLECTIVE ;  /* 0x000000000000791b */ /* 0x003fe20003800000 */
.L_x_2472:
[----:B------:R-:W-:-:S05]  /*6030*/  FADD.FTZ R42, R39, R42 ;  /* 0x0000002a272a7221 */ /* 0x000fca0000010000 */
[----:B------:R-:W-:Y:S02]  /*6040*/  MOV R34, R42 ;  /* 0x0000002a00227202 */ /* 0x000fe40000000f00 */
[----:B------:R-:W-:-:S07]  /*6050*/  MOV R33, R32 ;  /* 0x0000002000217202 */ /* 0x000fce0000000f00 */
[----:B------:R-:W-:Y:S05]  /*6060*/  WARPSYNC.COLLECTIVE R25, `(.L_x_2473) ;  /* 0x0000000019087348 */ /* 0x000fea0003c00000 */
[----:B------:R0:W1:Y:S02]  /*6070*/  SHFL.BFLY P2, R32, R34, R31, R30 ;  /* 0x0c00001f22207389 */ /* 0x000064000004001e */
[----:B01----:R-:W-:Y:S01]  /*6080*/  ENDCOLLECTIVE ;  /* 0x000000000000791b */ /* 0x003fe20003800000 */
.L_x_2473:
[----:B------:R-:W-:Y:S01]  /*6090*/  FADD.FTZ R33, R40, R33 ;  /* 0x0000002128217221 */ /* 0x000fe20000010000 */
[----:B------:R-:W-:Y:S06]  /*60a0*/  BRA `(.L_x_2474) ;  /* 0xffffffec00287947 */ /* 0x000fec000383ffff */
.L_x_2453:
[----:B------:R-:W-:Y:S01]  /*60b0*/  BSSY B1, `(.L_x_2475) ;  /* 0x0000008000017945 */ /* 0x000fe20003800000 */
[----:B----4-:R-:W-:Y:S02]  /*60c0*/  MOV R34, R33 ;  /* 0x0000002100227202 */ /* 0x010fe40000000f00 */
[----:B------:R-:W-:Y:S02]  /*60d0*/  MOV R31, 0x8 ;  /* 0x00000008001f7802 */ /* 0x000fe40000000f00 */
[----:B--2---:R-:W-:Y:S02]  /*60e0*/  MOV R30, 0x101f ;  /* 0x0000101f001e7802 */ /* 0x004fe40000000f00 */
[----:B------:R-:W-:-:S07]  /*60f0*/  MOV R25, 0xffff ;  /* 0x0000ffff00197802 */ /* 0x000fce0000000f00 */
[----:B01-3--:R-:W-:Y:S05]  /*6100*/  WARPSYNC.COLLECTIVE R25, `(.L_x_2476) ;  /* 0x0000000019087348 */ /* 0x00bfea0003c00000 */
[----:B------:R2:W4:Y:S02]  /*6110*/  SHFL.BFLY P2, R32, R34, R31, R30 ;  /* 0x0c00001f22207389 */ /* 0x000524000004001e */
[----:B01234-:R-:W-:Y:S01]  /*6120*/  ENDCOLLECTIVE ;  /* 0x000000000000791b */ /* 0x01ffe20003800000 */
.L_x_2476:
[----:B------:R-:W-:Y:S05]  /*6130*/  BSYNC B1 ;  /* 0x0000000000017941 */ /* 0x000fea0003800000 */
.L_x_2475:
        /* <DEDUP_REMOVED lines=8> */
.L_x_2477:
[----:B------:R-:W-:Y:S01]  /*61c0*/  FADD.FTZ R36, R36, R33 ;  /* 0x0000002124247221 */ /* 0x000fe20000010000 */
[----:B------:R-:W-:-:S04]  /*61d0*/  HFMA2.MMA R31, -RZ, RZ, 0, 2.384185791015625e-07 ;  /* 0x00000004ff1f7435 */ /* 0x000fc800000001ff */
[----:B------:R-:W-:Y:S02]  /*61e0*/  MOV R34, R36 ;  /* 0x0000002400227202 */ /* 0x000fe40000000f00 */
[----:B------:R-:W-:-:S07]  /*61f0*/  MOV R38, R32 ;  /* 0x0000002000267202 */ /* 0x000fce0000000f00 */
[----:B------:R-:W-:Y:S05]  /*6200*/  WARPSYNC.COLLECTIVE R25, `(.L_x_2478) ;  /* 0x0000000019087348 */ /* 0x000fea0003c00000 */
[----:B------:R0:W1:Y:S02]  /*6210*/  SHFL.BFLY P2, R32, R34, R31, R30 ;  /* 0x0c00001f22207389 */ /* 0x000064000004001e */
[----:B01----:R-:W-:Y:S01]  /*6220*/  ENDCOLLECTIVE ;  /* 0x000000000000791b */ /* 0x003fe20003800000 */
.L_x_2478:
[----:B------:R-:W-:-:S05]  /*6230*/  FADD.FTZ R38, R38, R35 ;  /* 0x0000002326267221 */ /* 0x000fca0000010000 */
[----:B------:R-:W-:Y:S02]  /*6240*/  MOV R34, R38 ;  /* 0x0000002600227202 */ /* 0x000fe40000000f00 */
[----:B------:R-:W-:-:S07]  /*6250*/  MOV R37, R32 ;  /* 0x0000002000257202 */ /* 0x000fce0000000f00 */
[----:B------:R-:W-:Y:S05]  /*6260*/  WARPSYNC.COLLECTIVE R25, `(.L_x_2479) ;  /* 0x0000000019087348 */ /* 0x000fea0003c00000 */
[----:B------:R0:W1:Y:S02]  /*6270*/  SHFL.BFLY P2, R32, R34, R31, R30 ;  /* 0x0c00001f22207389 */ /* 0x000064000004001e */
[----:B01----:R-:W-:Y:S01]  /*6280*/  ENDCOLLECTIVE ;  /* 0x000000000000791b */ /* 0x003fe20003800000 */
.L_x_2479:
[----:B------:R-:W-:Y:S01]  /*6290*/  FADD.FTZ R37, R36, R37 ;  /* 0x0000002524257221 */ /* 0x000fe20000010000 */
[----:B------:R-:W-:-:S04]  /*62a0*/  HFMA2.MMA R31, -RZ, RZ, 0, 1.1920928955078125e-07 ;  /* 0x00000002ff1f7435 */ /* 0x000fc800000001ff */
[----:B------:R-:W-:Y:S02]  /*62b0*/  MOV R34, R37 ;  /* 0x0000002500227202 */ /* 0x000fe40000000f00 */
[----:B------:R-:W-:-:S07]  /*62c0*/  MOV R39, R32 ;  /* 0x0000002000277202 */ /* 0x000fce0000000f00 */
[----:B------:R-:W-:Y:S05]  /*62d0*/  WARPSYNC.COLLECTIVE R25, `(.L_x_2480) ;  /* 0x0000000019087348 */ /* 0x000fea0003c00000 */
[----:B------:R0:W1:Y:S02]  /*62e0*/  SHFL.BFLY P2, R32, R34, R31, R30 ;  /* 0x0c00001f22207389 */ /* 0x000064000004001e */
[----:B01----:R-:W-:Y:S01]  /*62f0*/  ENDCOLLECTIVE ;  /* 0x000000000000791b */ /* 0x003fe20003800000 */
.L_x_2480:
[----:B------:R-:W-:-:S05]  /*6300*/  FADD.FTZ R39, R38, R39 ;  /* 0x0000002726277221 */ /* 0x000fca0000010000 */
[----:B------:R-:W-:Y:S02]  /*6310*/  MOV R34, R39 ;  /* 0x0000002700227202 */ /* 0x000fe40000000f00 */
[----:B------:R-:W-:-:S07]  /*6320*/  MOV R40, R32 ;  /* 0x0000002000287202 */ /* 0x000fce0000000f00 */
[----:B------:R-:W-:Y:S05]  /*6330*/  WARPSYNC.COLLECTIVE R25, `(.L_x_2481) ;  /* 0x0000000019087348 */ /* 0x000fea0003c00000 */
[----:B------:R0:W1:Y:S02]  /*6340*/  SHFL.BFLY P2, R32, R34, R31, R30 ;  /* 0x0c00001f22207389 */ /* 0x000064000004001e */
[----:B01----:R-:W-:Y:S01]  /*6350*/  ENDCOLLECTIVE ;  /* 0x000000000000791b */ /* 0x003fe20003800000 */
.L_x_2481:
[----:B------:R-:W-:Y:S01]  /*6360*/  FADD.FTZ R40, R37, R40 ;  /* 0x0000002825287221 */ /* 0x000fe20000010000 */
[----:B------:R-:W-:-:S04]  /*6370*/  HFMA2.MMA R31, -RZ, RZ, 0, 5.9604644775390625e-08 ;  /* 0x00000001ff1f7435 */ /* 0x000fc800000001ff */
[----:B------:R-:W-:Y:S02]  /*6380*/  MOV R34, R40 ;  /* 0x0000002800227202 */ /* 0x000fe40000000f00 */
[----:B------:R-:W-:-:S07]  /*6390*/  MOV R42, R32 ;  /* 0x00000020002a7202 */ /* 0x000fce0000000f00 */
[----:B------:R-:W-:Y:S05]  /*63a0*/  WARPSYNC.COLLECTIVE R25, `(.L_x_2482) ;  /* 0x0000000019087348 */ /* 0x000fea0003c00000 */
[----:B------:R0:W1:Y:S02]  /*63b0*/  SHFL.BFLY P2, R32, R34, R31, R30 ;  /* 0x0c00001f22207389 */ /* 0x000064000004001e */
[----:B01----:R-:W-:Y:S01]  /*63c0*/  ENDCOLLECTIVE ;  /* 0x000000000000791b */ /* 0x003fe20003800000 */
.L_x_2482:
[----:B------:R-:W-:-:S05]  /*63d0*/  FADD.FTZ R42, R39, R42 ;  /* 0x0000002a272a7221 */ /* 0x000fca0000010000 */
[----:B------:R-:W-:Y:S01]  /*63e0*/  MOV R34, R42 ;  /* 0x0000002a00227202 */ /* 0x000fe20000000f00 */
[----:B------:R-:W-:-:S07]  /*63f0*/  IMAD.MOV.U32 R33, RZ, RZ, R32 ;  /* 0x000000ffff217224 */ /* 0x000fce00078e0020 */
[----:B------:R-:W-:Y:S05]  /*6400*/  WARPSYNC.COLLECTIVE R25, `(.L_x_2483) ;  /* 0x0000000019087348 */ /* 0x000fea0003c00000 */
[----:B------:R0:W1:Y:S02]  /*6410*/  SHFL.BFLY P2, R32, R34, R31, R30 ;  /* 0x0c00001f22207389 */ /* 0x000064000004001e */
[----:B01----:R-:W-:Y:S01]  /*6420*/  ENDCOLLECTIVE ;  /* 0x000000000000791b */ /* 0x003fe20003800000 */
.L_x_2483:
[----:B------:R-:W-:Y:S01]  /*6430*/  FADD.FTZ R33, R40, R33 ;  /* 0x0000002128217221 */ /* 0x000fe20000010000 */
[----:B------:R-:W-:Y:S06]  /*6440*/  BRA `(.L_x_2484) ;  /* 0xffffffe800cc7947 */ /* 0x000fec000383ffff */
.L_x_2454:
[----:B------:R-:W-:Y:S01]  /*6450*/  HFMA2.MMA R31, -RZ, RZ, 0, 4.76837158203125e-07 ;  /* 0x00000008ff1f7435 */ /* 0x000fe200000001ff */
[----:B------:R-:W-:Y:S01]  /*6460*/  BSSY B0, `(.L_x_2485) ;  /* 0x0000007000007945 */ /* 0x000fe20003800000 */
[----:B--2---:R-:W-:Y:S02]  /*6470*/  MOV R34, R26 ;  /* 0x0000001a00227202 */ /* 0x004fe40000000f00 */
[----:B------:R-:W-:Y:S02]  /*6480*/  MOV R30, 0x101f ;  /* 0x0000101f001e7802 */ /* 0x000fe40000000f00 */
[----:B0-----:R-:W-:-:S07]  /*6490*/  MOV R25, 0xffff ;  /* 0x0000ffff00197802 */ /* 0x001fce0000000f00 */
[----:B-1-3--:R-:W-:Y:S05]  /*64a0*/  WARPSYNC.COLLECTIVE R25, `(.L_x_2486) ;  /* 0x0000000019087348 */ /* 0x00afea0003c00000 */
[----:B------:R0:W2:Y:S02]  /*64b0*/  SHFL.BFLY P2, R32, R34, R31, R30 ;  /* 0x0c00001f22207389 */ /* 0x0000a4000004001e */
[----:B0123--:R-:W-:Y:S01]  /*64c0*/  ENDCOLLECTIVE ;  /* 0x000000000000791b */ /* 0x00ffe20003800000 */
.L_x_2486:
[----:B------:R-:W-:Y:S05]  /*64d0*/  BSYNC B0 ;  /* 0x0000000000007941 */ /* 0x000fea0003800000 */
.L_x_2485:
[----:B------:R-:W-:Y:S01]  /*64e0*/  HFMA2.MMA R31, -RZ, RZ, 0, 4.76837158203125e-07 ;  /* 0x00000008ff1f7435 */ /* 0x000fe200000001ff */
[----:B------:R-:W-:Y:S01]  /*64f0*/  MOV R34, R27 ;  /* 0x0000001b00227202 */ /* 0x000fe20000000f00 */
[----:B------:R-:W-:Y:S01]  /*6500*/  HFMA2.MMA R39, -RZ, RZ, 0, 0 ;  /* 0x00000000ff277435 */ /* 0x000fe200000001ff */
[----:B------:R-:W-:Y:S02]  /*6510*/  MOV R30, 0x101f ;  /* 0x0000101f001e7802 */ /* 0x000fe40000000f00 */
[----:B------:R-:W-:Y:S02]  /*6520*/  CS2R R44, SRZ ;  /* 0x00000000002c7805 */ /* 0x000fe4000001ff00 */
[----:B------:R-:W-:Y:S01]  /*6530*/  MOV R25, 0xffff ;  /* 0x0000ffff00197802 */ /* 0x000fe20000000f00 */
[----:B------:R-:W-:Y:S01]  /*6540*/  HFMA2.MMA R50, -RZ, RZ, 0, 0 ;  /* 0x00000000ff327435 */ /* 0x000fe200000001ff */
[----:B------:R-:W-:Y:S02]  /*6550*/  MOV R29, R32 ;  /* 0x00000020001d7202 */ /* 0x000fe40000000f00 */
[----:B------:R-:W-:-:S08]  /*6560*/  @!P0 IADD3 R35, R33, 0x14, RZ ;  /* 0x0000001421238810 */ /* 0x000fd00007ffe0ff */
[----:B------:R-:W-:Y:S05]  /*6570*/  WARPSYNC.COLLECTIVE R25, `(.L_x_2487) ;  /* 0x0000000019087348 */ /* 0x000fea0003c00000 */
[----:B------:R0:W1:Y:S02]  /*6580*/  SHFL.BFLY P2, R32, R34, R31, R30 ;  /* 0x0c00001f22207389 */ /* 0x000064000004001e */
[----:B01----:R-:W-:Y:S01]  /*6590*/  ENDCOLLECTIVE ;  /* 0x000000000000791b */ /* 0x003fe20003800000 */
.L_x_2487:
[----:B------:R-:W-:Y:S01]  /*65a0*/  @!P0 LEA R36, R47, UR6, 0x7 ;  /* 0x000000062f248c11 */ /* 0x000fe2000f8e38ff */
[----:B------:R-:W-:Y:S01]  /*65b0*/  FADD.FTZ R29, R29, R26 ;  /* 0x0000001a1d1d7221 */ /* 0x000fe20000010000 */
[----:B------:R-:W-:Y:S02]  /*65c0*/  @!P0 LOP3.LUT R35, R35, R10, RZ, 0x3c, !PT ;  /* 0x0000000a23238212 */ /* 0x000fe400078e3cff */
[----:B------:R-:W-:Y:S02]  /*65d0*/  MOV R40, RZ ;  /* 0x000000ff00287202 */ /* 0x000fe40000000f00 */
[----:B------:R-:W-:-:S05]  /*65e0*/  @!P0 LEA R35, R35, R36, 0x2 ;  /* 0x0000002423238211 */ /* 0x000fca00078e10ff */
        /* <DEDUP_REMOVED lines=8> */
.L_x_2488:
[----:B------:R-:W-:Y:S02]  /*6670*/  MOV R34, R28 ;  /* 0x0000001c00227202 */ /* 0x000fe40000000f00 */
[----:B------:R-:W-:-:S07]  /*6680*/  MOV R26, R32 ;  /* 0x00000020001a7202 */ /* 0x000fce0000000f00 */
[----:B------:R-:W-:Y:S05]  /*6690*/  WARPSYNC.COLLECTIVE R25, `(.L_x_2489) ;  /* 0x0000000019087348 */ /* 0x000fea0003c00000 */
[----:B------:R0:W1:Y:S02]  /*66a0*/  SHFL.BFLY P2, R32, R34, R31, R30 ;  /* 0x0c00001f22207389 */ /* 0x000064000004001e */
[----:B01----:R-:W-:Y:S01]  /*66b0*/  ENDCOLLECTIVE ;  /* 0x000000000000791b */ /* 0x003fe20003800000 */
.L_x_2489:
[----:B------:R-:W-:Y:S01]  /*66c0*/  @!P0 MOV R40, R38 ;  /* 0x0000002600288202 */ /* 0x000fe20000000f00 */
        /* <DEDUP_REMOVED lines=9> */
.L_x_2490:
[----:B------:R-:W-:Y:S02]  /*6760*/  MOV R34, R27 ;  /* 0x0000001b00227202 */ /* 0x000fe40000000f00 */
[----:B------:R-:W-:-:S07]  /*6770*/  MOV R29, R32 ;  /* 0x00000020001d7202 */ /* 0x000fce0000000f00 */
[----:B------:R-:W-:Y:S05]  /*6780*/  WARPSYNC.COLLECTIVE R25, `(.L_x_2491) ;  /* 0x0000000019087348 */ /* 0x000fea0003c00000 */
[----:B------:R0:W1:Y:S02]  /*6790*/  SHFL.BFLY P2, R32, R34, R31, R30 ;  /* 0x0c00001f22207389 */ /* 0x000064000004001e */
[----:B01----:R-:W-:Y:S01]  /*67a0*/  ENDCOLLECTIVE ;  /* 0x000000000000791b */ /* 0x003fe20003800000 */
.L_x_2491:
[----:B------:R-:W-:Y:S01]  /*67b0*/  FADD.FTZ R35, R26, R29 ;  /* 0x0000001d1a237221 */ /* 0x000fe20000010000 */
[----:B------:R-:W-:-:S04]  /*67c0*/  @!P0 IADD3 R29, R33, 0x28, RZ ;  /* 0x00000028211d8810 */ /* 0x000fc80007ffe0ff */
        /* <DEDUP_REMOVED lines=10> */
.L_x_2492:
[----:B------:R-:W0:Y:S01]  /*6870*/  LDC.64 R26, c[0x0][0x218] ;  /* 0x00008600ff1a7b82 */ /* 0x000e220000000a00 */
[----:B------:R-:W-:Y:S02]  /*6880*/  MOV R34, R36 ;  /* 0x0000002400227202 */ /* 0x000fe40000000f00 */
[----:B------:R-:W-:-:S07]  /*6890*/  MOV R38, R32 ;  /* 0x0000002000267202 */ /* 0x000fce0000000f00 */
[----:B0-----:R-:W-:Y:S05]  /*68a0*/  WARPSYNC.COLLECTIVE R25, `(.L_x_2493) ;  /* 0x0000000019087348 */ /* 0x001fea0003c00000 */
[----:B------:R1:W2:Y:S02]  /*68b0*/  SHFL.BFLY P2, R32, R34, R31, R30 ;  /* 0x0c00001f22207389 */ /* 0x0002a4000004001e */
[----:B012---:R-:W-:Y:S01]  /*68c0*/  ENDCOLLECTIVE ;  /* 0x000000000000791b */ /* 0x007fe20003800000 */
.L_x_2493:
[----:B------:R-:W-:Y:S01]  /*68d0*/  FADD.FTZ R35, R35, R38 ;  /* 0x0000002623237221 */ /* 0x000fe20000010000 */
[----:B------:R-:W-:Y:S02]  /*68e0*/  @!P0 MOV R44, R46 ;  /* 0x0000002e002c8202 */ /* 0x000fe40000000f00 */
[----:B------:R-:W-:Y:S01]  /*68f0*/  @!P0 MOV R45, R48 ;  /* 0x00000030002d8202 */ /* 0x000fe20000000f00 */
[----:B------:R-:W-:Y:S02]  /*6900*/  HFMA2.MMA R48, -RZ, RZ, 0, 0 ;  /* 0x00000000ff307435 */ /* 0x000fe400000001ff */
[----:B------:R-:W-:Y:S01]  /*6910*/  HFMA2.MMA R31, -RZ, RZ, 0, 4.76837158203125e-07 ;  /* 0x00000008ff1f7435 */ /* 0x000fe200000001ff */
[----:B------:R-:W-:Y:S02]  /*6920*/  MOV R34, R39 ;  /* 0x0000002700227202 */ /* 0x000fe40000000f00 */
[----:B------:R-:W-:-:S08]  /*6930*/  MOV R37, R32 ;  /* 0x0000002000257202 */ /* 0x000fd00000000f00 */
[----:B------:R-:W-:Y:S05]  /*6940*/  WARPSYNC.COLLECTIVE R25, `(.L_x_2494) ;  /* 0x0000000019087348 */ /* 0x000fea0003c00000 */
[----:B------:R0:W1:Y:S02]  /*6950*/  SHFL.BFLY P2, R32, R34, R31, R30 ;  /* 0x0c00001f22207389 */ /* 0x000064000004001e */
[----:B01----:R-:W-:Y:S01]  /*6960*/  ENDCOLLECTIVE ;  /* 0x000000000000791b */ /* 0x003fe20003800000 */
.L_x_2494:
[----:B------:R-:W-:Y:S01]  /*6970*/  FADD.FTZ R36, R36, R37 ;  /* 0x0000002524247221 */ /* 0x000fe20000010000 */
[----:B------:R-:W-:-:S05]  /*6980*/  IADD3 R37, R33, R14, RZ ;  /* 0x0000000e21257210 */ /* 0x000fca0007ffe0ff */
[----:B------:R-:W-:Y:S01]  /*6990*/  IMAD.WIDE R26, R37, 0x2, R26 ;  /* 0x00000002251a7825 */ /* 0x000fe200078e021a */
[----:B------:R-:W-:Y:S02]  /*69a0*/  MOV R34, R40 ;  /* 0x0000002800227202 */ /* 0x000fe40000000f00 */
[----:B------:R-:W-:-:S07]  /*69b0*/  MOV R42, R32 ;  /* 0x00000020002a7202 */ /* 0x000fce0000000f00 */
[----:B------:R-:W-:Y:S05]  /*69c0*/  WARPSYNC.COLLECTIVE R25, `(.L_x_2495) ;  /* 0x0000000019087348 */ /* 0x000fea0003c00000 */
[----:B------:R0:W1:Y:S02]  /*69d0*/  SHFL.BFLY P2, R32, R34, R31, R30 ;  /* 0x0c00001f22207389 */ /* 0x000064000004001e */
[----:B01----:R-:W-:Y:S01]  /*69e0*/  ENDCOLLECTIVE ;  /* 0x000000000000791b */ /* 0x003fe20003800000 */
.L_x_2495:
[----:B------:R-:W-:Y:S01]  /*69f0*/  FADD.FTZ R42, R42, R39 ;  /* 0x000000272a2a7221 */ /* 0x000fe20000010000 */
[----:B------:R-:W-:-:S04]  /*6a00*/  HFMA2.MMA R31, -RZ, RZ, 0, 2.384185791015625e-07 ;  /* 0x00000004ff1f7435 */ /* 0x000fc800000001ff */
[----:B------:R-:W-:Y:S01]  /*6a10*/  MOV R34, R42 ;  /* 0x0000002a00227202 */ /* 0x000fe20000000f00 */
[----:B------:R-:W-:-:S07]  /*6a20*/  IMAD.MOV.U32 R41, RZ, RZ, R32 ;  /* 0x000000ffff297224 */ /* 0x000fce00078e0020 */
[----:B------:R-:W-:Y:S05]  /*6a30*/  WARPSYNC.COLLECTIVE R25, `(.L_x_2496) ;  /* 0x0000000019087348 */ /* 0x000fea0003c00000 */
[----:B------:R0:W1:Y:S02]  /*6a40*/  SHFL.BFLY P2, R32, R34, R31, R30 ;  /* 0x0c00001f22207389 */ /* 0x000064000004001e */
[----:B01----:R-:W-:Y:S01]  /*6a50*/  ENDCOLLECTIVE ;  /* 0x000000000000791b */ /* 0x003fe20003800000 */
.L_x_2496:
[----:B------:R-:W-:-:S05]  /*6a60*/  FADD.FTZ R41, R41, R40 ;  /* 0x0000002829297221 */ /* 0x000fca0000010000 */
[----:B------:R-:W-:Y:S02]  /*6a70*/  MOV R34, R41 ;  /* 0x0000002900227202 */ /* 0x000fe40000000f00 */
[----:B------:R-:W-:-:S07]  /*6a80*/  MOV R39, R32 ;  /* 0x0000002000277202 */ /* 0x000fce0000000f00 */
[----:B------:R-:W-:Y:S05]  /*6a90*/  WARPSYNC.COLLECTIVE R25, `(.L_x_2497) ;  /* 0x0000000019087348 */ /* 0x000fea0003c00000 */
[----:B------:R0:W1:Y:S02]  /*6aa0*/  SHFL.BFLY P2, R32, R34, R31, R30 ;  /* 0x0c00001f22207389 */ /* 0x000064000004001e */
[----:B01----:R-:W-:Y:S01]  /*6ab0*/  ENDCOLLECTIVE ;  /* 0x000000000000791b */ /* 0x003fe20003800000 */
.L_x_2497:
[----:B------:R-:W-:Y:S01]  /*6ac0*/  FADD.FTZ R39, R42, R39 ;  /* 0x000000272a277221 */ /* 0x000fe20000010000 */
[----:B------:R-:W-:-:S04]  /*6ad0*/  HFMA2.MMA R31, -RZ, RZ, 0, 1.1920928955078125e-07 ;  /* 0x00000002ff1f7435 */ /* 0x000fc800000001ff */
[----:B------:R-:W-:Y:S02]  /*6ae0*/  MOV R34, R39 ;  /* 0x0000002700227202 */ /* 0x000fe40000000f00 */
[----:B------:R-:W-:-:S07]  /*6af0*/  MOV R40, R32 ;  /* 0x0000002000287202 */ /* 0x000fce0000000f00 */
[----:B------:R-:W-:Y:S05]  /*6b00*/  WARPSYNC.COLLECTIVE R25, `(.L_x_2498) ;  /* 0x0000000019087348 */ /* 0x000fea0003c00000 */
[----:B------:R0:W1:Y:S02]  /*6b10*/  SHFL.BFLY P2, R32, R34, R31, R30 ;  /* 0x0c00001f22207389 */ /* 0x000064000004001e */
[----:B01----:R-:W-:Y:S01]  /*6b20*/  ENDCOLLECTIVE ;  /* 0x000000000000791b */ /* 0x003fe20003800000 */
.L_x_2498:
[----:B------:R-:W-:-:S05]  /*6b30*/  FADD.FTZ R40, R41, R40 ;  /* 0x0000002829287221 */ /* 0x000fca0000010000 */
[----:B------:R-:W-:Y:S02]  /*6b40*/  MOV R34, R40 ;  /* 0x0000002800227202 */ /* 0x000fe40000000f00 */
[----:B------:R-:W-:-:S07]  /*6b50*/  MOV R28, R32 ;  /* 0x00000020001c7202 */ /* 0x000fce0000000f00 */
[----:B------:R-:W-:Y:S05]  /*6b60*/  WARPSYNC.COLLECTIVE R25, `(.L_x_2499) ;  /* 0x0000000019087348 */ /* 0x000fea0003c00000 */
[----:B------:R0:W1:Y:S02]  /*6b70*/  SHFL.BFLY P2, R32, R34, R31, R30 ;  /* 0x0c00001f22207389 */ /* 0x000064000004001e */
[----:B01----:R-:W-:Y:S01]  /*6b80*/  ENDCOLLECTIVE ;  /* 0x000000000000791b */ /* 0x003fe20003800000 */
.L_x_2499:
[----:B------:R-:W-:Y:S01]  /*6b90*/  FADD.FTZ R41, R39, R28 ;  /* 0x0000001c27297221 */ /* 0x000fe20000010000 */
[----:B------:R-:W-:Y:S02]  /*6ba0*/  @!P0 IADD3 R39, R33, 0x3c, RZ ;  /* 0x0000003c21278810 */ /* 0x000fe40007ffe0ff */
[----:B------:R-:W-:Y:S02]  /*6bb0*/  @!P0 LEA R28, R47, UR6, 0x7 ;  /* 0x000000062f1c8c11 */ /* 0x000fe4000f8e38ff */
[----:B------:R-:W-:-:S04]  /*6bc0*/  @!P0 LOP3.LUT R39, R39, R10, RZ, 0x3c, !PT ;  /* 0x0000000a27278212 */ /* 0x000fc800078e3cff */
[----:B------:R-:W-:Y:S01]  /*6bd0*/  @!P0 LEA R28, R39, R28, 0x2 ;  /* 0x0000001c271c8211 */ /* 0x000fe200078e10ff */
[----:B------:R-:W-:Y:S01]  /*6be0*/  HFMA2.MMA R31, -RZ, RZ, 0, 5.9604644775390625e-08 ;  /* 0x00000001ff1f7435 */ /* 0x000fe200000001ff */
[----:B------:R-:W-:-:S03]  /*6bf0*/  MOV R34, R41 ;  /* 0x0000002900227202 */ /* 0x000fc60000000f00 */
[----:B------:R0:W1:Y:S04]  /*6c00*/  @!P0 LDS R52, [R28] ;  /* 0x000000001c348984 */ /* 0x0000680000000800 */
[----:B------:R0:W2:Y:S01]  /*6c10*/  @!P0 LDS R54, [R28+0x500] ;  /* 0x000500001c368984 */ /* 0x0000a20000000800 */
[----:B------:R-:W-:-:S07]  /*6c20*/  MOV R43, R32 ;  /* 0x00000020002b7202 */ /* 0x000fce0000000f00 */
[----:B012---:R-:W-:Y:S05]  /*6c30*/  WARPSYNC.COLLECTIVE R25, `(.L_x_2500) ;  /* 0x0000000019087348 */ /* 0x007fea0003c00000 */
[----:B------:R3:W4:Y:S02]  /*6c40*/  SHFL.BFLY P2, R32, R34, R31, R30 ;  /* 0x0c00001f22207389 */ /* 0x000724000004001e */
[----:B01234-:R-:W-:Y:S01]  /*6c50*/  ENDCOLLECTIVE ;  /* 0x000000000000791b */ /* 0x01ffe20003800000 */
.L_x_2500:
[----:B------:R-:W-:Y:S01]  /*6c60*/  FADD.FTZ R43, R40, R43 ;  /* 0x0000002b282b7221 */ /* 0x000fe20000010000 */
[----:B------:R-:W0:Y:S04]  /*6c70*/  LDC.64 R28, c[0x0][0x220] ;  /* 0x00008800ff1c7b82 */ /* 0x000e280000000a00 */
[----:B------:R-:W-:Y:S01]  /*6c80*/  MOV R34, R43 ;  /* 0x0000002b00227202 */ /* 0x000fe20000000f00 */
[----:B------:R-:W-:-:S07]  /*6c90*/  IMAD.MOV.U32 R40, RZ, RZ, R32 ;  /* 0x000000ffff287224 */ /* 0x000fce00078e0020 */
[----:B0-----:R-:W-:Y:S05]  /*6ca0*/  WARPSYNC.COLLECTIVE R25, `(.L_x_2501) ;  /* 0x0000000019087348 */ /* 0x001fea0003c00000 */
[----:B------:R1:W2:Y:S02]  /*6cb0*/  SHFL.BFLY P2, R32, R34, R31, R30 ;  /* 0x0c00001f22207389 */ /* 0x0002a4000004001e */
[----:B012---:R-:W-:Y:S01]  /*6cc0*/  ENDCOLLECTIVE ;  /* 0x000000000000791b */ /* 0x007fe20003800000 */
.L_x_2501:
[----:B------:R-:W-:Y:S01]  /*6cd0*/  FADD.FTZ R40, R41, R40 ;  /* 0x0000002829287221 */ /* 0x000fe20000010000 */
[----:B------:R-:W-:Y:S01]  /*6ce0*/  IMAD.WIDE R28, R37, 0x2, R28 ;  /* 0x00000002251c7825 */ /* 0x000fe200078e021c */
[----:B------:R-:W-:Y:S02]  /*6cf0*/  @!P0 MOV R48, R52 ;  /* 0x0000003400308202 */ /* 0x000fe40000000f00 */
[----:B------:R-:W-:Y:S02]  /*6d00*/  @!P0 MOV R50, R54 ;  /* 0x0000003600328202 */ /* 0x000fe40000000f00 */
[----:B------:R-:W-:Y:S01]  /*6d10*/  ISETP.NE.AND P0, PT, R47, RZ, PT ;  /* 0x000000ff2f00720c */ /* 0x000fe20003f05270 */
[----:B------:R-:W-:Y:S01]  /*6d20*/  HFMA2.MMA R31, -RZ, RZ, 0, 4.76837158203125e-07 ;  /* 0x00000008ff1f7435 */ /* 0x000fe200000001ff */
[----:B------:R-:W-:Y:S02]  /*6d30*/  MOV R34, R44 ;  /* 0x0000002c00227202 */ /* 0x000fe40000000f00 */
[----:B------:R-:W-:-:S09]  /*6d40*/  MOV R42, R32 ;  /* 0x00000020002a7202 */ /* 0x000fd20000000f00 */
[----:B------:R-:W-:Y:S05]  /*6d50*/  WARPSYNC.COLLECTIVE R25, `(.L_x_2502) ;  /* 0x0000000019087348 */ /* 0x000fea0003c00000 */
[----:B------:R0:W1:Y:S02]  /*6d60*/  SHFL.BFLY P2, R32, R34, R31, R30 ;  /* 0x0c00001f22207389 */ /* 0x000064000004001e */
[----:B01----:R-:W-:Y:S01]  /*6d70*/  ENDCOLLECTIVE ;  /* 0x000000000000791b */ /* 0x003fe20003800000 */
.L_x_2502:
[----:B------:R-:W-:Y:S01]  /*6d80*/  @!P0 F2FP.F16.F32.PACK_AB R33, RZ, R36 ;  /* 0x00000024ff21823e */ /* 0x000fe200000000ff */
[----:B------:R-:W-:Y:S01]  /*6d90*/  FADD.FTZ R42, R43, R42 ;  /* 0x0000002a2b2a7221 */ /* 0x000fe20000010000 */
[----:B------:R-:W-:Y:S02]  /*6da0*/  MOV R34, R45 ;  /* 0x0000002d00227202 */ /* 0x000fe40000000f00 */
[----:B------:R-:W-:-:S07]  /*6db0*/  MOV R51, R32 ;  /* 0x0000002000337202 */ /* 0x000fce0000000f00 */
[----:B------:R-:W-:Y:S05]  /*6dc0*/  WARPSYNC.COLLECTIVE R25, `(.L_x_2503) ;  /* 0x0000000019087348 */ /* 0x000fea0003c00000 */
[----:B------:R0:W1:Y:S02]  /*6dd0*/  SHFL.BFLY P2, R32, R34, R31, R30 ;  /* 0x0c00001f22207389 */ /* 0x000064000004001e */
[----:B01----:R-:W-:Y:S01]  /*6de0*/  ENDCOLLECTIVE ;  /* 0x000000000000791b */ /* 0x003fe20003800000 */
.L_x_2503:
[----:B------:R-:W-:Y:S01]  /*6df0*/  FADD.FTZ R51, R51, R44 ;  /* 0x0000002c33337221 */ /* 0x000fe20000010000 */
[----:B------:R-:W-:-:S04]  /*6e00*/  HFMA2.MMA R31, -RZ, RZ, 0, 2.384185791015625e-07 ;  /* 0x00000004ff1f7435 */ /* 0x000fc800000001ff */
[----:B------:R-:W-:Y:S02]  /*6e10*/  MOV R34, R51 ;  /* 0x0000003300227202 */ /* 0x000fe40000000f00 */
[----:B------:R-:W-:-:S07]  /*6e20*/  MOV R46, R32 ;  /* 0x00000020002e7202 */ /* 0x000fce0000000f00 */
[----:B------:R-:W-:Y:S05]  /*6e30*/  WARPSYNC.COLLECTIVE R25, `(.L_x_2504) ;  /* 0x0000000019087348 */ /* 0x000fea0003c00000 */
[----:B------:R0:W1:Y:S02]  /*6e40*/  SHFL.BFLY P2, R32, R34, R31, R30 ;  /* 0x0c00001f22207389 */ /* 0x000064000004001e */
[----:B01----:R-:W-:Y:S01]  /*6e50*/  ENDCOLLECTIVE ;  /* 0x000000000000791b */ /* 0x003fe20003800000 */
.L_x_2504:
[----:B------:R-:W-:-:S05]  /*6e60*/  FADD.FTZ R46, R46, R45 ;  /* 0x0000002d2e2e7221 */ /* 0x000fca0000010000 */
[----:B------:R-:W-:Y:S02]  /*6e70*/  MOV R34, R46 ;  /* 0x0000002e00227202 */ /* 0x000fe40000000f00 */
[----:B------:R-:W-:-:S07]  /*6e80*/  MOV R44, R32 ;  /* 0x00000020002c7202 */ /* 0x000fce0000000f00 */
[----:B------:R-:W-:Y:S05]  /*6e90*/  WARPSYNC.COLLECTIVE R25, `(.L_x_2505) ;  /* 0x0000000019087348 */ /* 0x000fea0003c00000 */
[----:B------:R0:W1:Y:S02]  /*6ea0*/  SHFL.BFLY P2, R32, R34, R31, R30 ;  /* 0x0c00001f22207389 */ /* 0x000064000004001e */
[----:B01----:R-:W-:Y:S01]  /*6eb0*/  ENDCOLLECTIVE ;  /* 0x000000000000791b */ /* 0x003fe20003800000 */
.L_x_2505:
[----:B------:R-:W-:Y:S01]  /*6ec0*/  FADD.FTZ R44, R51, R44 ;  /* 0x0000002c332c7221 */ /* 0x000fe20000010000 */
[----:B------:R-:W-:-:S04]  /*6ed0*/  HFMA2.MMA R31, -RZ, RZ, 0, 1.1920928955078125e-07 ;  /* 0x00000002ff1f7435 */ /* 0x000fc800000001ff */
[----:B------:R-:W-:Y:S02]  /*6ee0*/  MOV R34, R44 ;  /* 0x0000002c00227202 */ /* 0x000fe40000000f00 */
[----:B------:R-:W-:-:S07]  /*6ef0*/  MOV R45, R32 ;  /* 0x00000020002d7202 */ /* 0x000fce0000000f00 */
[----:B------:R-:W-:Y:S05]  /*6f00*/  WARPSYNC.COLLECTIVE R25, `(.L_x_2506) ;  /* 0x0000000019087348 */ /* 0x000fea0003c00000 */
[----:B------:R0:W1:Y:S02]  /*6f10*/  SHFL.BFLY P2, R32, R34, R31, R30 ;  /* 0x0c00001f22207389 */ /* 0x000064000004001e */
[----:B01----:R-:W-:Y:S01]  /*6f20*/  ENDCOLLECTIVE ;  /* 0x000000000000791b */ /* 0x003fe20003800000 */
.L_x_2506:
[----:B------:R-:W-:-:S05]  /*6f30*/  FADD.FTZ R45, R46, R45 ;  /* 0x0000002d2e2d7221 */ /* 0x000fca0000010000 */
[----:B------:R-:W-:Y:S01]  /*6f40*/  MOV R34, R45 ;  /* 0x0000002d00227202 */ /* 0x000fe20000000f00 */
[----:B------:R-:W-:-:S07]  /*6f50*/  IMAD.MOV.U32 R51, RZ, RZ, R32 ;  /* 0x000000ffff337224 */ /* 0x000fce00078e0020 */
[----:B------:R-:W-:Y:S05]  /*6f60*/  WARPSYNC.COLLECTIVE R25, `(.L_x_2507) ;  /* 0x0000000019087348 */ /* 0x000fea0003c00000 */
[----:B------:R0:W1:Y:S02]  /*6f70*/  SHFL.BFLY P2, R32, R34, R31, R30 ;  /* 0x0c00001f22207389 */ /* 0x000064000004001e */
[----:B01----:R-:W-:Y:S01]  /*6f80*/  ENDCOLLECTIVE ;  /* 0x000000000000791b */ /* 0x003fe20003800000 */
.L_x_2507:
[----:B------:R-:W-:Y:S01]  /*6f90*/  FADD.FTZ R51, R44, R51 ;  /* 0x000000332c337221 */ /* 0x000fe20000010000 */
[----:B------:R-:W-:-:S04]  /*6fa0*/  HFMA2.MMA R31, -RZ, RZ, 0, 5.9604644775390625e-08 ;  /* 0x00000001ff1f7435 */ /* 0x000fc800000001ff */
[----:B------:R-:W-:Y:S02]  /*6fb0*/  MOV R34, R51 ;  /* 0x0000003300227202 */ /* 0x000fe40000000f00 */
[----:B------:R-:W-:-:S07]  /*6fc0*/  MOV R46, R32 ;  /* 0x00000020002e7202 */ /* 0x000fce0000000f00 */
[----:B------:R-:W-:Y:S05]  /*6fd0*/  WARPSYNC.COLLECTIVE R25, `(.L_x_2508) ;  /* 0x0000000019087348 */ /* 0x000fea0003c00000 */
[----:B------:R0:W1:Y:S02]  /*6fe0*/  SHFL.BFLY P2, R32, R34, R31, R30 ;  /* 0x0c00001f22207389 */ /* 0x000064000004001e */
[----:B01----:R-:W-:Y:S01]  /*6ff0*/  ENDCOLLECTIVE ;  /* 0x000000000000791b */ /* 0x003fe20003800000 */
.L_x_2508:
[----:B------:R-:W-:-:S05]  /*7000*/  FADD.FTZ R45, R45, R46 ;  /* 0x0000002e2d2d7221 */ /* 0x000fca0000010000 */
[----:B------:R-:W-:Y:S02]  /*7010*/  MOV R34, R45 ;  /* 0x0000002d00227202 */ /* 0x000fe40000000f00 */
[----:B------:R-:W-:-:S07]  /*7020*/  MOV R44, R32 ;  /* 0x00000020002c7202 */ /* 0x000fce0000000f00 */
[----:B------:R-:W-:Y:S05]  /*7030*/  WARPSYNC.COLLECTIVE R25, `(.L_x_2509) ;  /* 0x0000000019087348 */ /* 0x000fea0003c00000 */
[----:B------:R0:W1:Y:S02]  /*7040*/  SHFL.BFLY P2, R32, R34, R31, R30 ;  /* 0x0c00001f22207389 */ /* 0x000064000004001e */
[----:B01----:R-:W-:Y:S01]  /*7050*/  ENDCOLLECTIVE ;  /* 0x000000000000791b */ /* 0x003fe20003800000 */
.L_x_2509:
[----:B------:R-:W-:Y:S01]  /*7060*/  HFMA2.MMA R31, -RZ, RZ, 0, 4.76837158203125e-07 ;  /* 0x00000008ff1f7435 */ /* 0x000fe200000001ff */
[----:B------:R-:W-:Y:S02]  /*7070*/  MOV R34, R48 ;  /* 0x0000003000227202 */ /* 0x000fe40000000f00 */
[----:B------:R-:W-:-:S08]  /*7080*/  MOV R46, R32 ;  /* 0x00000020002e7202 */ /* 0x000fd00000000f00 */
[----:B------:R-:W-:Y:S05]  /*7090*/  WARPSYNC.COLLECTIVE R25, `(.L_x_2510) ;  /* 0x0000000019087348 */ /* 0x000fea0003c00000 */
[----:B------:R0:W1:Y:S02]  /*70a0*/  SHFL.BFLY P2, R32, R34, R31, R30 ;  /* 0x0c00001f22207389 */ /* 0x000064000004001e */
[----:B01----:R-:W-:Y:S01]  /*70b0*/  ENDCOLLECTIVE ;  /* 0x000000000000791b */ /* 0x003fe20003800000 */
.L_x_2510:
[----:B------:R-:W-:Y:S02]  /*70c0*/  MOV R34, R50 ;  /* 0x0000003200227202 */ /* 0x000fe40000000f00 */
[----:B------:R-:W-:-:S07]  /*70d0*/  MOV R55, R32 ;  /* 0x0000002000377202 */ /* 0x000fce0000000f00 */
[----:B------:R-:W-:Y:S05]  /*70e0*/  WARPSYNC.COLLECTIVE R25, `(.L_x_2511) ;  /* 0x0000000019087348 */ /* 0x000fea0003c00000 */
[----:B------:R0:W1:Y:S02]  /*70f0*/  SHFL.BFLY P2, R32, R34, R31, R30 ;  /* 0x0c00001f22207389 */ /* 0x000064000004001e */
[----:B01----:R-:W-:Y:S01]  /*7100*/  ENDCOLLECTIVE ;  /* 0x000000000000791b */ /* 0x003fe20003800000 */
.L_x_2511:
[----:B------:R-:W-:Y:S01]  /*7110*/  FADD.FTZ R55, R55, R48 ;  /* 0x0000003037377221 */ /* 0x000fe20000010000 */
[----:B------:R-:W-:-:S03]  /*7120*/  HFMA2.MMA R31, -RZ, RZ, 0, 2.384185791015625e-07 ;  /* 0x00000004ff1f7435 */ /* 0x000fc600000001ff */
[----:B------:R-:W-:Y:S01]  /*7130*/  IMAD.MOV.U32 R34, RZ, RZ, R55 ;  /* 0x000000ffff227224 */ /* 0x000fe200078e0037 */
[----:B------:R-:W-:-:S07]  /*7140*/  MOV R57, R32 ;  /* 0x0000002000397202 */ /* 0x000fce0000000f00 */
[----:B------:R-:W-:Y:S05]  /*7150*/  WARPSYNC.COLLECTIVE R25, `(.L_x_2512) ;  /* 0x0000000019087348 */ /* 0x000fea0003c00000 */
[----:B------:R0:W1:Y:S02]  /*7160*/  SHFL.BFLY P2, R32, R34, R31, R30 ;  /* 0x0c00001f22207389 */ /* 0x000064000004001e */
[----:B01----:R-:W-:Y:S01]  /*7170*/  ENDCOLLECTIVE ;  /* 0x000000000000791b */ /* 0x003fe20003800000 */
.L_x_2512:
[----:B------:R-:W-:-:S05]  /*7180*/  FADD.FTZ R57, R57, R50 ;  /* 0x0000003239397221 */ /* 0x000fca0000010000 */
[----:B------:R-:W-:Y:S02]  /*7190*/  MOV R34, R57 ;  /* 0x0000003900227202 */ /* 0x000fe40000000f00 */
[----:B------:R-:W-:-:S07]  /*71a0*/  MOV R48, R32 ;  /* 0x0000002000307202 */ /* 0x000fce0000000f00 */
[----:B------:R-:W-:Y:S05]  /*71b0*/  WARPSYNC.COLLECTIVE R25, `(.L_x_2513) ;  /* 0x0000000019087348 */ /* 0x000fea0003c00000 */
[----:B------:R0:W1:Y:S02]  /*71c0*/  SHFL.BFLY P2, R32, R34, R31, R30 ;  /* 0x0c00001f22207389 */ /* 0x000064000004001e */
[----:B01----:R-:W-:Y:S01]  /*71d0*/  ENDCOLLECTIVE ;  /* 0x000000000000791b */ /* 0x003fe20003800000 */
.L_x_2513:
[----:B------:R-:W-:Y:S01]  /*71e0*/  FADD.FTZ R48, R55, R48 ;  /* 0x0000003037307221 */ /* 0x000fe20000010000 */
[----:B------:R-:W-:-:S04]  /*71f0*/  HFMA2.MMA R31, -RZ, RZ, 0, 1.1920928955078125e-07 ;  /* 0x00000002ff1f7435 */ /* 0x000fc800000001ff */
[----:B------:R-:W-:Y:S02]  /*7200*/  MOV R34, R48 ;  /* 0x0000003000227202 */ /* 0x000fe40000000f00 */
[----:B------:R-:W-:-:S07]  /*7210*/  MOV R50, R32 ;  /* 0x0000002000327202 */ /* 0x000fce0000000f00 */
[----:B------:R-:W-:Y:S05]  /*7220*/  WARPSYNC.COLLECTIVE R25, `(.L_x_2514) ;  /* 0x0000000019087348 */ /* 0x000fea0003c00000 */
[----:B------:R0:W1:Y:S02]  /*7230*/  SHFL.BFLY P2, R32, R34, R31, R30 ;  /* 0x0c00001f22207389 */ /* 0x000064000004001e */
[----:B01----:R-:W-:Y:S01]  /*7240*/  ENDCOLLECTIVE ;  /* 0x000000000000791b */ /* 0x003fe20003800000 */
.L_x_2514:
[----:B------:R-:W-:-:S05]  /*7250*/  FADD.FTZ R50, R57, R50 ;  /* 0x0000003239327221 */ /* 0x000fca0000010000 */
[----:B------:R-:W-:Y:S02]  /*7260*/  MOV R34, R50 ;  /* 0x0000003200227202 */ /* 0x000fe40000000f00 */
[----:B------:R-:W-:-:S07]  /*7270*/  MOV R39, R32 ;  /* 0x0000002000277202 */ /* 0x000fce0000000f00 */
[----:B------:R-:W-:Y:S05]  /*7280*/  WARPSYNC.COLLECTIVE R25, `(.L_x_2515) ;  /* 0x0000000019087348 */ /* 0x000fea0003c00000 */
[----:B------:R0:W1:Y:S02]  /*7290*/  SHFL.BFLY P2, R32, R34, R31, R30 ;  /* 0x0c00001f22207389 */ /* 0x000064000004001e */
[----:B01----:R-:W-:Y:S01]  /*72a0*/  ENDCOLLECTIVE ;  /* 0x000000000000791b */ /* 0x003fe20003800000 */
.L_x_2515:
        /* <DEDUP_REMOVED lines=11> */
[----:B------:R-:W-:Y:S01]  /*7360*/  FADD.FTZ R50, R50, R55 ;  /* 0x0000003732327221 */ /* 0x000fe20000010000 */
[----:B------:R-:W-:Y:S01]  /*7370*/  MOV R34, R39 ;  /* 0x0000002700227202 */ /* 0x000fe20000000f00 */
[----:B------:R0:W-:Y:S01]  /*7380*/  @!P0 STG.E.U16 desc[UR8][R26.64], R32 ;  /* 0x000000201a008986 */ /* 0x0001e2000c101508 */
[----:B------:R-:W-:Y:S02]  /*7390*/  MOV R30, 0x101f ;  /* 0x0000101f001e7802 */ /* 0x000fe40000000f00 */
[----:B------:R-:W-:Y:S02]  /*73a0*/  MOV R25, 0xffff ;  /* 0x0000ffff00197802 */ /* 0x000fe40000000f00 */
[----:B------:R-:W-:Y:S01]  /*73b0*/  PRMT R35, R33, 0x7610, R35 ;  /* 0x0000761021237816 */ /* 0x000fe20000000023 */
[----:B------:R-:W-:-:S07]  /*73c0*/  FADD.FTZ R33, R45, R46 ;  /* 0x0000002e2d217221 */ /* 0x000fce0000010000 */
[----:B0-----:R-:W-:Y:S05]  /*73d0*/  WARPSYNC.COLLECTIVE R25, `(.L_x_2516) ;  /* 0x0000000019087348 */ /* 0x001fea0003c00000 */
[----:B0-----:R0:W1:Y:S02]  /*73e0*/  SHFL.BFLY P2, R32, R34, R31, R30 ;  /* 0x0c00001f22207389 */ /* 0x001064000004001e */
[----:B01----:R-:W-:Y:S01]  /*73f0*/  ENDCOLLECTIVE ;  /* 0x000000000000791b */ /* 0x003fe20003800000 */
.L_x_2516:
[----:B------:R-:W-:Y:S01]  /*7400*/  @!P0 F2FP.F16.F32.PACK_AB R33, RZ, R33 ;  /* 0x00000021ff21823e */ /* 0x000fe200000000ff */
        /* <DEDUP_REMOVED lines=10> */
.L_x_2517:
[----:B------:R-:W-:Y:S01]  /*74b0*/  FADD.FTZ R36, R39, R36 ;  /* 0x0000002427247221 */ /* 0x000fe20000010000 */
[----:B------:R-:W-:Y:S06]  /*74c0*/  BRA `(.L_x_2518) ;  /* 0xffffffe400107947 */ /* 0x000fec000383ffff */
.L_x_2519:
        /* <DEDUP_REMOVED lines=11> */
.L_x_3865:


//--------------------- .text._ZN13group_norm_v218gn_bwd_cuda_kernelI6__halfLi320ELi1ELi32ELi10ELi1024ELb0ELb1ELi64ELi320ELi320ELi4ELb1ELi9ELb0ELb0ELNS_15WgradSyncMethodE3ENS_16CompileConditionILi900EEEEEvPT_S6_S6_PKS5_S8_S8_S8_PKfflPfPj --------------------------
	.section	.text._ZN13group_norm_v218gn_bwd_cuda_kernelI6__halfLi320ELi1ELi32ELi10ELi1024ELb0ELb1ELi64ELi320ELi320ELi4ELb1ELi9ELb0ELb0ELNS_15WgradSyncMethodE3ENS_16CompileConditionILi900EEEEEvPT_S6_S6_PKS5_S8_S8_S8_PKfflPfPj,"ax",@progbits
	.align	128
        .global         _ZN13group_norm_v218gn_bwd_cuda_kernelI6__halfLi320ELi1ELi32ELi10ELi1024ELb0ELb1ELi64ELi320ELi320ELi4ELb1ELi9ELb0ELb0ELNS_15WgradSyncMethodE3ENS_16CompileConditionILi900EEEEEvPT_S6_S6_PKS5_S8_S8_S8_PKfflPfPj
        .type           _ZN13group_norm_v218gn_bwd_cuda_kernelI6__halfLi320ELi1ELi32ELi10ELi1024ELb0ELb1ELi64ELi320ELi320ELi4ELb1ELi9ELb0ELb0ELNS_15WgradSyncMethodE3ENS_16CompileConditionILi900EEEEEvPT_S6_S6_PKS5_S8_S8_S8_PKfflPfPj,@function
        .size           _ZN13group_norm_v218gn_bwd_cuda_kernelI6__halfLi320ELi1ELi32ELi10ELi1024ELb0ELb1ELi64ELi320ELi320ELi4ELb1ELi9ELb0ELb0ELNS_15WgradSyncMethodE3ENS_16CompileConditionILi900EEEEEvPT_S6_S6_PKS5_S8_S8_S8_PKfflPfPj,(.L_x_3866 - _ZN13group_norm_v218gn_bwd_cuda_kernelI6__halfLi320ELi1ELi32ELi10ELi1024ELb0ELb1ELi64ELi320ELi320ELi4ELb1ELi9ELb0ELb0ELNS_15WgradSyncMethodE3ENS_16CompileConditionILi900EEEEEvPT_S6_S6_PKS5_S8_S8_S8_PKfflPfPj)
        .other          _ZN13group_norm_v218gn_bwd_cuda_kernelI6__halfLi320ELi1ELi32ELi10ELi1024ELb0ELb1ELi64ELi320ELi320ELi4ELb1ELi9ELb0ELb0ELNS_15WgradSyncMethodE3ENS_16CompileConditionILi900EEEEEvPT_S6_S6_PKS5_S8_S8_S8_PKfflPfPj,@"STO_CUDA_ENTRY STV_DEFAULT"
_ZN13group_norm_v218gn_bwd_cuda_kernelI6__halfLi320ELi1ELi32ELi10ELi1024ELb0ELb1ELi64ELi320ELi320ELi4ELb1ELi9ELb0ELb0ELNS_15WgradSyncMethodE3ENS_16CompileConditionILi900EEEEEvPT_S6_S6_PKS5_S8_S8_S8_PKfflPfPj:
.text._ZN13group_norm_v218gn_bwd_cuda_kernelI6__halfLi320ELi1ELi32ELi10ELi1024ELb0ELb1ELi64ELi320ELi320ELi4ELb1ELi9ELb0ELb0ELNS_15WgradSyncMethodE3ENS_16CompileConditionILi900EEEEEvPT_S6_S6_PKS5_S8_S8_S8_PKfflPfPj:
        /* <DEDUP_REMOVED lines=28> */
.L_x_2522:
        /* <DEDUP_REMOVED lines=8> */
.L_x_2521:
[----:B------:R-:W-:Y:S05]  /*0240*/  WARPSYNC.ALL ;  /* 0x0000000000007948 */ /* 0x000fea0003800000 */
[----:B------:R-:W-:Y:S06]  /*0250*/  BAR.SYNC.DEFER_BLOCKING 0x0 ;  /* 0x0000000000007b1d */ /* 0x000fec0000010000 */
[----:B------:R-:W-:Y:S05]  /*0260*/  BRA `(.L_x_2523) ;  /* 0x0000005c00d47947 */ /* 0x000fea0003800000 */
.L_x_2520:
        /* <DEDUP_REMOVED lines=19> */
[----:B------:R-:W-:Y:S01]  /*03a0*/  USHF.L.U32 UR7, UR10, 0x4, URZ ;  /* 0x000000040a077899 */ /* 0x000fe2000800063f */
[----:B------:R-:W-:Y:S01]  /*03b0*/  IADD3 R0, R11, 0x50, RZ ;  /* 0x000000500b007810 */ /* 0x000fe20007ffe0ff */
[----:B------:R-:W-:Y:S01]  /*03c0*/  UIADD3 UR11, -UR10, URZ, URZ ;  /* 0x0000003f0a0b7290 */ /* 0x000fe2000fffe13f */
[----:B------:R-:W-:Y:S01]  /*03d0*/  LOP3.LUT R9, R12, 0xfffffff0, R9, 0xe2, !PT ;  /* 0xfffffff00c097812 */ /* 0x000fe200078ee209 */
[----:B------:R-:W-:Y:S01]  /*03e0*/  ULOP3.LUT UR4, UR7, 0xfffffff0, UR4, 0xe2, !UPT ;  /* 0xfffffff007047892 */ /* 0x000fe2000f8ee204 */
[----:B------:R-:W-:-:S02]  /*03f0*/  SHF.R.U32.HI R5, RZ, 0x1, R4 ;  /* 0x00000001ff057819 */ /* 0x000fc40000011604 */
[----:B------:R-:W-:Y:S02]  /*0400*/  CS2R R56, SRZ ;  /* 0x0000000000387805 */ /* 0x000fe4000001ff00 */
[----:B0-----:R-:W-:Y:S01]  /*0410*/  SHF.R.S32.HI R3, RZ, 0x1f, R0 ;  /* 0x0000001fff037819 */ /* 0x001fe20000011400 */
[----:B------:R0:W-:Y:S01]  /*0420*/  STL [R1+0x78], R9 ;  /* 0x0000780901007387 */ /* 0x0001e20000100800 */
[----:B------:R-:W-:Y:S02]  /*0430*/  IADD3 R2, R4, 0x2, RZ ;  /* 0x0000000204027810 */ /* 0x000fe40007ffe0ff */
[----:B------:R-:W-:Y:S02]  /*0440*/  CS2R R54, SRZ ;  /* 0x0000000000367805 */ /* 0x000fe4000001ff00 */
[----:B------:R-:W-:Y:S02]  /*0450*/  SHF.R.U32.HI R10, RZ, 0x2, R4 ;  /* 0x00000002ff0a7819 */ /* 0x000fe40000011604 */
[----:B------:R-:W-:-:S02]  /*0460*/  CS2R R52, SRZ ;  /* 0x0000000000347805 */ /* 0x000fc4000001ff00 */
[----:B------:R-:W-:Y:S02]  /*0470*/  LOP3.LUT R5, R5, 0x1, RZ, 0xc0, !PT ;  /* 0x0000000105057812 */ /* 0x000fe400078ec0ff */
[----:B------:R-:W-:Y:S02]  /*0480*/  CS2R R50, SRZ ;  /* 0x0000000000327805 */ /* 0x000fe4000001ff00 */
[----:B------:R-:W-:Y:S01]  /*0490*/  SHF.R.U32.HI R14, RZ, 0x2, R2 ;  /* 0x00000002ff0e7819 */ /* 0x000fe20000011602 */
[----:B-1----:R-:W-:Y:S01]  /*04a0*/  ULEA UR6, UR9, UR6, 0x18 ;  /* 0x0000000609067291 */ /* 0x002fe2000f8ec03f */
[----:B------:R-:W-:Y:S01]  /*04b0*/  LEA.HI R6, R6, R19, RZ, 0x4 ;  /* 0x0000001306067211 */ /* 0x000fe200078f20ff */
[----:B------:R-:W-:Y:S01]  /*04c0*/  IMAD R12, R5, 0x50, R10 ;  /* 0x00000050050c7824 */ /* 0x000fe200078e020a */
[----:B0-----:R-:W-:Y:S01]  /*04d0*/  LEA.HI R9, R3, R0, RZ, 0x2 ;  /* 0x0000000003097211 */ /* 0x001fe200078f10ff */
[----:B------:R-:W-:Y:S01]  /*04e0*/  ULEA UR9, UR9, UR8, 0x18 ;  /* 0x0000000809097291 */ /* 0x000fe2000f8ec03f */
[----:B------:R-:W-:-:S02]  /*04f0*/  SHF.R.U32.HI R3, RZ, 0x1, R2 ;  /* 0x00000001ff037819 */ /* 0x000fc40000011602 */
[----:B------:R-:W-:Y:S01]  /*0500*/  IADD3 R0, R11, 0xa0, RZ ;  /* 0x000000a00b007810 */ /* 0x000fe20007ffe0ff */
[----:B------:R-:W-:Y:S01]  /*0510*/  UMOV UR8, UR10 ;  /* 0x0000000a00087c82 */ /* 0x000fe20008000000 */
[----:B------:R-:W-:Y:S02]  /*0520*/  IADD3 R10, R4, 0x4, RZ ;  /* 0x00000004040a7810 */ /* 0x000fe40007ffe0ff */
        /* <DEDUP_REMOVED lines=24> */
[----:B------:R-:W-:Y:S01]  /*06b0*/  IMAD R4, R4, 0x50, R17 ;  /* 0x0000005004047824 */ /* 0x000fe200078e0211 */
[----:B------:R-:W-:Y:S01]  /*06c0*/  MOV R5, UR6 ;  /* 0x0000000600057c02 */ /* 0x000fe20008000f00 */
[----:B------:R-:W-:Y:S01]  /*06d0*/  ULEA UR6, UP0, UR10, UR12, 0x2 ;  /* 0x0000000c0a067291 */ /* 0x000fe2000f80103f */
[----:B------:R-:W-:Y:S01]  /*06e0*/  IADD3 R8, -R8, R19, RZ ;  /* 0x0000001308087210 */ /* 0x000fe20007ffe1ff */
[----:B------:R0:W-:Y:S01]  /*06f0*/  STL [R1+0x38], R3 ;  /* 0x0000380301007387 */ /* 0x0001e20000100800 */
[----:B------:R-:W-:Y:S01]  /*0700*/  SHF.R.U32.HI R9, RZ, 0x2, R9 ;  /* 0x00000002ff097819 */ /* 0x000fe20000011609 */
[--C-:B------:R-:W-:Y:S01]  /*0710*/  IMAD R12, R12, 0x28, R5.reuse ;  /* 0x000000280c0c7824 */ /* 0x100fe200078e0205 */
[----:B------:R-:W-:Y:S01]  /*0720*/  SHF.R.U32.HI R7, RZ, 0x2, R10 ;  /* 0x00000002ff077819 */ /* 0x000fe2000001160a */
[----:B------:R-:W-:Y:S01]  /*0730*/  IMAD R14, R13, 0x28, R5 ;  /* 0x000000280d0e7824 */ /* 0x000fe200078e0205 */
[----:B------:R-:W-:Y:S01]  /*0740*/  SHF.R.U32.HI R11, RZ, 0x2, R11 ;  /* 0x00000002ff0b7819 */ /* 0x000fe2000001160b */
[--C-:B------:R-:W-:Y:S01]  /*0750*/  IMAD R16, R15, 0x28, R5.reuse ;  /* 0x000000280f107824 */ /* 0x100fe200078e0205 */
[----:B------:R-:W-:Y:S01]  /*0760*/  ULEA.HI.X UR7, UR10, UR13, UR5, 0x2, UP0 ;  /* 0x0000000d0a077291 */ /* 0x000fe200080f1405 */
[--C-:B------:R-:W-:Y:S01]  /*0770*/  IMAD R18, R0, 0x28, R5.reuse ;  /* 0x0000002800127824 */ /* 0x100fe200078e0205 */
[----:B------:R-:W-:Y:S01]  /*0780*/  SHF.L.U32 R0, R19, 0x3, RZ ;  /* 0x0000000313007819 */ /* 0x000fe200000006ff */
[----:B0-----:R-:W-:Y:S01]  /*0790*/  IMAD.WIDE.U32 R2, R2, -0x33333333, RZ ;  /* 0xcccccccd02027825 */ /* 0x001fe200078e00ff */
[----:B------:R-:W-:Y:S01]  /*07a0*/  MOV R2, UR4 ;  /* 0x0000000400027c02 */ /* 0x000fe20008000f00 */
[----:B------:R-:W-:Y:S01]  /*07b0*/  UISETP.NE.AND UP0, UPT, UR20, UR11, UPT ;  /* 0x0000000b1400728c */ /* 0x000fe2000bf05270 */
[----:B------:R-:W-:Y:S01]  /*07c0*/  LOP3.LUT R13, R0, 0x18, RZ, 0xc0, !PT ;  /* 0x00000018000d7812 */ /* 0x000fe200078ec0ff */
[----:B------:R-:W-:Y:S01]  /*07d0*/  IMAD R20, R4, 0x28, R5 ;  /* 0x0000002804147824 */ /* 0x000fe200078e0205 */
[----:B------:R-:W-:Y:S01]  /*07e0*/  SHF.R.U32.HI R3, RZ, 0x3, R3 ;  /* 0x00000003ff037819 */ /* 0x000fe20000011603 */
[----:B------:R-:W0:Y:S01]  /*07f0*/  LDC.64 R4, c[0x0][0x260] ;  /* 0x00009800ff047b82 */ /* 0x000e220000000a00 */
[----:B------:R-:W-:Y:S01]  /*0800*/  IMAD R0, R2, 0x140, R19 ;  /* 0x0000014002007824 */ /* 0x000fe200078e0213 */
[----:B------:R-:W-:-:S02]  /*0810*/  UMOV UR4, 0x7fffff71 ;  /* 0x7fffff7100047882 */ /* 0x000fc40000000000 */
[----:B------:R1:W-:Y:S01]  /*0820*/  STL [R1+0x3c], R3 ;  /* 0x00003c0301007387 */ /* 0x0003e20000100800 */
[----:B------:R-:W-:-:S03]  /*0830*/  USEL UR12, UR4, 0x1, !UP0 ;  /* 0x00000001040c7887 */ /* 0x000fc6000c000000 */
        /* <DEDUP_REMOVED lines=10> */
[----:B------:R-:W-:Y:S02]  /*08e0*/  LEA R8, R19, UR9, 0x5 ;  /* 0x0000000913087c11 */ /* 0x000fe4000f8e28ff */
[----:B---3--:R-:W-:Y:S01]  /*08f0*/  IADD3 R6, R12, R13, RZ ;  /* 0x0000000d0c067210 */ /* 0x008fe20007ffe0ff */
        /* <DEDUP_REMOVED lines=15> */
[----:B------:R-:W-:-:S05]  /*09f0*/  IADD3 R9, R8, R7, RZ ;  /* 0x0000000708097210 */ /* 0x000fca0007ffe0ff */
[----:B------:R1:W-:Y:S01]  /*0a00*/  STL [R1+0x6c], R9 ;  /* 0x00006c0901007387 */ /* 0x0003e20000100800 */
[C---:B0-----:R-:W-:Y:S02]  /*0a10*/  LOP3.LUT R3, R6.reuse, 0x8, RZ, 0x3c, !PT ;  /* 0x0000000806037812 */ /* 0x041fe400078e3cff */
[----:B------:R-:W-:Y:S02]  /*0a20*/  LOP3.LUT R6, R6, 0x10, RZ, 0x3c, !PT ;  /* 0x0000001006067812 */ /* 0x000fe400078e3cff */
[C---:B------:R-:W-:Y:S02]  /*0a30*/  IADD3 R7, R8.reuse, R3, RZ ;  /* 0x0000000308077210 */ /* 0x040fe40007ffe0ff */
[----:B------:R-:W-:-:S03]  /*0a40*/  IADD3 R3, R8, R6, RZ ;  /* 0x0000000608037210 */ /* 0x000fc60007ffe0ff */
[----:B------:R1:W-:Y:S04]  /*0a50*/  STL [R1+0x74], R7 ;  /* 0x0000740701007387 */ /* 0x0003e80000100800 */
[----:B------:R1:W-:Y:S01]  /*0a60*/  STL [R1+0x70], R3 ;  /* 0x0000700301007387 */ /* 0x0003e20000100800 */
[--C-:B--2---:R-:W-:Y:S02]  /*0a70*/  HADD2.F32 R0, -RZ, R22.reuse.H0_H0 ;  /* 0x20000016ff007230 */ /* 0x104fe40000004100 */
[----:B------:R-:W-:Y:S02]  /*0a80*/  HADD2.F32 R4, -RZ, R22.H1_H1 ;  /* 0x30000016ff047230 */ /* 0x000fe40000004100 */
[--C-:B------:R-:W-:Y:S02]  /*0a90*/  HADD2.F32 R2, -RZ, R23.reuse.H0_H0 ;  /* 0x20000017ff027230 */ /* 0x100fe40000004100 */
[----:B-1----:R-:W-:-:S07]  /*0aa0*/  HADD2.F32 R5, -RZ, R23.H1_H1 ;  /* 0x30000017ff057230 */ /* 0x002fce0000004100 */
.L_x_2533:
[----:B-1----:R-:W2:Y:S01]  /*0ab0*/  LDL R3, [R1+0x38] ;  /* 0x0000380001037983 */ /* 0x002ea20000100800 */
[----:B------:R-:W0:Y:S01]  /*0ac0*/  S2R R6, SR_TID.X ;  /* 0x0000000000067919 */ /* 0x000e220000002100 */
[----:B------:R-:W-:Y:S01]  /*0ad0*/  USHF.L.U32 UR11, UR20, 0x6, URZ ;  /* 0x00000006140b7899 */ /* 0x000fe2000800063f */
[----:B------:R-:W-:Y:S01]  /*0ae0*/  HFMA2.MMA R7, -RZ, RZ, 0, 0 ;  /* 0x00000000ff077435 */ /* 0x000fe200000001ff */
[----:B------:R-:W-:Y:S02]  /*0af0*/  USHF.L.U32 UR13, UR10, 0x5, URZ ;  /* 0x000000050a0d7899 */ /* 0x000fe4000800063f */
[----:B------:R-:W-:Y:S02]  /*0b00*/  ULOP3.LUT UR11, UR11, 0x3c0, URZ, 0xc0, !UPT ;  /* 0x000003c00b0b7892 */ /* 0x000fe4000f8ec03f */
[----:B------:R-:W-:Y:S02]  /*0b10*/  USHF.L.U64.HI UR16, UR10, 0x5, UR5 ;  /* 0x000000050a107899 */ /* 0x000fe40008010205 */
[----:B------:R-:W-:Y:S01]  /*0b20*/  MOV R11, UR10 ;  /* 0x0000000a000b7c02 */ /* 0x000fe20008000f00 */
[----:B------:R-:W-:Y:S01]  /*0b30*/  ULDC.64 UR22, c[0x0][0x248] ;  /* 0x0000920000167ab9 */ /* 0x000fe20000000a00 */
[----:B------:R-:W-:Y:S01]  /*0b40*/  UIMAD UR17, UR5, 0x50000, URZ ;  /* 0x00050000051178a4 */ /* 0x000fe2000f8e023f */
[----:B------:R-:W-:Y:S01]  /*0b50*/  ULDC.64 UR26, c[0x0][0x228] ;  /* 0x00008a00001a7ab9 */ /* 0x000fe20000000a00 */
[----:B------:R-:W-:Y:S01]  /*0b60*/  ULDC.64 UR24, c[0x0][0x230] ;  /* 0x00008c0000187ab9 */ /* 0x000fe20000000a00 */
[----:B0-----:R-:W-:-:S05]  /*0b70*/  IMAD.WIDE.U32 R116, R6, -0x33333333, RZ ;  /* 0xcccccccd06747825 */ /* 0x001fca00078e00ff */
[----:B------:R-:W-:-:S05]  /*0b80*/  SHF.R.U32.HI R116, RZ, 0x6, R117 ;  /* 0x00000006ff747819 */ /* 0x000fca0000011675 */
[C---:B------:R-:W-:Y:S01]  /*0b90*/  IMAD R117, R116.reuse, -0x50, R6 ;  /* 0xffffffb074757824 */ /* 0x040fe200078e0206 */
[----:B------:R-:W-:Y:S01]  /*0ba0*/  IADD3 R9, R116, UR11, RZ ;  /* 0x0000000b74097c10 */ /* 0x000fe2000fffe0ff */
[----:B------:R-:W-:-:S03]  /*0bb0*/  ULDC UR11, c[0x0][0x250] ;  /* 0x00009400000b7ab9 */ /* 0x000fc60000000800 */
[----:B------:R-:W-:Y:S01]  /*0bc0*/  SHF.L.U32 R6, R117, 0x2, RZ ;  /* 0x0000000275067819 */ /* 0x000fe200000006ff */
[----:B------:R-:W-:-:S04]  /*0bd0*/  IMAD R9, R9, 0x140, RZ ;  /* 0x0000014009097824 */ /* 0x000fc800078e02ff */
[----:B------:R-:W-:Y:S01]  /*0be0*/  IMAD.WIDE.U32 R6, R11, 0x50000, R6 ;  /* 0x000500000b067825 */ /* 0x000fe200078e0006 */
[----:B--2---:R-:W-:-:S04]  /*0bf0*/  IADD3 R3, P0, R3, UR13, RZ ;  /* 0x0000000d03037c10 */ /* 0x004fc8000ff1e0ff */
[----:B------:R-:W-:Y:S02]  /*0c00*/  IADD3.X R8, RZ, UR16, RZ, P0, !PT ;  /* 0x00000010ff087c10 */ /* 0x000fe400087fe4ff */
[----:B------:R-:W-:-:S04]  /*0c10*/  LEA R58, P0, R3, UR22, 0x3 ;  /* 0x00000016033a7c11 */ /* 0x000fc8000f8018ff */
[----:B------:R-:W-:Y:S02]  /*0c20*/  LEA.HI.X R59, R3, UR23, R8, 0x3, P0 ;  /* 0x00000017033b7c11 */ /* 0x000fe400080f1c08 */
[----:B------:R-:W-:Y:S02]  /*0c30*/  IADD3 R3, R7, UR17, RZ ;  /* 0x0000001107037c10 */ /* 0x000fe4000fffe0ff */
[C---:B------:R-:W-:Y:S02]  /*0c40*/  IADD3 R8, P0, R9.reuse, R6, RZ ;  /* 0x0000000609087210 */ /* 0x040fe40007f1e0ff */
[----:B------:R-:W-:Y:S01]  /*0c50*/  IADD3 R7, R9, 0x500, RZ ;  /* 0x0000050009077810 */ /* 0x000fe20007ffe0ff */
[----:B------:R-:W2:Y:S01]  /*0c60*/  LDG.E.64.CONSTANT R58, desc[UR14][R58.64] ;  /* 0x0000000e3a3a7981 */ /* 0x000ea2000c1e9b00 */
[----:B------:R-:W-:Y:S02]  /*0c70*/  IADD3.X R11, RZ, R3, RZ, P0, !PT ;  /* 0x00000003ff0b7210 */ /* 0x000fe400007fe4ff */
[----:B------:R-:W-:-:S02]  /*0c80*/  SHF.L.U32 R150, R8, 0x1, RZ ;  /* 0x0000000108967819 */ /* 0x000fc400000006ff */
[----:B------:R-:W-:Y:S02]  /*0c90*/  SHF.L.U64.HI R12, R8, 0x1, R11 ;  /* 0x00000001080c7819 */ /* 0x000fe4000001020b */
[----:B------:R-:W-:Y:S02]  /*0ca0*/  IADD3 R10, P2, R7, R6, RZ ;  /* 0x00000006070a7210 */ /* 0x000fe40007f5e0ff */
[C---:B------:R-:W-:Y:S02]  /*0cb0*/  IADD3 R34, P1, R150.reuse, UR26, RZ ;  /* 0x0000001a96227c10 */ /* 0x040fe4000ff3e0ff */
[----:B------:R-:W-:Y:S02]  /*0cc0*/  IADD3 R32, P0, R150, UR24, RZ ;  /* 0x0000001896207c10 */ /* 0x000fe4000ff1e0ff */
[----:B------:R-:W-:Y:S01]  /*0cd0*/  IADD3 R7, R9, 0xa00, RZ ;  /* 0x00000a0009077810 */ /* 0x000fe20007ffe0ff */
[----:B------:R0:W-:Y:S01]  /*0ce0*/  STL [R1+0x34], R12 ;  /* 0x0000340c01007387 */ /* 0x0001e20000100800 */
[----:B------:R-:W-:-:S02]  /*0cf0*/  IADD3.X R35, R12, UR27, RZ, P1, !PT ;  /* 0x0000001b0c237c10 */ /* 0x000fc40008ffe4ff */
[-C--:B------:R-:W-:Y:S02]  /*0d00*/  IADD3.X R11, RZ, R3.reuse, RZ, P2, !PT ;  /* 0x00000003ff0b7210 */ /* 0x080fe400017fe4ff */
[----:B------:R-:W-:Y:S02]  /*0d10*/  IADD3.X R33, R12, UR25, RZ, P0, !PT ;  /* 0x000000190c217c10 */ /* 0x000fe400087fe4ff */
[----:B------:R-:W-:Y:S01]  /*0d20*/  IADD3 R8, P1, R7, R6, RZ ;  /* 0x0000000607087210 */ /* 0x000fe20007f3e0ff */
[----:B------:R-:W3:Y:S01]  /*0d30*/  LDG.E.64.CONSTANT R34, desc[UR14][R34.64] ;  /* 0x0000000e22227981 */ /* 0x000ee2000c1e9b00 */
[C---:B0-----:R-:W-:Y:S02]  /*0d40*/  SHF.L.U32 R12, R10.reuse, 0x1, RZ ;  /* 0x000000010a0c7819 */ /* 0x041fe400000006ff */
[----:B------:R-:W-:Y:S01]  /*0d50*/  SHF.L.U64.HI R13, R10, 0x1, R11 ;  /* 0x000000010a0d7819 */ /* 0x000fe2000001020b */
[----:B------:R-:W4:Y:S01]  /*0d60*/  LDG.E.64.CONSTANT R32, desc[UR14][R32.64] ;  /* 0x0000000e20207981 */ /* 0x000f22000c1e9b00 */
[----:B------:R-:W-:-:S02]  /*0d70*/  IADD3.X R11, RZ, R3, RZ, P1, !PT ;  /* 0x00000003ff0b7210 */ /* 0x000fc40000ffe4ff */
[C---:B------:R-:W-:Y:S02]  /*0d80*/  IADD3 R44, P1, R12.reuse, UR26, RZ ;  /* 0x0000001a0c2c7c10 */ /* 0x040fe4000ff3e0ff */
[----:B------:R-:W-:Y:S01]  /*0d90*/  IADD3 R7, R9, 0xf00, RZ ;  /* 0x00000f0009077810 */ /* 0x000fe20007ffe0ff */
[----:B------:R0:W-:Y:S01]  /*0da0*/  STL [R1+0x2c], R12 ;  /* 0x00002c0c01007387 */ /* 0x0001e20000100800 */
[----:B------:R-:W-:Y:S02]  /*0db0*/  IADD3 R40, P0, R12, UR24, RZ ;  /* 0x000000180c287c10 */ /* 0x000fe4000ff1e0ff */
[----:B------:R-:W-:Y:S02]  /*0dc0*/  IADD3.X R45, R13, UR27, RZ, P1, !PT ;  /* 0x0000001b0d2d7c10 */ /* 0x000fe40008ffe4ff */
[C---:B------:R-:W-:Y:S02]  /*0dd0*/  SHF.L.U32 R10, R8.reuse, 0x1, RZ ;  /* 0x00000001080a7819 */ /* 0x040fe400000006ff */
[----:B0-----:R-:W-:Y:S01]  /*0de0*/  SHF.L.U64.HI R12, R8, 0x1, R11 ;  /* 0x00000001080c7819 */ /* 0x001fe2000001020b */
[----:B------:R-:W-:Y:S01]  /*0df0*/  STL [R1+0x30], R13 ;  /* 0x0000300d01007387 */ /* 0x000fe20000100800 */
[----:B------:R-:W-:-:S02]  /*0e00*/  IADD3 R8, P1, R7, R6, RZ ;  /* 0x0000000607087210 */ /* 0x000fc40007f3e0ff */
[----:B------:R-:W-:Y:S01]  /*0e10*/  IADD3.X R41, R13, UR25, RZ, P0, !PT ;  /* 0x000000190d297c10 */ /* 0x000fe200087fe4ff */
[----:B------:R-:W5:Y:S01]  /*0e20*/  LDG.E.64.CONSTANT R44, desc[UR14][R44.64] ;  /* 0x0000000e2c2c7981 */ /* 0x000f62000c1e9b00 */
[----:B------:R-:W-:Y:S02]  /*0e30*/  IADD3.X R11, RZ, R3, RZ, P1, !PT ;  /* 0x00000003ff0b7210 */ /* 0x000fe40000ffe4ff */
[C---:B------:R-:W-:Y:S02]  /*0e40*/  IADD3 R48, P0, R10.reuse, UR24, RZ ;  /* 0x000000180a307c10 */ /* 0x040fe4000ff1e0ff */
[----:B------:R-:W-:Y:S01]  /*0e50*/  IADD3 R60, P1, R10, UR26, RZ ;  /* 0x0000001a0a3c7c10 */ /* 0x000fe2000ff3e0ff */
[----:B------:R0:W-:Y:S01]  /*0e60*/  STL [R1+0x28], R12 ;  /* 0x0000280c01007387 */ /* 0x0001e20000100800 */
[----:B------:R-:W-:Y:S02]  /*0e70*/  IADD3 R7, R9, 0x1400, RZ ;  /* 0x0000140009077810 */ /* 0x000fe40007ffe0ff */
[C---:B------:R-:W-:Y:S01]  /*0e80*/  IADD3.X R49, R12.reuse, UR25, RZ, P0, !PT ;  /* 0x000000190c317c10 */ /* 0x040fe200087fe4ff */
[----:B------:R1:W-:Y:S01]  /*0e90*/  STL [R1+0x24], R10 ;  /* 0x0000240a01007387 */ /* 0x0003e20000100800 */
[----:B------:R-:W-:-:S03]  /*0ea0*/  IADD3.X R61, R12, UR27, RZ, P1, !PT ;  /* 0x0000001b0c3d7c10 */ /* 0x000fc60008ffe4ff */
[----:B------:R-:W3:Y:S01]  /*0eb0*/  LDG.E.64.CONSTANT R40, desc[UR14][R40.64] ;  /* 0x0000000e28287981 */ /* 0x000ee2000c1e9b00 */
[----:B0-----:R-:W-:-:S03]  /*0ec0*/  SHF.L.U32 R12, R8, 0x1, RZ ;  /* 0x00000001080c7819 */ /* 0x001fc600000006ff */
[----:B------:R-:W4:Y:S01]  /*0ed0*/  LDG.E.64.CONSTANT R48, desc[UR14][R48.64] ;  /* 0x0000000e30307981 */ /* 0x000f22000c1e9b00 */
[----:B-1----:R-:W-:Y:S02]  /*0ee0*/  SHF.L.U64.HI R10, R8, 0x1, R11 ;  /* 0x00000001080a7819 */ /* 0x002fe4000001020b */
[----:B------:R-:W-:Y:S01]  /*0ef0*/  IADD3 R8, P1, R7, R6, RZ ;  /* 0x0000000607087210 */ /* 0x000fe20007f3e0ff */
[----:B------:R-:W5:Y:S01]  /*0f00*/  LDG.E.64.CONSTANT R60, desc[UR14][R60.64] ;  /* 0x0000000e3c3c7981 */ /* 0x000f62000c1e9b00 */
[C---:B------:R-:W-:Y:S02]  /*0f10*/  IADD3 R62, P0, R12.reuse, UR24, RZ ;  /* 0x000000180c3e7c10 */ /* 0x040fe4000ff1e0ff */
[----:B------:R-:W-:Y:S02]  /*0f20*/  IADD3.X R11, RZ, R3, RZ, P1, !PT ;  /* 0x00000003ff0b7210 */ /* 0x000fe40000ffe4ff */
[----:B------:R-:W-:Y:S01]  /*0f30*/  IADD3 R64, P1, R12, UR26, RZ ;  /* 0x0000001a0c407c10 */ /* 0x000fe2000ff3e0ff */
[----:B------:R0:W-:Y:S01]  /*0f40*/  STL [R1+0x20], R10 ;  /* 0x0000200a01007387 */ /* 0x0001e20000100800 */
[----:B------:R-:W-:-:S02]  /*0f50*/  IADD3 R7, R9, 0x1900, RZ ;  /* 0x0000190009077810 */ /* 0x000fc40007ffe0ff */
[C---:B------:R-:W-:Y:S01]  /*0f60*/  IADD3.X R63, R10.reuse, UR25, RZ, P0, !PT ;  /* 0x000000190a3f7c10 */ /* 0x040fe200087fe4ff */
[----:B------:R1:W-:Y:S01]  /*0f70*/  STL [R1+0x1c], R12 ;  /* 0x00001c0c01007387 */ /* 0x0003e20000100800 */
[----:B------:R-:W-:-:S04]  /*0f80*/  IADD3.X R65, R10, UR27, RZ, P1, !PT ;  /* 0x0000001b0a417c10 */ /* 0x000fc80008ffe4ff */
[----:B------:R-:W5:Y:S01]  /*0f90*/  LDG.E.64.CONSTANT R62, desc[UR14][R62.64] ;  /* 0x0000000e3e3e7981 */ /* 0x000f62000c1e9b00 */
[----:B0-----:R-:W-:-:S03]  /*0fa0*/  SHF.L.U32 R10, R8, 0x1, RZ ;  /* 0x00000001080a7819 */ /* 0x001fc600000006ff */
[----:B------:R-:W5:Y:S01]  /*0fb0*/  LDG.E.64.CONSTANT R64, desc[UR14][R64.64] ;  /* 0x0000000e40407981 */ /* 0x000f62000c1e9b00 */
[----:B-1----:R-:W-:Y:S02]  /*0fc0*/  SHF.L.U64.HI R12, R8, 0x1, R11 ;  /* 0x00000001080c7819 */ /* 0x002fe4000001020b */
[----:B------:R-:W-:Y:S02]  /*0fd0*/  IADD3 R8, P1, R7, R6, RZ ;  /* 0x0000000607087210 */ /* 0x000fe40007f3e0ff */
        /* <DEDUP_REMOVED lines=17> */
[----:B------:R-:W-:-:S02]  /*10f0*/  IADD3.X R71, R10, UR25, RZ, P0, !PT ;  /* 0x000000190a477c10 */ /* 0x000fc400087fe4ff */
[----:B------:R-:W-:Y:S01]  /*1100*/  IADD3.X R73, R10, UR27, RZ, P1, !PT ;  /* 0x0000001b0a497c10 */ /* 0x000fe20008ffe4ff */
[----:B------:R1:W-:Y:S01]  /*1110*/  STL [R1+0xc], R12 ;  /* 0x00000c0c01007387 */ /* 0x0003e20000100800 */
[----:B------:R-:W-:Y:S02]  /*1120*/  IADD3 R7, R9, 0x2300, RZ ;  /* 0x0000230009077810 */ /* 0x000fe40007ffe0ff */
[----:B------:R-:W-:Y:S01]  /*1130*/  SHF.L.U64.HI R11, R8, 0x1, R11 ;  /* 0x00000001080b7819 */ /* 0x000fe2000001020b */
[----:B------:R-:W5:Y:S04]  /*1140*/  LDG.E.64.CONSTANT R70, desc[UR14][R70.64] ;  /* 0x0000000e46467981 */ /* 0x000f68000c1e9b00 */
[----:B0-----:R-:W2:Y:S01]  /*1150*/  LDL R10, [R1+0x3c] ;  /* 0x00003c00010a7983 */ /* 0x001ea20000100800 */
[----:B------:R-:W-:-:S02]  /*1160*/  IADD3 R165, P1, R7, R6, RZ ;  /* 0x0000000607a57210 */ /* 0x000fc40007f3e0ff */
[----:B-1----:R-:W-:Y:S01]  /*1170*/  SHF.L.U32 R12, R8, 0x1, RZ ;  /* 0x00000001080c7819 */ /* 0x002fe200000006ff */
[----:B------:R-:W5:Y:S01]  /*1180*/  LDG.E.64.CONSTANT R72, desc[UR14][R72.64] ;  /* 0x0000000e48487981 */ /* 0x000f62000c1e9b00 */
[----:B------:R-:W-:Y:S02]  /*1190*/  IADD3.X R8, RZ, R3, RZ, P1, !PT ;  /* 0x00000003ff087210 */ /* 0x000fe40000ffe4ff */
[C---:B------:R-:W-:Y:S02]  /*11a0*/  IADD3 R76, P1, R12.reuse, UR26, RZ ;  /* 0x0000001a0c4c7c10 */ /* 0x040fe4000ff3e0ff */
[----:B------:R-:W-:Y:S02]  /*11b0*/  IADD3 R7, R9, 0x2800, RZ ;  /* 0x0000280009077810 */ /* 0x000fe40007ffe0ff */
[----:B------:R-:W-:Y:S02]  /*11c0*/  IADD3.X R77, R11, UR27, RZ, P1, !PT ;  /* 0x0000001b0b4d7c10 */ /* 0x000fe40008ffe4ff */
[----:B------:R-:W-:-:S02]  /*11d0*/  IADD3 R74, P0, R12, UR24, RZ ;  /* 0x000000180c4a7c10 */ /* 0x000fc4000ff1e0ff */
[----:B------:R-:W-:Y:S02]  /*11e0*/  IADD3 R7, P1, R7, R6, RZ ;  /* 0x0000000607077210 */ /* 0x000fe40007f3e0ff */
[----:B------:R-:W-:Y:S01]  /*11f0*/  IADD3.X R75, R11, UR25, RZ, P0, !PT ;  /* 0x000000190b4b7c10 */ /* 0x000fe200087fe4ff */
[----:B------:R-:W5:Y:S01]  /*1200*/  LDG.E.64.CONSTANT R76, desc[UR14][R76.64] ;  /* 0x0000000e4c4c7981 */ /* 0x000f62000c1e9b00 */
[----:B------:R-:W-:Y:S02]  /*1210*/  IADD3.X R164, RZ, R3, RZ, P1, !PT ;  /* 0x00000003ffa47210 */ /* 0x000fe40000ffe4ff */
[C---:B------:R-:W-:Y:S02]  /*1220*/  SHF.L.U64.HI R8, R165.reuse, 0x1, R8 ;  /* 0x00000001a5087819 */ /* 0x040fe40000010208 */
[----:B------:R-:W-:Y:S01]  /*1230*/  SHF.L.U32 R165, R165, 0x1, RZ ;  /* 0x00000001a5a57819 */ /* 0x000fe200000006ff */
[----:B------:R-:W5:Y:S01]  /*1240*/  LDG.E.64.CONSTANT R74, desc[UR14][R74.64] ;  /* 0x0000000e4a4a7981 */ /* 0x000f62000c1e9b00 */
[----:B------:R-:W-:-:S02]  /*1250*/  SHF.L.U64.HI R164, R7, 0x1, R164 ;  /* 0x0000000107a47819 */ /* 0x000fc400000102a4 */
[----:B------:R-:W-:Y:S02]  /*1260*/  SHF.L.U32 R163, R7, 0x1, RZ ;  /* 0x0000000107a37819 */ /* 0x000fe400000006ff */
[----:B------:R-:W-:Y:S02]  /*1270*/  IADD3 R7, R9, 0x2d00, RZ ;  /* 0x00002d0009077810 */ /* 0x000fe40007ffe0ff */
[C---:B------:R-:W-:Y:S02]  /*1280*/  IADD3 R78, P0, R165.reuse, UR24, RZ ;  /* 0x00000018a54e7c10 */ /* 0x040fe4000ff1e0ff */
[----:B------:R-:W-:Y:S02]  /*1290*/  IADD3 R80, P1, R165, UR26, RZ ;  /* 0x0000001aa5507c10 */ /* 0x000fe4000ff3e0ff */
[----:B------:R-:W-:Y:S02]  /*12a0*/  IADD3 R7, P2, R7, R6, RZ ;  /* 0x0000000607077210 */ /* 0x000fe40007f5e0ff */
[----:B------:R-:W-:-:S02]  /*12b0*/  IADD3.X R79, R8, UR25, RZ, P0, !PT ;  /* 0x00000019084f7c10 */ /* 0x000fc400087fe4ff */
[----:B------:R-:W-:Y:S02]  /*12c0*/  IADD3.X R81, R8, UR27, RZ, P1, !PT ;  /* 0x0000001b08517c10 */ /* 0x000fe40008ffe4ff */
[C---:B------:R-:W-:Y:S02]  /*12d0*/  IADD3 R84, P1, R163.reuse, UR26, RZ ;  /* 0x0000001aa3547c10 */ /* 0x040fe4000ff3e0ff */
[----:B------:R-:W-:Y:S01]  /*12e0*/  IADD3.X R162, RZ, R3, RZ, P2, !PT ;  /* 0x00000003ffa27210 */ /* 0x000fe200017fe4ff */
[----:B------:R-:W5:Y:S01]  /*12f0*/  LDG.E.64.CONSTANT R78, desc[UR14][R78.64] ;  /* 0x0000000e4e4e7981 */ /* 0x000f62000c1e9b00 */
[----:B------:R-:W-:Y:S02]  /*1300*/  IADD3 R82, P0, R163, UR24, RZ ;  /* 0x00000018a3527c10 */ /* 0x000fe4000ff1e0ff */
[----:B------:R-:W-:Y:S01]  /*1310*/  IADD3.X R85, R164, UR27, RZ, P1, !PT ;  /* 0x0000001ba4557c10 */ /* 0x000fe20008ffe4ff */
[----:B------:R-:W-:Y:S01]  /*1320*/  STL [R1+0x8], R11 ;  /* 0x0000080b01007387 */ /* 0x000fe20000100800 */
[----:B------:R-:W-:-:S02]  /*1330*/  SHF.L.U32 R161, R7, 0x1, RZ ;  /* 0x0000000107a17819 */ /* 0x000fc400000006ff */
[----:B------:R-:W-:Y:S01]  /*1340*/  SHF.L.U64.HI R162, R7, 0x1, R162 ;  /* 0x0000000107a27819 */ /* 0x000fe200000102a2 */
[----:B------:R-:W-:Y:S01]  /*1350*/  STL [R1+0x4], R12 ;  /* 0x0000040c01007387 */ /* 0x000fe20000100800 */
[----:B------:R-:W-:-:S03]  /*1360*/  IADD3.X R83, R164, UR25, RZ, P0, !PT ;  /* 0x00000019a4537c10 */ /* 0x000fc600087fe4ff */
[----:B------:R-:W5:Y:S04]  /*1370*/  LDG.E.64.CONSTANT R80, desc[UR14][R80.64] ;  /* 0x0000000e50507981 */ /* 0x000f68000c1e9b00 */
[----:B------:R0:W-:Y:S01]  /*1380*/  STL [R1], R8 ;  /* 0x0000000801007387 */ /* 0x0001e20000100800 */
[C---:B------:R-:W-:Y:S02]  /*1390*/  IADD3 R86, P2, R161.reuse, UR24, RZ ;  /* 0x00000018a1567c10 */ /* 0x040fe4000ff5e0ff */
[----:B------:R-:W-:Y:S01]  /*13a0*/  IADD3 R88, P0, R161, UR26, RZ ;  /* 0x0000001aa1587c10 */ /* 0x000fe2000ff1e0ff */
[----:B------:R-:W5:Y:S01]  /*13b0*/  LDG.E.64.CONSTANT R82, desc[UR14][R82.64] ;  /* 0x0000000e52527981 */ /* 0x000f62000c1e9b00 */
[C---:B------:R-:W-:Y:S02]  /*13c0*/  IADD3.X R87, R162.reuse, UR25, RZ, P2, !PT ;  /* 0x00000019a2577c10 */ /* 0x040fe400097fe4ff */
[----:B------:R-:W-:Y:S01]  /*13d0*/  IADD3.X R89, R162, UR27, RZ, P0, !PT ;  /* 0x0000001ba2597c10 */ /* 0x000fe200087fe4ff */
[----:B------:R-:W5:Y:S04]  /*13e0*/  LDG.E.64.CONSTANT R84, desc[UR14][R84.64] ;  /* 0x0000000e54547981 */ /* 0x000f68000c1e9b00 */
[----:B------:R-:W5:Y:S04]  /*13f0*/  LDG.E.64.CONSTANT R86, desc[UR14][R86.64] ;  /* 0x0000000e56567981 */ /* 0x000f68000c1e9b00 */
[----:B------:R-:W5:Y:S01]  /*1400*/  LDG.E.64.CONSTANT R88, desc[UR14][R88.64] ;  /* 0x0000000e58587981 */ /* 0x000f62000c1e9b00 */
[----:B--2---:R-:W-:-:S04]  /*1410*/  IADD3 R7, P1, R10, UR13, RZ ;  /* 0x0000000d0a077c10 */ /* 0x004fc8000ff3e0ff */
[----:B0-----:R-:W-:Y:S01]  /*1420*/  IADD3.X R8, RZ, UR16, RZ, P1, !PT ;  /* 0x00000010ff087c10 */ /* 0x001fe20008ffe4ff */
[----:B------:R-:W-:Y:S01]  /*1430*/  FADD.FTZ R59, R59, UR11 ;  /* 0x0000000b3b3b7e21 */ /* 0x000fe20008010000 */
[C---:B------:R-:W-:Y:S01]  /*1440*/  LEA R90, P1, R7.reuse, UR22, 0x3 ;  /* 0x00000016075a7c11 */ /* 0x040fe2000f8218ff */
[--C-:B---3--:R-:W-:Y:S01]  /*1450*/  HADD2.F32 R11, -RZ, R40.reuse.H0_H0 ;  /* 0x20000028ff0b7230 */ /* 0x108fe20000004100 */
[----:B------:R-:W0:Y:S01]  /*1460*/  S2R R119, SR_CgaCtaId ;  /* 0x0000000000777919 */ /* 0x000e220000008800 */
[----:B------:R-:W-:Y:S01]  /*1470*/  HADD2.F32 R13, -RZ, R40.H1_H1 ;  /* 0x30000028ff0d7230 */ /* 0x000fe20000004100 */
[----:B------:R-:W-:Y:S01]  /*1480*/  LEA.HI.X R91, R7, UR23, R8, 0x3, P1 ;  /* 0x00000017075b7c11 */ /* 0x000fe200088f1c08 */
[--C-:B----4-:R-:W-:Y:S01]  /*1490*/  HADD2.F32 R15, -RZ, R48.reuse.H0_H0 ;  /* 0x20000030ff0f7230 */ /* 0x110fe20000004100 */
[----:B------:R-:W-:Y:S01]  /*14a0*/  IADD3 R7, R9, 0x3200, RZ ;  /* 0x0000320009077810 */ /* 0x000fe20007ffe0ff */
[----:B------:R-:W-:Y:S01]  /*14b0*/  HADD2.F32 R17, -RZ, R48.H1_H1 ;  /* 0x30000030ff117230 */ /* 0x000fe20000004100 */
[----:B------:R-:W-:-:S02]  /*14c0*/  UIADD3 UR10, UP0, UR10, 0x9, URZ ;  /* 0x000000090a0a7890 */ /* 0x000fc4000ff1e03f */
[----:B------:R-:W-:Y:S01]  /*14d0*/  IADD3 R7, P0, R7, R6, RZ ;  /* 0x0000000607077210 */ /* 0x000fe20007f1e0ff */
[----:B------:R-:W2:Y:S01]  /*14e0*/  LDG.E.64.CONSTANT R90, desc[UR14][R90.64] ;  /* 0x0000000e5a5a7981 */ /* 0x000ea2000c1e9b00 */
[----:B-----5:R-:W-:Y:S01]  /*14f0*/  HADD2.F32 R19, -RZ, R66.H0_H0 ;  /* 0x20000042ff137230 */ /* 0x020fe20000004100 */
[----:B------:R-:W-:Y:S01]  /*1500*/  ULDC.64 UR16, c[0x0][0x258] ;  /* 0x0000960000107ab9 */ /* 0x000fe20000000a00 */
[----:B------:R-:W-:Y:S02]  /*1510*/  IADD3.X R160, RZ, R3, RZ, P0, !PT ;  /* 0x00000003ffa07210 */ /* 0x000fe400007fe4ff */
[C---:B------:R-:W-:Y:S02]  /*1520*/  SHF.L.U32 R159, R7.reuse, 0x1, RZ ;  /* 0x00000001079f7819 */ /* 0x040fe400000006ff */
[----:B------:R-:W-:Y:S02]  /*1530*/  SHF.L.U64.HI R160, R7, 0x1, R160 ;  /* 0x0000000107a07819 */ /* 0x000fe400000102a0 */
[----:B------:R-:W-:-:S02]  /*1540*/  IADD3 R92, P0, R159, UR24, RZ ;  /* 0x000000189f5c7c10 */ /* 0x000fc4000ff1e0ff */
[----:B------:R-:W-:Y:S02]  /*1550*/  IADD3 R7, R9, 0x3700, RZ ;  /* 0x0000370009077810 */ /* 0x000fe40007ffe0ff */
[----:B------:R-:W-:Y:S02]  /*1560*/  IADD3.X R93, R160, UR25, RZ, P0, !PT ;  /* 0x00000019a05d7c10 */ /* 0x000fe400087fe4ff */
[----:B------:R-:W-:Y:S02]  /*1570*/  IADD3 R7, P0, R7, R6, RZ ;  /* 0x0000000607077210 */ /* 0x000fe40007f1e0ff */
[----:B------:R-:W-:Y:S02]  /*1580*/  IADD3 R94, P1, R159, UR26, RZ ;  /* 0x0000001a9f5e7c10 */ /* 0x000fe4000ff3e0ff */
[----:B------:R-:W3:Y:S01]  /*1590*/  LDG.E.64.CONSTANT R92, desc[UR14][R92.64] ;  /* 0x0000000e5c5c7981 */ /* 0x000ee2000c1e9b00 */
[----:B------:R-:W-:Y:S02]  /*15a0*/  IADD3.X R158, RZ, R3, RZ, P0, !PT ;  /* 0x00000003ff9e7210 */ /* 0x000fe400007fe4ff */
[----:B------:R-:W-:-:S02]  /*15b0*/  SHF.L.U32 R157, R7, 0x1, RZ ;  /* 0x00000001079d7819 */ /* 0x000fc400000006ff */
[----:B------:R-:W-:Y:S02]  /*15c0*/  IADD3.X R95, R160, UR27, RZ, P1, !PT ;  /* 0x0000001ba05f7c10 */ /* 0x000fe40008ffe4ff */
[----:B------:R-:W-:Y:S02]  /*15d0*/  SHF.L.U64.HI R158, R7, 0x1, R158 ;  /* 0x00000001079e7819 */ /* 0x000fe4000001029e */
[C---:B------:R-:W-:Y:S02]  /*15e0*/  IADD3 R96, P0, R157.reuse, UR24, RZ ;  /* 0x000000189d607c10 */ /* 0x040fe4000ff1e0ff */
[----:B------:R-:W-:Y:S01]  /*15f0*/  IADD3 R98, P1, R157, UR26, RZ ;  /* 0x0000001a9d627c10 */ /* 0x000fe2000ff3e0ff */
[----:B------:R-:W4:Y:S01]  /*1600*/  LDG.E.64.CONSTANT R94, desc[UR14][R94.64] ;  /* 0x0000000e5e5e7981 */ /* 0x000f22000c1e9b00 */
[C---:B------:R-:W-:Y:S02]  /*1610*/  IADD3.X R97, R158.reuse, UR25, RZ, P0, !PT ;  /* 0x000000199e617c10 */ /* 0x040fe400087fe4ff */
        /* <DEDUP_REMOVED lines=8> */
[C---:B------:R-:W-:Y:S02]  /*16a0*/  IADD3 R100, P0, R155.reuse, UR24, RZ ;  /* 0x000000189b647c10 */ /* 0x040fe4000ff1e0ff */
        /* <DEDUP_REMOVED lines=33> */
[----:B------:R-:W-:Y:S02]  /*18c0*/  IADD3.X R113, R148, UR25, RZ, P0, !PT ;  /* 0x0000001994717c10 */ /* 0x000fe400087fe4ff */
[----:B------:R-:W-:-:S04]  /*18d0*/  IADD3 R114, P0, R147, UR26, RZ ;  /* 0x0000001a93727c10 */ /* 0x000fc8000ff1e0ff */
[----:B------:R-:W-:Y:S01]  /*18e0*/  IADD3.X R115, R148, UR27, RZ, P0, !PT ;  /* 0x0000001b94737c10 */ /* 0x000fe200087fe4ff */
[----:B------:R-:W5:Y:S05]  /*18f0*/  LDG.E.64.CONSTANT R112, desc[UR14][R112.64] ;  /* 0x0000000e70707981 */ /* 0x000f6a000c1e9b00 */
[----:B------:R-:W5:Y:S01]  /*1900*/  LDG.E.64.CONSTANT R114, desc[UR14][R114.64] ;  /* 0x0000000e72727981 */ /* 0x000f62000c1e9b00 */
[----:B------:R-:W1:Y:S01]  /*1910*/  MUFU.RSQ R6, R59 ;  /* 0x0000003b00067308 */ /* 0x000e620000001400 */
[--C-:B------:R-:W-:Y:S02]  /*1920*/  HADD2.F32 R3, -RZ, R32.reuse.H0_H0 ;  /* 0x20000020ff037230 */ /* 0x100fe40000004100 */
[----:B------:R-:W-:-:S02]  /*1930*/  HADD2.F32 R9, -RZ, R32.H1_H1 ;  /* 0x30000020ff097230 */ /* 0x000fc40000004100 */
[--C-:B------:R-:W-:Y:S02]  /*1940*/  HADD2.F32 R7, -RZ, R34.reuse.H0_H0 ;  /* 0x20000022ff077230 */ /* 0x100fe40000004100 */
[C---:B------:R-:W-:Y:S01]  /*1950*/  FADD.FTZ R3, -R58.reuse, R3 ;  /* 0x000000033a037221 */ /* 0x040fe20000010100 */
[----:B------:R-:W-:Y:S02]  /*1960*/  HADD2.F32 R8, -RZ, R34.H1_H1 ;  /* 0x30000022ff087230 */ /* 0x000fe40000004100 */
[----:B------:R-:W-:Y:S01]  /*1970*/  FADD.FTZ R145, -R58, R9 ;  /* 0x000000093a917221 */ /* 0x000fe20000010100 */
[----:B------:R-:W-:Y:S01]  /*1980*/  FMUL.FTZ R9, R0, R7 ;  /* 0x0000000700097220 */ /* 0x000fe20000410000 */
[----:B------:R-:W-:Y:S01]  /*1990*/  FADD.FTZ R11, -R58, R11 ;  /* 0x0000000b3a0b7221 */ /* 0x000fe20000010100 */
[----:B-1----:R-:W-:Y:S01]  /*19a0*/  FMUL.FTZ R146, R6, R3 ;  /* 0x0000000306927220 */ /* 0x002fe20000410000 */
[----:B------:R-:W-:Y:S01]  /*19b0*/  FMUL.FTZ R3, R4, R8 ;  /* 0x0000000804037220 */ /* 0x000fe20000410000 */
[----:B------:R-:W-:-:S02]  /*19c0*/  FMUL.FTZ R145, R6, R145 ;  /* 0x0000009106917220 */ /* 0x000fc40000410000 */
[----:B------:R-:W-:Y:S01]  /*19d0*/  FFMA.FTZ R10, R146, R9, RZ ;  /* 0x00000009920a7223 */ /* 0x000fe200000100ff */
[--C-:B------:R-:W-:Y:S02]  /*19e0*/  HADD2.F32 R9, -RZ, R44.reuse.H0_H0 ;  /* 0x2000002cff097230 */ /* 0x100fe40000004100 */
[----:B------:R-:W-:Y:S01]  /*19f0*/  FMUL.FTZ R144, R6, R11 ;  /* 0x0000000b06907220 */ /* 0x000fe20000410000 */
[----:B------:R-:W-:Y:S01]  /*1a00*/  FFMA.FTZ R3, R145, R3, R10 ;  /* 0x0000000391037223 */ /* 0x000fe2000001000a */
[----:B------:R-:W-:Y:S02]  /*1a10*/  HADD2.F32 R10, -RZ, R44.H1_H1 ;  /* 0x3000002cff0a7230 */ /* 0x000fe40000004100 */
[----:B------:R-:W-:Y:S01]  /*1a20*/  FMUL.FTZ R12, R0, R9 ;  /* 0x00000009000c7220 */ /* 0x000fe20000410000 */
[----:B------:R-:W-:Y:S01]  /*1a30*/  FADD.FTZ R13, -R58, R13 ;  /* 0x0000000d3a0d7221 */ /* 0x000fe20000010100 */
[----:B------:R-:W-:Y:S02]  /*1a40*/  HADD2.F32 R11, -RZ, R60.H0_H0 ;  /* 0x2000003cff0b7230 */ /* 0x000fe40000004100 */
[----:B------:R-:W-:Y:S01]  /*1a50*/  FFMA.FTZ R12, R144, R12, R3 ;  /* 0x0000000c900c7223 */ /* 0x000fe20000010003 */
[----:B------:R-:W-:Y:S01]  /*1a60*/  FMUL.FTZ R3, R4, R10 ;  /* 0x0000000a04037220 */ /* 0x000fe20000410000 */
[----:B------:R-:W-:Y:S01]  /*1a70*/  FMUL.FTZ R143, R6, R13 ;  /* 0x0000000d068f7220 */ /* 0x000fe20000410000 */
[----:B------:R-:W-:Y:S01]  /*1a80*/  FADD.FTZ R15, -R58, R15 ;  /* 0x0000000f3a0f7221 */ /* 0x000fe20000010100 */
[----:B------:R-:W-:-:S02]  /*1a90*/  FMUL.FTZ R13, R0, R11 ;  /* 0x0000000b000d7220 */ /* 0x000fc40000410000 */
[----:B------:R-:W-:Y:S01]  /*1aa0*/  FFMA.FTZ R3, R143, R3, R12 ;  /* 0x000000038f037223 */ /* 0x000fe2000001000c */
[----:B------:R-:W-:Y:S01]  /*1ab0*/  FMUL.FTZ R142, R6, R15 ;  /* 0x0000000f068e7220 */ /* 0x000fe20000410000 */
[----:B------:R-:W-:Y:S02]  /*1ac0*/  HADD2.F32 R12, -RZ, R60.H1_H1 ;  /* 0x3000003cff0c7230 */ /* 0x000fe40000004100 */
[----:B------:R-:W-:Y:S01]  /*1ad0*/  FADD.FTZ R17, -R58, R17 ;  /* 0x000000113a117221 */ /* 0x000fe20000010100 */
[----:B------:R-:W-:Y:S02]  /*1ae0*/  HADD2.F32 R15, -RZ, R62.H0_H0 ;  /* 0x2000003eff0f7230 */ /* 0x000fe40000004100 */
[----:B------:R-:W-:Y:S01]  /*1af0*/  FFMA.FTZ R14, R142, R13, R3 ;  /* 0x0000000d8e0e7223 */ /* 0x000fe20000010003 */
[----:B------:R-:W-:Y:S02]  /*1b00*/  HADD2.F32 R13, -RZ, R64.H0_H0 ;  /* 0x20000040ff0d7230 */ /* 0x000fe40000004100 */
[----:B------:R-:W-:Y:S01]  /*1b10*/  FMUL.FTZ R3, R4, R12 ;  /* 0x0000000c04037220 */ /* 0x000fe20000410000 */
[----:B------:R-:W-:Y:S01]  /*1b20*/  FMUL.FTZ R141, R6, R17 ;  /* 0x00000011068d7220 */ /* 0x000fe20000410000 */
[----:B------:R-:W-:Y:S01]  /*1b30*/  FADD.FTZ R15, -R58, R15 ;  /* 0x0000000f3a0f7221 */ /* 0x000fe20000010100 */
[----:B------:R-:W-:-:S02]  /*1b40*/  HADD2.F32 R17, -RZ, R62.H1_H1 ;  /* 0x3000003eff117230 */ /* 0x000fc40000004100 */
[----:B------:R-:W-:Y:S01]  /*1b50*/  FMUL.FTZ R16, R0, R13 ;  /* 0x0000000d00107220 */ /* 0x000fe20000410000 */
[----:B------:R-:W-:Y:S01]  /*1b60*/  FFMA.FTZ R3, R141, R3, R14 ;  /* 0x000000038d037223 */ /* 0x000fe2000001000e */
[----:B------:R-:W-:Y:S01]  /*1b70*/  FMUL.FTZ R140, R6, R15 ;  /* 0x0000000f068c7220 */ /* 0x000fe20000410000 */
[----:B------:R-:W-:Y:S02]  /*1b80*/  HADD2.F32 R14, -RZ, R64.H1_H1 ;  /* 0x30000040ff0e7230 */ /* 0x000fe40000004100 */
[----:B------:R-:W-:Y:S01]  /*1b90*/  FADD.FTZ R17, -R58, R17 ;  /* 0x000000113a117221 */ /* 0x000fe20000010100 */
[----:B------:R-:W-:Y:S02]  /*1ba0*/  HADD2.F32 R15, -RZ, R68.H0_H0 ;  /* 0x20000044ff0f7230 */ /* 0x000fe40000004100 */
[----:B------:R-:W-:Y:S01]  /*1bb0*/  FFMA.FTZ R16, R140, R16, R3 ;  /* 0x000000108c107223 */ /* 0x000fe20000010003 */
[----:B------:R-:W-:Y:S01]  /*1bc0*/  FADD.FTZ R19, -R58, R19 ;  /* 0x000000133a137221 */ /* 0x000fe20000010100 */
[----:B------:R-:W-:Y:S01]  /*1bd0*/  FMUL.FTZ R3, R4, R14 ;  /* 0x0000000e04037220 */ /* 0x000fe20000410000 */
[----:B------:R-:W-:Y:S01]  /*1be0*/  FMUL.FTZ R139, R6, R17 ;  /* 0x00000011068b7220 */ /* 0x000fe20000410000 */
[----:B------:R-:W-:-:S02]  /*1bf0*/  HADD2.F32 R21, -RZ, R66.H1_H1 ;  /* 0x30000042ff157230 */ /* 0x000fc40000004100 */
[----:B------:R-:W-:Y:S01]  /*1c00*/  FMUL.FTZ R17, R0, R15 ;  /* 0x0000000f00117220 */ /* 0x000fe20000410000 */
[----:B------:R-:W-:Y:S01]  /*1c10*/  FMUL.FTZ R138, R6, R19 ;  /* 0x00000013068a7220 */ /* 0x000fe20000410000 */
[----:B------:R-:W-:Y:S01]  /*1c20*/  FFMA.FTZ R3, R139, R3, R16 ;  /* 0x000000038b037223 */ /* 0x000fe20000010010 */
        /* <DEDUP_REMOVED lines=33> */
[----:B------:R-:W-:Y:S01]  /*1e40*/  FFMA.FTZ R26, R21, R3, R24 ;  /* 0x00000003151a7223 */ /* 0x000fe20000010018 */
[----:B------:R-:W-:Y:S01]  /*1e50*/  FMUL.FTZ R3, R0, R22 ;  /* 0x0000001600037220 */ /* 0x000fe20000410000 */
        /* <DEDUP_REMOVED lines=20> */
[----:B------:R-:W-:-:S03]  /*1fa0*/  FADD.FTZ R31, -R58, R37 ;  /* 0x000000253a1f7221 */ /* 0x000fc60000010100 */
[----:B------:R-:W-:Y:S01]  /*1fb0*/  FFMA.FTZ R32, R30, R32, R3 ;  /* 0x000000201e207223 */ /* 0x000fe20000010003 */
[----:B------:R-:W-:Y:S01]  /*1fc0*/  FMUL.FTZ R3, R0, R28 ;  /* 0x0000001c00037220 */ /* 0x000fe20000410000 */
[----:B------:R-:W-:Y:S01]  /*1fd0*/  FMUL.FTZ R31, R6, R31 ;  /* 0x0000001f061f7220 */ /* 0x000fe20000410000 */
[----:B------:R-:W-:-:S03]  /*1fe0*/  HADD2.F32 R37, -RZ, R86.H1_H1 ;  /* 0x30000056ff257230 */ /* 0x000fc60000004100 */
[----:B------:R-:W-:Y:S01]  /*1ff0*/  FFMA.FTZ R32, R31, R3, R32 ;  /* 0x000000031f207223 */ /* 0x000fe20000010020 */
[----:B------:R-:W-:Y:S02]  /*2000*/  HADD2.F32 R3, -RZ, R33.H0_H0 ;  /* 0x20000021ff037230 */ /* 0x000fe40000004100 */
[----:B------:R-:W-:Y:S01]  /*2010*/  FADD.FTZ R37, -R58, R37 ;  /* 0x000000253a257221 */ /* 0x000fe20000010100 */
[----:B------:R-:W-:Y:S02]  /*2020*/  HADD2.F32 R39, -RZ, R88.H1_H1 ;  /* 0x30000058ff277230 */ /* 0x000fe40000004100 */
[----:B--2---:R-:W-:-:S06]  /*2030*/  FADD.FTZ R38, R91, UR11 ;  /* 0x0000000b5b267e21 */ /* 0x004fcc0008010000 */
[----:B------:R-:W1:Y:S01]  /*2040*/  MUFU.RSQ R38, R38 ;  /* 0x0000002600267308 */ /* 0x000e620000001400 */
[----:B------:R-:W-:Y:S02]  /*2050*/  HADD2.F32 R33, -RZ, R33.H1_H1 ;  /* 0x30000021ff217230 */ /* 0x000fe40000004100 */
[----:B------:R-:W-:Y:S01]  /*2060*/  FADD.FTZ R3, -R90, R3 ;  /* 0x000000035a037221 */ /* 0x000fe20000010100 */
[----:B------:R-:W-:Y:S02]  /*2070*/  HADD2.F32 R36, -RZ, R35.H0_H0 ;  /* 0x20000023ff247230 */ /* 0x000fe40000004100 */
[----:B------:R-:W-:Y:S01]  /*2080*/  FMUL.FTZ R70, R4, R39 ;  /* 0x0000002704467220 */ /* 0x000fe20000410000 */
[----:B------:R-:W-:Y:S01]  /*2090*/  FMUL.FTZ R37, R6, R37 ;  /* 0x0000002506257220 */ /* 0x000fe20000410000 */
[----:B------:R-:W-:Y:S02]  /*20a0*/  HADD2.F32 R46, -RZ, R41.H0_H0 ;  /* 0x20000029ff2e7230 */ /* 0x000fe40000004100 */
[----:B---3--:R-:W-:-:S02]  /*20b0*/  HADD2.F32 R47, -RZ, R92.H0_H0 ;  /* 0x2000005cff2f7230 */ /* 0x008fc40000004100 */
[----:B------:R-:W-:Y:S01]  /*20c0*/  FADD.FTZ R59, -R90, R33 ;  /* 0x000000215a3b7221 */ /* 0x000fe20000010100 */
[----:B------:R-:W-:Y:S02]  /*20d0*/  HADD2.F32 R35, -RZ, R35.H1_H1 ;  /* 0x30000023ff237230 */ /* 0x000fe40000004100 */
[----:B------:R-:W-:Y:S01]  /*20e0*/  FADD.FTZ R47, -R58, R47 ;  /* 0x0000002f3a2f7221 */ /* 0x000fe20000010100 */
[----:B------:R-:W-:Y:S02]  /*20f0*/  HADD2.F32 R41, -RZ, R41.H1_H1 ;  /* 0x30000029ff297230 */ /* 0x000fe40000004100 */
[----:B------:R-:W-:Y:S01]  /*2100*/  FMUL.FTZ R40, R2, R36 ;  /* 0x0000002402287220 */ /* 0x000fe20000410000 */
[----:B-1----:R-:W-:Y:S01]  /*2110*/  FMUL.FTZ R3, R38, R3 ;  /* 0x0000000326037220 */ /* 0x002fe20000410000 */
[----:B------:R-:W-:Y:S01]  /*2120*/  FMUL.FTZ R33, R6, R47 ;  /* 0x0000002f06217220 */ /* 0x000fe20000410000 */
[----:B------:R-:W-:Y:S02]  /*2130*/  HADD2.F32 R47, -RZ, R92.H1_H1 ;  /* 0x3000005cff2f7230 */ /* 0x000fe40000004100 */
[----:B----4-:R-:W-:-:S02]  /*2140*/  HADD2.F32 R34, -RZ, R94.H0_H0 ;  /* 0x2000005eff227230 */ /* 0x010fc40000004100 */
[----:B------:R-:W-:Y:S01]  /*2150*/  FFMA.FTZ R70, R37, R70, R32 ;  /* 0x0000004625467223 */ /* 0x000fe20000010020 */
[----:B------:R-:W-:Y:S01]  /*2160*/  FMUL.FTZ R32, R38, R59 ;  /* 0x0000003b26207220 */ /* 0x000fe20000410000 */
[----:B------:R-:W-:Y:S01]  /*2170*/  FMUL.FTZ R43, R5, R35 ;  /* 0x00000023052b7220 */ /* 0x000fe20000410000 */
[----:B------:R-:W-:Y:S01]  /*2180*/  FFMA.FTZ R59, R3, R40, RZ ;  /* 0x00000028033b7223 */ /* 0x000fe200000100ff */
[----:B------:R-:W-:Y:S01]  /*2190*/  FADD.FTZ R44, -R90, R41 ;  /* 0x000000295a2c7221 */ /* 0x000fe20000010100 */
[----:B------:R-:W-:Y:S01]  /*21a0*/  FMUL.FTZ R42, R0, R34 ;  /* 0x00000022002a7220 */ /* 0x000fe20000410000 */
[----:B------:R-:W-:Y:S02]  /*21b0*/  HADD2.F32 R94, -RZ, R94.H1_H1 ;  /* 0x3000005eff5e7230 */ /* 0x000fe40000004100 */
[----:B------:R-:W-:Y:S01]  /*21c0*/  FADD.FTZ R47, -R58, R47 ;  /* 0x0000002f3a2f7221 */ /* 0x000fe20000010100 */
[----:B------:R-:W-:Y:S02]  /*21d0*/  HADD2.F32 R48, -RZ, R45.H0_H0 ;  /* 0x2000002dff307230 */ /* 0x000fe40000004100 */
[----:B------:R-:W-:Y:S01]  /*21e0*/  FADD.FTZ R46, -R90, R46 ;  /* 0x0000002e5a2e7221 */ /* 0x000fe20000010100 */
[----:B-----5:R-:W-:-:S02]  /*21f0*/  HADD2.F32 R41, -RZ, R96.H0_H0 ;  /* 0x20000060ff297230 */ /* 0x020fc40000004100 */
[----:B------:R-:W-:Y:S01]  /*2200*/  FFMA.FTZ R118, R32, R43, R59 ;  /* 0x0000002b20767223 */ /* 0x000fe2000001003b */
[----:B------:R-:W-:Y:S01]  /*2210*/  FFMA.FTZ R70, R33, R42, R70 ;  /* 0x0000002a21467223 */ /* 0x000fe20000010046 */
[----:B------:R-:W-:Y:S02]  /*2220*/  HADD2.F32 R43, -RZ, R98.H0_H0 ;  /* 0x20000062ff2b7230 */ /* 0x000fe40000004100 */
[----:B------:R-:W-:Y:S01]  /*2230*/  FMUL.FTZ R42, R4, R94 ;  /* 0x0000005e042a7220 */ /* 0x000fe20000410000 */
[----:B------:R-:W-:Y:S01]  /*2240*/  FMUL.FTZ R47, R6, R47 ;  /* 0x0000002f062f7220 */ /* 0x000fe20000410000 */
[----:B------:R-:W-:Y:S01]  /*2250*/  FMUL.FTZ R40, R2, R48 ;  /* 0x0000003002287220 */ /* 0x000fe20000410000 */
[----:B------:R-:W-:Y:S01]  /*2260*/  FMUL.FTZ R46, R38, R46 ;  /* 0x0000002e262e7220 */ /* 0x000fe20000410000 */
[----:B------:R-:W-:Y:S01]  /*2270*/  FADD.FTZ R41, -R58, R41 ;  /* 0x000000293a297221 */ /* 0x000fe20000010100 */
[----:B------:R-:W-:Y:S01]  /*2280*/  FFMA.FTZ R70, R47, R42, R70 ;  /* 0x0000002a2f467223 */ /* 0x000fe20000010046 */
[----:B------:R-:W-:-:S02]  /*2290*/  HADD2.F32 R45, -RZ, R45.H1_H1 ;  /* 0x3000002dff2d7230 */ /* 0x000fc40000004100 */
[----:B------:R-:W-:Y:S01]  /*22a0*/  FFMA.FTZ R118, R46, R40, R118 ;  /* 0x000000282e767223 */ /* 0x000fe20000010076 */
[----:B------:R-:W-:Y:S01]  /*22b0*/  FMUL.FTZ R60, R0, R43 ;  /* 0x0000002b003c7220 */ /* 0x000fe20000410000 */
[----:B------:R-:W-:Y:S01]  /*22c0*/  FMUL.FTZ R41, R6, R41 ;  /* 0x0000002906297220 */ /* 0x000fe20000410000 */
[----:B------:R-:W-:Y:S02]  /*22d0*/  HADD2.F32 R40, -RZ, R49.H0_H0 ;  /* 0x20000031ff287230 */ /* 0x000fe40000004100 */
[----:B------:R-:W-:Y:S01]  /*22e0*/  FMUL.FTZ R59, R5, R45 ;  /* 0x0000002d053b7220 */ /* 0x000fe20000410000 */
[----:B------:R-:W-:Y:S01]  /*22f0*/  FMUL.FTZ R44, R38, R44 ;  /* 0x0000002c262c7220 */ /* 0x000fe20000410000 */
[----:B------:R-:W-:Y:S01]  /*2300*/  FFMA.FTZ R70, R41, R60, R70 ;  /* 0x0000003c29467223 */ /* 0x000fe20000010046 */
[----:B------:R-:W-:Y:S02]  /*2310*/  HADD2.F32 R42, -RZ, R61.H0_H0 ;  /* 0x2000003dff2a7230 */ /* 0x000fe40000004100 */
[----:B------:R-:W-:Y:S01]  /*2320*/  FADD.FTZ R40, -R90, R40 ;  /* 0x000000285a287221 */ /* 0x000fe20000010100 */
[----:B------:R-:W-:-:S02]  /*2330*/  HADD2.F32 R60, -RZ, R49.H1_H1 ;  /* 0x30000031ff3c7230 */ /* 0x000fc40000004100 */
[----:B------:R-:W-:Y:S01]  /*2340*/  FFMA.FTZ R118, R44, R59, R118 ;  /* 0x0000003b2c767223 */ /* 0x000fe20000010076 */
[----:B------:R-:W-:Y:S02]  /*2350*/  HADD2.F32 R96, -RZ, R96.H1_H1 ;  /* 0x30000060ff607230 */ /* 0x000fe40000004100 */
[----:B------:R-:W-:Y:S01]  /*2360*/  FMUL.FTZ R59, R2, R42 ;  /* 0x0000002a023b7220 */ /* 0x000fe20000410000 */
[----:B------:R-:W-:Y:S02]  /*2370*/  HADD2.F32 R62, -RZ, R61.H1_H1 ;  /* 0x3000003dff3e7230 */ /* 0x000fe40000004100 */
[----:B------:R-:W-:Y:S01]  /*2380*/  FMUL.FTZ R40, R38, R40 ;  /* 0x0000002826287220 */ /* 0x000fe20000410000 */
[----:B------:R-:W-:Y:S01]  /*2390*/  FADD.FTZ R60, -R90, R60 ;  /* 0x0000003c5a3c7221 */ /* 0x000fe20000010100 */
[----:B------:R-:W-:Y:S02]  /*23a0*/  HADD2.F32 R98, -RZ, R98.H1_H1 ;  /* 0x30000062ff627230 */ /* 0x000fe40000004100 */
[----:B------:R-:W-:Y:S01]  /*23b0*/  FADD.FTZ R61, -R58, R96 ;  /* 0x000000603a3d7221 */ /* 0x000fe20000010100 */
[----:B------:R-:W-:Y:S01]  /*23c0*/  FFMA.FTZ R118, R40, R59, R118 ;  /* 0x0000003b28767223 */ /* 0x000fe20000010076 */
[----:B------:R-:W-:-:S02]  /*23d0*/  HADD2.F32 R49, -RZ, R63.H0_H0 ;  /* 0x2000003fff317230 */ /* 0x000fc40000004100 */
[----:B------:R-:W-:Y:S01]  /*23e0*/  FMUL.FTZ R64, R5, R62 ;  /* 0x0000003e05407220 */ /* 0x000fe20000410000 */
[----:B------:R-:W-:Y:S01]  /*23f0*/  FMUL.FTZ R60, R38, R60 ;  /* 0x0000003c263c7220 */ /* 0x000fe20000410000 */
[----:B------:R-:W-:Y:S01]  /*2400*/  FMUL.FTZ R66, R4, R98 ;  /* 0x0000006204427220 */ /* 0x000fe20000410000 */
[----:B------:R-:W-:Y:S01]  /*2410*/  FMUL.FTZ R61, R6, R61 ;  /* 0x0000003d063d7220 */ /* 0x000fe20000410000 */
[----:B------:R-:W-:Y:S02]  /*2420*/  HADD2.F32 R59, -RZ, R65.H0_H0 ;  /* 0x20000041ff3b7230 */ /* 0x000fe40000004100 */
[----:B------:R-:W-:Y:S01]  /*2430*/  FFMA.FTZ R118, R60, R64, R118 ;  /* 0x000000403c767223 */ /* 0x000fe20000010076 */
[----:B------:R-:W-:Y:S01]  /*2440*/  FADD.FTZ R49, -R90, R49 ;  /* 0x000000315a317221 */ /* 0x000fe20000010100 */
[----:B------:R-:W-:Y:S02]  /*2450*/  HADD2.F32 R64, -RZ, R100.H0_H0 ;  /* 0x20000064ff407230 */ /* 0x000fe40000004100 */
[----:B------:R-:W-:Y:S01]  /*2460*/  FFMA.FTZ R70, R61, R66, R70 ;  /* 0x000000423d467223 */ /* 0x000fe20000010046 */
[----:B------:R-:W-:Y:S01]  /*2470*/  FMUL.FTZ R72, R2, R59 ;  /* 0x0000003b02487220 */ /* 0x000fe20000410000 */
[----:B------:R-:W-:Y:S01]  /*2480*/  FMUL.FTZ R49, R38, R49 ;  /* 0x0000003126317220 */ /* 0x000fe20000410000 */
[----:B------:R-:W-:-:S02]  /*2490*/  HADD2.F32 R63, -RZ, R63.H1_H1 ;  /* 0x3000003fff3f7230 */ /* 0x000fc40000004100 */
[----:B------:R-:W-:Y:S01]  /*24a0*/  FADD.FTZ R64, -R58, R64 ;  /* 0x000000403a407221 */ /* 0x000fe20000010100 */
[----:B------:R-:W-:Y:S02]  /*24b0*/  HADD2.F32 R66, -RZ, R102.H0_H0 ;  /* 0x20000066ff427230 */ /* 0x000fe40000004100 */
[----:B------:R-:W-:Y:S01]  /*24c0*/  FFMA.FTZ R118, R49, R72, R118 ;  /* 0x0000004831767223 */ /* 0x000fe20000010076 */
[----:B------:R-:W-:Y:S02]  /*24d0*/  HADD2.F32 R68, -RZ, R65.H1_H1 ;  /* 0x30000041ff447230 */ /* 0x000fe40000004100 */
[----:B------:R-:W-:Y:S01]  /*24e0*/  FADD.FTZ R74, -R90, R63 ;  /* 0x0000003f5a4a7221 */ /* 0x000fe20000010100 */
[----:B------:R-:W-:Y:S01]  /*24f0*/  FMUL.FTZ R65, R6, R64 ;  /* 0x0000004006417220 */ /* 0x000fe20000410000 */
[C---:B------:R-:W-:Y:S01]  /*2500*/  FMUL.FTZ R72, R0.reuse, R66 ;  /* 0x0000004200487220 */ /* 0x040fe20000410000 */
[----:B------:R-:W-:Y:S01]  /*2510*/  FFMA.FTZ R82, R0, R7, RZ ;  /* 0x0000000700527223 */ /* 0x000fe200000100ff */
[----:B------:R-:W-:Y:S01]  /*2520*/  FMUL.FTZ R63, R5, R68 ;  /* 0x00000044053f7220 */ /* 0x000fe20000410000 */
[----:B------:R-:W-:Y:S01]  /*2530*/  FMUL.FTZ R64, R38, R74 ;  /* 0x0000004a26407220 */ /* 0x000fe20000410000 */
[----:B------:R-:W-:Y:S01]  /*2540*/  FFMA.FTZ R70, R65, R72, R70 ;  /* 0x0000004841467223 */ /* 0x000fe20000010046 */
[----:B------:R-:W-:Y:S01]  /*2550*/  FFMA.FTZ R82, R4, R8, R82 ;  /* 0x0000000804527223 */ /* 0x000fe20000010052 */
[----:B------:R-:W-:-:S02]  /*2560*/  HADD2.F32 R72, -RZ, R67.H0_H0 ;  /* 0x20000043ff487230 */ /* 0x000fc40000004100 */
[----:B------:R-:W-:Y:S01]  /*2570*/  FFMA.FTZ R118, R64, R63, R118 ;  /* 0x0000003f40767223 */ /* 0x000fe20000010076 */
[----:B------:R-:W-:Y:S02]  /*2580*/  HADD2.F32 R63, -RZ, R69.H0_H0 ;  /* 0x20000045ff3f7230 */ /* 0x000fe40000004100 */
[----:B------:R-:W-:Y:S01]  /*2590*/  FFMA.FTZ R82, R0, R9, R82 ;  /* 0x0000000900527223 */ /* 0x000fe20000010052 */
[----:B------:R-:W-:Y:S01]  /*25a0*/  FADD.FTZ R72, -R90, R72 ;  /* 0x000000485a487221 */ /* 0x000fe20000010100 */
[----:B------:R-:W-:Y:S02]  /*25b0*/  HADD2.F32 R74, -RZ, R100.H1_H1 ;  /* 0x30000064ff4a7230 */ /* 0x000fe40000004100 */
[----:B------:R-:W-:Y:S01]  /*25c0*/  FFMA.FTZ R82, R4, R10, R82 ;  /* 0x0000000a04527223 */ /* 0x000fe20000010052 */
[----:B------:R-:W-:Y:S01]  /*25d0*/  FMUL.FTZ R76, R2, R63 ;  /* 0x0000003f024c7220 */ /* 0x000fe20000410000 */
[----:B------:R-:W-:Y:S01]  /*25e0*/  FMUL.FTZ R72, R38, R72 ;  /* 0x0000004826487220 */ /* 0x000fe20000410000 */
[----:B------:R-:W-:-:S02]  /*25f0*/  HADD2.F32 R102, -RZ, R102.H1_H1 ;  /* 0x30000066ff667230 */ /* 0x000fc40000004100 */
[----:B------:R-:W-:Y:S01]  /*2600*/  FFMA.FTZ R82, R0, R11, R82 ;  /* 0x0000000b00527223 */ /* 0x000fe20000010052 */
[----:B------:R-:W-:Y:S01]  /*2610*/  FADD.FTZ R74, -R58, R74 ;  /* 0x0000004a3a4a7221 */ /* 0x000fe20000010100 */
[----:B------:R-:W-:Y:S01]  /*2620*/  FFMA.FTZ R118, R72, R76, R118 ;  /* 0x0000004c48767223 */ /* 0x000fe20000010076 */
[----:B------:R-:W-:Y:S02]  /*2630*/  HADD2.F32 R76, -RZ, R67.H1_H1 ;  /* 0x30000043ff4c7230 */ /* 0x000fe40000004100 */
[C---:B------:R-:W-:Y:S01]  /*2640*/  FFMA.FTZ R67, R4.reuse, R12, R82 ;  /* 0x0000000c04437223 */ /* 0x040fe20000010052 */
[----:B------:R-:W-:Y:S01]  /*2650*/  FMUL.FTZ R78, R4, R102 ;  /* 0x00000066044e7220 */ /* 0x000fe20000410000 */
[----:B------:R-:W-:Y:S02]  /*2660*/  FMUL.FTZ R74, R6, R74 ;  /* 0x0000004a064a7220 */ /* 0x000fe40000410000 */
[----:B------:R-:W-:Y:S02]  /*2670*/  FFMA.FTZ R67, R0, R13, R67 ;  /* 0x0000000d00437223 */ /* 0x000fe40000010043 */
[----:B------:R-:W-:Y:S01]  /*2680*/  FFMA.FTZ R70, R74, R78, R70 ;  /* 0x0000004e4a467223 */ /* 0x000fe20000010046 */
[----:B------:R-:W-:-:S02]  /*2690*/  HADD2.F32 R78, -RZ, R104.H0_H0 ;  /* 0x20000068ff4e7230 */ /* 0x000fc40000004100 */
[----:B------:R-:W-:Y:S01]  /*26a0*/  FFMA.FTZ R67, R4, R14, R67 ;  /* 0x0000000e04437223 */ /* 0x000fe20000010043 */
[----:B------:R-:W-:Y:S02]  /*26b0*/  HADD2.F32 R80, -RZ, R106.H0_H0 ;  /* 0x2000006aff507230 */ /* 0x000fe40000004100 */
[----:B------:R-:W-:Y:S01]  /*26c0*/  FADD.FTZ R78, -R58, R78 ;  /* 0x0000004e3a4e7221 */ /* 0x000fe20000010100 */
[C---:B------:R-:W-:Y:S02]  /*26d0*/  FFMA.FTZ R86, R0.reuse, R15, R67 ;  /* 0x0000000f00567223 */ /* 0x040fe40000010043 */
[----:B------:R-:W-:Y:S01]  /*26e0*/  FMUL.FTZ R84, R0, R80 ;  /* 0x0000005000547220 */ /* 0x000fe20000410000 */
[----:B------:R-:W-:Y:S01]  /*26f0*/  FMUL.FTZ R78, R6, R78 ;  /* 0x0000004e064e7220 */ /* 0x000fe20000410000 */
[----:B------:R-:W-:Y:S01]  /*2700*/  FFMA.FTZ R86, R4, R16, R86 ;  /* 0x0000001004567223 */ /* 0x000fe20000010056 */
[----:B------:R-:W-:Y:S02]  /*2710*/  HADD2.F32 R69, -RZ, R69.H1_H1 ;  /* 0x30000045ff457230 */ /* 0x000fe40000004100 */
[----:B------:R-:W-:Y:S01]  /*2720*/  FADD.FTZ R76, -R90, R76 ;  /* 0x0000004c5a4c7221 */ /* 0x000fe20000010100 */
[----:B------:R-:W-:Y:S01]  /*2730*/  FFMA.FTZ R70, R78, R84, R70 ;  /* 0x000000544e467223 */ /* 0x000fe20000010046 */
[----:B------:R-:W-:-:S02]  /*2740*/  HADD2.F32 R84, -RZ, R104.H1_H1 ;  /* 0x30000068ff547230 */ /* 0x000fc40000004100 */
[----:B------:R-:W-:Y:S01]  /*2750*/  FFMA.FTZ R86, R0, R17, R86 ;  /* 0x0000001100567223 */ /* 0x000fe20000010056 */
[----:B------:R-:W-:Y:S01]  /*2760*/  FMUL.FTZ R82, R5, R69 ;  /* 0x0000004505527220 */ /* 0x000fe20000410000 */
[----:B------:R-:W-:Y:S01]  /*2770*/  FMUL.FTZ R76, R38, R76 ;  /* 0x0000004c264c7220 */ /* 0x000fe20000410000 */
[----:B------:R-:W-:Y:S02]  /*2780*/  HADD2.F32 R106, -RZ, R106.H1_H1 ;  /* 0x3000006aff6a7230 */ /* 0x000fe40000004100 */
[----:B------:R-:W-:Y:S01]  /*2790*/  FFMA.FTZ R86, R4, R18, R86 ;  /* 0x0000001204567223 */ /* 0x000fe20000010056 */
[----:B------:R-:W-:Y:S01]  /*27a0*/  FADD.FTZ R84, -R58, R84 ;  /* 0x000000543a547221 */ /* 0x000fe20000010100 */
[----:B------:R-:W-:Y:S01]  /*27b0*/  FFMA.FTZ R118, R76, R82, R118 ;  /* 0x000000524c767223 */ /* 0x000fe20000010076 */
[----:B------:R-:W-:Y:S02]  /*27c0*/  HADD2.F32 R82, -RZ, R71.H0_H0 ;  /* 0x20000047ff527230 */ /* 0x000fe40000004100 */
[----:B------:R-:W-:Y:S01]  /*27d0*/  FFMA.FTZ R86, R0, R19, R86 ;  /* 0x0000001300567223 */ /* 0x000fe20000010056 */
[----:B------:R-:W-:Y:S01]  /*27e0*/  FMUL.FTZ R91, R4, R106 ;  /* 0x0000006a045b7220 */ /* 0x000fe20000410000 */
[----:B------:R-:W-:Y:S01]  /*27f0*/  FMUL.FTZ R84, R6, R84 ;  /* 0x0000005406547220 */ /* 0x000fe20000410000 */
[----:B------:R-:W-:-:S02]  /*2800*/  HADD2.F32 R67, -RZ, R73.H0_H0 ;  /* 0x20000049ff437230 */ /* 0x000fc40000004100 */
[----:B------:R-:W-:Y:S01]  /*2810*/  FFMA.FTZ R86, R4, R20, R86 ;  /* 0x0000001404567223 */ /* 0x000fe20000010056 */
[----:B------:R-:W-:Y:S01]  /*2820*/  FADD.FTZ R82, -R90, R82 ;  /* 0x000000525a527221 */ /* 0x000fe20000010100 */
[----:B------:R-:W-:Y:S01]  /*2830*/  FFMA.FTZ R70, R84, R91, R70 ;  /* 0x0000005b54467223 */ /* 0x000fe20000010046 */
[----:B------:R-:W-:Y:S02]  /*2840*/  HADD2.F32 R91, -RZ, R108.H0_H0 ;  /* 0x2000006cff5b7230 */ /* 0x000fe40000004100 */
[----:B------:R-:W-:Y:S01]  /*2850*/  FFMA.FTZ R86, R0, R22, R86 ;  /* 0x0000001600567223 */ /* 0x000fe20000010056 */
[----:B------:R-:W-:Y:S01]  /*2860*/  FMUL.FTZ R88, R2, R67 ;  /* 0x0000004302587220 */ /* 0x000fe20000410000 */
[----:B------:R-:W-:Y:S01]  /*2870*/  FMUL.FTZ R82, R38, R82 ;  /* 0x0000005226527220 */ /* 0x000fe20000410000 */
[----:B------:R-:W-:Y:S02]  /*2880*/  HADD2.F32 R92, -RZ, R110.H0_H0 ;  /* 0x2000006eff5c7230 */ /* 0x000fe40000004100 */
[----:B------:R-:W-:Y:S01]  /*2890*/  FADD.FTZ R91, -R58, R91 ;  /* 0x0000005b3a5b7221 */ /* 0x000fe20000010100 */
[----:B------:R-:W-:Y:S01]  /*28a0*/  FFMA.FTZ R86, R4, R24, R86 ;  /* 0x0000001804567223 */ /* 0x000fe20000010056 */
[----:B------:R-:W-:Y:S01]  /*28b0*/  FFMA.FTZ R118, R82, R88, R118 ;  /* 0x0000005852767223 */ /* 0x000fe20000010076 */
[----:B------:R-:W-:-:S02]  /*28c0*/  HADD2.F32 R88, -RZ, R71.H1_H1 ;  /* 0x30000047ff587230 */ /* 0x000fc40000004100 */
[----:B------:R-:W-:Y:S01]  /*28d0*/  FMUL.FTZ R71, R0, R92 ;  /* 0x0000005c00477220 */ /* 0x000fe20000410000 */
[----:B------:R-:W-:Y:S01]  /*28e0*/  FMUL.FTZ R91, R6, R91 ;  /* 0x0000005b065b7220 */ /* 0x000fe20000410000 */
[----:B------:R-:W-:Y:S01]  /*28f0*/  FFMA.FTZ R86, R0, R26, R86 ;  /* 0x0000001a00567223 */ /* 0x000fe20000010056 */
[----:B------:R-:W-:Y:S02]  /*2900*/  MOV R96, 0x400 ;  /* 0x0000040000607802 */ /* 0x000fe40000000f00 */
[----:B------:R-:W-:Y:S01]  /*2910*/  FFMA.FTZ R71, R91, R71, R70 ;  /* 0x000000475b477223 */ /* 0x000fe20000010046 */
[----:B------:R-:W-:Y:S01]  /*2920*/  FFMA.FTZ R70, R4, R29, R86 ;  /* 0x0000001d04467223 */ /* 0x000fe20000010056 */
[----:B------:R-:W-:Y:S01]  /*2930*/  HADD2.F32 R104, -RZ, R108.H1_H1 ;  /* 0x3000006cff687230 */ /* 0x000fe20000004100 */
[----:B------:R-:W-:Y:S02]  /*2940*/  IADD3 R96, R96, 0x2800, RZ ;  /* 0x0000280060607810 */ /* 0x000fe40007ffe0ff */
[----:B------:R-:W-:-:S02]  /*2950*/  FFMA.FTZ R108, R0, R28, R70 ;  /* 0x0000001c006c7223 */ /* 0x000fc40000010046 */
[----:B0-----:R-:W-:Y:S02]  /*2960*/  LEA R96, R119, R96, 0x18 ;  /* 0x0000006077607211 */ /* 0x001fe400078ec0ff */
[----:B------:R-:W-:Y:S01]  /*2970*/  FFMA.FTZ R108, R4, R39, R108 ;  /* 0x00000027046c7223 */ /* 0x000fe2000001006c */
[----:B------:R-:W-:-:S03]  /*2980*/  HADD2.F32 R73, -RZ, R73.H1_H1 ;  /* 0x30000049ff497230 */ /* 0x000fc60000004100 */
[----:B------:R-:W-:Y:S01]  /*2990*/  FFMA.FTZ R108, R0, R34, R108 ;  /* 0x00000022006c7223 */ /* 0x000fe2000001006c */
[----:B------:R-:W-:Y:S02]  /*29a0*/  IMAD R96, R117, 0x28, R96 ;  /* 0x0000002875607824 */ /* 0x000fe400078e0260 */
[----:B------:R-:W-:Y:S01]  /*29b0*/  FADD.FTZ R88, -R90, R88 ;  /* 0x000000585a587221 */ /* 0x000fe20000010100 */
[----:B------:R-:W-:Y:S01]  /*29c0*/  FFMA.FTZ R108, R4, R94, R108 ;  /* 0x0000005e046c7223 */ /* 0x000fe2000001006c */
[----:B------:R-:W-:Y:S01]  /*29d0*/  FMUL.FTZ R100, R5, R73 ;  /* 0x0000004905647220 */ /* 0x000fe20000410000 */
[----:B------:R-:W-:Y:S01]  /*29e0*/  LEA R96, R116, R96, 0x3 ;  /* 0x0000006074607211 */ /* 0x000fe200078e18ff */
[----:B------:R-:W-:Y:S01]  /*29f0*/  FMUL.FTZ R88, R38, R88 ;  /* 0x0000005826587220 */ /* 0x000fe20000410000 */
[----:B------:R-:W-:-:S03]  /*2a00*/  FFMA.FTZ R116, R0, R43, R108 ;  /* 0x0000002b00747223 */ /* 0x000fc6000001006c */
[----:B------:R-:W-:Y:S01]  /*2a10*/  FFMA.FTZ R118, R88, R100, R118 ;  /* 0x0000006458767223 */ /* 0x000fe20000010076 */
[----:B------:R-:W-:Y:S01]  /*2a20*/  FFMA.FTZ R116, R4, R98, R116 ;  /* 0x0000006204747223 */ /* 0x000fe20000010074 */
[----:B------:R-:W-:Y:S02]  /*2a30*/  HADD2.F32 R100, -RZ, R75.H0_H0 ;  /* 0x2000004bff647230 */ /* 0x000fe40000004100 */
[----:B------:R-:W-:Y:S02]  /*2a40*/  HADD2.F32 R86, -RZ, R77.H0_H0 ;  /* 0x2000004dff567230 */ /* 0x000fe40000004100 */
[----:B------:R-:W-:Y:S01]  /*2a50*/  FFMA.FTZ R116, R0, R66, R116 ;  /* 0x0000004200747223 */ /* 0x000fe20000010074 */
[----:B------:R-:W-:-:S03]  /*2a60*/  FADD.FTZ R100, -R90, R100 ;  /* 0x000000645a647221 */ /* 0x000fc60000010100 */
[----:B------:R-:W-:Y:S01]  /*2a70*/  FFMA.FTZ R116, R4, R102, R116 ;  /* 0x0000006604747223 */ /* 0x000fe20000010074 */
[----:B------:R-:W-:Y:S01]  /*2a80*/  FMUL.FTZ R70, R2, R86 ;  /* 0x0000005602467220 */ /* 0x000fe20000410000 */
[----:B------:R-:W-:Y:S01]  /*2a90*/  FMUL.FTZ R100, R38, R100 ;  /* 0x0000006426647220 */ /* 0x000fe20000410000 */
[----:B------:R-:W-:Y:S02]  /*2aa0*/  HADD2.F32 R110, -RZ, R110.H1_H1 ;  /* 0x3000006eff6e7230 */ /* 0x000fe40000004100 */
[----:B------:R-:W-:Y:S01]  /*2ab0*/  FADD.FTZ R104, -R58, R104 ;  /* 0x000000683a687221 */ /* 0x000fe20000010100 */
[----:B------:R-:W-:Y:S02]  /*2ac0*/  HADD2.F32 R75, -RZ, R75.H1_H1 ;  /* 0x3000004bff4b7230 */ /* 0x000fe40000004100 */
[----:B------:R-:W-:Y:S01]  /*2ad0*/  FFMA.FTZ R120, R0, R80, R116 ;  /* 0x0000005000787223 */ /* 0x000fe20000010074 */
[--C-:B------:R-:W-:Y:S02]  /*2ae0*/  HADD2.F32 R108, -RZ, R112.reuse.H0_H0 ;  /* 0x20000070ff6c7230 */ /* 0x100fe40000004100 */
[----:B------:R-:W-:Y:S01]  /*2af0*/  FFMA.FTZ R118, R100, R70, R118 ;  /* 0x0000004664767223 */ /* 0x000fe20000010076 */
[----:B------:R-:W-:-:S02]  /*2b00*/  HADD2.F32 R70, -RZ, R112.H1_H1 ;  /* 0x30000070ff467230 */ /* 0x000fc40000004100 */
[----:B------:R-:W-:Y:S01]  /*2b10*/  FMUL.FTZ R117, R4, R110 ;  /* 0x0000006e04757220 */ /* 0x000fe20000410000 */
[----:B------:R-:W-:Y:S01]  /*2b20*/  FMUL.FTZ R104, R6, R104 ;  /* 0x0000006806687220 */ /* 0x000fe20000410000 */
[----:B------:R-:W-:Y:S02]  /*2b30*/  HADD2.F32 R77, -RZ, R77.H1_H1 ;  /* 0x3000004dff4d7230 */ /* 0x000fe40000004100 */
[----:B------:R-:W-:Y:S01]  /*2b40*/  FFMA.FTZ R120, R4, R106, R120 ;  /* 0x0000006a04787223 */ /* 0x000fe20000010078 */
[----:B------:R-:W-:Y:S02]  /*2b50*/  HADD2.F32 R112, -RZ, R114.H0_H0 ;  /* 0x20000072ff707230 */ /* 0x000fe40000004100 */
[----:B------:R-:W-:Y:S01]  /*2b60*/  FADD.FTZ R108, -R58, R108 ;  /* 0x0000006c3a6c7221 */ /* 0x000fe20000010100 */
[----:B------:R-:W-:Y:S01]  /*2b70*/  FADD.FTZ R75, -R90, R75 ;  /* 0x0000004b5a4b7221 */ /* 0x000fe20000010100 */
[----:B------:R-:W-:Y:S02]  /*2b80*/  HADD2.F32 R116, -RZ, R79.H0_H0 ;  /* 0x2000004fff747230 */ /* 0x000fe40000004100 */
[----:B------:R-:W-:Y:S01]  /*2b90*/  FFMA.FTZ R71, R104, R117, R71 ;  /* 0x0000007568477223 */ /* 0x000fe20000010047 */
[----:B------:R-:W-:Y:S01]  /*2ba0*/  FADD.FTZ R70, -R58, R70 ;  /* 0x000000463a467221 */ /* 0x000fe20000010100 */
[C---:B------:R-:W-:Y:S01]  /*2bb0*/  FFMA.FTZ R120, R0.reuse, R92, R120 ;  /* 0x0000005c00787223 */ /* 0x040fe20000010078 */
        /* <DEDUP_REMOVED lines=8> */
[----:B------:R-:W-:Y:S01]  /*2c40*/  FFMA.FTZ R71, R108, R119, R71 ;  /* 0x000000776c477223 */ /* 0x000fe20000010047 */
[----:B------:R-:W-:Y:S01]  /*2c50*/  FFMA.FTZ R118, R75, R117, R118 ;  /* 0x000000754b767223 */ /* 0x000fe20000010076 */
[----:B------:R-:W-:Y:S02]  /*2c60*/  HADD2.F32 R121, -RZ, R79.H1_H1 ;  /* 0x3000004fff797230 */ /* 0x000fe40000004100 */
[----:B------:R-:W-:Y:S01]  /*2c70*/  FMUL.FTZ R119, R2, R58 ;  /* 0x0000003a02777220 */ /* 0x000fe20000410000 */
[----:B------:R-:W-:Y:S02]  /*2c80*/  HADD2.F32 R117, -RZ, R81.H1_H1 ;  /* 0x30000051ff757230 */ /* 0x000fe40000004100 */
[----:B------:R-:W-:Y:S01]  /*2c90*/  FMUL.FTZ R116, R38, R116 ;  /* 0x0000007426747220 */ /* 0x000fe20000410000 */
[----:B------:R-:W-:Y:S01]  /*2ca0*/  FMUL.FTZ R81, R6, R70 ;  /* 0x0000004606517220 */ /* 0x000fe20000410000 */
[----:B------:R-:W-:Y:S01]  /*2cb0*/  FMUL.FTZ R79, R4, R114 ;  /* 0x00000072044f7220 */ /* 0x000fe20000410000 */
[----:B------:R-:W-:Y:S01]  /*2cc0*/  FFMA.FTZ R70, R0, R112, R120 ;  /* 0x0000007000467223 */ /* 0x000fe20000010078 */
[----:B------:R-:W-:Y:S01]  /*2cd0*/  FFMA.FTZ R118, R116, R119, R118 ;  /* 0x0000007774767223 */ /* 0x000fe20000010076 */
[----:B------:R-:W-:Y:S01]  /*2ce0*/  FADD.FTZ R119, -R90, R121 ;  /* 0x000000795a777221 */ /* 0x000fe20000010100 */
[----:B------:R-:W-:Y:S01]  /*2cf0*/  FFMA.FTZ R71, R81, R79, R71 ;  /* 0x0000004f51477223 */ /* 0x000fe20000010047 */
[----:B------:R-:W-:Y:S01]  /*2d00*/  FFMA.FTZ R70, R4, R114, R70 ;  /* 0x0000007204467223 */ /* 0x000fe20000010046 */
[----:B------:R-:W-:-:S02]  /*2d10*/  HADD2.F32 R127, -RZ, R97.H0_H0 ;  /* 0x20000061ff7f7230 */ /* 0x000fc40000004100 */
[----:B------:R-:W-:Y:S01]  /*2d20*/  FMUL.FTZ R79, R38, R119 ;  /* 0x00000077264f7220 */ /* 0x000fe20000410000 */
[----:B------:R-:W-:Y:S02]  /*2d30*/  HADD2.F32 R126, -RZ, R97.H1_H1 ;  /* 0x30000061ff7e7230 */ /* 0x000fe40000004100 */
[----:B------:R-:W-:Y:S01]  /*2d40*/  FMUL.FTZ R120, R5, R117 ;  /* 0x0000007505787220 */ /* 0x000fe20000410000 */
[----:B------:R-:W-:Y:S02]  /*2d50*/  HADD2.F32 R119, -RZ, R83.H0_H0 ;  /* 0x20000053ff777230 */ /* 0x000fe40000004100 */
[----:B------:R-:W-:Y:S01]  /*2d60*/  FFMA.FTZ R97, R2, R36, RZ ;  /* 0x0000002402617223 */ /* 0x000fe200000100ff */
[----:B------:R0:W-:Y:S01]  /*2d70*/  STS.64 [R96], R70 ;  /* 0x0000004660007388 */ /* 0x0001e20000000a00 */
[--C-:B------:R-:W-:Y:S02]  /*2d80*/  HADD2.F32 R122, -RZ, R109.reuse.H0_H0 ;  /* 0x2000006dff7a7230 */ /* 0x100fe40000004100 */
[----:B------:R-:W-:Y:S01]  /*2d90*/  FFMA.FTZ R118, R79, R120, R118 ;  /* 0x000000784f767223 */ /* 0x000fe20000010076 */
[----:B------:R-:W-:-:S02]  /*2da0*/  HADD2.F32 R109, -RZ, R109.H1_H1 ;  /* 0x3000006dff6d7230 */ /* 0x000fc40000004100 */
[----:B------:R-:W-:Y:S01]  /*2db0*/  FFMA.FTZ R97, R5, R35, R97 ;  /* 0x0000002305617223 */ /* 0x000fe20000010061 */
[--C-:B------:R-:W-:Y:S02]  /*2dc0*/  HADD2.F32 R121, -RZ, R93.reuse.H0_H0 ;  /* 0x2000005dff797230 */ /* 0x100fe40000004100 */
[----:B------:R-:W-:Y:S01]  /*2dd0*/  FADD.FTZ R119, -R90, R119 ;  /* 0x000000775a777221 */ /* 0x000fe20000010100 */
[----:B------:R-:W-:Y:S02]  /*2de0*/  HADD2.F32 R120, -RZ, R93.H1_H1 ;  /* 0x3000005dff787230 */ /* 0x000fe40000004100 */
[----:B0-----:R-:W-:Y:S02]  /*2df0*/  HADD2.F32 R71, -RZ, R87.H0_H0 ;  /* 0x20000057ff477230 */ /* 0x001fe40000004100 */
[----:B------:R-:W-:Y:S02]  /*2e00*/  HADD2.F32 R70, -RZ, R83.H1_H1 ;  /* 0x30000053ff467230 */ /* 0x000fe40000004100 */
[----:B------:R-:W-:-:S02]  /*2e10*/  HADD2.F32 R87, -RZ, R87.H1_H1 ;  /* 0x30000057ff577230 */ /* 0x000fc40000004100 */
[----:B------:R-:W-:Y:S02]  /*2e20*/  HADD2.F32 R83, -RZ, R85.H0_H0 ;  /* 0x20000055ff537230 */ /* 0x000fe40000004100 */
[----:B------:R-:W-:Y:S01]  /*2e30*/  FADD.FTZ R133, -R90, R109 ;  /* 0x0000006d5a857221 */ /* 0x000fe20000010100 */
[--C-:B------:R-:W-:Y:S02]  /*2e40*/  HADD2.F32 R129, -RZ, R101.reuse.H0_H0 ;  /* 0x20000065ff817230 */ /* 0x100fe40000004100 */
[----:B------:R-:W-:Y:S01]  /*2e50*/  FFMA.FTZ R97, R2, R48, R97 ;  /* 0x0000003002617223 */ /* 0x000fe20000010061 */
[----:B------:R-:W-:Y:S02]  /*2e60*/  HADD2.F32 R125, -RZ, R101.H1_H1 ;  /* 0x30000065ff7d7230 */ /* 0x000fe40000004100 */
[--C-:B------:R-:W-:Y:S02]  /*2e70*/  HADD2.F32 R124, -RZ, R105.reuse.H0_H0 ;  /* 0x20000069ff7c7230 */ /* 0x100fe40000004100 */
[----:B------:R-:W-:-:S02]  /*2e80*/  HADD2.F32 R123, -RZ, R105.H1_H1 ;  /* 0x30000069ff7b7230 */ /* 0x000fc40000004100 */
[C---:B------:R-:W-:Y:S01]  /*2e90*/  FADD.FTZ R105, -R90.reuse, R87 ;  /* 0x000000575a697221 */ /* 0x040fe20000010100 */
[--C-:B------:R-:W-:Y:S02]  /*2ea0*/  HADD2.F32 R128, -RZ, R113.reuse.H0_H0 ;  /* 0x20000071ff807230 */ /* 0x100fe40000004100 */
[----:B------:R-:W-:Y:S02]  /*2eb0*/  HADD2.F32 R93, -RZ, R113.H1_H1 ;  /* 0x30000071ff5d7230 */ /* 0x000fe40000004100 */
[----:B------:R-:W-:Y:S01]  /*2ec0*/  FADD.FTZ R101, -R90, R70 ;  /* 0x000000465a657221 */ /* 0x000fe20000010100 */
[----:B------:R-:W-:Y:S02]  /*2ed0*/  HADD2.F32 R85, -RZ, R85.H1_H1 ;  /* 0x30000055ff557230 */ /* 0x000fe40000004100 */
[----:B------:R-:W-:Y:S01]  /*2ee0*/  FMUL.FTZ R87, R38, R119 ;  /* 0x0000007726577220 */ /* 0x000fe20000410000 */
[----:B------:R-:W-:Y:S01]  /*2ef0*/  FMUL.FTZ R109, R2, R83 ;  /* 0x00000053026d7220 */ /* 0x000fe20000410000 */
        /* <DEDUP_REMOVED lines=12> */
[----:B------:R-:W-:Y:S01]  /*2fc0*/  FFMA.FTZ R97, R5, R45, R97 ;  /* 0x0000002d05617223 */ /* 0x000fe20000010061 */
[----:B------:R-:W-:Y:S01]  /*2fd0*/  FFMA.FTZ R109, R87, R109, R118 ;  /* 0x0000006d576d7223 */ /* 0x000fe20000010076 */
[----:B------:R-:W-:Y:S01]  /*2fe0*/  FMUL.FTZ R90, R5, R85 ;  /* 0x00000055055a7220 */ /* 0x000fe20000410000 */
[----:B------:R-:W-:Y:S01]  /*2ff0*/  FMUL.FTZ R101, R38, R101 ;  /* 0x0000006526657220 */ /* 0x000fe20000410000 */
[----:B------:R-:W-:-:S02]  /*3000*/  HADD2.F32 R93, -RZ, R89.H0_H0 ;  /* 0x20000059ff5d7230 */ /* 0x000fc40000004100 */
[----:B------:R-:W-:Y:S01]  /*3010*/  FFMA.FTZ R97, R2, R42, R97 ;  /* 0x0000002a02617223 */ /* 0x000fe20000010061 */
[----:B------:R-:W-:Y:S01]  /*3020*/  FFMA.FTZ R118, R101, R90, R109 ;  /* 0x0000005a65767223 */ /* 0x000fe2000001006d */
[----:B------:R-:W-:Y:S01]  /*3030*/  FMUL.FTZ R90, R38, R71 ;  /* 0x00000047265a7220 */ /* 0x000fe20000410000 */
[----:B------:R-:W-:Y:S02]  /*3040*/  HADD2.F32 R109, -RZ, R89.H1_H1 ;  /* 0x30000059ff6d7230 */ /* 0x000fe40000004100 */
[----:B------:R-:W-:Y:S01]  /*3050*/  FMUL.FTZ R71, R2, R93 ;  /* 0x0000005d02477220 */ /* 0x000fe20000410000 */
[C---:B------:R-:W-:Y:S01]  /*3060*/  FFMA.FTZ R89, R5.reuse, R62, R97 ;  /* 0x0000003e05597223 */ /* 0x040fe20000010061 */
[----:B------:R-:W-:Y:S02]  /*3070*/  FMUL.FTZ R105, R38, R105 ;  /* 0x0000006926697220 */ /* 0x000fe40000410000 */
[----:B------:R-:W-:Y:S01]  /*3080*/  FFMA.FTZ R71, R90, R71, R118 ;  /* 0x000000475a477223 */ /* 0x000fe20000010076 */
[----:B------:R-:W-:Y:S01]  /*3090*/  FMUL.FTZ R97, R5, R109 ;  /* 0x0000006d05617220 */ /* 0x000fe20000410000 */
[----:B------:R-:W-:-:S03]  /*30a0*/  FFMA.FTZ R89, R2, R59, R89 ;  /* 0x0000003b02597223 */ /* 0x000fc60000010059 */
[----:B------:R-:W-:Y:S01]  /*30b0*/  FFMA.FTZ R71, R105, R97, R71 ;  /* 0x0000006169477223 */ /* 0x000fe20000010047 */
[C---:B------:R-:W-:Y:S01]  /*30c0*/  FFMA.FTZ R97, R5.reuse, R68, R89 ;  /* 0x0000004405617223 */ /* 0x040fe20000010059 */
[--C-:B------:R-:W-:Y:S02]  /*30d0*/  HADD2.F32 R89, -RZ, R95.reuse.H0_H0 ;  /* 0x2000005fff597230 */ /* 0x100fe40000004100 */
[----:B------:R-:W-:Y:S02]  /*30e0*/  HADD2.F32 R119, -RZ, R95.H1_H1 ;  /* 0x3000005fff777230 */ /* 0x000fe40000004100 */
[----:B------:R-:W-:Y:S01]  /*30f0*/  FFMA.FTZ R95, R2, R63, R97 ;  /* 0x0000003f025f7223 */ /* 0x000fe20000010061 */
[----:B------:R-:W-:Y:S01]  /*3100*/  FMUL.FTZ R118, R38, R70 ;  /* 0x0000004626767220 */ /* 0x000fe20000410000 */
[----:B------:R-:W-:Y:S02]  /*3110*/  FMUL.FTZ R70, R2, R89 ;  /* 0x0000005902467220 */ /* 0x000fe40000410000 */
[----:B------:R-:W-:-:S02]  /*3120*/  FFMA.FTZ R95, R5, R69, R95 ;  /* 0x00000045055f7223 */ /* 0x000fc4000001005f */
[----:B------:R-:W-:Y:S01]  /*3130*/  FFMA.FTZ R70, R118, R70, R71 ;  /* 0x0000004676467223 */ /* 0x000fe20000010047 */
[----:B------:R-:W-:Y:S01]  /*3140*/  FMUL.FTZ R113, R38, R113 ;  /* 0x0000007126717220 */ /* 0x000fe20000410000 */
[----:B------:R-:W-:Y:S01]  /*3150*/  FFMA.FTZ R71, R2, R67, R95 ;  /* 0x0000004302477223 */ /* 0x000fe2000001005f */
[----:B------:R-:W-:-:S03]  /*3160*/  FMUL.FTZ R95, R5, R119 ;  /* 0x00000077055f7220 */ /* 0x000fc60000410000 */
[----:B------:R-:W-:Y:S01]  /*3170*/  FFMA.FTZ R71, R5, R73, R71 ;  /* 0x0000004905477223 */ /* 0x000fe20000010047 */
[----:B------:R-:W-:Y:S01]  /*3180*/  FFMA.FTZ R70, R113, R95, R70 ;  /* 0x0000005f71467223 */ /* 0x000fe20000010046 */
[----:B------:R-:W-:Y:S02]  /*3190*/  HADD2.F32 R95, -RZ, R99.H0_H0 ;  /* 0x20000063ff5f7230 */ /* 0x000fe40000004100 */
[----:B------:R-:W-:Y:S01]  /*31a0*/  FFMA.FTZ R71, R2, R86, R71 ;  /* 0x0000005602477223 */ /* 0x000fe20000010047 */
[----:B------:R-:W-:Y:S02]  /*31b0*/  FMUL.FTZ R121, R38, R121 ;  /* 0x0000007926797220 */ /* 0x000fe40000410000 */
[----:B------:R-:W-:Y:S01]  /*31c0*/  FMUL.FTZ R97, R2, R95 ;  /* 0x0000005f02617220 */ /* 0x000fe20000410000 */
[----:B------:R-:W-:-:S03]  /*31d0*/  FFMA.FTZ R71, R5, R77, R71 ;  /* 0x0000004d05477223 */ /* 0x000fc60000010047 */
[----:B------:R-:W-:Y:S01]  /*31e0*/  FFMA.FTZ R70, R121, R97, R70 ;  /* 0x0000006179467223 */ /* 0x000fe20000010046 */
[----:B------:R-:W-:-:S04]  /*31f0*/  FFMA.FTZ R97, R2, R58, R71 ;  /* 0x0000003a02617223 */ /* 0x000fc80000010047 */
[----:B------:R-:W-:-:S04]  /*3200*/  FFMA.FTZ R97, R5, R117, R97 ;  /* 0x0000007505617223 */ /* 0x000fc80000010061 */
[----:B------:R-:W-:-:S04]  /*3210*/  FFMA.FTZ R97, R2, R83, R97 ;  /* 0x0000005302617223 */ /* 0x000fc80000010061 */
[----:B------:R-:W-:Y:S01]  /*3220*/  FFMA.FTZ R97, R5, R85, R97 ;  /* 0x0000005505617223 */ /* 0x000fe20000010061 */
[----:B------:R-:W-:-:S03]  /*3230*/  HADD2.F32 R122, -RZ, R99.H1_H1 ;  /* 0x30000063ff7a7230 */ /* 0x000fc60000004100 */
[----:B------:R-:W-:Y:S01]  /*3240*/  FFMA.FTZ R97, R2, R93, R97 ;  /* 0x0000005d02617223 */ /* 0x000fe20000010061 */
[----:B------:R-:W-:-:S03]  /*3250*/  FMUL.FTZ R120, R38, R120 ;  /* 0x0000007826787220 */ /* 0x000fc60000410000 */
[C---:B------:R-:W-:Y:S01]  /*3260*/  FFMA.FTZ R97, R5.reuse, R109, R97 ;  /* 0x0000006d05617223 */ /* 0x040fe20000010061 */
[C---:B------:R-:W-:Y:S01]  /*3270*/  FMUL.FTZ R71, R5.reuse, R122 ;  /* 0x0000007a05477220 */ /* 0x040fe20000410000 */
[--C-:B------:R-:W-:Y:S02]  /*3280*/  HADD2.F32 R99, -RZ, R103.reuse.H0_H0 ;  /* 0x20000067ff637230 */ /* 0x100fe40000004100 */
[----:B------:R-:W-:Y:S01]  /*3290*/  FFMA.FTZ R97, R2, R89, R97 ;  /* 0x0000005902617223 */ /* 0x000fe20000010061 */
[----:B------:R-:W-:Y:S01]  /*32a0*/  FFMA.FTZ R71, R120, R71, R70 ;  /* 0x0000004778477223 */ /* 0x000fe20000010046 */
[----:B------:R-:W-:Y:S02]  /*32b0*/  HADD2.F32 R125, -RZ, R103.H1_H1 ;  /* 0x30000067ff7d7230 */ /* 0x000fe40000004100 */
[----:B------:R-:W-:Y:S01]  /*32c0*/  FMUL.FTZ R124, R38, R129 ;  /* 0x00000081267c7220 */ /* 0x000fe20000410000 */
[----:B------:R-:W-:Y:S01]  /*32d0*/  FMUL.FTZ R70, R2, R99 ;  /* 0x0000006302467220 */ /* 0x000fe20000410000 */
[----:B------:R-:W-:Y:S01]  /*32e0*/  FFMA.FTZ R97, R5, R119, R97 ;  /* 0x0000007705617223 */ /* 0x000fe20000010061 */
[----:B------:R-:W-:Y:S01]  /*32f0*/  FMUL.FTZ R123, R38, R126 ;  /* 0x0000007e267b7220 */ /* 0x000fe20000410000 */
[----:B------:R-:W-:-:S02]  /*3300*/  HADD2.F32 R103, -RZ, R107.H0_H0 ;  /* 0x2000006bff677230 */ /* 0x000fc40000004100 */
[----:B------:R-:W-:Y:S01]  /*3310*/  FFMA.FTZ R71, R124, R70, R71 ;  /* 0x000000467c477223 */ /* 0x000fe20000010047 */
[----:B------:R-:W-:Y:S01]  /*3320*/  FFMA.FTZ R97, R2, R95, R97 ;  /* 0x0000005f02617223 */ /* 0x000fe20000010061 */
[C---:B------:R-:W-:Y:S01]  /*3330*/  FMUL.FTZ R70, R5.reuse, R125 ;  /* 0x0000007d05467220 */ /* 0x040fe20000410000 */
[----:B------:R-:W-:Y:S02]  /*3340*/  HADD2.F32 R128, -RZ, R107.H1_H1 ;  /* 0x3000006bff807230 */ /* 0x000fe40000004100 */
[----:B------:R-:W-:Y:S01]  /*3350*/  FFMA.FTZ R97, R5, R122, R97 ;  /* 0x0000007a05617223 */ /* 0x000fe20000010061 */
[----:B------:R-:W-:Y:S01]  /*3360*/  FFMA.FTZ R71, R123, R70, R71 ;  /* 0x000000467b477223 */ /* 0x000fe20000010047 */
[----:B------:R-:W-:Y:S01]  /*3370*/  FMUL.FTZ R127, R38, R127 ;  /* 0x0000007f267f7220 */ /* 0x000fe20000410000 */
[C---:B------:R-:W-:Y:S01]  /*3380*/  FMUL.FTZ R70, R2.reuse, R103 ;  /* 0x0000006702467220 */ /* 0x040fe20000410000 */
[----:B------:R-:W-:Y:S01]  /*3390*/  FFMA.FTZ R97, R2, R99, R97 ;  /* 0x0000006302617223 */ /* 0x000fe20000010061 */
[----:B------:R-:W-:Y:S01]  /*33a0*/  FMUL.FTZ R126, R38, R130 ;  /* 0x00000082267e7220 */ /* 0x000fe20000410000 */
[----:B------:R-:W-:-:S02]  /*33b0*/  HADD2.F32 R107, -RZ, R111.H0_H0 ;  /* 0x2000006fff6b7230 */ /* 0x000fc40000004100 */
[----:B------:R-:W-:Y:S01]  /*33c0*/  FFMA.FTZ R71, R127, R70, R71 ;  /* 0x000000467f477223 */ /* 0x000fe20000010047 */
[C---:B------:R-:W-:Y:S01]  /*33d0*/  FMUL.FTZ R70, R5.reuse, R128 ;  /* 0x0000008005467220 */ /* 0x040fe20000410000 */
[----:B------:R-:W-:Y:S01]  /*33e0*/  MOV R129, R131 ;  /* 0x0000008300817202 */ /* 0x000fe20000000f00 */
[C---:B------:R-:W-:Y:S01]  /*33f0*/  FFMA.FTZ R97, R5.reuse, R125, R97 ;  /* 0x0000007d05617223 */ /* 0x040fe20000010061 */
[----:B------:R-:W-:Y:S02]  /*3400*/  HADD2.F32 R131, -RZ, R111.H1_H1 ;  /* 0x3000006fff837230 */ /* 0x000fe40000004100 */
[----:B------:R-:W-:Y:S01]  /*3410*/  FFMA.FTZ R71, R126, R70, R71 ;  /* 0x000000467e477223 */ /* 0x000fe20000010047 */
[----:B------:R-:W-:Y:S01]  /*3420*/  MOV R111, R129 ;  /* 0x00000081006f7202 */ /* 0x000fe20000000f00 */
[----:B------:R-:W-:Y:S01]  /*3430*/  FMUL.FTZ R130, R38, R132 ;  /* 0x0000008426827220 */ /* 0x000fe20000410000 */
[C---:B------:R-:W-:Y:S01]  /*3440*/  FMUL.FTZ R70, R2.reuse, R107 ;  /* 0x0000006b02467220 */ /* 0x040fe20000410000 */
[----:B------:R-:W-:Y:S01]  /*3450*/  FFMA.FTZ R97, R2, R103, R97 ;  /* 0x0000006702617223 */ /* 0x000fe20000010061 */
[----:B------:R-:W-:Y:S01]  /*3460*/  FMUL.FTZ R129, R38, R133 ;  /* 0x0000008526817220 */ /* 0x000fe20000410000 */
[----:B------:R-:W-:Y:S01]  /*3470*/  MOV R133, R111 ;  /* 0x0000006f00857202 */ /* 0x000fe20000000f00 */
[----:B------:R-:W-:Y:S01]  /*3480*/  FFMA.FTZ R71, R130, R70, R71 ;  /* 0x0000004682477223 */ /* 0x000fe20000010047 */
[C---:B------:R-:W-:Y:S01]  /*3490*/  FFMA.FTZ R97, R5.reuse, R128, R97 ;  /* 0x0000008005617223 */ /* 0x040fe20000010061 */
[----:B------:R-:W-:Y:S01]  /*34a0*/  FMUL.FTZ R70, R5, R131 ;  /* 0x0000008305467220 */ /* 0x000fe20000410000 */
[----:B------:R-:W-:-:S02]  /*34b0*/  HADD2.F32 R111, -RZ, R115.H0_H0 ;  /* 0x20000073ff6f7230 */ /* 0x000fc40000004100 */
[----:B------:R-:W-:Y:S01]  /*34c0*/  FFMA.FTZ R97, R2, R107, R97 ;  /* 0x0000006b02617223 */ /* 0x000fe20000010061 */
[----:B------:R-:W-:Y:S01]  /*34d0*/  FFMA.FTZ R71, R129, R70, R71 ;  /* 0x0000004681477223 */ /* 0x000fe20000010047 */
[----:B------:R-:W-:Y:S02]  /*34e0*/  HADD2.F32 R115, -RZ, R115.H1_H1 ;  /* 0x30000073ff737230 */ /* 0x000fe40000004100 */
[----:B------:R-:W-:Y:S01]  /*34f0*/  FMUL.FTZ R132, R38, R151 ;  /* 0x0000009726847220 */ /* 0x000fe20000410000 */
[----:B------:R-:W-:Y:S01]  /*3500*/  FMUL.FTZ R70, R2, R111 ;  /* 0x0000006f02467220 */ /* 0x000fe20000410000 */
[C---:B------:R-:W-:Y:S01]  /*3510*/  FFMA.FTZ R97, R5.reuse, R131, R97 ;  /* 0x0000008305617223 */ /* 0x040fe20000010061 */
[----:B------:R-:W-:Y:S02]  /*3520*/  FMUL.FTZ R133, R38, R133 ;  /* 0x0000008526857220 */ /* 0x000fe40000410000 */
[----:B------:R-:W-:Y:S01]  /*3530*/  FFMA.FTZ R71, R132, R70, R71 ;  /* 0x0000004684477223 */ /* 0x000fe20000010047 */
[----:B------:R-:W-:Y:S01]  /*3540*/  FMUL.FTZ R70, R5, R115 ;  /* 0x0000007305467220 */ /* 0x000fe20000410000 */
[----:B------:R-:W-:-:S03]  /*3550*/  FFMA.FTZ R97, R2, R111, R97 ;  /* 0x0000006f02617223 */ /* 0x000fc60000010061 */
[----:B------:R-:W-:Y:S01]  /*3560*/  FFMA.FTZ R71, R133, R70, R71 ;  /* 0x0000004685477223 */ /* 0x000fe20000010047 */
[----:B------:R-:W-:Y:S01]  /*3570*/  FFMA.FTZ R70, R5, R115, R97 ;  /* 0x0000007305467223 */ /* 0x000fe20000010061 */
[----:B------:R-:W-:Y:S01]  /*3580*/  FFMA.FTZ R56, R146, R7, R56 ;  /* 0x0000000792387223 */ /* 0x000fe20000010038 */
[----:B------:R-:W-:Y:S01]  /*3590*/  FADD.FTZ R57, R7, R57 ;  /* 0x0000003907397221 */ /* 0x000fe20000010000 */
[----:B------:R-:W-:Y:S02]  /*35a0*/  FADD.FTZ R55, R8, R55 ;  /* 0x0000003708377221 */ /* 0x000fe40000010000 */
[----:B------:R0:W-:Y:S01]  /*35b0*/  STS.64 [R96+0xc80], R70 ;  /* 0x000c804660007388 */ /* 0x0001e20000000a00 */
[----:B------:R-:W-:Y:S01]  /*35c0*/  FADD.FTZ R53, R36, R53 ;  /* 0x0000003524357221 */ /* 0x000fe20000010000 */
[----:B------:R-:W-:Y:S01]  /*35d0*/  FFMA.FTZ R52, R3, R36, R52 ;  /* 0x0000002403347223 */ /* 0x000fe20000010034 */
[----:B------:R-:W-:Y:S01]  /*35e0*/  FADD.FTZ R51, R35, R51 ;  /* 0x0000003323337221 */ /* 0x000fe20000010000 */
[----:B------:R-:W-:Y:S01]  /*35f0*/  FFMA.FTZ R56, R144, R9, R56 ;  /* 0x0000000990387223 */ /* 0x000fe20000010038 */
[----:B------:R-:W-:Y:S01]  /*3600*/  FADD.FTZ R57, R57, R9 ;  /* 0x0000000939397221 */ /* 0x000fe20000010000 */
[----:B------:R-:W-:Y:S01]  /*3610*/  FADD.FTZ R55, R55, R10 ;  /* 0x0000000a37377221 */ /* 0x000fe20000010000 */
[----:B------:R-:W-:Y:S01]  /*3620*/  FADD.FTZ R53, R53, R48 ;  /* 0x0000003035357221 */ /* 0x000fe20000010000 */
[----:B0-----:R-:W-:Y:S01]  /*3630*/  FFMA.FTZ R70, R145, R8, R54 ;  /* 0x0000000891467223 */ /* 0x001fe20000010036 */
        /* <DEDUP_REMOVED lines=47> */
[----:B------:R-:W0:Y:S01]  /*3930*/  S2R R151, SR_TID.X ;  /* 0x0000000000977919 */ /* 0x000e220000002100 */
        /* <DEDUP_REMOVED lines=14> */
[----:B------:R-:W-:Y:S01]  /*3a20*/  UIADD3.X UR11, URZ, UR5, URZ, UP0, !UPT ;  /* 0x000000053f0b7290 */ /* 0x000fe200087fe43f */
[----:B------:R-:W-:Y:S01]  /*3a30*/  FFMA.FTZ R56, R31, R28, R56 ;  /* 0x0000001c1f387223 */ /* 0x000fe20000010038 */
[----:B------:R-:W-:Y:S01]  /*3a40*/  UISETP.GE.U32.AND UP0, UPT, UR10, UR16, UPT ;  /* 0x000000100a00728c */ /* 0x000fe2000bf06070 */
[----:B------:R-:W-:Y:S01]  /*3a50*/  FFMA.FTZ R52, R37, R39, R52 ;  /* 0x0000002725347223 */ /* 0x000fe20000010034 */
[----:B------:R-:W-:Y:S01]  /*3a60*/  FADD.FTZ R57, R57, R28 ;  /* 0x0000001c39397221 */ /* 0x000fe20000010000 */
[----:B------:R-:W-:Y:S01]  /*3a70*/  FADD.FTZ R55, R55, R39 ;  /* 0x0000002737377221 */ /* 0x000fe20000010000 */
[----:B------:R-:W-:Y:S01]  /*3a80*/  FADD.FTZ R53, R53, R93 ;  /* 0x0000005d35357221 */ /* 0x000fe20000010000 */
[----:B------:R-:W-:Y:S01]  /*3a90*/  FADD.FTZ R51, R51, R109 ;  /* 0x0000006d33337221 */ /* 0x000fe20000010000 */
[----:B------:R-:W-:Y:S01]  /*3aa0*/  FFMA.FTZ R50, R90, R93, R50 ;  /* 0x0000005d5a327223 */ /* 0x000fe20000010032 */
[----:B------:R-:W-:Y:S01]  /*3ab0*/  FFMA.FTZ R54, R105, R109, R54 ;  /* 0x0000006d69367223 */ /* 0x000fe20000010036 */
[----:B------:R-:W-:Y:S01]  /*3ac0*/  UISETP.GE.AND.EX UP0, UPT, UR11, UR17, UPT, UP0 ;  /* 0x000000110b00728c */ /* 0x000fe2000bf06300 */
        /* <DEDUP_REMOVED lines=16> */
[----:B------:R-:W-:Y:S01]  /*3bd0*/  PLOP3.LUT P0, PT, PT, PT, UP0, 0x80, 0x0 ;  /* 0x000000000000781c */ /* 0x000fe20003f0f008 */
        /* <DEDUP_REMOVED lines=26> */
[----:B------:R-:W-:Y:S01]  /*3d80*/  BAR.SYNC.DEFER_BLOCKING 0x0 ;  /* 0x0000000000007b1d */ /* 0x000fe20000010000 */
[----:B0-----:R-:W-:Y:S01]  /*3d90*/  ISETP.GT.U32.AND P1, PT, R151, 0x7f, PT ;  /* 0x0000007f9700780c */ /* 0x001fe20003f24070 */
[----:B------:R-:W-:Y:S01]  /*3da0*/  FADD.FTZ R57, R57, R112 ;  /* 0x0000007039397221 */ /* 0x000fe20000010000 */
[----:B------:R-:W-:Y:S01]  /*3db0*/  FADD.FTZ R55, R55, R114 ;  /* 0x0000007237377221 */ /* 0x000fe20000010000 */
[----:B------:R-:W-:Y:S01]  /*3dc0*/  FADD.FTZ R53, R53, R111 ;  /* 0x0000006f35357221 */ /* 0x000fe20000010000 */
[----:B------:R-:W-:Y:S01]  /*3dd0*/  FADD.FTZ R51, R51, R115 ;  /* 0x0000007333337221 */ /* 0x000fe20000010000 */
[----:B------:R-:W-:Y:S01]  /*3de0*/  FFMA.FTZ R52, R132, R111, R70 ;  /* 0x0000006f84347223 */ /* 0x000fe20000010046 */
[----:B------:R-:W-:Y:S01]  /*3df0*/  FFMA.FTZ R50, R133, R115, R71 ;  /* 0x0000007385327223 */ /* 0x000fe20000010047 */
[----:B------:R-:W-:Y:S06]  /*3e00*/  @!P0 BRA `(.L_x_2524) ;  /* 0x0000000000b48947 */ /* 0x000fec0003800000 */
[----:B------:R0:W-:Y:S01]  /*3e10*/  STL [R1+0x88], R3 ;  /* 0x0000880301007387 */ /* 0x0001e20000100800 */
[----:B------:R-:W-:-:S03]  /*3e20*/  SHF.L.U32 R151, R151, 0x1, RZ ;  /* 0x0000000197977819 */ /* 0x000fc600000006ff */
[----:B------:R1:W-:Y:S04]  /*3e30*/  STL [R1+0x80], R2 ;  /* 0x0000800201007387 */ /* 0x0003e80000100800 */
[----:B------:R2:W-:Y:S01]  /*3e40*/  STL [R1+0x7c], R0 ;  /* 0x00007c0001007387 */ /* 0x0005e20000100800 */
[----:B0-----:R-:W0:Y:S01]  /*3e50*/  S2R R3, SR_TID.X ;  /* 0x0000000000037919 */ /* 0x001e220000002100 */
[----:B-1----:R-:W-:Y:S02]  /*3e60*/  LOP3.LUT R2, R151, 0x18, RZ, 0xc0, !PT ;  /* 0x0000001897027812 */ /* 0x002fe400078ec0ff */
[----:B------:R-:W3:Y:S04]  /*3e70*/  LDL R71, [R1+0x68] ;  /* 0x0000680001477983 */ /* 0x000ee80000100800 */
[----:B--2---:R-:W2:Y:S04]  /*3e80*/  LDL R0, [R1+0x74] ;  /* 0x0000740001007983 */ /* 0x004ea80000100800 */
[----:B------:R-:W4:Y:S04]  /*3e90*/  LDL R97, [R1+0x6c] ;  /* 0x00006c0001617983 */ /* 0x000f280000100800 */
[----:B------:R-:W3:Y:S01]  /*3ea0*/  LDL R96, [R1+0x64] ;  /* 0x0000640001607983 */ /* 0x000ee20000100800 */
[----:B0-----:R-:W-:-:S02]  /*3eb0*/  LEA R70, R3, UR9, 0x5 ;  /* 0x0000000903467c11 */ /* 0x001fc4000f8e28ff */
        /* <DEDUP_REMOVED lines=9> */
[----:B--2---:R1:W-:Y:S03]  /*3f50*/  STS.64 [R0], R54 ;  /* 0x0000003600007388 */ /* 0x0043e60000000a00 */
[-C--:B---3--:R-:W-:Y:S01]  /*3f60*/  LEA R96, R96, R151.reuse, 0x3 ;  /* 0x0000009760607211 */ /* 0x088fe200078e18ff */
[----:B-1----:R0:W5:Y:S04]  /*3f70*/  LDL.LU R0, [R1+0x7c] ;  /* 0x00007c0001007983 */ /* 0x0021680000300800 */
[----:B----4-:R1:W-:Y:S04]  /*3f80*/  STS.64 [R70], R52 ;  /* 0x0000003446007388 */ /* 0x0103e80000000a00 */
[----:B------:R-:W-:Y:S01]  /*3f90*/  STS.64 [R97], R50 ;  /* 0x0000003261007388 */ /* 0x000fe20000000a00 */
[----:B------:R-:W-:Y:S01]  /*3fa0*/  BAR.SYNC.DEFER_BLOCKING 0x0 ;  /* 0x0000000000007b1d */ /* 0x000fe20000010000 */
[----:B-1----:R-:W-:-:S06]  /*3fb0*/  LEA R70, R71, R151, 0x3 ;  /* 0x0000009747467211 */ /* 0x002fcc00078e18ff */
        /* <DEDUP_REMOVED lines=18> */
.L_x_2524:
[----:B------:R-:W-:Y:S01]  /*40e0*/  BSSY B0, `(.L_x_2525) ;  /* 0x0000017000007945 */ /* 0x000fe20003800000 */
[----:B0-----:R-:W-:-:S03]  /*40f0*/  CS2R R70, SRZ ;  /* 0x0000000000467805 */ /* 0x001fc6000001ff00 */
[----:B------:R-:W-:Y:S05]  /*4100*/  @P1 BRA `(.L_x_2526) ;  /* 0x0000000000501947 */ /* 0x000fea0003800000 */
[----:B------:R-:W2:Y:S04]  /*4110*/  LDL R97, [R1+0x58] ;  /* 0x0000580001617983 */ /* 0x000ea80000100800 */
[----:B------:R-:W3:Y:S04]  /*4120*/  LDL R96, [R1+0x54] ;  /* 0x0000540001607983 */ /* 0x000ee80000100800 */
        /* <DEDUP_REMOVED lines=9> */
[----:B------:R-:W2:Y:S04]  /*41c0*/  LDL R70, [R1+0x4c] ;  /* 0x00004c0001467983 */ /* 0x000ea80000100800 */
[----:B------:R-:W3:Y:S01]  /*41d0*/  LDL R151, [R1+0x48] ;  /* 0x0000480001977983 */ /* 0x000ee20000100800 */
[----:B------:R-:W-:-:S03]  /*41e0*/  FADD.FTZ R96, R96, R71 ;  /* 0x0000004760607221 */ /* 0x000fc60000010000 */
[----:B--2---:R-:W0:Y:S02]  /*41f0*/  LDS.64 R70, [R70] ;  /* 0x0000000046467984 */ /* 0x004e240000000a00 */
[----:B0-----:R-:W-:Y:S01]  /*4200*/  FADD.FTZ R97, R97, R70 ;  /* 0x0000004661617221 */ /* 0x001fe20000010000 */
[----:B------:R-:W-:Y:S02]  /*4210*/  FADD.FTZ R96, R96, R71 ;  /* 0x0000004760607221 */ /* 0x000fe40000010000 */
[----:B---3--:R-:W0:Y:S02]  /*4220*/  LDS.64 R70, [R151] ;  /* 0x0000000097467984 */ /* 0x008e240000000a00 */
[----:B0-----:R-:W-:Y:S01]  /*4230*/  FADD.FTZ R70, R97, R70 ;  /* 0x0000004661467221 */ /* 0x001fe20000010000 */
[----:B------:R-:W-:-:S07]  /*4240*/  FADD.FTZ R71, R96, R71 ;  /* 0x0000004760477221 */ /* 0x000fce0000010000 */
.L_x_2526:
[----:B------:R-:W-:Y:S05]  /*4250*/  BSYNC B0 ;  /* 0x0000000000007941 */ /* 0x000fea0003800000 */
.L_x_2525:
[----:B------:R-:W0:Y:S01]  /*4260*/  S2R R97, SR_TID.X ;  /* 0x0000000000617919 */ /* 0x000e220000002100 */
[----:B------:R-:W-:Y:S04]  /*4270*/  STL.64 [R1+0x88], R4 ;  /* 0x0000880401007387 */ /* 0x000fe80000100a00 */
[----:B-----5:R-:W-:Y:S04]  /*4280*/  STL [R1+0x80], R2 ;  /* 0x0000800201007387 */ /* 0x020fe80000100800 */
[----:B------:R-:W-:Y:S04]  /*4290*/  STL [R1+0x7c], R0 ;  /* 0x00007c0001007387 */ /* 0x000fe80000100800 */
[----:B------:R-:W1:Y:S01]  /*42a0*/  SHFL.BFLY PT, R96, R70, 0x2, 0x1f ;  /* 0x0c401f0046607f89 */ /* 0x000e6200000e0000 */
[----:B0-----:R-:W-:-:S03]  /*42b0*/  LOP3.LUT P1, RZ, R97, 0xffffff83, RZ, 0xc0, !PT ;  /* 0xffffff8361ff7812 */ /* 0x001fc6000782c0ff */
[----:B------:R-:W0:Y:S01]  /*42c0*/  SHFL.BFLY PT, R97, R71, 0x2, 0x1f ;  /* 0x0c401f0047617f89 */ /* 0x000e2200000e0000 */
[----:B-1----:R-:W-:-:S09]  /*42d0*/  FADD.FTZ R70, R96, R70 ;  /* 0x0000004660467221 */ /* 0x002fd20000010000 */
[----:B------:R-:W1:Y:S08]  /*42e0*/  @!P1 LDC R151, c[0x0][0x10] ;  /* 0x00000400ff979b82 */ /* 0x000e700000000800 */
[----:B------:R-:W2:Y:S01]  /*42f0*/  @!P1 LDC.64 R4, c[0x0][0x260] ;  /* 0x00009800ff049b82 */ /* 0x000ea20000000a00 */
[----:B0-----:R-:W-:Y:S02]  /*4300*/  FADD.FTZ R71, R97, R71 ;  /* 0x0000004761477221 */ /* 0x001fe40000010000 */
[----:B------:R-:W3:Y:S01]  /*4310*/  LDL R97, [R1+0x78] ;  /* 0x0000780001617983 */ /* 0x000ee20000100800 */
[----:B------:R-:W-:-:S03]  /*4320*/  MOV R96, UR4 ;  /* 0x0000000400607c02 */ /* 0x000fc60008000f00 */
[----:B------:R-:W0:Y:S04]  /*4330*/  SHFL.BFLY PT, R2, R70, 0x1, 0x1f ;  /* 0x0c201f0046027f89 */ /* 0x000e2800000e0000 */
[----:B------:R-:W4:Y:S01]  /*4340*/  SHFL.BFLY PT, R0, R71, 0x1, 0x1f ;  /* 0x0c201f0047007f89 */ /* 0x000f2200000e0000 */
[----:B-1----:R-:W-:Y:S02]  /*4350*/  @!P1 IMAD R96, R151, R96, UR8 ;  /* 0x0000000897609e24 */ /* 0x002fe4000f8e0260 */
[----:B0-----:R-:W-:Y:S01]  /*4360*/  FADD.FTZ R70, R70, R2 ;  /* 0x0000000246467221 */ /* 0x001fe20000010000 */
[----:B----4-:R-:W-:Y:S02]  /*4370*/  FADD.FTZ R71, R71, R0 ;  /* 0x0000000047477221 */ /* 0x010fe40000010000 */
[----:B---3--:R-:W-:-:S04]  /*4380*/  @!P1 LEA R96, R96, R97, 0x9 ;  /* 0x0000006160609211 */ /* 0x008fc800078e48ff */
[----:B------:R-:W-:-:S05]  /*4390*/  @!P1 SHF.L.U32 R96, R96, 0x1, RZ ;  /* 0x0000000160609819 */ /* 0x000fca00000006ff */
[----:B--2---:R-:W-:Y:S02]  /*43a0*/  @!P1 IMAD.WIDE.U32 R96, R96, 0x4, R4 ;  /* 0x0000000460609825 */ /* 0x004fe400078e0004 */
[----:B------:R0:W5:Y:S04]  /*43b0*/  LDL.LU.64 R4, [R1+0x88] ;  /* 0x0000880001047983 */ /* 0x0001680000300a00 */
[----:B------:R0:W5:Y:S04]  /*43c0*/  LDL.LU R2, [R1+0x80] ;  /* 0x0000800001027983 */ /* 0x0001680000300800 */
[----:B------:R0:W5:Y:S01]  /*43d0*/  LDL.LU R0, [R1+0x7c] ;  /* 0x00007c0001007983 */ /* 0x0001620000300800 */
[----:B------:R-:W-:-:S03]  /*43e0*/  UISETP.GE.U32.AND UP0, UPT, UR10, UR16, UPT ;  /* 0x000000100a00728c */ /* 0x000fc6000bf06070 */
[----:B------:R0:W-:Y:S01]  /*43f0*/  @!P1 STG.E.64 desc[UR14][R96.64], R70 ;  /* 0x0000004660009986 */ /* 0x0001e2000c101b0e */
[----:B------:R-:W-:-:S06]  /*4400*/  UISETP.GE.AND.EX UP0, UPT, UR11, UR17, UPT, UP0 ;  /* 0x000000110b00728c */ /* 0x000fcc000bf06300 */
[----:B------:R-:W-:-:S13]  /*4410*/  PLOP3.LUT P1, PT, PT, PT, UP0, 0x80, 0x0 ;  /* 0x000000000000781c */ /* 0x000fda0003f2f008 */
[----:B0-----:R-:W-:Y:S05]  /*4420*/  @P1 BRA `(.L_x_2527) ;  /* 0x0000000000601947 */ /* 0x001fea0003800000 */
        /* <DEDUP_REMOVED lines=13> */
.L_x_2529:
        /* <DEDUP_REMOVED lines=8> */
.L_x_2528:
[----:B------:R-:W-:Y:S05]  /*4580*/  WARPSYNC.ALL ;  /* 0x0000000000007948 */ /* 0x000fea0003800000 */
[----:B------:R-:W-:Y:S06]  /*4590*/  BAR.SYNC.DEFER_BLOCKING 0x0 ;  /* 0x0000000000007b1d */ /* 0x000fec0000010000 */
[----:B------:R-:W-:Y:S05]  /*45a0*/  BRA `(.L_x_2530) ;  /* 0x0000000000547947 */ /* 0x000fea0003800000 */
.L_x_2527:
        /* <DEDUP_REMOVED lines=11> */
.L_x_2532:
        /* <DEDUP_REMOVED lines=8> */
.L_x_2531:
[----:B------:R-:W-:Y:S05]  /*46e0*/  WARPSYNC.ALL ;  /* 0x0000000000007948 */ /* 0x000fea0003800000 */
[----:B------:R-:W-:Y:S06]  /*46f0*/  BAR.SYNC.DEFER_BLOCKING 0x0 ;  /* 0x0000000000007b1d */ /* 0x000fec0000010000 */
.L_x_2530:
[----:B------:R-:W-:Y:S01]  /*4700*/  STL.64 [R1+0x88], R52 ;  /* 0x0000883401007387 */ /* 0x000fe20000100a00 */
[----:B------:R-:W0:Y:S01]  /*4710*/  S2R R70, SR_TID.X ;  /* 0x0000000000467919 */ /* 0x000e220000002100 */
[----:B------:R-:W1:Y:S01]  /*4720*/  S2UR UR13, SR_CgaCtaId ;  /* 0x00000000000d79c3 */ /* 0x000e620000008800 */
[----:B------:R-:W-:Y:S01]  /*4730*/  ULDC.64 UR22, c[0x0][0x210] ;  /* 0x0000840000167ab9 */ /* 0x000fe20000000a00 */
[----:B------:R2:W-:Y:S02]  /*4740*/  STL [R1+0x7c], R50 ;  /* 0x00007c3201007387 */ /* 0x0005e40000100800 */
[----:B--2---:R-:W2:Y:S01]  /*4750*/  S2R R50, SR_TID.X ;  /* 0x0000000000327919 */ /* 0x004ea20000002100 */
[----:B0-----:R-:W-:Y:S02]  /*4760*/  SHF.L.U32 R70, R70, 0x1, RZ ;  /* 0x0000000146467819 */ /* 0x001fe400000006ff */
[----:B--2---:R-:W-:-:S13]  /*4770*/  ISETP.GT.U32.AND P1, PT, R50, 0xff, PT ;  /* 0x000000ff3200780c */ /* 0x004fda0003f24070 */
[----:B------:R-:W-:Y:S01]  /*4780*/  VOTEU.ALL UP0, P1 ;  /* 0x00000000003f7886 */ /* 0x000fe20000800000 */
[----:B------:R-:W0:Y:S01]  /*4790*/  @!P1 LDC.64 R52, c[0x0][0x260] ;  /* 0x00009800ff349b82 */ /* 0x000e220000000a00 */
[----:B------:R-:W-:-:S03]  /*47a0*/  @!P1 LOP3.LUT R71, R70, 0x7ffffff0, RZ, 0xc0, !PT ;  /* 0x7ffffff046479812 */ /* 0x000fc600078ec0ff */
[----:B------:R-:W-:Y:S02]  /*47b0*/  @!UP0 ULDC UR5, c[0x0][0x10] ;  /* 0x0000040000058ab9 */ /* 0x000fe40000000800 */
[----:B------:R-:W-:-:S06]  /*47c0*/  @!UP0 UIMAD UR5, UR5, UR4, UR8 ;  /* 0x00000004050582a4 */ /* 0x000fcc000f8e0208 */
[----:B------:R-:W-:-:S04]  /*47d0*/  MOV R70, UR5 ;  /* 0x0000000500467c02 */ /* 0x000fc80008000f00 */
[----:B------:R-:W-:Y:S02]  /*47e0*/  @!P1 LEA R70, R70, R71, 0x9 ;  /* 0x0000004746469211 */ /* 0x000fe400078e48ff */
[----:B------:R-:W-:-:S04]  /*47f0*/  @!P1 LOP3.LUT R71, R50, 0x7, RZ, 0xc0, !PT ;  /* 0x0000000732479812 */ /* 0x000fc800078ec0ff */
[----:B------:R-:W-:-:S04]  /*4800*/  @!P1 IADD3 R70, R70, R71, RZ ;  /* 0x0000004746469210 */ /* 0x000fc80007ffe0ff */
[----:B------:R-:W-:-:S04]  /*4810*/  @!P1 SHF.L.U32 R70, R70, 0x1, RZ ;  /* 0x0000000146469819 */ /* 0x000fc800000006ff */
[C---:B------:R-:W-:Y:S01]  /*4820*/  @!P1 IADD3 R96, R70.reuse, 0x10, RZ ;  /* 0x0000001046609810 */ /* 0x040fe20007ffe0ff */
[----:B0-----:R-:W-:-:S04]  /*4830*/  @!P1 IMAD.WIDE.U32 R70, R70, 0x4, R52 ;  /* 0x0000000446469825 */ /* 0x001fc800078e0034 */
[----:B------:R-:W-:Y:S02]  /*4840*/  @!P1 IMAD.WIDE.U32 R96, R96, 0x4, R52 ;  /* 0x0000000460609825 */ /* 0x000fe400078e0034 */
[----:B------:R-:W2:Y:S04]  /*4850*/  @!P1 LDG.E.64 R70, desc[UR14][R70.64] ;  /* 0x0000000e46469981 */ /* 0x000ea8000c1e1b00 */
[----:B------:R-:W3:Y:S04]  /*4860*/  @!P1 LDG.E.64 R96, desc[UR14][R96.64] ;  /* 0x0000000e60609981 */ /* 0x000ee8000c1e1b00 */
[----:B------:R0:W5:Y:S01]  /*4870*/  LDL.LU.64 R52, [R1+0x88] ;  /* 0x0000880001347983 */ /* 0x0001620000300a00 */
[----:B------:R-:W-:-:S02]  /*4880*/  UMOV UR5, 0x400 ;  /* 0x0000040000057882 */ /* 0x000fc40000000000 */
[----:B------:R-:W-:-:S04]  /*4890*/  UIADD3 UR5, UR5, 0x4100, URZ ;  /* 0x0000410005057890 */ /* 0x000fc8000fffe03f */
[----:B-1----:R-:W-:Y:S01]  /*48a0*/  ULEA UR5, UR13, UR5, 0x18 ;  /* 0x000000050d057291 */ /* 0x002fe2000f8ec03f */
[----:B--2---:R-:W-:Y:S01]  /*48b0*/  @!P1 FADD.FTZ R151, RZ, R70 ;  /* 0x00000046ff979221 */ /* 0x004fe20000010000 */
[----:B------:R-:W-:-:S06]  /*48c0*/  HFMA2.MMA R70, -RZ, RZ, 0, 0 ;  /* 0x00000000ff467435 */ /* 0x000fcc00000001ff */
[----:B---3--:R-:W-:Y:S01]  /*48d0*/  @!P1 FADD.FTZ R70, R96, R151 ;  /* 0x0000009760469221 */ /* 0x008fe20000010000 */
[----:B------:R-:W-:Y:S01]  /*48e0*/  @!P1 FADD.FTZ R96, RZ, R71 ;  /* 0x00000047ff609221 */ /* 0x000fe20000010000 */
[----:B------:R-:W-:Y:S01]  /*48f0*/  MOV R71, RZ ;  /* 0x000000ff00477202 */ /* 0x000fe20000000f00 */
[----:B------:R-:W2:Y:S02]  /*4900*/  LDL R151, [R1+0x38] ;  /* 0x0000380001977983 */ /* 0x000ea40000100800 */
[----:B------:R-:W-:-:S05]  /*4910*/  @!P1 FADD.FTZ R71, R97, R96 ;  /* 0x0000006061479221 */ /* 0x000fca0000010000 */
[----:B------:R-:W1:Y:S04]  /*4920*/  SHFL.BFLY PT, R96, R71, 0x4, 0x1f ;  /* 0x0c801f0047607f89 */ /* 0x000e6800000e0000 */
[----:B------:R-:W3:Y:S01]  /*4930*/  SHFL.BFLY PT, R97, R70, 0x4, 0x1f ;  /* 0x0c801f0046617f89 */ /* 0x000ee200000e0000 */
[----:B-1----:R-:W-:-:S05]  /*4940*/  FADD.FTZ R71, R96, R71 ;  /* 0x0000004760477221 */ /* 0x002fca0000010000 */
[----:B------:R-:W1:Y:S01]  /*4950*/  SHFL.BFLY PT, R96, R71, 0x2, 0x1f ;  /* 0x0c401f0047607f89 */ /* 0x000e6200000e0000 */
[----:B---3--:R-:W-:-:S05]  /*4960*/  FADD.FTZ R70, R97, R70 ;  /* 0x0000004661467221 */ /* 0x008fca0000010000 */
[----:B------:R-:W3:Y:S01]  /*4970*/  SHFL.BFLY PT, R97, R70, 0x2, 0x1f ;  /* 0x0c401f0046617f89 */ /* 0x000ee200000e0000 */
[----:B-1----:R-:W-:-:S05]  /*4980*/  FADD.FTZ R71, R71, R96 ;  /* 0x0000006047477221 */ /* 0x002fca0000010000 */
[----:B------:R-:W1:Y:S01]  /*4990*/  SHFL.BFLY PT, R96, R71, 0x1, 0x1f ;  /* 0x0c201f0047607f89 */ /* 0x000e6200000e0000 */
[----:B---3--:R-:W-:-:S05]  /*49a0*/  FADD.FTZ R70, R70, R97 ;  /* 0x0000006146467221 */ /* 0x008fca0000010000 */
[----:B------:R-:W3:Y:S01]  /*49b0*/  SHFL.BFLY PT, R97, R70, 0x1, 0x1f ;  /* 0x0c201f0046617f89 */ /* 0x000ee200000e0000 */
[----:B-1----:R-:W-:Y:S02]  /*49c0*/  FADD.FTZ R71, R71, R96 ;  /* 0x0000006047477221 */ /* 0x002fe40000010000 */
[----:B------:R-:W1:Y:S01]  /*49d0*/  S2R R96, SR_TID.X ;  /* 0x0000000000607919 */ /* 0x000e620000002100 */
[----:B------:R-:W-:Y:S01]  /*49e0*/  LOP3.LUT P1, RZ, R50, 0xffffff07, RZ, 0xc0, !PT ;  /* 0xffffff0732ff7812 */ /* 0x000fe2000782c0ff */
[----:B---3--:R-:W-:Y:S01]  /*49f0*/  FADD.FTZ R70, R70, R97 ;  /* 0x0000006146467221 */ /* 0x008fe20000010000 */
[----:B------:R0:W5:Y:S11]  /*4a00*/  LDL.LU R50, [R1+0x7c] ;  /* 0x00007c0001327983 */ /* 0x0001760000300800 */
[----:B------:R-:W-:Y:S01]  /*4a10*/  @!P1 FMUL.FTZ R71, R71, 9.7656251455191522837e-05 ;  /* 0x38cccccd47479820 */ /* 0x000fe20000410000 */
[----:B------:R-:W-:Y:S01]  /*4a20*/  @!P1 FMUL.FTZ R70, R70, 9.7656251455191522837e-05 ;  /* 0x38cccccd46469820 */ /* 0x000fe20000410000 */
[----:B-1----:R-:W-:-:S05]  /*4a30*/  @!P1 LOP3.LUT R96, R96, 0xfffffff8, RZ, 0xc0, !PT ;  /* 0xfffffff860609812 */ /* 0x002fca00078ec0ff */
[----:B------:R1:W-:Y:S04]  /*4a40*/  @!P1 STS.64 [R96+UR5], R70 ;  /* 0x0000004660009988 */ /* 0x0003e80008000a05 */
[----:B-1----:R-:W3:Y:S04]  /*4a50*/  LDL R71, [R1+0x3c] ;  /* 0x00003c0001477983 */ /* 0x002ee80000100800 */
[----:B------:R-:W4:Y:S01]  /*4a60*/  LDL.LU R70, [R1+0x34] ;  /* 0x0000340001467983 */ /* 0x000f220000300800 */
[----:B--2---:R-:W-:Y:S01]  /*4a70*/  LEA R96, R151, UR5, 0x3 ;  /* 0x0000000597607c11 */ /* 0x004fe2000f8e18ff */
[----:B------:R-:W-:Y:S06]  /*4a80*/  BAR.SYNC.DEFER_BLOCKING 0x0 ;  /* 0x0000000000007b1d */ /* 0x000fec0000010000 */
[----:B------:R-:W1:Y:S02]  /*4a90*/  LDS.64 R96, [R96] ;  /* 0x0000000060607984 */ /* 0x000e640000000a00 */
[--C-:B-1---5:R-:W-:Y:S01]  /*4aa0*/  FFMA.FTZ R9, R0, R9, -R96.reuse ;  /* 0x0000000900097223 */ /* 0x122fe20000010860 */
[C-C-:B------:R-:W-:Y:S01]  /*4ab0*/  FFMA.FTZ R8, R4.reuse, R8, -R96.reuse ;  /* 0x0000000804087223 */ /* 0x140fe20000010860 */
[----:B------:R-:W-:-:S02]  /*4ac0*/  FFMA.FTZ R20, R4, R20, -R96 ;  /* 0x0000001404147223 */ /* 0x000fc40000010860 */
[-C--:B------:R-:W-:Y:S01]  /*4ad0*/  FFMA.FTZ R144, -R144, R97.reuse, R9 ;  /* 0x0000006190907223 */ /* 0x080fe20000010109 */
[-C--:B------:R-:W-:Y:S01]  /*4ae0*/  FFMA.FTZ R8, -R145, R97.reuse, R8 ;  /* 0x0000006191087223 */ /* 0x080fe20000010108 */
[----:B------:R-:W-:-:S03]  /*4af0*/  FFMA.FTZ R20, -R21, R97, R20 ;  /* 0x0000006115147223 */ /* 0x000fc60000010114 */
[----:B------:R-:W-:Y:S01]  /*4b00*/  FMUL.FTZ R21, R6, R8 ;  /* 0x0000000806157220 */ /* 0x000fe20000410000 */
[--C-:B------:R-:W-:Y:S01]  /*4b10*/  FFMA.FTZ R94, R4, R94, -R96.reuse ;  /* 0x0000005e045e7223 */ /* 0x100fe20000010860 */
[C-C-:B------:R-:W-:Y:S01]  /*4b20*/  FFMA.FTZ R66, R0.reuse, R66, -R96.reuse ;  /* 0x0000004200427223 */ /* 0x140fe20000010860 */
[C---:B------:R-:W-:Y:S02]  /*4b30*/  FFMA.FTZ R43, R0.reuse, R43, -R96 ;  /* 0x0000002b002b7223 */ /* 0x040fe40000010860 */
[-C--:B------:R-:W-:Y:S01]  /*4b40*/  FFMA.FTZ R94, -R47, R97.reuse, R94 ;  /* 0x000000612f5e7223 */ /* 0x080fe2000001015e */
[-C--:B------:R-:W-:Y:S01]  /*4b50*/  FFMA.FTZ R66, -R65, R97.reuse, R66 ;  /* 0x0000006141427223 */ /* 0x080fe20000010142 */
        /* <DEDUP_REMOVED lines=24> */
[----:B---3--:R-:W-:-:S02]  /*4ce0*/  LEA R9, R71, UR5, 0x3 ;  /* 0x0000000547097c11 */ /* 0x008fc4000f8e18ff */
[----:B------:R-:W2:Y:S04]  /*4cf0*/  LDL.LU R71, [R1+0x2c] ;  /* 0x00002c0001477983 */ /* 0x000ea80000300800 */
[----:B------:R-:W1:Y:S04]  /*4d00*/  LDS.64 R8, [R9] ;  /* 0x0000000009087984 */ /* 0x000e680000000a00 */
[----:B------:R-:W3:Y:S04]  /*4d10*/  LDL.LU R47, [R1+0x30] ;  /* 0x00003000012f7983 */ /* 0x000ee80000300800 */
[----:B------:R-:W3:Y:S01]  /*4d20*/  LDL.LU R65, [R1+0x24] ;  /* 0x0000240001417983 */ /* 0x000ee20000300800 */
[--C-:B------:R-:W-:Y:S01]  /*4d30*/  FFMA.FTZ R110, R4, R110, -R96.reuse ;  /* 0x0000006e046e7223 */ /* 0x100fe20000010860 */
[----:B------:R-:W-:-:S02]  /*4d40*/  FFMA.FTZ R112, R0, R112, -R96 ;  /* 0x0000007000707223 */ /* 0x000fc40000010860 */
[----:B------:R-:W3:Y:S01]  /*4d50*/  LDL.LU R41, [R1+0x28] ;  /* 0x0000280001297983 */ /* 0x000ee20000300800 */
[----:B------:R-:W-:Y:S01]  /*4d60*/  FFMA.FTZ R96, R4, R114, -R96 ;  /* 0x0000007204607223 */ /* 0x000fe20000010860 */
        /* <DEDUP_REMOVED lines=58> */
[----:B-1----:R-:W-:-:S02]  /*5110*/  FFMA.FTZ R6, R2, R59, -R8 ;  /* 0x0000003b02067223 */ /* 0x002fc40000010808 */
[----:B------:R-:W3:Y:S01]  /*5120*/  LDL.LU R59, [R1+0x20] ;  /* 0x00002000013b7983 */ /* 0x000ee20000300800 */
[----:B------:R-:W-:Y:S02]  /*5130*/  IADD3 R150, P1, R150, UR22, RZ ;  /* 0x0000001696967c10 */ /* 0x000fe4000ff3e0ff */
[----:B------:R-:W-:Y:S01]  /*5140*/  F2FP.F16.F32.PACK_AB R7, R21, R7 ;  /* 0x000000071507723e */ /* 0x000fe200000000ff */
[--C-:B------:R-:W-:Y:S01]  /*5150*/  FFMA.FTZ R36, R2, R36, -R8.reuse ;  /* 0x0000002402247223 */ /* 0x100fe20000010808 */
[----:B----4-:R-:W-:Y:S01]  /*5160*/  IADD3.X R151, R70, UR23, RZ, P1, !PT ;  /* 0x0000001746977c10 */ /* 0x010fe20008ffe4ff */
[----:B------:R-:W-:Y:S01]  /*5170*/  FFMA.FTZ R35, R5, R35, -R8 ;  /* 0x0000002305237223 */ /* 0x000fe20000010808 */
[----:B------:R-:W-:Y:S01]  /*5180*/  PRMT R21, R7, 0x7632, R21 ;  /* 0x0000763207157816 */ /* 0x000fe20000000015 */
[-C--:B------:R-:W-:Y:S01]  /*5190*/  FFMA.FTZ R3, -R3, R9.reuse, R36 ;  /* 0x0000000903037223 */ /* 0x080fe20000010124 */
[--C-:B------:R-:W-:Y:S01]  /*51a0*/  FFMA.FTZ R23, R2, R48, -R8.reuse ;  /* 0x0000003002177223 */ /* 0x100fe20000010808 */
[----:B------:R-:W-:Y:S01]  /*51b0*/  FFMA.FTZ R35, -R32, R9, R35 ;  /* 0x0000000920237223 */ /* 0x000fe20000010123 */
[C-C-:B------:R-:W-:Y:S01]  /*51c0*/  FFMA.FTZ R45, R5.reuse, R45, -R8.reuse ;  /* 0x0000002d052d7223 */ /* 0x140fe20000010808 */
[----:B------:R1:W-:Y:S01]  /*51d0*/  STG.E.U16 desc[UR14][R150.64+0x2], R21 ;  /* 0x0000021596007986 */ /* 0x0003e2000c10150e */
[C-C-:B------:R-:W-:Y:S01]  /*51e0*/  FFMA.FTZ R25, R2.reuse, R42, -R8.reuse ;  /* 0x0000002a02197223 */ /* 0x140fe20000010808 */
[C-C-:B------:R-:W-:Y:S01]  /*51f0*/  FFMA.FTZ R27, R5.reuse, R62, -R8.reuse ;  /* 0x0000003e051b7223 */ /* 0x140fe20000010808 */
[C-C-:B------:R-:W-:Y:S01]  /*5200*/  FFMA.FTZ R31, R5.reuse, R68, -R8.reuse ;  /* 0x00000044051f7223 */ /* 0x140fe20000010808 */
[----:B------:R4:W-:Y:S01]  /*5210*/  STG.E.U16 desc[UR14][R150.64], R7 ;  /* 0x0000000796007986 */ /* 0x0009e2000c10150e */
[C-C-:B------:R-:W-:Y:S01]  /*5220*/  FFMA.FTZ R63, R2.reuse, R63, -R8.reuse ;  /* 0x0000003f023f7223 */ /* 0x140fe20000010808 */
[C-C-:B------:R-:W-:Y:S01]  /*5230*/  FFMA.FTZ R69, R5.reuse, R69, -R8.reuse ;  /* 0x0000004505457223 */ /* 0x140fe20000010808 */
[C-C-:B------:R-:W-:Y:S01]  /*5240*/  FFMA.FTZ R67, R2.reuse, R67, -R8.reuse ;  /* 0x0000004302437223 */ /* 0x140fe20000010808 */
[C-C-:B------:R-:W-:Y:S01]  /*5250*/  FFMA.FTZ R73, R5.reuse, R73, -R8.reuse ;  /* 0x0000004905497223 */ /* 0x140fe20000010808 */
[C-C-:B------:R-:W-:Y:S01]  /*5260*/  FFMA.FTZ R30, R5.reuse, R77, -R8.reuse ;  /* 0x0000004d051e7223 */ /* 0x140fe20000010808 */
[C-C-:B------:R-:W-:Y:S01]  /*5270*/  FFMA.FTZ R42, R5.reuse, R117, -R8.reuse ;  /* 0x00000075052a7223 */ /* 0x140fe20000010808 */
[C-C-:B------:R-:W-:Y:S01]  /*5280*/  FFMA.FTZ R48, R2.reuse, R83, -R8.reuse ;  /* 0x0000005302307223 */ /* 0x140fe20000010808 */
[C-C-:B-1----:R-:W-:Y:S01]  /*5290*/  FFMA.FTZ R21, R2.reuse, R58, -R8.reuse ;  /* 0x0000003a02157223 */ /* 0x142fe20000010808 */
[C-C-:B------:R-:W-:Y:S01]  /*52a0*/  FFMA.FTZ R58, R5.reuse, R85, -R8.reuse ;  /* 0x00000055053a7223 */ /* 0x140fe20000010808 */
[C-C-:B------:R-:W-:Y:S01]  /*52b0*/  FFMA.FTZ R93, R2.reuse, R93, -R8.reuse ;  /* 0x0000005d025d7223 */ /* 0x140fe20000010808 */
[C-C-:B------:R-:W-:Y:S01]  /*52c0*/  FFMA.FTZ R62, R5.reuse, R109, -R8.reuse ;  /* 0x0000006d053e7223 */ /* 0x140fe20000010808 */
[C-C-:B----4-:R-:W-:Y:S01]  /*52d0*/  FFMA.FTZ R7, R2.reuse, R86, -R8.reuse ;  /* 0x0000005602077223 */ /* 0x150fe20000010808 */
        /* <DEDUP_REMOVED lines=11> */
[----:B------:R-:W-:Y:S01]  /*5390*/  FFMA.FTZ R49, -R49, R9, R6 ;  /* 0x0000000931317223 */ /* 0x000fe20000010106 */
        /* <DEDUP_REMOVED lines=35> */
[C---:B------:R-:W-:Y:S01]  /*55d0*/  FMUL.FTZ R64, R38.reuse, R31 ;  /* 0x0000001f26407220 */ /* 0x040fe20000410000 */
[C---:B------:R-:W-:Y:S01]  /*55e0*/  FMUL.FTZ R9, R38.reuse, R25 ;  /* 0x0000001926097220 */ /* 0x040fe20000410000 */
[C---:B------:R-:W-:Y:S01]  /*55f0*/  FMUL.FTZ R68, R38.reuse, R27 ;  /* 0x0000001b26447220 */ /* 0x040fe20000410000 */
[C---:B------:R-:W-:Y:S01]  /*5600*/  FMUL.FTZ R31, R38.reuse, R7 ;  /* 0x00000007261f7220 */ /* 0x040fe20000410000 */
[----:B------:R-:W-:Y:S01]  /*5610*/  FMUL.FTZ R58, R38, R75 ;  /* 0x0000004b263a7220 */ /* 0x000fe20000410000 */
[----:B------:R1:W-:Y:S01]  /*5620*/  STG.E.U16 desc[UR14][R150.64+0x4], R8 ;  /* 0x0000040896007986 */ /* 0x0003e2000c10150e */
[----:B------:R-:W-:-:S02]  /*5630*/  F2FP.F16.F32.PACK_AB R10, R10, R144 ;  /* 0x000000900a0a723e */ /* 0x000fc400000000ff */
[----:B------:R-:W-:Y:S02]  /*5640*/  F2FP.F16.F32.PACK_AB R35, R70, R35 ;  /* 0x000000234623723e */ /* 0x000fe400000000ff */
[----:B------:R-:W-:Y:S02]  /*5650*/  PRMT R75, R8, 0x7632, R75 ;  /* 0x00007632084b7816 */ /* 0x000fe4000000004b */
[----:B------:R-:W-:Y:S01]  /*5660*/  F2FP.F16.F32.PACK_AB R11, R12, R11 ;  /* 0x0000000b0c0b723e */ /* 0x000fe200000000ff */
[C---:B------:R-:W-:Y:S01]  /*5670*/  FMUL.FTZ R42, R38.reuse, R33 ;  /* 0x00000021262a7220 */ /* 0x040fe20000410000 */
[----:B------:R-:W-:Y:S01]  /*5680*/  FMUL.FTZ R32, R38, R37 ;  /* 0x0000002526207220 */ /* 0x000fe20000410000 */
[----:B------:R-:W-:Y:S02]  /*5690*/  PRMT R33, R10, 0x7632, R33 ;  /* 0x000076320a217816 */ /* 0x000fe40000000021 */
[----:B------:R-:W-:Y:S02]  /*56a0*/  F2FP.F16.F32.PACK_AB R68, R68, R9 ;  /* 0x000000094444723e */ /* 0x000fe400000000ff */
[----:B------:R-:W-:-:S02]  /*56b0*/  PRMT R12, R35, 0x7632, R12 ;  /* 0x00007632230c7816 */ /* 0x000fc4000000000c */
[----:B------:R-:W-:Y:S01]  /*56c0*/  PRMT R37, R11, 0x7632, R37 ;  /* 0x000076320b257816 */ /* 0x000fe20000000025 */
[----:B------:R-:W-:Y:S01]  /*56d0*/  STG.E.U16 desc[UR14][R150.64+0x6], R75 ;  /* 0x0000064b96007986 */ /* 0x000fe2000c10150e */
[----:B------:R-:W-:-:S04]  /*56e0*/  F2FP.F16.F32.PACK_AB R13, R14, R13 ;  /* 0x0000000d0e0d723e */ /* 0x000fc800000000ff */
[----:B------:R-:W-:Y:S02]  /*56f0*/  PRMT R14, R13, 0x7632, R14 ;  /* 0x000076320d0e7816 */ /* 0x000fe4000000000e */
[----:B--2---:R-:W-:-:S04]  /*5700*/  IADD3 R6, P1, R71, UR22, RZ ;  /* 0x0000001647067c10 */ /* 0x004fc8000ff3e0ff */
[----:B---3--:R-:W-:Y:S02]  /*5710*/  IADD3.X R7, R47, UR23, RZ, P1, !PT ;  /* 0x000000172f077c10 */ /* 0x008fe40008ffe4ff */
[----:B------:R-:W2:Y:S01]  /*5720*/  LDL.LU R47, [R1+0x14] ;  /* 0x00001400012f7983 */ /* 0x000ea20000300800 */
[----:B-1----:R-:W-:-:S03]  /*5730*/  IADD3 R8, P1, R65, UR22, RZ ;  /* 0x0000001641087c10 */ /* 0x002fc6000ff3e0ff */
[----:B------:R-:W3:Y:S01]  /*5740*/  LDL.LU R45, [R1+0x18] ;  /* 0x00001800012d7983 */ /* 0x000ee20000300800 */
[----:B------:R-:W-:-:S03]  /*5750*/  IADD3.X R9, R41, UR23, RZ, P1, !PT ;  /* 0x0000001729097c10 */ /* 0x000fc60008ffe4ff */
[----:B------:R-:W4:Y:S04]  /*5760*/  LDL.LU R41, [R1+0xc] ;  /* 0x00000c0001297983 */ /* 0x000f280000300800 */
[----:B------:R1:W-:Y:S04]  /*5770*/  STG.E.U16 desc[UR14][R6.64], R10 ;  /* 0x0000000a06007986 */ /* 0x0003e8000c10150e */
[----:B------:R-:W-:Y:S04]  /*5780*/  STG.E.U16 desc[UR14][R6.64+0x2], R33 ;  /* 0x0000022106007986 */ /* 0x000fe8000c10150e */
[----:B------:R-:W-:Y:S04]  /*5790*/  STG.E.U16 desc[UR14][R6.64+0x4], R35 ;  /* 0x0000042306007986 */ /* 0x000fe8000c10150e */
[----:B------:R-:W-:Y:S04]  /*57a0*/  STG.E.U16 desc[UR14][R6.64+0x6], R12 ;  /* 0x0000060c06007986 */ /* 0x000fe8000c10150e */
[----:B------:R0:W-:Y:S01]  /*57b0*/  STG.E.U16 desc[UR14][R8.64+0x2], R37 ;  /* 0x0000022508007986 */ /* 0x0001e2000c10150e */
[----:B-1----:R-:W-:-:S03]  /*57c0*/  IADD3 R10, P1, R61, UR22, RZ ;  /* 0x000000163d0a7c10 */ /* 0x002fc6000ff3e0ff */
[----:B------:R1:W-:Y:S04]  /*57d0*/  STG.E.U16 desc[UR14][R8.64], R11 ;  /* 0x0000000b08007986 */ /* 0x0003e8000c10150e */
[----:B0-----:R-:W4:Y:S01]  /*57e0*/  LDL.LU R37, [R1+0x10] ;  /* 0x0000100001257983 */ /* 0x001f220000300800 */
[----:B------:R-:W-:-:S03]  /*57f0*/  PRMT R7, R68, 0x7632, R7 ;  /* 0x0000763244077816 */ /* 0x000fc60000000007 */
[----:B------:R-:W4:Y:S04]  /*5800*/  LDL.LU R35, [R1+0x4] ;  /* 0x0000040001237983 */ /* 0x000f280000300800 */
[----:B------:R-:W4:Y:S04]  /*5810*/  LDL.LU R33, [R1+0x8] ;  /* 0x0000080001217983 */ /* 0x000f280000300800 */
[----:B------:R-:W-:Y:S04]  /*5820*/  STG.E.U16 desc[UR14][R8.64+0x4], R68 ;  /* 0x0000044408007986 */ /* 0x000fe8000c10150e */
[----:B------:R-:W-:Y:S01]  /*5830*/  STG.E.U16 desc[UR14][R8.64+0x6], R7 ;  /* 0x0000060708007986 */ /* 0x000fe2000c10150e */
[----:B-1----:R-:W-:-:S05]  /*5840*/  IADD3.X R11, R59, UR23, RZ, P1, !PT ;  /* 0x000000173b0b7c10 */ /* 0x002fca0008ffe4ff */
[----:B------:R0:W-:Y:S04]  /*5850*/  STG.E.U16 desc[UR14][R10.64+0x2], R14 ;  /* 0x0000020e0a007986 */ /* 0x0001e8000c10150e */
[----:B0-----:R-:W4:Y:S01]  /*5860*/  LDL.LU R14, [R1] ;  /* 0x00000000010e7983 */ /* 0x001f220000300800 */
[C---:B------:R-:W-:Y:S01]  /*5870*/  FMUL.FTZ R49, R38.reuse, R49 ;  /* 0x0000003126317220 */ /* 0x040fe20000410000 */
[C---:B------:R-:W-:Y:S01]  /*5880*/  FMUL.FTZ R63, R38.reuse, R63 ;  /* 0x0000003f263f7220 */ /* 0x040fe20000410000 */
[----:B------:R-:W-:-:S03]  /*5890*/  FMUL.FTZ R62, R38, R69 ;  /* 0x00000045263e7220 */ /* 0x000fc60000410000 */
[----:B------:R-:W-:Y:S01]  /*58a0*/  F2FP.F16.F32.PACK_AB R49, R64, R49 ;  /* 0x000000314031723e */ /* 0x000fe200000000ff */
[----:B------:R-:W-:Y:S01]  /*58b0*/  FMUL.FTZ R67, R38, R67 ;  /* 0x0000004326437220 */ /* 0x000fe20000410000 */
[----:B------:R-:W-:Y:S02]  /*58c0*/  F2FP.F16.F32.PACK_AB R15, R16, R15 ;  /* 0x0000000f100f723e */ /* 0x000fe400000000ff */
[----:B------:R-:W-:Y:S01]  /*58d0*/  PRMT R9, R49, 0x7632, R9 ;  /* 0x0000763231097816 */ /* 0x000fe20000000009 */
[----:B------:R-:W-:Y:S01]  /*58e0*/  FMUL.FTZ R60, R38, R73 ;  /* 0x00000049263c7220 */ /* 0x000fe20000410000 */
[----:B------:R-:W-:Y:S01]  /*58f0*/  F2FP.F16.F32.PACK_AB R62, R62, R63 ;  /* 0x0000003f3e3e723e */ /* 0x000fe200000000ff */
[----:B------:R0:W-:Y:S01]  /*5900*/  STG.E.U16 desc[UR14][R10.64], R13 ;  /* 0x0000000d0a007986 */ /* 0x0001e2000c10150e */
[----:B------:R-:W-:-:S03]  /*5910*/  PRMT R12, R15, 0x7632, R12 ;  /* 0x000076320f0c7816 */ /* 0x000fc6000000000c */
[----:B------:R-:W-:Y:S01]  /*5920*/  STG.E.U16 desc[UR14][R10.64+0x4], R49 ;  /* 0x000004310a007986 */ /* 0x000fe2000c10150e */
[----:B------:R-:W-:-:S03]  /*5930*/  F2FP.F16.F32.PACK_AB R17, R18, R17 ;  /* 0x000000111211723e */ /* 0x000fc600000000ff */
[----:B------:R1:W-:Y:S01]  /*5940*/  STG.E.U16 desc[UR14][R10.64+0x6], R9 ;  /* 0x000006090a007986 */ /* 0x0003e2000c10150e */
[----:B------:R-:W-:Y:S02]  /*5950*/  F2FP.F16.F32.PACK_AB R60, R60, R67 ;  /* 0x000000433c3c723e */ /* 0x000fe400000000ff */
[----:B0-----:R-:W-:Y:S02]  /*5960*/  PRMT R13, R17, 0x7632, R13 ;  /* 0x00007632110d7816 */ /* 0x001fe4000000000d */
[----:B-1----:R-:W-:Y:S01]  /*5970*/  PRMT R11, R62, 0x7632, R11 ;  /* 0x000076323e0b7816 */ /* 0x002fe2000000000b */
[----:B------:R-:W-:Y:S01]  /*5980*/  FMUL.FTZ R27, R38, R21 ;  /* 0x00000015261b7220 */ /* 0x000fe20000410000 */
[----:B------:R-:W-:Y:S01]  /*5990*/  F2FP.F16.F32.PACK_AB R19, R20, R19 ;  /* 0x000000131413723e */ /* 0x000fe200000000ff */
[----:B------:R-:W-:Y:S01]  /*59a0*/  FMUL.FTZ R48, R38, R79 ;  /* 0x0000004f26307220 */ /* 0x000fe20000410000 */
[----:B------:R-:W-:Y:S01]  /*59b0*/  F2FP.F16.F32.PACK_AB R31, R58, R31 ;  /* 0x0000001f3a1f723e */ /* 0x000fe200000000ff */
[----:B------:R-:W-:Y:S01]  /*59c0*/  FMUL.FTZ R87, R38, R87 ;  /* 0x0000005726577220 */ /* 0x000fe20000410000 */
[----:B------:R-:W-:Y:S01]  /*59d0*/  F2FP.F16.F32.PACK_AB R22, R24, R22 ;  /* 0x000000161816723e */ /* 0x000fe200000000ff */
[----:B------:R-:W-:Y:S01]  /*59e0*/  FMUL.FTZ R46, R38, R101 ;  /* 0x00000065262e7220 */ /* 0x000fe20000410000 */
[----:B------:R-:W-:Y:S01]  /*59f0*/  F2FP.F16.F32.PACK_AB R27, R48, R27 ;  /* 0x0000001b301b723e */ /* 0x000fe200000000ff */
[C---:B------:R-:W-:Y:S01]  /*5a00*/  FMUL.FTZ R93, R38.reuse, R93 ;  /* 0x0000005d265d7220 */ /* 0x040fe20000410000 */
[----:B------:R-:W-:Y:S01]  /*5a10*/  F2FP.F16.F32.PACK_AB R26, R29, R26 ;  /* 0x0000001a1d1a723e */ /* 0x000fe200000000ff */
[----:B------:R-:W-:Y:S01]  /*5a20*/  FMUL.FTZ R44, R38, R105 ;  /* 0x00000069262c7220 */ /* 0x000fe20000410000 */
[----:B------:R-:W-:Y:S01]  /*5a30*/  F2FP.F16.F32.PACK_AB R46, R46, R87 ;  /* 0x000000572e2e723e */ /* 0x000fe200000000ff */
[C---:B------:R-:W-:Y:S01]  /*5a40*/  FMUL.FTZ R89, R38.reuse, R89 ;  /* 0x0000005926597220 */ /* 0x040fe20000410000 */
[----:B------:R-:W-:Y:S01]  /*5a50*/  F2FP.F16.F32.PACK_AB R28, R39, R28 ;  /* 0x0000001c271c723e */ /* 0x000fe200000000ff */
[----:B------:R-:W-:Y:S01]  /*5a60*/  FMUL.FTZ R40, R38, R113 ;  /* 0x0000007126287220 */ /* 0x000fe20000410000 */
[----:B------:R-:W-:Y:S01]  /*5a70*/  F2FP.F16.F32.PACK_AB R44, R44, R93 ;  /* 0x0000005d2c2c723e */ /* 0x000fe200000000ff */
[----:B------:R-:W-:Y:S01]  /*5a80*/  FMUL.FTZ R121, R38, R121 ;  /* 0x0000007926797220 */ /* 0x000fe20000410000 */
[----:B------:R-:W-:-:S02]  /*5a90*/  F2FP.F16.F32.PACK_AB R34, R94, R34 ;  /* 0x000000225e22723e */ /* 0x000fc400000000ff */
[----:B------:R-:W-:Y:S01]  /*5aa0*/  F2FP.F16.F32.PACK_AB R40, R40, R89 ;  /* 0x000000592828723e */ /* 0x000fe200000000ff */
[----:B------:R-:W-:Y:S01]  /*5ab0*/  FMUL.FTZ R25, R38, R99 ;  /* 0x0000006326197220 */ /* 0x000fe20000410000 */
[----:B------:R-:W-:Y:S01]  /*5ac0*/  F2FP.F16.F32.PACK_AB R43, R98, R43 ;  /* 0x0000002b622b723e */ /* 0x000fe200000000ff */
[----:B------:R-:W-:Y:S01]  /*5ad0*/  FMUL.FTZ R36, R38, R123 ;  /* 0x0000007b26247220 */ /* 0x000fe20000410000 */
[----:B------:R-:W-:Y:S01]  /*5ae0*/  F2FP.F16.F32.PACK_AB R42, R42, R121 ;  /* 0x000000792a2a723e */ /* 0x000fe200000000ff */
[----:B------:R-:W-:Y:S01]  /*5af0*/  FMUL.FTZ R23, R38, R127 ;  /* 0x0000007f26177220 */ /* 0x000fe20000410000 */
[----:B------:R-:W-:Y:S02]  /*5b00*/  F2FP.F16.F32.PACK_AB R66, R102, R66 ;  /* 0x000000426642723e */ /* 0x000fe400000000ff */
[----:B------:R-:W-:Y:S01]  /*5b10*/  F2FP.F16.F32.PACK_AB R25, R36, R25 ;  /* 0x000000192419723e */ /* 0x000fe200000000ff */
[----:B------:R-:W-:Y:S01]  /*5b20*/  FMUL.FTZ R30, R38, R107 ;  /* 0x0000006b261e7220 */ /* 0x000fe20000410000 */
[----:B------:R-:W-:Y:S01]  /*5b30*/  F2FP.F16.F32.PACK_AB R80, R106, R80 ;  /* 0x000000506a50723e */ /* 0x000fe200000000ff */
[----:B------:R-:W-:Y:S01]  /*5b40*/  FMUL.FTZ R21, R38, R129 ;  /* 0x0000008126157220 */ /* 0x000fe20000410000 */
[----:B------:R-:W-:Y:S01]  /*5b50*/  F2FP.F16.F32.PACK_AB R23, R32, R23 ;  /* 0x000000172017723e */ /* 0x000fe200000000ff */
[----:B------:R-:W-:Y:S01]  /*5b60*/  FMUL.FTZ R3, R38, R111 ;  /* 0x0000006f26037220 */ /* 0x000fe20000410000 */
[----:B------:R-:W-:Y:S01]  /*5b70*/  F2FP.F16.F32.PACK_AB R92, R110, R92 ;  /* 0x0000005c6e5c723e */ /* 0x000fe200000000ff */
[----:B------:R-:W-:Y:S01]  /*5b80*/  FMUL.FTZ R38, R38, R133 ;  /* 0x0000008526267220 */ /* 0x000fe20000410000 */
[----:B------:R-:W-:-:S02]  /*5b90*/  F2FP.F16.F32.PACK_AB R21, R21, R30 ;  /* 0x0000001e1515723e */ /* 0x000fc400000000ff */
[----:B------:R-:W-:Y:S02]  /*5ba0*/  F2FP.F16.F32.PACK_AB R96, R96, R112 ;  /* 0x000000706060723e */ /* 0x000fe400000000ff */
[----:B------:R-:W-:Y:S01]  /*5bb0*/  F2FP.F16.F32.PACK_AB R3, R38, R3 ;  /* 0x000000032603723e */ /* 0x000fe200000000ff */
[----:B------:R-:W-:Y:S01]  /*5bc0*/  ULOP3.LUT UR4, UR4, 0x1, URZ, 0x3c, !UPT ;  /* 0x0000000104047892 */ /* 0x000fe2000f8e3c3f */
[----:B------:R-:W-:Y:S01]  /*5bd0*/  UMOV UR5, UR11 ;  /* 0x0000000b00057c82 */ /* 0x000fe20008000000 */
[----:B--2---:R-:W-:-:S04]  /*5be0*/  IADD3 R6, P1, R47, UR22, RZ ;  /* 0x000000162f067c10 */ /* 0x004fc8000ff3e0ff */
[----:B---3--:R-:W-:Y:S02]  /*5bf0*/  IADD3.X R7, R45, UR23, RZ, P1, !PT ;  /* 0x000000172d077c10 */ /* 0x008fe40008ffe4ff */
[----:B----4-:R-:W-:-:S03]  /*5c00*/  IADD3 R8, P1, R41, UR22, RZ ;  /* 0x0000001629087c10 */ /* 0x010fc6000ff3e0ff */
[----:B------:R-:W-:Y:S04]  /*5c10*/  STG.E.U16 desc[UR14][R6.64], R15 ;  /* 0x0000000f06007986 */ /* 0x000fe8000c10150e */
[----:B------:R0:W-:Y:S04]  /*5c20*/  STG.E.U16 desc[UR14][R6.64+0x2], R12 ;  /* 0x0000020c06007986 */ /* 0x0001e8000c10150e */
[----:B------:R-:W-:Y:S04]  /*5c30*/  STG.E.U16 desc[UR14][R6.64+0x4], R62 ;  /* 0x0000043e06007986 */ /* 0x000fe8000c10150e */
[----:B------:R1:W-:Y:S01]  /*5c40*/  STG.E.U16 desc[UR14][R6.64+0x6], R11 ;  /* 0x0000060b06007986 */ /* 0x0003e2000c10150e */
[----:B0-----:R-:W-:-:S02]  /*5c50*/  PRMT R12, R19, 0x7632, R12 ;  /* 0x00007632130c7816 */ /* 0x001fc4000000000c */
[----:B-1----:R-:W-:Y:S02]  /*5c60*/  PRMT R7, R60, 0x7632, R7 ;  /* 0x000076323c077816 */ /* 0x002fe40000000007 */
[----:B------:R-:W-:Y:S02]  /*5c70*/  IADD3.X R9, R37, UR23, RZ, P1, !PT ;  /* 0x0000001725097c10 */ /* 0x000fe40008ffe4ff */
[----:B------:R-:W-:-:S03]  /*5c80*/  IADD3 R10, P1, R35, UR22, RZ ;  /* 0x00000016230a7c10 */ /* 0x000fc6000ff3e0ff */
[----:B------:R-:W-:Y:S01]  /*5c90*/  STG.E.U16 desc[UR14][R8.64], R17 ;  /* 0x0000001108007986 */ /* 0x000fe2000c10150e */
[----:B------:R-:W-:-:S03]  /*5ca0*/  IADD3.X R11, R33, UR23, RZ, P1, !PT ;  /* 0x00000017210b7c10 */ /* 0x000fc60008ffe4ff */
[----:B------:R0:W-:Y:S01]  /*5cb0*/  STG.E.U16 desc[UR14][R8.64+0x2], R13 ;  /* 0x0000020d08007986 */ /* 0x0001e2000c10150e */
[----:B------:R-:W-:-:S03]  /*5cc0*/  IADD3 R6, P1, R165, UR22, RZ ;  /* 0x00000016a5067c10 */ /* 0x000fc6000ff3e0ff */
[----:B------:R-:W-:Y:S04]  /*5cd0*/  STG.E.U16 desc[UR14][R8.64+0x4], R60 ;  /* 0x0000043c08007986 */ /* 0x000fe8000c10150e */
[----:B------:R1:W-:Y:S04]  /*5ce0*/  STG.E.U16 desc[UR14][R8.64+0x6], R7 ;  /* 0x0000060708007986 */ /* 0x0003e8000c10150e */
[----:B------:R-:W-:Y:S01]  /*5cf0*/  STG.E.U16 desc[UR14][R10.64], R19 ;  /* 0x000000130a007986 */ /* 0x000fe2000c10150e */
[----:B0-----:R-:W-:Y:S02]  /*5d00*/  PRMT R13, R22, 0x7632, R13 ;  /* 0x00007632160d7816 */ /* 0x001fe4000000000d */
[----:B-1----:R-:W-:Y:S01]  /*5d10*/  PRMT R9, R31, 0x7632, R9 ;  /* 0x000076321f097816 */ /* 0x002fe20000000009 */
[----:B------:R-:W-:Y:S04]  /*5d20*/  STG.E.U16 desc[UR14][R10.64+0x2], R12 ;  /* 0x0000020c0a007986 */ /* 0x000fe8000c10150e */
[----:B------:R-:W-:Y:S04]  /*5d30*/  STG.E.U16 desc[UR14][R10.64+0x4], R31 ;  /* 0x0000041f0a007986 */ /* 0x000fe8000c10150e */
[----:B------:R0:W-:Y:S01]  /*5d40*/  STG.E.U16 desc[UR14][R10.64+0x6], R9 ;  /* 0x000006090a007986 */ /* 0x0001e2000c10150e */
[----:B------:R-:W-:-:S02]  /*5d50*/  IADD3.X R7, R14, UR23, RZ, P1, !PT ;  /* 0x000000170e077c10 */ /* 0x000fc40008ffe4ff */
[----:B------:R-:W-:Y:S02]  /*5d60*/  IADD3 R8, P1, R163, UR22, RZ ;  /* 0x00000016a3087c10 */ /* 0x000fe4000ff3e0ff */
[----:B0-----:R-:W-:Y:S01]  /*5d70*/  PRMT R11, R27, 0x7632, R11 ;  /* 0x000076321b0b7816 */ /* 0x001fe2000000000b */
[----:B------:R-:W-:Y:S01]  /*5d80*/  STG.E.U16 desc[UR14][R6.64], R22 ;  /* 0x0000001606007986 */ /* 0x000fe2000c10150e */
[----:B------:R-:W-:Y:S02]  /*5d90*/  IADD3.X R9, R164, UR23, RZ, P1, !PT ;  /* 0x00000017a4097c10 */ /* 0x000fe40008ffe4ff */
[----:B------:R-:W-:Y:S01]  /*5da0*/  PRMT R12, R26, 0x7632, R12 ;  /* 0x000076321a0c7816 */ /* 0x000fe2000000000c */
[----:B------:R0:W-:Y:S01]  /*5db0*/  STG.E.U16 desc[UR14][R6.64+0x2], R13 ;  /* 0x0000020d06007986 */ /* 0x0001e2000c10150e */
[----:B------:R-:W-:-:S03]  /*5dc0*/  IADD3 R10, P1, R161, UR22, RZ ;  /* 0x00000016a10a7c10 */ /* 0x000fc6000ff3e0ff */
[----:B------:R-:W-:Y:S04]  /*5dd0*/  STG.E.U16 desc[UR14][R6.64+0x4], R27 ;  /* 0x0000041b06007986 */ /* 0x000fe8000c10150e */
[----:B------:R1:W-:Y:S04]  /*5de0*/  STG.E.U16 desc[UR14][R6.64+0x6], R11 ;  /* 0x0000060b06007986 */ /* 0x0003e8000c10150e */
[----:B------:R-:W-:Y:S01]  /*5df0*/  STG.E.U16 desc[UR14][R8.64], R26 ;  /* 0x0000001a08007986 */ /* 0x000fe2000c10150e */
[----:B0-----:R-:W-:Y:S02]  /*5e00*/  PRMT R13, R28, 0x7632, R13 ;  /* 0x000076321c0d7816 */ /* 0x001fe4000000000d */
[----:B-1----:R-:W-:Y:S01]  /*5e10*/  PRMT R7, R46, 0x7632, R7 ;  /* 0x000076322e077816 */ /* 0x002fe20000000007 */
[----:B------:R0:W-:Y:S01]  /*5e20*/  STG.E.U16 desc[UR14][R8.64+0x2], R12 ;  /* 0x0000020c08007986 */ /* 0x0001e2000c10150e */
[----:B------:R-:W-:-:S03]  /*5e30*/  IADD3.X R11, R162, UR23, RZ, P1, !PT ;  /* 0x00000017a20b7c10 */ /* 0x000fc60008ffe4ff */
[----:B------:R-:W-:Y:S01]  /*5e40*/  STG.E.U16 desc[UR14][R8.64+0x4], R46 ;  /* 0x0000042e08007986 */ /* 0x000fe2000c10150e */
[----:B------:R-:W-:-:S03]  /*5e50*/  IADD3 R6, P1, R159, UR22, RZ ;  /* 0x000000169f067c10 */ /* 0x000fc6000ff3e0ff */
        /* <DEDUP_REMOVED lines=36> */
[----:B------:R-:W-:Y:S01]  /*60a0*/  STG.E.U16 desc[UR14][R6.64+0x2], R13 ;  /* 0x0000020d06007986 */ /* 0x000fe2000c10150e */
[----:B------:R-:W-:-:S03]  /*60b0*/  IADD3.X R9, R152, UR23, RZ, P1, !PT ;  /* 0x0000001798097c10 */ /* 0x000fc60008ffe4ff */
[----:B------:R-:W-:Y:S01]  /*60c0*/  STG.E.U16 desc[UR14][R6.64+0x4], R23 ;  /* 0x0000041706007986 */ /* 0x000fe2000c10150e */
[----:B------:R-:W-:-:S03]  /*60d0*/  IADD3 R10, P1, R147, UR22, RZ ;  /* 0x00000016930a7c10 */ /* 0x000fc6000ff3e0ff */
[----:B------:R0:W-:Y:S04]  /*60e0*/  STG.E.U16 desc[UR14][R6.64+0x6], R11 ;  /* 0x0000060b06007986 */ /* 0x0001e8000c10150e */
[----:B------:R-:W-:Y:S01]  /*60f0*/  STG.E.U16 desc[UR14][R8.64], R92 ;  /* 0x0000005c08007986 */ /* 0x000fe2000c10150e */
[----:B0-----:R-:W-:-:S03]  /*6100*/  PRMT R7, R92, 0x7632, R7 ;  /* 0x000076325c077816 */ /* 0x001fc60000000007 */
        /* <DEDUP_REMOVED lines=11> */
.L_x_2523:
[----:B------:R-:W0:Y:S02]  /*61c0*/  S2R R0, SR_CTAID.Y ;  /* 0x0000000000007919 */ /* 0x000e240000002600 */
[----:B0-----:R-:W-:-:S04]  /*61d0*/  LEA R0, R0, UR20, 0x4 ;  /* 0x0000001400007c11 */ /* 0x001fc8000f8e20ff */
[----:B------:R-:W-:-:S04]  /*61e0*/  SHF.L.U32 R20, R0, 0x5, RZ ;  /* 0x0000000500147819 */ /* 0x000fc800000006ff */
[----:B------:R-:W-:-:S13]  /*61f0*/  ISETP.GT.AND P0, PT, R20, 0x13f, PT ;  /* 0x0000013f1400780c */ /* 0x000fda0003f04270 */
[----:B------:R-:W-:Y:S05]  /*6200*/  @P0 EXIT ;  /* 0x000000000000094d */ /* 0x000fea0003800000 */
[----:B-1----:R-:W0:Y:S01]  /*6210*/  S2R R6, SR_TID.X ;  /* 0x0000000000067919 */ /* 0x002e220000002100 */
        /* <DEDUP_REMOVED lines=67> */
.L_x_2550:
        /* <DEDUP_REMOVED lines=43> */
.L_x_2537:
[----:B------:R-:W-:Y:S05]  /*6900*/  BSYNC B1 ;  /* 0x0000000000017941 */ /* 0x000fea0003800000 */
.L_x_2536:
        /* <DEDUP_REMOVED lines=20> */
.L_x_2540:
        /* <DEDUP_REMOVED lines=55> */
.L_x_2539:
[----:B------:R-:W-:Y:S05]  /*6dc0*/  BSYNC B1 ;  /* 0x0000000000017941 */ /* 0x000fea0003800000 */
.L_x_2538:
        /* <DEDUP_REMOVED lines=35> */
.L_x_2542:
[----:B------:R-:W-:Y:S05]  /*7000*/  BSYNC B1 ;  /* 0x0000000000017941 */ /* 0x000fea0003800000 */
.L_x_2541:
        /* <DEDUP_REMOVED lines=15> */
.L_x_2535:
[----:B------:R-:W-:Y:S05]  /*7100*/  BSYNC B0 ;  /* 0x0000000000007941 */ /* 0x000fea0003800000 */
.L_x_2534:
        /* <DEDUP_REMOVED lines=39> */
.L_x_2559:
[----:B------:R-:W1:Y:S01]  /*7380*/  LDC.64 R24, c[0x0][0x218] ;  /* 0x00008600ff187b82 */ /* 0x000e620000000a00 */
[----:B------:R-:W-:Y:S01]  /*7390*/  ISETP.NE.AND P1, PT, R38, RZ, PT ;  /* 0x000000ff2600720c */ /* 0x000fe20003f25270 */
[----:B---3--:R-:W-:Y:S01]  /*73a0*/  FADD.FTZ R32, R23, R32 ;  /* 0x0000002017207221 */ /* 0x008fe20000010000 */
[----:B------:R-:W-:Y:S02]  /*73b0*/  IADD3 R23, R2, R20, RZ ;  /* 0x0000001402177210 */ /* 0x000fe40007ffe0ff */
[----:B------:R-:W-:-:S03]  /*73c0*/  ISETP.NE.AND P2, PT, R22, 0x1, PT ;  /* 0x000000011600780c */ /* 0x000fc60003f45270 */
[----:B------:R-:W2:Y:S06]  /*73d0*/  LDC.64 R26, c[0x0][0x220] ;  /* 0x00008800ff1a7b82 */ /* 0x000eac0000000a00 */
[----:B------:R-:W-:Y:S02]  /*73e0*/  @!P1 F2FP.F16.F32.PACK_AB R28, RZ, R29 ;  /* 0x0000001dff1c923e */ /* 0x000fe400000000ff */
[----:B------:R-:W-:Y:S01]  /*73f0*/  @!P1 F2FP.F16.F32.PACK_AB R29, RZ, R32 ;  /* 0x00000020ff1d923e */ /* 0x000fe200000000ff */
        /* <DEDUP_REMOVED lines=35> */
.L_x_2569:
[----:B----4-:R-:W-:Y:S01]  /*7630*/  FADD.FTZ R28, R23, R28 ;  /* 0x0000001c171c7221 */ /* 0x010fe20000010000 */
[----:B------:R-:W-:Y:S02]  /*7640*/  @!P1 F2FP.F16.F32.PACK_AB R23, RZ, R33 ;  /* 0x00000021ff17923e */ /* 0x000fe400000000ff */
[----:B------:R-:W-:Y:S02]  /*7650*/  ISETP.NE.AND P2, PT, R22, 0x2, PT ;  /* 0x000000021600780c */ /* 0x000fe40003f45270 */
[----:B------:R-:W-:Y:S02]  /*7660*/  PRMT R29, R23, 0x7610, R29 ;  /* 0x00007610171d7816 */ /* 0x000fe4000000001d */
[----:B------:R-:W-:Y:S02]  /*7670*/  @!P1 F2FP.F16.F32.PACK_AB R28, RZ, R28 ;  /* 0x0000001cff1c923e */ /* 0x000fe400000000ff */
        /* <DEDUP_REMOVED lines=33> */
.L_x_2579:
[----:B0-----:R-:W-:Y:S01]  /*7890*/  FADD.FTZ R28, R23, R28 ;  /* 0x0000001c171c7221 */ /* 0x001fe20000010000 */
[----:B------:R-:W-:-:S04]  /*78a0*/  @!P1 F2FP.F16.F32.PACK_AB R23, RZ, R33 ;  /* 0x00000021ff17923e */ /* 0x000fc800000000ff */
[----:B------:R-:W-:Y:S02]  /*78b0*/  PRMT R29, R23, 0x7610, R29 ;  /* 0x00007610171d7816 */ /* 0x000fe4000000001d */
[----:B------:R-:W-:Y:S02]  /*78c0*/  @!P1 F2FP.F16.F32.PACK_AB R28, RZ, R28 ;  /* 0x0000001cff1c923e */ /* 0x000fe400000000ff */
[----:B------:R-:W-:Y:S01]  /*78d0*/  MOV R23, R16 ;  /* 0x0000001000177202 */ /* 0x000fe20000000f00 */
[----:B------:R3:W-:Y:S04]  /*78e0*/  @!P1 STG.E.U16 desc[UR14][R24.64+0x50], R29 ;  /* 0x0000501d18009986 */ /* 0x0007e8000c10150e */
[----:B------:R3:W-:Y:S02]  /*78f0*/  @!P1 STG.E.U16 desc[UR14][R26.64+0x50], R28 ;  /* 0x0000501c1a009986 */ /* 0x0007e4000c10150e */
.L_x_2545:
[----:B------:R-:W-:Y:S05]  /*7900*/  BSYNC B0 ;  /* 0x0000000000007941 */ /* 0x000fea0003800000 */
.L_x_2544:
        /* <DEDUP_REMOVED lines=117> */
[----:B------:R-:W-:Y:S01]  /*8060*/  @!P0 F2FP.F16.F32.PACK_AB R29, RZ, R29 ;  /* 0x0000001dff1d823e */ /* 0x000fe200000000ff */
[----:B------:R-:W4:Y:S03]  /*8070*/  SHFL.BFLY PT, R45, R44, 0x2, 0x101f ;  /* 0x0c501f002c2d7f89 */ /* 0x000f2600000e0000 */
[----:B------:R-:W-:Y:S01]  /*8080*/  @!P0 F2FP.F16.F32.PACK_AB R28, RZ, R28 ;  /* 0x0000001cff1c823e */ /* 0x000fe200000000ff */
[----:B-----5:R-:W-:-:S04]  /*8090*/  IMAD.WIDE R26, R23, 0x2, R26 ;  /* 0x00000002171a7825 */ /* 0x020fc800078e021a */
[----:B------:R-:W-:Y:S01]  /*80a0*/  FADD.FTZ R23, R35, R32 ;  /* 0x0000002023177221 */ /* 0x000fe20000010000 */
[----:B------:R-:W-:Y:S02]  /*80b0*/  PRMT R47, R29, 0x7610, R47 ;  /* 0x000076101d2f7816 */ /* 0x000fe4000000002f */
[----:B------:R-:W-:Y:S01]  /*80c0*/  PRMT R31, R28, 0x7610, R31 ;  /* 0x000076101c1f7816 */ /* 0x000fe2000000001f */
[----:B-1----:R-:W-:Y:S01]  /*80d0*/  FADD.FTZ R28, R34, R33 ;  /* 0x00000021221c7221 */ /* 0x002fe20000010000 */
[----:B------:R-:W-:Y:S02]  /*80e0*/  @!P0 F2FP.F16.F32.PACK_AB R23, RZ, R23 ;  /* 0x00000017ff17823e */ /* 0x000fe400000000ff */
[----:B------:R-:W-:Y:S01]  /*80f0*/  MOV R32, 0xffff ;  /* 0x0000ffff00207802 */ /* 0x000fe20000000f00 */
[----:B--2---:R-:W-:Y:S01]  /*8100*/  FADD.FTZ R29, R42, R39 ;  /* 0x000000272a1d7221 */ /* 0x004fe20000010000 */
[----:B------:R1:W-:Y:S01]  /*8110*/  @!P0 STG.E.U16 desc[UR14][R24.64], R31 ;  /* 0x0000001f18008986 */ /* 0x0003e2000c10150e */
[----:B------:R-:W-:Y:S01]  /*8120*/  @!P0 F2FP.F16.F32.PACK_AB R28, RZ, R28 ;  /* 0x0000001cff1c823e */ /* 0x000fe200000000ff */
[----:B0-----:R-:W-:-:S02]  /*8130*/  FADD.FTZ R30, R40, R41 ;  /* 0x00000029281e7221 */ /* 0x001fc40000010000 */
[----:B------:R-:W-:Y:S01]  /*8140*/  @!P0 F2FP.F16.F32.PACK_AB R29, RZ, R29 ;  /* 0x0000001dff1d823e */ /* 0x000fe200000000ff */
[----:B------:R-:W-:Y:S01]  /*8150*/  @!P0 STG.E.U16 desc[UR14][R26.64], R47 ;  /* 0x0000002f1a008986 */ /* 0x000fe2000c10150e */
[----:B---3--:R-:W-:Y:S01]  /*8160*/  FADD.FTZ R43, R43, R46 ;  /* 0x0000002e2b2b7221 */ /* 0x008fe20000010000 */
[----:B------:R-:W-:Y:S01]  /*8170*/  @!P0 F2FP.F16.F32.PACK_AB R30, RZ, R30 ;  /* 0x0000001eff1e823e */ /* 0x000fe200000000ff */
        /* <DEDUP_REMOVED lines=10> */
.L_x_2613:
[----:B-12---:R-:W-:Y:S01]  /*8220*/  FADD.FTZ R28, R44, R23 ;  /* 0x000000172c1c7221 */ /* 0x006fe20000010000 */
[----:B------:R-:W-:-:S04]  /*8230*/  @!P0 F2FP.F16.F32.PACK_AB R23, RZ, R32 ;  /* 0x00000020ff17823e */ /* 0x000fc800000000ff */
[----:B------:R-:W-:Y:S01]  /*8240*/  @!P0 F2FP.F16.F32.PACK_AB R28, RZ, R28 ;  /* 0x0000001cff1c823e */ /* 0x000fe200000000ff */
[----:B------:R4:W-:Y:S04]  /*8250*/  @!P0 STG.E.U16 desc[UR14][R24.64+0x78], R23 ;  /* 0x0000781718008986 */ /* 0x0009e8000c10150e */
[----:B------:R4:W-:Y:S02]  /*8260*/  @!P0 STG.E.U16 desc[UR14][R26.64+0x78], R28 ;  /* 0x0000781c1a008986 */ /* 0x0009e4000c10150e */
.L_x_2543:
[----:B------:R-:W-:Y:S05]  /*8270*/  WARPSYNC.ALL ;  /* 0x0000000000007948 */ /* 0x000fea0003800000 */
[----:B------:R-:W-:Y:S01]  /*8280*/  BAR.SYNC.DEFER_BLOCKING 0x0 ;  /* 0x0000000000007b1d */ /* 0x000fe20000010000 */
[C---:B------:R-:W-:Y:S02]  /*8290*/  ISETP.GE.AND P0, PT, R20.reuse, -0x10c0, PT ;  /* 0xffffef401400780c */ /* 0x040fe40003f06270 */
[----:B------:R-:W-:-:S11]  /*82a0*/  IADD3 R20, R20, 0x1200, RZ ;  /* 0x0000120014147810 */ /* 0x000fd60007ffe0ff */
[----:B------:R-:W-:Y:S05]  /*82b0*/  @!P0 BRA `(.L_x_2550) ;  /* 0xffffffe000e48947 */ /* 0x000fea000383ffff */
[----:B------:R-:W-:Y:S05]  /*82c0*/  EXIT ;  /* 0x000000000000794d */ /* 0x000fea0003800000 */
.L_x_2546:
[----:B-1----:R-:W-:Y:S02]  /*82d0*/  MOV R50, R23 ;  /* 0x0000001700327202 */ /* 0x002fe40000000f00 */
[----:B------:R-:W-:Y:S02]  /*82e0*/  MOV R51, 0x8 ;  /* 0x0000000800337802 */ /* 0x000fe40000000f00 */
[----:B------:R-:W-:Y:S02]  /*82f0*/  MOV R52, 0x101f ;  /* 0x0000101f00347802 */ /* 0x000fe40000000f00 */
[----:B------:R-:W-:-:S07]  /*8300*/  MOV R49, 0xffff ;  /* 0x0000ffff00317802 */ /* 0x000fce0000000f00 */
[----:B0-2---:R-:W-:Y:S05]  /*8310*/  WARPSYNC.COLLECTIVE R49, `(.L_x_2551) ;  /* 0x0000000031087348 */ /* 0x005fea0003c00000 */
[----:B------:R1:W3:Y:S02]  /*8320*/  SHFL.BFLY P2, R47, R50, R51, R52 ;  /* 0x0c000033322f7389 */ /* 0x0002e40000040034 */
[----:B0123--:R-:W-:Y:S01]  /*8330*/  ENDCOLLECTIVE ;  /* 0x000000000000791b */ /* 0x00ffe20003800000 */
.L_x_2551:
[----:B------:R-:W-:Y:S02]  /*8340*/  MOV R50, R24 ;  /* 0x0000001800327202 */ /* 0x000fe40000000f00 */
[----:B------:R-:W-:-:S07]  /*8350*/  MOV R26, R47 ;  /* 0x0000002f001a7202 */ /* 0x000fce0000000f00 */
[----:B------:R-:W-:Y:S05]  /*8360*/  WARPSYNC.COLLECTIVE R49, `(.L_x_2552) ;  /* 0x0000000031087348 */ /* 0x000fea0003c00000 */
[----:B------:R0:W1:Y:S02]  /*8370*/  SHFL.BFLY P2, R47, R50, R51, R52 ;  /* 0x0c000033322f7389 */ /* 0x0000640000040034 */
[----:B01----:R-:W-:Y:S01]  /*8380*/  ENDCOLLECTIVE ;  /* 0x000000000000791b */ /* 0x003fe20003800000 */
.L_x_2552:
[----:B------:R-:W-:-:S05]  /*8390*/  FADD.FTZ R26, R26, R23 ;  /* 0x000000171a1a7221 */ /* 0x000fca0000010000 */
[----:B------:R-:W-:Y:S02]  /*83a0*/  MOV R50, R26 ;  /* 0x0000001a00327202 */ /* 0x000fe40000000f00 */
[----:B------:R-:W-:Y:S02]  /*83b0*/  MOV R51, 0x4 ;  /* 0x0000000400337802 */ /* 0x000fe40000000f00 */
[----:B------:R-:W-:-:S07]  /*83c0*/  MOV R25, R47 ;  /* 0x0000002f00197202 */ /* 0x000fce0000000f00 */
[----:B------:R-:W-:Y:S05]  /*83d0*/  WARPSYNC.COLLECTIVE R49, `(.L_x_2553) ;  /* 0x0000000031087348 */ /* 0x000fea0003c00000 */
[----:B------:R0:W1:Y:S02]  /*83e0*/  SHFL.BFLY P2, R47, R50, R51, R52 ;  /* 0x0c000033322f7389 */ /* 0x0000640000040034 */
[----:B01----:R-:W-:Y:S01]  /*83f0*/  ENDCOLLECTIVE ;  /* 0x000000000000791b */ /* 0x003fe20003800000 */
.L_x_2553:
[----:B------:R-:W-:-:S05]  /*8400*/  FADD.FTZ R25, R25, R24 ;  /* 0x0000001819197221 */ /* 0x000fca0000010000 */
[----:B------:R-:W-:Y:S02]  /*8410*/  MOV R50, R25 ;  /* 0x0000001900327202 */ /* 0x000fe40000000f00 */
[----:B------:R-:W-:-:S07]  /*8420*/  MOV R27, R47 ;  /* 0x0000002f001b7202 */ /* 0x000fce0000000f00 */
[----:B------:R-:W-:Y:S05]  /*8430*/  WARPSYNC.COLLECTIVE R49, `(.L_x_2554) ;  /* 0x0000000031087348 */ /* 0x000fea0003c00000 */
[----:B------:R0:W1:Y:S02]  /*8440*/  SHFL.BFLY P2, R47, R50, R51, R52 ;  /* 0x0c000033322f7389 */ /* 0x0000640000040034 */
[----:B01----:R-:W-:Y:S01]  /*8450*/  ENDCOLLECTIVE ;  /* 0x000000000000791b */ /* 0x003fe20003800000 */
.L_x_2554:
[----:B------:R-:W-:-:S05]  /*8460*/  FADD.FTZ R27, R26, R27 ;  /* 0x0000001b1a1b7221 */ /* 0x000fca0000010000 */
[----:B------:R-:W-:Y:S02]  /*8470*/  MOV R50, R27 ;  /* 0x0000001b00327202 */ /* 0x000fe40000000f00 */
[----:B------:R-:W-:Y:S02]  /*8480*/  MOV R51, 0x2 ;  /* 0x0000000200337802 */ /* 0x000fe40000000f00 */
[----:B------:R-:W-:-:S07]  /*8490*/  MOV R28, R47 ;  /* 0x0000002f001c7202 */ /* 0x000fce0000000f00 */
[----:B------:R-:W-:Y:S05]  /*84a0*/  WARPSYNC.COLLECTIVE R49, `(.L_x_2555) ;  /* 0x0000000031087348 */ /* 0x000fea0003c00000 */
[----:B------:R0:W1:Y:S02]  /*84b0*/  SHFL.BFLY P2, R47, R50, R51, R52 ;  /* 0x0c000033322f7389 */ /* 0x0000640000040034 */
[----:B01----:R-:W-:Y:S01]  /*84c0*/  ENDCOLLECTIVE ;  /* 0x000000000000791b */ /* 0x003fe20003800000 */
.L_x_2555:
[----:B------:R-:W-:-:S05]  /*84d0*/  FADD.FTZ R28, R25, R28 ;  /* 0x0000001c191c7221 */ /* 0x000fca0000010000 */
[----:B------:R-:W-:Y:S02]  /*84e0*/  MOV R50, R28 ;  /* 0x0000001c00327202 */ /* 0x000fe40000000f00 */
[----:B------:R-:W-:-:S07]  /*84f0*/  MOV R30, R47 ;  /* 0x0000002f001e7202 */ /* 0x000fce0000000f00 */
[----:B------:R-:W-:Y:S05]  /*8500*/  WARPSYNC.COLLECTIVE R49, `(.L_x_2556) ;  /* 0x0000000031087348 */ /* 0x000fea0003c00000 */
[----:B------:R0:W1:Y:S02]  /*8510*/  SHFL.BFLY P2, R47, R50, R51, R52 ;  /* 0x0c000033322f7389 */ /* 0x0000640000040034 */
[----:B01----:R-:W-:Y:S01]  /*8520*/  ENDCOLLECTIVE ;  /* 0x000000000000791b */ /* 0x003fe20003800000 */
.L_x_2556:
[----:B------:R-:W-:-:S05]  /*8530*/  FADD.FTZ R30, R27, R30 ;  /* 0x0000001e1b1e7221 */ /* 0x000fca0000010000 */
[----:B------:R-:W-:Y:S02]  /*8540*/  MOV R50, R30 ;  /* 0x0000001e00327202 */ /* 0x000fe40000000f00 */
[----:B------:R-:W-:Y:S02]  /*8550*/  MOV R51, 0x1 ;  /* 0x0000000100337802 */ /* 0x000fe40000000f00 */
[----:B------:R-:W-:-:S07]  /*8560*/  MOV R23, R47 ;  /* 0x0000002f00177202 */ /* 0x000fce0000000f00 */
[----:B------:R-:W-:Y:S05]  /*8570*/  WARPSYNC.COLLECTIVE R49, `(.L_x_2557) ;  /* 0x0000000031087348 */ /* 0x000fea0003c00000 */
[----:B------:R0:W1:Y:S02]  /*8580*/  SHFL.BFLY P2, R47, R50, R51, R52 ;  /* 0x0c000033322f7389 */ /* 0x0000640000040034 */
[----:B01----:R-:W-:Y:S01]  /*8590*/  ENDCOLLECTIVE ;  /* 0x000000000000791b */ /* 0x003fe20003800000 */
.L_x_2557:
[----:B------:R-:W-:-:S05]  /*85a0*/  FADD.FTZ R23, R28, R23 ;  /* 0x000000171c177221 */ /* 0x000fca0000010000 */
[----:B------:R-:W-:Y:S02]  /*85b0*/  MOV R50, R23 ;  /* 0x0000001700327202 */ /* 0x000fe40000000f00 */
[----:B------:R-:W-:-:S07]  /*85c0*/  MOV R29, R47 ;  /* 0x0000002f001d7202 */ /* 0x000fce0000000f00 */
[----:B------:R-:W-:Y:S05]  /*85d0*/  WARPSYNC.COLLECTIVE R49, `(.L_x_2558) ;  /* 0x0000000031087348 */ /* 0x000fea0003c00000 */
[----:B------:R0:W1:Y:S02]  /*85e0*/  SHFL.BFLY P2, R47, R50, R51, R52 ;  /* 0x0c000033322f7389 */ /* 0x0000640000040034 */
[----:B01----:R-:W-:Y:S01]  /*85f0*/  ENDCOLLECTIVE ;  /* 0x000000000000791b */ /* 0x003fe20003800000 */
.L_x_2558:
[----:B------:R-:W-:Y:S01]  /*8600*/  FADD.FTZ R29, R30, R29 ;  /* 0x0000001d1e1d7221 */ /* 0x000fe20000010000 */
[----:B------:R-:W-:Y:S01]  /*8610*/  MOV R32, R47 ;  /* 0x0000002f00207202 */ /* 0x000fe20000000f00 */
[----:B------:R-:W-:Y:S06]  /*8620*/  BRA `(.L_x_2559) ;  /* 0xffffffec00547947 */ /* 0x000fec000383ffff */
.L_x_2547:
        /* <DEDUP_REMOVED lines=8> */
.L_x_2561:
[----:B------:R-:W-:Y:S05]  /*86b0*/  BSYNC B1 ;  /* 0x0000000000017941 */ /* 0x000fea0003800000 */
.L_x_2560:
        /* <DEDUP_REMOVED lines=8> */
.L_x_2562:
[----:B------:R-:W-:Y:S01]  /*8740*/  FADD.FTZ R30, R30, R23 ;  /* 0x000000171e1e7221 */ /* 0x000fe20000010000 */
[----:B------:R-:W-:-:S04]  /*8750*/  HFMA2.MMA R51, -RZ, RZ, 0, 2.384185791015625e-07 ;  /* 0x00000004ff337435 */ /* 0x000fc800000001ff */
[----:B------:R-:W-:Y:S02]  /*8760*/  MOV R50, R30 ;  /* 0x0000001e00327202 */ /* 0x000fe40000000f00 */
[----:B------:R-:W-:-:S07]  /*8770*/  MOV R29, R47 ;  /* 0x0000002f001d7202 */ /* 0x000fce0000000f00 */
[----:B------:R-:W-:Y:S05]  /*8780*/  WARPSYNC.COLLECTIVE R49, `(.L_x_2563) ;  /* 0x0000000031087348 */ /* 0x000fea0003c00000 */
[----:B------:R0:W1:Y:S02]  /*8790*/  SHFL.BFLY P2, R47, R50, R51, R52 ;  /* 0x0c000033322f7389 */ /* 0x0000640000040034 */
[----:B01----:R-:W-:Y:S01]  /*87a0*/  ENDCOLLECTIVE ;  /* 0x000000000000791b */ /* 0x003fe20003800000 */
.L_x_2563:
[----:B------:R-:W-:-:S05]  /*87b0*/  FADD.FTZ R29, R29, R28 ;  /* 0x0000001c1d1d7221 */ /* 0x000fca0000010000 */
[----:B------:R-:W-:Y:S02]  /*87c0*/  MOV R50, R29 ;  /* 0x0000001d00327202 */ /* 0x000fe40000000f00 */
[----:B------:R-:W-:-:S07]  /*87d0*/  MOV R31, R47 ;  /* 0x0000002f001f7202 */ /* 0x000fce0000000f00 */
[----:B------:R-:W-:Y:S05]  /*87e0*/  WARPSYNC.COLLECTIVE R49, `(.L_x_2564) ;  /* 0x0000000031087348 */ /* 0x000fea0003c00000 */
[----:B------:R0:W1:Y:S02]  /*87f0*/  SHFL.BFLY P2, R47, R50, R51, R52 ;  /* 0x0c000033322f7389 */ /* 0x0000640000040034 */
[----:B01----:R-:W-:Y:S01]  /*8800*/  ENDCOLLECTIVE ;  /* 0x000000000000791b */ /* 0x003fe20003800000 */
.L_x_2564:
[----:B------:R-:W-:Y:S01]  /*8810*/  FADD.FTZ R31, R30, R31 ;  /* 0x0000001f1e1f7221 */ /* 0x000fe20000010000 */
[----:B------:R-:W-:-:S04]  /*8820*/  HFMA2.MMA R51, -RZ, RZ, 0, 1.1920928955078125e-07 ;  /* 0x00000002ff337435 */ /* 0x000fc800000001ff */
[----:B------:R-:W-:Y:S02]  /*8830*/  MOV R50, R31 ;  /* 0x0000001f00327202 */ /* 0x000fe40000000f00 */
[----:B------:R-:W-:-:S07]  /*8840*/  MOV R32, R47 ;  /* 0x0000002f00207202 */ /* 0x000fce0000000f00 */
[----:B------:R-:W-:Y:S05]  /*8850*/  WARPSYNC.COLLECTIVE R49, `(.L_x_2565) ;  /* 0x0000000031087348 */ /* 0x000fea0003c00000 */
[----:B------:R0:W1:Y:S02]  /*8860*/  SHFL.BFLY P2, R47, R50, R51, R52 ;  /* 0x0c000033322f7389 */ /* 0x0000640000040034 */
[----:B01----:R-:W-:Y:S01]  /*8870*/  ENDCOLLECTIVE ;  /* 0x000000000000791b */ /* 0x003fe20003800000 */
.L_x_2565:
[----:B------:R-:W-:-:S05]  /*8880*/  FADD.FTZ R32, R29, R32 ;  /* 0x000000201d207221 */ /* 0x000fca0000010000 */
[----:B------:R-:W-:Y:S02]  /*8890*/  MOV R50, R32 ;  /* 0x0000002000327202 */ /* 0x000fe40000000f00 */
[----:B------:R-:W-:-:S07]  /*88a0*/  MOV R34, R47 ;  /* 0x0000002f00227202 */ /* 0x000fce0000000f00 */
[----:B------:R-:W-:Y:S05]  /*88b0*/  WARPSYNC.COLLECTIVE R49, `(.L_x_2566) ;  /* 0x0000000031087348 */ /* 0x000fea0003c00000 */
[----:B------:R0:W1:Y:S02]  /*88c0*/  SHFL.BFLY P2, R47, R50, R51, R52 ;  /* 0x0c000033322f7389 */ /* 0x0000640000040034 */
[----:B01----:R-:W-:Y:S01]  /*88d0*/  ENDCOLLECTIVE ;  /* 0x000000000000791b */ /* 0x003fe20003800000 */
.L_x_2566:
[----:B------:R-:W-:Y:S01]  /*88e0*/  FADD.FTZ R34, R31, R34 ;  /* 0x000000221f227221 */ /* 0x000fe20000010000 */
[----:B------:R-:W-:-:S04]  /*88f0*/  HFMA2.MMA R51, -RZ, RZ, 0, 5.9604644775390625e-08 ;  /* 0x00000001ff337435 */ /* 0x000fc800000001ff */
[----:B------:R-:W-:Y:S02]  /*8900*/  MOV R50, R34 ;  /* 0x0000002200327202 */ /* 0x000fe40000000f00 */
[----:B------:R-:W-:-:S07]  /*8910*/  MOV R23, R47 ;  /* 0x0000002f00177202 */ /* 0x000fce0000000f00 */
[----:B------:R-:W-:Y:S05]  /*8920*/  WARPSYNC.COLLECTIVE R49, `(.L_x_2567) ;  /* 0x0000000031087348 */ /* 0x000fea0003c00000 */
[----:B------:R0:W1:Y:S02]  /*8930*/  SHFL.BFLY P2, R47, R50, R51, R52 ;  /* 0x0c000033322f7389 */ /* 0x0000640000040034 */
[----:B01----:R-:W-:Y:S01]  /*8940*/  ENDCOLLECTIVE ;  /* 0x000000000000791b */ /* 0x003fe20003800000 */
.L_x_2567:
[----:B------:R-:W-:-:S05]  /*8950*/  FADD.FTZ R23, R32, R23 ;  /* 0x0000001720177221 */ /* 0x000fca0000010000 */
[----:B------:R-:W-:Y:S02]  /*8960*/  MOV R50, R23 ;  /* 0x0000001700327202 */ /* 0x000fe40000000f00 */
[----:B------:R-:W-:-:S07]  /*8970*/  MOV R33, R47 ;  /* 0x0000002f00217202 */ /* 0x000fce0000000f00 */
[----:B------:R-:W-:Y:S05]  /*8980*/  WARPSYNC.COLLECTIVE R49, `(.L_x_2568) ;  /* 0x0000000031087348 */ /* 0x000fea0003c00000 */
[----:B------:R0:W1:Y:S02]  /*8990*/  SHFL.BFLY P2, R47, R50, R51, R52 ;  /* 0x0c000033322f7389 */ /* 0x0000640000040034 */
[----:B01----:R-:W-:Y:S01]  /*89a0*/  ENDCOLLECTIVE ;  /* 0x000000000000791b */ /* 0x003fe20003800000 */
.L_x_2568:
[----:B------:R-:W-:Y:S01]  /*89b0*/  FADD.FTZ R33, R34, R33 ;  /* 0x0000002122217221 */ /* 0x000fe20000010000 */
[----:B------:R-:W-:Y:S01]  /*89c0*/  MOV R28, R47 ;  /* 0x0000002f001c7202 */ /* 0x000fe20000000f00 */
[----:B------:R-:W-:Y:S06]  /*89d0*/  BRA `(.L_x_2569) ;  /* 0xffffffec00147947 */ /* 0x000fec000383ffff */
.L_x_2548:
        /* <DEDUP_REMOVED lines=8> */
.L_x_2571:
[----:B------:R-:W-:Y:S05]  /*8a60*/  BSYNC B1 ;  /* 0x0000000000017941 */ /* 0x000fea0003800000 */
.L_x_2570:
        /* <DEDUP_REMOVED lines=8> */
.L_x_2572:
[----:B------:R-:W-:Y:S01]  /*8af0*/  FADD.FTZ R30, R30, R23 ;  /* 0x000000171e1e7221 */ /* 0x000fe20000010000 */
[----:B------:R-:W-:-:S04]  /*8b00*/  HFMA2.MMA R51, -RZ, RZ, 0, 2.384185791015625e-07 ;  /* 0x00000004ff337435 */ /* 0x000fc800000001ff */
[----:B------:R-:W-:Y:S02]  /*8b10*/  MOV R50, R30 ;  /* 0x0000001e00327202 */ /* 0x000fe40000000f00 */
[----:B------:R-:W-:-:S07]  /*8b20*/  MOV R29, R47 ;  /* 0x0000002f001d7202 */ /* 0x000fce0000000f00 */
[----:B------:R-:W-:Y:S05]  /*8b30*/  WARPSYNC.COLLECTIVE R49, `(.L_x_2573) ;  /* 0x0000000031087348 */ /* 0x000fea0003c00000 */
[----:B------:R0:W1:Y:S02]  /*8b40*/  SHFL.BFLY P2, R47, R50, R51, R52 ;  /* 0x0c000033322f7389 */ /* 0x0000640000040034 */
[----:B01----:R-:W-:Y:S01]  /*8b50*/  ENDCOLLECTIVE ;  /* 0x000000000000791b */ /* 0x003fe20003800000 */
.L_x_2573:
[----:B------:R-:W-:-:S05]  /*8b60*/  FADD.FTZ R29, R29, R28 ;  /* 0x0000001c1d1d7221 */ /* 0x000fca0000010000 */
[----:B------:R-:W-:Y:S02]  /*8b70*/  MOV R50, R29 ;  /* 0x0000001d00327202 */ /* 0x000fe40000000f00 */
[----:B------:R-:W-:-:S07]  /*8b80*/  MOV R31, R47 ;  /* 0x0000002f001f7202 */ /* 0x000fce0000000f00 */
[----:B------:R-:W-:Y:S05]  /*8b90*/  WARPSYNC.COLLECTIVE R49, `(.L_x_2574) ;  /* 0x0000000031087348 */ /* 0x000fea0003c00000 */
[----:B------:R0:W1:Y:S02]  /*8ba0*/  SHFL.BFLY P2, R47, R50, R51, R52 ;  /* 0x0c000033322f7389 */ /* 0x0000640000040034 */
[----:B01----:R-:W-:Y:S01]  /*8bb0*/  ENDCOLLECTIVE ;  /* 0x000000000000791b */ /* 0x003fe20003800000 */
.L_x_2574:
[----:B------:R-:W-:Y:S01]  /*8bc0*/  FADD.FTZ R31, R30, R31 ;  /* 0x0000001f1e1f7221 */ /* 0x000fe20000010000 */
[----:B------:R-:W-:-:S04]  /*8bd0*/  HFMA2.MMA R51, -RZ, RZ, 0, 1.1920928955078125e-07 ;  /* 0x00000002ff337435 */ /* 0x000fc800000001ff */
[----:B------:R-:W-:Y:S02]  /*8be0*/  MOV R50, R31 ;  /* 0x0000001f00327202 */ /* 0x000fe40000000f00 */
[----:B------:R-:W-:-:S07]  /*8bf0*/  MOV R32, R47 ;  /* 0x0000002f00207202 */ /* 0x000fce0000000f00 */
[----:B------:R-:W-:Y:S05]  /*8c00*/  WARPSYNC.COLLECTIVE R49, `(.L_x_2575) ;  /* 0x0000000031087348 */ /* 0x000fea0003c00000 */
[----:B------:R0:W1:Y:S02]  /*8c10*/  SHFL.BFLY P2, R47, R50, R51, R52 ;  /* 0x0c000033322f7389 */ /* 0x0000640000040034 */
[----:B01----:R-:W-:Y:S01]  /*8c20*/  ENDCOLLECTIVE ;  /* 0x000000000000791b */ /* 0x003fe20003800000 */
.L_x_2575:
[----:B------:R-:W-:-:S05]  /*8c30*/  FADD.FTZ R32, R29, R32 ;  /* 0x000000201d207221 */ /* 0x000fca0000010000 */
[----:B------:R-:W-:Y:S02]  /*8c40*/  MOV R50, R32 ;  /* 0x0000002000327202 */ /* 0x000fe40000000f00 */
[----:B------:R-:W-:-:S07]  /*8c50*/  MOV R34, R47 ;  /* 0x0000002f00227202 */ /* 0x000fce0000000f00 */
[----:B------:R-:W-:Y:S05]  /*8c60*/  WARPSYNC.COLLECTIVE R49, `(.L_x_2576) ;  /* 0x0000000031087348 */ /* 0x000fea0003c00000 */
[----:B------:R0:W1:Y:S02]  /*8c70*/  SHFL.BFLY P2, R47, R50, R51, R52 ;  /* 0x0c000033322f7389 */ /* 0x0000640000040034 */
[----:B01----:R-:W-:Y:S01]  /*8c80*/  ENDCOLLECTIVE ;  /* 0x000000000000791b */ /* 0x003fe20003800000 */
.L_x_2576:
[----:B------:R-:W-:Y:S01]  /*8c90*/  FADD.FTZ R34, R31, R34 ;  /* 0x000000221f227221 */ /* 0x000fe20000010000 */
[----:B------:R-:W-:-:S04]  /*8ca0*/  HFMA2.MMA R51, -RZ, RZ, 0, 5.9604644775390625e-08 ;  /* 0x00000001ff337435 */ /* 0x000fc800000001ff */
[----:B------:R-:W-:Y:S02]  /*8cb0*/  MOV R50, R34 ;  /* 0x0000002200327202 */ /* 0x000fe40000000f00 */
[----:B------:R-:W-:-:S07]  /*8cc0*/  MOV R23, R47 ;  /* 0x0000002f00177202 */ /* 0x000fce0000000f00 */
[----:B------:R-:W-:Y:S05]  /*8cd0*/  WARPSYNC.COLLECTIVE R49, `(.L_x_2577) ;  /* 0x0000000031087348 */ /* 0x000fea0003c00000 */
[----:B------:R0:W1:Y:S02]  /*8ce0*/  SHFL.BFLY P2, R47, R50, R51, R52 ;  /* 0x0c000033322f7389 */ /* 0x0000640000040034 */
[----:B01----:R-:W-:Y:S01]  /*8cf0*/  ENDCOLLECTIVE ;  /* 0x000000000000791b */ /* 0x003fe20003800000 */
.L_x_2577:
[----:B------:R-:W-:-:S05]  /*8d00*/  FADD.FTZ R23, R32, R23 ;  /* 0x0000001720177221 */ /* 0x000fca0000010000 */
[----:B------:R-:W-:Y:S02]  /*8d10*/  MOV R50, R23 ;  /* 0x0000001700327202 */ /* 0x000fe40000000f00 */
[----:B------:R-:W-:-:S07]  /*8d20*/  MOV R33, R47 ;  /* 0x0000002f00217202 */ /* 0x000fce0000000f00 */
[----:B------:R-:W-:Y:S05]  /*8d30*/  WARPSYNC.COLLECTIVE R49, `(.L_x_2578) ;  /* 0x0000000031087348 */ /* 0x000fea0003c00000 */
[----:B------:R0:W1:Y:S02]  /*8d40*/  SHFL.BFLY P2, R47, R50, R51, R52 ;  /* 0x0c000033322f7389 */ /* 0x0000640000040034 */
[----:B01----:R-:W-:Y:S01]  /*8d50*/  ENDCOLLECTIVE ;  /* 0x000000000000791b */ /* 0x003fe20003800000 */
.L_x_2578:
[----:B------:R-:W-:Y:S01]  /*8d60*/  FADD.FTZ R33, R34, R33 ;  /* 0x0000002122217221 */ /* 0x000fe20000010000 */
[----:B------:R-:W-:Y:S01]  /*8d70*/  MOV R28, R47 ;  /* 0x0000002f001c7202 */ /* 0x000fe20000000f00 */
[----:B------:R-:W-:Y:S06]  /*8d80*/  BRA `(.L_x_2579) ;  /* 0xffffffe800c07947 */ /* 0x000fec000383ffff */
.L_x_2549:
        /* <DEDUP_REMOVED lines=8> */
.L_x_2581:
[----:B------:R-:W-:Y:S05]  /*8e10*/  BSYNC B0 ;  /* 0x0000000000007941 */ /* 0x000fea0003800000 */
.L_x_2580:
        /* <DEDUP_REMOVED lines=11> */
.L_x_2582:
        /* <DEDUP_REMOVED lines=19> */
.L_x_2583:
        /* <DEDUP_REMOVED lines=8> */
.L_x_2584:
        /* <DEDUP_REMOVED lines=11> */
.L_x_2585:
[----:B------:R-:W-:-:S05]  /*9130*/  FADD.FTZ R25, R26, R25 ;  /* 0x000000191a197221 */ /* 0x000fca0000010000 */
[----:B------:R-:W-:Y:S02]  /*9140*/  MOV R50, R25 ;  /* 0x0000001900327202 */ /* 0x000fe40000000f00 */
[----:B------:R-:W-:-:S07]  /*9150*/  MOV R27, R47 ;  /* 0x0000002f001b7202 */ /* 0x000fce0000000f00 */
[----:B------:R-:W-:Y:S05]  /*9160*/  WARPSYNC.COLLECTIVE R49, `(.L_x_2586) ;  /* 0x0000000031087348 */ /* 0x000fea0003c00000 */
[----:B------:R0:W1:Y:S02]  /*9170*/  SHFL.BFLY P2, R47, R50, R51, R52 ;  /* 0x0c000033322f7389 */ /* 0x0000640000040034 */
[----:B01----:R-:W-:Y:S01]  /*9180*/  ENDCOLLECTIVE ;  /* 0x000000000000791b */ /* 0x003fe20003800000 */
.L_x_2586:
        /* <DEDUP_REMOVED lines=8> */
.L_x_2587:
        /* <DEDUP_REMOVED lines=13> */
.L_x_2588:
        /* <DEDUP_REMOVED lines=8> */
.L_x_2589:
        /* <DEDUP_REMOVED lines=10> */
.L_x_2590:
[----:B------:R-:W-:Y:S01]  /*9400*/  @!P0 F2FP.F16.F32.PACK_AB R28, RZ, R28 ;  /* 0x0000001cff1c823e */ /* 0x000fe200000000ff */
[----:B------:R-:W-:Y:S01]  /*9410*/  FADD.FTZ R35, R35, R32 ;  /* 0x0000002023237221 */ /* 0x000fe20000010000 */
[----:B------:R-:W-:Y:S01]  /*9420*/  @!P0 F2FP.F16.F32.PACK_AB R29, RZ, R29 ;  /* 0x0000001dff1d823e */ /* 0x000fe200000000ff */
        /* <DEDUP_REMOVED lines=9> */
.L_x_2591:
[----:B------:R-:W-:-:S05]  /*94c0*/  FADD.FTZ R34, R34, R33 ;  /* 0x0000002122227221 */ /* 0x000fca0000010000 */
[----:B------:R-:W-:Y:S02]  /*94d0*/  MOV R50, R34 ;  /* 0x0000002200327202 */ /* 0x000fe40000000f00 */
[----:B------:R-:W-:-:S07]  /*94e0*/  MOV R32, R47 ;  /* 0x0000002f00207202 */ /* 0x000fce0000000f00 */
[----:B------:R-:W-:Y:S05]  /*94f0*/  WARPSYNC.COLLECTIVE R49, `(.L_x_2592) ;  /* 0x0000000031087348 */ /* 0x000fea0003c00000 */
[----:B------:R0:W1:Y:S02]  /*9500*/  SHFL.BFLY P2, R47, R50, R51, R52 ;  /* 0x0c000033322f7389 */ /* 0x0000640000040034 */
[----:B01----:R-:W-:Y:S01]  /*9510*/  ENDCOLLECTIVE ;  /* 0x000000000000791b */ /* 0x003fe20003800000 */
.L_x_2592:
[----:B------:R-:W-:Y:S01]  /*9520*/  FADD.FTZ R32, R35, R32 ;  /* 0x0000002023207221 */ /* 0x000fe20000010000 */
[----:B------:R-:W-:-:S04]  /*9530*/  HFMA2.MMA R51, -RZ, RZ, 0, 1.1920928955078125e-07 ;  /* 0x00000002ff337435 */ /* 0x000fc800000001ff */
[----:B------:R-:W-:Y:S02]  /*9540*/  MOV R50, R32 ;  /* 0x0000002000327202 */ /* 0x000fe40000000f00 */
[----:B------:R-:W-:-:S07]  /*9550*/  MOV R33, R47 ;  /* 0x0000002f00217202 */ /* 0x000fce0000000f00 */
[----:B------:R-:W-:Y:S05]  /*9560*/  WARPSYNC.COLLECTIVE R49, `(.L_x_2593) ;  /* 0x0000000031087348 */ /* 0x000fea0003c00000 */
[----:B------:R0:W1:Y:S02]  /*9570*/  SHFL.BFLY P2, R47, R50, R51, R52 ;  /* 0x0c000033322f7389 */ /* 0x0000640000040034 */
[----:B01----:R-:W-:Y:S01]  /*9580*/  ENDCOLLECTIVE ;  /* 0x000000000000791b */ /* 0x003fe20003800000 */
.L_x_2593:
[----:B------:R-:W-:-:S05]  /*9590*/  FADD.FTZ R33, R34, R33 ;  /* 0x0000002122217221 */ /* 0x000fca0000010000 */
[----:B------:R-:W-:Y:S02]  /*95a0*/  MOV R50, R33 ;  /* 0x0000002100327202 */ /* 0x000fe40000000f00 */
[----:B------:R-:W-:-:S07]  /*95b0*/  MOV R35, R47 ;  /* 0x0000002f00237202 */ /* 0x000fce0000000f00 */
[----:B------:R-:W-:Y:S05]  /*95c0*/  WARPSYNC.COLLECTIVE R49, `(.L_x_2594) ;  /* 0x0000000031087348 */ /* 0x000fea0003c00000 */
[----:B------:R0:W1:Y:S02]  /*95d0*/  SHFL.BFLY P2, R47, R50, R51, R52 ;  /* 0x0c000033322f7389 */ /* 0x0000640000040034 */
[----:B01----:R-:W-:Y:S01]  /*95e0*/  ENDCOLLECTIVE ;  /* 0x000000000000791b */ /* 0x003fe20003800000 */
.L_x_2594:
[----:B------:R-:W-:Y:S01]  /*95f0*/  FADD.FTZ R35, R32, R35 ;  /* 0x0000002320237221 */ /* 0x000fe20000010000 */
[----:B------:R-:W-:-:S04]  /*9600*/  HFMA2.MMA R51, -RZ, RZ, 0, 5.9604644775390625e-08 ;  /* 0x00000001ff337435 */ /* 0x000fc800000001ff */
[----:B------:R-:W-:Y:S02]  /*9610*/  MOV R50, R35 ;  /* 0x0000002300327202 */ /* 0x000fe40000000f00 */
[----:B------:R-:W-:-:S07]  /*9620*/  MOV R34, R47 ;  /* 0x0000002f00227202 */ /* 0x000fce0000000f00 */
[----:B------:R-:W-:Y:S05]  /*9630*/  WARPSYNC.COLLECTIVE R49, `(.L_x_2595) ;  /* 0x0000000031087348 */ /* 0x000fea0003c00000 */
[----:B------:R0:W1:Y:S02]  /*9640*/  SHFL.BFLY P2, R47, R50, R51, R52 ;  /* 0x0c000033322f7389 */ /* 0x0000640000040034 */
[----:B01----:R-:W-:Y:S01]  /*9650*/  ENDCOLLECTIVE ;  /* 0x000000000000791b */ /* 0x003fe20003800000 */
.L_x_2595:
[----:B------:R-:W-:-:S05]  /*9660*/  FADD.FTZ R34, R33, R34 ;  /* 0x0000002221227221 */ /* 0x000fca0000010000 */
[----:B------:R-:W-:Y:S02]  /*9670*/  MOV R50, R34 ;  /* 0x0000002200327202 */ /* 0x000fe40000000f00 */
[----:B------:R-:W-:-:S07]  /*9680*/  MOV R32, R47 ;  /* 0x0000002f00207202 */ /* 0x000fce0000000f00 */
[----:B------:R-:W-:Y:S05]  /*9690*/  WARPSYNC.COLLECTIVE R49, `(.L_x_2596) ;  /* 0x0000000031087348 */ /* 0x000fea0003c00000 */
[----:B------:R0:W1:Y:S02]  /*96a0*/  SHFL.BFLY P2, R47, R50, R51, R52 ;  /* 0x0c000033322f7389 */ /* 0x0000640000040034 */
[----:B01----:R-:W-:Y:S01]  /*96b0*/  ENDCOLLECTIVE ;  /* 0x000000000000791b */ /* 0x003fe20003800000 */
.L_x_2596:
[----:B------:R-:W-:-:S05]  /*96c0*/  FADD.FTZ R23, R35, R32 ;  /* 0x0000002023177221 */ /* 0x000fca0000010000 */
[----:B------:R-:W-:Y:S01]  /*96d0*/  @!P0 F2FP.F16.F32.PACK_AB R23, RZ, R23 ;  /* 0x00000017ff17823e */ /* 0x000fe200000000ff */
[----:B------:R-:W-:Y:S01]  /*96e0*/  HFMA2.MMA R51, -RZ, RZ, 0, 4.76837158203125e-07 ;  /* 0x00000008ff337435 */ /* 0x000fe200000001ff */
[----:B------:R-:W-:Y:S02]  /*96f0*/  MOV R50, R39 ;  /* 0x0000002700327202 */ /* 0x000fe40000000f00 */
[----:B------:R-:W-:-:S08]  /*9700*/  MOV R33, R47 ;  /* 0x0000002f00217202 */ /* 0x000fd00000000f00 */
[----:B------:R-:W-:Y:S05]  /*9710*/  WARPSYNC.COLLECTIVE R49, `(.L_x_2597) ;  /* 0x0000000031087348 */ /* 0x000fea0003c00000 */
[----:B------:R0:W1:Y:S02]  /*9720*/  SHFL.BFLY P2, R47, R50, R51, R52 ;  /* 0x0c000033322f7389 */ /* 0x0000640000040034 */
[----:B01----:R-:W-:Y:S01]  /*9730*/  ENDCOLLECTIVE ;  /* 0x000000000000791b */ /* 0x003fe20003800000 */
.L_x_2597:
[--C-:B------:R-:W-:Y:S01]  /*9740*/  FADD.FTZ R28, R34, R33.reuse ;  /* 0x00000021221c7221 */ /* 0x100fe20000010000 */
[----:B------:R-:W-:-:S04]  /*9750*/  PRMT R33, R23, 0x7610, R33 ;  /* 0x0000761017217816 */ /* 0x000fc80000000021 */
[----:B------:R-:W-:Y:S02]  /*9760*/  @!P0 F2FP.F16.F32.PACK_AB R28, RZ, R28 ;  /* 0x0000001cff1c823e */ /* 0x000fe400000000ff */
[----:B------:R-:W-:Y:S02]  /*9770*/  MOV R50, R40 ;  /* 0x0000002800327202 */ /* 0x000fe40000000f00 */
[----:B------:R-:W-:-:S07]  /*9780*/  MOV R42, R47 ;  /* 0x0000002f002a7202 */ /* 0x000fce0000000f00 */
[----:B------:R-:W-:Y:S05]  /*9790*/  WARPSYNC.COLLECTIVE R49, `(.L_x_2598) ;  /* 0x0000000031087348 */ /* 0x000fea0003c00000 */
[----:B------:R0:W1:Y:S02]  /*97a0*/  SHFL.BFLY P2, R47, R50, R51, R52 ;  /* 0x0c000033322f7389 */ /* 0x0000640000040034 */
[----:B01----:R-:W-:Y:S01]  /*97b0*/  ENDCOLLECTIVE ;  /* 0x000000000000791b */ /* 0x003fe20003800000 */
.L_x_2598:
[----:B------:R-:W-:Y:S01]  /*97c0*/  FADD.FTZ R42, R42, R39 ;  /* 0x000000272a2a7221 */ /* 0x000fe20000010000 */
[----:B------:R-:W-:-:S04]  /*97d0*/  HFMA2.MMA R51, -RZ, RZ, 0, 2.384185791015625e-07 ;  /* 0x00000004ff337435 */ /* 0x000fc800000001ff */
[----:B------:R-:W-:Y:S02]  /*97e0*/  MOV R50, R42 ;  /* 0x0000002a00327202 */ /* 0x000fe40000000f00 */
[----:B------:R-:W-:-:S07]  /*97f0*/  MOV R41, R47 ;  /* 0x0000002f00297202 */ /* 0x000fce0000000f00 */
[----:B------:R-:W-:Y:S05]  /*9800*/  WARPSYNC.COLLECTIVE R49, `(.L_x_2599) ;  /* 0x0000000031087348 */ /* 0x000fea0003c00000 */
[----:B------:R0:W1:Y:S02]  /*9810*/  SHFL.BFLY P2, R47, R50, R51, R52 ;  /* 0x0c000033322f7389 */ /* 0x0000640000040034 */
[----:B01----:R-:W-:Y:S01]  /*9820*/  ENDCOLLECTIVE ;  /* 0x000000000000791b */ /* 0x003fe20003800000 */
.L_x_2599:
[----:B------:R-:W-:-:S05]  /*9830*/  FADD.FTZ R41, R41, R40 ;  /* 0x0000002829297221 */ /* 0x000fca0000010000 */
[----:B------:R-:W-:Y:S02]  /*9840*/  MOV R50, R41 ;  /* 0x0000002900327202 */ /* 0x000fe40000000f00 */
[----:B------:R-:W-:-:S07]  /*9850*/  MOV R39, R47 ;  /* 0x0000002f00277202 */ /* 0x000fce0000000f00 */
[----:B------:R-:W-:Y:S05]  /*9860*/  WARPSYNC.COLLECTIVE R49, `(.L_x_2600) ;  /* 0x0000000031087348 */ /* 0x000fea0003c00000 */
[----:B------:R0:W1:Y:S02]  /*9870*/  SHFL.BFLY P2, R47, R50, R51, R52 ;  /* 0x0c000033322f7389 */ /* 0x0000640000040034 */
[----:B01----:R-:W-:Y:S01]  /*9880*/  ENDCOLLECTIVE ;  /* 0x000000000000791b */ /* 0x003fe20003800000 */
.L_x_2600:
[----:B------:R-:W-:Y:S01]  /*9890*/  FADD.FTZ R39, R42, R39 ;  /* 0x000000272a277221 */ /* 0x000fe20000010000 */
[----:B------:R-:W-:-:S04]  /*98a0*/  HFMA2.MMA R51, -RZ, RZ, 0, 1.1920928955078125e-07 ;  /* 0x00000002ff337435 */ /* 0x000fc800000001ff */
[----:B------:R-:W-:Y:S02]  /*98b0*/  MOV R50, R39 ;  /* 0x0000002700327202 */ /* 0x000fe40000000f00 */
[----:B------:R-:W-:-:S07]  /*98c0*/  MOV R40, R47 ;  /* 0x0000002f00287202 */ /* 0x000fce0000000f00 */
[----:B------:R-:W-:Y:S05]  /*98d0*/  WARPSYNC.COLLECTIVE R49, `(.L_x_2601) ;  /* 0x0000000031087348 */ /* 0x000fea0003c00000 */
[----:B------:R0:W1:Y:S02]  /*98e0*/  SHFL.BFLY P2, R47, R50, R51, R52 ;  /* 0x0c000033322f7389 */ /* 0x0000640000040034 */
[----:B01----:R-:W-:Y:S01]  /*98f0*/  ENDCOLLECTIVE ;  /* 0x000000000000791b */ /* 0x003fe20003800000 */
.L_x_2601:
[----:B------:R-:W-:-:S05]  /*9900*/  FADD.FTZ R40, R41, R40 ;  /* 0x0000002829287221 */ /* 0x000fca0000010000 */
[----:B------:R-:W-:Y:S02]  /*9910*/  MOV R50, R40 ;  /* 0x0000002800327202 */ /* 0x000fe40000000f00 */
[----:B------:R-:W-:-:S07]  /*9920*/  MOV R42, R47 ;  /* 0x0000002f002a7202 */ /* 0x000fce0000000f00 */
[----:B------:R-:W-:Y:S05]  /*9930*/  WARPSYNC.COLLECTIVE R49, `(.L_x_2602) ;  /* 0x0000000031087348 */ /* 0x000fea0003c00000 */
[----:B------:R0:W1:Y:S02]  /*9940*/  SHFL.BFLY P2, R47, R50, R51, R52 ;  /* 0x0c000033322f7389 */ /* 0x0000640000040034 */
[----:B01----:R-:W-:Y:S01]  /*9950*/  ENDCOLLECTIVE ;  /* 0x000000000000791b */ /* 0x003fe20003800000 */
.L_x_2602:
[----:B------:R-:W-:Y:S01]  /*9960*/  FADD.FTZ R42, R39, R42 ;  /* 0x0000002a272a7221 */ /* 0x000fe20000010000 */
[----:B------:R-:W-:-:S04]  /*9970*/  HFMA2.MMA R51, -RZ, RZ, 0, 5.9604644775390625e-08 ;  /* 0x00000001ff337435 */ /* 0x000fc800000001ff */
[----:B------:R-:W-:Y:S02]  /*9980*/  MOV R50, R42 ;  /* 0x0000002a00327202 */ /* 0x000fe40000000f00 */
[----:B------:R-:W-:-:S07]  /*9990*/  MOV R41, R47 ;  /* 0x0000002f00297202 */ /* 0x000fce0000000f00 */
[----:B------:R-:W-:Y:S05]  /*99a0*/  WARPSYNC.COLLECTIVE R49, `(.L_x_2603) ;  /* 0x0000000031087348 */ /* 0x000fea0003c00000 */
[----:B------:R0:W1:Y:S02]  /*99b0*/  SHFL.BFLY P2, R47, R50, R51, R52 ;  /* 0x0c000033322f7389 */ /* 0x0000640000040034 */
[----:B01----:R-:W-:Y:S01]  /*99c0*/  ENDCOLLECTIVE ;  /* 0x000000000000791b */ /* 0x003fe20003800000 */
.L_x_2603:
[----:B------:R-:W-:-:S05]  /*99d0*/  FADD.FTZ R40, R40, R41 ;  /* 0x0000002928287221 */ /* 0x000fca0000010000 */
[----:B------:R-:W-:Y:S02]  /*99e0*/  MOV R50, R40 ;  /* 0x0000002800327202 */ /* 0x000fe40000000f00 */
[----:B------:R-:W-:-:S07]  /*99f0*/  MOV R39, R47 ;  /* 0x0000002f00277202 */ /* 0x000fce0000000f00 */
[----:B------:R-:W-:Y:S05]  /*9a00*/  WARPSYNC.COLLECTIVE R49, `(.L_x_2604) ;  /* 0x0000000031087348 */ /* 0x000fea0003c00000 */
[----:B------:R0:W1:Y:S02]  /*9a10*/  SHFL.BFLY P2, R47, R50, R51, R52 ;  /* 0x0c000033322f7389 */ /* 0x0000640000040034 */
[----:B01----:R-:W-:Y:S01]  /*9a20*/  ENDCOLLECTIVE ;  /* 0x000000000000791b */ /* 0x003fe20003800000 */
.L_x_2604:
[----:B------:R-:W-:Y:S01]  /*9a30*/  HFMA2.MMA R51, -RZ, RZ, 0, 4.76837158203125e-07 ;  /* 0x00000008ff337435 */ /* 0x000fe200000001ff */
[----:B------:R-:W-:Y:S02]  /*9a40*/  MOV R50, R43 ;  /* 0x0000002b00327202 */ /* 0x000fe40000000f00 */
[----:B------:R-:W-:-:S08]  /*9a50*/  MOV R41, R47 ;  /* 0x0000002f00297202 */ /* 0x000fd00000000f00 */
[----:B------:R-:W-:Y:S05]  /*9a60*/  WARPSYNC.COLLECTIVE R49, `(.L_x_2605) ;  /* 0x0000000031087348 */ /* 0x000fea0003c00000 */
[----:B------:R0:W1:Y:S02]  /*9a70*/  SHFL.BFLY P2, R47, R50, R51, R52 ;  /* 0x0c000033322f7389 */ /* 0x0000640000040034 */
[----:B01----:R-:W-:Y:S01]  /*9a80*/  ENDCOLLECTIVE ;  /* 0x000000000000791b */ /* 0x003fe20003800000 */
.L_x_2605:
[----:B------:R-:W-:-:S05]  /*9a90*/  FADD.FTZ R30, R40, R41 ;  /* 0x00000029281e7221 */ /* 0x000fca0000010000 */
[----:B------:R-:W-:Y:S02]  /*9aa0*/  @!P0 F2FP.F16.F32.PACK_AB R30, RZ, R30 ;  /* 0x0000001eff1e823e */ /* 0x000fe400000000ff */
[----:B------:R-:W-:Y:S02]  /*9ab0*/  MOV R50, R44 ;  /* 0x0000002c00327202 */ /* 0x000fe40000000f00 */
[----:B------:R-:W-:-:S07]  /*9ac0*/  MOV R48, R47 ;  /* 0x0000002f00307202 */ /* 0x000fce0000000f00 */
[----:B------:R-:W-:Y:S05]  /*9ad0*/  WARPSYNC.COLLECTIVE R49, `(.L_x_2606) ;  /* 0x0000000031087348 */ /* 0x000fea0003c00000 */
[----:B------:R0:W1:Y:S02]  /*9ae0*/  SHFL.BFLY P2, R47, R50, R51, R52 ;  /* 0x0c000033322f7389 */ /* 0x0000640000040034 */
[----:B01----:R-:W-:Y:S01]  /*9af0*/  ENDCOLLECTIVE ;  /* 0x000000000000791b */ /* 0x003fe20003800000 */
.L_x_2606:
[----:B------:R-:W-:Y:S01]  /*9b00*/  FADD.FTZ R48, R48, R43 ;  /* 0x0000002b30307221 */ /* 0x000fe20000010000 */
[----:B------:R-:W-:-:S04]  /*9b10*/  HFMA2.MMA R51, -RZ, RZ, 0, 2.384185791015625e-07 ;  /* 0x00000004ff337435 */ /* 0x000fc800000001ff */
[----:B------:R-:W-:Y:S02]  /*9b20*/  MOV R50, R48 ;  /* 0x0000003000327202 */ /* 0x000fe40000000f00 */
[----:B------:R-:W-:-:S07]  /*9b30*/  MOV R45, R47 ;  /* 0x0000002f002d7202 */ /* 0x000fce0000000f00 */
[----:B------:R-:W-:Y:S05]  /*9b40*/  WARPSYNC.COLLECTIVE R49, `(.L_x_2607) ;  /* 0x0000000031087348 */ /* 0x000fea0003c00000 */
[----:B------:R0:W1:Y:S02]  /*9b50*/  SHFL.BFLY P2, R47, R50, R51, R52 ;  /* 0x0c000033322f7389 */ /* 0x0000640000040034 */
[----:B01----:R-:W-:Y:S01]  /*9b60*/  ENDCOLLECTIVE ;  /* 0x000000000000791b */ /* 0x003fe20003800000 */
.L_x_2607:
[----:B------:R-:W-:-:S05]  /*9b70*/  FADD.FTZ R45, R45, R44 ;  /* 0x0000002c2d2d7221 */ /* 0x000fca0000010000 */
[----:B------:R-:W-:Y:S02]  /*9b80*/  MOV R50, R45 ;  /* 0x0000002d00327202 */ /* 0x000fe40000000f00 */
[----:B------:R-:W-:-:S07]  /*9b90*/  MOV R43, R47 ;  /* 0x0000002f002b7202 */ /* 0x000fce0000000f00 */
[----:B------:R-:W-:Y:S05]  /*9ba0*/  WARPSYNC.COLLECTIVE R49, `(.L_x_2608) ;  /* 0x0000000031087348 */ /* 0x000fea0003c00000 */
[----:B------:R0:W1:Y:S02]  /*9bb0*/  SHFL.BFLY P2, R47, R50, R51, R52 ;  /* 0x0c000033322f7389 */ /* 0x0000640000040034 */
[----:B01----:R-:W-:Y:S01]  /*9bc0*/  ENDCOLLECTIVE ;  /* 0x000000000000791b */ /* 0x003fe20003800000 */
.L_x_2608:
[----:B------:R-:W-:Y:S01]  /*9bd0*/  FADD.FTZ R43, R48, R43 ;  /* 0x0000002b302b7221 */ /* 0x000fe20000010000 */
[----:B------:R-:W-:-:S04]  /*9be0*/  HFMA2.MMA R51, -RZ, RZ, 0, 1.1920928955078125e-07 ;  /* 0x00000002ff337435 */ /* 0x000fc800000001ff */
[----:B------:R-:W-:Y:S02]  /*9bf0*/  MOV R50, R43 ;  /* 0x0000002b00327202 */ /* 0x000fe40000000f00 */
[----:B------:R-:W-:-:S07]  /*9c00*/  MOV R44, R47 ;  /* 0x0000002f002c7202 */ /* 0x000fce0000000f00 */
[----:B------:R-:W-:Y:S05]  /*9c10*/  WARPSYNC.COLLECTIVE R49, `(.L_x_2609) ;  /* 0x0000000031087348 */ /* 0x000fea0003c00000 */
[----:B------:R0:W1:Y:S02]  /*9c20*/  SHFL.BFLY P2, R47, R50, R51, R52 ;  /* 0x0c000033322f7389 */ /* 0x0000640000040034 */
[----:B01----:R-:W-:Y:S01]  /*9c30*/  ENDCOLLECTIVE ;  /* 0x000000000000791b */ /* 0x003fe20003800000 */
.L_x_2609:
[----:B------:R-:W-:-:S05]  /*9c40*/  FADD.FTZ R44, R45, R44 ;  /* 0x0000002c2d2c7221 */ /* 0x000fca0000010000 */
[----:B------:R-:W-:Y:S02]  /*9c50*/  MOV R50, R44 ;  /* 0x0000002c00327202 */ /* 0x000fe40000000f00 */
[----:B------:R-:W-:-:S07]  /*9c60*/  MOV R46, R47 ;  /* 0x0000002f002e7202 */ /* 0x000fce0000000f00 */
[----:B------:R-:W-:Y:S05]  /*9c70*/  WARPSYNC.COLLECTIVE R49, `(.L_x_2610) ;  /* 0x0000000031087348 */ /* 0x000fea0003c00000 */
[----:B------:R0:W1:Y:S02]  /*9c80*/  SHFL.BFLY P2, R47, R50, R51, R52 ;  /* 0x0c000033322f7389 */ /* 0x0000640000040034 */
[----:B01----:R-:W-:Y:S01]  /*9c90*/  ENDCOLLECTIVE ;  /* 0x000000000000791b */ /* 0x003fe20003800000 */
.L_x_2610:
        /* <DEDUP_REMOVED lines=8> */
[----:B------:R-:W-:-:S07]  /*9d20*/  @!P0 F2FP.F16.F32.PACK_AB R29, RZ, R29 ;  /* 0x0000001dff1d823e */ /* 0x000fce00000000ff */
[----:B0-----:R-:W-:Y:S05]  /*9d30*/  WARPSYNC.COLLECTIVE R49, `(.L_x_2611) ;  /* 0x0000000031087348 */ /* 0x001fea0003c00000 */
[----:B0-----:R0:W1:Y:S02]  /*9d40*/  SHFL.BFLY P2, R47, R50, R51, R52 ;  /* 0x0c000033322f7389 */ /* 0x0010640000040034 */
[----:B01----:R-:W-:Y:S01]  /*9d50*/  ENDCOLLECTIVE ;  /* 0x000000000000791b */ /* 0x003fe20003800000 */
.L_x_2611:
        /* <DEDUP_REMOVED lines=9> */
.L_x_2612:
[----:B------:R-:W-:Y:S01]  /*9df0*/  FADD.FTZ R32, R43, R32 ;  /* 0x000000202b207221 */ /* 0x000fe20000010000 */
[----:B------:R-:W-:Y:S01]  /*9e00*/  MOV R23, R47 ;  /* 0x0000002f00177202 */ /* 0x000fe20000000f00 */
[----:B------:R-:W-:Y:S06]  /*9e10*/  BRA `(.L_x_2613) ;  /* 0xffffffe400007947 */ /* 0x000fec000383ffff */
.L_x_2614:
        /* <DEDUP_REMOVED lines=14> */
.L_x_3866:


//--------------------- .text._ZN13group_norm_v218gn_bwd_cuda_kernelI6__halfLi320ELi3ELi32ELi10ELi1024ELb0ELb1ELi32ELi320ELi320ELi4ELb1ELi10ELb0ELb0ELNS_15WgradSyncMethodE3ENS_16CompileConditionILi900EEEEEvPT_S6_S6_PKS5_S8_S8_S8_PKfflPfPj --------------------------
	.section	.text._ZN13group_norm_v218gn_bwd_cuda_kernelI6__halfLi320ELi3ELi32ELi10ELi1024ELb0ELb1ELi32ELi320ELi320ELi4ELb1ELi10ELb0ELb0ELNS_15WgradSyncMethodE3ENS_16CompileConditionILi900EEEEEvPT_S6_S6_PKS5_S8_S8_S8_PKfflPfPj,"ax",@progbits
	.align	128
        .global         _ZN13group_norm_v218gn_bwd_cuda_kernelI6__halfLi320ELi3ELi32ELi10ELi1024ELb0ELb1ELi32ELi320ELi320ELi4ELb1ELi10ELb0ELb0ELNS_15WgradSyncMethodE3ENS_16CompileConditionILi900EEEEEvPT_S6_S6_PKS5_S8_S8_S8_PKfflPfPj
        .type           _ZN13group_norm_v218gn_bwd_cuda_kernelI6__halfLi320ELi3ELi32ELi10ELi1024ELb0ELb1ELi32ELi320ELi320ELi4ELb1ELi10ELb0ELb0ELNS_15WgradSyncMethodE3ENS_16CompileConditionILi900EEEEEvPT_S6_S6_PKS5_S8_S8_S8_PKfflPfPj,@function
        .size           _ZN13group_norm_v218gn_bwd_cuda_kernelI6__halfLi320ELi3ELi32ELi10ELi1024ELb0ELb1ELi32ELi320ELi320ELi4ELb1ELi10ELb0ELb0ELNS_15WgradSyncMethodE3ENS_16CompileConditionILi900EEEEEvPT_S6_S6_PKS5_S8_S8_S8_PKfflPfPj,(.L_x_3867 - _ZN13group_norm_v218gn_bwd_cuda_kernelI6__halfLi320ELi3ELi32ELi10ELi1024ELb0ELb1ELi32ELi320ELi320ELi4ELb1ELi10ELb0ELb0ELNS_15WgradSyncMethodE3ENS_16CompileConditionILi900EEEEEvPT_S6_S6_PKS5_S8_S8_S8_PKfflPfPj)
        .other          _ZN13group_norm_v218gn_bwd_cuda_kernelI6__halfLi320ELi3ELi32ELi10ELi1024ELb0ELb1ELi32ELi320ELi320ELi4ELb1ELi10ELb0ELb0ELNS_15WgradSyncMethodE3ENS_16CompileConditionILi900EEEEEvPT_S6_S6_PKS5_S8_S8_S8_PKfflPfPj,@"STO_CUDA_ENTRY STV_DEFAULT"
_ZN13group_norm_v218gn_bwd_cuda_kernelI6__halfLi320ELi3ELi32ELi10ELi1024ELb0ELb1ELi32ELi320ELi320ELi4ELb1ELi10ELb0ELb0ELNS_15WgradSyncMethodE3ENS_16CompileConditionILi900EEEEEvPT_S6_S6_PKS5_S8_S8_S8_PKfflPfPj:
.text._ZN13group_norm_v218gn_bwd_cuda_kernelI6__halfLi320ELi3ELi32ELi10ELi1024ELb0ELb1ELi32ELi320ELi320ELi4ELb1ELi10ELb0ELb0ELNS_15WgradSyncMethodE3ENS_16CompileConditionILi900EEEEEvPT_S6_S6_PKS5_S8_S8_S8_PKfflPfPj:
        /* <DEDUP_REMOVED lines=29> */
.L_x_2617:
[----:B------:R-:W2:Y:S04]  /*01d0*/  LD.E.STRONG.GPU R0, desc[UR10][R2.64] ;  /* 0x0000000a02007980 */ /* 0x000ea8000c10f900 */
[----:B--2---:R-:W-:Y:S01]  /*01e0*/  CCTL.IVALL ;  /* 0x00000000ff00798f */ /* 0x004fe20002000000 */
[----:B------:R-:W-:Y:S05]  /*01f0*/  YIELD ;  /* 0x0000000000007946 */ /* 0x000fea0003800000 */
[----:B-----5:R-:W-:-:S04]  /*0200*/  LOP3.LUT R0, R0, R5, RZ, 0x3c, !PT ;  /* 0x0000000500007212 */ /* 0x020fc800078e3cff */
[----:B------:R-:W-:-:S13]  /*0210*/  ISETP.GT.AND P0, PT, R0, -0x1, PT ;  /* 0xffffffff0000780c */ /* 0x000fda0003f04270 */
[----:B------:R-:W-:Y:S05]  /*0220*/  @P0 BRA `(.L_x_2617) ;  /* 0xfffffffc00e80947 */ /* 0x000fea000383ffff */
.L_x_2616:
[----:B------:R-:W-:Y:S05]  /*0230*/  WARPSYNC.ALL ;  /* 0x0000000000007948 */ /* 0x000fea0003800000 */
[----:B------:R-:W-:Y:S06]  /*0240*/  BAR.SYNC.DEFER_BLOCKING 0x0 ;  /* 0x0000000000007b1d */ /* 0x000fec0000010000 */
[----:B------:R-:W-:Y:S05]  /*0250*/  BRA `(.L_x_2618) ;  /* 0x0000004000a87947 */ /* 0x000fea0003800000 */
.L_x_2615:
        /* <DEDUP_REMOVED lines=20> */
[C---:B------:R-:W-:Y:S02]  /*03a0*/  IADD3 R2, R6.reuse, 0x50, RZ ;  /* 0x0000005006027810 */ /* 0x040fe40007ffe0ff */
[----:B------:R-:W-:-:S02]  /*03b0*/  IADD3 R10, R6, 0xa0, RZ ;  /* 0x000000a0060a7810 */ /* 0x000fc40007ffe0ff */
[----:B------:R-:W-:Y:S02]  /*03c0*/  SHF.R.S32.HI R7, RZ, 0x1f, R2 ;  /* 0x0000001fff077819 */ /* 0x000fe40000011402 */
[----:B------:R-:W-:Y:S02]  /*03d0*/  IADD3 R12, R6, 0xf0, RZ ;  /* 0x000000f0060c7810 */ /* 0x000fe40007ffe0ff */
[----:B------:R-:W-:Y:S02]  /*03e0*/  IADD3 R6, R3, 0x2, RZ ;  /* 0x0000000203067810 */ /* 0x000fe40007ffe0ff */
[----:B------:R-:W-:Y:S01]  /*03f0*/  LEA.HI R9, R7, R2, RZ, 0x2 ;  /* 0x0000000207097211 */ /* 0x000fe200078f10ff */
[----:B------:R-:W-:Y:S01]  /*0400*/  IMAD.WIDE.U32 R2, R3, -0x33333333, RZ ;  /* 0xcccccccd03027825 */ /* 0x000fe200078e00ff */
[----:B------:R-:W-:Y:S01]  /*0410*/  SHF.R.S32.HI R11, RZ, 0x1f, R10 ;  /* 0x0000001fff0b7819 */ /* 0x000fe2000001140a */
[----:B0-----:R-:W-:Y:S01]  /*0420*/  ULEA UR6, UR6, UR4, 0x18 ;  /* 0x0000000406067291 */ /* 0x001fe2000f8ec03f */
[----:B------:R-:W-:Y:S01]  /*0430*/  SHF.R.S32.HI R13, RZ, 0x1f, R12 ;  /* 0x0000001fff0d7819 */ /* 0x000fe2000001140c */
[----:B------:R-:W-:Y:S01]  /*0440*/  IMAD.WIDE.U32 R6, R6, -0x33333333, RZ ;  /* 0xcccccccd06067825 */ /* 0x000fe200078e00ff */
[----:B------:R-:W-:Y:S01]  /*0450*/  LEA.HI R11, R11, R10, RZ, 0x2 ;  /* 0x0000000a0b0b7211 */ /* 0x000fe200078f10ff */
[----:B------:R-:W-:Y:S01]  /*0460*/  UMOV UR4, URZ ;  /* 0x0000003f00047c82 */ /* 0x000fe20008000000 */
[----:B------:R-:W-:-:S02]  /*0470*/  SHF.R.U32.HI R10, RZ, 0x3, R3 ;  /* 0x00000003ff0a7819 */ /* 0x000fc40000011603 */
[----:B------:R-:W-:Y:S02]  /*0480*/  SHF.R.U32.HI R2, RZ, 0x3, R7 ;  /* 0x00000003ff027819 */ /* 0x000fe40000011607 */
        /* <DEDUP_REMOVED lines=20> */
.L_x_2634:
[----:B-1----:R-:W2:Y:S01]  /*05d0*/  LDL R8, [R1+0xa4] ;  /* 0x0000a40001087983 */ /* 0x002ea20000100800 */
[----:B------:R-:W0:Y:S01]  /*05e0*/  S2R R5, SR_TID.X ;  /* 0x0000000000057919 */ /* 0x000e220000002100 */
[----:B------:R-:W-:Y:S01]  /*05f0*/  HFMA2.MMA R37, -RZ, RZ, 0, 0 ;  /* 0x00000000ff257435 */ /* 0x000fe200000001ff */
[----:B------:R-:W-:Y:S01]  /*0600*/  USHF.L.U32 UR7, UR16, 0x5, URZ ;  /* 0x0000000510077899 */ /* 0x000fe2000800063f */
[----:B-----5:R-:W-:Y:S01]  /*0610*/  STL [R1+0xd4], R20 ;  /* 0x0000d41401007387 */ /* 0x020fe20000100800 */
[----:B------:R-:W-:Y:S02]  /*0620*/  USHF.L.U32 UR12, UR9, 0x5, URZ ;  /* 0x00000005090c7899 */ /* 0x000fe4000800063f */
[----:B------:R-:W-:Y:S01]  /*0630*/  USHF.L.U64.HI UR13, UR9, 0x5, UR5 ;  /* 0x00000005090d7899 */ /* 0x000fe20008010205 */
[----:B------:R-:W3:Y:S01]  /*0640*/  LDL R18, [R1+0xa8] ;  /* 0x0000a80001127983 */ /* 0x000ee20000100800 */
[----:B------:R-:W-:Y:S01]  /*0650*/  ULOP3.LUT UR7, UR7, 0x3e0, URZ, 0xc0, !UPT ;  /* 0x000003e007077892 */ /* 0x000fe2000f8ec03f */
[----:B------:R-:W-:Y:S01]  /*0660*/  ULDC.64 UR14, c[0x0][0x248] ;  /* 0x00009200000e7ab9 */ /* 0x000fe20000000a00 */
[----:B------:R-:W-:Y:S01]  /*0670*/  ULDC.64 UR18, c[0x0][0x230] ;  /* 0x00008c0000127ab9 */ /* 0x000fe20000000a00 */
[----:B------:R-:W-:Y:S01]  /*0680*/  ULDC.64 UR20, c[0x0][0x228] ;  /* 0x00008a0000147ab9 */ /* 0x000fe20000000a00 */
[----:B0-----:R-:W-:-:S05]  /*0690*/  IMAD.WIDE.U32 R6, R5, -0x33333333, RZ ;  /* 0xcccccccd05067825 */ /* 0x001fca00078e00ff */
[----:B------:R-:W-:-:S05]  /*06a0*/  SHF.R.U32.HI R59, RZ, 0x6, R7 ;  /* 0x00000006ff3b7819 */ /* 0x000fca0000011607 */
[----:B------:R-:W-:Y:S01]  /*06b0*/  IMAD R60, R59, -0x50, R5 ;  /* 0xffffffb03b3c7824 */ /* 0x000fe200078e0205 */
[----:B------:R-:W-:-:S04]  /*06c0*/  MOV R5, UR9 ;  /* 0x0000000900057c02 */ /* 0x000fc80008000f00 */
[----:B------:R-:W-:Y:S02]  /*06d0*/  SHF.L.U32 R36, R60, 0x2, RZ ;  /* 0x000000023c247819 */ /* 0x000fe400000006ff */
[----:B------:R-:W-:-:S03]  /*06e0*/  IADD3 R38, R59, UR7, RZ ;  /* 0x000000073b267c10 */ /* 0x000fc6000fffe0ff */
[----:B------:R-:W-:Y:S01]  /*06f0*/  IMAD.WIDE.U32 R36, R5, 0x50000, R36 ;  /* 0x0005000005247825 */ /* 0x000fe200078e0024 */
[----:B------:R-:W-:-:S03]  /*0700*/  UIMAD UR7, UR5, 0x50000, URZ ;  /* 0x00050000050778a4 */ /* 0x000fc6000f8e023f */
[----:B------:R-:W-:-:S05]  /*0710*/  IMAD R38, R38, 0x140, RZ ;  /* 0x0000014026267824 */ /* 0x000fca00078e02ff */
[C---:B------:R-:W-:Y:S02]  /*0720*/  IADD3 R7, R38.reuse, 0x500, RZ ;  /* 0x0000050026077810 */ /* 0x040fe40007ffe0ff */
[----:B------:R-:W-:-:S04]  /*0730*/  IADD3 R9, R38, 0xa00, RZ ;  /* 0x00000a0026097810 */ /* 0x000fc80007ffe0ff */
[----:B------:R-:W-:Y:S02]  /*0740*/  IADD3 R10, P2, R9, R36, RZ ;  /* 0x00000024090a7210 */ /* 0x000fe40007f5e0ff */
[C---:B------:R-:W-:Y:S02]  /*0750*/  IADD3 R29, R38.reuse, 0x1400, RZ ;  /* 0x00001400261d7810 */ /* 0x040fe40007ffe0ff */
[----:B------:R-:W-:Y:S02]  /*0760*/  IADD3 R32, R38, 0x1e00, RZ ;  /* 0x00001e0026207810 */ /* 0x000fe40007ffe0ff */
[----:B--2---:R-:W-:-:S04]  /*0770*/  IADD3 R5, P0, R8, UR12, RZ ;  /* 0x0000000c08057c10 */ /* 0x004fc8000ff1e0ff */
[----:B------:R-:W-:Y:S02]  /*0780*/  IADD3.X R6, RZ, UR13, RZ, P0, !PT ;  /* 0x0000000dff067c10 */ /* 0x000fe400087fe4ff */
[----:B------:R-:W-:-:S04]  /*0790*/  LEA R16, P0, R5, UR14, 0x3 ;  /* 0x0000000e05107c11 */ /* 0x000fc8000f8018ff */
[----:B------:R-:W-:Y:S02]  /*07a0*/  LEA.HI.X R17, R5, UR15, R6, 0x3, P0 ;  /* 0x0000000f05117c11 */ /* 0x000fe400080f1c06 */
[----:B------:R-:W-:Y:S01]  /*07b0*/  IADD3 R5, R37, UR7, RZ ;  /* 0x0000000725057c10 */ /* 0x000fe2000fffe0ff */
[----:B------:R-:W-:Y:S01]  /*07c0*/  ULDC UR7, c[0x0][0x250] ;  /* 0x0000940000077ab9 */ /* 0x000fe20000000800 */
[----:B------:R-:W-:Y:S02]  /*07d0*/  IADD3 R6, P0, R38, R36, RZ ;  /* 0x0000002426067210 */ /* 0x000fe40007f1e0ff */
[----:B------:R-:W2:Y:S03]  /*07e0*/  LDG.E.64.CONSTANT R16, desc[UR10][R16.64] ;  /* 0x0000000a10107981 */ /* 0x000ea6000c1e9b00 */
[----:B------:R-:W-:Y:S01]  /*07f0*/  IMAD.X R11, RZ, RZ, R5, P0 ;  /* 0x000000ffff0b7224 */ /* 0x000fe200000e0605 */
[----:B------:R-:W-:-:S02]  /*0800*/  SHF.L.U32 R12, R6, 0x1, RZ ;  /* 0x00000001060c7819 */ /* 0x000fc400000006ff */
[----:B------:R-:W-:Y:S02]  /*0810*/  IADD3 R8, P1, R7, R36, RZ ;  /* 0x0000002407087210 */ /* 0x000fe40007f3e0ff */
[----:B------:R-:W-:Y:S02]  /*0820*/  SHF.L.U64.HI R15, R6, 0x1, R11 ;  /* 0x00000001060f7819 */ /* 0x000fe4000001020b */
[C---:B------:R-:W-:Y:S02]  /*0830*/  IADD3 R6, P0, R12.reuse, UR18, RZ ;  /* 0x000000120c067c10 */ /* 0x040fe4000ff1e0ff */
[----:B------:R-:W-:Y:S02]  /*0840*/  IADD3.X R9, RZ, R5, RZ, P1, !PT ;  /* 0x00000005ff097210 */ /* 0x000fe40000ffe4ff */
[----:B------:R-:W-:Y:S02]  /*0850*/  IADD3 R50, P1, R12, UR20, RZ ;  /* 0x000000140c327c10 */ /* 0x000fe4000ff3e0ff */
[----:B------:R-:W-:-:S02]  /*0860*/  IADD3.X R7, R15, UR19, RZ, P0, !PT ;  /* 0x000000130f077c10 */ /* 0x000fc400087fe4ff */
[----:B------:R-:W-:Y:S01]  /*0870*/  IADD3.X R51, R15, UR21, RZ, P1, !PT ;  /* 0x000000150f337c10 */ /* 0x000fe20008ffe4ff */
[----:B------:R-:W-:Y:S01]  /*0880*/  STL [R1+0x68], R15 ;  /* 0x0000680f01007387 */ /* 0x000fe20000100800 */
[----:B------:R-:W-:-:S03]  /*0890*/  SHF.L.U32 R14, R8, 0x1, RZ ;  /* 0x00000001080e7819 */ /* 0x000fc600000006ff */
[----:B------:R-:W4:Y:S01]  /*08a0*/  LDG.E.64.CONSTANT R6, desc[UR10][R6.64] ;  /* 0x0000000a06067981 */ /* 0x000f22000c1e9b00 */
[----:B------:R-:W-:-:S03]  /*08b0*/  IADD3 R46, P1, R14, UR20, RZ ;  /* 0x000000140e2e7c10 */ /* 0x000fc6000ff3e0ff */
[----:B------:R0:W-:Y:S01]  /*08c0*/  STL [R1+0x64], R12 ;  /* 0x0000640c01007387 */ /* 0x0001e20000100800 */
[----:B------:R-:W-:-:S03]  /*08d0*/  IADD3.X R13, RZ, R5, RZ, P2, !PT ;  /* 0x00000005ff0d7210 */ /* 0x000fc600017fe4ff */
[----:B------:R-:W4:Y:S01]  /*08e0*/  LDG.E.64.CONSTANT R50, desc[UR10][R50.64] ;  /* 0x0000000a32327981 */ /* 0x000f22000c1e9b00 */
[----:B0-----:R-:W-:Y:S02]  /*08f0*/  SHF.L.U64.HI R12, R8, 0x1, R9 ;  /* 0x00000001080c7819 */ /* 0x001fe40000010209 */
[----:B------:R-:W-:Y:S01]  /*0900*/  IADD3 R8, P0, R14, UR18, RZ ;  /* 0x000000120e087c10 */ /* 0x000fe2000ff1e0ff */
[----:B------:R0:W-:Y:S01]  /*0910*/  STL [R1+0x84], R14 ;  /* 0x0000840e01007387 */ /* 0x0001e20000100800 */
[----:B------:R-:W-:Y:S02]  /*0920*/  IADD3 R11, R38, 0xf00, RZ ;  /* 0x00000f00260b7810 */ /* 0x000fe40007ffe0ff */
[C---:B------:R-:W-:Y:S01]  /*0930*/  IADD3.X R9, R12.reuse, UR19, RZ, P0, !PT ;  /* 0x000000130c097c10 */ /* 0x040fe200087fe4ff */
[----:B------:R1:W-:Y:S01]  /*0940*/  STL [R1+0x8c], R12 ;  /* 0x00008c0c01007387 */ /* 0x0003e20000100800 */
[----:B------:R-:W-:Y:S02]  /*0950*/  IADD3.X R47, R12, UR21, RZ, P1, !PT ;  /* 0x000000150c2f7c10 */ /* 0x000fe40008ffe4ff */
[----:B------:R-:W-:-:S02]  /*0960*/  SHF.L.U64.HI R15, R10, 0x1, R13 ;  /* 0x000000010a0f7819 */ /* 0x000fc4000001020d */
[----:B------:R-:W4:Y:S01]  /*0970*/  LDG.E.64.CONSTANT R8, desc[UR10][R8.64] ;  /* 0x0000000a08087981 */ /* 0x000f22000c1e9b00 */
[----:B0-----:R-:W-:Y:S02]  /*0980*/  IADD3 R14, P1, R11, R36, RZ ;  /* 0x000000240b0e7210 */ /* 0x001fe40007f3e0ff */
[----:B-1----:R-:W-:Y:S01]  /*0990*/  SHF.L.U32 R12, R10, 0x1, RZ ;  /* 0x000000010a0c7819 */ /* 0x002fe200000006ff */
[----:B------:R-:W-:Y:S03]  /*09a0*/  STL [R1+0x94], R15 ;  /* 0x0000940f01007387 */ /* 0x000fe60000100800 */
[----:B------:R-:W-:Y:S01]  /*09b0*/  IADD3 R10, P0, R12, UR18, RZ ;  /* 0x000000120c0a7c10 */ /* 0x000fe2000ff1e0ff */
[----:B------:R0:W-:Y:S01]  /*09c0*/  STL [R1+0x88], R12 ;  /* 0x0000880c01007387 */ /* 0x0001e20000100800 */
[----:B------:R-:W-:Y:S02]  /*09d0*/  IADD3.X R13, RZ, R5, RZ, P1, !PT ;  /* 0x00000005ff0d7210 */ /* 0x000fe40000ffe4ff */
[----:B------:R-:W-:Y:S01]  /*09e0*/  IADD3.X R11, R15, UR19, RZ, P0, !PT ;  /* 0x000000130f0b7c10 */ /* 0x000fe200087fe4ff */
[----:B------:R-:W4:Y:S01]  /*09f0*/  LDG.E.64.CONSTANT R46, desc[UR10][R46.64] ;  /* 0x0000000a2e2e7981 */ /* 0x000f22000c1e9b00 */
[----:B------:R-:W-:-:S02]  /*0a00*/  SHF.L.U32 R19, R14, 0x1, RZ ;  /* 0x000000010e137819 */ /* 0x000fc400000006ff */
[----:B------:R-:W-:Y:S02]  /*0a10*/  SHF.L.U64.HI R20, R14, 0x1, R13 ;  /* 0x000000010e147819 */ /* 0x000fe4000001020d */
[----:B------:R-:W4:Y:S01]  /*0a20*/  LDG.E.64.CONSTANT R10, desc[UR10][R10.64] ;  /* 0x0000000a0a0a7981 */ /* 0x000f22000c1e9b00 */
[----:B0-----:R-:W-:Y:S02]  /*0a30*/  IADD3 R12, P1, R12, UR20, RZ ;  /* 0x000000140c0c7c10 */ /* 0x001fe4000ff3e0ff */
[----:B------:R-:W-:Y:S02]  /*0a40*/  IADD3 R14, P3, R19, UR18, RZ ;  /* 0x00000012130e7c10 */ /* 0x000fe4000ff7e0ff */
[----:B------:R-:W-:Y:S02]  /*0a50*/  IADD3.X R13, R15, UR21, RZ, P1, !PT ;  /* 0x000000150f0d7c10 */ /* 0x000fe40008ffe4ff */
[----:B------:R-:W-:Y:S02]  /*0a60*/  IADD3.X R15, R20, UR19, RZ, P3, !PT ;  /* 0x00000013140f7c10 */ /* 0x000fe40009ffe4ff */
[----:B------:R-:W-:-:S02]  /*0a70*/  IADD3 R44, P1, R19, UR20, RZ ;  /* 0x00000014132c7c10 */ /* 0x000fc4000ff3e0ff */
[----:B------:R-:W4:Y:S01]  /*0a80*/  LDG.E.64.CONSTANT R12, desc[UR10][R12.64] ;  /* 0x0000000a0c0c7981 */ /* 0x000f22000c1e9b00 */
[----:B------:R-:W-:Y:S02]  /*0a90*/  IADD3 R29, P0, R29, R36, RZ ;  /* 0x000000241d1d7210 */ /* 0x000fe40007f1e0ff */
[----:B------:R-:W-:Y:S01]  /*0aa0*/  IADD3.X R45, R20, UR21, RZ, P1, !PT ;  /* 0x00000015142d7c10 */ /* 0x000fe20008ffe4ff */
[----:B------:R-:W4:Y:S01]  /*0ab0*/  LDG.E.64.CONSTANT R14, desc[UR10][R14.64] ;  /* 0x0000000a0e0e7981 */ /* 0x000f22000c1e9b00 */
[----:B------:R-:W-:Y:S02]  /*0ac0*/  IADD3.X R30, RZ, R5, RZ, P0, !PT ;  /* 0x00000005ff1e7210 */ /* 0x000fe400007fe4ff */
[----:B------:R-:W-:Y:S02]  /*0ad0*/  SHF.L.U32 R31, R29, 0x1, RZ ;  /* 0x000000011d1f7819 */ /* 0x000fe400000006ff */
[----:B---3--:R-:W-:Y:S01]  /*0ae0*/  IADD3 R18, P2, R18, UR12, RZ ;  /* 0x0000000c12127c10 */ /* 0x008fe2000ff5e0ff */
[----:B------:R0:W-:Y:S01]  /*0af0*/  STL [R1+0xa0], R20 ;  /* 0x0000a01401007387 */ /* 0x0001e20000100800 */
[----:B------:R-:W-:-:S03]  /*0b00*/  IADD3 R42, P0, R31, UR18, RZ ;  /* 0x000000121f2a7c10 */ /* 0x000fc6000ff1e0ff */
[----:B------:R1:W-:Y:S04]  /*0b10*/  STL [R1+0x80], R19 ;  /* 0x0000801301007387 */ /* 0x0003e80000100800 */
[----:B------:R-:W3:Y:S01]  /*0b20*/  LDG.E.64.CONSTANT R44, desc[UR10][R44.64] ;  /* 0x0000000a2c2c7981 */ /* 0x000ee2000c1e9b00 */
[----:B0-----:R-:W-:Y:S02]  /*0b30*/  SHF.L.U64.HI R20, R29, 0x1, R30 ;  /* 0x000000011d147819 */ /* 0x001fe4000001021e */
[----:B-1----:R-:W-:Y:S02]  /*0b40*/  IADD3.X R19, RZ, UR13, RZ, P2, !PT ;  /* 0x0000000dff137c10 */ /* 0x002fe400097fe4ff */
[----:B------:R-:W-:Y:S01]  /*0b50*/  IADD3 R40, P1, R31, UR20, RZ ;  /* 0x000000141f287c10 */ /* 0x000fe2000ff3e0ff */
[----:B------:R-:W-:Y:S01]  /*0b60*/  STL [R1+0x98], R31 ;  /* 0x0000981f01007387 */ /* 0x000fe20000100800 */
[----:B------:R-:W-:Y:S01]  /*0b70*/  LEA R28, P2, R18, UR14, 0x3 ;  /* 0x0000000e121c7c11 */ /* 0x000fe2000f8418ff */
[----:B------:R-:W-:Y:S01]  /*0b80*/  ULDC.64 UR12, c[0x0][0x258] ;  /* 0x00009600000c7ab9 */ /* 0x000fe20000000a00 */
[----:B------:R-:W-:-:S02]  /*0b90*/  IADD3.X R43, R20, UR19, RZ, P0, !PT ;  /* 0x00000013142b7c10 */ /* 0x000fc400087fe4ff */
[----:B------:R-:W-:Y:S02]  /*0ba0*/  LEA.HI.X R29, R18, UR15, R19, 0x3, P2 ;  /* 0x0000000f121d7c11 */ /* 0x000fe400090f1c13 */
[----:B------:R-:W-:Y:S02]  /*0bb0*/  IADD3.X R41, R20, UR21, RZ, P1, !PT ;  /* 0x0000001514297c10 */ /* 0x000fe40008ffe4ff */
[----:B------:R-:W3:Y:S01]  /*0bc0*/  LDG.E.64.CONSTANT R42, desc[UR10][R42.64] ;  /* 0x0000000a2a2a7981 */ /* 0x000ee2000c1e9b00 */
[----:B------:R-:W-:-:S03]  /*0bd0*/  IADD3 R19, R38, 0x1900, RZ ;  /* 0x0000190026137810 */ /* 0x000fc60007ffe0ff */
[----:B------:R-:W3:Y:S04]  /*0be0*/  LDG.E.64.CONSTANT R28, desc[UR10][R28.64] ;  /* 0x0000000a1c1c7981 */ /* 0x000ee8000c1e9b00 */
[----:B------:R-:W3:Y:S01]  /*0bf0*/  LDG.E.64.CONSTANT R40, desc[UR10][R40.64] ;  /* 0x0000000a28287981 */ /* 0x000ee2000c1e9b00 */
[----:B------:R-:W-:-:S04]  /*0c00*/  IADD3 R18, P0, R19, R36, RZ ;  /* 0x0000002413127210 */ /* 0x000fc80007f1e0ff */
[----:B------:R-:W-:Y:S01]  /*0c10*/  IADD3.X R19, RZ, R5, RZ, P0, !PT ;  /* 0x00000005ff137210 */ /* 0x000fe200007fe4ff */
[C---:B------:R-:W-:Y:S01]  /*0c20*/  IMAD.SHL.U32 R30, R18.reuse, 0x2, RZ ;  /* 0x00000002121e7824 */ /* 0x040fe200078e00ff */
[----:B------:R0:W-:Y:S02]  /*0c30*/  STL [R1+0x9c], R20 ;  /* 0x00009c1401007387 */ /* 0x0001e40000100800 */
[----:B0-----:R-:W-:Y:S02]  /*0c40*/  SHF.L.U64.HI R20, R18, 0x1, R19 ;  /* 0x0000000112147819 */ /* 0x001fe40000010213 */
[----:B------:R-:W-:-:S04]  /*0c50*/  IADD3 R18, P0, R30, UR18, RZ ;  /* 0x000000121e127c10 */ /* 0x000fc8000ff1e0ff */
[----:B------:R-:W-:Y:S01]  /*0c60*/  IADD3.X R19, R20, UR19, RZ, P0, !PT ;  /* 0x0000001314137c10 */ /* 0x000fe200087fe4ff */
[----:B------:R0:W-:Y:S05]  /*0c70*/  STL [R1+0x7c], R30 ;  /* 0x00007c1e01007387 */ /* 0x0001ea0000100800 */
[----:B------:R-:W3:Y:S01]  /*0c80*/  LDG.E.64.CONSTANT R18, desc[UR10][R18.64] ;  /* 0x0000000a12127981 */ /* 0x000ee2000c1e9b00 */
[----:B0-----:R-:W-:-:S04]  /*0c90*/  IADD3 R30, P1, R30, UR20, RZ ;  /* 0x000000141e1e7c10 */ /* 0x001fc8000ff3e0ff */
[----:B------:R-:W-:Y:S02]  /*0ca0*/  IADD3.X R31, R20, UR21, RZ, P1, !PT ;  /* 0x00000015141f7c10 */ /* 0x000fe40008ffe4ff */
[----:B------:R-:W-:-:S04]  /*0cb0*/  IADD3 R32, P0, R32, R36, RZ ;  /* 0x0000002420207210 */ /* 0x000fc80007f1e0ff */
[----:B------:R-:W3:Y:S01]  /*0cc0*/  LDG.E.64.CONSTANT R30, desc[UR10][R30.64] ;  /* 0x0000000a1e1e7981 */ /* 0x000ee2000c1e9b00 */
[----:B------:R-:W-:Y:S02]  /*0cd0*/  IADD3.X R33, RZ, R5, RZ, P0, !PT ;  /* 0x00000005ff217210 */ /* 0x000fe400007fe4ff */
[C---:B------:R-:W-:Y:S01]  /*0ce0*/  SHF.L.U32 R34, R32.reuse, 0x1, RZ ;  /* 0x0000000120227819 */ /* 0x040fe200000006ff */
[----:B------:R0:W-:Y:S04]  /*0cf0*/  STL [R1+0x90], R20 ;  /* 0x0000901401007387 */ /* 0x0001e80000100800 */
[----:B------:R1:W-:Y:S01]  /*0d00*/  STL [R1+0x74], R34 ;  /* 0x0000742201007387 */ /* 0x0003e20000100800 */
[----:B0-----:R-:W-:Y:S02]  /*0d10*/  SHF.L.U64.HI R20, R32, 0x1, R33 ;  /* 0x0000000120147819 */ /* 0x001fe40000010221 */
[----:B------:R-:W-:-:S02]  /*0d20*/  IADD3 R32, P0, R34, UR18, RZ ;  /* 0x0000001222207c10 */ /* 0x000fc4000ff1e0ff */
[----:B-1----:R-:W-:Y:S02]  /*0d30*/  IADD3 R34, P1, R34, UR20, RZ ;  /* 0x0000001422227c10 */ /* 0x002fe4000ff3e0ff */
[C---:B------:R-:W-:Y:S02]  /*0d40*/  IADD3.X R33, R20.reuse, UR19, RZ, P0, !PT ;  /* 0x0000001314217c10 */ /* 0x040fe400087fe4ff */
[----:B------:R-:W-:-:S04]  /*0d50*/  IADD3.X R35, R20, UR21, RZ, P1, !PT ;  /* 0x0000001514237c10 */ /* 0x000fc80008ffe4ff */
[----:B------:R-:W3:Y:S04]  /*0d60*/  LDG.E.64.CONSTANT R32, desc[UR10][R32.64] ;  /* 0x0000000a20207981 */ /* 0x000ee8000c1e9b00 */
[----:B------:R-:W3:Y:S01]  /*0d70*/  LDG.E.64.CONSTANT R34, desc[UR10][R34.64] ;  /* 0x0000000a22227981 */ /* 0x000ee2000c1e9b00 */
[----:B------:R-:W-:-:S04]  /*0d80*/  IADD3 R38, R38, 0x2300, RZ ;  /* 0x0000230026267810 */ /* 0x000fc80007ffe0ff */
[----:B------:R-:W-:Y:S01]  /*0d90*/  IADD3 R38, P0, R38, R36, RZ ;  /* 0x0000002426267210 */ /* 0x000fe20007f1e0ff */
[----:B------:R0:W-:Y:S03]  /*0da0*/  STL [R1+0x78], R20 ;  /* 0x0000781401007387 */ /* 0x0001e60000100800 */
[----:B------:R-:W-:Y:S02]  /*0db0*/  IADD3.X R5, RZ, R5, RZ, P0, !PT ;  /* 0x00000005ff057210 */ /* 0x000fe400007fe4ff */
[----:B------:R-:W-:-:S04]  /*0dc0*/  SHF.L.U32 R39, R38, 0x1, RZ ;  /* 0x0000000126277819 */ /* 0x000fc800000006ff */
[C---:B------:R-:W-:Y:S02]  /*0dd0*/  IADD3 R36, P0, R39.reuse, UR18, RZ ;  /* 0x0000001227247c10 */ /* 0x040fe4000ff1e0ff */
[----:B0-----:R-:W-:Y:S02]  /*0de0*/  SHF.L.U64.HI R20, R38, 0x1, R5 ;  /* 0x0000000126147819 */ /* 0x001fe40000010205 */
[----:B------:R-:W-:Y:S02]  /*0df0*/  IADD3 R38, P1, R39, UR20, RZ ;  /* 0x0000001427267c10 */ /* 0x000fe4000ff3e0ff */
[C---:B------:R-:W-:Y:S01]  /*0e00*/  IADD3.X R37, R20.reuse, UR19, RZ, P0, !PT ;  /* 0x0000001314257c10 */ /* 0x040fe200087fe4ff */
[----:B------:R0:W-:Y:S05]  /*0e10*/  STL [R1+0x6c], R39 ;  /* 0x00006c2701007387 */ /* 0x0001ea0000100800 */
[----:B------:R-:W3:Y:S01]  /*0e20*/  LDG.E.64.CONSTANT R36, desc[UR10][R36.64] ;  /* 0x0000000a24247981 */ /* 0x000ee2000c1e9b00 */
[----:B0-----:R-:W-:-:S06]  /*0e30*/  IADD3.X R39, R20, UR21, RZ, P1, !PT ;  /* 0x0000001514277c10 */ /* 0x001fcc0008ffe4ff */
[----:B------:R-:W3:Y:S04]  /*0e40*/  LDG.E.64.CONSTANT R38, desc[UR10][R38.64] ;  /* 0x0000000a26267981 */ /* 0x000ee8000c1e9b00 */
[----:B------:R0:W-:Y:S01]  /*0e50*/  STL [R1+0x70], R20 ;  /* 0x0000701401007387 */ /* 0x0001e20000100800 */
[----:B--2---:R-:W-:-:S06]  /*0e60*/  FADD.FTZ R5, R17, UR7 ;  /* 0x0000000711057e21 */ /* 0x004fcc0008010000 */
[----:B------:R-:W0:Y:S01]  /*0e70*/  MUFU.RSQ R5, R5 ;  /* 0x0000000500057308 */ /* 0x000e220000001400 */
[--C-:B----4-:R-:W-:Y:S02]  /*0e80*/  HADD2.F32 R17, -RZ, R6.reuse.H0_H0 ;  /* 0x20000006ff117230 */ /* 0x110fe40000004100 */
[----:B------:R-:W-:-:S03]  /*0e90*/  HADD2.F32 R49, -RZ, R6.H1_H1 ;  /* 0x30000006ff317230 */ /* 0x000fc60000004100 */
[C---:B------:R-:W-:Y:S01]  /*0ea0*/  FADD.FTZ R6, -R16.reuse, R17 ;  /* 0x0000001110067221 */ /* 0x040fe20000010100 */
[--C-:B------:R-:W-:Y:S02]  /*0eb0*/  HADD2.F32 R56, -RZ, R50.reuse.H0_H0 ;  /* 0x20000032ff387230 */ /* 0x100fe40000004100 */
[----:B------:R-:W-:Y:S01]  /*0ec0*/  FADD.FTZ R49, -R16, R49 ;  /* 0x0000003110317221 */ /* 0x000fe20000010100 */
[----:B------:R-:W-:Y:S02]  /*0ed0*/  HADD2.F32 R57, -RZ, R50.H1_H1 ;  /* 0x30000032ff397230 */ /* 0x000fe40000004100 */
[C---:B0-----:R-:W-:Y:S01]  /*0ee0*/  FMUL.FTZ R20, R5.reuse, R6 ;  /* 0x0000000605147220 */ /* 0x041fe20000410000 */
[----:B------:R-:W-:Y:S01]  /*0ef0*/  FMUL.FTZ R17, R0, R56 ;  /* 0x0000003800117220 */ /* 0x000fe20000410000 */
[----:B------:R-:W-:Y:S01]  /*0f00*/  FMUL.FTZ R52, R5, R49 ;  /* 0x0000003105347220 */ /* 0x000fe20000410000 */
[----:B------:R-:W-:Y:S02]  /*0f10*/  FMUL.FTZ R6, R3, R57 ;  /* 0x0000003903067220 */ /* 0x000fe40000410000 */
[----:B------:R-:W-:-:S04]  /*0f20*/  FFMA.FTZ R17, R20, R17, RZ ;  /* 0x0000001114117223 */ /* 0x000fc800000100ff */
[----:B------:R-:W-:Y:S01]  /*0f30*/  FFMA.FTZ R6, R52, R6, R17 ;  /* 0x0000000634067223 */ /* 0x000fe20000010011 */
[--C-:B------:R-:W-:Y:S02]  /*0f40*/  HADD2.F32 R48, -RZ, R8.reuse.H0_H0 ;  /* 0x20000008ff307230 */ /* 0x100fe40000004100 */
[----:B------:R-:W-:-:S03]  /*0f50*/  HADD2.F32 R17, -RZ, R8.H1_H1 ;  /* 0x30000008ff117230 */ /* 0x000fc60000004100 */
[----:B------:R-:W-:-:S04]  /*0f60*/  FADD.FTZ R48, -R16, R48 ;  /* 0x0000003010307221 */ /* 0x000fc80000010100 */
[C---:B------:R-:W-:Y:S01]  /*0f70*/  FMUL.FTZ R48, R5.reuse, R48 ;  /* 0x0000003005307220 */ /* 0x040fe20000410000 */
[--C-:B------:R-:W-:Y:S02]  /*0f80*/  HADD2.F32 R58, -RZ, R46.reuse.H0_H0 ;  /* 0x2000002eff3a7230 */ /* 0x100fe40000004100 */
[----:B------:R-:W-:Y:S02]  /*0f90*/  HADD2.F32 R55, -RZ, R46.H1_H1 ;  /* 0x3000002eff377230 */ /* 0x000fe40000004100 */
[----:B------:R-:W-:Y:S01]  /*0fa0*/  FADD.FTZ R46, -R16, R17 ;  /* 0x00000011102e7221 */ /* 0x000fe20000010100 */
[----:B------:R-:W-:Y:S01]  /*0fb0*/  FMUL.FTZ R8, R0, R58 ;  /* 0x0000003a00087220 */ /* 0x000fe20000410000 */
[--C-:B------:R-:W-:Y:S02]  /*0fc0*/  HADD2.F32 R17, -RZ, R10.reuse.H0_H0 ;  /* 0x2000000aff117230 */ /* 0x100fe40000004100 */
[----:B------:R-:W-:Y:S01]  /*0fd0*/  FMUL.FTZ R46, R5, R46 ;  /* 0x0000002e052e7220 */ /* 0x000fe20000410000 */
[----:B------:R-:W-:-:S02]  /*0fe0*/  HADD2.F32 R10, -RZ, R10.H1_H1 ;  /* 0x3000000aff0a7230 */ /* 0x000fc40000004100 */
[----:B------:R-:W-:Y:S01]  /*0ff0*/  FFMA.FTZ R6, R48, R8, R6 ;  /* 0x0000000830067223 */ /* 0x000fe20000010006 */
[----:B------:R-:W-:Y:S01]  /*1000*/  FMUL.FTZ R8, R3, R55 ;  /* 0x0000003703087220 */ /* 0x000fe20000410000 */
[----:B------:R-:W-:Y:S01]  /*1010*/  FADD.FTZ R17, -R16, R17 ;  /* 0x0000001110117221 */ /* 0x000fe20000010100 */
[--C-:B------:R-:W-:Y:S02]  /*1020*/  HADD2.F32 R54, -RZ, R12.reuse.H0_H0 ;  /* 0x2000000cff367230 */ /* 0x100fe40000004100 */
[----:B------:R-:W-:Y:S01]  /*1030*/  FFMA.FTZ R6, R46, R8, R6 ;  /* 0x000000082e067223 */ /* 0x000fe20000010006 */
[----:B------:R-:W-:Y:S02]  /*1040*/  HADD2.F32 R53, -RZ, R12.H1_H1 ;  /* 0x3000000cff357230 */ /* 0x000fe40000004100 */
[C---:B------:R-:W-:Y:S01]  /*1050*/  FMUL.FTZ R17, R5.reuse, R17 ;  /* 0x0000001105117220 */ /* 0x040fe20000410000 */
[----:B------:R-:W-:Y:S01]  /*1060*/  FADD.FTZ R12, -R16, R10 ;  /* 0x0000000a100c7221 */ /* 0x000fe20000010100 */
[----:B------:R-:W-:Y:S01]  /*1070*/  FMUL.FTZ R8, R0, R54 ;  /* 0x0000003600087220 */ /* 0x000fe20000410000 */
[----:B------:R-:W-:Y:S01]  /*1080*/  HADD2.F32 R10, -RZ, R14.H0_H0 ;  /* 0x2000000eff0a7230 */ /* 0x000fe20000004100 */
[----:B------:R-:W-:Y:S01]  /*1090*/  STL [R1+0x18], R20 ;  /* 0x0000181401007387 */ /* 0x000fe20000100800 */
[----:B------:R-:W-:Y:S01]  /*10a0*/  FMUL.FTZ R12, R5, R12 ;  /* 0x0000000c050c7220 */ /* 0x000fe20000410000 */
[----:B------:R-:W-:Y:S01]  /*10b0*/  FFMA.FTZ R6, R17, R8, R6 ;  /* 0x0000000811067223 */ /* 0x000fe20000010006 */
[----:B------:R-:W-:Y:S01]  /*10c0*/  FMUL.FTZ R8, R3, R53 ;  /* 0x0000003503087220 */ /* 0x000fe20000410000 */
[----:B------:R3:W-:Y:S01]  /*10d0*/  STL [R1+0x1c], R52 ;  /* 0x00001c3401007387 */ /* 0x0007e20000100800 */
[----:B------:R-:W-:-:S03]  /*10e0*/  FADD.FTZ R10, -R16, R10 ;  /* 0x0000000a100a7221 */ /* 0x000fc60000010100 */
[----:B------:R-:W-:Y:S01]  /*10f0*/  STL [R1+0x5c], R48 ;  /* 0x00005c3001007387 */ /* 0x000fe20000100800 */
[----:B------:R-:W-:-:S03]  /*1100*/  FFMA.FTZ R6, R12, R8, R6 ;  /* 0x000000080c067223 */ /* 0x000fc60000010006 */
[----:B------:R-:W-:Y:S01]  /*1110*/  STL [R1+0x58], R46 ;  /* 0x0000582e01007387 */ /* 0x000fe20000100800 */
[----:B---3--:R-:W-:-:S03]  /*1120*/  HADD2.F32 R52, -RZ, R44.H0_H0 ;  /* 0x2000002cff347230 */ /* 0x008fc60000004100 */
[----:B------:R-:W-:Y:S01]  /*1130*/  STL [R1+0x54], R17 ;  /* 0x0000541101007387 */ /* 0x000fe20000100800 */
[----:B------:R-:W-:-:S03]  /*1140*/  FMUL.FTZ R10, R5, R10 ;  /* 0x0000000a050a7220 */ /* 0x000fc60000410000 */
[----:B------:R0:W-:Y:S01]  /*1150*/  STL [R1+0x50], R12 ;  /* 0x0000500c01007387 */ /* 0x0001e20000100800 */
[----:B------:R-:W-:Y:S01]  /*1160*/  FMUL.FTZ R8, R0, R52 ;  /* 0x0000003400087220 */ /* 0x000fe20000410000 */
[----:B------:R-:W-:Y:S02]  /*1170*/  HADD2.F32 R50, -RZ, R44.H1_H1 ;  /* 0x3000002cff327230 */ /* 0x000fe40000004100 */
[----:B------:R1:W-:Y:S01]  /*1180*/  STL [R1+0x4c], R10 ;  /* 0x00004c0a01007387 */ /* 0x0003e20000100800 */
[----:B------:R-:W-:Y:S01]  /*1190*/  FFMA.FTZ R6, R10, R8, R6 ;  /* 0x000000080a067223 */ /* 0x000fe20000010006 */
[----:B0-----:R-:W-:Y:S02]  /*11a0*/  HADD2.F32 R12, -RZ, R14.H1_H1 ;  /* 0x3000000eff0c7230 */ /* 0x001fe40000004100 */
[----:B-1----:R-:W-:-:S03]  /*11b0*/  HADD2.F32 R10, -RZ, R42.H0_H0 ;  /* 0x2000002aff0a7230 */ /* 0x002fc60000004100 */
[C---:B------:R-:W-:Y:S01]  /*11c0*/  FADD.FTZ R12, -R16.reuse, R12 ;  /* 0x0000000c100c7221 */ /* 0x040fe20000010100 */
[----:B------:R-:W-:Y:S01]  /*11d0*/  FADD.FTZ R8, R29, UR7 ;  /* 0x000000071d087e21 */ /* 0x000fe20008010000 */
[----:B------:R-:W-:Y:S02]  /*11e0*/  FMUL.FTZ R29, R3, R50 ;  /* 0x00000032031d7220 */ /* 0x000fe40000410000 */
[C---:B------:R-:W-:Y:S01]  /*11f0*/  FMUL.FTZ R14, R5.reuse, R12 ;  /* 0x0000000c050e7220 */ /* 0x040fe20000410000 */
[----:B------:R-:W-:Y:S02]  /*1200*/  HADD2.F32 R49, -RZ, R40.H0_H0 ;  /* 0x20000028ff317230 */ /* 0x000fe40000004100 */
[----:B------:R-:W-:Y:S01]  /*1210*/  FADD.FTZ R10, -R16, R10 ;  /* 0x0000000a100a7221 */ /* 0x000fe20000010100 */
[----:B------:R-:W-:Y:S02]  /*1220*/  FFMA.FTZ R29, R14, R29, R6 ;  /* 0x0000001d0e1d7223 */ /* 0x000fe40000010006 */
[----:B------:R0:W1:Y:S01]  /*1230*/  MUFU.RSQ R6, R8 ;  /* 0x0000000800067308 */ /* 0x0000620000001400 */
[----:B------:R-:W-:Y:S01]  /*1240*/  FMUL.FTZ R10, R5, R10 ;  /* 0x0000000a050a7220 */ /* 0x000fe20000410000 */
[----:B------:R-:W-:Y:S01]  /*1250*/  STL [R1+0x3c], R14 ;  /* 0x00003c0e01007387 */ /* 0x000fe20000100800 */
[----:B------:R-:W-:-:S02]  /*1260*/  HADD2.F32 R42, -RZ, R42.H1_H1 ;  /* 0x3000002aff2a7230 */ /* 0x000fc40000004100 */
[----:B0-----:R-:W-:Y:S01]  /*1270*/  FMUL.FTZ R8, R0, R49 ;  /* 0x0000003100087220 */ /* 0x001fe20000410000 */
[----:B------:R0:W-:Y:S03]  /*1280*/  STL [R1+0x40], R10 ;  /* 0x0000400a01007387 */ /* 0x0001e60000100800 */
[----:B------:R-:W-:Y:S01]  /*1290*/  FFMA.FTZ R29, R10, R8, R29 ;  /* 0x000000080a1d7223 */ /* 0x000fe2000001001d */
[--C-:B------:R-:W-:Y:S02]  /*12a0*/  HADD2.F32 R8, -RZ, R7.reuse.H1_H1 ;  /* 0x30000007ff087230 */ /* 0x100fe40000004100 */
[----:B0-----:R-:W-:Y:S02]  /*12b0*/  HADD2.F32 R10, -RZ, R7.H0_H0 ;  /* 0x20000007ff0a7230 */ /* 0x001fe40000004100 */
[----:B------:R-:W-:Y:S02]  /*12c0*/  HADD2.F32 R46, -RZ, R51.H0_H0 ;  /* 0x20000033ff2e7230 */ /* 0x000fe40000004100 */
[----:B------:R-:W-:-:S02]  /*12d0*/  HADD2.F32 R44, -RZ, R40.H1_H1 ;  /* 0x30000028ff2c7230 */ /* 0x000fc40000004100 */
[----:B------:R-:W-:Y:S01]  /*12e0*/  FADD.FTZ R14, -R28, R10 ;  /* 0x0000000a1c0e7221 */ /* 0x000fe20000010100 */
[----:B------:R-:W-:Y:S01]  /*12f0*/  FADD.FTZ R10, -R16, R42 ;  /* 0x0000002a100a7221 */ /* 0x000fe20000010100 */
[----:B------:R-:W-:Y:S02]  /*1300*/  HADD2.F32 R48, -RZ, R51.H1_H1 ;  /* 0x30000033ff307230 */ /* 0x000fe40000004100 */
[----:B------:R-:W-:Y:S01]  /*1310*/  FADD.FTZ R12, -R28, R8 ;  /* 0x000000081c0c7221 */ /* 0x000fe20000010100 */
[----:B------:R-:W-:Y:S01]  /*1320*/  FMUL.FTZ R7, R2, R46 ;  /* 0x0000002e02077220 */ /* 0x000fe20000410000 */
[----:B-1----:R-:W-:Y:S01]  /*1330*/  FMUL.FTZ R40, R6, R14 ;  /* 0x0000000e06287220 */ /* 0x002fe20000410000 */
[----:B------:R-:W-:Y:S01]  /*1340*/  FMUL.FTZ R8, R3, R44 ;  /* 0x0000002c03087220 */ /* 0x000fe20000410000 */
[----:B------:R-:W-:Y:S01]  /*1350*/  FMUL.FTZ R51, R5, R10 ;  /* 0x0000000a05337220 */ /* 0x000fe20000410000 */
[----:B------:R-:W-:Y:S01]  /*1360*/  FMUL.FTZ R17, R4, R48 ;  /* 0x0000003004117220 */ /* 0x000fe20000410000 */
[----:B------:R-:W-:Y:S01]  /*1370*/  FMUL.FTZ R61, R6, R12 ;  /* 0x0000000c063d7220 */ /* 0x000fe20000410000 */
[----:B------:R-:W-:Y:S01]  /*1380*/  FFMA.FTZ R7, R40, R7, RZ ;  /* 0x0000000728077223 */ /* 0x000fe200000100ff */
[----:B------:R-:W-:Y:S01]  /*1390*/  FFMA.FTZ R29, R51, R8, R29 ;  /* 0x00000008331d7223 */ /* 0x000fe2000001001d */
[----:B------:R-:W-:-:S02]  /*13a0*/  HADD2.F32 R10, -RZ, R18.H0_H0 ;  /* 0x20000012ff0a7230 */ /* 0x000fc40000004100 */
[----:B------:R-:W-:Y:S02]  /*13b0*/  HADD2.F32 R8, -RZ, R9.H0_H0 ;  /* 0x20000009ff087230 */ /* 0x000fe40000004100 */
[----:B------:R-:W-:Y:S01]  /*13c0*/  FFMA.FTZ R17, R61, R17, R7 ;  /* 0x000000113d117223 */ /* 0x000fe20000010007 */
[----:B------:R-:W-:Y:S02]  /*13d0*/  HADD2.F32 R7, -RZ, R47.H0_H0 ;  /* 0x2000002fff077230 */ /* 0x000fe40000004100 */
[----:B------:R-:W-:Y:S01]  /*13e0*/  FADD.FTZ R10, -R16, R10 ;  /* 0x0000000a100a7221 */ /* 0x000fe20000010100 */
[----:B------:R-:W-:Y:S01]  /*13f0*/  FADD.FTZ R8, -R28, R8 ;  /* 0x000000081c087221 */ /* 0x000fe20000010100 */
[----:B------:R0:W-:Y:S01]  /*1400*/  STL [R1+0xc], R40 ;  /* 0x00000c2801007387 */ /* 0x0001e20000100800 */
[----:B------:R-:W-:Y:S02]  /*1410*/  HADD2.F32 R42, -RZ, R30.H0_H0 ;  /* 0x2000001eff2a7230 */ /* 0x000fe40000004100 */
[----:B------:R-:W-:-:S02]  /*1420*/  HADD2.F32 R9, -RZ, R9.H1_H1 ;  /* 0x30000009ff097230 */ /* 0x000fc40000004100 */
[----:B------:R-:W-:Y:S01]  /*1430*/  FMUL.FTZ R14, R6, R8 ;  /* 0x00000008060e7220 */ /* 0x000fe20000410000 */
[----:B------:R-:W-:Y:S02]  /*1440*/  HADD2.F32 R18, -RZ, R18.H1_H1 ;  /* 0x30000012ff127230 */ /* 0x000fe40000004100 */
[----:B0-----:R-:W-:Y:S01]  /*1450*/  FMUL.FTZ R40, R5, R10 ;  /* 0x0000000a05287220 */ /* 0x001fe20000410000 */
[----:B------:R-:W-:Y:S01]  /*1460*/  FMUL.FTZ R10, R2, R7 ;  /* 0x00000007020a7220 */ /* 0x000fe20000410000 */
[----:B------:R-:W-:Y:S01]  /*1470*/  STL [R1+0x38], R51 ;  /* 0x0000383301007387 */ /* 0x000fe20000100800 */
[----:B------:R-:W-:Y:S01]  /*1480*/  FMUL.FTZ R12, R0, R42 ;  /* 0x0000002a000c7220 */ /* 0x000fe20000410000 */
[----:B------:R-:W-:Y:S01]  /*1490*/  FADD.FTZ R9, -R28, R9 ;  /* 0x000000091c097221 */ /* 0x000fe20000010100 */
[----:B------:R-:W-:Y:S01]  /*14a0*/  FFMA.FTZ R17, R14, R10, R17 ;  /* 0x0000000a0e117223 */ /* 0x000fe20000010011 */
[----:B------:R-:W-:Y:S01]  /*14b0*/  STL [R1+0x10], R61 ;  /* 0x0000103d01007387 */ /* 0x000fe20000100800 */
[----:B------:R-:W-:-:S02]  /*14c0*/  HADD2.F32 R10, -RZ, R30.H1_H1 ;  /* 0x3000001eff0a7230 */ /* 0x000fc40000004100 */
[----:B------:R-:W-:Y:S01]  /*14d0*/  FADD.FTZ R30, -R16, R18 ;  /* 0x00000012101e7221 */ /* 0x000fe20000010100 */
[----:B------:R-:W-:Y:S01]  /*14e0*/  HADD2.F32 R8, -RZ, R47.H1_H1 ;  /* 0x3000002fff087230 */ /* 0x000fe20000004100 */
[----:B------:R0:W-:Y:S01]  /*14f0*/  STL [R1+0x34], R40 ;  /* 0x0000342801007387 */ /* 0x0001e20000100800 */
[----:B------:R-:W-:-:S03]  /*1500*/  FFMA.FTZ R29, R40, R12, R29 ;  /* 0x0000000c281d7223 */ /* 0x000fc6000001001d */
[----:B------:R1:W-:Y:S01]  /*1510*/  STL [R1+0x60], R14 ;  /* 0x0000600e01007387 */ /* 0x0003e20000100800 */
[----:B------:R-:W-:Y:S01]  /*1520*/  FMUL.FTZ R47, R5, R30 ;  /* 0x0000001e052f7220 */ /* 0x000fe20000410000 */
[----:B------:R-:W-:Y:S01]  /*1530*/  FMUL.FTZ R18, R3, R10 ;  /* 0x0000000a03127220 */ /* 0x000fe20000410000 */
[----:B------:R-:W-:Y:S01]  /*1540*/  FMUL.FTZ R12, R4, R8 ;  /* 0x00000008040c7220 */ /* 0x000fe20000410000 */
[----:B0-----:R-:W-:Y:S01]  /*1550*/  FMUL.FTZ R40, R6, R9 ;  /* 0x0000000906287220 */ /* 0x001fe20000410000 */
[----:B-1----:R-:W-:-:S04]  /*1560*/  HADD2.F32 R14, -RZ, R11.H0_H0 ;  /* 0x2000000bff0e7230 */ /* 0x002fc80000004100 */
[----:B------:R0:W-:Y:S01]  /*1570*/  STL [R1+0x48], R40 ;  /* 0x0000482801007387 */ /* 0x0001e20000100800 */
[----:B------:R-:W-:Y:S02]  /*1580*/  HADD2.F32 R9, -RZ, R13.H0_H0 ;  /* 0x2000000dff097230 */ /* 0x000fe40000004100 */
[----:B------:R-:W-:Y:S01]  /*1590*/  FFMA.FTZ R29, R47, R18, R29 ;  /* 0x000000122f1d7223 */ /* 0x000fe2000001001d */
[----:B------:R-:W-:Y:S01]  /*15a0*/  FADD.FTZ R14, -R28, R14 ;  /* 0x0000000e1c0e7221 */ /* 0x000fe20000010100 */
[----:B------:R1:W-:Y:S01]  /*15b0*/  STL [R1+0x2c], R47 ;  /* 0x00002c2f01007387 */ /* 0x0003e20000100800 */
[----:B------:R-:W-:Y:S01]  /*15c0*/  FFMA.FTZ R17, R40, R12, R17 ;  /* 0x0000000c28117223 */ /* 0x000fe20000010011 */
[----:B------:R-:W-:Y:S02]  /*15d0*/  HADD2.F32 R30, -RZ, R32.H0_H0 ;  /* 0x20000020ff1e7230 */ /* 0x000fe40000004100 */
[----:B------:R-:W-:Y:S01]  /*15e0*/  FMUL.FTZ R12, R2, R9 ;  /* 0x00000009020c7220 */ /* 0x000fe20000410000 */
[----:B------:R-:W-:-:S02]  /*15f0*/  HADD2.F32 R18, -RZ, R11.H1_H1 ;  /* 0x3000000bff127230 */ /* 0x000fc40000004100 */
[----:B0-----:R-:W-:Y:S01]  /*1600*/  FMUL.FTZ R40, R6, R14 ;  /* 0x0000000e06287220 */ /* 0x001fe20000410000 */
[----:B------:R-:W-:Y:S02]  /*1610*/  HADD2.F32 R11, -RZ, R34.H0_H0 ;  /* 0x20000022ff0b7230 */ /* 0x000fe40000004100 */
[----:B-1----:R-:W-:Y:S01]  /*1620*/  FFMA.FTZ R47, R0, R56, RZ ;  /* 0x00000038002f7223 */ /* 0x002fe200000100ff */
[----:B------:R-:W-:Y:S01]  /*1630*/  FADD.FTZ R30, -R16, R30 ;  /* 0x0000001e101e7221 */ /* 0x000fe20000010100 */
[----:B------:R0:W-:Y:S02]  /*1640*/  STL [R1+0x44], R40 ;  /* 0x0000442801007387 */ /* 0x0001e40000100800 */
[----:B------:R-:W-:Y:S01]  /*1650*/  FFMA.FTZ R47, R3, R57, R47 ;  /* 0x00000039032f7223 */ /* 0x000fe2000001002f */
[----:B------:R-:W-:Y:S01]  /*1660*/  FFMA.FTZ R17, R40, R12, R17 ;  /* 0x0000000c28117223 */ /* 0x000fe20000010011 */
[----:B------:R-:W-:Y:S02]  /*1670*/  HADD2.F32 R32, -RZ, R32.H1_H1 ;  /* 0x30000020ff207230 */ /* 0x000fe40000004100 */
[----:B------:R-:W-:Y:S01]  /*1680*/  FADD.FTZ R18, -R28, R18 ;  /* 0x000000121c127221 */ /* 0x000fe20000010100 */
[C---:B------:R-:W-:Y:S01]  /*1690*/  FFMA.FTZ R47, R0.reuse, R58, R47 ;  /* 0x0000003a002f7223 */ /* 0x040fe2000001002f */
[----:B------:R-:W-:Y:S01]  /*16a0*/  FMUL.FTZ R14, R0, R11 ;  /* 0x0000000b000e7220 */ /* 0x000fe20000410000 */
[----:B------:R-:W-:Y:S01]  /*16b0*/  FMUL.FTZ R61, R5, R30 ;  /* 0x0000001e053d7220 */ /* 0x000fe20000410000 */
[----:B0-----:R-:W-:Y:S01]  /*16c0*/  MOV R40, 0x28 ;  /* 0x0000002800287802 */ /* 0x001fe20000000f00 */
[----:B------:R-:W-:Y:S01]  /*16d0*/  FMUL.FTZ R51, R6, R18 ;  /* 0x0000001206337220 */ /* 0x000fe20000410000 */
[----:B------:R-:W-:Y:S01]  /*16e0*/  FADD.FTZ R32, -R16, R32 ;  /* 0x0000002010207221 */ /* 0x000fe20000010100 */
[----:B------:R-:W-:Y:S01]  /*16f0*/  FFMA.FTZ R47, R3, R55, R47 ;  /* 0x00000037032f7223 */ /* 0x000fe2000001002f */
[----:B------:R-:W-:Y:S01]  /*1700*/  FFMA.FTZ R29, R61, R14, R29 ;  /* 0x0000000e3d1d7223 */ /* 0x000fe2000001001d */
[----:B------:R-:W-:-:S02]  /*1710*/  IMAD R18, R60, R40, UR6 ;  /* 0x000000063c127e24 */ /* 0x000fc4000f8e0228 */
[----:B------:R-:W-:Y:S02]  /*1720*/  HADD2.F32 R40, -RZ, R15.H0_H0 ;  /* 0x2000000fff287230 */ /* 0x000fe40000004100 */
[----:B------:R-:W-:Y:S01]  /*1730*/  FMUL.FTZ R60, R5, R32 ;  /* 0x00000020053c7220 */ /* 0x000fe20000410000 */
[----:B------:R-:W-:Y:S02]  /*1740*/  HADD2.F32 R13, -RZ, R13.H1_H1 ;  /* 0x3000000dff0d7230 */ /* 0x000fe40000004100 */
[----:B------:R-:W-:Y:S02]  /*1750*/  HADD2.F32 R14, -RZ, R34.H1_H1 ;  /* 0x30000022ff0e7230 */ /* 0x000fe40000004100 */
[----:B------:R-:W-:Y:S01]  /*1760*/  FFMA.FTZ R32, R0, R54, R47 ;  /* 0x0000003600207223 */ /* 0x000fe2000001002f */
[----:B------:R-:W-:Y:S01]  /*1770*/  FADD.FTZ R34, -R28, R40 ;  /* 0x000000281c227221 */ /* 0x000fe20000010100 */
[----:B------:R-:W-:Y:S01]  /*1780*/  FMUL.FTZ R12, R4, R13 ;  /* 0x0000000d040c7220 */ /* 0x000fe20000410000 */
[C---:B------:R-:W-:Y:S01]  /*1790*/  FMUL.FTZ R40, R3.reuse, R14 ;  /* 0x0000000e03287220 */ /* 0x040fe20000410000 */
[----:B------:R-:W-:Y:S01]  /*17a0*/  FFMA.FTZ R32, R3, R53, R32 ;  /* 0x0000003503207223 */ /* 0x000fe20000010020 */
[----:B------:R-:W-:Y:S01]  /*17b0*/  STL [R1+0x28], R61 ;  /* 0x0000283d01007387 */ /* 0x000fe20000100800 */
[----:B------:R-:W-:Y:S01]  /*17c0*/  FFMA.FTZ R17, R51, R12, R17 ;  /* 0x0000000c33117223 */ /* 0x000fe20000010011 */
[----:B------:R-:W-:Y:S01]  /*17d0*/  FFMA.FTZ R29, R60, R40, R29 ;  /* 0x000000283c1d7223 */ /* 0x000fe2000001001d */
[----:B------:R-:W-:Y:S01]  /*17e0*/  FFMA.FTZ R40, R0, R52, R32 ;  /* 0x0000003400287223 */ /* 0x000fe20000010020 */
[----:B------:R0:W-:Y:S01]  /*17f0*/  STL [R1+0x30], R51 ;  /* 0x0000303301007387 */ /* 0x0001e20000100800 */
[----:B------:R-:W-:-:S02]  /*1800*/  HADD2.F32 R12, -RZ, R45.H0_H0 ;  /* 0x2000002dff0c7230 */ /* 0x000fc40000004100 */
[----:B------:R-:W-:Y:S01]  /*1810*/  FFMA.FTZ R40, R3, R50, R40 ;  /* 0x0000003203287223 */ /* 0x000fe20000010028 */
[----:B0-----:R-:W-:Y:S01]  /*1820*/  FMUL.FTZ R51, R6, R34 ;  /* 0x0000002206337220 */ /* 0x001fe20000410000 */
[----:B------:R-:W-:Y:S01]  /*1830*/  LEA R34, R59, R18, 0x3 ;  /* 0x000000123b227211 */ /* 0x000fe200078e18ff */
[----:B------:R-:W-:Y:S02]  /*1840*/  HADD2.F32 R18, -RZ, R15.H1_H1 ;  /* 0x3000000fff127230 */ /* 0x000fe40000004100 */
[----:B------:R-:W-:Y:S02]  /*1850*/  HADD2.F32 R15, -RZ, R45.H1_H1 ;  /* 0x3000002dff0f7230 */ /* 0x000fe40000004100 */
[----:B------:R-:W-:Y:S01]  /*1860*/  FMUL.FTZ R30, R2, R12 ;  /* 0x0000000c021e7220 */ /* 0x000fe20000410000 */
[----:B------:R-:W-:Y:S01]  /*1870*/  FADD.FTZ R45, -R28, R18 ;  /* 0x000000121c2d7221 */ /* 0x000fe20000010100 */
[----:B------:R-:W-:Y:S01]  /*1880*/  FFMA.FTZ R18, R0, R49, R40 ;  /* 0x0000003100127223 */ /* 0x000fe20000010028 */
[--C-:B------:R-:W-:Y:S01]  /*1890*/  HADD2.F32 R47, -RZ, R36.reuse.H0_H0 ;  /* 0x20000024ff2f7230 */ /* 0x100fe20000004100 */
[----:B------:R-:W-:Y:S01]  /*18a0*/  STL [R1+0x24], R60 ;  /* 0x0000243c01007387 */ /* 0x000fe20000100800 */
[----:B------:R-:W-:Y:S01]  /*18b0*/  FFMA.FTZ R30, R51, R30, R17 ;  /* 0x0000001e331e7223 */ /* 0x000fe20000010011 */
[----:B------:R-:W-:-:S02]  /*18c0*/  HADD2.F32 R32, -RZ, R36.H1_H1 ;  /* 0x30000024ff207230 */ /* 0x000fc40000004100 */
[----:B------:R-:W-:Y:S01]  /*18d0*/  FFMA.FTZ R18, R3, R44, R18 ;  /* 0x0000002c03127223 */ /* 0x000fe20000010012 */
[----:B------:R0:W-:Y:S01]  /*18e0*/  STL [R1+0x20], R51 ;  /* 0x0000203301007387 */ /* 0x0001e20000100800 */
[--C-:B------:R-:W-:Y:S02]  /*18f0*/  HADD2.F32 R17, -RZ, R38.reuse.H0_H0 ;  /* 0x20000026ff117230 */ /* 0x100fe40000004100 */
[----:B------:R-:W-:Y:S01]  /*1900*/  FADD.FTZ R47, -R16, R47 ;  /* 0x0000002f102f7221 */ /* 0x000fe20000010100 */
[----:B------:R-:W-:Y:S01]  /*1910*/  FMUL.FTZ R36, R4, R15 ;  /* 0x0000000f04247220 */ /* 0x000fe20000410000 */
[----:B------:R-:W-:Y:S01]  /*1920*/  FFMA.FTZ R18, R0, R42, R18 ;  /* 0x0000002a00127223 */ /* 0x000fe20000010012 */
[----:B------:R-:W-:Y:S01]  /*1930*/  FADD.FTZ R32, -R16, R32 ;  /* 0x0000002010207221 */ /* 0x000fe20000010100 */
[----:B------:R-:W-:Y:S02]  /*1940*/  HADD2.F32 R38, -RZ, R38.H1_H1 ;  /* 0x30000026ff267230 */ /* 0x000fe40000004100 */
[----:B0-----:R-:W-:Y:S01]  /*1950*/  FMUL.FTZ R51, R6, R45 ;  /* 0x0000002d06337220 */ /* 0x001fe20000410000 */
[----:B------:R-:W-:-:S02]  /*1960*/  HADD2.F32 R45, -RZ, R43.H0_H0 ;  /* 0x2000002bff2d7230 */ /* 0x000fc40000004100 */
[----:B------:R-:W-:Y:S01]  /*1970*/  FMUL.FTZ R40, R0, R17 ;  /* 0x0000001100287220 */ /* 0x000fe20000410000 */
[----:B------:R-:W-:Y:S01]  /*1980*/  FMUL.FTZ R59, R5, R47 ;  /* 0x0000002f053b7220 */ /* 0x000fe20000410000 */
[----:B------:R-:W-:Y:S02]  /*1990*/  HADD2.F32 R43, -RZ, R43.H1_H1 ;  /* 0x3000002bff2b7230 */ /* 0x000fe40000004100 */
[----:B------:R-:W-:Y:S01]  /*19a0*/  FFMA.FTZ R30, R51, R36, R30 ;  /* 0x00000024331e7223 */ /* 0x000fe2000001001e */
[--C-:B------:R-:W-:Y:S02]  /*19b0*/  HADD2.F32 R16, -RZ, R41.reuse.H0_H0 ;  /* 0x20000029ff107230 */ /* 0x100fe40000004100 */
[----:B------:R-:W-:Y:S01]  /*19c0*/  FADD.FTZ R45, -R28, R45 ;  /* 0x0000002d1c2d7221 */ /* 0x000fe20000010100 */
[----:B------:R-:W-:Y:S01]  /*19d0*/  FFMA.FTZ R36, R3, R10, R18 ;  /* 0x0000000a03247223 */ /* 0x000fe20000010012 */
[----:B------:R-:W-:Y:S02]  /*19e0*/  HADD2.F32 R18, -RZ, R41.H1_H1 ;  /* 0x30000029ff127230 */ /* 0x000fe40000004100 */
[----:B------:R-:W-:Y:S01]  /*19f0*/  FFMA.FTZ R29, R59, R40, R29 ;  /* 0x000000283b1d7223 */ /* 0x000fe2000001001d */
[----:B------:R-:W-:Y:S01]  /*1a00*/  FMUL.FTZ R41, R3, R38 ;  /* 0x0000002603297220 */ /* 0x000fe20000410000 */
[----:B------:R-:W-:Y:S01]  /*1a10*/  FMUL.FTZ R32, R5, R32 ;  /* 0x0000002005207220 */ /* 0x000fe20000410000 */
[----:B------:R-:W-:Y:S01]  /*1a20*/  FMUL.FTZ R40, R2, R16 ;  /* 0x0000001002287220 */ /* 0x000fe20000410000 */
[----:B------:R-:W-:Y:S01]  /*1a30*/  FMUL.FTZ R47, R6, R45 ;  /* 0x0000002d062f7220 */ /* 0x000fe20000410000 */
[----:B------:R-:W-:Y:S01]  /*1a40*/  FADD.FTZ R43, -R28, R43 ;  /* 0x0000002b1c2b7221 */ /* 0x000fe20000010100 */
[----:B------:R-:W-:Y:S01]  /*1a50*/  FFMA.FTZ R41, R32, R41, R29 ;  /* 0x0000002920297223 */ /* 0x000fe2000001001d */
[----:B------:R-:W-:Y:S01]  /*1a60*/  FMUL.FTZ R29, R4, R18 ;  /* 0x00000012041d7220 */ /* 0x000fe20000410000 */
[----:B------:R-:W-:Y:S01]  /*1a70*/  FFMA.FTZ R30, R47, R40, R30 ;  /* 0x000000282f1e7223 */ /* 0x000fe2000001001e */
[----:B------:R-:W-:Y:S01]  /*1a80*/  FMUL.FTZ R61, R6, R43 ;  /* 0x0000002b063d7220 */ /* 0x000fe20000410000 */
[----:B------:R-:W-:Y:S03]  /*1a90*/  STL [R1+0x14], R59 ;  /* 0x0000143b01007387 */ /* 0x000fe60000100800 */
[----:B------:R-:W-:Y:S01]  /*1aa0*/  FFMA.FTZ R29, R61, R29, R30 ;  /* 0x0000001d3d1d7223 */ /* 0x000fe2000001001e */
[----:B------:R-:W-:Y:S01]  /*1ab0*/  FFMA.FTZ R30, R2, R46, RZ ;  /* 0x0000002e021e7223 */ /* 0x000fe200000100ff */
[----:B------:R0:W-:Y:S03]  /*1ac0*/  STL [R1+0x8], R51 ;  /* 0x0000083301007387 */ /* 0x0001e60000100800 */
[----:B------:R-:W-:Y:S01]  /*1ad0*/  FFMA.FTZ R30, R4, R48, R30 ;  /* 0x00000030041e7223 */ /* 0x000fe2000001001e */
[----:B------:R-:W-:Y:S04]  /*1ae0*/  STL [R1+0xc8], R42 ;  /* 0x0000c82a01007387 */ /* 0x000fe80000100800 */
[----:B------:R-:W-:Y:S01]  /*1af0*/  STL [R1+0xcc], R10 ;  /* 0x0000cc0a01007387 */ /* 0x000fe20000100800 */
[----:B------:R-:W-:-:S03]  /*1b00*/  FFMA.FTZ R30, R2, R7, R30 ;  /* 0x00000007021e7223 */ /* 0x000fc6000001001e */
[----:B------:R-:W-:Y:S04]  /*1b10*/  STL [R1+0xbc], R11 ;  /* 0x0000bc0b01007387 */ /* 0x000fe80000100800 */
[----:B------:R-:W-:Y:S04]  /*1b20*/  STL [R1+0xc0], R14 ;  /* 0x0000c00e01007387 */ /* 0x000fe80000100800 */
[----:B------:R1:W-:Y:S01]  /*1b30*/  STL [R1], R47 ;  /* 0x0000002f01007387 */ /* 0x0003e20000100800 */
[----:B0-----:R-:W-:-:S03]  /*1b40*/  HADD2.F32 R51, -RZ, R33.H0_H0 ;  /* 0x20000021ff337230 */ /* 0x001fc60000004100 */
[----:B------:R-:W-:Y:S04]  /*1b50*/  STL [R1+0xc4], R5 ;  /* 0x0000c40501007387 */ /* 0x000fe80000100800 */
[----:B------:R0:W-:Y:S01]  /*1b60*/  STL [R1+0x4], R32 ;  /* 0x0000042001007387 */ /* 0x0001e20000100800 */
[----:B-1----:R-:W-:Y:S02]  /*1b70*/  HADD2.F32 R47, -RZ, R33.H1_H1 ;  /* 0x30000021ff2f7230 */ /* 0x002fe40000004100 */
[----:B------:R-:W-:Y:S01]  /*1b80*/  FFMA.FTZ R33, R4, R8, R30 ;  /* 0x0000000804217223 */ /* 0x000fe2000001001e */
[--C-:B------:R-:W-:Y:S02]  /*1b90*/  HADD2.F32 R59, -RZ, R19.reuse.H1_H1 ;  /* 0x30000013ff3b7230 */ /* 0x100fe40000004100 */
[----:B0-----:R-:W-:-:S02]  /*1ba0*/  HADD2.F32 R32, -RZ, R19.H0_H0 ;  /* 0x20000013ff207230 */ /* 0x001fc40000004100 */
[--C-:B------:R-:W-:Y:S02]  /*1bb0*/  HADD2.F32 R19, -RZ, R31.reuse.H0_H0 ;  /* 0x2000001fff137230 */ /* 0x100fe40000004100 */
[----:B------:R-:W-:Y:S01]  /*1bc0*/  FFMA.FTZ R33, R2, R9, R33 ;  /* 0x0000000902217223 */ /* 0x000fe20000010021 */
[----:B------:R-:W-:Y:S02]  /*1bd0*/  FADD.FTZ R32, -R28, R32 ;  /* 0x000000201c207221 */ /* 0x000fe40000010100 */
[----:B------:R-:W-:Y:S01]  /*1be0*/  FMUL.FTZ R30, R2, R19 ;  /* 0x00000013021e7220 */ /* 0x000fe20000410000 */
[----:B------:R-:W-:Y:S01]  /*1bf0*/  FFMA.FTZ R33, R4, R13, R33 ;  /* 0x0000000d04217223 */ /* 0x000fe20000010021 */
[----:B------:R-:W-:Y:S01]  /*1c00*/  FMUL.FTZ R60, R6, R32 ;  /* 0x00000020063c7220 */ /* 0x000fe20000410000 */
[----:B------:R-:W-:Y:S02]  /*1c10*/  HADD2.F32 R31, -RZ, R31.H1_H1 ;  /* 0x3000001fff1f7230 */ /* 0x000fe40000004100 */
[----:B------:R-:W-:Y:S01]  /*1c20*/  FADD.FTZ R59, -R28, R59 ;  /* 0x0000003b1c3b7221 */ /* 0x000fe20000010100 */
[----:B------:R-:W-:-:S02]  /*1c30*/  HADD2.F32 R45, -RZ, R37.H0_H0 ;  /* 0x20000025ff2d7230 */ /* 0x000fc40000004100 */
[----:B------:R-:W-:Y:S01]  /*1c40*/  FFMA.FTZ R29, R60, R30, R29 ;  /* 0x0000001e3c1d7223 */ /* 0x000fe2000001001d */
[----:B------:R-:W-:Y:S01]  /*1c50*/  FFMA.FTZ R30, R2, R12, R33 ;  /* 0x0000000c021e7223 */ /* 0x000fe20000010021 */
[----:B------:R-:W-:Y:S02]  /*1c60*/  HADD2.F32 R37, -RZ, R37.H1_H1 ;  /* 0x30000025ff257230 */ /* 0x000fe40000004100 */
[----:B------:R-:W-:Y:S01]  /*1c70*/  FMUL.FTZ R33, R4, R31 ;  /* 0x0000001f04217220 */ /* 0x000fe20000410000 */
[----:B------:R-:W-:Y:S01]  /*1c80*/  FMUL.FTZ R59, R6, R59 ;  /* 0x0000003b063b7220 */ /* 0x000fe20000410000 */
[----:B------:R-:W-:Y:S01]  /*1c90*/  FFMA.FTZ R30, R4, R15, R30 ;  /* 0x0000000f041e7223 */ /* 0x000fe2000001001e */
[C---:B------:R-:W-:Y:S01]  /*1ca0*/  FADD.FTZ R51, -R28.reuse, R51 ;  /* 0x000000331c337221 */ /* 0x040fe20000010100 */
[C---:B------:R-:W-:Y:S01]  /*1cb0*/  FADD.FTZ R47, -R28.reuse, R47 ;  /* 0x0000002f1c2f7221 */ /* 0x040fe20000010100 */
[C---:B------:R-:W-:Y:S01]  /*1cc0*/  FADD.FTZ R45, -R28.reuse, R45 ;  /* 0x0000002d1c2d7221 */ /* 0x040fe20000010100 */
[----:B------:R-:W-:Y:S01]  /*1cd0*/  FADD.FTZ R37, -R28, R37 ;  /* 0x000000251c257221 */ /* 0x000fe20000010100 */
[----:B------:R-:W-:Y:S01]  /*1ce0*/  FFMA.FTZ R33, R59, R33, R29 ;  /* 0x000000213b217223 */ /* 0x000fe2000001001d */
[----:B------:R-:W-:-:S02]  /*1cf0*/  HADD2.F32 R28, -RZ, R35.H0_H0 ;  /* 0x20000023ff1c7230 */ /* 0x000fc40000004100 */
[----:B------:R-:W-:Y:S02]  /*1d00*/  HADD2.F32 R29, -RZ, R35.H1_H1 ;  /* 0x30000023ff1d7230 */ /* 0x000fe40000004100 */
[----:B------:R-:W-:Y:S01]  /*1d10*/  FFMA.FTZ R35, R2, R16, R30 ;  /* 0x0000001002237223 */ /* 0x000fe2000001001e */
[----:B------:R-:W-:Y:S01]  /*1d20*/  FMUL.FTZ R51, R6, R51 ;  /* 0x0000003306337220 */ /* 0x000fe20000410000 */
[----:B------:R-:W-:Y:S02]  /*1d30*/  FMUL.FTZ R30, R2, R28 ;  /* 0x0000001c021e7220 */ /* 0x000fe40000410000 */
[C---:B------:R-:W-:Y:S01]  /*1d40*/  FFMA.FTZ R35, R4.reuse, R18, R35 ;  /* 0x0000001204237223 */ /* 0x040fe20000010023 */
[----:B------:R-:W-:Y:S01]  /*1d50*/  FMUL.FTZ R32, R4, R29 ;  /* 0x0000001d04207220 */ /* 0x000fe20000410000 */
[----:B------:R-:W-:Y:S02]  /*1d60*/  FFMA.FTZ R33, R51, R30, R33 ;  /* 0x0000001e33217223 */ /* 0x000fe40000010021 */
[----:B------:R-:W-:Y:S01]  /*1d70*/  FFMA.FTZ R35, R2, R19, R35 ;  /* 0x0000001302237223 */ /* 0x000fe20000010023 */
[----:B------:R-:W-:Y:S01]  /*1d80*/  FMUL.FTZ R47, R6, R47 ;  /* 0x0000002f062f7220 */ /* 0x000fe20000410000 */
[----:B------:R-:W-:-:S02]  /*1d90*/  HADD2.F32 R30, -RZ, R39.H0_H0 ;  /* 0x20000027ff1e7230 */ /* 0x000fc40000004100 */
[----:B------:R-:W-:Y:S01]  /*1da0*/  FFMA.FTZ R35, R4, R31, R35 ;  /* 0x0000001f04237223 */ /* 0x000fe20000010023 */
[----:B------:R-:W-:Y:S01]  /*1db0*/  FFMA.FTZ R32, R47, R32, R33 ;  /* 0x000000202f207223 */ /* 0x000fe20000010021 */
[----:B------:R-:W-:Y:S01]  /*1dc0*/  FMUL.FTZ R45, R6, R45 ;  /* 0x0000002d062d7220 */ /* 0x000fe20000410000 */
[C---:B------:R-:W-:Y:S01]  /*1dd0*/  FMUL.FTZ R33, R2.reuse, R30 ;  /* 0x0000001e02217220 */ /* 0x040fe20000410000 */
[----:B------:R-:W-:Y:S01]  /*1de0*/  FFMA.FTZ R35, R2, R28, R35 ;  /* 0x0000001c02237223 */ /* 0x000fe20000010023 */
[----:B------:R-:W-:Y:S02]  /*1df0*/  HADD2.F32 R39, -RZ, R39.H1_H1 ;  /* 0x30000027ff277230 */ /* 0x000fe40000004100 */
[----:B------:R-:W-:Y:S01]  /*1e00*/  FFMA.FTZ R36, R0, R11, R36 ;  /* 0x0000000b00247223 */ /* 0x000fe20000010024 */
[----:B------:R-:W-:Y:S01]  /*1e10*/  FFMA.FTZ R33, R45, R33, R32 ;  /* 0x000000212d217223 */ /* 0x000fe20000010020 */
[----:B------:R-:W-:Y:S01]  /*1e20*/  FFMA.FTZ R32, R4, R29, R35 ;  /* 0x0000001d04207223 */ /* 0x000fe20000010023 */
[----:B------:R-:W-:Y:S01]  /*1e30*/  FMUL.FTZ R43, R6, R37 ;  /* 0x00000025062b7220 */ /* 0x000fe20000410000 */
[----:B------:R-:W-:Y:S01]  /*1e40*/  FFMA.FTZ R36, R3, R14, R36 ;  /* 0x0000000e03247223 */ /* 0x000fe20000010024 */
[----:B------:R-:W-:Y:S01]  /*1e50*/  FMUL.FTZ R35, R4, R39 ;  /* 0x0000002704237220 */ /* 0x000fe20000410000 */
[----:B------:R-:W-:Y:S01]  /*1e60*/  FFMA.FTZ R32, R2, R30, R32 ;  /* 0x0000001e02207223 */ /* 0x000fe20000010020 */
[----:B------:R-:W-:Y:S01]  /*1e70*/  STL [R1+0xd0], R17 ;  /* 0x0000d01101007387 */ /* 0x000fe20000100800 */
[----:B------:R-:W-:Y:S01]  /*1e80*/  FFMA.FTZ R36, R0, R17, R36 ;  /* 0x0000001100247223 */ /* 0x000fe20000010024 */
[----:B------:R-:W-:Y:S01]  /*1e90*/  FFMA.FTZ R33, R43, R35, R33 ;  /* 0x000000232b217223 */ /* 0x000fe20000010021 */
[----:B------:R-:W-:Y:S01]  /*1ea0*/  FFMA.FTZ R32, R4, R39, R32 ;  /* 0x0000002704207223 */ /* 0x000fe20000010020 */
[----:B------:R-:W2:Y:S01]  /*1eb0*/  LDL R14, [R1+0x1c] ;  /* 0x00001c00010e7983 */ /* 0x000ea20000100800 */
[----:B------:R-:W-:Y:S01]  /*1ec0*/  FFMA.FTZ R40, R3, R38, R36 ;  /* 0x0000002603287223 */ /* 0x000fe20000010024 */
[----:B------:R-:W-:-:S02]  /*1ed0*/  FFMA.FTZ R26, R20, R56, R26 ;  /* 0x00000038141a7223 */ /* 0x000fc4000001001a */
[----:B------:R-:W3:Y:S04]  /*1ee0*/  LDL R10, [R1+0xc] ;  /* 0x00000c00010a7983 */ /* 0x000ee80000100800 */
[----:B------:R-:W4:Y:S04]  /*1ef0*/  LDL R42, [R1+0x10] ;  /* 0x00001000012a7983 */ /* 0x000f280000100800 */
[----:B------:R-:W4:Y:S04]  /*1f00*/  LDL R11, [R1+0x5c] ;  /* 0x00005c00010b7983 */ /* 0x000f280000100800 */
[----:B------:R0:W-:Y:S04]  /*1f10*/  STS.64 [R34+0xc80], R32 ;  /* 0x000c802022007388 */ /* 0x0001e80000000a00 */
[----:B------:R-:W4:Y:S04]  /*1f20*/  LDL.LU R20, [R1+0xd4] ;  /* 0x0000d40001147983 */ /* 0x000f280000300800 */
[----:B------:R1:W-:Y:S04]  /*1f30*/  STS.64 [R34], R40 ;  /* 0x0000002822007388 */ /* 0x0003e80000000a00 */
[----:B0-----:R-:W4:Y:S04]  /*1f40*/  LDL R33, [R1+0x58] ;  /* 0x0000580001217983 */ /* 0x001f280000100800 */
[----:B------:R-:W4:Y:S04]  /*1f50*/  LDL R35, [R1+0x48] ;  /* 0x0000480001237983 */ /* 0x000f280000100800 */
[----:B-1----:R-:W4:Y:S04]  /*1f60*/  LDL R34, [R1+0x60] ;  /* 0x0000600001227983 */ /* 0x002f280000100800 */
[----:B------:R-:W4:Y:S04]  /*1f70*/  LDL R40, [R1+0x50] ;  /* 0x0000500001287983 */ /* 0x000f280000100800 */
[----:B------:R-:W4:Y:S04]  /*1f80*/  LDL R37, [R1+0x54] ;  /* 0x0000540001257983 */ /* 0x000f280000100800 */
[----:B------:R-:W4:Y:S04]  /*1f90*/  LDL R36, [R1+0x44] ;  /* 0x0000440001247983 */ /* 0x000f280000100800 */
[----:B------:R-:W4:Y:S04]  /*1fa0*/  LDL R17, [R1+0x30] ;  /* 0x0000300001117983 */ /* 0x000f280000100800 */
[----:B------:R-:W4:Y:S01]  /*1fb0*/  LDL R5, [R1+0x20] ;  /* 0x0000200001057983 */ /* 0x000f220000100800 */
[----:B--2---:R-:W-:-:S03]  /*1fc0*/  FFMA.FTZ R32, R14, R57, R24 ;  /* 0x000000390e207223 */ /* 0x004fc60000010018 */
[----:B------:R-:W2:Y:S01]  /*1fd0*/  LDL R14, [R1+0x8] ;  /* 0x00000800010e7983 */ /* 0x000ea20000100800 */
[----:B---3--:R-:W-:-:S03]  /*1fe0*/  FFMA.FTZ R22, R10, R46, R22 ;  /* 0x0000002e0a167223 */ /* 0x008fc60000010016 */
[----:B------:R-:W3:Y:S01]  /*1ff0*/  LDL R10, [R1+0x4c] ;  /* 0x00004c00010a7983 */ /* 0x000ee20000100800 */
[----:B----4-:R-:W-:-:S03]  /*2000*/  FFMA.FTZ R26, R11, R58, R26 ;  /* 0x0000003a0b1a7223 */ /* 0x010fc6000001001a */
[----:B------:R-:W4:Y:S01]  /*2010*/  LDL R11, [R1+0x40] ;  /* 0x00004000010b7983 */ /* 0x000f220000100800 */
[----:B------:R-:W-:-:S03]  /*2020*/  FFMA.FTZ R24, R42, R48, R20 ;  /* 0x000000302a187223 */ /* 0x000fc60000010014 */
[----:B------:R-:W4:Y:S01]  /*2030*/  LDL R42, [R1+0x3c] ;  /* 0x00003c00012a7983 */ /* 0x000f220000100800 */
[----:B------:R-:W-:-:S03]  /*2040*/  FFMA.FTZ R32, R33, R55, R32 ;  /* 0x0000003721207223 */ /* 0x000fc60000010020 */
[----:B------:R-:W4:Y:S01]  /*2050*/  LDL R33, [R1] ;  /* 0x0000000001217983 */ /* 0x000f220000100800 */
[----:B------:R-:W-:Y:S01]  /*2060*/  FFMA.FTZ R20, R34, R7, R22 ;  /* 0x0000000722147223 */ /* 0x000fe20000010016 */
[----:B------:R-:W-:Y:S02]  /*2070*/  FFMA.FTZ R24, R35, R8, R24 ;  /* 0x0000000823187223 */ /* 0x000fe40000010018 */
[----:B------:R-:W4:Y:S01]  /*2080*/  LDL R34, [R1+0x2c] ;  /* 0x00002c0001227983 */ /* 0x000f220000100800 */
[----:B------:R-:W-:-:S03]  /*2090*/  FFMA.FTZ R22, R40, R53, R32 ;  /* 0x0000003528167223 */ /* 0x000fc60000010020 */
        /* <DEDUP_REMOVED lines=8> */
[----:B------:R-:W4:Y:S04]  /*2120*/  LDL R36, [R1+0x4] ;  /* 0x0000040001247983 */ /* 0x000f280000100800 */
[----:B------:R-:W4:Y:S01]  /*2130*/  LDL.LU R17, [R1+0xd0] ;  /* 0x0000d00001117983 */ /* 0x000f220000300800 */
[----:B------:R-:W-:Y:S01]  /*2140*/  UIADD3 UR7, UP0, UR9, 0xa, URZ ;  /* 0x0000000a09077890 */ /* 0x000fe2000ff1e03f */
[----:B------:R-:W0:Y:S01]  /*2150*/  S2R R41, SR_TID.X ;  /* 0x0000000000297919 */ /* 0x000e220000002100 */
[----:B------:R-:W-:Y:S01]  /*2160*/  FADD.FTZ R27, R56, R27 ;  /* 0x0000001b381b7221 */ /* 0x000fe20000010000 */
[----:B------:R-:W-:Y:S01]  /*2170*/  FADD.FTZ R25, R57, R25 ;  /* 0x0000001939197221 */ /* 0x000fe20000010000 */
[----:B------:R-:W-:Y:S01]  /*2180*/  FADD.FTZ R23, R46, R23 ;  /* 0x000000172e177221 */ /* 0x000fe20000010000 */
[----:B------:R-:W-:Y:S01]  /*2190*/  FADD.FTZ R21, R48, R21 ;  /* 0x0000001530157221 */ /* 0x000fe20000010000 */
[----:B------:R-:W-:Y:S01]  /*21a0*/  BAR.SYNC.DEFER_BLOCKING 0x0 ;  /* 0x0000000000007b1d */ /* 0x000fe20000010000 */
[----:B--2---:R-:W-:Y:S01]  /*21b0*/  FFMA.FTZ R24, R14, R15, R24 ;  /* 0x0000000f0e187223 */ /* 0x004fe20000010018 */
[----:B---3--:R-:W-:-:S04]  /*21c0*/  FFMA.FTZ R26, R10, R52, R26 ;  /* 0x000000340a1a7223 */ /* 0x008fc8000001001a */
[----:B------:R-:W2:Y:S01]  /*21d0*/  LDL.LU R10, [R1+0xcc] ;  /* 0x0000cc00010a7983 */ /* 0x000ea20000300800 */
[----:B----4-:R-:W-:Y:S01]  /*21e0*/  FFMA.FTZ R26, R11, R49, R26 ;  /* 0x000000310b1a7223 */ /* 0x010fe2000001001a */
[----:B------:R-:W-:Y:S02]  /*21f0*/  FFMA.FTZ R22, R42, R50, R22 ;  /* 0x000000322a167223 */ /* 0x000fe40000010016 */
[----:B------:R-:W3:Y:S04]  /*2200*/  LDL.LU R42, [R1+0xc8] ;  /* 0x0000c800012a7983 */ /* 0x000ee80000300800 */
[----:B------:R1:W5:Y:S04]  /*2210*/  LDL.LU R5, [R1+0xc4] ;  /* 0x0000c40001057983 */ /* 0x0003680000300800 */
[----:B------:R-:W4:Y:S04]  /*2220*/  LDL.LU R14, [R1+0xc0] ;  /* 0x0000c000010e7983 */ /* 0x000f280000300800 */
[----:B------:R-:W4:Y:S01]  /*2230*/  LDL.LU R11, [R1+0xbc] ;  /* 0x0000bc00010b7983 */ /* 0x000f220000300800 */
[----:B------:R-:W-:Y:S01]  /*2240*/  FFMA.FTZ R22, R32, R44, R22 ;  /* 0x0000002c20167223 */ /* 0x000fe20000010016 */
[----:B------:R-:W-:-:S02]  /*2250*/  FFMA.FTZ R32, R33, R16, R20 ;  /* 0x0000001021207223 */ /* 0x000fc40000010014 */
[----:B------:R-:W4:Y:S01]  /*2260*/  LDL R20, [R1+0x34] ;  /* 0x0000340001147983 */ /* 0x000f220000100800 */
[----:B------:R-:W-:Y:S01]  /*2270*/  UIADD3.X UR9, URZ, UR5, URZ, UP0, !UPT ;  /* 0x000000053f097290 */ /* 0x000fe200087fe43f */
[----:B------:R-:W-:Y:S01]  /*2280*/  FADD.FTZ R27, R27, R58 ;  /* 0x0000003a1b1b7221 */ /* 0x000fe20000010000 */
[----:B------:R-:W-:Y:S01]  /*2290*/  UISETP.GE.U32.AND UP0, UPT, UR7, UR12, UPT ;  /* 0x0000000c0700728c */ /* 0x000fe2000bf06070 */
[----:B------:R-:W-:Y:S01]  /*22a0*/  FADD.FTZ R25, R25, R55 ;  /* 0x0000003719197221 */ /* 0x000fe20000010000 */
[----:B------:R-:W-:Y:S01]  /*22b0*/  FADD.FTZ R23, R23, R7 ;  /* 0x0000000717177221 */ /* 0x000fe20000010000 */
[----:B------:R-:W-:Y:S01]  /*22c0*/  FADD.FTZ R21, R21, R8 ;  /* 0x0000000815157221 */ /* 0x000fe20000010000 */
[----:B------:R-:W-:Y:S01]  /*22d0*/  UISETP.GE.AND.EX UP0, UPT, UR9, UR13, UPT, UP0 ;  /* 0x0000000d0900728c */ /* 0x000fe2000bf06300 */
[----:B------:R-:W-:Y:S01]  /*22e0*/  FADD.FTZ R27, R27, R54 ;  /* 0x000000361b1b7221 */ /* 0x000fe20000010000 */
[----:B------:R-:W-:Y:S01]  /*22f0*/  FADD.FTZ R25, R25, R53 ;  /* 0x0000003519197221 */ /* 0x000fe20000010000 */
[----:B------:R-:W-:Y:S01]  /*2300*/  FADD.FTZ R23, R23, R9 ;  /* 0x0000000917177221 */ /* 0x000fe20000010000 */
[----:B------:R-:W-:Y:S01]  /*2310*/  FADD.FTZ R21, R21, R13 ;  /* 0x0000000d15157221 */ /* 0x000fe20000010000 */
[----:B------:R-:W-:Y:S01]  /*2320*/  FADD.FTZ R27, R27, R52 ;  /* 0x000000341b1b7221 */ /* 0x000fe20000010000 */
[----:B------:R-:W-:Y:S01]  /*2330*/  FADD.FTZ R25, R25, R50 ;  /* 0x0000003219197221 */ /* 0x000fe20000010000 */
[----:B------:R-:W-:Y:S01]  /*2340*/  FADD.FTZ R23, R23, R12 ;  /* 0x0000000c17177221 */ /* 0x000fe20000010000 */
[----:B------:R-:W-:Y:S01]  /*2350*/  FADD.FTZ R21, R21, R15 ;  /* 0x0000000f15157221 */ /* 0x000fe20000010000 */
[----:B------:R-:W-:Y:S01]  /*2360*/  PLOP3.LUT P0, PT, PT, PT, UP0, 0x80, 0x0 ;  /* 0x000000000000781c */ /* 0x000fe20003f0f008 */
[----:B------:R-:W-:Y:S01]  /*2370*/  FADD.FTZ R27, R27, R49 ;  /* 0x000000311b1b7221 */ /* 0x000fe20000010000 */
[----:B------:R-:W-:Y:S01]  /*2380*/  FADD.FTZ R25, R25, R44 ;  /* 0x0000002c19197221 */ /* 0x000fe20000010000 */
[----:B------:R-:W-:Y:S01]  /*2390*/  FADD.FTZ R23, R23, R16 ;  /* 0x0000001017177221 */ /* 0x000fe20000010000 */
[----:B------:R-:W-:Y:S01]  /*23a0*/  FADD.FTZ R21, R21, R18 ;  /* 0x0000001215157221 */ /* 0x000fe20000010000 */
[----:B------:R-:W-:Y:S01]  /*23b0*/  FFMA.FTZ R33, R61, R18, R24 ;  /* 0x000000123d217223 */ /* 0x000fe20000010018 */
[----:B------:R-:W-:Y:S01]  /*23c0*/  FFMA.FTZ R24, R60, R19, R32 ;  /* 0x000000133c187223 */ /* 0x000fe20000010020 */
[----:B------:R-:W-:Y:S01]  /*23d0*/  FADD.FTZ R23, R23, R19 ;  /* 0x0000001317177221 */ /* 0x000fe20000010000 */
[----:B------:R-:W-:-:S02]  /*23e0*/  FADD.FTZ R21, R21, R31 ;  /* 0x0000001f15157221 */ /* 0x000fc40000010000 */
[----:B------:R-:W-:Y:S01]  /*23f0*/  FFMA.FTZ R32, R51, R28, R24 ;  /* 0x0000001c33207223 */ /* 0x000fe20000010018 */
[----:B------:R-:W-:Y:S01]  /*2400*/  FADD.FTZ R23, R23, R28 ;  /* 0x0000001c17177221 */ /* 0x000fe20000010000 */
[----:B------:R-:W-:Y:S01]  /*2410*/  FADD.FTZ R21, R21, R29 ;  /* 0x0000001d15157221 */ /* 0x000fe20000010000 */
[----:B0-----:R-:W-:Y:S02]  /*2420*/  ISETP.GT.U32.AND P1, PT, R41, 0x7f, PT ;  /* 0x0000007f2900780c */ /* 0x001fe40003f24070 */
[----:B------:R-:W-:Y:S01]  /*2430*/  FADD.FTZ R23, R23, R30 ;  /* 0x0000001e17177221 */ /* 0x000fe20000010000 */
[----:B------:R-:W-:Y:S01]  /*2440*/  FADD.FTZ R21, R21, R39 ;  /* 0x0000002715157221 */ /* 0x000fe20000010000 */
[----:B--2---:R-:W-:Y:S01]  /*2450*/  FFMA.FTZ R22, R34, R10, R22 ;  /* 0x0000000a22167223 */ /* 0x004fe20000010016 */
[----:B------:R-:W-:Y:S01]  /*2460*/  FADD.FTZ R25, R25, R10 ;  /* 0x0000000a19197221 */ /* 0x000fe20000010000 */
[----:B---3--:R-:W-:Y:S02]  /*2470*/  FADD.FTZ R27, R27, R42 ;  /* 0x0000002a1b1b7221 */ /* 0x008fe40000010000 */
[----:B----4-:R-:W-:Y:S01]  /*2480*/  FFMA.FTZ R22, R37, R14, R22 ;  /* 0x0000000e25167223 */ /* 0x010fe20000010016 */
[----:B------:R-:W-:Y:S01]  /*2490*/  FADD.FTZ R25, R25, R14 ;  /* 0x0000000e19197221 */ /* 0x000fe20000010000 */
[----:B------:R-:W-:-:S02]  /*24a0*/  FADD.FTZ R27, R27, R11 ;  /* 0x0000000b1b1b7221 */ /* 0x000fc40000010000 */
[----:B------:R-:W-:Y:S01]  /*24b0*/  FFMA.FTZ R24, R36, R38, R22 ;  /* 0x0000002624187223 */ /* 0x000fe20000010016 */
[----:B------:R-:W-:Y:S01]  /*24c0*/  FFMA.FTZ R20, R20, R42, R26 ;  /* 0x0000002a14147223 */ /* 0x000fe2000001001a */
[----:B------:R-:W-:-:S03]  /*24d0*/  FFMA.FTZ R26, R59, R31, R33 ;  /* 0x0000001f3b1a7223 */ /* 0x000fc60000010021 */
[----:B------:R-:W-:Y:S01]  /*24e0*/  FFMA.FTZ R20, R35, R11, R20 ;  /* 0x0000000b23147223 */ /* 0x000fe20000010014 */
[----:B------:R-:W-:Y:S01]  /*24f0*/  FFMA.FTZ R33, R47, R29, R26 ;  /* 0x0000001d2f217223 */ /* 0x000fe2000001001a */
[----:B------:R-:W-:Y:S01]  /*2500*/  FADD.FTZ R27, R27, R17 ;  /* 0x000000111b1b7221 */ /* 0x000fe20000010000 */
[----:B------:R-:W-:Y:S01]  /*2510*/  FADD.FTZ R25, R25, R38 ;  /* 0x0000002619197221 */ /* 0x000fe20000010000 */
[----:B------:R-:W-:Y:S01]  /*2520*/  FFMA.FTZ R26, R40, R17, R20 ;  /* 0x00000011281a7223 */ /* 0x000fe20000010014 */
[----:B------:R-:W-:Y:S01]  /*2530*/  FFMA.FTZ R22, R45, R30, R32 ;  /* 0x0000001e2d167223 */ /* 0x000fe20000010020 */
[----:B------:R-:W-:Y:S01]  /*2540*/  FFMA.FTZ R20, R43, R39, R33 ;  /* 0x000000272b147223 */ /* 0x000fe20000010021 */
[----:B-1----:R-:W-:Y:S06]  /*2550*/  @!P0 BRA `(.L_x_2619) ;  /* 0x0000000000d48947 */ /* 0x002fec0003800000 */
        /* <DEDUP_REMOVED lines=53> */
.L_x_2619:
[----:B------:R-:W-:Y:S01]  /*28b0*/  BSSY B0, `(.L_x_2620) ;  /* 0x000003d000007945 */ /* 0x000fe20003800000 */
[----:B0-----:R-:W-:-:S03]  /*28c0*/  CS2R R32, SRZ ;  /* 0x0000000000207805 */ /* 0x001fc6000001ff00 */
[----:B------:R-:W-:Y:S05]  /*28d0*/  @P1 BRA `(.L_x_2621) ;  /* 0x0000000000e81947 */ /* 0x000fea0003800000 */
[----:B------:R-:W-:Y:S02]  /*28e0*/  SHF.R.U32.HI R36, RZ, 0x2, R41 ;  /* 0x00000002ff247819 */ /* 0x000fe40000011629 */
[----:B------:R-:W-:-:S03]  /*28f0*/  SHF.L.U32 R37, R41, 0x3, RZ ;  /* 0x0000000329257819 */ /* 0x000fc600000006ff */
        /* <DEDUP_REMOVED lines=55> */
[----:B------:R-:W-:-:S07]  /*2c70*/  FADD.FTZ R33, R35, R33 ;  /* 0x0000002123217221 */ /* 0x000fce0000010000 */
.L_x_2621:
[----:B------:R-:W-:Y:S05]  /*2c80*/  BSYNC B0 ;  /* 0x0000000000007941 */ /* 0x000fea0003800000 */
.L_x_2620:
        /* <DEDUP_REMOVED lines=23> */
.L_x_2623:
[----:B------:R-:W-:Y:S05]  /*2e00*/  BSYNC B0 ;  /* 0x0000000000007941 */ /* 0x000fea0003800000 */
.L_x_2622:
        /* <DEDUP_REMOVED lines=17> */
.L_x_2626:
[----:B------:R-:W2:Y:S04]  /*2f20*/  LD.E.STRONG.GPU R35, desc[UR10][R32.64] ;  /* 0x0000000a20237980 */ /* 0x000ea8000c10f900 */
[----:B--2---:R-:W-:Y:S01]  /*2f30*/  CCTL.IVALL ;  /* 0x00000000ff00798f */ /* 0x004fe20002000000 */
[----:B------:R-:W-:Y:S05]  /*2f40*/  YIELD ;  /* 0x0000000000007946 */ /* 0x000fea0003800000 */
[----:B-----5:R-:W-:-:S04]  /*2f50*/  LOP3.LUT R35, R35, R34, RZ, 0x3c, !PT ;  /* 0x0000002223237212 */ /* 0x020fc800078e3cff */
[----:B------:R-:W-:-:S13]  /*2f60*/  ISETP.GT.AND P1, PT, R35, -0x1, PT ;  /* 0xffffffff2300780c */ /* 0x000fda0003f24270 */
[----:B------:R-:W-:Y:S05]  /*2f70*/  @P1 BRA `(.L_x_2626) ;  /* 0xfffffffc00e81947 */ /* 0x000fea000383ffff */
.L_x_2625:
[----:B------:R-:W-:Y:S05]  /*2f80*/  WARPSYNC.ALL ;  /* 0x0000000000007948 */ /* 0x000fea0003800000 */
[----:B------:R-:W-:Y:S06]  /*2f90*/  BAR.SYNC.DEFER_BLOCKING 0x0 ;  /* 0x0000000000007b1d */ /* 0x000fec0000010000 */
[----:B------:R-:W-:Y:S05]  /*2fa0*/  BRA `(.L_x_2627) ;  /* 0x0000000000647947 */ /* 0x000fea0003800000 */
.L_x_2624:
        /* <DEDUP_REMOVED lines=17> */
.L_x_2629:
[----:B------:R-:W2:Y:S04]  /*30c0*/  LD.E.STRONG.GPU R35, desc[UR10][R32.64] ;  /* 0x0000000a20237980 */ /* 0x000ea8000c10f900 */
[----:B--2---:R-:W-:Y:S01]  /*30d0*/  CCTL.IVALL ;  /* 0x00000000ff00798f */ /* 0x004fe20002000000 */
[----:B------:R-:W-:Y:S05]  /*30e0*/  YIELD ;  /* 0x0000000000007946 */ /* 0x000fea0003800000 */
[----:B-----5:R-:W-:-:S04]  /*30f0*/  LOP3.LUT R35, R35, R34, RZ, 0x3c, !PT ;  /* 0x0000002223237212 */ /* 0x020fc800078e3cff */
[----:B------:R-:W-:-:S13]  /*3100*/  ISETP.GT.AND P1, PT, R35, -0x1, PT ;  /* 0xffffffff2300780c */ /* 0x000fda0003f24270 */
[----:B------:R-:W-:Y:S05]  /*3110*/  @P1 BRA `(.L_x_2629) ;  /* 0xfffffffc00e81947 */ /* 0x000fea000383ffff */
.L_x_2628:
[----:B------:R-:W-:Y:S05]  /*3120*/  WARPSYNC.ALL ;  /* 0x0000000000007948 */ /* 0x000fea0003800000 */
[----:B------:R-:W-:Y:S06]  /*3130*/  BAR.SYNC.DEFER_BLOCKING 0x0 ;  /* 0x0000000000007b1d */ /* 0x000fec0000010000 */
.L_x_2627:
[----:B0-----:R-:W0:Y:S01]  /*3140*/  S2R R34, SR_TID.X ;  /* 0x0000000000227919 */ /* 0x001e220000002100 */
[----:B------:R-:W-:Y:S01]  /*3150*/  BSSY B0, `(.L_x_2630) ;  /* 0x0000024000007945 */ /* 0x000fe20003800000 */
[----:B------:R-:W-:Y:S01]  /*3160*/  HFMA2.MMA R36, -RZ, RZ, 0, 0 ;  /* 0x00000000ff247435 */ /* 0x000fe200000001ff */
[----:B------:R-:W-:Y:S02]  /*3170*/  MOV R35, RZ ;  /* 0x000000ff00237202 */ /* 0x000fe40000000f00 */
[----:B0-----:R-:W-:-:S13]  /*3180*/  ISETP.GT.U32.AND P1, PT, R34, 0xff, PT ;  /* 0x000000ff2200780c */ /* 0x001fda0003f24070 */
        /* <DEDUP_REMOVED lines=32> */
.L_x_2631:
[----:B------:R-:W-:Y:S05]  /*3390*/  BSYNC B0 ;  /* 0x0000000000007941 */ /* 0x000fea0003800000 */
.L_x_2630:
        /* <DEDUP_REMOVED lines=24> */
.L_x_2633:
[----:B------:R-:W-:Y:S05]  /*3520*/  BSYNC B0 ;  /* 0x0000000000007941 */ /* 0x000fea0003800000 */
.L_x_2632:
[----:B0-----:R-:W2:Y:S04]  /*3530*/  LDL R32, [R1+0xa4] ;  /* 0x0000a40001207983 */ /* 0x001ea80000100800 */
[----:B------:R-:W3:Y:S04]  /*3540*/  LDL.LU R36, [R1+0x18] ;  /* 0x0000180001247983 */ /* 0x000ee80000300800 */
[----:B------:R-:W4:Y:S04]  /*3550*/  LDL.LU R35, [R1+0x1c] ;  /* 0x00001c0001237983 */ /* 0x000f280000300800 */
[----:B------:R-:W3:Y:S04]  /*3560*/  LDL R34, [R1+0xa8] ;  /* 0x0000a80001227983 */ /* 0x000ee80000100800 */
[----:B------:R-:W4:Y:S04]  /*3570*/  LDL.LU R40, [R1+0xc] ;  /* 0x00000c0001287983 */ /* 0x000f280000300800 */
[----:B------:R-:W4:Y:S01]  /*3580*/  LDL.LU R41, [R1+0x10] ;  /* 0x0000100001297983 */ /* 0x000f220000300800 */
[----:B------:R-:W0:Y:S01]  /*3590*/  S2UR UR14, SR_CgaCtaId ;  /* 0x00000000000e79c3 */ /* 0x000e220000008800 */
[----:B------:R-:W-:-:S02]  /*35a0*/  UMOV UR5, 0x400 ;  /* 0x0000040000057882 */ /* 0x000fc40000000000 */
[----:B------:R-:W-:Y:S01]  /*35b0*/  UIADD3 UR5, UR5, 0x4100, URZ ;  /* 0x0000410005057890 */ /* 0x000fe2000fffe03f */
[----:B------:R1:W-:Y:S04]  /*35c0*/  STL [R1+0xe0], R45 ;  /* 0x0000e02d01007387 */ /* 0x0003e80000100800 */
[----:B------:R1:W-:Y:S04]  /*35d0*/  STL [R1+0xdc], R43 ;  /* 0x0000dc2b01007387 */ /* 0x0003e80000100800 */
[----:B------:R1:W-:Y:S04]  /*35e0*/  STL [R1+0xd8], R27 ;  /* 0x0000d81b01007387 */ /* 0x0003e80000100800 */
[----:B------:R1:W-:Y:S04]  /*35f0*/  STL [R1+0xd4], R26 ;  /* 0x0000d41a01007387 */ /* 0x0003e80000100800 */
[----:B------:R1:W-:Y:S01]  /*3600*/  STL [R1+0xd0], R25 ;  /* 0x0000d01901007387 */ /* 0x0003e20000100800 */
[----:B0-----:R-:W-:-:S03]  /*3610*/  ULEA UR5, UR14, UR5, 0x18 ;  /* 0x000000050e057291 */ /* 0x001fc6000f8ec03f */
[----:B------:R0:W-:Y:S01]  /*3620*/  STL [R1+0xcc], R24 ;  /* 0x0000cc1801007387 */ /* 0x0001e20000100800 */
[----:B------:R-:W-:-:S03]  /*3630*/  ULDC.64 UR14, c[0x0][0x210] ;  /* 0x00008400000e7ab9 */ /* 0x000fc60000000a00 */
[----:B------:R0:W-:Y:S04]  /*3640*/  STL [R1+0xc8], R23 ;  /* 0x0000c81701007387 */ /* 0x0001e80000100800 */
[----:B------:R0:W-:Y:S04]  /*3650*/  STL [R1+0xc4], R22 ;  /* 0x0000c41601007387 */ /* 0x0001e80000100800 */
[----:B------:R0:W-:Y:S04]  /*3660*/  STL [R1+0xc0], R21 ;  /* 0x0000c01501007387 */ /* 0x0001e80000100800 */
[----:B------:R-:W-:Y:S04]  /*3670*/  STL [R1+0xbc], R20 ;  /* 0x0000bc1401007387 */ /* 0x000fe80000100800 */
[----:B-1----:R-:W4:Y:S04]  /*3680*/  LDL.LU R45, [R1+0x5c] ;  /* 0x00005c00012d7983 */ /* 0x002f280000300800 */
[----:B------:R-:W4:Y:S04]  /*3690*/  LDL.LU R43, [R1+0x58] ;  /* 0x00005800012b7983 */ /* 0x000f280000300800 */
[----:B------:R-:W4:Y:S04]  /*36a0*/  LDL.LU R27, [R1+0x54] ;  /* 0x00005400011b7983 */ /* 0x000f280000300800 */
[----:B------:R-:W4:Y:S04]  /*36b0*/  LDL.LU R26, [R1+0x50] ;  /* 0x00005000011a7983 */ /* 0x000f280000300800 */
[----:B------:R-:W4:Y:S04]  /*36c0*/  LDL.LU R25, [R1+0x4c] ;  /* 0x00004c0001197983 */ /* 0x000f280000300800 */
[----:B0-----:R-:W4:Y:S04]  /*36d0*/  LDL.LU R24, [R1+0x3c] ;  /* 0x00003c0001187983 */ /* 0x001f280000300800 */
[----:B------:R-:W4:Y:S04]  /*36e0*/  LDL.LU R23, [R1+0x40] ;  /* 0x0000400001177983 */ /* 0x000f280000300800 */
[----:B------:R-:W4:Y:S04]  /*36f0*/  LDL.LU R22, [R1+0x38] ;  /* 0x0000380001167983 */ /* 0x000f280000300800 */
[----:B------:R-:W4:Y:S01]  /*3700*/  LDL.LU R21, [R1+0x34] ;  /* 0x0000340001157983 */ /* 0x000f220000300800 */
[----:B--2---:R-:W-:Y:S01]  /*3710*/  LEA R32, R32, UR5, 0x3 ;  /* 0x0000000520207c11 */ /* 0x004fe2000f8e18ff */
[----:B------:R-:W-:Y:S01]  /*3720*/  BAR.SYNC.DEFER_BLOCKING 0x0 ;  /* 0x0000000000007b1d */ /* 0x000fe20000010000 */
[----:B---3--:R-:W-:-:S05]  /*3730*/  LEA R34, R34, UR5, 0x3 ;  /* 0x0000000522227c11 */ /* 0x008fca000f8e18ff */
[----:B------:R-:W0:Y:S02]  /*3740*/  LDS.64 R32, [R32] ;  /* 0x0000000020207984 */ /* 0x000e240000000a00 */
[--C-:B0----5:R-:W-:Y:S01]  /*3750*/  FFMA.FTZ R57, R3, R57, -R32.reuse ;  /* 0x0000003903397223 */ /* 0x121fe20000010820 */
[----:B------:R-:W-:-:S03]  /*3760*/  FFMA.FTZ R56, R0, R56, -R32 ;  /* 0x0000003800387223 */ /* 0x000fc60000010820 */
[-C--:B----4-:R-:W-:Y:S01]  /*3770*/  FFMA.FTZ R57, -R35, R33.reuse, R57 ;  /* 0x0000002123397223 */ /* 0x090fe20000010139 */
[----:B------:R-:W-:Y:S01]  /*3780*/  FFMA.FTZ R56, -R36, R33, R56 ;  /* 0x0000002124387223 */ /* 0x000fe20000010138 */
[----:B------:R-:W0:Y:S02]  /*3790*/  LDS.64 R34, [R34] ;  /* 0x0000000022227984 */ /* 0x000e240000000a00 */
[C---:B------:R-:W-:Y:S01]  /*37a0*/  FMUL.FTZ R57, R5.reuse, R57 ;  /* 0x0000003905397220 */ /* 0x040fe20000410000 */
[----:B------:R-:W-:Y:S01]  /*37b0*/  FMUL.FTZ R36, R5, R56 ;  /* 0x0000003805247220 */ /* 0x000fe20000410000 */
[----:B------:R-:W-:-:S04]  /*37c0*/  FFMA.FTZ R58, R0, R58, -R32 ;  /* 0x0000003a003a7223 */ /* 0x000fc80000010820 */
[----:B------:R-:W-:Y:S01]  /*37d0*/  F2FP.F16.F32.PACK_AB R36, R57, R36 ;  /* 0x000000243924723e */ /* 0x000fe200000000ff */
        /* <DEDUP_REMOVED lines=13> */
[----:B0-----:R-:W-:-:S04]  /*38b0*/  FFMA.FTZ R37, R2, R46, -R34 ;  /* 0x0000002e02257223 */ /* 0x001fc80000010822 */
[----:B------:R-:W-:Y:S01]  /*38c0*/  FFMA.FTZ R37, -R40, R35, R37 ;  /* 0x0000002328257223 */ /* 0x000fe20000010125 */
[----:B------:R-:W-:-:S04]  /*38d0*/  FFMA.FTZ R40, R4, R48, -R34 ;  /* 0x0000003004287223 */ /* 0x000fc80000010822 */
[----:B------:R-:W-:Y:S02]  /*38e0*/  FFMA.FTZ R40, -R41, R35, R40 ;  /* 0x0000002329287223 */ /* 0x000fe40000010128 */
[----:B------:R-:W2:Y:S04]  /*38f0*/  LDL.LU R41, [R1+0x28] ;  /* 0x0000280001297983 */ /* 0x000ea80000300800 */
[----:B------:R-:W3:Y:S04]  /*3900*/  LDL.LU R57, [R1+0x64] ;  /* 0x0000640001397983 */ /* 0x000ee80000300800 */
[----:B------:R-:W4:Y:S04]  /*3910*/  LDL.LU R56, [R1+0x24] ;  /* 0x0000240001387983 */ /* 0x000f280000300800 */
[----:B------:R-:W3:Y:S04]  /*3920*/  LDL.LU R48, [R1+0x14] ;  /* 0x0000140001307983 */ /* 0x000ee80000300800 */
[----:B------:R-:W3:Y:S04]  /*3930*/  LDL.LU R46, [R1+0x4] ;  /* 0x00000400012e7983 */ /* 0x000ee80000300800 */
[----:B------:R-:W3:Y:S04]  /*3940*/  LDL.LU R20, [R1+0x68] ;  /* 0x0000680001147983 */ /* 0x000ee80000300800 */
[----:B------:R-:W3:Y:S01]  /*3950*/  LDL.LU R38, [R1+0x2c] ;  /* 0x00002c0001267983 */ /* 0x000ee20000300800 */
[-C--:B------:R-:W-:Y:S01]  /*3960*/  FFMA.FTZ R58, -R45, R33.reuse, R58 ;  /* 0x000000212d3a7223 */ /* 0x080fe2000001013a */
[-C--:B------:R-:W-:Y:S01]  /*3970*/  FFMA.FTZ R55, -R43, R33.reuse, R55 ;  /* 0x000000212b377223 */ /* 0x080fe20000010137 */
[-C--:B------:R-:W-:Y:S01]  /*3980*/  FFMA.FTZ R54, -R27, R33.reuse, R54 ;  /* 0x000000211b367223 */ /* 0x080fe20000010136 */
[----:B------:R-:W3:Y:S01]  /*3990*/  LDL.LU R45, [R1+0xe0] ;  /* 0x0000e000012d7983 */ /* 0x000ee20000300800 */
[-C--:B------:R-:W-:Y:S01]  /*39a0*/  FFMA.FTZ R53, -R26, R33.reuse, R53 ;  /* 0x000000211a357223 */ /* 0x080fe20000010135 */
[----:B------:R-:W-:-:S02]  /*39b0*/  FFMA.FTZ R52, -R25, R33, R52 ;  /* 0x0000002119347223 */ /* 0x000fc40000010134 */
[----:B------:R-:W3:Y:S01]  /*39c0*/  LDL.LU R43, [R1+0xdc] ;  /* 0x0000dc00012b7983 */ /* 0x000ee20000300800 */
[----:B------:R-:W-:-:S03]  /*39d0*/  FFMA.FTZ R50, -R24, R33, R50 ;  /* 0x0000002118327223 */ /* 0x000fc60000010132 */
[----:B------:R1:W5:Y:S01]  /*39e0*/  LDL.LU R27, [R1+0xd8] ;  /* 0x0000d800011b7983 */ /* 0x0003620000300800 */
[----:B------:R-:W-:-:S03]  /*39f0*/  FFMA.FTZ R49, -R23, R33, R49 ;  /* 0x0000002117317223 */ /* 0x000fc60000010131 */
[----:B------:R1:W5:Y:S01]  /*3a00*/  LDL.LU R26, [R1+0xd4] ;  /* 0x0000d400011a7983 */ /* 0x0003620000300800 */
[----:B------:R-:W-:-:S03]  /*3a10*/  FFMA.FTZ R44, -R22, R33, R44 ;  /* 0x00000021162c7223 */ /* 0x000fc6000001012c */
[----:B------:R1:W5:Y:S01]  /*3a20*/  LDL.LU R25, [R1+0xd0] ;  /* 0x0000d00001197983 */ /* 0x0003620000300800 */
[----:B------:R-:W-:-:S03]  /*3a30*/  FFMA.FTZ R42, -R21, R33, R42 ;  /* 0x00000021152a7223 */ /* 0x000fc6000001012a */
[----:B------:R1:W5:Y:S04]  /*3a40*/  LDL.LU R24, [R1+0xcc] ;  /* 0x0000cc0001187983 */ /* 0x0003680000300800 */
[----:B------:R1:W5:Y:S04]  /*3a50*/  LDL.LU R23, [R1+0xc8] ;  /* 0x0000c80001177983 */ /* 0x0003680000300800 */
[----:B------:R1:W5:Y:S04]  /*3a60*/  LDL.LU R22, [R1+0xc4] ;  /* 0x0000c40001167983 */ /* 0x0003680000300800 */
[----:B------:R1:W5:Y:S01]  /*3a70*/  LDL.LU R21, [R1+0xc0] ;  /* 0x0000c00001157983 */ /* 0x0003620000300800 */
        /* <DEDUP_REMOVED lines=14> */
[-C--:B--2---:R-:W-:Y:S01]  /*3b60*/  FFMA.FTZ R41, -R41, R33.reuse, R11 ;  /* 0x0000002129297223 */ /* 0x084fe2000001010b */
[-C--:B----4-:R-:W-:Y:S01]  /*3b70*/  FFMA.FTZ R14, -R56, R33.reuse, R14 ;  /* 0x00000021380e7223 */ /* 0x090fe2000001010e */
[-C--:B---3--:R-:W-:Y:S01]  /*3b80*/  FFMA.FTZ R17, -R48, R33.reuse, R17 ;  /* 0x0000002130117223 */ /* 0x088fe20000010111 */
[----:B------:R-:W-:Y:S01]  /*3b90*/  FFMA.FTZ R38, -R38, R33, R10 ;  /* 0x0000002126267223 */ /* 0x000fe2000001010a */
[----:B------:R-:W-:-:S04]  /*3ba0*/  IADD3 R10, P1, R57, UR14, RZ ;  /* 0x0000000e390a7c10 */ /* 0x000fc8000ff3e0ff */
[----:B------:R-:W-:Y:S02]  /*3bb0*/  IADD3.X R11, R20, UR15, RZ, P1, !PT ;  /* 0x0000000f140b7c10 */ /* 0x000fe40008ffe4ff */
[----:B------:R-:W2:Y:S01]  /*3bc0*/  LDL.LU R20, [R1+0x60] ;  /* 0x0000600001147983 */ /* 0x000ea20000300800 */
[----:B------:R-:W-:-:S03]  /*3bd0*/  FFMA.FTZ R32, -R46, R33, R32 ;  /* 0x000000212e207223 */ /* 0x000fc60000010120 */
[----:B------:R-:W3:Y:S01]  /*3be0*/  LDL.LU R57, [R1+0x30] ;  /* 0x0000300001397983 */ /* 0x000ee20000300800 */
[----:B------:R-:W-:-:S03]  /*3bf0*/  PRMT R33, R36, 0x7632, R33 ;  /* 0x0000763224217816 */ /* 0x000fc60000000021 */
[----:B------:R-:W4:Y:S04]  /*3c00*/  LDL.LU R56, [R1+0x20] ;  /* 0x0000200001387983 */ /* 0x000f280000300800 */
[----:B------:R-:W3:Y:S04]  /*3c10*/  LDL.LU R48, [R1+0x8] ;  /* 0x0000080001307983 */ /* 0x000ee80000300800 */
[----:B------:R-:W3:Y:S04]  /*3c20*/  LDL.LU R46, [R1] ;  /* 0x00000000012e7983 */ /* 0x000ee80000300800 */
[----:B------:R0:W-:Y:S04]  /*3c30*/  STG.E.U16 desc[UR10][R10.64], R36 ;  /* 0x000000240a007986 */ /* 0x0001e8000c10150a */
[----:B0-----:R-:W3:Y:S04]  /*3c40*/  LDL.LU R36, [R1+0x44] ;  /* 0x0000440001247983 */ /* 0x001ee80000300800 */
[----:B------:R-:W3:Y:S01]  /*3c50*/  LDL.LU R39, [R1+0x48] ;  /* 0x0000480001277983 */ /* 0x000ee20000300800 */
[----:B--2---:R-:W-:-:S03]  /*3c60*/  FFMA.FTZ R7, -R20, R35, R7 ;  /* 0x0000002314077223 */ /* 0x004fc60000010107 */
[----:B------:R1:W5:Y:S01]  /*3c70*/  LDL.LU R20, [R1+0xbc] ;  /* 0x0000bc0001147983 */ /* 0x0003620000300800 */
[----:B----4-:R-:W-:-:S03]  /*3c80*/  FFMA.FTZ R12, -R56, R35, R12 ;  /* 0x00000023380c7223 */ /* 0x010fc6000001010c */
[----:B------:R-:W2:Y:S01]  /*3c90*/  LDL.LU R56, [R1+0x84] ;  /* 0x0000840001387983 */ /* 0x000ea20000300800 */
[----:B---3--:R-:W-:-:S03]  /*3ca0*/  FFMA.FTZ R15, -R48, R35, R15 ;  /* 0x00000023300f7223 */ /* 0x008fc6000001010f */
[----:B------:R-:W3:Y:S01]  /*3cb0*/  LDL.LU R48, [R1+0x8c] ;  /* 0x00008c0001307983 */ /* 0x000ee20000300800 */
[-C--:B------:R-:W-:Y:S01]  /*3cc0*/  FFMA.FTZ R16, -R46, R35.reuse, R16 ;  /* 0x000000232e107223 */ /* 0x080fe20000010110 */
[-C--:B------:R-:W-:Y:S02]  /*3cd0*/  FFMA.FTZ R8, -R39, R35.reuse, R8 ;  /* 0x0000002327087223 */ /* 0x080fe40000010108 */
[----:B------:R-:W4:Y:S01]  /*3ce0*/  LDL.LU R39, [R1+0x88] ;  /* 0x0000880001277983 */ /* 0x000f220000300800 */
[----:B------:R-:W-:-:S03]  /*3cf0*/  FFMA.FTZ R9, -R36, R35, R9 ;  /* 0x0000002324097223 */ /* 0x000fc60000010109 */
[----:B------:R-:W4:Y:S04]  /*3d00*/  LDL.LU R46, [R1+0x94] ;  /* 0x00009400012e7983 */ /* 0x000f280000300800 */
[----:B------:R-:W4:Y:S01]  /*3d10*/  LDL.LU R36, [R1+0x80] ;  /* 0x0000800001247983 */ /* 0x000f220000300800 */
[C---:B------:R-:W-:Y:S01]  /*3d20*/  FMUL.FTZ R37, R6.reuse, R37 ;  /* 0x0000002506257220 */ /* 0x040fe20000410000 */
[C---:B------:R-:W-:Y:S01]  /*3d30*/  FMUL.FTZ R40, R6.reuse, R40 ;  /* 0x0000002806287220 */ /* 0x040fe20000410000 */
        /* <DEDUP_REMOVED lines=39> */
[----:B------:R-:W4:Y:S01]  /*3fb0*/  LDL.LU R43, [R1+0xa0] ;  /* 0x0000a000012b7983 */ /* 0x000f220000300800 */
[----:B------:R-:W-:-:S02]  /*3fc0*/  F2FP.F16.F32.PACK_AB R55, R55, R58 ;  /* 0x0000003a3737723e */ /* 0x000fc400000000ff */
[----:B------:R-:W-:Y:S01]  /*3fd0*/  F2FP.F16.F32.PACK_AB R53, R53, R54 ;  /* 0x000000363535723e */ /* 0x000fe200000000ff */
[----:B------:R-:W4:Y:S04]  /*3fe0*/  LDL.LU R40, [R1+0x98] ;  /* 0x0000980001287983 */ /* 0x000f280000300800 */
[----:B------:R-:W-:Y:S01]  /*3ff0*/  STG.E.U16 desc[UR10][R10.64+0x6], R8 ;  /* 0x000006080a007986 */ /* 0x000fe2000c10150a */
[----:B------:R-:W-:-:S03]  /*4000*/  F2FP.F16.F32.PACK_AB R13, R13, R9 ;  /* 0x000000090d0d723e */ /* 0x000fc600000000ff */
[----:B------:R0:W-:Y:S04]  /*4010*/  STG.E.U16 desc[UR10][R10.64+0x2], R33 ;  /* 0x000002210a007986 */ /* 0x0001e8000c10150a */
[----:B------:R1:W-:Y:S01]  /*4020*/  STG.E.U16 desc[UR10][R10.64+0x4], R37 ;  /* 0x000004250a007986 */ /* 0x0003e2000c10150a */
[----:B------:R-:W-:Y:S02]  /*4030*/  PRMT R35, R53, 0x7632, R35 ;  /* 0x0000763235237816 */ /* 0x000fe40000000023 */
[----:B0-----:R-:W-:Y:S02]  /*4040*/  PRMT R33, R55, 0x7632, R33 ;  /* 0x0000763237217816 */ /* 0x001fe40000000021 */
[----:B-1----:R-:W-:Y:S02]  /*4050*/  PRMT R11, R5, 0x7632, R11 ;  /* 0x00007632050b7816 */ /* 0x002fe4000000000b */
[----:B------:R-:W-:-:S02]  /*4060*/  F2FP.F16.F32.PACK_AB R12, R15, R12 ;  /* 0x0000000c0f0c723e */ /* 0x000fc400000000ff */
[----:B--2---:R-:W-:-:S04]  /*4070*/  IADD3 R6, P1, R56, UR14, RZ ;  /* 0x0000000e38067c10 */ /* 0x004fc8000ff3e0ff */
[----:B---3--:R-:W-:-:S05]  /*4080*/  IADD3.X R7, R48, UR15, RZ, P1, !PT ;  /* 0x0000000f30077c10 */ /* 0x008fca0008ffe4ff */
[----:B------:R-:W-:Y:S04]  /*4090*/  STG.E.U16 desc[UR10][R6.64], R55 ;  /* 0x0000003706007986 */ /* 0x000fe8000c10150a */
[----:B------:R-:W-:Y:S04]  /*40a0*/  STG.E.U16 desc[UR10][R6.64+0x2], R33 ;  /* 0x0000022106007986 */ /* 0x000fe8000c10150a */
[----:B------:R-:W-:Y:S04]  /*40b0*/  STG.E.U16 desc[UR10][R6.64+0x4], R5 ;  /* 0x0000040506007986 */ /* 0x000fe8000c10150a */
[----:B------:R0:W-:Y:S01]  /*40c0*/  STG.E.U16 desc[UR10][R6.64+0x6], R11 ;  /* 0x0000060b06007986 */ /* 0x0001e2000c10150a */
[----:B----4-:R-:W-:-:S03]  /*40d0*/  IADD3 R8, P1, R39, UR14, RZ ;  /* 0x0000000e27087c10 */ /* 0x010fc6000ff3e0ff */
[----:B------:R-:W2:Y:S01]  /*40e0*/  LDL.LU R39, [R1+0x9c] ;  /* 0x00009c0001277983 */ /* 0x000ea20000300800 */
[----:B------:R-:W-:-:S03]  /*40f0*/  IADD3.X R9, R46, UR15, RZ, P1, !PT ;  /* 0x0000000f2e097c10 */ /* 0x000fc60008ffe4ff */
[----:B------:R-:W3:Y:S01]  /*4100*/  LDL.LU R37, [R1+0x7c] ;  /* 0x00007c0001257983 */ /* 0x000ee20000300800 */
[----:B0-----:R-:W-:-:S03]  /*4110*/  IADD3 R6, P1, R36, UR14, RZ ;  /* 0x0000000e24067c10 */ /* 0x001fc6000ff3e0ff */
[----:B------:R-:W4:Y:S04]  /*4120*/  LDL.LU R36, [R1+0x90] ;  /* 0x0000900001247983 */ /* 0x000f280000300800 */
[----:B------:R0:W-:Y:S01]  /*4130*/  STG.E.U16 desc[UR10][R8.64+0x2], R35 ;  /* 0x0000022308007986 */ /* 0x0001e2000c10150a */
[----:B------:R-:W-:-:S03]  /*4140*/  PRMT R5, R13, 0x7632, R5 ;  /* 0x000076320d057816 */ /* 0x000fc60000000005 */
[----:B0-----:R-:W4:Y:S04]  /*4150*/  LDL.LU R35, [R1+0x74] ;  /* 0x0000740001237983 */ /* 0x001f280000300800 */
[----:B------:R-:W4:Y:S04]  /*4160*/  LDL.LU R33, [R1+0x78] ;  /* 0x0000780001217983 */ /* 0x000f280000300800 */
[----:B------:R-:W4:Y:S04]  /*4170*/  LDL.LU R15, [R1+0x6c] ;  /* 0x00006c00010f7983 */ /* 0x000f280000300800 */
[----:B------:R0:W-:Y:S04]  /*4180*/  STG.E.U16 desc[UR10][R8.64+0x4], R13 ;  /* 0x0000040d08007986 */ /* 0x0001e8000c10150a */
[----:B0-----:R-:W4:Y:S01]  /*4190*/  LDL.LU R13, [R1+0x70] ;  /* 0x00007000010d7983 */ /* 0x001f220000300800 */
[----:B------:R-:W-:-:S02]  /*41a0*/  F2FP.F16.F32.PACK_AB R50, R50, R52 ;  /* 0x000000343232723e */ /* 0x000fc400000000ff */
[----:B------:R-:W-:Y:S01]  /*41b0*/  IADD3.X R7, R43, UR15, RZ, P1, !PT ;  /* 0x0000000f2b077c10 */ /* 0x000fe20008ffe4ff */
[----:B------:R-:W-:Y:S01]  /*41c0*/  STG.E.U16 desc[UR10][R8.64], R53 ;  /* 0x0000003508007986 */ /* 0x000fe2000c10150a */
[----:B------:R-:W-:Y:S02]  /*41d0*/  PRMT R10, R50, 0x7632, R10 ;  /* 0x00007632320a7816 */ /* 0x000fe4000000000a */
[----:B------:R-:W-:Y:S01]  /*41e0*/  PRMT R11, R12, 0x7632, R11 ;  /* 0x000076320c0b7816 */ /* 0x000fe2000000000b */
[----:B------:R0:W-:Y:S01]  /*41f0*/  STG.E.U16 desc[UR10][R8.64+0x6], R5 ;  /* 0x0000060508007986 */ /* 0x0001e2000c10150a */
[----:B------:R-:W-:Y:S02]  /*4200*/  F2FP.F16.F32.PACK_AB R44, R44, R49 ;  /* 0x000000312c2c723e */ /* 0x000fe400000000ff */
[----:B------:R-:W-:Y:S01]  /*4210*/  F2FP.F16.F32.PACK_AB R16, R18, R16 ;  /* 0x000000101210723e */ /* 0x000fe200000000ff */
[----:B------:R-:W-:Y:S01]  /*4220*/  STG.E.U16 desc[UR10][R6.64], R50 ;  /* 0x0000003206007986 */ /* 0x000fe2000c10150a */
[----:B------:R-:W-:-:S03]  /*4230*/  F2FP.F16.F32.PACK_AB R38, R38, R42 ;  /* 0x0000002a2626723e */ /* 0x000fc600000000ff */
[----:B------:R-:W-:Y:S01]  /*4240*/  STG.E.U16 desc[UR10][R6.64+0x2], R10 ;  /* 0x0000020a06007986 */ /* 0x000fe2000c10150a */
[----:B0-----:R-:W-:-:S03]  /*4250*/  IADD3 R8, P1, R40, UR14, RZ ;  /* 0x0000000e28087c10 */ /* 0x001fc6000ff3e0ff */
[----:B------:R0:W-:Y:S04]  /*4260*/  STG.E.U16 desc[UR10][R6.64+0x4], R12 ;  /* 0x0000040c06007986 */ /* 0x0001e8000c10150a */
[----:B------:R1:W-:Y:S01]  /*4270*/  STG.E.U16 desc[UR10][R6.64+0x6], R11 ;  /* 0x0000060b06007986 */ /* 0x0003e2000c10150a */
[----:B------:R-:W-:Y:S02]  /*4280*/  PRMT R5, R44, 0x7632, R5 ;  /* 0x000076322c057816 */ /* 0x000fe40000000005 */
[----:B------:R-:W-:Y:S02]  /*4290*/  F2FP.F16.F32.PACK_AB R19, R31, R19 ;  /* 0x000000131f13723e */ /* 0x000fe400000000ff */
[----:B------:R-:W-:Y:S02]  /*42a0*/  F2FP.F16.F32.PACK_AB R28, R29, R28 ;  /* 0x0000001c1d1c723e */ /* 0x000fe400000000ff */
[----:B0-----:R-:W-:-:S02]  /*42b0*/  PRMT R12, R16, 0x7632, R12 ;  /* 0x00007632100c7816 */ /* 0x001fc4000000000c */
[----:B-1----:R-:W-:Y:S02]  /*42c0*/  PRMT R11, R38, 0x7632, R11 ;  /* 0x00007632260b7816 */ /* 0x002fe4000000000b */
[----:B------:R-:W-:Y:S02]  /*42d0*/  F2FP.F16.F32.PACK_AB R14, R14, R41 ;  /* 0x000000290e0e723e */ /* 0x000fe400000000ff */
[----:B------:R-:W-:Y:S02]  /*42e0*/  F2FP.F16.F32.PACK_AB R17, R32, R17 ;  /* 0x000000112011723e */ /* 0x000fe400000000ff */
[----:B------:R-:W-:Y:S01]  /*42f0*/  F2FP.F16.F32.PACK_AB R30, R34, R30 ;  /* 0x0000001e221e723e */ /* 0x000fe200000000ff */
[----:B------:R-:W-:Y:S01]  /*4300*/  UMOV UR5, UR9 ;  /* 0x0000000900057c82 */ /* 0x000fe20008000000 */
[----:B------:R-:W-:Y:S01]  /*4310*/  ULOP3.LUT UR4, UR4, 0x1, URZ, 0x3c, !UPT ;  /* 0x0000000104047892 */ /* 0x000fe2000f8e3c3f */
[----:B------:R-:W-:Y:S01]  /*4320*/  UMOV UR9, UR7 ;  /* 0x0000000700097c82 */ /* 0x000fe20008000000 */
[----:B--2---:R-:W-:-:S02]  /*4330*/  IADD3.X R9, R39, UR15, RZ, P1, !PT ;  /* 0x0000000f27097c10 */ /* 0x004fc40008ffe4ff */
[----:B---3--:R-:W-:-:S04]  /*4340*/  IADD3 R6, P1, R37, UR14, RZ ;  /* 0x0000000e25067c10 */ /* 0x008fc8000ff3e0ff */
[----:B----4-:R-:W-:Y:S01]  /*4350*/  IADD3.X R7, R36, UR15, RZ, P1, !PT ;  /* 0x0000000f24077c10 */ /* 0x010fe20008ffe4ff */
[----:B------:R-:W-:Y:S04]  /*4360*/  STG.E.U16 desc[UR10][R8.64], R44 ;  /* 0x0000002c08007986 */ /* 0x000fe8000c10150a */
[----:B------:R0:W-:Y:S04]  /*4370*/  STG.E.U16 desc[UR10][R8.64+0x2], R5 ;  /* 0x0000020508007986 */ /* 0x0001e8000c10150a */
[----:B------:R-:W-:Y:S04]  /*4380*/  STG.E.U16 desc[UR10][R8.64+0x4], R16 ;  /* 0x0000041008007986 */ /* 0x000fe8000c10150a */
[----:B------:R1:W-:Y:S01]  /*4390*/  STG.E.U16 desc[UR10][R8.64+0x6], R12 ;  /* 0x0000060c08007986 */ /* 0x0003e2000c10150a */
[----:B------:R-:W-:-:S03]  /*43a0*/  IADD3 R10, P1, R35, UR14, RZ ;  /* 0x0000000e230a7c10 */ /* 0x000fc6000ff3e0ff */
[----:B------:R2:W-:Y:S01]  /*43b0*/  STG.E.U16 desc[UR10][R6.64+0x2], R11 ;  /* 0x0000020b06007986 */ /* 0x0005e2000c10150a */
[----:B0-----:R-:W-:-:S03]  /*43c0*/  PRMT R5, R19, 0x7632, R5 ;  /* 0x0000763213057816 */ /* 0x001fc60000000005 */
[----:B------:R-:W-:Y:S01]  /*43d0*/  STG.E.U16 desc[UR10][R6.64], R38 ;  /* 0x0000002606007986 */ /* 0x000fe2000c10150a */
[----:B-1----:R-:W-:Y:S02]  /*43e0*/  PRMT R9, R28, 0x7632, R9 ;  /* 0x000076321c097816 */ /* 0x002fe40000000009 */
[----:B--2---:R-:W-:Y:S02]  /*43f0*/  IADD3.X R11, R33, UR15, RZ, P1, !PT ;  /* 0x0000000f210b7c10 */ /* 0x004fe40008ffe4ff */
        /* <DEDUP_REMOVED lines=16> */
.L_x_2618:
        /* <DEDUP_REMOVED lines=27> */
[----:B------:R-:W-:Y:S02]  /*46b0*/  IADD3 R51, R50, 0x14, RZ ;  /* 0x0000001432337810 */ /* 0x000fe40007ffe0ff */
[----:B------:R-:W-:-:S02]  /*46c0*/  IADD3.X R2, ~R2, -0x1, R3, P0, P1 ;  /* 0xffffffff02027810 */ /* 0x000fc400007e2503 */
[C---:B------:R-:W-:Y:S02]  /*46d0*/  SHF.L.U32 R3, R49.reuse, 0x1, RZ ;  /* 0x0000000131037819 */ /* 0x040fe400000006ff */
        /* <DEDUP_REMOVED lines=22> */
[----:B------:R-:W-:Y:S01]  /*4840*/  LOP3.LUT R13, R54, R48, RZ, 0x3c, !PT ;  /* 0x00000030360d7212 */ /* 0x000fe200078e3cff */
[----:B------:R-:W-:Y:S01]  /*4850*/  IMAD R5, R5, 0x4, R12 ;  /* 0x0000000405057824 */ /* 0x000fe200078e020c */
[----:B------:R-:W-:Y:S02]  /*4860*/  SHF.R.U64 R17, R10, 0x3, R11 ;  /* 0x000000030a117819 */ /* 0x000fe4000000120b */
[-C--:B------:R-:W-:Y:S02]  /*4870*/  LEA R6, R7, R12.reuse, 0x2 ;  /* 0x0000000c07067211 */ /* 0x080fe400078e10ff */
[----:B------:R-:W-:Y:S02]  /*4880*/  LEA R7, R13, R12, 0x2 ;  /* 0x0000000c0d077211 */ /* 0x000fe400078e10ff */
[----:B------:R-:W-:Y:S02]  /*4890*/  LEA.HI R16, R9, 0x1, RZ, 0x1c ;  /* 0x0000000109107811 */ /* 0x000fe400078fe0ff */
[----:B------:R-:W-:-:S02]  /*48a0*/  IADD3 R10, P0, R49, 0xa, RZ ;  /* 0x0000000a310a7810 */ /* 0x000fc40007f1e0ff */
[C---:B------:R-:W-:Y:S02]  /*48b0*/  IADD3 R11, P1, R49.reuse, 0x14, RZ ;  /* 0x00000014310b7810 */ /* 0x040fe40007f3e0ff */
[----:B------:R-:W-:Y:S02]  /*48c0*/  IADD3 R12, P2, R49, 0x1e, RZ ;  /* 0x0000001e310c7810 */ /* 0x000fe40007f5e0ff */
[----:B------:R-:W-:Y:S02]  /*48d0*/  IADD3 R17, R17, 0x1, RZ ;  /* 0x0000000111117810 */ /* 0x000fe40007ffe0ff */
[----:B------:R-:W-:Y:S01]  /*48e0*/  MOV R8, UR7 ;  /* 0x0000000700087c02 */ /* 0x000fe20008000f00 */
[----:B------:R-:W-:Y:S01]  /*48f0*/  USEL UR7, UR13, URZ, UP0 ;  /* 0x0000003f0d077287 */ /* 0x000fe20008000000 */
[C---:B------:R-:W-:Y:S02]  /*4900*/  LOP3.LUT R57, R56.reuse, 0x1f, RZ, 0xc0, !PT ;  /* 0x0000001f38397812 */ /* 0x040fe400078ec0ff */
[----:B------:R-:W-:Y:S01]  /*4910*/  LOP3.LUT R9, R56, 0xf, RZ, 0xc0, !PT ;  /* 0x0000000f38097812 */ /* 0x000fe200078ec0ff */
[----:B------:R-:W-:Y:S01]  /*4920*/  USHF.L.U64.HI UR7, UR6, 0x5, UR7 ;  /* 0x0000000506077899 */ /* 0x000fe20008010207 */
[----:B------:R-:W-:Y:S01]  /*4930*/  IADD3 R55, R50, 0x3c, RZ ;  /* 0x0000003c32377810 */ /* 0x000fe20007ffe0ff */
[----:B------:R-:W-:Y:S01]  /*4940*/  USHF.L.U32 UR6, UR6, 0x5, URZ ;  /* 0x0000000506067899 */ /* 0x000fe2000800063f */
[----:B------:R-:W-:-:S02]  /*4950*/  IADD3.X R13, RZ, RZ, RZ, P0, !PT ;  /* 0x000000ffff0d7210 */ /* 0x000fc400007fe4ff */
[----:B------:R-:W-:Y:S02]  /*4960*/  IADD3.X R14, RZ, RZ, RZ, P1, !PT ;  /* 0x000000ffff0e7210 */ /* 0x000fe40000ffe4ff */
[----:B------:R-:W-:Y:S02]  /*4970*/  IADD3.X R15, RZ, RZ, RZ, P2, !PT ;  /* 0x000000ffff0f7210 */ /* 0x000fe400017fe4ff */
[----:B------:R-:W-:Y:S02]  /*4980*/  LOP3.LUT R16, R16, 0x3, RZ, 0xc0, !PT ;  /* 0x0000000310107812 */ /* 0x000fe400078ec0ff */
[----:B------:R-:W-:-:S07]  /*4990*/  LOP3.LUT R17, R17, 0x3, RZ, 0xc0, !PT ;  /* 0x0000000311117812 */ /* 0x000fce00078ec0ff */
.L_x_2651:
        /* <DEDUP_REMOVED lines=13> */
[----:B-----5:R-:W-:-:S02]  /*4a70*/  SHF.R.S32.HI R25, RZ, 0x1f, R8 ;  /* 0x0000001fff197819 */ /* 0x020fc40000011408 */
        /* <DEDUP_REMOVED lines=28> */
.L_x_2638:
[----:B------:R-:W-:Y:S05]  /*4c40*/  BSYNC B1 ;  /* 0x0000000000017941 */ /* 0x000fea0003800000 */
.L_x_2637:
        /* <DEDUP_REMOVED lines=20> */
.L_x_2641:
        /* <DEDUP_REMOVED lines=55> */
.L_x_2640:
[----:B------:R-:W-:Y:S05]  /*5100*/  BSYNC B1 ;  /* 0x0000000000017941 */ /* 0x000fea0003800000 */
.L_x_2639:
        /* <DEDUP_REMOVED lines=35> */
.L_x_2643:
[----:B------:R-:W-:Y:S05]  /*5340*/  BSYNC B1 ;  /* 0x0000000000017941 */ /* 0x000fea0003800000 */
.L_x_2642:
        /* <DEDUP_REMOVED lines=15> */
.L_x_2636:
[----:B------:R-:W-:Y:S05]  /*5440*/  BSYNC B0 ;  /* 0x0000000000007941 */ /* 0x000fea0003800000 */
.L_x_2635:
        /* <DEDUP_REMOVED lines=15> */
[----:B-----5:R-:W-:Y:S02]  /*5540*/  MOV R25, 0xffff ;  /* 0x0000ffff00197802 */ /* 0x020fe40000000f00 */
        /* <DEDUP_REMOVED lines=22> */
.L_x_2660:
[----:B------:R-:W2:Y:S01]  /*56b0*/  LDC.64 R18, c[0x0][0x218] ;  /* 0x00008600ff127b82 */ /* 0x000ea20000000a00 */
[----:B------:R-:W-:Y:S01]  /*56c0*/  ISETP.NE.AND P1, PT, R9, RZ, PT ;  /* 0x000000ff0900720c */ /* 0x000fe20003f25270 */
[----:B----4-:R-:W-:Y:S01]  /*56d0*/  FADD.FTZ R24, R24, R38 ;  /* 0x0000002618187221 */ /* 0x010fe20000010000 */
[----:B------:R-:W-:Y:S01]  /*56e0*/  IMAD.IADD R23, R50, 0x1, R8 ;  /* 0x0000000132177824 */ /* 0x000fe200078e0208 */
[----:B------:R-:W-:Y:S02]  /*56f0*/  ISETP.NE.AND P2, PT, R16, 0x1, PT ;  /* 0x000000011000780c */ /* 0x000fe40003f45270 */
[----:B------:R-:W-:Y:S02]  /*5700*/  MOV R29, R51 ;  /* 0x00000033001d7202 */ /* 0x000fe40000000f00 */
        /* <DEDUP_REMOVED lines=36> */
.L_x_2670:
[----:B0-----:R-:W-:Y:S01]  /*5950*/  FADD.FTZ R23, R22, R38 ;  /* 0x0000002616177221 */ /* 0x001fe20000010000 */
[----:B------:R-:W-:Y:S02]  /*5960*/  @!P1 F2FP.F16.F32.PACK_AB R22, RZ, R28 ;  /* 0x0000001cff16923e */ /* 0x000fe400000000ff */
[----:B------:R-:W-:Y:S02]  /*5970*/  ISETP.NE.AND P2, PT, R16, 0x2, PT ;  /* 0x000000021000780c */ /* 0x000fe40003f45270 */
[----:B------:R-:W-:Y:S01]  /*5980*/  @!P1 F2FP.F16.F32.PACK_AB R23, RZ, R23 ;  /* 0x00000017ff17923e */ /* 0x000fe200000000ff */
        /* <DEDUP_REMOVED lines=32> */
.L_x_2680:
[----:B0-----:R-:W-:Y:S01]  /*5b90*/  FADD.FTZ R23, R22, R38 ;  /* 0x0000002616177221 */ /* 0x001fe20000010000 */
[----:B------:R-:W-:Y:S02]  /*5ba0*/  @!P1 F2FP.F16.F32.PACK_AB R22, RZ, R28 ;  /* 0x0000001cff16923e */ /* 0x000fe400000000ff */
[----:B------:R-:W-:Y:S02]  /*5bb0*/  MOV R29, R55 ;  /* 0x00000037001d7202 */ /* 0x000fe40000000f00 */
[----:B------:R-:W-:Y:S01]  /*5bc0*/  @!P1 F2FP.F16.F32.PACK_AB R23, RZ, R23 ;  /* 0x00000017ff17923e */ /* 0x000fe200000000ff */
[----:B------:R4:W-:Y:S04]  /*5bd0*/  @!P1 STG.E.U16 desc[UR10][R18.64+0x50], R22 ;  /* 0x0000501612009986 */ /* 0x0009e8000c10150a */
[----:B------:R4:W-:Y:S02]  /*5be0*/  @!P1 STG.E.U16 desc[UR10][R20.64+0x50], R23 ;  /* 0x0000501714009986 */ /* 0x0009e4000c10150a */
.L_x_2646:
[----:B------:R-:W-:Y:S05]  /*5bf0*/  BSYNC B0 ;  /* 0x0000000000007941 */ /* 0x000fea0003800000 */
.L_x_2645:
[----:B------:R-:W-:-:S13]  /*5c00*/  ISETP.GE.U32.AND P0, PT, R4, 0x3c, PT ;  /* 0x0000003c0400780c */ /* 0x000fda0003f06070 */
[----:B------:R-:W-:Y:S05]  /*5c10*/  @!P0 BRA `(.L_x_2644) ;  /* 0x0000000800688947 */ /* 0x000fea0003800000 */
[----:B------:R-:W-:Y:S01]  /*5c20*/  ISETP.GT.U32.AND P0, PT, R9, 0x9, PT ;  /* 0x000000090900780c */ /* 0x000fe20003f04070 */
[----:B--234-:R-:W-:Y:S01]  /*5c30*/  HFMA2.MMA R19, -RZ, RZ, 0, 0 ;  /* 0x00000000ff137435 */ /* 0x01cfe200000001ff */
[----:B-----5:R-:W-:Y:S01]  /*5c40*/  MOV R25, RZ ;  /* 0x000000ff00197202 */ /* 0x020fe20000000f00 */
        /* <DEDUP_REMOVED lines=8> */
[----:B------:R-:W-:Y:S01]  /*5cd0*/  IMAD.MOV.U32 R38, RZ, RZ, 0xffff ;  /* 0x0000ffffff267424 */ /* 0x000fe200078e00ff */
[----:B--2---:R-:W-:Y:S02]  /*5ce0*/  @!P0 LEA R18, R9, UR8, 0x7 ;  /* 0x0000000809128c11 */ /* 0x004fe4000f8e38ff */
[----:B------:R-:W-:Y:S02]  /*5cf0*/  @!P0 LOP3.LUT R21, R21, R48, RZ, 0x3c, !PT ;  /* 0x0000003015158212 */ /* 0x000fe400078e3cff */
[----:B------:R-:W-:Y:S01]  /*5d00*/  @!P0 IADD3 R23, R29, 0x28, RZ ;  /* 0x000000281d178810 */ /* 0x000fe20007ffe0ff */
[----:B----4-:R-:W2:Y:S01]  /*5d10*/  SHFL.BFLY PT, R38, R25, 0x8, 0x101f ;  /* 0x0d101f0019267f89 */ /* 0x010ea200000e0000 */
[----:B------:R-:W-:Y:S02]  /*5d20*/  @!P0 LEA R21, R21, R18, 0x2 ;  /* 0x0000001215158211 */ /* 0x000fe400078e10ff */
[----:B------:R-:W-:-:S02]  /*5d30*/  @!P0 LEA R28, R9, UR8, 0x7 ;  /* 0x00000008091c8c11 */ /* 0x000fc4000f8e38ff */
[----:B------:R-:W-:Y:S01]  /*5d40*/  @!P0 LOP3.LUT R23, R23, R48, RZ, 0x3c, !PT ;  /* 0x0000003017178212 */ /* 0x000fe200078e3cff */
[----:B------:R-:W4:Y:S01]  /*5d50*/  @!P0 LDS R20, [R21+0x500] ;  /* 0x0005000015148984 */ /* 0x000f220000000800 */
        /* <DEDUP_REMOVED lines=13> */
[----:B------:R-:W-:Y:S01]  /*5e30*/  MOV R31, RZ ;  /* 0x000000ff001f7202 */ /* 0x000fe20000000f00 */
[----:B--2---:R-:W-:Y:S01]  /*5e40*/  FADD.FTZ R34, R38, R25 ;  /* 0x0000001926227221 */ /* 0x004fe20000010000 */
[----:B------:R-:W-:Y:S01]  /*5e50*/  MOV R32, 0xffff ;  /* 0x0000ffff00207802 */ /* 0x000fe20000000f00 */
[----:B------:R-:W2:Y:S01]  /*5e60*/  @!P0 LDS R21, [R44] ;  /* 0x000000002c158984 */ /* 0x000ea20000000800 */
[----:B------:R-:W-:-:S02]  /*5e70*/  MOV R36, 0xffff ;  /* 0x0000ffff00247802 */ /* 0x000fc40000000f00 */
[----:B------:R-:W-:Y:S02]  /*5e80*/  MOV R35, 0xffff ;  /* 0x0000ffff00237802 */ /* 0x000fe40000000f00 */
[----:B------:R-:W-:Y:S02]  /*5e90*/  MOV R38, 0xffff ;  /* 0x0000ffff00267802 */ /* 0x000fe40000000f00 */
[----:B------:R-:W-:Y:S02]  /*5ea0*/  MOV R37, 0xffff ;  /* 0x0000ffff00257802 */ /* 0x000fe40000000f00 */
[----:B------:R-:W-:Y:S02]  /*5eb0*/  MOV R39, 0xffff ;  /* 0x0000ffff00277802 */ /* 0x000fe40000000f00 */
[----:B------:R-:W-:Y:S02]  /*5ec0*/  IADD3 R29, R29, R8, RZ ;  /* 0x000000081d1d7210 */ /* 0x000fe40007ffe0ff */
[----:B------:R-:W-:Y:S01]  /*5ed0*/  SHFL.BFLY PT, R37, R34, 0x4, 0x101f ;  /* 0x0c901f0022257f89 */ /* 0x000fe200000e0000 */
[----:B----4-:R-:W-:Y:S01]  /*5ee0*/  @!P0 MOV R40, R20 ;  /* 0x0000001400288202 */ /* 0x010fe20000000f00 */
[----:B0-----:R-:W-:-:S02]  /*5ef0*/  FADD.FTZ R24, R24, R19 ;  /* 0x0000001318187221 */ /* 0x001fc40000010000 */
[----:B------:R-:W-:Y:S01]  /*5f00*/  @!P0 LDS R20, [R44+0x500] ;  /* 0x000500002c148984 */ /* 0x000fe20000000800 */
[----:B------:R-:W-:Y:S02]  /*5f10*/  @!P0 MOV R31, R18 ;  /* 0x00000012001f8202 */ /* 0x000fe40000000f00 */
[----:B------:R-:W-:Y:S01]  /*5f20*/  CS2R R18, SRZ ;  /* 0x0000000000127805 */ /* 0x000fe2000001ff00 */
[----:B------:R-:W0:Y:S01]  /*5f30*/  SHFL.BFLY PT, R27, R40, 0x8, 0x101f ;  /* 0x0d101f00281b7f89 */ /* 0x000e2200000e0000 */
[----:B------:R-:W-:Y:S02]  /*5f40*/  @!P0 MOV R23, R41 ;  /* 0x0000002900178202 */ /* 0x000fe40000000f00 */
[----:B------:R-:W-:Y:S01]  /*5f50*/  MOV R41, 0xffff ;  /* 0x0000ffff00297802 */ /* 0x000fe20000000f00 */
[----:B------:R-:W3:Y:S01]  /*5f60*/  SHFL.BFLY PT, R26, R31, 0x8, 0x101f ;  /* 0x0d101f001f1a7f89 */ /* 0x000ee200000e0000 */
[----:B------:R-:W-:-:S03]  /*5f70*/  @!P0 MOV R22, R42 ;  /* 0x0000002a00168202 */ /* 0x000fc60000000f00 */
[----:B------:R-:W4:Y:S04]  /*5f80*/  SHFL.BFLY PT, R28, R23, 0x8, 0x101f ;  /* 0x0d101f00171c7f89 */ /* 0x000f2800000e0000 */
[----:B------:R-:W5:Y:S01]  /*5f90*/  SHFL.BFLY PT, R41, R22, 0x8, 0x101f ;  /* 0x0d101f0016297f89 */ /* 0x000f6200000e0000 */
[----:B--2---:R-:W-:-:S05]  /*5fa0*/  @!P0 MOV R18, R21 ;  /* 0x0000001500128202 */ /* 0x004fca0000000f00 */
[----:B------:R-:W2:Y:S01]  /*5fb0*/  SHFL.BFLY PT, R21, R18, 0x8, 0x101f ;  /* 0x0d101f0012157f89 */ /* 0x000ea200000e0000 */
[----:B0-----:R-:W-:Y:S01]  /*5fc0*/  FADD.FTZ R27, R27, R40 ;  /* 0x000000281b1b7221 */ /* 0x001fe20000010000 */
[----:B------:R-:W-:Y:S01]  /*5fd0*/  MOV R40, 0xffff ;  /* 0x0000ffff00287802 */ /* 0x000fe20000000f00 */
[----:B---3--:R-:W-:-:S05]  /*5fe0*/  FADD.FTZ R26, R26, R31 ;  /* 0x0000001f1a1a7221 */ /* 0x008fca0000010000 */
[----:B------:R-:W-:Y:S01]  /*5ff0*/  SHFL.BFLY PT, R40, R27, 0x4, 0x101f ;  /* 0x0c901f001b287f89 */ /* 0x000fe200000e0000 */
[----:B----4-:R-:W-:-:S03]  /*6000*/  FADD.FTZ R28, R28, R23 ;  /* 0x000000171c1c7221 */ /* 0x010fc60000010000 */
[----:B------:R-:W0:Y:S01]  /*6010*/  SHFL.BFLY PT, R23, R24, 0x4, 0x101f ;  /* 0x0c901f0018177f89 */ /* 0x000e2200000e0000 */
[----:B------:R-:W-:Y:S01]  /*6020*/  @!P0 MOV R19, R20 ;  /* 0x0000001400138202 */ /* 0x000fe20000000f00 */
[----:B-----5:R-:W-:Y:S01]  /*6030*/  FADD.FTZ R31, R41, R22 ;  /* 0x00000016291f7221 */ /* 0x020fe20000010000 */
[----:B------:R-:W-:Y:S01]  /*6040*/  MOV R20, 0xffff ;  /* 0x0000ffff00147802 */ /* 0x000fe20000000f00 */
[----:B------:R-:W3:Y:S01]  /*6050*/  SHFL.BFLY PT, R25, R26, 0x4, 0x101f ;  /* 0x0c901f001a197f89 */ /* 0x000ee200000e0000 */
[----:B------:R-:W-:Y:S02]  /*6060*/  MOV R41, 0xffff ;  /* 0x0000ffff00297802 */ /* 0x000fe40000000f00 */
[----:B------:R-:W-:Y:S01]  /*6070*/  ISETP.NE.AND P0, PT, R9, RZ, PT ;  /* 0x000000ff0900720c */ /* 0x000fe20003f05270 */
[----:B------:R-:W4:Y:S01]  /*6080*/  SHFL.BFLY PT, R38, R31, 0x4, 0x101f ;  /* 0x0c901f001f267f89 */ /* 0x000f2200000e0000 */
[----:B--2---:R-:W-:Y:S01]  /*6090*/  FADD.FTZ R21, R21, R18 ;  /* 0x0000001215157221 */ /* 0x004fe20000010000 */
[----:B------:R-:W-:-:S02]  /*60a0*/  MOV R18, 0xffff ;  /* 0x0000ffff00127802 */ /* 0x000fc40000000f00 */
[----:B------:R-:W2:Y:S04]  /*60b0*/  SHFL.BFLY PT, R20, R19, 0x8, 0x101f ;  /* 0x0d101f0013147f89 */ /* 0x000ea800000e0000 */
[----:B------:R-:W5:Y:S04]  /*60c0*/  SHFL.BFLY PT, R41, R28, 0x4, 0x101f ;  /* 0x0c901f001c297f89 */ /* 0x000f6800000e0000 */
[----:B------:R-:W-:Y:S01]  /*60d0*/  SHFL.BFLY PT, R18, R21, 0x4, 0x101f ;  /* 0x0c901f0015127f89 */ /* 0x000fe200000e0000 */
[----:B0-----:R-:W-:Y:S01]  /*60e0*/  FADD.FTZ R22, R24, R23 ;  /* 0x0000001718167221 */ /* 0x001fe20000010000 */
[----:B------:R-:W-:Y:S01]  /*60f0*/  FADD.FTZ R24, R27, R40 ;  /* 0x000000281b187221 */ /* 0x000fe20000010000 */
[----:B------:R-:W-:Y:S01]  /*6100*/  FADD.FTZ R23, R34, R37 ;  /* 0x0000002522177221 */ /* 0x000fe20000010000 */
[----:B------:R-:W-:Y:S01]  /*6110*/  MOV R34, 0xffff ;  /* 0x0000ffff00227802 */ /* 0x000fe20000000f00 */
[----:B---3--:R-:W-:-:S02]  /*6120*/  FADD.FTZ R25, R26, R25 ;  /* 0x000000191a197221 */ /* 0x008fc40000010000 */
[----:B------:R-:W0:Y:S01]  /*6130*/  SHFL.BFLY PT, R27, R24, 0x2, 0x101f ;  /* 0x0c501f00181b7f89 */ /* 0x000e2200000e0000 */
[----:B----4-:R-:W-:Y:S01]  /*6140*/  FADD.FTZ R43, R31, R38 ;  /* 0x000000261f2b7221 */ /* 0x010fe20000010000 */
[----:B------:R-:W-:Y:S02]  /*6150*/  MOV R31, 0xffff ;  /* 0x0000ffff001f7802 */ /* 0x000fe40000000f00 */
[----:B------:R-:W-:Y:S01]  /*6160*/  MOV R38, 0xffff ;  /* 0x0000ffff00267802 */ /* 0x000fe20000000f00 */
[----:B--2---:R-:W-:Y:S01]  /*6170*/  FADD.FTZ R40, R20, R19 ;  /* 0x0000001314287221 */ /* 0x004fe20000010000 */
[----:B------:R-:W-:Y:S01]  /*6180*/  MOV R20, 0xffff ;  /* 0x0000ffff00147802 */ /* 0x000fe20000000f00 */
[----:B------:R-:W2:Y:S01]  /*6190*/  SHFL.BFLY PT, R39, R22, 0x2, 0x101f ;  /* 0x0c501f0016277f89 */ /* 0x000ea200000e0000 */
[----:B------:R-:W-:Y:S01]  /*61a0*/  MOV R19, 0xffff ;  /* 0x0000ffff00137802 */ /* 0x000fe20000000f00 */
[----:B-----5:R-:W-:Y:S01]  /*61b0*/  FADD.FTZ R42, R28, R41 ;  /* 0x000000291c2a7221 */ /* 0x020fe20000010000 */
[----:B------:R-:W-:Y:S01]  /*61c0*/  IMAD.MOV.U32 R28, RZ, RZ, 0xffff ;  /* 0x0000ffffff1c7424 */ /* 0x000fe200078e00ff */
        /* <DEDUP_REMOVED lines=34> */
[----:B------:R-:W-:Y:S01]  /*63f0*/  @!P0 F2FP.F16.F32.PACK_AB R34, RZ, R36 ;  /* 0x00000024ff22823e */ /* 0x000fe200000000ff */
[----:B-1----:R-:W-:-:S04]  /*6400*/  IMAD.WIDE R18, R29, 0x2, R18 ;  /* 0x000000021d127825 */ /* 0x002fc800078e0212 */
[----:B------:R-:W-:Y:S01]  /*6410*/  FADD.FTZ R31, R22, R31 ;  /* 0x0000001f161f7221 */ /* 0x000fe20000010000 */
[----:B------:R-:W-:Y:S02]  /*6420*/  @!P0 F2FP.F16.F32.PACK_AB R22, RZ, R25 ;  /* 0x00000019ff16823e */ /* 0x000fe400000000ff */
[----:B------:R-:W-:Y:S01]  /*6430*/  @!P0 F2FP.F16.F32.PACK_AB R36, RZ, R37 ;  /* 0x00000025ff24823e */ /* 0x000fe200000000ff */
[----:B0-----:R-:W-:Y:S01]  /*6440*/  FADD.FTZ R28, R23, R28 ;  /* 0x0000001c171c7221 */ /* 0x001fe20000010000 */
[----:B------:R-:W-:Y:S01]  /*6450*/  @!P0 F2FP.F16.F32.PACK_AB R23, RZ, R24 ;  /* 0x00000018ff17823e */ /* 0x000fe200000000ff */
[----:B------:R-:W-:Y:S01]  /*6460*/  @!P0 STG.E.U16 desc[UR10][R18.64], R34 ;  /* 0x0000002212008986 */ /* 0x000fe2000c10150a */
[----:B--2---:R-:W-:-:S04]  /*6470*/  IMAD.WIDE R20, R29, 0x2, R20 ;  /* 0x000000021d147825 */ /* 0x004fc800078e0214 */
[----:B------:R-:W-:Y:S01]  /*6480*/  FADD.FTZ R42, R43, R42 ;  /* 0x0000002a2b2a7221 */ /* 0x000fe20000010000 */
[----:B------:R-:W-:Y:S02]  /*6490*/  @!P0 F2FP.F16.F32.PACK_AB R24, RZ, R28 ;  /* 0x0000001cff18823e */ /* 0x000fe400000000ff */
[----:B------:R-:W-:Y:S01]  /*64a0*/  PRMT R26, R22, 0x7610, R26 ;  /* 0x00007610161a7816 */ /* 0x000fe2000000001a */
[----:B---3--:R-:W-:Y:S01]  /*64b0*/  FADD.FTZ R40, R41, R40 ;  /* 0x0000002829287221 */ /* 0x008fe20000010000 */
[----:B------:R-:W-:Y:S01]  /*64c0*/  PRMT R28, R23, 0x7610, R28 ;  /* 0x00007610171c7816 */ /* 0x000fe2000000001c */
[----:B------:R-:W-:Y:S01]  /*64d0*/  @!P0 STG.E.U16 desc[UR10][R20.64], R36 ;  /* 0x0000002414008986 */ /* 0x000fe2000c10150a */
[----:B------:R-:W-:Y:S02]  /*64e0*/  @!P0 F2FP.F16.F32.PACK_AB R25, RZ, R31 ;  /* 0x0000001fff19823e */ /* 0x000fe400000000ff */
        /* <DEDUP_REMOVED lines=8> */
.L_x_2714:
[----:B--2---:R-:W-:Y:S01]  /*6570*/  FADD.FTZ R23, R40, R38 ;  /* 0x0000002628177221 */ /* 0x004fe20000010000 */
[----:B------:R-:W-:-:S04]  /*6580*/  @!P0 F2FP.F16.F32.PACK_AB R22, RZ, R22 ;  /* 0x00000016ff16823e */ /* 0x000fc800000000ff */
[----:B------:R-:W-:Y:S01]  /*6590*/  @!P0 F2FP.F16.F32.PACK_AB R23, RZ, R23 ;  /* 0x00000017ff17823e */ /* 0x000fe200000000ff */
[----:B------:R0:W-:Y:S04]  /*65a0*/  @!P0 STG.E.U16 desc[UR10][R18.64+0x78], R22 ;  /* 0x0000781612008986 */ /* 0x0001e8000c10150a */
[----:B------:R0:W-:Y:S02]  /*65b0*/  @!P0 STG.E.U16 desc[UR10][R20.64+0x78], R23 ;  /* 0x0000781714008986 */ /* 0x0001e4000c10150a */
.L_x_2644:
[----:B------:R-:W-:Y:S05]  /*65c0*/  WARPSYNC.ALL ;  /* 0x0000000000007948 */ /* 0x000fea0003800000 */
[----:B------:R-:W-:Y:S01]  /*65d0*/  BAR.SYNC.DEFER_BLOCKING 0x0 ;  /* 0x0000000000007b1d */ /* 0x000fe20000010000 */
[C---:B------:R-:W-:Y:S02]  /*65e0*/  ISETP.GE.AND P0, PT, R8.reuse, -0x26c0, PT ;  /* 0xffffd9400800780c */ /* 0x040fe40003f06270 */
[----:B------:R-:W-:-:S11]  /*65f0*/  IADD3 R8, R8, 0x2800, RZ ;  /* 0x0000280008087810 */ /* 0x000fd60007ffe0ff */
[----:B------:R-:W-:Y:S05]  /*6600*/  @!P0 BRA `(.L_x_2651) ;  /* 0xffffffe000e48947 */ /* 0x000fea000383ffff */
[----:B------:R-:W-:Y:S05]  /*6610*/  EXIT ;  /* 0x000000000000794d */ /* 0x000fea0003800000 */
.L_x_2647:
[----:B------:R-:W-:Y:S01]  /*6620*/  HFMA2.MMA R32, -RZ, RZ, 0, 4.76837158203125e-07 ;  /* 0x00000008ff207435 */ /* 0x000fe200000001ff */
[----:B--2---:R-:W-:Y:S02]  /*6630*/  MOV R35, R18 ;  /* 0x0000001200237202 */ /* 0x004fe40000000f00 */
[----:B------:R-:W-:Y:S02]  /*6640*/  MOV R33, 0x101f ;  /* 0x0000101f00217802 */ /* 0x000fe40000000f00 */
[----:B------:R-:W-:-:S07]  /*6650*/  MOV R30, 0xffff ;  /* 0x0000ffff001e7802 */ /* 0x000fce0000000f00 */
[----:B01-3-5:R-:W-:Y:S05]  /*6660*/  WARPSYNC.COLLECTIVE R30, `(.L_x_2652) ;  /* 0x000000001e087348 */ /* 0x02bfea0003c00000 */
[----:B------:R2:W4:Y:S02]  /*6670*/  SHFL.BFLY P2, R38, R35, R32, R33 ;  /* 0x0c00002023267389 */ /* 0x0005240000040021 */
[----:B012345:R-:W-:Y:S01]  /*6680*/  ENDCOLLECTIVE ;  /* 0x000000000000791b */ /* 0x03ffe20003800000 */
.L_x_2652:
[----:B------:R-:W-:Y:S01]  /*6690*/  IMAD.MOV.U32 R35, RZ, RZ, R19 ;  /* 0x000000ffff237224 */ /* 0x000fe200078e0013 */
[----:B------:R-:W-:-:S07]  /*66a0*/  MOV R21, R38 ;  /* 0x0000002600157202 */ /* 0x000fce0000000f00 */
[----:B------:R-:W-:Y:S05]  /*66b0*/  WARPSYNC.COLLECTIVE R30, `(.L_x_2653) ;  /* 0x000000001e087348 */ /* 0x000fea0003c00000 */
[----:B------:R0:W1:Y:S02]  /*66c0*/  SHFL.BFLY P2, R38, R35, R32, R33 ;  /* 0x0c00002023267389 */ /* 0x0000640000040021 */
[----:B01----:R-:W-:Y:S01]  /*66d0*/  ENDCOLLECTIVE ;  /* 0x000000000000791b */ /* 0x003fe20003800000 */
.L_x_2653:
[----:B------:R-:W-:Y:S01]  /*66e0*/  FADD.FTZ R21, R21, R18 ;  /* 0x0000001215157221 */ /* 0x000fe20000010000 */
[----:B------:R-:W-:-:S04]  /*66f0*/  HFMA2.MMA R32, -RZ, RZ, 0, 2.384185791015625e-07 ;  /* 0x00000004ff207435 */ /* 0x000fc800000001ff */
[----:B------:R-:W-:Y:S02]  /*6700*/  MOV R35, R21 ;  /* 0x0000001500237202 */ /* 0x000fe40000000f00 */
[----:B------:R-:W-:-:S07]  /*6710*/  MOV R20, R38 ;  /* 0x0000002600147202 */ /* 0x000fce0000000f00 */
[----:B------:R-:W-:Y:S05]  /*6720*/  WARPSYNC.COLLECTIVE R30, `(.L_x_2654) ;  /* 0x000000001e087348 */ /* 0x000fea0003c00000 */
[----:B------:R0:W1:Y:S02]  /*6730*/  SHFL.BFLY P2, R38, R35, R32, R33 ;  /* 0x0c00002023267389 */ /* 0x0000640000040021 */
[----:B01----:R-:W-:Y:S01]  /*6740*/  ENDCOLLECTIVE ;  /* 0x000000000000791b */ /* 0x003fe20003800000 */
.L_x_2654:
[----:B------:R-:W-:-:S05]  /*6750*/  FADD.FTZ R20, R20, R19 ;  /* 0x0000001314147221 */ /* 0x000fca0000010000 */
[----:B------:R-:W-:Y:S02]  /*6760*/  MOV R35, R20 ;  /* 0x0000001400237202 */ /* 0x000fe40000000f00 */
[----:B------:R-:W-:-:S07]  /*6770*/  MOV R22, R38 ;  /* 0x0000002600167202 */ /* 0x000fce0000000f00 */
[----:B------:R-:W-:Y:S05]  /*6780*/  WARPSYNC.COLLECTIVE R30, `(.L_x_2655) ;  /* 0x000000001e087348 */ /* 0x000fea0003c00000 */
[----:B------:R0:W1:Y:S02]  /*6790*/  SHFL.BFLY P2, R38, R35, R32, R33 ;  /* 0x0c00002023267389 */ /* 0x0000640000040021 */
[----:B01----:R-:W-:Y:S01]  /*67a0*/  ENDCOLLECTIVE ;  /* 0x000000000000791b */ /* 0x003fe20003800000 */
.L_x_2655:
[----:B------:R-:W-:Y:S01]  /*67b0*/  FADD.FTZ R22, R21, R22 ;  /* 0x0000001615167221 */ /* 0x000fe20000010000 */
[----:B------:R-:W-:-:S04]  /*67c0*/  HFMA2.MMA R32, -RZ, RZ, 0, 1.1920928955078125e-07 ;  /* 0x00000002ff207435 */ /* 0x000fc800000001ff */
[----:B------:R-:W-:Y:S02]  /*67d0*/  MOV R35, R22 ;  /* 0x0000001600237202 */ /* 0x000fe40000000f00 */
[----:B------:R-:W-:-:S07]  /*67e0*/  MOV R23, R38 ;  /* 0x0000002600177202 */ /* 0x000fce0000000f00 */
[----:B------:R-:W-:Y:S05]  /*67f0*/  WARPSYNC.COLLECTIVE R30, `(.L_x_2656) ;  /* 0x000000001e087348 */ /* 0x000fea0003c00000 */
[----:B------:R0:W1:Y:S02]  /*6800*/  SHFL.BFLY P2, R38, R35, R32, R33 ;  /* 0x0c00002023267389 */ /* 0x0000640000040021 */
[----:B01----:R-:W-:Y:S01]  /*6810*/  ENDCOLLECTIVE ;  /* 0x000000000000791b */ /* 0x003fe20003800000 */
.L_x_2656:
[----:B------:R-:W-:-:S05]  /*6820*/  FADD.FTZ R23, R20, R23 ;  /* 0x0000001714177221 */ /* 0x000fca0000010000 */
[----:B------:R-:W-:Y:S02]  /*6830*/  MOV R35, R23 ;  /* 0x0000001700237202 */ /* 0x000fe40000000f00 */
[----:B------:R-:W-:-:S07]  /*6840*/  MOV R25, R38 ;  /* 0x0000002600197202 */ /* 0x000fce0000000f00 */
[----:B------:R-:W-:Y:S05]  /*6850*/  WARPSYNC.COLLECTIVE R30, `(.L_x_2657) ;  /* 0x000000001e087348 */ /* 0x000fea0003c00000 */
[----:B------:R0:W1:Y:S02]  /*6860*/  SHFL.BFLY P2, R38, R35, R32, R33 ;  /* 0x0c00002023267389 */ /* 0x0000640000040021 */
[----:B01----:R-:W-:Y:S01]  /*6870*/  ENDCOLLECTIVE ;  /* 0x000000000000791b */ /* 0x003fe20003800000 */
.L_x_2657:
[----:B------:R-:W-:Y:S01]  /*6880*/  FADD.FTZ R25, R22, R25 ;  /* 0x0000001916197221 */ /* 0x000fe20000010000 */
[----:B------:R-:W-:-:S04]  /*6890*/  HFMA2.MMA R32, -RZ, RZ, 0, 5.9604644775390625e-08 ;  /* 0x00000001ff207435 */ /* 0x000fc800000001ff */
[----:B------:R-:W-:Y:S02]  /*68a0*/  MOV R35, R25 ;  /* 0x0000001900237202 */ /* 0x000fe40000000f00 */
[----:B------:R-:W-:-:S07]  /*68b0*/  MOV R18, R38 ;  /* 0x0000002600127202 */ /* 0x000fce0000000f00 */
[----:B------:R-:W-:Y:S05]  /*68c0*/  WARPSYNC.COLLECTIVE R30, `(.L_x_2658) ;  /* 0x000000001e087348 */ /* 0x000fea0003c00000 */
[----:B------:R0:W1:Y:S02]  /*68d0*/  SHFL.BFLY P2, R38, R35, R32, R33 ;  /* 0x0c00002023267389 */ /* 0x0000640000040021 */
[----:B01----:R-:W-:Y:S01]  /*68e0*/  ENDCOLLECTIVE ;  /* 0x000000000000791b */ /* 0x003fe20003800000 */
.L_x_2658:
[----:B------:R-:W-:-:S05]  /*68f0*/  FADD.FTZ R24, R23, R18 ;  /* 0x0000001217187221 */ /* 0x000fca0000010000 */
[----:B------:R-:W-:Y:S02]  /*6900*/  MOV R35, R24 ;  /* 0x0000001800237202 */ /* 0x000fe40000000f00 */
[----:B------:R-:W-:-:S07]  /*6910*/  MOV R26, R38 ;  /* 0x00000026001a7202 */ /* 0x000fce0000000f00 */
[----:B------:R-:W-:Y:S05]  /*6920*/  WARPSYNC.COLLECTIVE R30, `(.L_x_2659) ;  /* 0x000000001e087348 */ /* 0x000fea0003c00000 */
[----:B------:R0:W1:Y:S02]  /*6930*/  SHFL.BFLY P2, R38, R35, R32, R33 ;  /* 0x0c00002023267389 */ /* 0x0000640000040021 */
[----:B01----:R-:W-:Y:S01]  /*6940*/  ENDCOLLECTIVE ;  /* 0x000000000000791b */ /* 0x003fe20003800000 */
.L_x_2659:
[----:B------:R-:W-:Y:S01]  /*6950*/  FADD.FTZ R26, R25, R26 ;  /* 0x0000001a191a7221 */ /* 0x000fe20000010000 */
[----:B------:R-:W-:Y:S06]  /*6960*/  BRA `(.L_x_2660) ;  /* 0xffffffec00507947 */ /* 0x000fec000383ffff */
.L_x_2648:
        /* <DEDUP_REMOVED lines=8> */
.L_x_2662:
[----:B------:R-:W-:Y:S05]  /*69f0*/  BSYNC B1 ;  /* 0x0000000000017941 */ /* 0x000fea0003800000 */
.L_x_2661:
        /* <DEDUP_REMOVED lines=8> */
.L_x_2663:
[----:B------:R-:W-:Y:S01]  /*6a80*/  FADD.FTZ R25, R25, R22 ;  /* 0x0000001619197221 */ /* 0x000fe20000010000 */
[----:B------:R-:W-:-:S04]  /*6a90*/  HFMA2.MMA R32, -RZ, RZ, 0, 2.384185791015625e-07 ;  /* 0x00000004ff207435 */ /* 0x000fc800000001ff */
[----:B------:R-:W-:Y:S02]  /*6aa0*/  MOV R35, R25 ;  /* 0x0000001900237202 */ /* 0x000fe40000000f00 */
[----:B------:R-:W-:-:S07]  /*6ab0*/  MOV R24, R38 ;  /* 0x0000002600187202 */ /* 0x000fce0000000f00 */
[----:B------:R-:W-:Y:S05]  /*6ac0*/  WARPSYNC.COLLECTIVE R30, `(.L_x_2664) ;  /* 0x000000001e087348 */ /* 0x000fea0003c00000 */
[----:B------:R0:W1:Y:S02]  /*6ad0*/  SHFL.BFLY P2, R38, R35, R32, R33 ;  /* 0x0c00002023267389 */ /* 0x0000640000040021 */
[----:B01----:R-:W-:Y:S01]  /*6ae0*/  ENDCOLLECTIVE ;  /* 0x000000000000791b */ /* 0x003fe20003800000 */
.L_x_2664:
[----:B------:R-:W-:-:S05]  /*6af0*/  FADD.FTZ R24, R24, R23 ;  /* 0x0000001718187221 */ /* 0x000fca0000010000 */
[----:B------:R-:W-:Y:S02]  /*6b00*/  MOV R35, R24 ;  /* 0x0000001800237202 */ /* 0x000fe40000000f00 */
[----:B------:R-:W-:-:S07]  /*6b10*/  MOV R26, R38 ;  /* 0x00000026001a7202 */ /* 0x000fce0000000f00 */
[----:B------:R-:W-:Y:S05]  /*6b20*/  WARPSYNC.COLLECTIVE R30, `(.L_x_2665) ;  /* 0x000000001e087348 */ /* 0x000fea0003c00000 */
[----:B------:R0:W1:Y:S02]  /*6b30*/  SHFL.BFLY P2, R38, R35, R32, R33 ;  /* 0x0c00002023267389 */ /* 0x0000640000040021 */
[----:B01----:R-:W-:Y:S01]  /*6b40*/  ENDCOLLECTIVE ;  /* 0x000000000000791b */ /* 0x003fe20003800000 */
.L_x_2665:
[----:B------:R-:W-:Y:S01]  /*6b50*/  FADD.FTZ R26, R25, R26 ;  /* 0x0000001a191a7221 */ /* 0x000fe20000010000 */
[----:B------:R-:W-:-:S04]  /*6b60*/  HFMA2.MMA R32, -RZ, RZ, 0, 1.1920928955078125e-07 ;  /* 0x00000002ff207435 */ /* 0x000fc800000001ff */
[----:B------:R-:W-:Y:S02]  /*6b70*/  MOV R35, R26 ;  /* 0x0000001a00237202 */ /* 0x000fe40000000f00 */
[----:B------:R-:W-:-:S07]  /*6b80*/  MOV R27, R38 ;  /* 0x00000026001b7202 */ /* 0x000fce0000000f00 */
[----:B------:R-:W-:Y:S05]  /*6b90*/  WARPSYNC.COLLECTIVE R30, `(.L_x_2666) ;  /* 0x000000001e087348 */ /* 0x000fea0003c00000 */
[----:B------:R0:W1:Y:S02]  /*6ba0*/  SHFL.BFLY P2, R38, R35, R32, R33 ;  /* 0x0c00002023267389 */ /* 0x0000640000040021 */
[----:B01----:R-:W-:Y:S01]  /*6bb0*/  ENDCOLLECTIVE ;  /* 0x000000000000791b */ /* 0x003fe20003800000 */
.L_x_2666:
[----:B------:R-:W-:-:S05]  /*6bc0*/  FADD.FTZ R27, R24, R27 ;  /* 0x0000001b181b7221 */ /* 0x000fca0000010000 */
[----:B------:R-:W-:Y:S02]  /*6bd0*/  MOV R35, R27 ;  /* 0x0000001b00237202 */ /* 0x000fe40000000f00 */
[----:B------:R-:W-:-:S07]  /*6be0*/  MOV R29, R38 ;  /* 0x00000026001d7202 */ /* 0x000fce0000000f00 */
[----:B------:R-:W-:Y:S05]  /*6bf0*/  WARPSYNC.COLLECTIVE R30, `(.L_x_2667) ;  /* 0x000000001e087348 */ /* 0x000fea0003c00000 */
[----:B------:R0:W1:Y:S02]  /*6c00*/  SHFL.BFLY P2, R38, R35, R32, R33 ;  /* 0x0c00002023267389 */ /* 0x0000640000040021 */
[----:B01----:R-:W-:Y:S01]  /*6c10*/  ENDCOLLECTIVE ;  /* 0x000000000000791b */ /* 0x003fe20003800000 */
.L_x_2667:
[----:B------:R-:W-:Y:S01]  /*6c20*/  FADD.FTZ R29, R26, R29 ;  /* 0x0000001d1a1d7221 */ /* 0x000fe20000010000 */
[----:B------:R-:W-:-:S03]  /*6c30*/  HFMA2.MMA R32, -RZ, RZ, 0, 5.9604644775390625e-08 ;  /* 0x00000001ff207435 */ /* 0x000fc600000001ff */
[----:B------:R-:W-:Y:S01]  /*6c40*/  IMAD.MOV.U32 R35, RZ, RZ, R29 ;  /* 0x000000ffff237224 */ /* 0x000fe200078e001d */
[----:B------:R-:W-:-:S07]  /*6c50*/  MOV R22, R38 ;  /* 0x0000002600167202 */ /* 0x000fce0000000f00 */
[----:B------:R-:W-:Y:S05]  /*6c60*/  WARPSYNC.COLLECTIVE R30, `(.L_x_2668) ;  /* 0x000000001e087348 */ /* 0x000fea0003c00000 */
[----:B------:R0:W1:Y:S02]  /*6c70*/  SHFL.BFLY P2, R38, R35, R32, R33 ;  /* 0x0c00002023267389 */ /* 0x0000640000040021 */
[----:B01----:R-:W-:Y:S01]  /*6c80*/  ENDCOLLECTIVE ;  /* 0x000000000000791b */ /* 0x003fe20003800000 */
.L_x_2668:
[----:B------:R-:W-:-:S05]  /*6c90*/  FADD.FTZ R22, R27, R22 ;  /* 0x000000161b167221 */ /* 0x000fca0000010000 */
[----:B------:R-:W-:Y:S02]  /*6ca0*/  MOV R35, R22 ;  /* 0x0000001600237202 */ /* 0x000fe40000000f00 */
[----:B------:R-:W-:-:S07]  /*6cb0*/  MOV R28, R38 ;  /* 0x00000026001c7202 */ /* 0x000fce0000000f00 */
[----:B------:R-:W-:Y:S05]  /*6cc0*/  WARPSYNC.COLLECTIVE R30, `(.L_x_2669) ;  /* 0x000000001e087348 */ /* 0x000fea0003c00000 */
[----:B------:R0:W1:Y:S02]  /*6cd0*/  SHFL.BFLY P2, R38, R35, R32, R33 ;  /* 0x0c00002023267389 */ /* 0x0000640000040021 */
[----:B01----:R-:W-:Y:S01]  /*6ce0*/  ENDCOLLECTIVE ;  /* 0x000000000000791b */ /* 0x003fe20003800000 */
.L_x_2669:
[----:B------:R-:W-:Y:S01]  /*6cf0*/  FADD.FTZ R28, R29, R28 ;  /* 0x0000001c1d1c7221 */ /* 0x000fe20000010000 */
[----:B------:R-:W-:Y:S06]  /*6d00*/  BRA `(.L_x_2670) ;  /* 0xffffffec00107947 */ /* 0x000fec000383ffff */
.L_x_2649:
        /* <DEDUP_REMOVED lines=8> */
.L_x_2672:
[----:B------:R-:W-:Y:S05]  /*6d90*/  BSYNC B1 ;  /* 0x0000000000017941 */ /* 0x000fea0003800000 */
.L_x_2671:
        /* <DEDUP_REMOVED lines=8> */
.L_x_2673:
[----:B------:R-:W-:Y:S01]  /*6e20*/  FADD.FTZ R25, R25, R22 ;  /* 0x0000001619197221 */ /* 0x000fe20000010000 */
[----:B------:R-:W-:-:S04]  /*6e30*/  HFMA2.MMA R32, -RZ, RZ, 0, 2.384185791015625e-07 ;  /* 0x00000004ff207435 */ /* 0x000fc800000001ff */
[----:B------:R-:W-:Y:S02]  /*6e40*/  MOV R35, R25 ;  /* 0x0000001900237202 */ /* 0x000fe40000000f00 */
[----:B------:R-:W-:-:S07]  /*6e50*/  MOV R24, R38 ;  /* 0x0000002600187202 */ /* 0x000fce0000000f00 */
[----:B------:R-:W-:Y:S05]  /*6e60*/  WARPSYNC.COLLECTIVE R30, `(.L_x_2674) ;  /* 0x000000001e087348 */ /* 0x000fea0003c00000 */
[----:B------:R0:W1:Y:S02]  /*6e70*/  SHFL.BFLY P2, R38, R35, R32, R33 ;  /* 0x0c00002023267389 */ /* 0x0000640000040021 */
[----:B01----:R-:W-:Y:S01]  /*6e80*/  ENDCOLLECTIVE ;  /* 0x000000000000791b */ /* 0x003fe20003800000 */
.L_x_2674:
[----:B------:R-:W-:-:S05]  /*6e90*/  FADD.FTZ R24, R24, R23 ;  /* 0x0000001718187221 */ /* 0x000fca0000010000 */
[----:B------:R-:W-:Y:S02]  /*6ea0*/  MOV R35, R24 ;  /* 0x0000001800237202 */ /* 0x000fe40000000f00 */
[----:B------:R-:W-:-:S07]  /*6eb0*/  MOV R26, R38 ;  /* 0x00000026001a7202 */ /* 0x000fce0000000f00 */
[----:B------:R-:W-:Y:S05]  /*6ec0*/  WARPSYNC.COLLECTIVE R30, `(.L_x_2675) ;  /* 0x000000001e087348 */ /* 0x000fea0003c00000 */
[----:B------:R0:W1:Y:S02]  /*6ed0*/  SHFL.BFLY P2, R38, R35, R32, R33 ;  /* 0x0c00002023267389 */ /* 0x0000640000040021 */
[----:B01----:R-:W-:Y:S01]  /*6ee0*/  ENDCOLLECTIVE ;  /* 0x000000000000791b */ /* 0x003fe20003800000 */
.L_x_2675:
[----:B------:R-:W-:Y:S01]  /*6ef0*/  FADD.FTZ R26, R25, R26 ;  /* 0x0000001a191a7221 */ /* 0x000fe20000010000 */
[----:B------:R-:W-:-:S04]  /*6f00*/  HFMA2.MMA R32, -RZ, RZ, 0, 1.1920928955078125e-07 ;  /* 0x00000002ff207435 */ /* 0x000fc800000001ff */
[----:B------:R-:W-:Y:S01]  /*6f10*/  MOV R35, R26 ;  /* 0x0000001a00237202 */ /* 0x000fe20000000f00 */
[----:B------:R-:W-:-:S07]  /*6f20*/  IMAD.MOV.U32 R27, RZ, RZ, R38 ;  /* 0x000000ffff1b7224 */ /* 0x000fce00078e0026 */
[----:B------:R-:W-:Y:S05]  /*6f30*/  WARPSYNC.COLLECTIVE R30, `(.L_x_2676) ;  /* 0x000000001e087348 */ /* 0x000fea0003c00000 */
[----:B------:R0:W1:Y:S02]  /*6f40*/  SHFL.BFLY P2, R38, R35, R32, R33 ;  /* 0x0c00002023267389 */ /* 0x0000640000040021 */
[----:B01----:R-:W-:Y:S01]  /*6f50*/  ENDCOLLECTIVE ;  /* 0x000000000000791b */ /* 0x003fe20003800000 */
.L_x_2676:
[----:B------:R-:W-:-:S05]  /*6f60*/  FADD.FTZ R27, R24, R27 ;  /* 0x0000001b181b7221 */ /* 0x000fca0000010000 */
[----:B------:R-:W-:Y:S02]  /*6f70*/  MOV R35, R27 ;  /* 0x0000001b00237202 */ /* 0x000fe40000000f00 */
[----:B------:R-:W-:-:S07]  /*6f80*/  MOV R29, R38 ;  /* 0x00000026001d7202 */ /* 0x000fce0000000f00 */
[----:B------:R-:W-:Y:S05]  /*6f90*/  WARPSYNC.COLLECTIVE R30, `(.L_x_2677) ;  /* 0x000000001e087348 */ /* 0x000fea0003c00000 */
[----:B------:R0:W1:Y:S02]  /*6fa0*/  SHFL.BFLY P2, R38, R35, R32, R33 ;  /* 0x0c00002023267389 */ /* 0x0000640000040021 */
[----:B01----:R-:W-:Y:S01]  /*6fb0*/  ENDCOLLECTIVE ;  /* 0x000000000000791b */ /* 0x003fe20003800000 */
.L_x_2677:
[----:B------:R-:W-:Y:S01]  /*6fc0*/  FADD.FTZ R29, R26, R29 ;  /* 0x0000001d1a1d7221 */ /* 0x000fe20000010000 */
[----:B------:R-:W-:-:S04]  /*6fd0*/  HFMA2.MMA R32, -RZ, RZ, 0, 5.9604644775390625e-08 ;  /* 0x00000001ff207435 */ /* 0x000fc800000001ff */
[----:B------:R-:W-:Y:S02]  /*6fe0*/  MOV R35, R29 ;  /* 0x0000001d00237202 */ /* 0x000fe40000000f00 */
[----:B------:R-:W-:-:S07]  /*6ff0*/  MOV R22, R38 ;  /* 0x0000002600167202 */ /* 0x000fce0000000f00 */
[----:B------:R-:W-:Y:S05]  /*7000*/  WARPSYNC.COLLECTIVE R30, `(.L_x_2678) ;  /* 0x000000001e087348 */ /* 0x000fea0003c00000 */
[----:B------:R0:W1:Y:S02]  /*7010*/  SHFL.BFLY P2, R38, R35, R32, R33 ;  /* 0x0c00002023267389 */ /* 0x0000640000040021 */
[----:B01----:R-:W-:Y:S01]  /*7020*/  ENDCOLLECTIVE ;  /* 0x000000000000791b */ /* 0x003fe20003800000 */
.L_x_2678:
[----:B------:R-:W-:-:S05]  /*7030*/  FADD.FTZ R22, R27, R22 ;  /* 0x000000161b167221 */ /* 0x000fca0000010000 */
[----:B------:R-:W-:Y:S02]  /*7040*/  MOV R35, R22 ;  /* 0x0000001600237202 */ /* 0x000fe40000000f00 */
[----:B------:R-:W-:-:S07]  /*7050*/  MOV R28, R38 ;  /* 0x00000026001c7202 */ /* 0x000fce0000000f00 */
[----:B------:R-:W-:Y:S05]  /*7060*/  WARPSYNC.COLLECTIVE R30, `(.L_x_2679) ;  /* 0x000000001e087348 */ /* 0x000fea0003c00000 */
[----:B------:R0:W1:Y:S02]  /*7070*/  SHFL.BFLY P2, R38, R35, R32, R33 ;  /* 0x0c00002023267389 */ /* 0x0000640000040021 */
[----:B01----:R-:W-:Y:S01]  /*7080*/  ENDCOLLECTIVE ;  /* 0x000000000000791b */ /* 0x003fe20003800000 */
.L_x_2679:
[----:B------:R-:W-:Y:S01]  /*7090*/  FADD.FTZ R28, R29, R28 ;  /* 0x0000001c1d1c7221 */ /* 0x000fe20000010000 */
[----:B------:R-:W-:Y:S06]  /*70a0*/  BRA `(.L_x_2680) ;  /* 0xffffffe800b87947 */ /* 0x000fec000383ffff */
.L_x_2650:
        /* <DEDUP_REMOVED lines=8> */
.L_x_2682:
[----:B------:R-:W-:Y:S05]  /*7130*/  BSYNC B0 ;  /* 0x0000000000007941 */ /* 0x000fea0003800000 */
.L_x_2681:
[----:B------:R-:W-:Y:S01]  /*7140*/  HFMA2.MMA R32, -RZ, RZ, 0, 4.76837158203125e-07 ;  /* 0x00000008ff207435 */ /* 0x000fe200000001ff */
[----:B------:R-:W-:Y:S01]  /*7150*/  MOV R35, R25 ;  /* 0x0000001900237202 */ /* 0x000fe20000000f00 */
[----:B------:R-:W-:Y:S01]  /*7160*/  IMAD.MOV.U32 R30, RZ, RZ, 0xffff ;  /* 0x0000ffffff1e7424 */ /* 0x000fe200078e00ff */
[----:B------:R-:W-:Y:S01]  /*7170*/  MOV R33, 0x101f ;  /* 0x0000101f00217802 */ /* 0x000fe20000000f00 */
[----:B------:R-:W-:Y:S01]  /*7180*/  HFMA2.MMA R31, -RZ, RZ, 0, 0 ;  /* 0x00000000ff1f7435 */ /* 0x000fe200000001ff */
[----:B------:R-:W-:Y:S02]  /*7190*/  MOV R24, R38 ;  /* 0x0000002600187202 */ /* 0x000fe40000000f00 */
[----:B------:R-:W-:-:S08]  /*71a0*/  @!P0 IADD3 R21, R29, 0x14, RZ ;  /* 0x000000141d158810 */ /* 0x000fd00007ffe0ff */
[----:B------:R-:W-:Y:S05]  /*71b0*/  WARPSYNC.COLLECTIVE R30, `(.L_x_2683) ;  /* 0x000000001e087348 */ /* 0x000fea0003c00000 */
[----:B------:R0:W1:Y:S02]  /*71c0*/  SHFL.BFLY P2, R38, R35, R32, R33 ;  /* 0x0c00002023267389 */ /* 0x0000640000040021 */
[----:B01----:R-:W-:Y:S01]  /*71d0*/  ENDCOLLECTIVE ;  /* 0x000000000000791b */ /* 0x003fe20003800000 */
.L_x_2683:
        /* <DEDUP_REMOVED lines=15> */
.L_x_2684:
[----:B------:R-:W-:Y:S02]  /*72d0*/  MOV R35, R34 ;  /* 0x0000002200237202 */ /* 0x000fe40000000f00 */
[----:B------:R-:W-:-:S07]  /*72e0*/  MOV R23, R38 ;  /* 0x0000002600177202 */ /* 0x000fce0000000f00 */
[----:B------:R-:W-:Y:S05]  /*72f0*/  WARPSYNC.COLLECTIVE R30, `(.L_x_2685) ;  /* 0x000000001e087348 */ /* 0x000fea0003c00000 */
[----:B------:R0:W1:Y:S02]  /*7300*/  SHFL.BFLY P2, R38, R35, R32, R33 ;  /* 0x0c00002023267389 */ /* 0x0000640000040021 */
[----:B01----:R-:W-:Y:S01]  /*7310*/  ENDCOLLECTIVE ;  /* 0x000000000000791b */ /* 0x003fe20003800000 */
.L_x_2685:
        /* <DEDUP_REMOVED lines=10> */
.L_x_2686:
[----:B------:R-:W-:-:S05]  /*73c0*/  FADD.FTZ R23, R34, R37 ;  /* 0x0000002522177221 */ /* 0x000fca0000010000 */
[----:B------:R-:W-:Y:S02]  /*73d0*/  MOV R35, R23 ;  /* 0x0000001700237202 */ /* 0x000fe40000000f00 */
[----:B------:R-:W-:-:S07]  /*73e0*/  MOV R39, R38 ;  /* 0x0000002600277202 */ /* 0x000fce0000000f00 */
[----:B------:R-:W-:Y:S05]  /*73f0*/  WARPSYNC.COLLECTIVE R30, `(.L_x_2687) ;  /* 0x000000001e087348 */ /* 0x000fea0003c00000 */
[----:B------:R0:W1:Y:S02]  /*7400*/  SHFL.BFLY P2, R38, R35, R32, R33 ;  /* 0x0c00002023267389 */ /* 0x0000640000040021 */
[----:B01----:R-:W-:Y:S01]  /*7410*/  ENDCOLLECTIVE ;  /* 0x000000000000791b */ /* 0x003fe20003800000 */
.L_x_2687:
        /* <DEDUP_REMOVED lines=8> */
.L_x_2688:
        /* <DEDUP_REMOVED lines=10> */
.L_x_2689:
[----:B------:R-:W-:Y:S01]  /*7540*/  FADD.FTZ R36, R39, R36 ;  /* 0x0000002427247221 */ /* 0x000fe20000010000 */
[----:B------:R-:W-:Y:S01]  /*7550*/  HFMA2.MMA R32, -RZ, RZ, 0, 4.76837158203125e-07 ;  /* 0x00000008ff207435 */ /* 0x000fe200000001ff */
[----:B------:R-:W-:Y:S02]  /*7560*/  MOV R35, R31 ;  /* 0x0000001f00237202 */ /* 0x000fe40000000f00 */
[----:B------:R-:W-:-:S08]  /*7570*/  MOV R34, R38 ;  /* 0x0000002600227202 */ /* 0x000fd00000000f00 */
[----:B------:R-:W-:Y:S05]  /*7580*/  WARPSYNC.COLLECTIVE R30, `(.L_x_2690) ;  /* 0x000000001e087348 */ /* 0x000fea0003c00000 */
[----:B------:R0:W1:Y:S02]  /*7590*/  SHFL.BFLY P2, R38, R35, R32, R33 ;  /* 0x0c00002023267389 */ /* 0x0000640000040021 */
[----:B01----:R-:W-:Y:S01]  /*75a0*/  ENDCOLLECTIVE ;  /* 0x000000000000791b */ /* 0x003fe20003800000 */
.L_x_2690:
        /* <DEDUP_REMOVED lines=8> */
.L_x_2691:
[----:B------:R-:W-:Y:S01]  /*7630*/  FADD.FTZ R26, R26, R31 ;  /* 0x0000001f1a1a7221 */ /* 0x000fe20000010000 */
[----:B------:R-:W-:-:S04]  /*7640*/  HFMA2.MMA R32, -RZ, RZ, 0, 2.384185791015625e-07 ;  /* 0x00000004ff207435 */ /* 0x000fc800000001ff */
[----:B------:R-:W-:Y:S02]  /*7650*/  MOV R35, R26 ;  /* 0x0000001a00237202 */ /* 0x000fe40000000f00 */
[----:B------:R-:W-:-:S07]  /*7660*/  MOV R27, R38 ;  /* 0x00000026001b7202 */ /* 0x000fce0000000f00 */
[----:B------:R-:W-:Y:S05]  /*7670*/  WARPSYNC.COLLECTIVE R30, `(.L_x_2692) ;  /* 0x000000001e087348 */ /* 0x000fea0003c00000 */
[----:B------:R0:W1:Y:S02]  /*7680*/  SHFL.BFLY P2, R38, R35, R32, R33 ;  /* 0x0c00002023267389 */ /* 0x0000640000040021 */
[----:B01----:R-:W-:Y:S01]  /*7690*/  ENDCOLLECTIVE ;  /* 0x000000000000791b */ /* 0x003fe20003800000 */
.L_x_2692:
[----:B------:R-:W-:-:S05]  /*76a0*/  FADD.FTZ R27, R27, R40 ;  /* 0x000000281b1b7221 */ /* 0x000fca0000010000 */
[----:B------:R-:W-:Y:S02]  /*76b0*/  MOV R35, R27 ;  /* 0x0000001b00237202 */ /* 0x000fe40000000f00 */
[----:B------:R-:W-:-:S07]  /*76c0*/  MOV R25, R38 ;  /* 0x0000002600197202 */ /* 0x000fce0000000f00 */
[----:B------:R-:W-:Y:S05]  /*76d0*/  WARPSYNC.COLLECTIVE R30, `(.L_x_2693) ;  /* 0x000000001e087348 */ /* 0x000fea0003c00000 */
[----:B------:R0:W1:Y:S02]  /*76e0*/  SHFL.BFLY P2, R38, R35, R32, R33 ;  /* 0x0c00002023267389 */ /* 0x0000640000040021 */
[----:B01----:R-:W-:Y:S01]  /*76f0*/  ENDCOLLECTIVE ;  /* 0x000000000000791b */ /* 0x003fe20003800000 */
.L_x_2693:
[----:B------:R-:W-:Y:S01]  /*7700*/  FADD.FTZ R25, R26, R25 ;  /* 0x000000191a197221 */ /* 0x000fe20000010000 */
[----:B------:R-:W-:-:S04]  /*7710*/  HFMA2.MMA R32, -RZ, RZ, 0, 1.1920928955078125e-07 ;  /* 0x00000002ff207435 */ /* 0x000fc800000001ff */
[----:B------:R-:W-:Y:S02]  /*7720*/  MOV R35, R25 ;  /* 0x0000001900237202 */ /* 0x000fe40000000f00 */
[----:B------:R-:W-:-:S07]  /*7730*/  MOV R40, R38 ;  /* 0x0000002600287202 */ /* 0x000fce0000000f00 */
[----:B------:R-:W-:Y:S05]  /*7740*/  WARPSYNC.COLLECTIVE R30, `(.L_x_2694) ;  /* 0x000000001e087348 */ /* 0x000fea0003c00000 */
[----:B------:R0:W1:Y:S02]  /*7750*/  SHFL.BFLY P2, R38, R35, R32, R33 ;  /* 0x0c00002023267389 */ /* 0x0000640000040021 */
[----:B01----:R-:W-:Y:S01]  /*7760*/  ENDCOLLECTIVE ;  /* 0x000000000000791b */ /* 0x003fe20003800000 */
.L_x_2694:
[----:B------:R-:W-:-:S04]  /*7770*/  FADD.FTZ R24, R27, R40 ;  /* 0x000000281b187221 */ /* 0x000fc80000010000 */
[----:B------:R-:W-:Y:S01]  /*7780*/  IMAD.MOV.U32 R35, RZ, RZ, R24 ;  /* 0x000000ffff237224 */ /* 0x000fe200078e0018 */
[----:B------:R-:W-:-:S07]  /*7790*/  MOV R26, R38 ;  /* 0x00000026001a7202 */ /* 0x000fce0000000f00 */
[----:B------:R-:W-:Y:S05]  /*77a0*/  WARPSYNC.COLLECTIVE R30, `(.L_x_2695) ;  /* 0x000000001e087348 */ /* 0x000fea0003c00000 */
[----:B------:R0:W1:Y:S02]  /*77b0*/  SHFL.BFLY P2, R38, R35, R32, R33 ;  /* 0x0c00002023267389 */ /* 0x0000640000040021 */
[----:B01----:R-:W-:Y:S01]  /*77c0*/  ENDCOLLECTIVE ;  /* 0x000000000000791b */ /* 0x003fe20003800000 */
.L_x_2695:
[----:B------:R-:W-:Y:S01]  /*77d0*/  FADD.FTZ R26, R25, R26 ;  /* 0x0000001a191a7221 */ /* 0x000fe20000010000 */
[----:B------:R-:W-:-:S04]  /*77e0*/  HFMA2.MMA R32, -RZ, RZ, 0, 5.9604644775390625e-08 ;  /* 0x00000001ff207435 */ /* 0x000fc800000001ff */
[----:B------:R-:W-:Y:S02]  /*77f0*/  MOV R35, R26 ;  /* 0x0000001a00237202 */ /* 0x000fe40000000f00 */
[----:B------:R-:W-:-:S07]  /*7800*/  MOV R27, R38 ;  /* 0x00000026001b7202 */ /* 0x000fce0000000f00 */
[----:B------:R-:W-:Y:S05]  /*7810*/  WARPSYNC.COLLECTIVE R30, `(.L_x_2696) ;  /* 0x000000001e087348 */ /* 0x000fea0003c00000 */
[----:B------:R0:W1:Y:S02]  /*7820*/  SHFL.BFLY P2, R38, R35, R32, R33 ;  /* 0x0c00002023267389 */ /* 0x0000640000040021 */
[----:B01----:R-:W-:Y:S01]  /*7830*/  ENDCOLLECTIVE ;  /* 0x000000000000791b */ /* 0x003fe20003800000 */
.L_x_2696:
[----:B------:R-:W-:-:S05]  /*7840*/  FADD.FTZ R27, R24, R27 ;  /* 0x0000001b181b7221 */ /* 0x000fca0000010000 */
[----:B------:R-:W-:Y:S02]  /*7850*/  MOV R35, R27 ;  /* 0x0000001b00237202 */ /* 0x000fe40000000f00 */
[----:B------:R-:W-:-:S07]  /*7860*/  MOV R25, R38 ;  /* 0x0000002600197202 */ /* 0x000fce0000000f00 */
[----:B------:R-:W-:Y:S05]  /*7870*/  WARPSYNC.COLLECTIVE R30, `(.L_x_2697) ;  /* 0x000000001e087348 */ /* 0x000fea0003c00000 */
[----:B------:R0:W1:Y:S02]  /*7880*/  SHFL.BFLY P2, R38, R35, R32, R33 ;  /* 0x0c00002023267389 */ /* 0x0000640000040021 */
[----:B01----:R-:W-:Y:S01]  /*7890*/  ENDCOLLECTIVE ;  /* 0x000000000000791b */ /* 0x003fe20003800000 */
.L_x_2697:
[----:B------:R-:W-:Y:S01]  /*78a0*/  FADD.FTZ R25, R26, R25 ;  /* 0x000000191a197221 */ /* 0x000fe20000010000 */
[----:B------:R-:W-:Y:S01]  /*78b0*/  HFMA2.MMA R32, -RZ, RZ, 0, 4.76837158203125e-07 ;  /* 0x00000008ff207435 */ /* 0x000fe200000001ff */
[----:B------:R-:W-:Y:S02]  /*78c0*/  MOV R35, R23 ;  /* 0x0000001700237202 */ /* 0x000fe40000000f00 */
[----:B------:R-:W-:-:S08]  /*78d0*/  MOV R24, R38 ;  /* 0x0000002600187202 */ /* 0x000fd00000000f00 */
[----:B------:R-:W-:Y:S05]  /*78e0*/  WARPSYNC.COLLECTIVE R30, `(.L_x_2698) ;  /* 0x000000001e087348 */ /* 0x000fea0003c00000 */
[----:B------:R0:W1:Y:S02]  /*78f0*/  SHFL.BFLY P2, R38, R35, R32, R33 ;  /* 0x0c00002023267389 */ /* 0x0000640000040021 */
[----:B01----:R-:W-:Y:S01]  /*7900*/  ENDCOLLECTIVE ;  /* 0x000000000000791b */ /* 0x003fe20003800000 */
.L_x_2698:
[----:B------:R-:W-:Y:S01]  /*7910*/  FADD.FTZ R24, R27, R24 ;  /* 0x000000181b187221 */ /* 0x000fe20000010000 */
[----:B------:R-:W-:Y:S02]  /*7920*/  MOV R35, R22 ;  /* 0x0000001600237202 */ /* 0x000fe40000000f00 */
[----:B------:R-:W-:-:S07]  /*7930*/  MOV R28, R38 ;  /* 0x00000026001c7202 */ /* 0x000fce0000000f00 */
[----:B------:R-:W-:Y:S05]  /*7940*/  WARPSYNC.COLLECTIVE R30, `(.L_x_2699) ;  /* 0x000000001e087348 */ /* 0x000fea0003c00000 */
[----:B------:R0:W1:Y:S02]  /*7950*/  SHFL.BFLY P2, R38, R35, R32, R33 ;  /* 0x0c00002023267389 */ /* 0x0000640000040021 */
[----:B01----:R-:W-:Y:S01]  /*7960*/  ENDCOLLECTIVE ;  /* 0x000000000000791b */ /* 0x003fe20003800000 */
.L_x_2699:
[----:B------:R-:W-:Y:S01]  /*7970*/  FADD.FTZ R28, R28, R23 ;  /* 0x000000171c1c7221 */ /* 0x000fe20000010000 */
[C---:B------:R-:W-:Y:S01]  /*7980*/  @!P0 VIADD R23, R29.reuse, 0x3c ;  /* 0x0000003c1d178836 */ /* 0x040fe20000000000 */
[----:B------:R-:W-:-:S04]  /*7990*/  IADD3 R29, R29, R8, RZ ;  /* 0x000000081d1d7210 */ /* 0x000fc80007ffe0ff */
        /* <DEDUP_REMOVED lines=10> */
.L_x_2700:
[----:B------:R-:W-:-:S05]  /*7a40*/  FADD.FTZ R31, R41, R22 ;  /* 0x00000016291f7221 */ /* 0x000fca0000010000 */
[----:B------:R-:W-:Y:S02]  /*7a50*/  MOV R35, R31 ;  /* 0x0000001f00237202 */ /* 0x000fe40000000f00 */
[----:B------:R-:W-:-:S07]  /*7a60*/  MOV R41, R38 ;  /* 0x0000002600297202 */ /* 0x000fce0000000f00 */
[----:B------:R-:W-:Y:S05]  /*7a70*/  WARPSYNC.COLLECTIVE R30, `(.L_x_2701) ;  /* 0x000000001e087348 */ /* 0x000fea0003c00000 */
[----:B------:R0:W1:Y:S02]  /*7a80*/  SHFL.BFLY P2, R38, R35, R32, R33 ;  /* 0x0c00002023267389 */ /* 0x0000640000040021 */
[----:B01----:R-:W-:Y:S01]  /*7a90*/  ENDCOLLECTIVE ;  /* 0x000000000000791b */ /* 0x003fe20003800000 */
.L_x_2701:
        /* <DEDUP_REMOVED lines=8> */
.L_x_2702:
[----:B------:R-:W-:Y:S02]  /*7b20*/  MOV R35, R43 ;  /* 0x0000002b00237202 */ /* 0x000fe40000000f00 */
[----:B------:R-:W-:-:S07]  /*7b30*/  MOV R19, R38 ;  /* 0x0000002600137202 */ /* 0x000fce0000000f00 */
[----:B------:R-:W-:Y:S05]  /*7b40*/  WARPSYNC.COLLECTIVE R30, `(.L_x_2703) ;  /* 0x000000001e087348 */ /* 0x000fea0003c00000 */
[----:B------:R0:W1:Y:S02]  /*7b50*/  SHFL.BFLY P2, R38, R35, R32, R33 ;  /* 0x0c00002023267389 */ /* 0x0000640000040021 */
[----:B01----:R-:W-:Y:S01]  /*7b60*/  ENDCOLLECTIVE ;  /* 0x000000000000791b */ /* 0x003fe20003800000 */
.L_x_2703:
[----:B------:R-:W-:Y:S01]  /*7b70*/  FADD.FTZ R23, R42, R19 ;  /* 0x000000132a177221 */ /* 0x000fe20000010000 */
[----:B------:R-:W-:-:S06]  /*7b80*/  HFMA2.MMA R19, -RZ, RZ, 0, 0 ;  /* 0x00000000ff137435 */ /* 0x000fcc00000001ff */
[----:B------:R-:W-:Y:S01]  /*7b90*/  @!P0 IMAD.MOV.U32 R19, RZ, RZ, R20 ;  /* 0x000000ffff138224 */ /* 0x000fe200078e0014 */
[----:B------:R-:W-:Y:S01]  /*7ba0*/  ISETP.NE.AND P0, PT, R9, RZ, PT ;  /* 0x000000ff0900720c */ /* 0x000fe20003f05270 */
[----:B------:R-:W-:Y:S01]  /*7bb0*/  HFMA2.MMA R32, -RZ, RZ, 0, 5.9604644775390625e-08 ;  /* 0x00000001ff207435 */ /* 0x000fe200000001ff */
[----:B------:R-:W-:Y:S02]  /*7bc0*/  MOV R35, R23 ;  /* 0x0000001700237202 */ /* 0x000fe40000000f00 */
[----:B------:R-:W-:-:S09]  /*7bd0*/  MOV R28, R38 ;  /* 0x00000026001c7202 */ /* 0x000fd20000000f00 */
[----:B------:R-:W-:Y:S05]  /*7be0*/  WARPSYNC.COLLECTIVE R30, `(.L_x_2704) ;  /* 0x000000001e087348 */ /* 0x000fea0003c00000 */
[----:B------:R0:W1:Y:S02]  /*7bf0*/  SHFL.BFLY P2, R38, R35, R32, R33 ;  /* 0x0c00002023267389 */ /* 0x0000640000040021 */
[----:B01----:R-:W-:Y:S01]  /*7c00*/  ENDCOLLECTIVE ;  /* 0x000000000000791b */ /* 0x003fe20003800000 */
.L_x_2704:
[----:B------:R-:W-:Y:S01]  /*7c10*/  @!P0 F2FP.F16.F32.PACK_AB R34, RZ, R36 ;  /* 0x00000024ff22823e */ /* 0x000fe200000000ff */
[----:B------:R-:W-:Y:S01]  /*7c20*/  FADD.FTZ R22, R43, R28 ;  /* 0x0000001c2b167221 */ /* 0x000fe20000010000 */
[----:B------:R-:W-:-:S04]  /*7c30*/  @!P0 F2FP.F16.F32.PACK_AB R36, RZ, R37 ;  /* 0x00000025ff24823e */ /* 0x000fc800000000ff */
[----:B------:R-:W-:Y:S02]  /*7c40*/  MOV R35, R22 ;  /* 0x0000001600237202 */ /* 0x000fe40000000f00 */
[----:B------:R-:W-:-:S07]  /*7c50*/  MOV R28, R38 ;  /* 0x00000026001c7202 */ /* 0x000fce0000000f00 */
[----:B------:R-:W-:Y:S05]  /*7c60*/  WARPSYNC.COLLECTIVE R30, `(.L_x_2705) ;  /* 0x000000001e087348 */ /* 0x000fea0003c00000 */
[----:B------:R0:W1:Y:S02]  /*7c70*/  SHFL.BFLY P2, R38, R35, R32, R33 ;  /* 0x0c00002023267389 */ /* 0x0000640000040021 */
[----:B01----:R-:W-:Y:S01]  /*7c80*/  ENDCOLLECTIVE ;  /* 0x000000000000791b */ /* 0x003fe20003800000 */
.L_x_2705:
[----:B------:R-:W-:Y:S01]  /*7c90*/  FADD.FTZ R28, R23, R28 ;  /* 0x0000001c171c7221 */ /* 0x000fe20000010000 */
[----:B------:R-:W-:-:S04]  /*7ca0*/  @!P0 F2FP.F16.F32.PACK_AB R23, RZ, R24 ;  /* 0x00000018ff17823e */ /* 0x000fc800000000ff */
[----:B------:R-:W-:Y:S01]  /*7cb0*/  @!P0 F2FP.F16.F32.PACK_AB R24, RZ, R28 ;  /* 0x0000001cff18823e */ /* 0x000fe200000000ff */
[----:B------:R-:W-:Y:S01]  /*7cc0*/  HFMA2.MMA R32, -RZ, RZ, 0, 4.76837158203125e-07 ;  /* 0x00000008ff207435 */ /* 0x000fe200000001ff */
[----:B------:R-:W-:Y:S02]  /*7cd0*/  MOV R35, R18 ;  /* 0x0000001200237202 */ /* 0x000fe40000000f00 */
[----:B------:R-:W-:-:S08]  /*7ce0*/  MOV R31, R38 ;  /* 0x00000026001f7202 */ /* 0x000fd00000000f00 */
[----:B------:R-:W-:Y:S05]  /*7cf0*/  WARPSYNC.COLLECTIVE R30, `(.L_x_2706) ;  /* 0x000000001e087348 */ /* 0x000fea0003c00000 */
[----:B------:R0:W1:Y:S02]  /*7d00*/  SHFL.BFLY P2, R38, R35, R32, R33 ;  /* 0x0c00002023267389 */ /* 0x0000640000040021 */
[----:B01----:R-:W-:Y:S01]  /*7d10*/  ENDCOLLECTIVE ;  /* 0x000000000000791b */ /* 0x003fe20003800000 */
.L_x_2706:
[----:B------:R-:W-:Y:S01]  /*7d20*/  FADD.FTZ R31, R22, R31 ;  /* 0x0000001f161f7221 */ /* 0x000fe20000010000 */
[----:B------:R-:W-:-:S04]  /*7d30*/  @!P0 F2FP.F16.F32.PACK_AB R22, RZ, R25 ;  /* 0x00000019ff16823e */ /* 0x000fc800000000ff */
[----:B------:R-:W-:Y:S02]  /*7d40*/  PRMT R26, R22, 0x7610, R26 ;  /* 0x00007610161a7816 */ /* 0x000fe4000000001a */
[----:B------:R-:W-:Y:S02]  /*7d50*/  @!P0 F2FP.F16.F32.PACK_AB R25, RZ, R31 ;  /* 0x0000001fff19823e */ /* 0x000fe400000000ff */
[----:B------:R-:W-:Y:S02]  /*7d60*/  MOV R35, R19 ;  /* 0x0000001300237202 */ /* 0x000fe40000000f00 */
[----:B------:R-:W-:-:S07]  /*7d70*/  MOV R21, R38 ;  /* 0x0000002600157202 */ /* 0x000fce0000000f00 */
[----:B------:R-:W-:Y:S05]  /*7d80*/  WARPSYNC.COLLECTIVE R30, `(.L_x_2707) ;  /* 0x000000001e087348 */ /* 0x000fea0003c00000 */
[----:B------:R0:W1:Y:S02]  /*7d90*/  SHFL.BFLY P2, R38, R35, R32, R33 ;  /* 0x0c00002023267389 */ /* 0x0000640000040021 */
[----:B01----:R-:W-:Y:S01]  /*7da0*/  ENDCOLLECTIVE ;  /* 0x000000000000791b */ /* 0x003fe20003800000 */
.L_x_2707:
[----:B------:R-:W-:Y:S01]  /*7db0*/  FADD.FTZ R21, R21, R18 ;  /* 0x0000001215157221 */ /* 0x000fe20000010000 */
[----:B------:R-:W-:-:S04]  /*7dc0*/  HFMA2.MMA R32, -RZ, RZ, 0, 2.384185791015625e-07 ;  /* 0x00000004ff207435 */ /* 0x000fc800000001ff */
[----:B------:R-:W-:Y:S02]  /*7dd0*/  MOV R35, R21 ;  /* 0x0000001500237202 */ /* 0x000fe40000000f00 */
[----:B------:R-:W-:-:S07]  /*7de0*/  MOV R20, R38 ;  /* 0x0000002600147202 */ /* 0x000fce0000000f00 */
[----:B------:R-:W-:Y:S05]  /*7df0*/  WARPSYNC.COLLECTIVE R30, `(.L_x_2708) ;  /* 0x000000001e087348 */ /* 0x000fea0003c00000 */
[----:B------:R0:W1:Y:S02]  /*7e00*/  SHFL.BFLY P2, R38, R35, R32, R33 ;  /* 0x0c00002023267389 */ /* 0x0000640000040021 */
[----:B01----:R-:W-:Y:S01]  /*7e10*/  ENDCOLLECTIVE ;  /* 0x000000000000791b */ /* 0x003fe20003800000 */
.L_x_2708:
[----:B------:R-:W-:-:S05]  /*7e20*/  FADD.FTZ R40, R20, R19 ;  /* 0x0000001314287221 */ /* 0x000fca0000010000 */
[----:B------:R-:W-:Y:S02]  /*7e30*/  MOV R35, R40 ;  /* 0x0000002800237202 */ /* 0x000fe40000000f00 */
[----:B------:R-:W-:-:S07]  /*7e40*/  MOV R18, R38 ;  /* 0x0000002600127202 */ /* 0x000fce0000000f00 */
[----:B------:R-:W-:Y:S05]  /*7e50*/  WARPSYNC.COLLECTIVE R30, `(.L_x_2709) ;  /* 0x000000001e087348 */ /* 0x000fea0003c00000 */
[----:B------:R0:W1:Y:S02]  /*7e60*/  SHFL.BFLY P2, R38, R35, R32, R33 ;  /* 0x0c00002023267389 */ /* 0x0000640000040021 */
[----:B01----:R-:W-:Y:S01]  /*7e70*/  ENDCOLLECTIVE ;  /* 0x000000000000791b */ /* 0x003fe20003800000 */
.L_x_2709:
        /* <DEDUP_REMOVED lines=9> */
.L_x_2710:
        /* <DEDUP_REMOVED lines=12> */
.L_x_2711:
        /* <DEDUP_REMOVED lines=9> */
.L_x_2712:
[----:B------:R-:W-:-:S05]  /*8060*/  FADD.FTZ R40, R41, R40 ;  /* 0x0000002829287221 */ /* 0x000fca0000010000 */
[----:B------:R-:W-:Y:S02]  /*8070*/  MOV R35, R40 ;  /* 0x0000002800237202 */ /* 0x000fe40000000f00 */
[----:B------:R-:W-:-:S07]  /*8080*/  MOV R27, R38 ;  /* 0x00000026001b7202 */ /* 0x000fce0000000f00 */
[----:B------:R-:W-:Y:S05]  /*8090*/  WARPSYNC.COLLECTIVE R30, `(.L_x_2713) ;  /* 0x000000001e087348 */ /* 0x000fea0003c00000 */
[----:B------:R0:W1:Y:S02]  /*80a0*/  SHFL.BFLY P2, R38, R35, R32, R33 ;  /* 0x0c00002023267389 */ /* 0x0000640000040021 */
[----:B01----:R-:W-:Y:S01]  /*80b0*/  ENDCOLLECTIVE ;  /* 0x000000000000791b */ /* 0x003fe20003800000 */
.L_x_2713:
[----:B------:R-:W-:Y:S01]  /*80c0*/  FADD.FTZ R22, R42, R27 ;  /* 0x0000001b2a167221 */ /* 0x000fe20000010000 */
[----:B------:R-:W-:Y:S06]  /*80d0*/  BRA `(.L_x_2714) ;  /* 0xffffffe400247947 */ /* 0x000fec000383ffff */
.L_x_2715:
        /* <DEDUP_REMOVED lines=10> */
.L_x_3867:


//--------------------- .text._ZN13group_norm_v218gn_bwd_cuda_kernelI6__halfLi320ELi2ELi32ELi10ELi1024ELb0ELb1ELi32ELi320ELi320ELi4ELb1ELi9ELb0ELb0ELNS_15WgradSyncMethodE3ENS_16CompileConditionILi900EEEEEvPT_S6_S6_PKS5_S8_S8_S8_PKfflPfPj --------------------------
	.section	.text._ZN13group_norm_v218gn_bwd_cuda_kernelI6__halfLi320ELi2ELi32ELi10ELi1024ELb0ELb1ELi32ELi320ELi320ELi4ELb1ELi9ELb0ELb0ELNS_15WgradSyncMethodE3ENS_16CompileConditionILi900EEEEEvPT_S6_S6_PKS5_S8_S8_S8_PKfflPfPj,"ax",@progbits
	.align	128
        .global         _ZN13group_norm_v218gn_bwd_cuda_kernelI6__halfLi320ELi2ELi32ELi10ELi1024ELb0ELb1ELi32ELi320ELi320ELi4ELb1ELi9ELb0ELb0ELNS_15WgradSyncMethodE3ENS_16CompileConditionILi900EEEEEvPT_S6_S6_PKS5_S8_S8_S8_PKfflPfPj
        .type           _ZN13group_norm_v218gn_bwd_cuda_kernelI6__halfLi320ELi2ELi32ELi10ELi1024ELb0ELb1ELi32ELi320ELi320ELi4ELb1ELi9ELb0ELb0ELNS_15WgradSyncMethodE3ENS_16CompileConditionILi900EEEEEvPT_S6_S6_PKS5_S8_S8_S8_PKfflPfPj,@function
        .size           _ZN13group_norm_v218gn_bwd_cuda_kernelI6__halfLi320ELi2ELi32ELi10ELi1024ELb0ELb1ELi32ELi320ELi320ELi4ELb1ELi9ELb0ELb0ELNS_15WgradSyncMethodE3ENS_16CompileConditionILi900EEEEEvPT_S6_S6_PKS5_S8_S8_S8_PKfflPfPj,(.L_x_3868 - _ZN13group_norm_v218gn_bwd_cuda_kernelI6__halfLi320ELi2ELi32ELi10ELi1024ELb0ELb1ELi32ELi320ELi320ELi4ELb1ELi9ELb0ELb0ELNS_15WgradSyncMethodE3ENS_16CompileConditionILi900EEEEEvPT_S6_S6_PKS5_S8_S8_S8_PKfflPfPj)
        .other          _ZN13group_norm_v218gn_bwd_cuda_kernelI6__halfLi320ELi2ELi32ELi10ELi1024ELb0ELb1ELi32ELi320ELi320ELi4ELb1ELi9ELb0ELb0ELNS_15WgradSyncMethodE3ENS_16CompileConditionILi900EEEEEvPT_S6_S6_PKS5_S8_S8_S8_PKfflPfPj,@"STO_CUDA_ENTRY STV_DEFAULT"
_ZN13group_norm_v218gn_bwd_cuda_kernelI6__halfLi320ELi2ELi32ELi10ELi1024ELb0ELb1ELi32ELi320ELi320ELi4ELb1ELi9ELb0ELb0ELNS_15WgradSyncMethodE3ENS_16CompileConditionILi900EEEEEvPT_S6_S6_PKS5_S8_S8_S8_PKfflPfPj:
.text._ZN13group_norm_v218gn_bwd_cuda_kernelI6__halfLi320ELi2ELi32ELi10ELi1024ELb0ELb1ELi32ELi320ELi320ELi4ELb1ELi9ELb0ELb0ELNS_15WgradSyncMethodE3ENS_16CompileConditionILi900EEEEEvPT_S6_S6_PKS5_S8_S8_S8_PKfflPfPj:
        /* <DEDUP_REMOVED lines=29> */
.L_x_2718:
[----:B------:R-:W2:Y:S04]  /*01d0*/  LD.E.STRONG.GPU R0, desc[UR10][R2.64] ;  /* 0x0000000a02007980 */ /* 0x000ea8000c10f900 */
[----:B--2---:R-:W-:Y:S01]  /*01e0*/  CCTL.IVALL ;  /* 0x00000000ff00798f */ /* 0x004fe20002000000 */
[----:B------:R-:W-:Y:S05]  /*01f0*/  YIELD ;  /* 0x0000000000007946 */ /* 0x000fea0003800000 */
[----:B-----5:R-:W-:-:S04]  /*0200*/  LOP3.LUT R0, R0, R5, RZ, 0x3c, !PT ;  /* 0x0000000500007212 */ /* 0x020fc800078e3cff */
[----:B------:R-:W-:-:S13]  /*0210*/  ISETP.GT.AND P0, PT, R0, -0x1, PT ;  /* 0xffffffff0000780c */ /* 0x000fda0003f04270 */
[----:B------:R-:W-:Y:S05]  /*0220*/  @P0 BRA `(.L_x_2718) ;  /* 0xfffffffc00e80947 */ /* 0x000fea000383ffff */
.L_x_2717:
[----:B------:R-:W-:Y:S05]  /*0230*/  WARPSYNC.ALL ;  /* 0x0000000000007948 */ /* 0x000fea0003800000 */
[----:B------:R-:W-:Y:S06]  /*0240*/  BAR.SYNC.DEFER_BLOCKING 0x0 ;  /* 0x0000000000007b1d */ /* 0x000fec0000010000 */
[----:B------:R-:W-:Y:S05]  /*0250*/  BRA `(.L_x_2719) ;  /* 0x0000003800b47947 */ /* 0x000fea0003800000 */
.L_x_2716:
        /* <DEDUP_REMOVED lines=8> */
[----:B------:R-:W-:Y:S01]  /*02e0*/  SHF.R.S32.HI R0, RZ, 0x1f, R13 ;  /* 0x0000001fff007819 */ /* 0x000fe2000001140d */
[----:B------:R-:W1:Y:S01]  /*02f0*/  S2UR UR6, SR_CgaCtaId ;  /* 0x00000000000679c3 */ /* 0x000e620000008800 */
[----:B------:R-:W-:Y:S01]  /*0300*/  UMOV UR4, 0x400 ;  /* 0x0000040000047882 */ /* 0x000fe20000000000 */
[----:B------:R-:W-:Y:S02]  /*0310*/  CS2R R40, SRZ ;  /* 0x0000000000287805 */ /* 0x000fe4000001ff00 */
[CC--:B------:R-:W-:Y:S01]  /*0320*/  LEA.HI R6, R0.reuse, R13.reuse, RZ, 0x2 ;  /* 0x0000000d00067211 */ /* 0x0c0fe200078f10ff */
[----:B------:R-:W-:Y:S01]  /*0330*/  UIADD3 UR4, UR4, 0x2800, URZ ;  /* 0x0000280004047890 */ /* 0x000fe2000fffe03f */
[----:B------:R-:W-:Y:S02]  /*0340*/  LEA.HI R0, R0, R13, RZ, 0x4 ;  /* 0x0000000d00007211 */ /* 0x000fe400078f20ff */
[----:B------:R-:W-:-:S02]  /*0350*/  CS2R R42, SRZ ;  /* 0x00000000002a7805 */ /* 0x000fc4000001ff00 */
[----:B------:R-:W-:Y:S01]  /*0360*/  SHF.R.S32.HI R8, RZ, 0x2, R6 ;  /* 0x00000002ff087819 */ /* 0x000fe20000011406 */
[----:B0-----:R-:W-:Y:S01]  /*0370*/  IMAD.WIDE.U32 R2, R7, -0x33333333, RZ ;  /* 0xcccccccd07027825 */ /* 0x001fe200078e00ff */
[----:B------:R-:W-:Y:S02]  /*0380*/  LOP3.LUT R6, R6, 0xfffffffc, RZ, 0xc0, !PT ;  /* 0xfffffffc06067812 */ /* 0x000fe400078ec0ff */
[----:B------:R-:W-:Y:S02]  /*0390*/  CS2R R44, SRZ ;  /* 0x00000000002c7805 */ /* 0x000fe4000001ff00 */
[C---:B------:R-:W-:Y:S02]  /*03a0*/  IADD3 R4, R8.reuse, 0x50, RZ ;  /* 0x0000005008047810 */ /* 0x040fe40007ffe0ff */
[----:B------:R-:W-:Y:S02]  /*03b0*/  CS2R R46, SRZ ;  /* 0x00000000002e7805 */ /* 0x000fe4000001ff00 */
[----:B------:R-:W-:-:S02]  /*03c0*/  IADD3 R9, R8, 0xa0, RZ ;  /* 0x000000a008097810 */ /* 0x000fc40007ffe0ff */
[----:B------:R-:W-:Y:S02]  /*03d0*/  SHF.R.S32.HI R5, RZ, 0x1f, R4 ;  /* 0x0000001fff057819 */ /* 0x000fe40000011404 */
[----:B------:R-:W-:Y:S02]  /*03e0*/  IADD3 R11, R8, 0xf0, RZ ;  /* 0x000000f0080b7810 */ /* 0x000fe40007ffe0ff */
[----:B------:R-:W-:Y:S02]  /*03f0*/  LEA.HI R8, R5, R4, RZ, 0x2 ;  /* 0x0000000405087211 */ /* 0x000fe400078f10ff */
[----:B------:R-:W-:Y:S02]  /*0400*/  IADD3 R4, R7, 0x2, RZ ;  /* 0x0000000207047810 */ /* 0x000fe40007ffe0ff */
[----:B------:R-:W-:Y:S01]  /*0410*/  SHF.R.S32.HI R10, RZ, 0x1f, R9 ;  /* 0x0000001fff0a7819 */ /* 0x000fe20000011409 */
[----:B-1----:R-:W-:Y:S01]  /*0420*/  ULEA UR6, UR6, UR4, 0x18 ;  /* 0x0000000406067291 */ /* 0x002fe2000f8ec03f */
[----:B------:R-:W-:Y:S01]  /*0430*/  SHF.R.U32.HI R7, RZ, 0x3, R3 ;  /* 0x00000003ff077819 */ /* 0x000fe20000011603 */
[----:B------:R-:W-:Y:S01]  /*0440*/  IMAD.WIDE.U32 R4, R4, -0x33333333, RZ ;  /* 0xcccccccd04047825 */ /* 0x000fe200078e00ff */
[----:B------:R-:W-:Y:S01]  /*0450*/  SHF.R.S32.HI R12, RZ, 0x1f, R11 ;  /* 0x0000001fff0c7819 */ /* 0x000fe2000001140b */
[----:B------:R-:W-:Y:S01]  /*0460*/  UMOV UR4, URZ ;  /* 0x0000003f00047c82 */ /* 0x000fe20008000000 */
[----:B------:R-:W-:Y:S01]  /*0470*/  SHF.R.U32.HI R3, RZ, 0x4, R0 ;  /* 0x00000004ff037819 */ /* 0x000fe20000011600 */
[----:B------:R0:W-:Y:S01]  /*0480*/  STL [R1+0x24], R7 ;  /* 0x0000240701007387 */ /* 0x0001e20000100800 */
[----:B------:R-:W-:-:S02]  /*0490*/  SHF.R.U32.HI R2, RZ, 0x3, R5 ;  /* 0x00000003ff027819 */ /* 0x000fc40000011605 */
[----:B------:R-:W-:Y:S02]  /*04a0*/  IADD3 R6, -R6, R13, RZ ;  /* 0x0000000d06067210 */ /* 0x000fe40007ffe1ff */
[----:B------:R-:W-:Y:S01]  /*04b0*/  LEA.HI R10, R10, R9, RZ, 0x2 ;  /* 0x000000090a0a7211 */ /* 0x000fe200078f10ff */
[----:B------:R1:W-:Y:S01]  /*04c0*/  STL [R1+0x28], R2 ;  /* 0x0000280201007387 */ /* 0x0003e20000100800 */
[----:B------:R-:W-:Y:S02]  /*04d0*/  LEA.HI R12, R12, R11, RZ, 0x2 ;  /* 0x0000000b0c0c7211 */ /* 0x000fe400078f10ff */
[----:B------:R-:W-:Y:S02]  /*04e0*/  SHF.R.U32.HI R5, RZ, 0x2, R8 ;  /* 0x00000002ff057819 */ /* 0x000fe40000011608 */
[----:B0-----:R-:W-:Y:S02]  /*04f0*/  SHF.R.U32.HI R7, RZ, 0x2, R10 ;  /* 0x00000002ff077819 */ /* 0x001fe4000001160a */
[----:B------:R-:W-:-:S02]  /*0500*/  SHF.R.U32.HI R9, RZ, 0x2, R12 ;  /* 0x00000002ff097819 */ /* 0x000fc4000001160c */
[C---:B------:R-:W-:Y:S02]  /*0510*/  LOP3.LUT R0, R6.reuse, 0x3, R7, 0x78, !PT ;  /* 0x0000000306007812 */ /* 0x040fe400078e7807 */
[C---:B-1----:R-:W-:Y:S02]  /*0520*/  LOP3.LUT R2, R6.reuse, 0x3, R3, 0x78, !PT ;  /* 0x0000000306027812 */ /* 0x042fe400078e7803 */
[----:B------:R-:W-:-:S03]  /*0530*/  LOP3.LUT R3, R6, 0x3, R5, 0x78, !PT ;  /* 0x0000000306037812 */ /* 0x000fc600078e7805 */
[----:B------:R0:W-:Y:S04]  /*0540*/  STL [R1+0x38], R2 ;  /* 0x0000380201007387 */ /* 0x0001e80000100800 */
[----:B------:R-:W-:Y:S04]  /*0550*/  STL [R1+0x34], R3 ;  /* 0x0000340301007387 */ /* 0x000fe80000100800 */
[----:B------:R2:W-:Y:S01]  /*0560*/  STL [R1+0x30], R0 ;  /* 0x0000300001007387 */ /* 0x0005e20000100800 */
[----:B0-----:R-:W-:-:S05]  /*0570*/  LOP3.LUT R2, R6, 0x3, R9, 0x78, !PT ;  /* 0x0000000306027812 */ /* 0x001fca00078e7809 */
[----:B------:R0:W-:Y:S01]  /*0580*/  STL [R1+0x2c], R2 ;  /* 0x00002c0201007387 */ /* 0x0001e20000100800 */
[--C-:B--2---:R-:W-:Y:S02]  /*0590*/  HADD2.F32 R0, -RZ, R38.reuse.H0_H0 ;  /* 0x20000026ff007230 */ /* 0x104fe40000004100 */
[--C-:B0-----:R-:W-:Y:S02]  /*05a0*/  HADD2.F32 R2, -RZ, R39.reuse.H0_H0 ;  /* 0x20000027ff027230 */ /* 0x101fe40000004100 */
[----:B------:R-:W-:Y:S02]  /*05b0*/  HADD2.F32 R38, -RZ, R38.H1_H1 ;  /* 0x30000026ff267230 */ /* 0x000fe40000004100 */
[----:B------:R-:W-:-:S07]  /*05c0*/  HADD2.F32 R39, -RZ, R39.H1_H1 ;  /* 0x30000027ff277230 */ /* 0x000fce0000004100 */
.L_x_2735:
[----:B-1----:R-:W2:Y:S01]  /*05d0*/  LDL R6, [R1+0x24] ;  /* 0x0000240001067983 */ /* 0x002ea20000100800 */
[----:B------:R-:W0:Y:S01]  /*05e0*/  S2R R7, SR_TID.X ;  /* 0x0000000000077919 */ /* 0x000e220000002100 */
[----:B------:R-:W-:Y:S01]  /*05f0*/  USHF.L.U32 UR7, UR16, 0x5, URZ ;  /* 0x0000000510077899 */ /* 0x000fe2000800063f */
[----:B------:R-:W-:Y:S01]  /*0600*/  HFMA2.MMA R29, -RZ, RZ, 0, 0 ;  /* 0x00000000ff1d7435 */ /* 0x000fe200000001ff */
[----:B------:R-:W-:Y:S01]  /*0610*/  USHF.L.U32 UR12, UR9, 0x5, URZ ;  /* 0x00000005090c7899 */ /* 0x000fe2000800063f */
[----:B------:R-:W3:Y:S01]  /*0620*/  LDL R8, [R1+0x28] ;  /* 0x0000280001087983 */ /* 0x000ee20000100800 */
[----:B------:R-:W-:Y:S02]  /*0630*/  ULOP3.LUT UR7, UR7, 0x3e0, URZ, 0xc0, !UPT ;  /* 0x000003e007077892 */ /* 0x000fe4000f8ec03f */
[----:B------:R-:W-:Y:S01]  /*0640*/  USHF.L.U64.HI UR13, UR9, 0x5, UR5 ;  /* 0x00000005090d7899 */ /* 0x000fe20008010205 */
[----:B------:R-:W-:Y:S01]  /*0650*/  ULDC.64 UR14, c[0x0][0x248] ;  /* 0x00009200000e7ab9 */ /* 0x000fe20000000a00 */
[----:B------:R-:W-:Y:S01]  /*0660*/  ULDC.64 UR18, c[0x0][0x230] ;  /* 0x00008c0000127ab9 */ /* 0x000fe20000000a00 */
        /* <DEDUP_REMOVED lines=9> */
[----:B------:R-:W-:-:S04]  /*0700*/  IMAD.WIDE.U32 R28, R5, 0x50000, R28 ;  /* 0x00050000051c7825 */ /* 0x000fc800078e001c */
[----:B------:R-:W-:Y:S01]  /*0710*/  VIADD R29, R29, UR7 ;  /* 0x000000071d1d7c36 */ /* 0x000fe20008000000 */
[----:B------:R-:W-:Y:S01]  /*0720*/  IADD3 R7, R31, 0xa00, RZ ;  /* 0x00000a001f077810 */ /* 0x000fe20007ffe0ff */
[----:B------:R-:W-:-:S03]  /*0730*/  ULDC UR7, c[0x0][0x250] ;  /* 0x0000940000077ab9 */ /* 0x000fc60000000800 */
[----:B------:R-:W-:Y:S02]  /*0740*/  IADD3 R7, P2, R7, R28, RZ ;  /* 0x0000001c07077210 */ /* 0x000fe40007f5e0ff */
[----:B--2---:R-:W-:-:S04]  /*0750*/  IADD3 R4, P0, R6, UR12, RZ ;  /* 0x0000000c06047c10 */ /* 0x004fc8000ff1e0ff */
[----:B------:R-:W-:Y:S02]  /*0760*/  IADD3.X R5, RZ, UR13, RZ, P0, !PT ;  /* 0x0000000dff057c10 */ /* 0x000fe400087fe4ff */
[----:B------:R-:W-:-:S04]  /*0770*/  LEA R12, P0, R4, UR14, 0x3 ;  /* 0x0000000e040c7c11 */ /* 0x000fc8000f8018ff */
[----:B------:R-:W-:Y:S02]  /*0780*/  LEA.HI.X R13, R4, UR15, R5, 0x3, P0 ;  /* 0x0000000f040d7c11 */ /* 0x000fe400080f1c05 */
[----:B------:R-:W-:-:S04]  /*0790*/  IADD3 R89, P0, R31, R28, RZ ;  /* 0x0000001c1f597210 */ /* 0x000fc80007f1e0ff */
[----:B------:R-:W-:Y:S01]  /*07a0*/  IADD3.X R4, RZ, R29, RZ, P0, !PT ;  /* 0x0000001dff047210 */ /* 0x000fe200007fe4ff */
[----:B------:R-:W2:Y:S01]  /*07b0*/  LDG.E.64.CONSTANT R12, desc[UR10][R12.64] ;  /* 0x0000000a0c0c7981 */ /* 0x000ea2000c1e9b00 */
[----:B------:R-:W-:Y:S02]  /*07c0*/  IADD3 R5, R31, 0x500, RZ ;  /* 0x000005001f057810 */ /* 0x000fe40007ffe0ff */
[C---:B------:R-:W-:Y:S02]  /*07d0*/  SHF.L.U64.HI R10, R89.reuse, 0x1, R4 ;  /* 0x00000001590a7819 */ /* 0x040fe40000010204 */
[----:B------:R-:W-:Y:S02]  /*07e0*/  SHF.L.U32 R89, R89, 0x1, RZ ;  /* 0x0000000159597819 */ /* 0x000fe400000006ff */
[----:B------:R-:W-:Y:S02]  /*07f0*/  IADD3 R5, P1, R5, R28, RZ ;  /* 0x0000001c05057210 */ /* 0x000fe40007f3e0ff */
[----:B------:R-:W-:-:S02]  /*0800*/  IADD3 R24, P0, R89, UR18, RZ ;  /* 0x0000001259187c10 */ /* 0x000fc4000ff1e0ff */
[----:B------:R-:W-:Y:S02]  /*0810*/  IADD3.X R4, RZ, R29, RZ, P1, !PT ;  /* 0x0000001dff047210 */ /* 0x000fe40000ffe4ff */
[----:B------:R-:W-:Y:S02]  /*0820*/  SHF.L.U32 R9, R5, 0x1, RZ ;  /* 0x0000000105097819 */ /* 0x000fe400000006ff */
[----:B------:R-:W-:Y:S02]  /*0830*/  IADD3 R26, P1, R89, UR20, RZ ;  /* 0x00000014591a7c10 */ /* 0x000fe4000ff3e0ff */
[----:B------:R-:W-:Y:S02]  /*0840*/  IADD3.X R25, R10, UR19, RZ, P0, !PT ;  /* 0x000000130a197c10 */ /* 0x000fe400087fe4ff */
[----:B------:R-:W-:Y:S02]  /*0850*/  SHF.L.U64.HI R6, R5, 0x1, R4 ;  /* 0x0000000105067819 */ /* 0x000fe40000010204 */
[----:B------:R-:W-:-:S02]  /*0860*/  IADD3 R20, P0, R9, UR18, RZ ;  /* 0x0000001209147c10 */ /* 0x000fc4000ff1e0ff */
[----:B------:R-:W-:Y:S01]  /*0870*/  IADD3.X R27, R10, UR21, RZ, P1, !PT ;  /* 0x000000150a1b7c10 */ /* 0x000fe20008ffe4ff */
[----:B------:R-:W4:Y:S01]  /*0880*/  LDG.E.64.CONSTANT R24, desc[UR10][R24.64] ;  /* 0x0000000a18187981 */ /* 0x000f22000c1e9b00 */
[----:B------:R-:W-:Y:S02]  /*0890*/  IADD3 R22, P1, R9, UR20, RZ ;  /* 0x0000001409167c10 */ /* 0x000fe4000ff3e0ff */
[C---:B------:R-:W-:Y:S01]  /*08a0*/  IADD3.X R21, R6.reuse, UR19, RZ, P0, !PT ;  /* 0x0000001306157c10 */ /* 0x040fe200087fe4ff */
[----:B------:R-:W-:Y:S01]  /*08b0*/  STL [R1+0x20], R10 ;  /* 0x0000200a01007387 */ /* 0x000fe20000100800 */
[----:B------:R-:W-:Y:S02]  /*08c0*/  IADD3 R5, R31, 0xf00, RZ ;  /* 0x00000f001f057810 */ /* 0x000fe40007ffe0ff */
[----:B------:R-:W-:Y:S01]  /*08d0*/  IADD3.X R23, R6, UR21, RZ, P1, !PT ;  /* 0x0000001506177c10 */ /* 0x000fe20008ffe4ff */
[----:B------:R0:W-:Y:S01]  /*08e0*/  STL [R1+0x18], R9 ;  /* 0x0000180901007387 */ /* 0x0001e20000100800 */
[----:B------:R-:W-:-:S03]  /*08f0*/  IADD3.X R4, RZ, R29, RZ, P2, !PT ;  /* 0x0000001dff047210 */ /* 0x000fc600017fe4ff */
[----:B------:R1:W-:Y:S01]  /*0900*/  STL [R1+0x1c], R6 ;  /* 0x00001c0601007387 */ /* 0x0003e20000100800 */
[----:B------:R-:W-:-:S03]  /*0910*/  IADD3 R5, P1, R5, R28, RZ ;  /* 0x0000001c05057210 */ /* 0x000fc60007f3e0ff */
[----:B------:R-:W5:Y:S01]  /*0920*/  LDG.E.64.CONSTANT R20, desc[UR10][R20.64] ;  /* 0x0000000a14147981 */ /* 0x000f62000c1e9b00 */
[----:B0-----:R-:W-:-:S03]  /*0930*/  SHF.L.U64.HI R9, R7, 0x1, R4 ;  /* 0x0000000107097819 */ /* 0x001fc60000010204 */
[----:B------:R-:W5:Y:S01]  /*0940*/  LDG.E.64.CONSTANT R26, desc[UR10][R26.64] ;  /* 0x0000000a1a1a7981 */ /* 0x000f62000c1e9b00 */
[----:B-1----:R-:W-:-:S03]  /*0950*/  SHF.L.U32 R6, R7, 0x1, RZ ;  /* 0x0000000107067819 */ /* 0x002fc600000006ff */
[----:B------:R-:W5:Y:S01]  /*0960*/  LDG.E.64.CONSTANT R22, desc[UR10][R22.64] ;  /* 0x0000000a16167981 */ /* 0x000f62000c1e9b00 */
[C---:B------:R-:W-:Y:S02]  /*0970*/  IADD3 R16, P0, R6.reuse, UR18, RZ ;  /* 0x0000001206107c10 */ /* 0x040fe4000ff1e0ff */
[----:B------:R-:W-:Y:S01]  /*0980*/  IADD3.X R4, RZ, R29, RZ, P1, !PT ;  /* 0x0000001dff047210 */ /* 0x000fe20000ffe4ff */
[----:B------:R-:W-:Y:S01]  /*0990*/  STL [R1+0x14], R9 ;  /* 0x0000140901007387 */ /* 0x000fe20000100800 */
[C---:B------:R-:W-:Y:S02]  /*09a0*/  IADD3.X R17, R9.reuse, UR19, RZ, P0, !PT ;  /* 0x0000001309117c10 */ /* 0x040fe400087fe4ff */
[----:B------:R-:W-:Y:S01]  /*09b0*/  IADD3 R18, P1, R6, UR20, RZ ;  /* 0x0000001406127c10 */ /* 0x000fe2000ff3e0ff */
[----:B------:R0:W-:Y:S04]  /*09c0*/  STL [R1+0x10], R6 ;  /* 0x0000100601007387 */ /* 0x0001e80000100800 */
[----:B------:R-:W5:Y:S01]  /*09d0*/  LDG.E.64.CONSTANT R16, desc[UR10][R16.64] ;  /* 0x0000000a10107981 */ /* 0x000f62000c1e9b00 */
[----:B------:R-:W-:-:S02]  /*09e0*/  IADD3.X R19, R9, UR21, RZ, P1, !PT ;  /* 0x0000001509137c10 */ /* 0x000fc40008ffe4ff */
[----:B0-----:R-:W-:-:S04]  /*09f0*/  SHF.L.U64.HI R6, R5, 0x1, R4 ;  /* 0x0000000105067819 */ /* 0x001fc80000010204 */
[----:B------:R-:W5:Y:S01]  /*0a00*/  LDG.E.64.CONSTANT R18, desc[UR10][R18.64] ;  /* 0x0000000a12127981 */ /* 0x000f62000c1e9b00 */
[----:B------:R-:W-:-:S04]  /*0a10*/  SHF.L.U32 R4, R5, 0x1, RZ ;  /* 0x0000000105047819 */ /* 0x000fc800000006ff */
[----:B------:R-:W-:Y:S02]  /*0a20*/  IADD3 R14, P3, R4, UR18, RZ ;  /* 0x00000012040e7c10 */ /* 0x000fe4000ff7e0ff */
[----:B------:R-:W-:Y:S02]  /*0a30*/  IADD3 R5, R31, 0x1400, RZ ;  /* 0x000014001f057810 */ /* 0x000fe40007ffe0ff */
[----:B------:R-:W-:Y:S02]  /*0a40*/  IADD3.X R15, R6, UR19, RZ, P3, !PT ;  /* 0x00000013060f7c10 */ /* 0x000fe40009ffe4ff */
[----:B------:R-:W-:Y:S02]  /*0a50*/  IADD3 R60, P1, R4, UR20, RZ ;  /* 0x00000014043c7c10 */ /* 0x000fe4000ff3e0ff */
[----:B---3--:R-:W-:Y:S02]  /*0a60*/  IADD3 R7, P2, R8, UR12, RZ ;  /* 0x0000000c08077c10 */ /* 0x008fe4000ff5e0ff */
[----:B------:R-:W-:Y:S01]  /*0a70*/  IADD3 R5, P0, R5, R28, RZ ;  /* 0x0000001c05057210 */ /* 0x000fe20007f1e0ff */
[----:B------:R0:W-:Y:S01]  /*0a80*/  STL [R1+0xc], R6 ;  /* 0x00000c0601007387 */ /* 0x0001e20000100800 */
[----:B------:R-:W-:-:S02]  /*0a90*/  IADD3.X R61, R6, UR21, RZ, P1, !PT ;  /* 0x00000015063d7c10 */ /* 0x000fc40008ffe4ff */
[----:B------:R-:W-:Y:S01]  /*0aa0*/  IADD3.X R8, RZ, UR13, RZ, P2, !PT ;  /* 0x0000000dff087c10 */ /* 0x000fe200097fe4ff */
[----:B------:R-:W3:Y:S01]  /*0ab0*/  LDG.E.64.CONSTANT R14, desc[UR10][R14.64] ;  /* 0x0000000a0e0e7981 */ /* 0x000ee2000c1e9b00 */
[----:B------:R-:W-:Y:S01]  /*0ac0*/  SHF.L.U32 R10, R5, 0x1, RZ ;  /* 0x00000001050a7819 */ /* 0x000fe200000006ff */
[----:B------:R-:W-:Y:S02]  /*0ad0*/  ULDC.64 UR12, c[0x0][0x258] ;  /* 0x00009600000c7ab9 */ /* 0x000fe40000000a00 */
[----:B------:R1:W-:Y:S01]  /*0ae0*/  STL [R1+0x8], R4 ;  /* 0x0000080401007387 */ /* 0x0003e20000100800 */
[----:B0-----:R-:W-:-:S03]  /*0af0*/  IADD3.X R6, RZ, R29, RZ, P0, !PT ;  /* 0x0000001dff067210 */ /* 0x001fc600007fe4ff */
[----:B------:R-:W3:Y:S01]  /*0b00*/  LDG.E.64.CONSTANT R60, desc[UR10][R60.64] ;  /* 0x0000000a3c3c7981 */ /* 0x000ee2000c1e9b00 */
[----:B------:R-:W-:Y:S02]  /*0b10*/  IADD3 R56, P0, R10, UR18, RZ ;  /* 0x000000120a387c10 */ /* 0x000fe4000ff1e0ff */
[----:B------:R-:W-:Y:S02]  /*0b20*/  SHF.L.U64.HI R9, R5, 0x1, R6 ;  /* 0x0000000105097819 */ /* 0x000fe40000010206 */
[----:B-1----:R-:W-:-:S04]  /*0b30*/  LEA R4, P2, R7, UR14, 0x3 ;  /* 0x0000000e07047c11 */ /* 0x002fc8000f8418ff */
[----:B------:R-:W-:Y:S02]  /*0b40*/  LEA.HI.X R5, R7, UR15, R8, 0x3, P2 ;  /* 0x0000000f07057c11 */ /* 0x000fe400090f1c08 */
[----:B------:R-:W-:Y:S02]  /*0b50*/  IADD3 R54, P1, R10, UR20, RZ ;  /* 0x000000140a367c10 */ /* 0x000fe4000ff3e0ff */
[C---:B------:R-:W-:Y:S02]  /*0b60*/  IADD3.X R57, R9.reuse, UR19, RZ, P0, !PT ;  /* 0x0000001309397c10 */ /* 0x040fe400087fe4ff */
[----:B------:R-:W3:Y:S01]  /*0b70*/  LDG.E.64.CONSTANT R4, desc[UR10][R4.64] ;  /* 0x0000000a04047981 */ /* 0x000ee2000c1e9b00 */
[----:B------:R-:W-:Y:S02]  /*0b80*/  IADD3.X R55, R9, UR21, RZ, P1, !PT ;  /* 0x0000001509377c10 */ /* 0x000fe40008ffe4ff */
[----:B------:R-:W-:Y:S01]  /*0b90*/  IADD3 R7, R31, 0x1900, RZ ;  /* 0x000019001f077810 */ /* 0x000fe20007ffe0ff */
[----:B------:R-:W3:Y:S03]  /*0ba0*/  LDG.E.64.CONSTANT R56, desc[UR10][R56.64] ;  /* 0x0000000a38387981 */ /* 0x000ee6000c1e9b00 */
[----:B------:R-:W-:Y:S01]  /*0bb0*/  IADD3 R7, P0, R7, R28, RZ ;  /* 0x0000001c07077210 */ /* 0x000fe20007f1e0ff */
[----:B------:R-:W3:Y:S03]  /*0bc0*/  LDG.E.64.CONSTANT R54, desc[UR10][R54.64] ;  /* 0x0000000a36367981 */ /* 0x000ee6000c1e9b00 */
[C---:B------:R-:W-:Y:S01]  /*0bd0*/  SHF.L.U32 R92, R7.reuse, 0x1, RZ ;  /* 0x00000001075c7819 */ /* 0x040fe200000006ff */
[----:B------:R-:W-:Y:S01]  /*0be0*/  IMAD.X R6, RZ, RZ, R29, P0 ;  /* 0x000000ffff067224 */ /* 0x000fe200000e061d */
[----:B------:R0:W-:Y:S04]  /*0bf0*/  STL [R1], R10 ;  /* 0x0000000a01007387 */ /* 0x0001e80000100800 */
[----:B------:R-:W-:-:S02]  /*0c00*/  SHF.L.U64.HI R93, R7, 0x1, R6 ;  /* 0x00000001075d7819 */ /* 0x000fc40000010206 */
[C---:B------:R-:W-:Y:S02]  /*0c10*/  IADD3 R52, P1, R92.reuse, UR20, RZ ;  /* 0x000000145c347c10 */ /* 0x040fe4000ff3e0ff */
[----:B0-----:R-:W-:-:S04]  /*0c20*/  IADD3 R10, P0, R92, UR18, RZ ;  /* 0x000000125c0a7c10 */ /* 0x001fc8000ff1e0ff */
[C---:B------:R-:W-:Y:S02]  /*0c30*/  IADD3.X R11, R93.reuse, UR19, RZ, P0, !PT ;  /* 0x000000135d0b7c10 */ /* 0x040fe400087fe4ff */
[----:B------:R-:W-:-:S04]  /*0c40*/  IADD3.X R53, R93, UR21, RZ, P1, !PT ;  /* 0x000000155d357c10 */ /* 0x000fc80008ffe4ff */
[----:B------:R-:W3:Y:S01]  /*0c50*/  LDG.E.64.CONSTANT R10, desc[UR10][R10.64] ;  /* 0x0000000a0a0a7981 */ /* 0x000ee2000c1e9b00 */
[----:B------:R-:W-:-:S03]  /*0c60*/  IADD3 R7, R31, 0x1e00, RZ ;  /* 0x00001e001f077810 */ /* 0x000fc60007ffe0ff */
[----:B------:R-:W3:Y:S01]  /*0c70*/  LDG.E.64.CONSTANT R52, desc[UR10][R52.64] ;  /* 0x0000000a34347981 */ /* 0x000ee2000c1e9b00 */
[----:B------:R-:W-:-:S04]  /*0c80*/  IADD3 R7, P0, R7, R28, RZ ;  /* 0x0000001c07077210 */ /* 0x000fc80007f1e0ff */
[----:B------:R-:W-:Y:S02]  /*0c90*/  IADD3.X R6, RZ, R29, RZ, P0, !PT ;  /* 0x0000001dff067210 */ /* 0x000fe400007fe4ff */
[C---:B------:R-:W-:Y:S02]  /*0ca0*/  SHF.L.U32 R90, R7.reuse, 0x1, RZ ;  /* 0x00000001075a7819 */ /* 0x040fe400000006ff */
[----:B------:R-:W-:Y:S02]  /*0cb0*/  SHF.L.U64.HI R91, R7, 0x1, R6 ;  /* 0x00000001075b7819 */ /* 0x000fe40000010206 */
[C---:B------:R-:W-:Y:S01]  /*0cc0*/  IADD3 R8, P0, R90.reuse, UR18, RZ ;  /* 0x000000125a087c10 */ /* 0x040fe2000ff1e0ff */
[----:B------:R0:W-:Y:S01]  /*0cd0*/  STL [R1+0x4], R9 ;  /* 0x0000040901007387 */ /* 0x0001e20000100800 */
[----:B------:R-:W-:Y:S02]  /*0ce0*/  IADD3 R6, P1, R90, UR20, RZ ;  /* 0x000000145a067c10 */ /* 0x000fe4000ff3e0ff */
[----:B0-----:R-:W-:-:S06]  /*0cf0*/  IADD3.X R9, R91, UR19, RZ, P0, !PT ;  /* 0x000000135b097c10 */ /* 0x001fcc00087fe4ff */
[----:B------:R-:W3:Y:S01]  /*0d00*/  LDG.E.64.CONSTANT R8, desc[UR10][R8.64] ;  /* 0x0000000a08087981 */ /* 0x000ee2000c1e9b00 */
[----:B------:R-:W-:Y:S02]  /*0d10*/  IADD3.X R7, R91, UR21, RZ, P1, !PT ;  /* 0x000000155b077c10 */ /* 0x000fe40008ffe4ff */
[----:B------:R-:W-:-:S04]  /*0d20*/  IADD3 R31, R31, 0x2300, RZ ;  /* 0x000023001f1f7810 */ /* 0x000fc80007ffe0ff */
[----:B------:R-:W3:Y:S01]  /*0d30*/  LDG.E.64.CONSTANT R6, desc[UR10][R6.64] ;  /* 0x0000000a06067981 */ /* 0x000ee2000c1e9b00 */
        /* <DEDUP_REMOVED lines=8> */
[----:B------:R-:W3:Y:S04]  /*0dc0*/  LDG.E.64.CONSTANT R50, desc[UR10][R50.64] ;  /* 0x0000000a32327981 */ /* 0x000ee8000c1e9b00 */
[----:B------:R-:W3:Y:S01]  /*0dd0*/  LDG.E.64.CONSTANT R48, desc[UR10][R48.64] ;  /* 0x0000000a30307981 */ /* 0x000ee2000c1e9b00 */
[----:B--2---:R-:W-:-:S04]  /*0de0*/  FADD.FTZ R13, R13, UR7 ;  /* 0x000000070d0d7e21 */ /* 0x004fc80008010000 */
[----:B------:R-:W0:Y:S01]  /*0df0*/  MUFU.RSQ R37, R13 ;  /* 0x0000000d00257308 */ /* 0x000e220000001400 */
[--C-:B----4-:R-:W-:Y:S02]  /*0e00*/  HADD2.F32 R29, -RZ, R24.reuse.H0_H0 ;  /* 0x20000018ff1d7230 */ /* 0x110fe40000004100 */
[----:B------:R-:W-:-:S03]  /*0e10*/  HADD2.F32 R31, -RZ, R24.H1_H1 ;  /* 0x30000018ff1f7230 */ /* 0x000fc60000004100 */
[C---:B------:R-:W-:Y:S02]  /*0e20*/  FADD.FTZ R24, -R12.reuse, R29 ;  /* 0x0000001d0c187221 */ /* 0x040fe40000010100 */
[----:B------:R-:W-:Y:S01]  /*0e30*/  FADD.FTZ R84, -R12, R31 ;  /* 0x0000001f0c547221 */ /* 0x000fe20000010100 */
[----:B-----5:R-:W-:Y:S02]  /*0e40*/  HADD2.F32 R29, -RZ, R20.H0_H0 ;  /* 0x20000014ff1d7230 */ /* 0x020fe40000004100 */
[----:B------:R-:W-:-:S03]  /*0e50*/  HADD2.F32 R59, -RZ, R26.H0_H0 ;  /* 0x2000001aff3b7230 */ /* 0x000fc60000004100 */
[----:B------:R-:W-:Y:S01]  /*0e60*/  FADD.FTZ R86, -R12, R29 ;  /* 0x0000001d0c567221 */ /* 0x000fe20000010100 */
[----:B------:R-:W-:Y:S02]  /*0e70*/  HADD2.F32 R29, -RZ, R20.H1_H1 ;  /* 0x30000014ff1d7230 */ /* 0x000fe40000004100 */
[C---:B0-----:R-:W-:Y:S01]  /*0e80*/  FMUL.FTZ R85, R37.reuse, R24 ;  /* 0x0000001825557220 */ /* 0x041fe20000410000 */
[----:B------:R-:W-:Y:S02]  /*0e90*/  HADD2.F32 R58, -RZ, R26.H1_H1 ;  /* 0x3000001aff3a7230 */ /* 0x000fe40000004100 */
[----:B------:R-:W-:Y:S01]  /*0ea0*/  FMUL.FTZ R26, R0, R59 ;  /* 0x0000003b001a7220 */ /* 0x000fe20000410000 */
[--C-:B------:R-:W-:Y:S02]  /*0eb0*/  HADD2.F32 R36, -RZ, R22.reuse.H0_H0 ;  /* 0x20000016ff247230 */ /* 0x100fe40000004100 */
[----:B------:R-:W-:Y:S02]  /*0ec0*/  HADD2.F32 R35, -RZ, R22.H1_H1 ;  /* 0x30000016ff237230 */ /* 0x000fe40000004100 */
[----:B------:R-:W-:Y:S01]  /*0ed0*/  FADD.FTZ R22, -R12, R29 ;  /* 0x0000001d0c167221 */ /* 0x000fe20000010100 */
[----:B------:R-:W-:Y:S01]  /*0ee0*/  FMUL.FTZ R24, R38, R58 ;  /* 0x0000003a26187220 */ /* 0x000fe20000410000 */
[----:B------:R-:W-:Y:S01]  /*0ef0*/  FMUL.FTZ R84, R37, R84 ;  /* 0x0000005425547220 */ /* 0x000fe20000410000 */
[----:B------:R-:W-:Y:S01]  /*0f00*/  FFMA.FTZ R13, R85, R26, RZ ;  /* 0x0000001a550d7223 */ /* 0x000fe200000100ff */
[----:B------:R-:W-:Y:S01]  /*0f10*/  FMUL.FTZ R20, R0, R36 ;  /* 0x0000002400147220 */ /* 0x000fe20000410000 */
[----:B------:R-:W-:-:S02]  /*0f20*/  HADD2.F32 R29, -RZ, R16.H0_H0 ;  /* 0x20000010ff1d7230 */ /* 0x000fc40000004100 */
[----:B------:R-:W-:Y:S01]  /*0f30*/  FFMA.FTZ R13, R84, R24, R13 ;  /* 0x00000018540d7223 */ /* 0x000fe2000001000d */
[C---:B------:R-:W-:Y:S02]  /*0f40*/  FMUL.FTZ R86, R37.reuse, R86 ;  /* 0x0000005625567220 */ /* 0x040fe40000410000 */
[----:B------:R-:W-:Y:S01]  /*0f50*/  FADD.FTZ R82, -R12, R29 ;  /* 0x0000001d0c527221 */ /* 0x000fe20000010100 */
[----:B------:R-:W-:Y:S02]  /*0f60*/  HADD2.F32 R29, -RZ, R16.H1_H1 ;  /* 0x30000010ff1d7230 */ /* 0x000fe40000004100 */
[----:B------:R-:W-:Y:S01]  /*0f70*/  FFMA.FTZ R20, R86, R20, R13 ;  /* 0x0000001456147223 */ /* 0x000fe2000001000d */
[--C-:B------:R-:W-:Y:S02]  /*0f80*/  HADD2.F32 R34, -RZ, R18.reuse.H0_H0 ;  /* 0x20000012ff227230 */ /* 0x100fe40000004100 */
[----:B------:R-:W-:Y:S01]  /*0f90*/  FMUL.FTZ R13, R38, R35 ;  /* 0x00000023260d7220 */ /* 0x000fe20000410000 */
[----:B------:R-:W-:Y:S01]  /*0fa0*/  FMUL.FTZ R83, R37, R22 ;  /* 0x0000001625537220 */ /* 0x000fe20000410000 */
[----:B------:R-:W-:-:S02]  /*0fb0*/  HADD2.F32 R33, -RZ, R18.H1_H1 ;  /* 0x30000012ff217230 */ /* 0x000fc40000004100 */
[----:B------:R-:W-:Y:S01]  /*0fc0*/  FADD.FTZ R18, -R12, R29 ;  /* 0x0000001d0c127221 */ /* 0x000fe20000010100 */
[----:B------:R-:W-:Y:S01]  /*0fd0*/  FMUL.FTZ R16, R0, R34 ;  /* 0x0000002200107220 */ /* 0x000fe20000410000 */
[----:B------:R-:W-:Y:S01]  /*0fe0*/  FFMA.FTZ R13, R83, R13, R20 ;  /* 0x0000000d530d7223 */ /* 0x000fe20000010014 */
[C---:B------:R-:W-:Y:S01]  /*0ff0*/  FMUL.FTZ R82, R37.reuse, R82 ;  /* 0x0000005225527220 */ /* 0x040fe20000410000 */
[----:B------:R-:W-:-:S03]  /*1000*/  FMUL.FTZ R81, R37, R18 ;  /* 0x0000001225517220 */ /* 0x000fc60000410000 */
[----:B------:R-:W-:Y:S01]  /*1010*/  FFMA.FTZ R16, R82, R16, R13 ;  /* 0x0000001052107223 */ /* 0x000fe2000001000d */
[----:B------:R-:W-:Y:S01]  /*1020*/  FMUL.FTZ R13, R38, R33 ;  /* 0x00000021260d7220 */ /* 0x000fe20000410000 */
[----:B---3--:R-:W-:-:S05]  /*1030*/  HADD2.F32 R29, -RZ, R14.H0_H0 ;  /* 0x2000000eff1d7230 */ /* 0x008fca0000004100 */
[C---:B------:R-:W-:Y:S01]  /*1040*/  FADD.FTZ R80, -R12.reuse, R29 ;  /* 0x0000001d0c507221 */ /* 0x040fe20000010100 */
[----:B------:R-:W-:Y:S02]  /*1050*/  HADD2.F32 R29, -RZ, R14.H1_H1 ;  /* 0x3000000eff1d7230 */ /* 0x000fe40000004100 */
[--C-:B------:R-:W-:Y:S02]  /*1060*/  HADD2.F32 R32, -RZ, R60.reuse.H0_H0 ;  /* 0x2000003cff207230 */ /* 0x100fe40000004100 */
[----:B------:R-:W-:Y:S01]  /*1070*/  FFMA.FTZ R13, R81, R13, R16 ;  /* 0x0000000d510d7223 */ /* 0x000fe20000010010 */
[----:B------:R-:W-:Y:S01]  /*1080*/  FMUL.FTZ R80, R37, R80 ;  /* 0x0000005025507220 */ /* 0x000fe20000410000 */
[----:B------:R-:W-:Y:S01]  /*1090*/  FADD.FTZ R16, -R12, R29 ;  /* 0x0000001d0c107221 */ /* 0x000fe20000010100 */
[----:B------:R-:W-:Y:S01]  /*10a0*/  FMUL.FTZ R14, R0, R32 ;  /* 0x00000020000e7220 */ /* 0x000fe20000410000 */
[----:B------:R-:W-:-:S03]  /*10b0*/  HADD2.F32 R31, -RZ, R60.H1_H1 ;  /* 0x3000003cff1f7230 */ /* 0x000fc60000004100 */
[----:B------:R-:W-:Y:S01]  /*10c0*/  FFMA.FTZ R14, R80, R14, R13 ;  /* 0x0000000e500e7223 */ /* 0x000fe2000001000d */
[----:B------:R-:W-:Y:S01]  /*10d0*/  FADD.FTZ R29, R5, UR7 ;  /* 0x00000007051d7e21 */ /* 0x000fe20008010000 */
[----:B------:R-:W-:-:S05]  /*10e0*/  HADD2.F32 R13, -RZ, R56.H0_H0 ;  /* 0x20000038ff0d7230 */ /* 0x000fca0000004100 */
[----:B------:R-:W0:Y:S01]  /*10f0*/  MUFU.RSQ R29, R29 ;  /* 0x0000001d001d7308 */ /* 0x000e220000001400 */
[----:B------:R-:W-:Y:S01]  /*1100*/  FMUL.FTZ R5, R38, R31 ;  /* 0x0000001f26057220 */ /* 0x000fe20000410000 */
[----:B------:R-:W-:Y:S01]  /*1110*/  FMUL.FTZ R79, R37, R16 ;  /* 0x00000010254f7220 */ /* 0x000fe20000410000 */
[----:B------:R-:W-:Y:S02]  /*1120*/  HADD2.F32 R30, -RZ, R54.H0_H0 ;  /* 0x20000036ff1e7230 */ /* 0x000fe40000004100 */
[----:B------:R-:W-:Y:S01]  /*1130*/  FADD.FTZ R78, -R12, R13 ;  /* 0x0000000d0c4e7221 */ /* 0x000fe20000010100 */
[----:B------:R-:W-:Y:S01]  /*1140*/  FFMA.FTZ R5, R79, R5, R14 ;  /* 0x000000054f057223 */ /* 0x000fe2000001000e */
[----:B------:R-:W-:Y:S02]  /*1150*/  HADD2.F32 R13, -RZ, R25.H0_H0 ;  /* 0x20000019ff0d7230 */ /* 0x000fe40000004100 */
[----:B------:R-:W-:Y:S01]  /*1160*/  FMUL.FTZ R14, R0, R30 ;  /* 0x0000001e000e7220 */ /* 0x000fe20000410000 */
[----:B------:R-:W-:Y:S01]  /*1170*/  FMUL.FTZ R78, R37, R78 ;  /* 0x0000004e254e7220 */ /* 0x000fe20000410000 */
[----:B------:R-:W-:-:S02]  /*1180*/  HADD2.F32 R28, -RZ, R27.H0_H0 ;  /* 0x2000001bff1c7230 */ /* 0x000fc40000004100 */
[----:B------:R-:W-:Y:S02]  /*1190*/  HADD2.F32 R25, -RZ, R25.H1_H1 ;  /* 0x30000019ff197230 */ /* 0x000fe40000004100 */
[----:B------:R-:W-:Y:S01]  /*11a0*/  FFMA.FTZ R14, R78, R14, R5 ;  /* 0x0000000e4e0e7223 */ /* 0x000fe20000010005 */
[----:B------:R-:W-:Y:S02]  /*11b0*/  HADD2.F32 R5, -RZ, R56.H1_H1 ;  /* 0x30000038ff057230 */ /* 0x000fe40000004100 */
[----:B------:R-:W-:Y:S01]  /*11c0*/  FADD.FTZ R20, -R4, R13 ;  /* 0x0000000d04147221 */ /* 0x000fe20000010100 */
[----:B------:R-:W-:Y:S02]  /*11d0*/  HADD2.F32 R27, -RZ, R27.H1_H1 ;  /* 0x3000001bff1b7230 */ /* 0x000fe40000004100 */
[----:B------:R-:W-:Y:S01]  /*11e0*/  FMUL.FTZ R16, R2, R28 ;  /* 0x0000001c02107220 */ /* 0x000fe20000410000 */
[----:B------:R-:W-:Y:S02]  /*11f0*/  HADD2.F32 R26, -RZ, R54.H1_H1 ;  /* 0x30000036ff1a7230 */ /* 0x000fe40000004100 */
[----:B------:R-:W-:Y:S01]  /*1200*/  FADD.FTZ R18, -R12, R5 ;  /* 0x000000050c127221 */ /* 0x000fe20000010100 */
[----:B------:R-:W-:Y:S01]  /*1210*/  FADD.FTZ R74, -R4, R25 ;  /* 0x00000019044a7221 */ /* 0x000fe20000010100 */
[----:B0-----:R-:W-:Y:S01]  /*1220*/  FMUL.FTZ R75, R29, R20 ;  /* 0x000000141d4b7220 */ /* 0x001fe20000410000 */
[----:B------:R-:W-:-:S02]  /*1230*/  HADD2.F32 R73, -RZ, R21.H0_H0 ;  /* 0x20000015ff497230 */ /* 0x000fc40000004100 */
[----:B------:R-:W-:Y:S01]  /*1240*/  FMUL.FTZ R13, R39, R27 ;  /* 0x0000001b270d7220 */ /* 0x000fe20000410000 */
[----:B------:R-:W-:Y:S01]  /*1250*/  FMUL.FTZ R5, R38, R26 ;  /* 0x0000001a26057220 */ /* 0x000fe20000410000 */
[----:B------:R-:W-:Y:S01]  /*1260*/  FMUL.FTZ R77, R37, R18 ;  /* 0x00000012254d7220 */ /* 0x000fe20000410000 */
[----:B------:R-:W-:Y:S01]  /*1270*/  FMUL.FTZ R74, R29, R74 ;  /* 0x0000004a1d4a7220 */ /* 0x000fe20000410000 */
[----:B------:R-:W-:Y:S01]  /*1280*/  FFMA.FTZ R25, R75, R16, RZ ;  /* 0x000000104b197223 */ /* 0x000fe200000100ff */
[----:B------:R-:W-:Y:S02]  /*1290*/  HADD2.F32 R24, -RZ, R23.H0_H0 ;  /* 0x20000017ff187230 */ /* 0x000fe40000004100 */
[----:B------:R-:W-:Y:S01]  /*12a0*/  FADD.FTZ R73, -R4, R73 ;  /* 0x0000004904497221 */ /* 0x000fe20000010100 */
[----:B------:R-:W-:Y:S02]  /*12b0*/  HADD2.F32 R72, -RZ, R21.H1_H1 ;  /* 0x30000015ff487230 */ /* 0x000fe40000004100 */
[----:B------:R-:W-:-:S02]  /*12c0*/  HADD2.F32 R63, -RZ, R10.H0_H0 ;  /* 0x2000000aff3f7230 */ /* 0x000fc40000004100 */
[----:B------:R-:W-:Y:S01]  /*12d0*/  FFMA.FTZ R5, R77, R5, R14 ;  /* 0x000000054d057223 */ /* 0x000fe2000001000e */
[----:B------:R-:W-:Y:S01]  /*12e0*/  FFMA.FTZ R13, R74, R13, R25 ;  /* 0x0000000d4a0d7223 */ /* 0x000fe20000010019 */
[----:B------:R-:W-:Y:S02]  /*12f0*/  HADD2.F32 R23, -RZ, R23.H1_H1 ;  /* 0x30000017ff177230 */ /* 0x000fe40000004100 */
[----:B------:R-:W-:Y:S01]  /*1300*/  FMUL.FTZ R14, R2, R24 ;  /* 0x00000018020e7220 */ /* 0x000fe20000410000 */
[----:B------:R-:W-:Y:S02]  /*1310*/  HADD2.F32 R25, -RZ, R52.H0_H0 ;  /* 0x20000034ff197230 */ /* 0x000fe40000004100 */
[----:B------:R-:W-:Y:S01]  /*1320*/  FMUL.FTZ R73, R29, R73 ;  /* 0x000000491d497220 */ /* 0x000fe20000410000 */
[----:B------:R-:W-:Y:S01]  /*1330*/  FADD.FTZ R72, -R4, R72 ;  /* 0x0000004804487221 */ /* 0x000fe20000010100 */
[----:B------:R-:W-:Y:S02]  /*1340*/  HADD2.F32 R71, -RZ, R10.H1_H1 ;  /* 0x3000000aff477230 */ /* 0x000fe40000004100 */
[----:B------:R-:W-:Y:S01]  /*1350*/  FADD.FTZ R76, -R12, R63 ;  /* 0x0000003f0c4c7221 */ /* 0x000fe20000010100 */
[----:B------:R-:W-:-:S02]  /*1360*/  HADD2.F32 R69, -RZ, R17.H0_H0 ;  /* 0x20000011ff457230 */ /* 0x000fc40000004100 */
[----:B------:R-:W-:Y:S01]  /*1370*/  FFMA.FTZ R13, R73, R14, R13 ;  /* 0x0000000e490d7223 */ /* 0x000fe2000001000d */
[----:B------:R-:W-:Y:S01]  /*1380*/  FMUL.FTZ R10, R39, R23 ;  /* 0x00000017270a7220 */ /* 0x000fe20000410000 */
[----:B------:R-:W-:Y:S01]  /*1390*/  FMUL.FTZ R72, R29, R72 ;  /* 0x000000481d487220 */ /* 0x000fe20000410000 */
[----:B------:R-:W-:Y:S02]  /*13a0*/  HADD2.F32 R21, -RZ, R52.H1_H1 ;  /* 0x30000034ff157230 */ /* 0x000fe40000004100 */
[----:B------:R-:W-:Y:S01]  /*13b0*/  FMUL.FTZ R16, R0, R25 ;  /* 0x0000001900107220 */ /* 0x000fe20000410000 */
[C---:B------:R-:W-:Y:S01]  /*13c0*/  FMUL.FTZ R76, R37.reuse, R76 ;  /* 0x0000004c254c7220 */ /* 0x040fe20000410000 */
[----:B------:R-:W-:Y:S02]  /*13d0*/  HADD2.F32 R22, -RZ, R19.H0_H0 ;  /* 0x20000013ff167230 */ /* 0x000fe40000004100 */
[----:B------:R-:W-:Y:S01]  /*13e0*/  FADD.FTZ R71, -R12, R71 ;  /* 0x000000470c477221 */ /* 0x000fe20000010100 */
[----:B------:R-:W-:Y:S01]  /*13f0*/  FADD.FTZ R69, -R4, R69 ;  /* 0x0000004504457221 */ /* 0x000fe20000010100 */
[----:B------:R-:W-:Y:S01]  /*1400*/  FFMA.FTZ R13, R72, R10, R13 ;  /* 0x0000000a480d7223 */ /* 0x000fe2000001000d */
[----:B------:R-:W-:Y:S01]  /*1410*/  FFMA.FTZ R5, R76, R16, R5 ;  /* 0x000000104c057223 */ /* 0x000fe20000010005 */
[----:B------:R-:W-:Y:S01]  /*1420*/  FMUL.FTZ R10, R38, R21 ;  /* 0x00000015260a7220 */ /* 0x000fe20000410000 */
[----:B------:R-:W-:Y:S01]  /*1430*/  FMUL.FTZ R71, R37, R71 ;  /* 0x0000004725477220 */ /* 0x000fe20000410000 */
[----:B------:R-:W-:Y:S01]  /*1440*/  FMUL.FTZ R14, R2, R22 ;  /* 0x00000016020e7220 */ /* 0x000fe20000410000 */
[----:B------:R-:W-:-:S02]  /*1450*/  FMUL.FTZ R69, R29, R69 ;  /* 0x000000451d457220 */ /* 0x000fc40000410000 */
[----:B------:R-:W-:Y:S02]  /*1460*/  FFMA.FTZ R10, R71, R10, R5 ;  /* 0x0000000a470a7223 */ /* 0x000fe40000010005 */
[----:B------:R-:W-:Y:S01]  /*1470*/  FFMA.FTZ R5, R69, R14, R13 ;  /* 0x0000000e45057223 */ /* 0x000fe2000001000d */
[----:B------:R-:W-:Y:S01]  /*1480*/  FFMA.FTZ R13, R0, R59, RZ ;  /* 0x0000003b000d7223 */ /* 0x000fe200000100ff */
[----:B------:R-:W-:-:S03]  /*1490*/  HADD2.F32 R68, -RZ, R17.H1_H1 ;  /* 0x30000011ff447230 */ /* 0x000fc60000004100 */
[----:B------:R-:W-:Y:S01]  /*14a0*/  FFMA.FTZ R13, R38, R58, R13 ;  /* 0x0000003a260d7223 */ /* 0x000fe2000001000d */
[--C-:B------:R-:W-:Y:S02]  /*14b0*/  HADD2.F32 R70, -RZ, R8.reuse.H0_H0 ;  /* 0x20000008ff467230 */ /* 0x100fe40000004100 */
[----:B------:R-:W-:Y:S02]  /*14c0*/  HADD2.F32 R67, -RZ, R8.H1_H1 ;  /* 0x30000008ff437230 */ /* 0x000fe40000004100 */
[----:B------:R-:W-:Y:S01]  /*14d0*/  FFMA.FTZ R8, R0, R36, R13 ;  /* 0x0000002400087223 */ /* 0x000fe2000001000d */
[----:B------:R-:W-:Y:S02]  /*14e0*/  HADD2.F32 R20, -RZ, R19.H1_H1 ;  /* 0x30000013ff147230 */ /* 0x000fe40000004100 */
[----:B------:R-:W-:Y:S01]  /*14f0*/  FADD.FTZ R68, -R4, R68 ;  /* 0x0000004404447221 */ /* 0x000fe20000010100 */
[----:B------:R-:W-:Y:S02]  /*1500*/  HADD2.F32 R66, -RZ, R15.H0_H0 ;  /* 0x2000000fff427230 */ /* 0x000fe40000004100 */
[----:B------:R-:W-:Y:S01]  /*1510*/  FFMA.FTZ R8, R38, R35, R8 ;  /* 0x0000002326087223 */ /* 0x000fe20000010008 */
[----:B------:R-:W-:-:S02]  /*1520*/  HADD2.F32 R18, -RZ, R61.H0_H0 ;  /* 0x2000003dff127230 */ /* 0x000fc40000004100 */
[----:B------:R-:W-:Y:S01]  /*1530*/  FMUL.FTZ R14, R39, R20 ;  /* 0x00000014270e7220 */ /* 0x000fe20000410000 */
[C---:B------:R-:W-:Y:S01]  /*1540*/  FMUL.FTZ R68, R29.reuse, R68 ;  /* 0x000000441d447220 */ /* 0x040fe20000410000 */
[----:B------:R-:W-:Y:S01]  /*1550*/  FADD.FTZ R66, -R4, R66 ;  /* 0x0000004204427221 */ /* 0x000fe20000010100 */
[----:B------:R-:W-:Y:S01]  /*1560*/  FFMA.FTZ R8, R0, R34, R8 ;  /* 0x0000002200087223 */ /* 0x000fe20000010008 */
[--C-:B------:R-:W-:Y:S02]  /*1570*/  HADD2.F32 R19, -RZ, R6.reuse.H0_H0 ;  /* 0x20000006ff137230 */ /* 0x100fe40000004100 */
[----:B------:R-:W-:Y:S01]  /*1580*/  FFMA.FTZ R5, R68, R14, R5 ;  /* 0x0000000e44057223 */ /* 0x000fe20000010005 */
[----:B------:R-:W-:Y:S02]  /*1590*/  HADD2.F32 R17, -RZ, R6.H1_H1 ;  /* 0x30000006ff117230 */ /* 0x000fe40000004100 */
[----:B------:R-:W-:Y:S01]  /*15a0*/  FMUL.FTZ R6, R2, R18 ;  /* 0x0000001202067220 */ /* 0x000fe20000410000 */
[----:B------:R-:W-:Y:S01]  /*15b0*/  FMUL.FTZ R66, R29, R66 ;  /* 0x000000421d427220 */ /* 0x000fe20000410000 */
[----:B------:R-:W-:Y:S01]  /*15c0*/  FFMA.FTZ R8, R38, R33, R8 ;  /* 0x0000002126087223 */ /* 0x000fe20000010008 */
[----:B------:R-:W-:-:S02]  /*15d0*/  FADD.FTZ R70, -R12, R70 ;  /* 0x000000460c467221 */ /* 0x000fc40000010100 */
[----:B------:R-:W-:Y:S01]  /*15e0*/  FFMA.FTZ R5, R66, R6, R5 ;  /* 0x0000000642057223 */ /* 0x000fe20000010005 */
[C---:B------:R-:W-:Y:S01]  /*15f0*/  FFMA.FTZ R6, R0.reuse, R32, R8 ;  /* 0x0000002000067223 */ /* 0x040fe20000010008 */
[----:B------:R-:W-:Y:S01]  /*1600*/  MOV R52, 0x28 ;  /* 0x0000002800347802 */ /* 0x000fe20000000f00 */
[----:B------:R-:W-:Y:S01]  /*1610*/  FMUL.FTZ R16, R0, R19 ;  /* 0x0000001300107220 */ /* 0x000fe20000410000 */
[----:B------:R-:W-:Y:S01]  /*1620*/  FMUL.FTZ R70, R37, R70 ;  /* 0x0000004625467220 */ /* 0x000fe20000410000 */
[----:B------:R-:W-:Y:S01]  /*1630*/  FFMA.FTZ R6, R38, R31, R6 ;  /* 0x0000001f26067223 */ /* 0x000fe20000010006 */
[----:B------:R-:W-:Y:S02]  /*1640*/  HADD2.F32 R64, -RZ, R15.H1_H1 ;  /* 0x3000000fff407230 */ /* 0x000fe40000004100 */
[----:B------:R-:W-:Y:S01]  /*1650*/  FFMA.FTZ R10, R70, R16, R10 ;  /* 0x00000010460a7223 */ /* 0x000fe2000001000a */
[----:B------:R-:W-:Y:S01]  /*1660*/  FFMA.FTZ R6, R0, R30, R6 ;  /* 0x0000001e00067223 */ /* 0x000fe20000010006 */
[----:B------:R-:W-:-:S02]  /*1670*/  IMAD R52, R62, R52, UR6 ;  /* 0x000000063e347e24 */ /* 0x000fc4000f8e0234 */
[----:B------:R-:W-:Y:S01]  /*1680*/  FADD.FTZ R64, -R4, R64 ;  /* 0x0000004004407221 */ /* 0x000fe20000010100 */
[----:B------:R-:W-:Y:S02]  /*1690*/  HADD2.F32 R16, -RZ, R61.H1_H1 ;  /* 0x3000003dff107230 */ /* 0x000fe40000004100 */
[----:B------:R-:W-:Y:S02]  /*16a0*/  HADD2.F32 R62, -RZ, R57.H0_H0 ;  /* 0x20000039ff3e7230 */ /* 0x000fe40000004100 */
[----:B------:R-:W-:Y:S01]  /*16b0*/  FFMA.FTZ R6, R38, R26, R6 ;  /* 0x0000001a26067223 */ /* 0x000fe20000010006 */
[----:B------:R-:W-:Y:S01]  /*16c0*/  FADD.FTZ R67, -R12, R67 ;  /* 0x000000430c437221 */ /* 0x000fe20000010100 */
[----:B------:R-:W-:Y:S01]  /*16d0*/  FMUL.FTZ R8, R39, R16 ;  /* 0x0000001027087220 */ /* 0x000fe20000410000 */
[----:B------:R-:W-:Y:S01]  /*16e0*/  FMUL.FTZ R64, R29, R64 ;  /* 0x000000401d407220 */ /* 0x000fe20000410000 */
[----:B------:R-:W-:Y:S02]  /*16f0*/  HADD2.F32 R14, -RZ, R55.H0_H0 ;  /* 0x20000037ff0e7230 */ /* 0x000fe40000004100 */
[----:B------:R-:W-:Y:S01]  /*1700*/  FADD.FTZ R62, -R4, R62 ;  /* 0x0000003e043e7221 */ /* 0x000fe20000010100 */
[----:B------:R-:W-:-:S02]  /*1710*/  HADD2.F32 R65, -RZ, R50.H0_H0 ;  /* 0x20000032ff417230 */ /* 0x000fc40000004100 */
[----:B------:R-:W-:Y:S01]  /*1720*/  FFMA.FTZ R6, R0, R25, R6 ;  /* 0x0000001900067223 */ /* 0x000fe20000010006 */
[----:B------:R-:W-:Y:S01]  /*1730*/  FMUL.FTZ R13, R38, R17 ;  /* 0x00000011260d7220 */ /* 0x000fe20000410000 */
[----:B------:R-:W-:Y:S01]  /*1740*/  FMUL.FTZ R67, R37, R67 ;  /* 0x0000004325437220 */ /* 0x000fe20000410000 */
[----:B------:R-:W-:Y:S01]  /*1750*/  FFMA.FTZ R5, R64, R8, R5 ;  /* 0x0000000840057223 */ /* 0x000fe20000010005 */
[----:B------:R-:W-:Y:S02]  /*1760*/  HADD2.F32 R63, -RZ, R50.H1_H1 ;  /* 0x30000032ff3f7230 */ /* 0x000fe40000004100 */
[----:B------:R-:W-:Y:S01]  /*1770*/  FMUL.FTZ R8, R2, R14 ;  /* 0x0000000e02087220 */ /* 0x000fe20000410000 */
[--C-:B------:R-:W-:Y:S02]  /*1780*/  HADD2.F32 R15, -RZ, R48.reuse.H0_H0 ;  /* 0x20000030ff0f7230 */ /* 0x100fe40000004100 */
[----:B------:R-:W-:Y:S01]  /*1790*/  FMUL.FTZ R62, R29, R62 ;  /* 0x0000003e1d3e7220 */ /* 0x000fe20000410000 */
[----:B------:R-:W-:Y:S01]  /*17a0*/  FADD.FTZ R65, -R12, R65 ;  /* 0x000000410c417221 */ /* 0x000fe20000010100 */
[----:B------:R-:W-:Y:S01]  /*17b0*/  FFMA.FTZ R6, R38, R21, R6 ;  /* 0x0000001526067223 */ /* 0x000fe20000010006 */
[----:B------:R-:W-:Y:S01]  /*17c0*/  LEA R52, R3, R52, 0x3 ;  /* 0x0000003403347211 */ /* 0x000fe200078e18ff */
[----:B------:R-:W-:Y:S01]  /*17d0*/  FFMA.FTZ R3, R67, R13, R10 ;  /* 0x0000000d43037223 */ /* 0x000fe2000001000a */
[----:B------:R-:W-:-:S02]  /*17e0*/  HADD2.F32 R13, -RZ, R48.H1_H1 ;  /* 0x30000030ff0d7230 */ /* 0x000fc40000004100 */
[----:B------:R-:W-:Y:S01]  /*17f0*/  FFMA.FTZ R5, R62, R8, R5 ;  /* 0x000000083e057223 */ /* 0x000fe20000010005 */
[----:B------:R-:W-:Y:S01]  /*1800*/  FMUL.FTZ R10, R0, R15 ;  /* 0x0000000f000a7220 */ /* 0x000fe20000410000 */
[----:B------:R-:W-:Y:S01]  /*1810*/  FMUL.FTZ R65, R37, R65 ;  /* 0x0000004125417220 */ /* 0x000fe20000410000 */
[----:B------:R-:W-:Y:S01]  /*1820*/  FADD.FTZ R63, -R12, R63 ;  /* 0x0000003f0c3f7221 */ /* 0x000fe20000010100 */
[----:B------:R-:W-:Y:S02]  /*1830*/  HADD2.F32 R57, -RZ, R57.H1_H1 ;  /* 0x30000039ff397230 */ /* 0x000fe40000004100 */
[----:B------:R-:W-:Y:S01]  /*1840*/  FFMA.FTZ R6, R0, R19, R6 ;  /* 0x0000001300067223 */ /* 0x000fe20000010006 */
[----:B------:R-:W-:Y:S01]  /*1850*/  FFMA.FTZ R8, R2, R28, RZ ;  /* 0x0000001c02087223 */ /* 0x000fe200000100ff */
[----:B------:R-:W-:Y:S02]  /*1860*/  HADD2.F32 R12, -RZ, R55.H1_H1 ;  /* 0x30000037ff0c7230 */ /* 0x000fe40000004100 */
[----:B------:R-:W-:Y:S01]  /*1870*/  FFMA.FTZ R3, R65, R10, R3 ;  /* 0x0000000a41037223 */ /* 0x000fe20000010003 */
[C---:B------:R-:W-:Y:S01]  /*1880*/  FMUL.FTZ R55, R38.reuse, R13 ;  /* 0x0000000d26377220 */ /* 0x040fe20000410000 */
[----:B------:R-:W-:Y:S01]  /*1890*/  FFMA.FTZ R6, R38, R17, R6 ;  /* 0x0000001126067223 */ /* 0x000fe20000010006 */
[----:B------:R-:W-:Y:S01]  /*18a0*/  FMUL.FTZ R63, R37, R63 ;  /* 0x0000003f253f7220 */ /* 0x000fe20000410000 */
[----:B------:R-:W-:Y:S01]  /*18b0*/  FFMA.FTZ R8, R39, R27, R8 ;  /* 0x0000001b27087223 */ /* 0x000fe20000010008 */
[----:B------:R-:W-:Y:S01]  /*18c0*/  FADD.FTZ R57, -R4, R57 ;  /* 0x0000003904397221 */ /* 0x000fe20000010100 */
[----:B------:R-:W-:Y:S01]  /*18d0*/  FFMA.FTZ R6, R0, R15, R6 ;  /* 0x0000000f00067223 */ /* 0x000fe20000010006 */
[----:B------:R-:W-:Y:S01]  /*18e0*/  FFMA.FTZ R55, R63, R55, R3 ;  /* 0x000000373f377223 */ /* 0x000fe20000010003 */
[----:B------:R-:W-:Y:S01]  /*18f0*/  FFMA.FTZ R50, R2, R24, R8 ;  /* 0x0000001802327223 */ /* 0x000fe20000010008 */
[----:B------:R-:W-:Y:S01]  /*1900*/  FMUL.FTZ R3, R39, R12 ;  /* 0x0000000c27037220 */ /* 0x000fe20000410000 */
[----:B------:R-:W-:Y:S01]  /*1910*/  FMUL.FTZ R61, R29, R57 ;  /* 0x000000391d3d7220 */ /* 0x000fe20000410000 */
[----:B------:R-:W-:Y:S01]  /*1920*/  FFMA.FTZ R54, R38, R13, R6 ;  /* 0x0000000d26367223 */ /* 0x000fe20000010006 */
[----:B------:R-:W-:-:S02]  /*1930*/  FFMA.FTZ R50, R39, R23, R50 ;  /* 0x0000001727327223 */ /* 0x000fc40000010032 */
[----:B------:R-:W-:Y:S01]  /*1940*/  FFMA.FTZ R3, R61, R3, R5 ;  /* 0x000000033d037223 */ /* 0x000fe20000010005 */
[--C-:B------:R-:W-:Y:S02]  /*1950*/  HADD2.F32 R5, -RZ, R11.reuse.H0_H0 ;  /* 0x2000000bff057230 */ /* 0x100fe40000004100 */
[----:B------:R-:W-:Y:S01]  /*1960*/  FFMA.FTZ R50, R2, R22, R50 ;  /* 0x0000001602327223 */ /* 0x000fe20000010032 */
[----:B------:R-:W-:Y:S01]  /*1970*/  HADD2.F32 R6, -RZ, R11.H1_H1 ;  /* 0x3000000bff067230 */ /* 0x000fe20000004100 */
[----:B------:R0:W-:Y:S01]  /*1980*/  STS.64 [R52], R54 ;  /* 0x0000003634007388 */ /* 0x0001e20000000a00 */
[--C-:B------:R-:W-:Y:S02]  /*1990*/  HADD2.F32 R11, -RZ, R53.reuse.H0_H0 ;  /* 0x20000035ff0b7230 */ /* 0x100fe40000004100 */
[----:B------:R-:W-:Y:S02]  /*19a0*/  HADD2.F32 R10, -RZ, R53.H1_H1 ;  /* 0x30000035ff0a7230 */ /* 0x000fe40000004100 */
[----:B------:R-:W-:Y:S01]  /*19b0*/  FADD.FTZ R60, -R4, R5 ;  /* 0x00000005043c7221 */ /* 0x000fe20000010100 */
[----:B------:R-:W-:-:S02]  /*19c0*/  HADD2.F32 R53, -RZ, R9.H0_H0 ;  /* 0x20000009ff357230 */ /* 0x000fc40000004100 */
[----:B------:R-:W-:Y:S02]  /*19d0*/  HADD2.F32 R48, -RZ, R9.H1_H1 ;  /* 0x30000009ff307230 */ /* 0x000fe40000004100 */
[----:B------:R-:W-:Y:S01]  /*19e0*/  FFMA.FTZ R50, R39, R20, R50 ;  /* 0x0000001427327223 */ /* 0x000fe20000010032 */
[--C-:B0-----:R-:W-:Y:S02]  /*19f0*/  HADD2.F32 R55, -RZ, R51.reuse.H0_H0 ;  /* 0x20000033ff377230 */ /* 0x101fe40000004100 */
[----:B------:R-:W-:Y:S02]  /*1a00*/  HADD2.F32 R54, -RZ, R51.H1_H1 ;  /* 0x30000033ff367230 */ /* 0x000fe40000004100 */
[----:B------:R-:W-:Y:S01]  /*1a10*/  FADD.FTZ R9, -R4, R6 ;  /* 0x0000000604097221 */ /* 0x000fe20000010100 */
[----:B------:R-:W-:Y:S01]  /*1a20*/  FMUL.FTZ R8, R2, R11 ;  /* 0x0000000b02087220 */ /* 0x000fe20000410000 */
[C---:B------:R-:W-:Y:S01]  /*1a30*/  FADD.FTZ R6, -R4.reuse, R53 ;  /* 0x0000003504067221 */ /* 0x040fe20000010100 */
[C---:B------:R-:W-:Y:S01]  /*1a40*/  FADD.FTZ R5, -R4.reuse, R48 ;  /* 0x0000003004057221 */ /* 0x040fe20000010100 */
[----:B------:R-:W-:Y:S01]  /*1a50*/  FMUL.FTZ R60, R29, R60 ;  /* 0x0000003c1d3c7220 */ /* 0x000fe20000410000 */
[C---:B------:R-:W-:Y:S01]  /*1a60*/  FADD.FTZ R51, -R4.reuse, R55 ;  /* 0x0000003704337221 */ /* 0x040fe20000010100 */
[----:B------:R-:W-:Y:S01]  /*1a70*/  FADD.FTZ R54, -R4, R54 ;  /* 0x0000003604367221 */ /* 0x000fe20000010100 */
[----:B------:R-:W-:Y:S01]  /*1a80*/  FFMA.FTZ R4, R2, R18, R50 ;  /* 0x0000001202047223 */ /* 0x000fe20000010032 */
[----:B------:R-:W-:Y:S01]  /*1a90*/  FFMA.FTZ R3, R60, R8, R3 ;  /* 0x000000083c037223 */ /* 0x000fe20000010003 */
[----:B------:R-:W-:Y:S01]  /*1aa0*/  FMUL.FTZ R48, R39, R10 ;  /* 0x0000000a27307220 */ /* 0x000fe20000410000 */
[----:B------:R-:W-:Y:S01]  /*1ab0*/  FMUL.FTZ R9, R29, R9 ;  /* 0x000000091d097220 */ /* 0x000fe20000410000 */
[----:B------:R-:W-:-:S03]  /*1ac0*/  FFMA.FTZ R4, R39, R16, R4 ;  /* 0x0000001027047223 */ /* 0x000fc60000010004 */
[----:B------:R-:W-:Y:S01]  /*1ad0*/  FFMA.FTZ R3, R9, R48, R3 ;  /* 0x0000003009037223 */ /* 0x000fe20000010003 */
[----:B------:R-:W-:Y:S01]  /*1ae0*/  FFMA.FTZ R48, R2, R14, R4 ;  /* 0x0000000e02307223 */ /* 0x000fe20000010004 */
[----:B------:R-:W-:-:S03]  /*1af0*/  HADD2.F32 R8, -RZ, R7.H0_H0 ;  /* 0x20000007ff087230 */ /* 0x000fc60000004100 */
[----:B------:R-:W-:Y:S01]  /*1b00*/  FFMA.FTZ R48, R39, R12, R48 ;  /* 0x0000000c27307223 */ /* 0x000fe20000010030 */
[----:B------:R-:W-:Y:S02]  /*1b10*/  HADD2.F32 R7, -RZ, R7.H1_H1 ;  /* 0x30000007ff077230 */ /* 0x000fe40000004100 */
[C---:B------:R-:W-:Y:S01]  /*1b20*/  FMUL.FTZ R4, R2.reuse, R8 ;  /* 0x0000000802047220 */ /* 0x040fe20000410000 */
[C---:B------:R-:W-:Y:S01]  /*1b30*/  FMUL.FTZ R6, R29.reuse, R6 ;  /* 0x000000061d067220 */ /* 0x040fe20000410000 */
[----:B------:R-:W-:Y:S01]  /*1b40*/  FFMA.FTZ R48, R2, R11, R48 ;  /* 0x0000000b02307223 */ /* 0x000fe20000010030 */
[----:B------:R-:W-:Y:S01]  /*1b50*/  FMUL.FTZ R5, R29, R5 ;  /* 0x000000051d057220 */ /* 0x000fe20000410000 */
[C---:B------:R-:W-:Y:S01]  /*1b60*/  FMUL.FTZ R50, R39.reuse, R7 ;  /* 0x0000000727327220 */ /* 0x040fe20000410000 */
[----:B------:R-:W-:Y:S01]  /*1b70*/  FFMA.FTZ R3, R6, R4, R3 ;  /* 0x0000000406037223 */ /* 0x000fe20000010003 */
[----:B------:R-:W-:Y:S01]  /*1b80*/  FFMA.FTZ R48, R39, R10, R48 ;  /* 0x0000000a27307223 */ /* 0x000fe20000010030 */
[----:B------:R-:W-:-:S02]  /*1b90*/  HADD2.F32 R4, -RZ, R49.H0_H0 ;  /* 0x20000031ff047230 */ /* 0x000fc40000004100 */
[----:B------:R-:W-:Y:S01]  /*1ba0*/  FFMA.FTZ R50, R5, R50, R3 ;  /* 0x0000003205327223 */ /* 0x000fe20000010003 */
[C---:B------:R-:W-:Y:S01]  /*1bb0*/  FFMA.FTZ R48, R2.reuse, R8, R48 ;  /* 0x0000000802307223 */ /* 0x040fe20000010030 */
[----:B------:R-:W-:Y:S01]  /*1bc0*/  FMUL.FTZ R3, R29, R51 ;  /* 0x000000331d037220 */ /* 0x000fe20000410000 */
[C---:B------:R-:W-:Y:S01]  /*1bd0*/  FMUL.FTZ R51, R2.reuse, R4 ;  /* 0x0000000402337220 */ /* 0x040fe20000410000 */
[----:B------:R-:W-:Y:S02]  /*1be0*/  HADD2.F32 R56, -RZ, R49.H1_H1 ;  /* 0x30000031ff387230 */ /* 0x000fe40000004100 */
[----:B------:R-:W-:Y:S01]  /*1bf0*/  FFMA.FTZ R48, R39, R7, R48 ;  /* 0x0000000727307223 */ /* 0x000fe20000010030 */
[----:B------:R-:W-:Y:S01]  /*1c00*/  FMUL.FTZ R57, R29, R54 ;  /* 0x000000361d397220 */ /* 0x000fe20000410000 */
[----:B------:R-:W-:Y:S01]  /*1c10*/  FFMA.FTZ R49, R3, R51, R50 ;  /* 0x0000003303317223 */ /* 0x000fe20000010032 */
[----:B------:R-:W-:Y:S01]  /*1c20*/  FMUL.FTZ R50, R39, R56 ;  /* 0x0000003827327220 */ /* 0x000fe20000410000 */
[----:B------:R-:W-:-:S03]  /*1c30*/  FFMA.FTZ R48, R2, R4, R48 ;  /* 0x0000000402307223 */ /* 0x000fc60000010030 */
[----:B------:R-:W-:Y:S01]  /*1c40*/  FFMA.FTZ R49, R57, R50, R49 ;  /* 0x0000003239317223 */ /* 0x000fe20000010031 */
[----:B------:R-:W-:Y:S01]  /*1c50*/  FFMA.FTZ R48, R39, R56, R48 ;  /* 0x0000003827307223 */ /* 0x000fe20000010030 */
[----:B------:R-:W0:Y:S01]  /*1c60*/  S2R R55, SR_TID.X ;  /* 0x0000000000377919 */ /* 0x000e220000002100 */
[----:B------:R-:W-:-:S03]  /*1c70*/  UIADD3 UR7, UP0, UR9, 0x9, URZ ;  /* 0x0000000909077890 */ /* 0x000fc6000ff1e03f */
[----:B------:R1:W-:Y:S01]  /*1c80*/  STS.64 [R52+0xc80], R48 ;  /* 0x000c803034007388 */ /* 0x0003e20000000a00 */
[----:B------:R-:W-:Y:S01]  /*1c90*/  FADD.FTZ R41, R59, R41 ;  /* 0x000000293b297221 */ /* 0x000fe20000010000 */
[----:B------:R-:W-:Y:S01]  /*1ca0*/  FADD.FTZ R43, R58, R43 ;  /* 0x0000002b3a2b7221 */ /* 0x000fe20000010000 */
[----:B------:R-:W-:Y:S01]  /*1cb0*/  FFMA.FTZ R42, R84, R58, R42 ;  /* 0x0000003a542a7223 */ /* 0x000fe2000001002a */
[----:B------:R-:W-:Y:S01]  /*1cc0*/  FADD.FTZ R45, R28, R45 ;  /* 0x0000002d1c2d7221 */ /* 0x000fe20000010000 */
[----:B------:R-:W-:Y:S01]  /*1cd0*/  FADD.FTZ R47, R27, R47 ;  /* 0x0000002f1b2f7221 */ /* 0x000fe20000010000 */
[----:B------:R-:W-:Y:S01]  /*1ce0*/  UIADD3.X UR9, URZ, UR5, URZ, UP0, !UPT ;  /* 0x000000053f097290 */ /* 0x000fe200087fe43f */
[----:B-1----:R-:W-:Y:S01]  /*1cf0*/  FFMA.FTZ R48, R85, R59, R40 ;  /* 0x0000003b55307223 */ /* 0x002fe20000010028 */
[----:B------:R-:W-:Y:S01]  /*1d00*/  FFMA.FTZ R40, R75, R28, R44 ;  /* 0x0000001c4b287223 */ /* 0x000fe2000001002c */
        /* <DEDUP_REMOVED lines=10> */
[----:B------:R-:W-:Y:S01]  /*1db0*/  UISETP.GE.AND.EX UP0, UPT, UR9, UR13, UPT, UP0 ;  /* 0x0000000d0900728c */ /* 0x000fe2000bf06300 */
        /* <DEDUP_REMOVED lines=16> */
[----:B------:R-:W-:Y:S01]  /*1ec0*/  PLOP3.LUT P0, PT, PT, PT, UP0, 0x80, 0x0 ;  /* 0x000000000000781c */ /* 0x000fe20003f0f008 */
        /* <DEDUP_REMOVED lines=37> */
[----:B------:R-:W-:Y:S01]  /*2120*/  SHF.L.U32 R50, R55, 0x1, RZ ;  /* 0x0000000137327819 */ /* 0x000fe200000006ff */
[----:B------:R-:W2:Y:S03]  /*2130*/  LDL R51, [R1+0x34] ;  /* 0x0000340001337983 */ /* 0x000ea60000100800 */
[----:B------:R-:W-:Y:S01]  /*2140*/  LOP3.LUT R50, R50, 0x18, RZ, 0xc0, !PT ;  /* 0x0000001832327812 */ /* 0x000fe200078ec0ff */
[----:B------:R-:W3:Y:S04]  /*2150*/  LDL R54, [R1+0x30] ;  /* 0x0000300001367983 */ /* 0x000ee80000100800 */
[----:B------:R-:W4:Y:S01]  /*2160*/  LDL R53, [R1+0x2c] ;  /* 0x00002c0001357983 */ /* 0x000f220000100800 */
        /* <DEDUP_REMOVED lines=9> */
[----:B------:R0:W-:Y:S02]  /*2200*/  STS.64 [R49], R44 ;  /* 0x0000002c31007388 */ /* 0x0001e40000000a00 */
[----:B0-----:R-:W-:Y:S02]  /*2210*/  LOP3.LUT R49, R50, 0x18, RZ, 0x3c, !PT ;  /* 0x0000001832317812 */ /* 0x001fe400078e3cff */
[----:B------:R-:W0:Y:S02]  /*2220*/  S2R R50, SR_TID.X ;  /* 0x0000000000327919 */ /* 0x000e240000002100 */
[----:B0-----:R-:W-:-:S04]  /*2230*/  SHF.R.S32.HI R52, RZ, 0x1f, R50 ;  /* 0x0000001fff347819 */ /* 0x001fc80000011432 */
[----:B------:R-:W-:Y:S02]  /*2240*/  LEA.HI R52, R52, R50, RZ, 0x2 ;  /* 0x0000003234347211 */ /* 0x000fe400078f10ff */
[----:B------:R-:W5:Y:S01]  /*2250*/  LDL R50, [R1+0x38] ;  /* 0x0000380001327983 */ /* 0x000f620000100800 */
[----:B------:R-:W-:Y:S02]  /*2260*/  IADD3 R49, R48, R49, RZ ;  /* 0x0000003130317210 */ /* 0x000fe40007ffe0ff */
[----:B------:R-:W-:-:S03]  /*2270*/  SHF.R.S32.HI R52, RZ, 0x2, R52 ;  /* 0x00000002ff347819 */ /* 0x000fc60000011434 */
[----:B------:R-:W-:Y:S01]  /*2280*/  STS.64 [R49], R46 ;  /* 0x0000002e31007388 */ /* 0x000fe20000000a00 */
[----:B------:R-:W-:Y:S01]  /*2290*/  LEA R52, R52, UR5, 0x5 ;  /* 0x0000000534347c11 */ /* 0x000fe2000f8e28ff */
[----:B------:R-:W-:-:S04]  /*22a0*/  USHF.L.U32 UR5, UR8, 0x5, URZ ;  /* 0x0000000508057899 */ /* 0x000fc8000800063f */
[----:B------:R-:W-:Y:S01]  /*22b0*/  ULOP3.LUT UR5, UR5, 0xffffffe0, UR16, 0xe2, !UPT ;  /* 0xffffffe005057892 */ /* 0x000fe2000f8ee210 */
[----:B------:R-:W-:Y:S01]  /*22c0*/  BAR.SYNC.DEFER_BLOCKING 0x0 ;  /* 0x0000000000007b1d */ /* 0x000fe20000010000 */
[-C--:B-----5:R-:W-:Y:S02]  /*22d0*/  LEA R48, R50, R52.reuse, 0x3 ;  /* 0x0000003432307211 */ /* 0x0a0fe400078e18ff */
[----:B--2---:R-:W-:-:S04]  /*22e0*/  LEA R50, R51, R52, 0x3 ;  /* 0x0000003433327211 */ /* 0x004fc800078e18ff */
[----:B------:R-:W0:Y:S04]  /*22f0*/  LDS.64 R48, [R48] ;  /* 0x0000000030307984 */ /* 0x000e280000000a00 */
[----:B------:R-:W1:Y:S01]  /*2300*/  LDS.64 R50, [R50+0xa00] ;  /* 0x000a000032327984 */ /* 0x000e620000000a00 */
[----:B0-----:R-:W-:Y:S01]  /*2310*/  FADD.FTZ R48, RZ, R48 ;  /* 0x00000030ff307221 */ /* 0x001fe20000010000 */
[----:B------:R-:W-:-:S03]  /*2320*/  FADD.FTZ R49, RZ, R49 ;  /* 0x00000031ff317221 */ /* 0x000fc60000010000 */
[----:B-1----:R-:W-:Y:S01]  /*2330*/  FADD.FTZ R50, R48, R50 ;  /* 0x0000003230327221 */ /* 0x002fe20000010000 */
[----:B---3--:R-:W-:Y:S02]  /*2340*/  IMAD R48, R54, 0x8, R52 ;  /* 0x0000000836307824 */ /* 0x008fe400078e0234 */
[----:B------:R-:W-:-:S04]  /*2350*/  FADD.FTZ R51, R49, R51 ;  /* 0x0000003331337221 */ /* 0x000fc80000010000 */
[----:B------:R-:W0:Y:S02]  /*2360*/  LDS.64 R48, [R48+0x1400] ;  /* 0x0014000030307984 */ /* 0x000e240000000a00 */
[----:B0-----:R-:W-:Y:S01]  /*2370*/  FADD.FTZ R50, R50, R48 ;  /* 0x0000003032327221 */ /* 0x001fe20000010000 */
[----:B----4-:R-:W-:Y:S01]  /*2380*/  LEA R48, R53, R52, 0x3 ;  /* 0x0000003435307211 */ /* 0x010fe200078e18ff */
[----:B------:R-:W-:Y:S01]  /*2390*/  FADD.FTZ R51, R51, R49 ;  /* 0x0000003133337221 */ /* 0x000fe20000010000 */
[----:B------:R-:W0:Y:S04]  /*23a0*/  LDC.64 R52, c[0x0][0x260] ;  /* 0x00009800ff347b82 */ /* 0x000e280000000a00 */
[----:B------:R-:W1:Y:S02]  /*23b0*/  LDS.64 R48, [R48+0x1e00] ;  /* 0x001e000030307984 */ /* 0x000e640000000a00 */
[----:B-1----:R-:W-:Y:S01]  /*23c0*/  FADD.FTZ R48, R50, R48 ;  /* 0x0000003032307221 */ /* 0x002fe20000010000 */
[----:B------:R-:W-:-:S05]  /*23d0*/  MOV R50, UR5 ;  /* 0x0000000500327c02 */ /* 0x000fca0008000f00 */
[----:B------:R-:W-:Y:S02]  /*23e0*/  IMAD R50, R50, 0x140, R55 ;  /* 0x0000014032327824 */ /* 0x000fe400078e0237 */
[----:B------:R-:W-:-:S03]  /*23f0*/  FADD.FTZ R49, R51, R49 ;  /* 0x0000003133317221 */ /* 0x000fc60000010000 */
[----:B------:R-:W-:-:S05]  /*2400*/  SHF.L.U32 R50, R50, 0x1, RZ ;  /* 0x0000000132327819 */ /* 0x000fca00000006ff */
[----:B0-----:R-:W-:-:S05]  /*2410*/  IMAD.WIDE.U32 R50, R50, 0x4, R52 ;  /* 0x0000000432327825 */ /* 0x001fca00078e0034 */
[----:B------:R0:W-:Y:S02]  /*2420*/  STG.E.64 desc[UR10][R50.64+0x24000], R48 ;  /* 0x0240003032007986 */ /* 0x0001e4000c101b0a */
.L_x_2720:
        /* <DEDUP_REMOVED lines=61> */
.L_x_2722:
[----:B------:R-:W-:Y:S05]  /*2800*/  BSYNC B0 ;  /* 0x0000000000007941 */ /* 0x000fea0003800000 */
.L_x_2721:
        /* <DEDUP_REMOVED lines=23> */
.L_x_2724:
[----:B------:R-:W-:Y:S05]  /*2980*/  BSYNC B0 ;  /* 0x0000000000007941 */ /* 0x000fea0003800000 */
.L_x_2723:
        /* <DEDUP_REMOVED lines=17> */
.L_x_2727:
[----:B------:R-:W2:Y:S04]  /*2aa0*/  LD.E.STRONG.GPU R51, desc[UR10][R48.64] ;  /* 0x0000000a30337980 */ /* 0x000ea8000c10f900 */
[----:B--2---:R-:W-:Y:S01]  /*2ab0*/  CCTL.IVALL ;  /* 0x00000000ff00798f */ /* 0x004fe20002000000 */
[----:B------:R-:W-:Y:S05]  /*2ac0*/  YIELD ;  /* 0x0000000000007946 */ /* 0x000fea0003800000 */
[----:B-----5:R-:W-:-:S04]  /*2ad0*/  LOP3.LUT R51, R51, R50, RZ, 0x3c, !PT ;  /* 0x0000003233337212 */ /* 0x020fc800078e3cff */
[----:B------:R-:W-:-:S13]  /*2ae0*/  ISETP.GT.AND P1, PT, R51, -0x1, PT ;  /* 0xffffffff3300780c */ /* 0x000fda0003f24270 */
[----:B------:R-:W-:Y:S05]  /*2af0*/  @P1 BRA `(.L_x_2727) ;  /* 0xfffffffc00e81947 */ /* 0x000fea000383ffff */
.L_x_2726:
[----:B------:R-:W-:Y:S05]  /*2b00*/  WARPSYNC.ALL ;  /* 0x0000000000007948 */ /* 0x000fea0003800000 */
[----:B------:R-:W-:Y:S06]  /*2b10*/  BAR.SYNC.DEFER_BLOCKING 0x0 ;  /* 0x0000000000007b1d */ /* 0x000fec0000010000 */
[----:B------:R-:W-:Y:S05]  /*2b20*/  BRA `(.L_x_2728) ;  /* 0x0000000000647947 */ /* 0x000fea0003800000 */
.L_x_2725:
        /* <DEDUP_REMOVED lines=17> */
.L_x_2730:
[----:B------:R-:W2:Y:S04]  /*2c40*/  LD.E.STRONG.GPU R51, desc[UR10][R48.64] ;  /* 0x0000000a30337980 */ /* 0x000ea8000c10f900 */
[----:B--2---:R-:W-:Y:S01]  /*2c50*/  CCTL.IVALL ;  /* 0x00000000ff00798f */ /* 0x004fe20002000000 */
[----:B------:R-:W-:Y:S05]  /*2c60*/  YIELD ;  /* 0x0000000000007946 */ /* 0x000fea0003800000 */
[----:B-----5:R-:W-:-:S04]  /*2c70*/  LOP3.LUT R51, R51, R50, RZ, 0x3c, !PT ;  /* 0x0000003233337212 */ /* 0x020fc800078e3cff */
[----:B------:R-:W-:-:S13]  /*2c80*/  ISETP.GT.AND P1, PT, R51, -0x1, PT ;  /* 0xffffffff3300780c */ /* 0x000fda0003f24270 */
[----:B------:R-:W-:Y:S05]  /*2c90*/  @P1 BRA `(.L_x_2730) ;  /* 0xfffffffc00e81947 */ /* 0x000fea000383ffff */
.L_x_2729:
[----:B------:R-:W-:Y:S05]  /*2ca0*/  WARPSYNC.ALL ;  /* 0x0000000000007948 */ /* 0x000fea0003800000 */
[----:B------:R-:W-:Y:S06]  /*2cb0*/  BAR.SYNC.DEFER_BLOCKING 0x0 ;  /* 0x0000000000007b1d */ /* 0x000fec0000010000 */
.L_x_2728:
[----:B0-----:R-:W0:Y:S01]  /*2cc0*/  S2R R50, SR_TID.X ;  /* 0x0000000000327919 */ /* 0x001e220000002100 */
[----:B------:R-:W-:Y:S01]  /*2cd0*/  BSSY B0, `(.L_x_2731) ;  /* 0x0000023000007945 */ /* 0x000fe20003800000 */
[----:B------:R-:W-:Y:S02]  /*2ce0*/  CS2R R52, SRZ ;  /* 0x0000000000347805 */ /* 0x000fe4000001ff00 */
        /* <DEDUP_REMOVED lines=33> */
.L_x_2732:
[----:B------:R-:W-:Y:S05]  /*2f00*/  BSYNC B0 ;  /* 0x0000000000007941 */ /* 0x000fea0003800000 */
.L_x_2731:
        /* <DEDUP_REMOVED lines=24> */
.L_x_2734:
[----:B------:R-:W-:Y:S05]  /*3090*/  BSYNC B0 ;  /* 0x0000000000007941 */ /* 0x000fea0003800000 */
.L_x_2733:
[----:B0-----:R-:W2:Y:S04]  /*30a0*/  LDL R48, [R1+0x24] ;  /* 0x0000240001307983 */ /* 0x001ea80000100800 */
[----:B------:R-:W3:Y:S01]  /*30b0*/  LDL R50, [R1+0x28] ;  /* 0x0000280001327983 */ /* 0x000ee20000100800 */
[----:B------:R-:W0:Y:S01]  /*30c0*/  S2UR UR14, SR_CgaCtaId ;  /* 0x00000000000e79c3 */ /* 0x000e220000008800 */
[----:B------:R-:W-:Y:S02]  /*30d0*/  UMOV UR5, 0x400 ;  /* 0x0000040000057882 */ /* 0x000fe40000000000 */
[----:B------:R-:W4:Y:S01]  /*30e0*/  LDL.LU R53, [R1+0x20] ;  /* 0x0000200001357983 */ /* 0x000f220000300800 */
[----:B------:R-:W-:-:S04]  /*30f0*/  UIADD3 UR5, UR5, 0x4100, URZ ;  /* 0x0000410005057890 */ /* 0x000fc8000fffe03f */
[----:B0-----:R-:W-:-:S03]  /*3100*/  ULEA UR5, UR14, UR5, 0x18 ;  /* 0x000000050e057291 */ /* 0x001fc6000f8ec03f */
[----:B------:R-:W-:Y:S01]  /*3110*/  ULDC.64 UR14, c[0x0][0x210] ;  /* 0x00008400000e7ab9 */ /* 0x000fe20000000a00 */
[----:B------:R-:W-:Y:S02]  /*3120*/  BAR.SYNC.DEFER_BLOCKING 0x0 ;  /* 0x0000000000007b1d */ /* 0x000fe40000010000 */
[----:B--2---:R-:W-:Y:S02]  /*3130*/  LEA R48, R48, UR5, 0x3 ;  /* 0x0000000530307c11 */ /* 0x004fe4000f8e18ff */
[----:B---3--:R-:W-:-:S04]  /*3140*/  LEA R50, R50, UR5, 0x3 ;  /* 0x0000000532327c11 */ /* 0x008fc8000f8e18ff */
[----:B------:R-:W0:Y:S04]  /*3150*/  LDS.64 R48, [R48] ;  /* 0x0000000030307984 */ /* 0x000e280000000a00 */
[----:B------:R-:W1:Y:S01]  /*3160*/  LDS.64 R50, [R50] ;  /* 0x0000000032327984 */ /* 0x000e620000000a00 */
[--C-:B0-----:R-:W-:Y:S01]  /*3170*/  FFMA.FTZ R59, R0, R59, -R48.reuse ;  /* 0x0000003b003b7223 */ /* 0x101fe20000010830 */
[C-C-:B------:R-:W-:Y:S01]  /*3180*/  FFMA.FTZ R58, R38.reuse, R58, -R48.reuse ;  /* 0x0000003a263a7223 */ /* 0x140fe20000010830 */
[----:B------:R-:W-:Y:S02]  /*3190*/  FFMA.FTZ R17, R38, R17, -R48 ;  /* 0x0000001126117223 */ /* 0x000fe40000010830 */
[-C--:B------:R-:W-:Y:S01]  /*31a0*/  FFMA.FTZ R59, -R85, R49.reuse, R59 ;  /* 0x00000031553b7223 */ /* 0x080fe2000001013b */
[----:B------:R-:W-:Y:S01]  /*31b0*/  FFMA.FTZ R58, -R84, R49, R58 ;  /* 0x00000031543a7223 */ /* 0x000fe2000001013a */
        /* <DEDUP_REMOVED lines=15> */
[----:B-1---5:R-:W-:Y:S01]  /*32b0*/  FFMA.FTZ R28, R2, R28, -R50 ;  /* 0x0000001c021c7223 */ /* 0x022fe20000010832 */
[----:B------:R-:W-:Y:S01]  /*32c0*/  FFMA.FTZ R48, -R67, R49, R17 ;  /* 0x0000003143307223 */ /* 0x000fe20000010111 */
[----:B------:R-:W-:Y:S01]  /*32d0*/  F2FP.F16.F32.PACK_AB R52, R58, R52 ;  /* 0x000000343a34723e */ /* 0x000fe200000000ff */
[----:B------:R-:W2:Y:S01]  /*32e0*/  LDL.LU R67, [R1+0x18] ;  /* 0x0000180001437983 */ /* 0x000ea20000300800 */
[----:B------:R-:W-:Y:S01]  /*32f0*/  FFMA.FTZ R75, -R75, R51, R28 ;  /* 0x000000334b4b7223 */ /* 0x000fe2000001011c */
[----:B------:R-:W-:Y:S01]  /*3300*/  FFMA.FTZ R54, -R65, R49, R15 ;  /* 0x0000003141367223 */ /* 0x000fe2000001010f */
[----:B------:R-:W-:Y:S01]  /*3310*/  FFMA.FTZ R27, R39, R27, -R50 ;  /* 0x0000001b271b7223 */ /* 0x000fe20000010832 */
[-C--:B------:R-:W-:Y:S01]  /*3320*/  FFMA.FTZ R77, -R77, R49.reuse, R26 ;  /* 0x000000314d4d7223 */ /* 0x080fe2000001011a */
[-C--:B------:R-:W-:Y:S01]  /*3330*/  FFMA.FTZ R28, -R71, R49.reuse, R21 ;  /* 0x00000031471c7223 */ /* 0x080fe20000010115 */
[----:B------:R-:W-:Y:S01]  /*3340*/  FFMA.FTZ R58, -R63, R49, R13 ;  /* 0x000000313f3a7223 */ /* 0x000fe2000001010d */
[----:B------:R-:W3:Y:S01]  /*3350*/  LDL.LU R65, [R1+0x1c] ;  /* 0x00001c0001417983 */ /* 0x000ee20000300800 */
[----:B------:R-:W-:-:S03]  /*3360*/  IADD3 R26, P1, R89, UR14, RZ ;  /* 0x0000000e591a7c10 */ /* 0x000fc6000ff3e0ff */
[----:B------:R-:W3:Y:S01]  /*3370*/  LDL.LU R63, [R1+0x10] ;  /* 0x00001000013f7983 */ /* 0x000ee20000300800 */
[----:B------:R-:W-:Y:S01]  /*3380*/  FFMA.FTZ R74, -R74, R51, R27 ;  /* 0x000000334a4a7223 */ /* 0x000fe2000001011b */
[----:B------:R-:W-:Y:S01]  /*3390*/  FMUL.FTZ R13, R37, R28 ;  /* 0x0000001c250d7220 */ /* 0x000fe20000410000 */
[----:B----4-:R-:W-:Y:S01]  /*33a0*/  IADD3.X R27, R53, UR15, RZ, P1, !PT ;  /* 0x0000000f351b7c10 */ /* 0x010fe20008ffe4ff */
[----:B------:R-:W4:Y:S01]  /*33b0*/  LDL.LU R59, [R1+0x14] ;  /* 0x00001400013b7983 */ /* 0x000f220000300800 */
[----:B------:R-:W-:Y:S01]  /*33c0*/  PRMT R28, R52, 0x7632, R28 ;  /* 0x00007632341c7816 */ /* 0x000fe2000000001c */
[----:B------:R-:W-:Y:S02]  /*33d0*/  FFMA.FTZ R76, -R76, R49, R25 ;  /* 0x000000314c4c7223 */ /* 0x000fe40000010119 */
[----:B------:R-:W4:Y:S01]  /*33e0*/  LDL.LU R55, [R1+0x8] ;  /* 0x0000080001377983 */ /* 0x000f220000300800 */
[----:B------:R-:W-:-:S03]  /*33f0*/  FFMA.FTZ R25, R2, R14, -R50 ;  /* 0x0000000e02197223 */ /* 0x000fc60000010832 */
[----:B------:R-:W4:Y:S01]  /*3400*/  LDL.LU R53, [R1+0xc] ;  /* 0x00000c0001357983 */ /* 0x000f220000300800 */
[----:B------:R-:W-:-:S03]  /*3410*/  FFMA.FTZ R21, R39, R16, -R50 ;  /* 0x0000001027157223 */ /* 0x000fc60000010832 */
[----:B------:R0:W-:Y:S01]  /*3420*/  STG.E.U16 desc[UR10][R26.64+0x2], R28 ;  /* 0x0000021c1a007986 */ /* 0x0001e2000c10150a */
[----:B------:R-:W-:-:S03]  /*3430*/  FFMA.FTZ R16, -R62, R51, R25 ;  /* 0x000000333e107223 */ /* 0x000fc60000010119 */
[----:B0-----:R-:W4:Y:S04]  /*3440*/  LDL.LU R28, [R1] ;  /* 0x00000000011c7983 */ /* 0x001f280000300800 */
[----:B------:R-:W4:Y:S01]  /*3450*/  LDL.LU R25, [R1+0x4] ;  /* 0x0000040001197983 */ /* 0x000f220000300800 */
        /* <DEDUP_REMOVED lines=8> */
[C-C-:B------:R-:W-:Y:S01]  /*34e0*/  FFMA.FTZ R24, R2.reuse, R24, -R50.reuse ;  /* 0x0000001802187223 */ /* 0x140fe20000010832 */
[C-C-:B------:R-:W-:Y:S01]  /*34f0*/  FFMA.FTZ R23, R39.reuse, R23, -R50.reuse ;  /* 0x0000001727177223 */ /* 0x140fe20000010832 */
[C-C-:B------:R-:W-:Y:S01]  /*3500*/  FFMA.FTZ R49, R2.reuse, R11, -R50.reuse ;  /* 0x0000000b02317223 */ /* 0x140fe20000010832 */
[C-C-:B------:R-:W-:Y:S01]  /*3510*/  FFMA.FTZ R11, R2.reuse, R8, -R50.reuse ;  /* 0x00000008020b7223 */ /* 0x140fe20000010832 */
[--C-:B------:R-:W-:Y:S01]  /*3520*/  FFMA.FTZ R8, R39, R7, -R50.reuse ;  /* 0x0000000727087223 */ /* 0x100fe20000010832 */
[----:B------:R-:W-:Y:S01]  /*3530*/  FFMA.FTZ R4, R2, R4, -R50 ;  /* 0x0000000402047223 */ /* 0x000fe20000010832 */
[-C--:B------:R-:W-:Y:S01]  /*3540*/  FFMA.FTZ R24, -R73, R51.reuse, R24 ;  /* 0x0000003349187223 */ /* 0x080fe20000010118 */
[----:B------:R-:W-:Y:S01]  /*3550*/  FFMA.FTZ R72, -R72, R51, R23 ;  /* 0x0000003348487223 */ /* 0x000fe20000010117 */
[C-C-:B------:R-:W-:Y:S01]  /*3560*/  FFMA.FTZ R22, R2.reuse, R22, -R50.reuse ;  /* 0x0000001602167223 */ /* 0x140fe20000010832 */
[C-C-:B------:R-:W-:Y:S01]  /*3570*/  FFMA.FTZ R17, R39.reuse, R20, -R50.reuse ;  /* 0x0000001427117223 */ /* 0x140fe20000010832 */
[----:B------:R-:W-:Y:S01]  /*3580*/  FFMA.FTZ R12, R39, R12, -R50 ;  /* 0x0000000c270c7223 */ /* 0x000fe20000010832 */
[C---:B------:R-:W-:Y:S01]  /*3590*/  FMUL.FTZ R75, R29.reuse, R75 ;  /* 0x0000004b1d4b7220 */ /* 0x040fe20000410000 */
[----:B------:R-:W-:Y:S01]  /*35a0*/  FMUL.FTZ R74, R29, R74 ;  /* 0x0000004a1d4a7220 */ /* 0x000fe20000410000 */
[----:B------:R-:W-:Y:S01]  /*35b0*/  FFMA.FTZ R8, -R5, R51, R8 ;  /* 0x0000003305087223 */ /* 0x000fe20000010108 */
[C---:B------:R-:W-:Y:S01]  /*35c0*/  FMUL.FTZ R36, R37.reuse, R36 ;  /* 0x0000002425247220 */ /* 0x040fe20000410000 */
[----:B------:R-:W-:Y:S01]  /*35d0*/  FMUL.FTZ R35, R37, R35 ;  /* 0x0000002325237220 */ /* 0x000fe20000410000 */
[-C--:B------:R-:W-:Y:S01]  /*35e0*/  FFMA.FTZ R4, -R3, R51.reuse, R4 ;  /* 0x0000003303047223 */ /* 0x080fe20000010104 */
[C---:B------:R-:W-:Y:S01]  /*35f0*/  FMUL.FTZ R24, R29.reuse, R24 ;  /* 0x000000181d187220 */ /* 0x040fe20000410000 */
[----:B------:R-:W-:Y:S01]  /*3600*/  FMUL.FTZ R5, R29, R72 ;  /* 0x000000481d057220 */ /* 0x000fe20000410000 */
[----:B------:R-:W-:Y:S01]  /*3610*/  FFMA.FTZ R19, R2, R18, -R50 ;  /* 0x0000001202137223 */ /* 0x000fe20000010832 */
[-C--:B------:R-:W-:Y:S01]  /*3620*/  FFMA.FTZ R22, -R69, R51.reuse, R22 ;  /* 0x0000003345167223 */ /* 0x080fe20000010116 */
[-C--:B------:R-:W-:Y:S01]  /*3630*/  FFMA.FTZ R68, -R68, R51.reuse, R17 ;  /* 0x0000003344447223 */ /* 0x080fe20000010111 */
[----:B------:R-:W-:Y:S01]  /*3640*/  FFMA.FTZ R12, -R61, R51, R12 ;  /* 0x000000333d0c7223 */ /* 0x000fe2000001010c */
[----:B------:R-:W-:Y:S01]  /*3650*/  F2FP.F16.F32.PACK_AB R75, R74, R75 ;  /* 0x0000004b4a4b723e */ /* 0x000fe200000000ff */
[----:B------:R-:W-:Y:S01]  /*3660*/  FMUL.FTZ R3, R29, R4 ;  /* 0x000000041d037220 */ /* 0x000fe20000410000 */
[-C--:B------:R-:W-:Y:S01]  /*3670*/  FFMA.FTZ R66, -R66, R51.reuse, R19 ;  /* 0x0000003342427223 */ /* 0x080fe20000010113 */
[----:B------:R-:W-:Y:S01]  /*3680*/  FFMA.FTZ R6, -R6, R51, R11 ;  /* 0x0000003306067223 */ /* 0x000fe2000001010b */
[----:B------:R-:W-:Y:S01]  /*3690*/  F2FP.F16.F32.PACK_AB R35, R35, R36 ;  /* 0x000000242323723e */ /* 0x000fe200000000ff */
[----:B------:R-:W-:Y:S01]  /*36a0*/  FMUL.FTZ R34, R37, R34 ;  /* 0x0000002225227220 */ /* 0x000fe20000410000 */
[----:B------:R-:W-:Y:S01]  /*36b0*/  F2FP.F16.F32.PACK_AB R24, R5, R24 ;  /* 0x000000180518723e */ /* 0x000fe200000000ff */
[----:B------:R-:W-:Y:S01]  /*36c0*/  FMUL.FTZ R33, R37, R33 ;  /* 0x0000002125217220 */ /* 0x000fe20000410000 */
[C---:B------:R-:W-:Y:S01]  /*36d0*/  FMUL.FTZ R22, R29.reuse, R22 ;  /* 0x000000161d167220 */ /* 0x040fe20000410000 */
[C---:B------:R-:W-:Y:S01]  /*36e0*/  FMUL.FTZ R7, R29.reuse, R68 ;  /* 0x000000441d077220 */ /* 0x040fe20000410000 */
[----:B------:R-:W-:Y:S01]  /*36f0*/  FMUL.FTZ R19, R29, R12 ;  /* 0x0000000c1d137220 */ /* 0x000fe20000410000 */
[----:B------:R-:W-:Y:S01]  /*3700*/  FFMA.FTZ R10, R39, R10, -R50 ;  /* 0x0000000a270a7223 */ /* 0x000fe20000010832 */
[----:B------:R-:W-:Y:S01]  /*3710*/  FMUL.FTZ R12, R29, R8 ;  /* 0x000000081d0c7220 */ /* 0x000fe20000410000 */
[----:B------:R-:W-:Y:S01]  /*3720*/  FFMA.FTZ R18, -R64, R51, R21 ;  /* 0x0000003340127223 */ /* 0x000fe20000010115 */
[----:B------:R-:W-:Y:S01]  /*3730*/  PRMT R8, R75, 0x7632, R8 ;  /* 0x000076324b087816 */ /* 0x000fe20000000008 */
[----:B------:R-:W-:Y:S01]  /*3740*/  FMUL.FTZ R11, R29, R6 ;  /* 0x000000061d0b7220 */ /* 0x000fe20000410000 */
[----:B------:R-:W-:-:S02]  /*3750*/  PRMT R20, R35, 0x7632, R20 ;  /* 0x0000763223147816 */ /* 0x000fc40000000014 */
[----:B------:R-:W-:Y:S01]  /*3760*/  PRMT R21, R24, 0x7632, R21 ;  /* 0x0000763218157816 */ /* 0x000fe20000000015 */
[----:B------:R-:W-:Y:S01]  /*3770*/  FFMA.FTZ R10, -R9, R51, R10 ;  /* 0x00000033090a7223 */ /* 0x000fe2000001010a */
[----:B------:R-:W-:Y:S01]  /*3780*/  F2FP.F16.F32.PACK_AB R33, R33, R34 ;  /* 0x000000222121723e */ /* 0x000fe200000000ff */
[----:B------:R-:W-:Y:S01]  /*3790*/  FMUL.FTZ R32, R37, R32 ;  /* 0x0000002025207220 */ /* 0x000fe20000410000 */
[----:B------:R-:W-:Y:S01]  /*37a0*/  F2FP.F16.F32.PACK_AB R22, R7, R22 ;  /* 0x000000160716723e */ /* 0x000fe200000000ff */
[----:B------:R-:W-:Y:S01]  /*37b0*/  FMUL.FTZ R31, R37, R31 ;  /* 0x0000001f251f7220 */ /* 0x000fe20000410000 */
[C---:B------:R-:W-:Y:S01]  /*37c0*/  FMUL.FTZ R9, R29.reuse, R66 ;  /* 0x000000421d097220 */ /* 0x040fe20000410000 */
[----:B------:R-:W-:Y:S01]  /*37d0*/  FMUL.FTZ R18, R29, R18 ;  /* 0x000000121d127220 */ /* 0x000fe20000410000 */
[----:B------:R-:W-:Y:S01]  /*37e0*/  STG.E.U16 desc[UR10][R26.64], R52 ;  /* 0x000000341a007986 */ /* 0x000fe2000c10150a */
[----:B------:R-:W-:-:S03]  /*37f0*/  PRMT R23, R33, 0x7632, R23 ;  /* 0x0000763221177816 */ /* 0x000fc60000000017 */
[----:B------:R-:W-:Y:S04]  /*3800*/  STG.E.U16 desc[UR10][R26.64+0x4], R75 ;  /* 0x0000044b1a007986 */ /* 0x000fe8000c10150a */
[----:B------:R0:W-:Y:S01]  /*3810*/  STG.E.U16 desc[UR10][R26.64+0x6], R8 ;  /* 0x000006081a007986 */ /* 0x0001e2000c10150a */
[----:B------:R-:W-:Y:S01]  /*3820*/  F2FP.F16.F32.PACK_AB R31, R31, R32 ;  /* 0x000000201f1f723e */ /* 0x000fe200000000ff */
[C---:B------:R-:W-:Y:S01]  /*3830*/  FMUL.FTZ R30, R37.reuse, R30 ;  /* 0x0000001e251e7220 */ /* 0x040fe20000410000 */
[----:B------:R-:W-:Y:S01]  /*3840*/  F2FP.F16.F32.PACK_AB R18, R18, R9 ;  /* 0x000000091212723e */ /* 0x000fe200000000ff */
[----:B------:R-:W-:Y:S01]  /*3850*/  FMUL.FTZ R77, R37, R77 ;  /* 0x0000004d254d7220 */ /* 0x000fe20000410000 */
[----:B------:R-:W-:Y:S01]  /*3860*/  FMUL.FTZ R16, R29, R16 ;  /* 0x000000101d107220 */ /* 0x000fe20000410000 */
[-C--:B------:R-:W-:Y:S01]  /*3870*/  FFMA.FTZ R14, -R60, R51.reuse, R49 ;  /* 0x000000333c0e7223 */ /* 0x080fe20000010131 */
[----:B------:R-:W-:Y:S01]  /*3880*/  FFMA.FTZ R50, R39, R56, -R50 ;  /* 0x0000003827327223 */ /* 0x000fe20000010832 */
[----:B------:R-:W-:Y:S01]  /*3890*/  FMUL.FTZ R76, R37, R76 ;  /* 0x0000004c254c7220 */ /* 0x000fe20000410000 */
[----:B------:R-:W-:Y:S01]  /*38a0*/  F2FP.F16.F32.PACK_AB R30, R77, R30 ;  /* 0x0000001e4d1e723e */ /* 0x000fe200000000ff */
[----:B------:R-:W-:Y:S01]  /*38b0*/  FMUL.FTZ R14, R29, R14 ;  /* 0x0000000e1d0e7220 */ /* 0x000fe20000410000 */
[----:B------:R-:W-:Y:S01]  /*38c0*/  F2FP.F16.F32.PACK_AB R16, R19, R16 ;  /* 0x000000101310723e */ /* 0x000fe200000000ff */
[----:B------:R-:W-:Y:S01]  /*38d0*/  FMUL.FTZ R17, R29, R10 ;  /* 0x0000000a1d117220 */ /* 0x000fe20000410000 */
[----:B------:R-:W-:Y:S01]  /*38e0*/  FFMA.FTZ R50, -R57, R51, R50 ;  /* 0x0000003339327223 */ /* 0x000fe20000010132 */
[----:B------:R-:W-:Y:S01]  /*38f0*/  F2FP.F16.F32.PACK_AB R13, R13, R76 ;  /* 0x0000004c0d0d723e */ /* 0x000fe200000000ff */
[C---:B------:R-:W-:Y:S01]  /*3900*/  FMUL.FTZ R70, R37.reuse, R70 ;  /* 0x0000004625467220 */ /* 0x040fe20000410000 */
[C---:B------:R-:W-:Y:S01]  /*3910*/  FMUL.FTZ R15, R37.reuse, R48 ;  /* 0x00000030250f7220 */ /* 0x040fe20000410000 */
[----:B------:R-:W-:Y:S01]  /*3920*/  FMUL.FTZ R54, R37, R54 ;  /* 0x0000003625367220 */ /* 0x000fe20000410000 */
[----:B------:R-:W-:Y:S01]  /*3930*/  F2FP.F16.F32.PACK_AB R14, R17, R14 ;  /* 0x0000000e110e723e */ /* 0x000fe200000000ff */
[----:B------:R-:W-:Y:S01]  /*3940*/  FMUL.FTZ R37, R37, R58 ;  /* 0x0000003a25257220 */ /* 0x000fe20000410000 */
[----:B------:R-:W-:Y:S01]  /*3950*/  FMUL.FTZ R10, R29, R50 ;  /* 0x000000321d0a7220 */ /* 0x000fe20000410000 */
[----:B------:R-:W-:-:S02]  /*3960*/  F2FP.F16.F32.PACK_AB R15, R15, R70 ;  /* 0x000000460f0f723e */ /* 0x000fc400000000ff */
[----:B------:R-:W-:Y:S02]  /*3970*/  F2FP.F16.F32.PACK_AB R11, R12, R11 ;  /* 0x0000000b0c0b723e */ /* 0x000fe400000000ff */
[----:B------:R-:W-:Y:S02]  /*3980*/  F2FP.F16.F32.PACK_AB R37, R37, R54 ;  /* 0x000000362525723e */ /* 0x000fe400000000ff */
[----:B------:R-:W-:Y:S01]  /*3990*/  F2FP.F16.F32.PACK_AB R3, R10, R3 ;  /* 0x000000030a03723e */ /* 0x000fe200000000ff */
[----:B------:R-:W-:Y:S01]  /*39a0*/  UMOV UR5, UR9 ;  /* 0x0000000900057c82 */ /* 0x000fe20008000000 */
[----:B------:R-:W-:Y:S01]  /*39b0*/  ULOP3.LUT UR4, UR4, 0x1, URZ, 0x3c, !UPT ;  /* 0x0000000104047892 */ /* 0x000fe2000f8e3c3f */
[----:B------:R-:W-:Y:S01]  /*39c0*/  UMOV UR9, UR7 ;  /* 0x0000000700097c82 */ /* 0x000fe20008000000 */
[----:B--2---:R-:W-:-:S04]  /*39d0*/  IADD3 R4, P1, R67, UR14, RZ ;  /* 0x0000000e43047c10 */ /* 0x004fc8000ff3e0ff */
[----:B---3--:R-:W-:Y:S02]  /*39e0*/  IADD3.X R5, R65, UR15, RZ, P1, !PT ;  /* 0x0000000f41057c10 */ /* 0x008fe40008ffe4ff */
[----:B------:R-:W-:-:S03]  /*39f0*/  IADD3 R6, P1, R63, UR14, RZ ;  /* 0x0000000e3f067c10 */ /* 0x000fc6000ff3e0ff */
[----:B------:R-:W-:Y:S01]  /*3a00*/  STG.E.U16 desc[UR10][R4.64], R35 ;  /* 0x0000002304007986 */ /* 0x000fe2000c10150a */
[----:B----4-:R-:W-:-:S03]  /*3a10*/  IADD3.X R7, R59, UR15, RZ, P1, !PT ;  /* 0x0000000f3b077c10 */ /* 0x010fc60008ffe4ff */
[----:B------:R1:W-:Y:S01]  /*3a20*/  STG.E.U16 desc[UR10][R4.64+0x2], R20 ;  /* 0x0000021404007986 */ /* 0x0003e2000c10150a */
[----:B0-----:R-:W-:-:S03]  /*3a30*/  IADD3 R8, P1, R55, UR14, RZ ;  /* 0x0000000e37087c10 */ /* 0x001fc6000ff3e0ff */
[----:B------:R-:W-:Y:S04]  /*3a40*/  STG.E.U16 desc[UR10][R4.64+0x4], R24 ;  /* 0x0000041804007986 */ /* 0x000fe8000c10150a */
[----:B------:R0:W-:Y:S01]  /*3a50*/  STG.E.U16 desc[UR10][R4.64+0x6], R21 ;  /* 0x0000061504007986 */ /* 0x0001e2000c10150a */
[----:B------:R-:W-:-:S03]  /*3a60*/  IADD3.X R9, R53, UR15, RZ, P1, !PT ;  /* 0x0000000f35097c10 */ /* 0x000fc60008ffe4ff */
[----:B------:R-:W-:Y:S01]  /*3a70*/  STG.E.U16 desc[UR10][R6.64], R33 ;  /* 0x0000002106007986 */ /* 0x000fe2000c10150a */
[----:B-1----:R-:W-:Y:S02]  /*3a80*/  PRMT R20, R31, 0x7632, R20 ;  /* 0x000076321f147816 */ /* 0x002fe40000000014 */
[----:B0-----:R-:W-:Y:S01]  /*3a90*/  PRMT R5, R22, 0x7632, R5 ;  /* 0x0000763216057816 */ /* 0x001fe20000000005 */
[----:B------:R-:W-:Y:S01]  /*3aa0*/  STG.E.U16 desc[UR10][R6.64+0x2], R23 ;  /* 0x0000021706007986 */ /* 0x000fe2000c10150a */
[----:B------:R-:W-:-:S03]  /*3ab0*/  IADD3 R4, P1, R28, UR14, RZ ;  /* 0x0000000e1c047c10 */ /* 0x000fc6000ff3e0ff */
[----:B------:R-:W-:Y:S04]  /*3ac0*/  STG.E.U16 desc[UR10][R6.64+0x4], R22 ;  /* 0x0000041606007986 */ /* 0x000fe8000c10150a */
[----:B------:R0:W-:Y:S04]  /*3ad0*/  STG.E.U16 desc[UR10][R6.64+0x6], R5 ;  /* 0x0000060506007986 */ /* 0x0001e8000c10150a */
[----:B------:R-:W-:Y:S01]  /*3ae0*/  STG.E.U16 desc[UR10][R8.64], R31 ;  /* 0x0000001f08007986 */ /* 0x000fe2000c10150a */
[----:B0-----:R-:W-:Y:S02]  /*3af0*/  PRMT R7, R18, 0x7632, R7 ;  /* 0x0000763212077816 */ /* 0x001fe40000000007 */
[----:B------:R-:W-:Y:S01]  /*3b00*/  IADD3.X R5, R25, UR15, RZ, P1, !PT ;  /* 0x0000000f19057c10 */ /* 0x000fe20008ffe4ff */
[----:B------:R-:W-:Y:S01]  /*3b10*/  STG.E.U16 desc[UR10][R8.64+0x2], R20 ;  /* 0x0000021408007986 */ /* 0x000fe2000c10150a */
[----:B------:R-:W-:-:S02]  /*3b20*/  IADD3 R92, P1, R92, UR14, RZ ;  /* 0x0000000e5c5c7c10 */ /* 0x000fc4000ff3e0ff */
[----:B------:R-:W-:Y:S01]  /*3b30*/  PRMT R6, R30, 0x7632, R6 ;  /* 0x000076321e067816 */ /* 0x000fe20000000006 */
[----:B------:R-:W-:Y:S01]  /*3b40*/  STG.E.U16 desc[UR10][R8.64+0x4], R18 ;  /* 0x0000041208007986 */ /* 0x000fe2000c10150a */
[----:B------:R-:W-:-:S03]  /*3b50*/  IADD3.X R93, R93, UR15, RZ, P1, !PT ;  /* 0x0000000f5d5d7c10 */ /* 0x000fc60008ffe4ff */
[----:B------:R0:W-:Y:S01]  /*3b60*/  STG.E.U16 desc[UR10][R8.64+0x6], R7 ;  /* 0x0000060708007986 */ /* 0x0001e2000c10150a */
[----:B------:R-:W-:-:S03]  /*3b70*/  IADD3 R90, P1, R90, UR14, RZ ;  /* 0x0000000e5a5a7c10 */ /* 0x000fc6000ff3e0ff */
[----:B------:R-:W-:Y:S01]  /*3b80*/  STG.E.U16 desc[UR10][R4.64], R30 ;  /* 0x0000001e04007986 */ /* 0x000fe2000c10150a */
[----:B------:R-:W-:Y:S02]  /*3b90*/  IADD3.X R91, R91, UR15, RZ, P1, !PT ;  /* 0x0000000f5b5b7c10 */ /* 0x000fe40008ffe4ff */
[----:B0-----:R-:W-:Y:S01]  /*3ba0*/  PRMT R9, R16, 0x7632, R9 ;  /* 0x0000763210097816 */ /* 0x001fe20000000009 */
[----:B------:R0:W-:Y:S01]  /*3bb0*/  STG.E.U16 desc[UR10][R4.64+0x2], R6 ;  /* 0x0000020604007986 */ /* 0x0001e2000c10150a */
[----:B------:R-:W-:-:S03]  /*3bc0*/  PRMT R7, R13, 0x7632, R7 ;  /* 0x000076320d077816 */ /* 0x000fc60000000007 */
[----:B------:R-:W-:Y:S04]  /*3bd0*/  STG.E.U16 desc[UR10][R4.64+0x4], R16 ;  /* 0x0000041004007986 */ /* 0x000fe8000c10150a */
[----:B------:R1:W-:Y:S01]  /*3be0*/  STG.E.U16 desc[UR10][R4.64+0x6], R9 ;  /* 0x0000060904007986 */ /* 0x0003e2000c10150a */
[----:B------:R-:W-:-:S03]  /*3bf0*/  PRMT R8, R37, 0x7632, R8 ;  /* 0x0000763225087816 */ /* 0x000fc60000000008 */
[----:B------:R2:W-:Y:S01]  /*3c00*/  STG.E.U16 desc[UR10][R92.64+0x2], R7 ;  /* 0x000002075c007986 */ /* 0x0005e2000c10150a */
[----:B0-----:R-:W-:Y:S02]  /*3c10*/  PRMT R6, R15, 0x7632, R6 ;  /* 0x000076320f067816 */ /* 0x001fe40000000006 */
[----:B-1----:R-:W-:Y:S02]  /*3c20*/  PRMT R5, R14, 0x7632, R5 ;  /* 0x000076320e057816 */ /* 0x002fe40000000005 */
[----:B------:R-:W-:Y:S02]  /*3c30*/  IADD3 R4, P1, R87, UR14, RZ ;  /* 0x0000000e57047c10 */ /* 0x000fe4000ff3e0ff */
[----:B--2---:R-:W-:Y:S01]  /*3c40*/  PRMT R7, R11, 0x7632, R7 ;  /* 0x000076320b077816 */ /* 0x004fe20000000007 */
[----:B------:R0:W-:Y:S01]  /*3c50*/  STG.E.U16 desc[UR10][R92.64+0x6], R5 ;  /* 0x000006055c007986 */ /* 0x0001e2000c10150a */
[----:B------:R-:W-:-:S03]  /*3c60*/  PRMT R9, R3, 0x7632, R9 ;  /* 0x0000763203097816 */ /* 0x000fc60000000009 */
[----:B------:R1:W-:Y:S04]  /*3c70*/  STG.E.U16 desc[UR10][R92.64], R13 ;  /* 0x0000000d5c007986 */ /* 0x0003e8000c10150a */
[----:B------:R1:W-:Y:S01]  /*3c80*/  STG.E.U16 desc[UR10][R92.64+0x4], R14 ;  /* 0x0000040e5c007986 */ /* 0x0003e2000c10150a */
[----:B0-----:R-:W-:-:S03]  /*3c90*/  IADD3.X R5, R88, UR15, RZ, P1, !PT ;  /* 0x0000000f58057c10 */ /* 0x001fc60008ffe4ff */
        /* <DEDUP_REMOVED lines=9> */
.L_x_2719:
        /* <DEDUP_REMOVED lines=8> */
[----:B01----:R-:W-:Y:S01]  /*3db0*/  LOP3.LUT R3, RZ, UR13, RZ, 0x33, !PT ;  /* 0x0000000dff037c12 */ /* 0x003fe2000f8e33ff */
        /* <DEDUP_REMOVED lines=35> */
[----:B------:R-:W-:Y:S02]  /*3ff0*/  MOV R6, R5 ;  /* 0x0000000500067202 */ /* 0x000fe40000000f00 */
[----:B------:R-:W-:Y:S02]  /*4000*/  LOP3.LUT R2, R2, 0x780, RZ, 0xc0, !PT ;  /* 0x0000078002027812 */ /* 0x000fe400078ec0ff */
[----:B------:R-:W-:Y:S02]  /*4010*/  IADD3.X R7, RZ, RZ, RZ, P0, !PT ;  /* 0x000000ffff077210 */ /* 0x000fe400007fe4ff */
[----:B------:R-:W-:-:S02]  /*4020*/  IADD3 R8, R2, UR8, RZ ;  /* 0x0000000802087c10 */ /* 0x000fc4000fffe0ff */
[C---:B------:R-:W-:Y:S02]  /*4030*/  LOP3.LUT R5, R40.reuse, R43, RZ, 0x3c, !PT ;  /* 0x0000002b28057212 */ /* 0x040fe400078e3cff */
[----:B------:R-:W-:Y:S02]  /*4040*/  VIMNMX.U32 R42, R40, 0x20, !PT ;  /* 0x00000020282a7848 */ /* 0x000fe40007fe0000 */
[----:B------:R-:W-:Y:S01]  /*4050*/  IADD3 RZ, P0, R3, R4, RZ ;  /* 0x0000000403ff7210 */ /* 0x000fe20007f1e0ff */
[----:B------:R-:W-:Y:S01]  /*4060*/  IMAD R46, R5, 0x4, R8 ;  /* 0x00000004052e7824 */ /* 0x000fe200078e0208 */
[----:B------:R-:W-:Y:S02]  /*4070*/  IADD3 R42, R42, R9, RZ ;  /* 0x000000092a2a7210 */ /* 0x000fe40007ffe0ff */
[C---:B------:R-:W-:Y:S01]  /*4080*/  IADD3 R44, R39.reuse, 0x28, RZ ;  /* 0x00000028272c7810 */ /* 0x040fe20007ffe0ff */
[----:B------:R-:W-:Y:S01]  /*4090*/  IMAD.WIDE.U32.X R4, R38, -0x33333334, R6, P0 ;  /* 0xcccccccc26047825 */ /* 0x000fe200000e0406 */
[----:B------:R-:W-:-:S02]  /*40a0*/  LOP3.LUT R45, R39, R43, RZ, 0x3c, !PT ;  /* 0x0000002b272d7212 */ /* 0x000fc400078e3cff */
[----:B------:R-:W-:Y:S01]  /*40b0*/  LOP3.LUT R47, R44, R43, RZ, 0x3c, !PT ;  /* 0x0000002b2c2f7212 */ /* 0x000fe200078e3cff */
[----:B------:R-:W-:Y:S01]  /*40c0*/  IMAD.WIDE.U32 R2, R42, -0x33333333, RZ ;  /* 0xcccccccd2a027825 */ /* 0x000fe200078e00ff */
[----:B------:R-:W-:Y:S02]  /*40d0*/  SHF.R.U64 R56, R4, 0x3, R5 ;  /* 0x0000000304387819 */ /* 0x000fe40000001205 */
[C---:B------:R-:W-:Y:S02]  /*40e0*/  IADD3 R50, P0, R36.reuse, 0xa, RZ ;  /* 0x0000000a24327810 */ /* 0x040fe40007f1e0ff */
[----:B------:R-:W-:Y:S02]  /*40f0*/  LEA.HI R2, R3, 0x1, RZ, 0x1c ;  /* 0x0000000103027811 */ /* 0x000fe400078fe0ff */
[C---:B------:R-:W-:Y:S02]  /*4100*/  IADD3 R51, P1, R36.reuse, 0x14, RZ ;  /* 0x0000001424337810 */ /* 0x040fe40007f3e0ff */
[----:B------:R-:W-:-:S02]  /*4110*/  IADD3 R64, P2, R36, 0x1e, RZ ;  /* 0x0000001e24407810 */ /* 0x000fc40007f5e0ff */
[----:B------:R-:W-:Y:S02]  /*4120*/  IADD3 R56, R56, 0x1, RZ ;  /* 0x0000000138387810 */ /* 0x000fe40007ffe0ff */
[-C--:B------:R-:W-:Y:S02]  /*4130*/  LEA R45, R45, R8.reuse, 0x2 ;  /* 0x000000082d2d7211 */ /* 0x080fe400078e10ff */
[----:B------:R-:W-:Y:S02]  /*4140*/  LEA R47, R47, R8, 0x2 ;  /* 0x000000082f2f7211 */ /* 0x000fe400078e10ff */
[C---:B------:R-:W-:Y:S02]  /*4150*/  LOP3.LUT R49, R0.reuse, 0x1f, RZ, 0xc0, !PT ;  /* 0x0000001f00317812 */ /* 0x040fe400078ec0ff */
[----:B------:R-:W-:Y:S02]  /*4160*/  LOP3.LUT R63, R0, 0xf, RZ, 0xc0, !PT ;  /* 0x0000000f003f7812 */ /* 0x000fe400078ec0ff */
[----:B------:R-:W-:-:S02]  /*4170*/  IADD3 R52, R39, 0x3c, RZ ;  /* 0x0000003c27347810 */ /* 0x000fc40007ffe0ff */
[----:B------:R-:W-:Y:S02]  /*4180*/  IADD3.X R53, RZ, RZ, RZ, P0, !PT ;  /* 0x000000ffff357210 */ /* 0x000fe400007fe4ff */
[----:B------:R-:W-:Y:S02]  /*4190*/  IADD3.X R54, RZ, RZ, RZ, P1, !PT ;  /* 0x000000ffff367210 */ /* 0x000fe40000ffe4ff */
[----:B------:R-:W-:Y:S02]  /*41a0*/  IADD3.X R65, RZ, RZ, RZ, P2, !PT ;  /* 0x000000ffff417210 */ /* 0x000fe400017fe4ff */
[----:B------:R-:W-:Y:S02]  /*41b0*/  LOP3.LUT R55, R2, 0x3, RZ, 0xc0, !PT ;  /* 0x0000000302377812 */ /* 0x000fe400078ec0ff */
[----:B------:R-:W-:-:S07]  /*41c0*/  LOP3.LUT R56, R56, 0x3, RZ, 0xc0, !PT ;  /* 0x0000000338387812 */ /* 0x000fce00078ec0ff */
.L_x_2752:
        /* <DEDUP_REMOVED lines=10> */
[----:B------:R-:W-:Y:S02]  /*4270*/  ISETP.NE.AND.EX P1, PT, RZ, RZ, PT, P1 ;  /* 0x000000ffff00720c */ /* 0x000fe40003f25310 */
[----:B------:R-:W-:Y:S02]  /*4280*/  ISETP.GE.U32.AND.EX P0, PT, R38, RZ, PT, P0 ;  /* 0x000000ff2600720c */ /* 0x000fe40003f06100 */
[----:B------:R-:W-:Y:S02]  /*4290*/  SHF.R.S32.HI R9, RZ, 0x1f, R48 ;  /* 0x0000001fff097819 */ /* 0x000fe40000011430 */
[----:B------:R-:W-:-:S02]  /*42a0*/  MOV R62, RZ ;  /* 0x000000ff003e7202 */ /* 0x000fc40000000f00 */
[----:B------:R-:W-:Y:S02]  /*42b0*/  MOV R58, R36 ;  /* 0x00000024003a7202 */ /* 0x000fe40000000f00 */
[----:B------:R-:W-:Y:S02]  /*42c0*/  MOV R57, RZ ;  /* 0x000000ff00397202 */ /* 0x000fe40000000f00 */
[----:B------:R-:W-:Y:S01]  /*42d0*/  MOV R61, RZ ;  /* 0x000000ff003d7202 */ /* 0x000fe20000000f00 */
[----:B------:R-:W-:Y:S06]  /*42e0*/  @!P1 BRA `(.L_x_2739) ;  /* 0x0000000000689947 */ /* 0x000fec0003800000 */
[----:B------:R-:W-:Y:S01]  /*42f0*/  IADD3 R2, P1, R49, R48, RZ ;  /* 0x0000003031027210 */ /* 0x000fe20007f3e0ff */
[----:B------:R-:W-:-:S03]  /*4300*/  ULDC.64 UR12, c[0x0][0x260] ;  /* 0x00009800000c7ab9 */ /* 0x000fc60000000a00 */
        /* <DEDUP_REMOVED lines=24> */
.L_x_2739:
[----:B------:R-:W-:Y:S05]  /*4490*/  BSYNC B1 ;  /* 0x0000000000017941 */ /* 0x000fea0003800000 */
.L_x_2738:
        /* <DEDUP_REMOVED lines=20> */
.L_x_2742:
        /* <DEDUP_REMOVED lines=55> */
.L_x_2741:
[----:B------:R-:W-:Y:S05]  /*4950*/  BSYNC B1 ;  /* 0x0000000000017941 */ /* 0x000fea0003800000 */
.L_x_2740:
        /* <DEDUP_REMOVED lines=35> */
.L_x_2744:
[----:B------:R-:W-:Y:S05]  /*4b90*/  BSYNC B1 ;  /* 0x0000000000017941 */ /* 0x000fea0003800000 */
.L_x_2743:
        /* <DEDUP_REMOVED lines=15> */
.L_x_2737:
[----:B------:R-:W-:Y:S05]  /*4c90*/  BSYNC B0 ;  /* 0x0000000000007941 */ /* 0x000fea0003800000 */
.L_x_2736:
        /* <DEDUP_REMOVED lines=23> */
[----:B------:R-:W-:-:S02]  /*4e10*/  IMAD.MOV.U32 R2, RZ, RZ, 0xffff ;  /* 0x0000ffffff027424 */ /* 0x000fc400078e00ff */
        /* <DEDUP_REMOVED lines=13> */
.L_x_2761:
[----:B------:R-:W2:Y:S01]  /*4ef0*/  LDC.64 R2, c[0x0][0x218] ;  /* 0x00008600ff027b82 */ /* 0x000ea20000000a00 */
[----:B------:R-:W-:Y:S01]  /*4f00*/  ISETP.NE.AND P1, PT, R63, RZ, PT ;  /* 0x000000ff3f00720c */ /* 0x000fe20003f25270 */
[----:B----4-:R-:W-:Y:S01]  /*4f10*/  FADD.FTZ R8, R12, R9 ;  /* 0x000000090c087221 */ /* 0x010fe20000010000 */
[----:B------:R-:W-:Y:S02]  /*4f20*/  IADD3 R7, R39, R48, RZ ;  /* 0x0000003027077210 */ /* 0x000fe40007ffe0ff */
[----:B------:R-:W-:Y:S02]  /*4f30*/  ISETP.NE.AND P2, PT, R55, 0x1, PT ;  /* 0x000000013700780c */ /* 0x000fe40003f45270 */
[----:B------:R-:W-:Y:S01]  /*4f40*/  MOV R13, R40 ;  /* 0x00000028000d7202 */ /* 0x000fe20000000f00 */
        /* <DEDUP_REMOVED lines=35> */
.L_x_2771:
        /* <DEDUP_REMOVED lines=35> */
.L_x_2781:
[----:B----4-:R-:W-:Y:S01]  /*53b0*/  FADD.FTZ R7, R19, R9 ;  /* 0x0000000913077221 */ /* 0x010fe20000010000 */
[----:B------:R-:W-:Y:S02]  /*53c0*/  @!P1 F2FP.F16.F32.PACK_AB R6, RZ, R10 ;  /* 0x0000000aff06923e */ /* 0x000fe400000000ff */
[----:B------:R-:W-:Y:S02]  /*53d0*/  MOV R13, R52 ;  /* 0x00000034000d7202 */ /* 0x000fe40000000f00 */
[----:B------:R-:W-:Y:S01]  /*53e0*/  @!P1 F2FP.F16.F32.PACK_AB R7, RZ, R7 ;  /* 0x00000007ff07923e */ /* 0x000fe200000000ff */
[----:B------:R0:W-:Y:S04]  /*53f0*/  @!P1 STG.E.U16 desc[UR10][R2.64+0x50], R6 ;  /* 0x0000500602009986 */ /* 0x0001e8000c10150a */
[----:B------:R0:W-:Y:S02]  /*5400*/  @!P1 STG.E.U16 desc[UR10][R4.64+0x50], R7 ;  /* 0x0000500704009986 */ /* 0x0001e4000c10150a */
.L_x_2747:
[----:B------:R-:W-:Y:S05]  /*5410*/  BSYNC B0 ;  /* 0x0000000000007941 */ /* 0x000fea0003800000 */
.L_x_2746:
        /* <DEDUP_REMOVED lines=17> */
[-C--:B------:R-:W-:Y:S01]  /*5530*/  @!P0 LOP3.LUT R10, R10, R43.reuse, RZ, 0x3c, !PT ;  /* 0x0000002b0a0a8212 */ /* 0x080fe200078e3cff */
[----:B------:R-:W-:Y:S01]  /*5540*/  IMAD.MOV.U32 R12, RZ, RZ, 0xffff ;  /* 0x0000ffffff0c7424 */ /* 0x000fe200078e00ff */
        /* <DEDUP_REMOVED lines=21> */
[----:B-1----:R-:W-:Y:S02]  /*56a0*/  MOV R10, 0xffff ;  /* 0x0000ffff000a7802 */ /* 0x002fe40000000f00 */
[----:B------:R-:W-:Y:S01]  /*56b0*/  MOV R26, RZ ;  /* 0x000000ff001a7202 */ /* 0x000fe20000000f00 */
[----:B----4-:R-:W1:Y:S01]  /*56c0*/  SHFL.BFLY PT, R9, R3, 0x8, 0x101f ;  /* 0x0d101f0003097f89 */ /* 0x010e6200000e0000 */
[----:B0-----:R-:W-:Y:S02]  /*56d0*/  @!P0 MOV R14, R15 ;  /* 0x0000000f000e8202 */ /* 0x001fe40000000f00 */
[----:B------:R-:W-:Y:S02]  /*56e0*/  MOV R15, 0xffff ;  /* 0x0000ffff000f7802 */ /* 0x000fe40000000f00 */
[----:B-----5:R-:W-:Y:S01]  /*56f0*/  @!P0 MOV R20, R5 ;  /* 0x0000000500148202 */ /* 0x020fe20000000f00 */
[----:B------:R-:W0:Y:S01]  /*5700*/  SHFL.BFLY PT, R19, R14, 0x8, 0x101f ;  /* 0x0d101f000e137f89 */ /* 0x000e2200000e0000 */
[----:B---3--:R-:W-:-:S03]  /*5710*/  @!P0 IMAD.MOV.U32 R16, RZ, RZ, R17 ;  /* 0x000000ffff108224 */ /* 0x008fc600078e0011 */
        /* <DEDUP_REMOVED lines=78> */
[----:B------:R-:W-:Y:S01]  /*5c00*/  @!P0 F2FP.F16.F32.PACK_AB R9, RZ, R10 ;  /* 0x0000000aff09823e */ /* 0x000fe200000000ff */
[----:B-----5:R-:W-:Y:S01]  /*5c10*/  IMAD.WIDE R2, R7, 0x2, R2 ;  /* 0x0000000207027825 */ /* 0x020fe200078e0202 */
[----:B------:R-:W-:Y:S01]  /*5c20*/  @!P0 F2FP.F16.F32.PACK_AB R10, RZ, R12 ;  /* 0x0000000cff0a823e */ /* 0x000fe200000000ff */
[----:B------:R-:W4:Y:S02]  /*5c30*/  SHFL.BFLY PT, R13, R24, 0x1, 0x101f ;  /* 0x0c301f00180d7f89 */ /* 0x000f2400000e0000 */
[----:B0-----:R-:W-:Y:S01]  /*5c40*/  FADD.FTZ R7, R16, R19 ;  /* 0x0000001310077221 */ /* 0x001fe20000010000 */
[----:B------:R-:W-:Y:S01]  /*5c50*/  PRMT R11, R10, 0x7610, R11 ;  /* 0x000076100a0b7816 */ /* 0x000fe2000000000b */
[----:B------:R0:W-:Y:S01]  /*5c60*/  @!P0 STG.E.U16 desc[UR10][R4.64], R9 ;  /* 0x0000000904008986 */ /* 0x0001e2000c10150a */
[----:B------:R-:W-:-:S02]  /*5c70*/  FADD.FTZ R14, R14, R21 ;  /* 0x000000150e0e7221 */ /* 0x000fc40000010000 */
[----:B------:R-:W-:Y:S01]  /*5c80*/  @!P0 F2FP.F16.F32.PACK_AB R7, RZ, R7 ;  /* 0x00000007ff07823e */ /* 0x000fe200000000ff */
[----:B------:R4:W-:Y:S01]  /*5c90*/  @!P0 STG.E.U16 desc[UR10][R2.64], R11 ;  /* 0x0000000b02008986 */ /* 0x0009e2000c10150a */
[----:B-1----:R-:W-:Y:S01]  /*5ca0*/  FADD.FTZ R8, R23, R18 ;  /* 0x0000001217087221 */ /* 0x002fe20000010000 */
[----:B------:R-:W-:Y:S01]  /*5cb0*/  @!P0 F2FP.F16.F32.PACK_AB R6, RZ, R14 ;  /* 0x0000000eff06823e */ /* 0x000fe200000000ff */
[----:B--2---:R-:W-:-:S03]  /*5cc0*/  FADD.FTZ R10, R22, R25 ;  /* 0x00000019160a7221 */ /* 0x004fc60000010000 */
[----:B------:R-:W-:Y:S01]  /*5cd0*/  @!P0 F2FP.F16.F32.PACK_AB R8, RZ, R8 ;  /* 0x00000008ff08823e */ /* 0x000fe200000000ff */
[----:B------:R1:W-:Y:S01]  /*5ce0*/  @!P0 STG.E.U16 desc[UR10][R4.64+0x28], R6 ;  /* 0x0000280604008986 */ /* 0x0003e2000c10150a */
[----:B0-----:R-:W-:Y:S01]  /*5cf0*/  MOV R9, 0xffff ;  /* 0x0000ffff00097802 */ /* 0x001fe20000000f00 */
[----:B---3--:R-:W-:Y:S01]  /*5d00*/  FADD.FTZ R26, R26, R29 ;  /* 0x0000001d1a1a7221 */ /* 0x008fe20000010000 */
[----:B------:R-:W-:Y:S01]  /*5d10*/  @!P0 F2FP.F16.F32.PACK_AB R10, RZ, R10 ;  /* 0x0000000aff0a823e */ /* 0x000fe200000000ff */
[----:B------:R1:W-:Y:S04]  /*5d20*/  @!P0 STG.E.U16 desc[UR10][R2.64+0x28], R7 ;  /* 0x0000280702008986 */ /* 0x0003e8000c10150a */
[----:B------:R1:W-:Y:S01]  /*5d30*/  @!P0 STG.E.U16 desc[UR10][R4.64+0x50], R8 ;  /* 0x0000500804008986 */ /* 0x0003e2000c10150a */
[----:B----4-:R-:W-:-:S03]  /*5d40*/  FADD.FTZ R13, R24, R13 ;  /* 0x0000000d180d7221 */ /* 0x010fc60000010000 */
[----:B------:R1:W0:Y:S04]  /*5d50*/  SHFL.BFLY PT, R9, R26, 0x1, 0x101f ;  /* 0x0c301f001a097f89 */ /* 0x00022800000e0000 */
[----:B------:R1:W-:Y:S02]  /*5d60*/  @!P0 STG.E.U16 desc[UR10][R2.64+0x50], R10 ;  /* 0x0000500a02008986 */ /* 0x0003e4000c10150a */
.L_x_2815:
[----:B01----:R-:W-:Y:S01]  /*5d70*/  FADD.FTZ R7, R26, R9 ;  /* 0x000000091a077221 */ /* 0x003fe20000010000 */
[----:B------:R-:W-:-:S04]  /*5d80*/  @!P0 F2FP.F16.F32.PACK_AB R6, RZ, R13 ;  /* 0x0000000dff06823e */ /* 0x000fc800000000ff */
[----:B------:R-:W-:Y:S01]  /*5d90*/  @!P0 F2FP.F16.F32.PACK_AB R7, RZ, R7 ;  /* 0x00000007ff07823e */ /* 0x000fe200000000ff */
[----:B------:R0:W-:Y:S04]  /*5da0*/  @!P0 STG.E.U16 desc[UR10][R4.64+0x78], R6 ;  /* 0x0000780604008986 */ /* 0x0001e8000c10150a */
[----:B------:R0:W-:Y:S02]  /*5db0*/  @!P0 STG.E.U16 desc[UR10][R2.64+0x78], R7 ;  /* 0x0000780702008986 */ /* 0x0001e4000c10150a */
.L_x_2745:
[----:B------:R-:W-:Y:S05]  /*5dc0*/  WARPSYNC.ALL ;  /* 0x0000000000007948 */ /* 0x000fea0003800000 */
[----:B------:R-:W-:Y:S01]  /*5dd0*/  BAR.SYNC.DEFER_BLOCKING 0x0 ;  /* 0x0000000000007b1d */ /* 0x000fe20000010000 */
[C---:B------:R-:W-:Y:S01]  /*5de0*/  ISETP.GE.AND P0, PT, R48.reuse, -0x22c0, PT ;  /* 0xffffdd403000780c */ /* 0x040fe20003f06270 */
[----:B------:R-:W-:-:S12]  /*5df0*/  VIADD R48, R48, 0x2400 ;  /* 0x0000240030307836 */ /* 0x000fd80000000000 */
[----:B------:R-:W-:Y:S05]  /*5e00*/  @!P0 BRA `(.L_x_2752) ;  /* 0xffffffe000f08947 */ /* 0x000fea000383ffff */
[----:B------:R-:W-:Y:S05]  /*5e10*/  EXIT ;  /* 0x000000000000794d */ /* 0x000fea0003800000 */
.L_x_2748:
[----:B------:R-:W-:Y:S01]  /*5e20*/  HFMA2.MMA R8, -RZ, RZ, 0, 4.76837158203125e-07 ;  /* 0x00000008ff087435 */ /* 0x000fe200000001ff */
[----:B--2---:R-:W-:Y:S02]  /*5e30*/  MOV R11, R2 ;  /* 0x00000002000b7202 */ /* 0x004fe40000000f00 */
[----:B------:R-:W-:Y:S02]  /*5e40*/  MOV R7, 0x101f ;  /* 0x0000101f00077802 */ /* 0x000fe40000000f00 */
[----:B------:R-:W-:-:S07]  /*5e50*/  MOV R6, 0xffff ;  /* 0x0000ffff00067802 */ /* 0x000fce0000000f00 */
[----:B01-3--:R-:W-:Y:S05]  /*5e60*/  WARPSYNC.COLLECTIVE R6, `(.L_x_2753) ;  /* 0x0000000006087348 */ /* 0x00bfea0003c00000 */
[----:B------:R2:W4:Y:S02]  /*5e70*/  SHFL.BFLY P2, R9, R11, R8, R7 ;  /* 0x0c0000080b097389 */ /* 0x0005240000040007 */
[----:B01234-:R-:W-:Y:S01]  /*5e80*/  ENDCOLLECTIVE ;  /* 0x000000000000791b */ /* 0x01ffe20003800000 */
.L_x_2753:
[----:B------:R-:W-:Y:S02]  /*5e90*/  MOV R11, R3 ;  /* 0x00000003000b7202 */ /* 0x000fe40000000f00 */
[----:B------:R-:W-:-:S07]  /*5ea0*/  MOV R5, R9 ;  /* 0x0000000900057202 */ /* 0x000fce0000000f00 */
[----:B------:R-:W-:Y:S05]  /*5eb0*/  WARPSYNC.COLLECTIVE R6, `(.L_x_2754) ;  /* 0x0000000006087348 */ /* 0x000fea0003c00000 */
[----:B------:R0:W1:Y:S02]  /*5ec0*/  SHFL.BFLY P2, R9, R11, R8, R7 ;  /* 0x0c0000080b097389 */ /* 0x0000640000040007 */
[----:B01----:R-:W-:Y:S01]  /*5ed0*/  ENDCOLLECTIVE ;  /* 0x000000000000791b */ /* 0x003fe20003800000 */
.L_x_2754:
[----:B------:R-:W-:Y:S01]  /*5ee0*/  FADD.FTZ R5, R5, R2 ;  /* 0x0000000205057221 */ /* 0x000fe20000010000 */
[----:B------:R-:W-:-:S04]  /*5ef0*/  HFMA2.MMA R8, -RZ, RZ, 0, 2.384185791015625e-07 ;  /* 0x00000004ff087435 */ /* 0x000fc800000001ff */
[----:B------:R-:W-:Y:S02]  /*5f00*/  MOV R11, R5 ;  /* 0x00000005000b7202 */ /* 0x000fe40000000f00 */
[----:B------:R-:W-:-:S07]  /*5f10*/  MOV R4, R9 ;  /* 0x0000000900047202 */ /* 0x000fce0000000f00 */
[----:B------:R-:W-:Y:S05]  /*5f20*/  WARPSYNC.COLLECTIVE R6, `(.L_x_2755) ;  /* 0x0000000006087348 */ /* 0x000fea0003c00000 */
[----:B------:R0:W1:Y:S02]  /*5f30*/  SHFL.BFLY P2, R9, R11, R8, R7 ;  /* 0x0c0000080b097389 */ /* 0x0000640000040007 */
[----:B01----:R-:W-:Y:S01]  /*5f40*/  ENDCOLLECTIVE ;  /* 0x000000000000791b */ /* 0x003fe20003800000 */
.L_x_2755:
[----:B------:R-:W-:-:S05]  /*5f50*/  FADD.FTZ R4, R4, R3 ;  /* 0x0000000304047221 */ /* 0x000fca0000010000 */
[----:B------:R-:W-:Y:S02]  /*5f60*/  MOV R11, R4 ;  /* 0x00000004000b7202 */ /* 0x000fe40000000f00 */
[----:B------:R-:W-:-:S07]  /*5f70*/  MOV R10, R9 ;  /* 0x00000009000a7202 */ /* 0x000fce0000000f00 */
[----:B------:R-:W-:Y:S05]  /*5f80*/  WARPSYNC.COLLECTIVE R6, `(.L_x_2756) ;  /* 0x0000000006087348 */ /* 0x000fea0003c00000 */
[----:B------:R0:W1:Y:S02]  /*5f90*/  SHFL.BFLY P2, R9, R11, R8, R7 ;  /* 0x0c0000080b097389 */ /* 0x0000640000040007 */
[----:B01----:R-:W-:Y:S01]  /*5fa0*/  ENDCOLLECTIVE ;  /* 0x000000000000791b */ /* 0x003fe20003800000 */
.L_x_2756:
[----:B------:R-:W-:Y:S01]  /*5fb0*/  FADD.FTZ R10, R5, R10 ;  /* 0x0000000a050a7221 */ /* 0x000fe20000010000 */
[----:B------:R-:W-:-:S04]  /*5fc0*/  HFMA2.MMA R8, -RZ, RZ, 0, 1.1920928955078125e-07 ;  /* 0x00000002ff087435 */ /* 0x000fc800000001ff */
[----:B------:R-:W-:Y:S02]  /*5fd0*/  MOV R11, R10 ;  /* 0x0000000a000b7202 */ /* 0x000fe40000000f00 */
[----:B------:R-:W-:-:S07]  /*5fe0*/  MOV R13, R9 ;  /* 0x00000009000d7202 */ /* 0x000fce0000000f00 */
[----:B------:R-:W-:Y:S05]  /*5ff0*/  WARPSYNC.COLLECTIVE R6, `(.L_x_2757) ;  /* 0x0000000006087348 */ /* 0x000fea0003c00000 */
[----:B------:R0:W1:Y:S02]  /*6000*/  SHFL.BFLY P2, R9, R11, R8, R7 ;  /* 0x0c0000080b097389 */ /* 0x0000640000040007 */
[----:B01----:R-:W-:Y:S01]  /*6010*/  ENDCOLLECTIVE ;  /* 0x000000000000791b */ /* 0x003fe20003800000 */
.L_x_2757:
[----:B------:R-:W-:-:S05]  /*6020*/  FADD.FTZ R13, R4, R13 ;  /* 0x0000000d040d7221 */ /* 0x000fca0000010000 */
[----:B------:R-:W-:Y:S02]  /*6030*/  MOV R11, R13 ;  /* 0x0000000d000b7202 */ /* 0x000fe40000000f00 */
[----:B------:R-:W-:-:S07]  /*6040*/  MOV R15, R9 ;  /* 0x00000009000f7202 */ /* 0x000fce0000000f00 */
[----:B------:R-:W-:Y:S05]  /*6050*/  WARPSYNC.COLLECTIVE R6, `(.L_x_2758) ;  /* 0x0000000006087348 */ /* 0x000fea0003c00000 */
[----:B------:R0:W1:Y:S02]  /*6060*/  SHFL.BFLY P2, R9, R11, R8, R7 ;  /* 0x0c0000080b097389 */ /* 0x0000640000040007 */
[----:B01----:R-:W-:Y:S01]  /*6070*/  ENDCOLLECTIVE ;  /* 0x000000000000791b */ /* 0x003fe20003800000 */
.L_x_2758:
[----:B------:R-:W-:Y:S01]  /*6080*/  FADD.FTZ R15, R10, R15 ;  /* 0x0000000f0a0f7221 */ /* 0x000fe20000010000 */
[----:B------:R-:W-:-:S04]  /*6090*/  HFMA2.MMA R8, -RZ, RZ, 0, 5.9604644775390625e-08 ;  /* 0x00000001ff087435 */ /* 0x000fc800000001ff */
[----:B------:R-:W-:Y:S01]  /*60a0*/  MOV R11, R15 ;  /* 0x0000000f000b7202 */ /* 0x000fe20000000f00 */
[----:B------:R-:W-:-:S07]  /*60b0*/  IMAD.MOV.U32 R2, RZ, RZ, R9 ;  /* 0x000000ffff027224 */ /* 0x000fce00078e0009 */
[----:B------:R-:W-:Y:S05]  /*60c0*/  WARPSYNC.COLLECTIVE R6, `(.L_x_2759) ;  /* 0x0000000006087348 */ /* 0x000fea0003c00000 */
[----:B------:R0:W1:Y:S02]  /*60d0*/  SHFL.BFLY P2, R9, R11, R8, R7 ;  /* 0x0c0000080b097389 */ /* 0x0000640000040007 */
[----:B01----:R-:W-:Y:S01]  /*60e0*/  ENDCOLLECTIVE ;  /* 0x000000000000791b */ /* 0x003fe20003800000 */
.L_x_2759:
[----:B------:R-:W-:-:S05]  /*60f0*/  FADD.FTZ R12, R13, R2 ;  /* 0x000000020d0c7221 */ /* 0x000fca0000010000 */
[----:B------:R-:W-:Y:S02]  /*6100*/  MOV R11, R12 ;  /* 0x0000000c000b7202 */ /* 0x000fe40000000f00 */
[----:B------:R-:W-:-:S07]  /*6110*/  MOV R14, R9 ;  /* 0x00000009000e7202 */ /* 0x000fce0000000f00 */
[----:B------:R-:W-:Y:S05]  /*6120*/  WARPSYNC.COLLECTIVE R6, `(.L_x_2760) ;  /* 0x0000000006087348 */ /* 0x000fea0003c00000 */
[----:B------:R0:W1:Y:S02]  /*6130*/  SHFL.BFLY P2, R9, R11, R8, R7 ;  /* 0x0c0000080b097389 */ /* 0x0000640000040007 */
[----:B01----:R-:W-:Y:S01]  /*6140*/  ENDCOLLECTIVE ;  /* 0x000000000000791b */ /* 0x003fe20003800000 */
.L_x_2760:
[----:B------:R-:W-:Y:S01]  /*6150*/  FADD.FTZ R14, R15, R14 ;  /* 0x0000000e0f0e7221 */ /* 0x000fe20000010000 */
[----:B------:R-:W-:Y:S06]  /*6160*/  BRA `(.L_x_2761) ;  /* 0xffffffec00607947 */ /* 0x000fec000383ffff */
.L_x_2749:
        /* <DEDUP_REMOVED lines=8> */
.L_x_2763:
[----:B------:R-:W-:Y:S05]  /*61f0*/  BSYNC B1 ;  /* 0x0000000000017941 */ /* 0x000fea0003800000 */
.L_x_2762:
        /* <DEDUP_REMOVED lines=8> */
.L_x_2764:
[----:B------:R-:W-:Y:S01]  /*6280*/  FADD.FTZ R13, R13, R10 ;  /* 0x0000000a0d0d7221 */ /* 0x000fe20000010000 */
[----:B------:R-:W-:-:S04]  /*6290*/  HFMA2.MMA R8, -RZ, RZ, 0, 2.384185791015625e-07 ;  /* 0x00000004ff087435 */ /* 0x000fc800000001ff */
[----:B------:R-:W-:Y:S02]  /*62a0*/  MOV R11, R13 ;  /* 0x0000000d000b7202 */ /* 0x000fe40000000f00 */
[----:B------:R-:W-:-:S07]  /*62b0*/  MOV R15, R9 ;  /* 0x00000009000f7202 */ /* 0x000fce0000000f00 */
[----:B------:R-:W-:Y:S05]  /*62c0*/  WARPSYNC.COLLECTIVE R6, `(.L_x_2765) ;  /* 0x0000000006087348 */ /* 0x000fea0003c00000 */
[----:B------:R0:W1:Y:S02]  /*62d0*/  SHFL.BFLY P2, R9, R11, R8, R7 ;  /* 0x0c0000080b097389 */ /* 0x0000640000040007 */
[----:B01----:R-:W-:Y:S01]  /*62e0*/  ENDCOLLECTIVE ;  /* 0x000000000000791b */ /* 0x003fe20003800000 */
.L_x_2765:
[----:B------:R-:W-:-:S05]  /*62f0*/  FADD.FTZ R15, R15, R12 ;  /* 0x0000000c0f0f7221 */ /* 0x000fca0000010000 */
[----:B------:R-:W-:Y:S01]  /*6300*/  MOV R11, R15 ;  /* 0x0000000f000b7202 */ /* 0x000fe20000000f00 */
[----:B------:R-:W-:-:S07]  /*6310*/  IMAD.MOV.U32 R14, RZ, RZ, R9 ;  /* 0x000000ffff0e7224 */ /* 0x000fce00078e0009 */
[----:B------:R-:W-:Y:S05]  /*6320*/  WARPSYNC.COLLECTIVE R6, `(.L_x_2766) ;  /* 0x0000000006087348 */ /* 0x000fea0003c00000 */
[----:B------:R0:W1:Y:S02]  /*6330*/  SHFL.BFLY P2, R9, R11, R8, R7 ;  /* 0x0c0000080b097389 */ /* 0x0000640000040007 */
[----:B01----:R-:W-:Y:S01]  /*6340*/  ENDCOLLECTIVE ;  /* 0x000000000000791b */ /* 0x003fe20003800000 */
.L_x_2766:
[----:B------:R-:W-:Y:S01]  /*6350*/  FADD.FTZ R14, R13, R14 ;  /* 0x0000000e0d0e7221 */ /* 0x000fe20000010000 */
[----:B------:R-:W-:-:S04]  /*6360*/  HFMA2.MMA R8, -RZ, RZ, 0, 1.1920928955078125e-07 ;  /* 0x00000002ff087435 */ /* 0x000fc800000001ff */
[----:B------:R-:W-:Y:S02]  /*6370*/  MOV R11, R14 ;  /* 0x0000000e000b7202 */ /* 0x000fe40000000f00 */
[----:B------:R-:W-:-:S07]  /*6380*/  MOV R16, R9 ;  /* 0x0000000900107202 */ /* 0x000fce0000000f00 */
[----:B------:R-:W-:Y:S05]  /*6390*/  WARPSYNC.COLLECTIVE R6, `(.L_x_2767) ;  /* 0x0000000006087348 */ /* 0x000fea0003c00000 */
[----:B------:R0:W1:Y:S02]  /*63a0*/  SHFL.BFLY P2, R9, R11, R8, R7 ;  /* 0x0c0000080b097389 */ /* 0x0000640000040007 */
[----:B01----:R-:W-:Y:S01]  /*63b0*/  ENDCOLLECTIVE ;  /* 0x000000000000791b */ /* 0x003fe20003800000 */
.L_x_2767:
[----:B------:R-:W-:-:S05]  /*63c0*/  FADD.FTZ R16, R15, R16 ;  /* 0x000000100f107221 */ /* 0x000fca0000010000 */
[----:B------:R-:W-:Y:S02]  /*63d0*/  MOV R11, R16 ;  /* 0x00000010000b7202 */ /* 0x000fe40000000f00 */
[----:B------:R-:W-:-:S07]  /*63e0*/  MOV R17, R9 ;  /* 0x0000000900117202 */ /* 0x000fce0000000f00 */
[----:B------:R-:W-:Y:S05]  /*63f0*/  WARPSYNC.COLLECTIVE R6, `(.L_x_2768) ;  /* 0x0000000006087348 */ /* 0x000fea0003c00000 */
[----:B------:R0:W1:Y:S02]  /*6400*/  SHFL.BFLY P2, R9, R11, R8, R7 ;  /* 0x0c0000080b097389 */ /* 0x0000640000040007 */
[----:B01----:R-:W-:Y:S01]  /*6410*/  ENDCOLLECTIVE ;  /* 0x000000000000791b */ /* 0x003fe20003800000 */
.L_x_2768:
[----:B------:R-:W-:Y:S01]  /*6420*/  FADD.FTZ R17, R14, R17 ;  /* 0x000000110e117221 */ /* 0x000fe20000010000 */
[----:B------:R-:W-:-:S04]  /*6430*/  HFMA2.MMA R8, -RZ, RZ, 0, 5.9604644775390625e-08 ;  /* 0x00000001ff087435 */ /* 0x000fc800000001ff */
[----:B------:R-:W-:Y:S02]  /*6440*/  MOV R11, R17 ;  /* 0x00000011000b7202 */ /* 0x000fe40000000f00 */
[----:B------:R-:W-:-:S07]  /*6450*/  MOV R19, R9 ;  /* 0x0000000900137202 */ /* 0x000fce0000000f00 */
[----:B------:R-:W-:Y:S05]  /*6460*/  WARPSYNC.COLLECTIVE R6, `(.L_x_2769) ;  /* 0x0000000006087348 */ /* 0x000fea0003c00000 */
[----:B------:R0:W1:Y:S02]  /*6470*/  SHFL.BFLY P2, R9, R11, R8, R7 ;  /* 0x0c0000080b097389 */ /* 0x0000640000040007 */
[----:B01----:R-:W-:Y:S01]  /*6480*/  ENDCOLLECTIVE ;  /* 0x000000000000791b */ /* 0x003fe20003800000 */
.L_x_2769:
[----:B------:R-:W-:-:S05]  /*6490*/  FADD.FTZ R19, R16, R19 ;  /* 0x0000001310137221 */ /* 0x000fca0000010000 */
[----:B------:R-:W-:Y:S02]  /*64a0*/  MOV R11, R19 ;  /* 0x00000013000b7202 */ /* 0x000fe40000000f00 */
[----:B------:R-:W-:-:S07]  /*64b0*/  MOV R10, R9 ;  /* 0x00000009000a7202 */ /* 0x000fce0000000f00 */
[----:B------:R-:W-:Y:S05]  /*64c0*/  WARPSYNC.COLLECTIVE R6, `(.L_x_2770) ;  /* 0x0000000006087348 */ /* 0x000fea0003c00000 */
[----:B------:R0:W1:Y:S02]  /*64d0*/  SHFL.BFLY P2, R9, R11, R8, R7 ;  /* 0x0c0000080b097389 */ /* 0x0000640000040007 */
[----:B01----:R-:W-:Y:S01]  /*64e0*/  ENDCOLLECTIVE ;  /* 0x000000000000791b */ /* 0x003fe20003800000 */
.L_x_2770:
[----:B------:R-:W-:Y:S01]  /*64f0*/  FADD.FTZ R10, R17, R10 ;  /* 0x0000000a110a7221 */ /* 0x000fe20000010000 */
[----:B------:R-:W-:Y:S06]  /*6500*/  BRA `(.L_x_2771) ;  /* 0xffffffec001c7947 */ /* 0x000fec000383ffff */
.L_x_2750:
        /* <DEDUP_REMOVED lines=8> */
.L_x_2773:
[----:B------:R-:W-:Y:S05]  /*6590*/  BSYNC B1 ;  /* 0x0000000000017941 */ /* 0x000fea0003800000 */
.L_x_2772:
        /* <DEDUP_REMOVED lines=8> */
.L_x_2774:
[----:B------:R-:W-:Y:S01]  /*6620*/  FADD.FTZ R13, R13, R10 ;  /* 0x0000000a0d0d7221 */ /* 0x000fe20000010000 */
[----:B------:R-:W-:-:S04]  /*6630*/  HFMA2.MMA R8, -RZ, RZ, 0, 2.384185791015625e-07 ;  /* 0x00000004ff087435 */ /* 0x000fc800000001ff */
[----:B------:R-:W-:Y:S02]  /*6640*/  MOV R11, R13 ;  /* 0x0000000d000b7202 */ /* 0x000fe40000000f00 */
[----:B------:R-:W-:-:S07]  /*6650*/  MOV R15, R9 ;  /* 0x00000009000f7202 */ /* 0x000fce0000000f00 */
[----:B------:R-:W-:Y:S05]  /*6660*/  WARPSYNC.COLLECTIVE R6, `(.L_x_2775) ;  /* 0x0000000006087348 */ /* 0x000fea0003c00000 */
[----:B------:R0:W1:Y:S02]  /*6670*/  SHFL.BFLY P2, R9, R11, R8, R7 ;  /* 0x0c0000080b097389 */ /* 0x0000640000040007 */
[----:B01----:R-:W-:Y:S01]  /*6680*/  ENDCOLLECTIVE ;  /* 0x000000000000791b */ /* 0x003fe20003800000 */
.L_x_2775:
[----:B------:R-:W-:-:S05]  /*6690*/  FADD.FTZ R15, R15, R12 ;  /* 0x0000000c0f0f7221 */ /* 0x000fca0000010000 */
[----:B------:R-:W-:Y:S02]  /*66a0*/  MOV R11, R15 ;  /* 0x0000000f000b7202 */ /* 0x000fe40000000f00 */
[----:B------:R-:W-:-:S07]  /*66b0*/  MOV R14, R9 ;  /* 0x00000009000e7202 */ /* 0x000fce0000000f00 */
[----:B------:R-:W-:Y:S05]  /*66c0*/  WARPSYNC.COLLECTIVE R6, `(.L_x_2776) ;  /* 0x0000000006087348 */ /* 0x000fea0003c00000 */
[----:B------:R0:W1:Y:S02]  /*66d0*/  SHFL.BFLY P2, R9, R11, R8, R7 ;  /* 0x0c0000080b097389 */ /* 0x0000640000040007 */
[----:B01----:R-:W-:Y:S01]  /*66e0*/  ENDCOLLECTIVE ;  /* 0x000000000000791b */ /* 0x003fe20003800000 */
.L_x_2776:
[----:B------:R-:W-:Y:S01]  /*66f0*/  FADD.FTZ R14, R13, R14 ;  /* 0x0000000e0d0e7221 */ /* 0x000fe20000010000 */
[----:B------:R-:W-:-:S04]  /*6700*/  HFMA2.MMA R8, -RZ, RZ, 0, 1.1920928955078125e-07 ;  /* 0x00000002ff087435 */ /* 0x000fc800000001ff */
[----:B------:R-:W-:Y:S02]  /*6710*/  MOV R11, R14 ;  /* 0x0000000e000b7202 */ /* 0x000fe40000000f00 */
[----:B------:R-:W-:-:S07]  /*6720*/  MOV R16, R9 ;  /* 0x0000000900107202 */ /* 0x000fce0000000f00 */
[----:B------:R-:W-:Y:S05]  /*6730*/  WARPSYNC.COLLECTIVE R6, `(.L_x_2777) ;  /* 0x0000000006087348 */ /* 0x000fea0003c00000 */
[----:B------:R0:W1:Y:S02]  /*6740*/  SHFL.BFLY P2, R9, R11, R8, R7 ;  /* 0x0c0000080b097389 */ /* 0x0000640000040007 */
[----:B01----:R-:W-:Y:S01]  /*6750*/  ENDCOLLECTIVE ;  /* 0x000000000000791b */ /* 0x003fe20003800000 */
.L_x_2777:
[----:B------:R-:W-:-:S05]  /*6760*/  FADD.FTZ R16, R15, R16 ;  /* 0x000000100f107221 */ /* 0x000fca0000010000 */
[----:B------:R-:W-:Y:S02]  /*6770*/  MOV R11, R16 ;  /* 0x00000010000b7202 */ /* 0x000fe40000000f00 */
[----:B------:R-:W-:-:S07]  /*6780*/  MOV R17, R9 ;  /* 0x0000000900117202 */ /* 0x000fce0000000f00 */
[----:B------:R-:W-:Y:S05]  /*6790*/  WARPSYNC.COLLECTIVE R6, `(.L_x_2778) ;  /* 0x0000000006087348 */ /* 0x000fea0003c00000 */
[----:B------:R0:W1:Y:S02]  /*67a0*/  SHFL.BFLY P2, R9, R11, R8, R7 ;  /* 0x0c0000080b097389 */ /* 0x0000640000040007 */
[----:B01----:R-:W-:Y:S01]  /*67b0*/  ENDCOLLECTIVE ;  /* 0x000000000000791b */ /* 0x003fe20003800000 */
.L_x_2778:
[----:B------:R-:W-:Y:S01]  /*67c0*/  FADD.FTZ R17, R14, R17 ;  /* 0x000000110e117221 */ /* 0x000fe20000010000 */
[----:B------:R-:W-:-:S04]  /*67d0*/  HFMA2.MMA R8, -RZ, RZ, 0, 5.9604644775390625e-08 ;  /* 0x00000001ff087435 */ /* 0x000fc800000001ff */
[----:B------:R-:W-:Y:S02]  /*67e0*/  MOV R11, R17 ;  /* 0x00000011000b7202 */ /* 0x000fe40000000f00 */
[----:B------:R-:W-:-:S07]  /*67f0*/  MOV R19, R9 ;  /* 0x0000000900137202 */ /* 0x000fce0000000f00 */
[----:B------:R-:W-:Y:S05]  /*6800*/  WARPSYNC.COLLECTIVE R6, `(.L_x_2779) ;  /* 0x0000000006087348 */ /* 0x000fea0003c00000 */
[----:B------:R0:W1:Y:S02]  /*6810*/  SHFL.BFLY P2, R9, R11, R8, R7 ;  /* 0x0c0000080b097389 */ /* 0x0000640000040007 */
[----:B01----:R-:W-:Y:S01]  /*6820*/  ENDCOLLECTIVE ;  /* 0x000000000000791b */ /* 0x003fe20003800000 */
.L_x_2779:
[----:B------:R-:W-:-:S05]  /*6830*/  FADD.FTZ R19, R16, R19 ;  /* 0x0000001310137221 */ /* 0x000fca0000010000 */
[----:B------:R-:W-:Y:S01]  /*6840*/  MOV R11, R19 ;  /* 0x00000013000b7202 */ /* 0x000fe20000000f00 */
[----:B------:R-:W-:-:S07]  /*6850*/  IMAD.MOV.U32 R10, RZ, RZ, R9 ;  /* 0x000000ffff0a7224 */ /* 0x000fce00078e0009 */
[----:B------:R-:W-:Y:S05]  /*6860*/  WARPSYNC.COLLECTIVE R6, `(.L_x_2780) ;  /* 0x0000000006087348 */ /* 0x000fea0003c00000 */
[----:B------:R0:W1:Y:S02]  /*6870*/  SHFL.BFLY P2, R9, R11, R8, R7 ;  /* 0x0c0000080b097389 */ /* 0x0000640000040007 */
[----:B01----:R-:W-:Y:S01]  /*6880*/  ENDCOLLECTIVE ;  /* 0x000000000000791b */ /* 0x003fe20003800000 */
.L_x_2780:
[----:B------:R-:W-:Y:S01]  /*6890*/  FADD.FTZ R10, R17, R10 ;  /* 0x0000000a110a7221 */ /* 0x000fe20000010000 */
[----:B------:R-:W-:Y:S06]  /*68a0*/  BRA `(.L_x_2781) ;  /* 0xffffffe800c07947 */ /* 0x000fec000383ffff */
.L_x_2751:
        /* <DEDUP_REMOVED lines=8> */
.L_x_2783:
[----:B------:R-:W-:Y:S05]  /*6930*/  BSYNC B0 ;  /* 0x0000000000007941 */ /* 0x000fea0003800000 */
.L_x_2782:
        /* <DEDUP_REMOVED lines=13> */
.L_x_2784:
        /* <DEDUP_REMOVED lines=14> */
.L_x_2785:
[----:B------:R-:W-:Y:S02]  /*6af0*/  MOV R11, R4 ;  /* 0x00000004000b7202 */ /* 0x000fe40000000f00 */
[----:B------:R-:W-:-:S07]  /*6b00*/  MOV R2, R9 ;  /* 0x0000000900027202 */ /* 0x000fce0000000f00 */
[----:B------:R-:W-:Y:S05]  /*6b10*/  WARPSYNC.COLLECTIVE R6, `(.L_x_2786) ;  /* 0x0000000006087348 */ /* 0x000fea0003c00000 */
[----:B------:R0:W1:Y:S02]  /*6b20*/  SHFL.BFLY P2, R9, R11, R8, R7 ;  /* 0x0c0000080b097389 */ /* 0x0000640000040007 */
[----:B01----:R-:W-:Y:S01]  /*6b30*/  ENDCOLLECTIVE ;  /* 0x000000000000791b */ /* 0x003fe20003800000 */
.L_x_2786:
[----:B------:R-:W-:Y:S01]  /*6b40*/  @!P0 MOV R16, R17 ;  /* 0x0000001100108202 */ /* 0x000fe20000000f00 */
[----:B------:R-:W-:Y:S01]  /*6b50*/  FADD.FTZ R2, R5, R2 ;  /* 0x0000000205027221 */ /* 0x000fe20000010000 */
[----:B------:R-:W-:Y:S01]  /*6b60*/  @!P0 MOV R14, R15 ;  /* 0x0000000f000e8202 */ /* 0x000fe20000000f00 */
[----:B------:R-:W-:Y:S02]  /*6b70*/  HFMA2.MMA R8, -RZ, RZ, 0, 1.1920928955078125e-07 ;  /* 0x00000002ff087435 */ /* 0x000fe400000001ff */
[----:B------:R-:W-:Y:S02]  /*6b80*/  IMAD.MOV.U32 R11, RZ, RZ, R2 ;  /* 0x000000ffff0b7224 */ /* 0x000fe400078e0002 */
[----:B------:R-:W-:Y:S01]  /*6b90*/  FADD.FTZ R3, R4, R9 ;  /* 0x0000000904037221 */ /* 0x000fe20000010000 */
[----:B------:R-:W-:-:S07]  /*6ba0*/  @!P0 IADD3 R4, R13, 0x28, RZ ;  /* 0x000000280d048810 */ /* 0x000fce0007ffe0ff */
[----:B------:R-:W-:Y:S05]  /*6bb0*/  WARPSYNC.COLLECTIVE R6, `(.L_x_2787) ;  /* 0x0000000006087348 */ /* 0x000fea0003c00000 */
[----:B------:R0:W1:Y:S02]  /*6bc0*/  SHFL.BFLY P2, R9, R11, R8, R7 ;  /* 0x0c0000080b097389 */ /* 0x0000640000040007 */
[----:B01----:R-:W-:Y:S01]  /*6bd0*/  ENDCOLLECTIVE ;  /* 0x000000000000791b */ /* 0x003fe20003800000 */
.L_x_2787:
[----:B------:R-:W-:Y:S02]  /*6be0*/  @!P0 LOP3.LUT R4, R4, R43, RZ, 0x3c, !PT ;  /* 0x0000002b04048212 */ /* 0x000fe400078e3cff */
[----:B------:R-:W-:Y:S02]  /*6bf0*/  MOV R11, R3 ;  /* 0x00000003000b7202 */ /* 0x000fe40000000f00 */
[----:B------:R-:W-:-:S07]  /*6c00*/  MOV R5, R9 ;  /* 0x0000000900057202 */ /* 0x000fce0000000f00 */
[----:B------:R-:W-:Y:S05]  /*6c10*/  WARPSYNC.COLLECTIVE R6, `(.L_x_2788) ;  /* 0x0000000006087348 */ /* 0x000fea0003c00000 */
[----:B------:R0:W1:Y:S02]  /*6c20*/  SHFL.BFLY P2, R9, R11, R8, R7 ;  /* 0x0c0000080b097389 */ /* 0x0000640000040007 */
[----:B01----:R-:W-:Y:S01]  /*6c30*/  ENDCOLLECTIVE ;  /* 0x000000000000791b */ /* 0x003fe20003800000 */
.L_x_2788:
        /* <DEDUP_REMOVED lines=11> */
.L_x_2789:
[----:B------:R-:W0:Y:S01]  /*6cf0*/  LDC.64 R2, c[0x0][0x220] ;  /* 0x00008800ff027b82 */ /* 0x000e220000000a00 */
[----:B------:R-:W-:Y:S02]  /*6d00*/  MOV R11, R12 ;  /* 0x0000000c000b7202 */ /* 0x000fe40000000f00 */
[----:B------:R-:W-:-:S07]  /*6d10*/  MOV R17, R9 ;  /* 0x0000000900117202 */ /* 0x000fce0000000f00 */
[----:B0-----:R-:W-:Y:S05]  /*6d20*/  WARPSYNC.COLLECTIVE R6, `(.L_x_2790) ;  /* 0x0000000006087348 */ /* 0x001fea0003c00000 */
[----:B------:R1:W2:Y:S02]  /*6d30*/  SHFL.BFLY P2, R9, R11, R8, R7 ;  /* 0x0c0000080b097389 */ /* 0x0002a40000040007 */
[----:B012---:R-:W-:Y:S01]  /*6d40*/  ENDCOLLECTIVE ;  /* 0x000000000000791b */ /* 0x007fe20003800000 */
.L_x_2790:
        /* <DEDUP_REMOVED lines=10> */
.L_x_2791:
[----:B------:R-:W-:Y:S01]  /*6df0*/  FADD.FTZ R12, R12, R15 ;  /* 0x0000000f0c0c7221 */ /* 0x000fe20000010000 */
[----:B------:R-:W-:Y:S02]  /*6e00*/  MOV R11, R16 ;  /* 0x00000010000b7202 */ /* 0x000fe40000000f00 */
[----:B------:R-:W-:-:S07]  /*6e10*/  MOV R19, R9 ;  /* 0x0000000900137202 */ /* 0x000fce0000000f00 */
[----:B------:R-:W-:Y:S05]  /*6e20*/  WARPSYNC.COLLECTIVE R6, `(.L_x_2792) ;  /* 0x0000000006087348 */ /* 0x000fea0003c00000 */
[----:B------:R0:W1:Y:S02]  /*6e30*/  SHFL.BFLY P2, R9, R11, R8, R7 ;  /* 0x0c0000080b097389 */ /* 0x0000640000040007 */
[----:B01----:R-:W-:Y:S01]  /*6e40*/  ENDCOLLECTIVE ;  /* 0x000000000000791b */ /* 0x003fe20003800000 */
.L_x_2792:
[----:B------:R-:W-:Y:S01]  /*6e50*/  FADD.FTZ R19, R19, R14 ;  /* 0x0000000e13137221 */ /* 0x000fe20000010000 */
[----:B------:R-:W-:-:S04]  /*6e60*/  HFMA2.MMA R8, -RZ, RZ, 0, 2.384185791015625e-07 ;  /* 0x00000004ff087435 */ /* 0x000fc800000001ff */
[----:B------:R-:W-:Y:S01]  /*6e70*/  MOV R11, R19 ;  /* 0x00000013000b7202 */ /* 0x000fe20000000f00 */
[----:B------:R-:W-:-:S07]  /*6e80*/  IMAD.MOV.U32 R21, RZ, RZ, R9 ;  /* 0x000000ffff157224 */ /* 0x000fce00078e0009 */
[----:B------:R-:W-:Y:S05]  /*6e90*/  WARPSYNC.COLLECTIVE R6, `(.L_x_2793) ;  /* 0x0000000006087348 */ /* 0x000fea0003c00000 */
[----:B------:R0:W1:Y:S02]  /*6ea0*/  SHFL.BFLY P2, R9, R11, R8, R7 ;  /* 0x0c0000080b097389 */ /* 0x0000640000040007 */
[----:B01----:R-:W-:Y:S01]  /*6eb0*/  ENDCOLLECTIVE ;  /* 0x000000000000791b */ /* 0x003fe20003800000 */
.L_x_2793:
[----:B------:R-:W-:-:S05]  /*6ec0*/  FADD.FTZ R21, R21, R16 ;  /* 0x0000001015157221 */ /* 0x000fca0000010000 */
[----:B------:R-:W-:Y:S02]  /*6ed0*/  MOV R11, R21 ;  /* 0x00000015000b7202 */ /* 0x000fe40000000f00 */
[----:B------:R-:W-:-:S07]  /*6ee0*/  MOV R14, R9 ;  /* 0x00000009000e7202 */ /* 0x000fce0000000f00 */
[----:B------:R-:W-:Y:S05]  /*6ef0*/  WARPSYNC.COLLECTIVE R6, `(.L_x_2794) ;  /* 0x0000000006087348 */ /* 0x000fea0003c00000 */
[----:B------:R0:W1:Y:S02]  /*6f00*/  SHFL.BFLY P2, R9, R11, R8, R7 ;  /* 0x0c0000080b097389 */ /* 0x0000640000040007 */
[----:B01----:R-:W-:Y:S01]  /*6f10*/  ENDCOLLECTIVE ;  /* 0x000000000000791b */ /* 0x003fe20003800000 */
.L_x_2794:
[----:B------:R-:W-:Y:S01]  /*6f20*/  FADD.FTZ R16, R19, R14 ;  /* 0x0000000e13107221 */ /* 0x000fe20000010000 */
[----:B------:R-:W-:-:S04]  /*6f30*/  HFMA2.MMA R8, -RZ, RZ, 0, 1.1920928955078125e-07 ;  /* 0x00000002ff087435 */ /* 0x000fc800000001ff */
[----:B------:R-:W-:Y:S02]  /*6f40*/  MOV R11, R16 ;  /* 0x00000010000b7202 */ /* 0x000fe40000000f00 */
[----:B------:R-:W-:-:S07]  /*6f50*/  MOV R18, R9 ;  /* 0x0000000900127202 */ /* 0x000fce0000000f00 */
[----:B------:R-:W-:Y:S05]  /*6f60*/  WARPSYNC.COLLECTIVE R6, `(.L_x_2795) ;  /* 0x0000000006087348 */ /* 0x000fea0003c00000 */
[----:B------:R0:W1:Y:S02]  /*6f70*/  SHFL.BFLY P2, R9, R11, R8, R7 ;  /* 0x0c0000080b097389 */ /* 0x0000640000040007 */
[----:B01----:R-:W-:Y:S01]  /*6f80*/  ENDCOLLECTIVE ;  /* 0x000000000000791b */ /* 0x003fe20003800000 */
.L_x_2795:
[----:B------:R-:W-:-:S05]  /*6f90*/  FADD.FTZ R18, R21, R18 ;  /* 0x0000001215127221 */ /* 0x000fca0000010000 */
[----:B------:R-:W-:Y:S02]  /*6fa0*/  MOV R11, R18 ;  /* 0x00000012000b7202 */ /* 0x000fe40000000f00 */
[----:B------:R-:W-:-:S07]  /*6fb0*/  MOV R19, R9 ;  /* 0x0000000900137202 */ /* 0x000fce0000000f00 */
[----:B------:R-:W-:Y:S05]  /*6fc0*/  WARPSYNC.COLLECTIVE R6, `(.L_x_2796) ;  /* 0x0000000006087348 */ /* 0x000fea0003c00000 */
[----:B------:R0:W1:Y:S02]  /*6fd0*/  SHFL.BFLY P2, R9, R11, R8, R7 ;  /* 0x0c0000080b097389 */ /* 0x0000640000040007 */
[----:B01----:R-:W-:Y:S01]  /*6fe0*/  ENDCOLLECTIVE ;  /* 0x000000000000791b */ /* 0x003fe20003800000 */
.L_x_2796:
[----:B------:R-:W-:Y:S01]  /*6ff0*/  FADD.FTZ R14, R16, R19 ;  /* 0x00000013100e7221 */ /* 0x000fe20000010000 */
[----:B------:R-:W-:-:S03]  /*7000*/  HFMA2.MMA R8, -RZ, RZ, 0, 5.9604644775390625e-08 ;  /* 0x00000001ff087435 */ /* 0x000fc600000001ff */
[----:B------:R-:W-:Y:S01]  /*7010*/  IMAD.MOV.U32 R11, RZ, RZ, R14 ;  /* 0x000000ffff0b7224 */ /* 0x000fe200078e000e */
[----:B------:R-:W-:-:S07]  /*7020*/  MOV R21, R9 ;  /* 0x0000000900157202 */ /* 0x000fce0000000f00 */
[----:B------:R-:W-:Y:S05]  /*7030*/  WARPSYNC.COLLECTIVE R6, `(.L_x_2797) ;  /* 0x0000000006087348 */ /* 0x000fea0003c00000 */
[----:B------:R0:W1:Y:S02]  /*7040*/  SHFL.BFLY P2, R9, R11, R8, R7 ;  /* 0x0c0000080b097389 */ /* 0x0000640000040007 */
[----:B01----:R-:W-:Y:S01]  /*7050*/  ENDCOLLECTIVE ;  /* 0x000000000000791b */ /* 0x003fe20003800000 */
.L_x_2797:
        /* <DEDUP_REMOVED lines=11> */
.L_x_2798:
[----:B------:R-:W-:Y:S01]  /*7110*/  FADD.FTZ R14, R14, R21 ;  /* 0x000000150e0e7221 */ /* 0x000fe20000010000 */
[----:B------:R-:W-:Y:S01]  /*7120*/  HFMA2.MMA R8, -RZ, RZ, 0, 4.76837158203125e-07 ;  /* 0x00000008ff087435 */ /* 0x000fe200000001ff */
[----:B------:R-:W-:Y:S02]  /*7130*/  MOV R11, R20 ;  /* 0x00000014000b7202 */ /* 0x000fe40000000f00 */
[----:B------:R-:W-:-:S08]  /*7140*/  MOV R19, R9 ;  /* 0x0000000900137202 */ /* 0x000fd00000000f00 */
[----:B------:R-:W-:Y:S05]  /*7150*/  WARPSYNC.COLLECTIVE R6, `(.L_x_2799) ;  /* 0x0000000006087348 */ /* 0x000fea0003c00000 */
[----:B------:R0:W1:Y:S02]  /*7160*/  SHFL.BFLY P2, R9, R11, R8, R7 ;  /* 0x0c0000080b097389 */ /* 0x0000640000040007 */
[----:B01----:R-:W-:Y:S01]  /*7170*/  ENDCOLLECTIVE ;  /* 0x000000000000791b */ /* 0x003fe20003800000 */
.L_x_2799:
[----:B------:R-:W-:Y:S01]  /*7180*/  FADD.FTZ R16, R16, R19 ;  /* 0x0000001310107221 */ /* 0x000fe20000010000 */
[----:B------:R-:W-:Y:S02]  /*7190*/  MOV R11, R22 ;  /* 0x00000016000b7202 */ /* 0x000fe40000000f00 */
[----:B------:R-:W-:-:S07]  /*71a0*/  MOV R23, R9 ;  /* 0x0000000900177202 */ /* 0x000fce0000000f00 */
[----:B------:R-:W-:Y:S05]  /*71b0*/  WARPSYNC.COLLECTIVE R6, `(.L_x_2800) ;  /* 0x0000000006087348 */ /* 0x000fea0003c00000 */
[----:B------:R0:W1:Y:S02]  /*71c0*/  SHFL.BFLY P2, R9, R11, R8, R7 ;  /* 0x0c0000080b097389 */ /* 0x0000640000040007 */
[----:B01----:R-:W-:Y:S01]  /*71d0*/  ENDCOLLECTIVE ;  /* 0x000000000000791b */ /* 0x003fe20003800000 */
.L_x_2800:
[----:B------:R-:W-:Y:S01]  /*71e0*/  FADD.FTZ R23, R23, R20 ;  /* 0x0000001417177221 */ /* 0x000fe20000010000 */
[----:B------:R-:W-:-:S04]  /*71f0*/  HFMA2.MMA R8, -RZ, RZ, 0, 2.384185791015625e-07 ;  /* 0x00000004ff087435 */ /* 0x000fc800000001ff */
[----:B------:R-:W-:Y:S02]  /*7200*/  MOV R11, R23 ;  /* 0x00000017000b7202 */ /* 0x000fe40000000f00 */
[----:B------:R-:W-:-:S07]  /*7210*/  MOV R25, R9 ;  /* 0x0000000900197202 */ /* 0x000fce0000000f00 */
[----:B------:R-:W-:Y:S05]  /*7220*/  WARPSYNC.COLLECTIVE R6, `(.L_x_2801) ;  /* 0x0000000006087348 */ /* 0x000fea0003c00000 */
[----:B------:R0:W1:Y:S02]  /*7230*/  SHFL.BFLY P2, R9, R11, R8, R7 ;  /* 0x0c0000080b097389 */ /* 0x0000640000040007 */
[----:B01----:R-:W-:Y:S01]  /*7240*/  ENDCOLLECTIVE ;  /* 0x000000000000791b */ /* 0x003fe20003800000 */
.L_x_2801:
[----:B------:R-:W-:-:S05]  /*7250*/  FADD.FTZ R25, R25, R22 ;  /* 0x0000001619197221 */ /* 0x000fca0000010000 */
[----:B------:R-:W-:Y:S02]  /*7260*/  MOV R11, R25 ;  /* 0x00000019000b7202 */ /* 0x000fe40000000f00 */
[----:B------:R-:W-:-:S07]  /*7270*/  MOV R20, R9 ;  /* 0x0000000900147202 */ /* 0x000fce0000000f00 */
[----:B------:R-:W-:Y:S05]  /*7280*/  WARPSYNC.COLLECTIVE R6, `(.L_x_2802) ;  /* 0x0000000006087348 */ /* 0x000fea0003c00000 */
[----:B------:R0:W1:Y:S02]  /*7290*/  SHFL.BFLY P2, R9, R11, R8, R7 ;  /* 0x0c0000080b097389 */ /* 0x0000640000040007 */
[----:B01----:R-:W-:Y:S01]  /*72a0*/  ENDCOLLECTIVE ;  /* 0x000000000000791b */ /* 0x003fe20003800000 */
.L_x_2802:
        /* <DEDUP_REMOVED lines=10> */
.L_x_2803:
[----:B------:R0:W1:Y:S04]  /*7350*/  @!P0 LDS R27, [R18] ;  /* 0x00000000121b8984 */ /* 0x0000680000000800 */
[----:B------:R0:W2:Y:S01]  /*7360*/  @!P0 LDS R28, [R18+0x500] ;  /* 0x00050000121c8984 */ /* 0x0000a20000000800 */
[----:B------:R-:W-:Y:S02]  /*7370*/  MOV R11, R22 ;  /* 0x00000016000b7202 */ /* 0x000fe40000000f00 */
[----:B------:R-:W-:-:S07]  /*7380*/  MOV R23, R9 ;  /* 0x0000000900177202 */ /* 0x000fce0000000f00 */
[----:B012---:R-:W-:Y:S05]  /*7390*/  WARPSYNC.COLLECTIVE R6, `(.L_x_2804) ;  /* 0x0000000006087348 */ /* 0x007fea0003c00000 */
[----:B------:R3:W4:Y:S02]  /*73a0*/  SHFL.BFLY P2, R9, R11, R8, R7 ;  /* 0x0c0000080b097389 */ /* 0x0007240000040007 */
[----:B01234-:R-:W-:Y:S01]  /*73b0*/  ENDCOLLECTIVE ;  /* 0x000000000000791b */ /* 0x01ffe20003800000 */
.L_x_2804:
        /* <DEDUP_REMOVED lines=9> */
.L_x_2805:
[----:B------:R-:W-:Y:S01]  /*7450*/  ISETP.NE.AND P0, PT, R63, RZ, PT ;  /* 0x000000ff3f00720c */ /* 0x000fe20003f05270 */
[----:B------:R-:W-:-:S05]  /*7460*/  FADD.FTZ R22, R22, R25 ;  /* 0x0000001916167221 */ /* 0x000fca0000010000 */
[----:B------:R-:W-:Y:S02]  /*7470*/  MOV R11, R22 ;  /* 0x00000016000b7202 */ /* 0x000fe40000000f00 */
[----:B------:R-:W-:-:S07]  /*7480*/  MOV R18, R9 ;  /* 0x0000000900127202 */ /* 0x000fce0000000f00 */
[----:B------:R-:W-:Y:S05]  /*7490*/  WARPSYNC.COLLECTIVE R6, `(.L_x_2806) ;  /* 0x0000000006087348 */ /* 0x000fea0003c00000 */
[----:B------:R0:W1:Y:S02]  /*74a0*/  SHFL.BFLY P2, R9, R11, R8, R7 ;  /* 0x0c0000080b097389 */ /* 0x0000640000040007 */
[----:B01----:R-:W-:Y:S01]  /*74b0*/  ENDCOLLECTIVE ;  /* 0x000000000000791b */ /* 0x003fe20003800000 */
.L_x_2806:
[----:B------:R-:W-:Y:S01]  /*74c0*/  HFMA2.MMA R8, -RZ, RZ, 0, 4.76837158203125e-07 ;  /* 0x00000008ff087435 */ /* 0x000fe200000001ff */
[----:B------:R-:W-:Y:S02]  /*74d0*/  MOV R11, R24 ;  /* 0x00000018000b7202 */ /* 0x000fe40000000f00 */
[----:B------:R-:W-:-:S08]  /*74e0*/  MOV R25, R9 ;  /* 0x0000000900197202 */ /* 0x000fd00000000f00 */
[----:B------:R-:W-:Y:S05]  /*74f0*/  WARPSYNC.COLLECTIVE R6, `(.L_x_2807) ;  /* 0x0000000006087348 */ /* 0x000fea0003c00000 */
[----:B------:R0:W1:Y:S02]  /*7500*/  SHFL.BFLY P2, R9, R11, R8, R7 ;  /* 0x0c0000080b097389 */ /* 0x0000640000040007 */
[----:B01----:R-:W-:Y:S01]  /*7510*/  ENDCOLLECTIVE ;  /* 0x000000000000791b */ /* 0x003fe20003800000 */
.L_x_2807:
[----:B------:R-:W-:Y:S02]  /*7520*/  MOV R11, R26 ;  /* 0x0000001a000b7202 */ /* 0x000fe40000000f00 */
[----:B------:R-:W-:-:S07]  /*7530*/  MOV R27, R9 ;  /* 0x00000009001b7202 */ /* 0x000fce0000000f00 */
[----:B------:R-:W-:Y:S05]  /*7540*/  WARPSYNC.COLLECTIVE R6, `(.L_x_2808) ;  /* 0x0000000006087348 */ /* 0x000fea0003c00000 */
[----:B------:R0:W1:Y:S02]  /*7550*/  SHFL.BFLY P2, R9, R11, R8, R7 ;  /* 0x0c0000080b097389 */ /* 0x0000640000040007 */
[----:B01----:R-:W-:Y:S01]  /*7560*/  ENDCOLLECTIVE ;  /* 0x000000000000791b */ /* 0x003fe20003800000 */
.L_x_2808:
[----:B------:R-:W-:Y:S01]  /*7570*/  FADD.FTZ R27, R27, R24 ;  /* 0x000000181b1b7221 */ /* 0x000fe20000010000 */
[----:B------:R-:W-:-:S04]  /*7580*/  HFMA2.MMA R8, -RZ, RZ, 0, 2.384185791015625e-07 ;  /* 0x00000004ff087435 */ /* 0x000fc800000001ff */
[----:B------:R-:W-:Y:S01]  /*7590*/  MOV R11, R27 ;  /* 0x0000001b000b7202 */ /* 0x000fe20000000f00 */
[----:B------:R-:W-:-:S07]  /*75a0*/  IMAD.MOV.U32 R29, RZ, RZ, R9 ;  /* 0x000000ffff1d7224 */ /* 0x000fce00078e0009 */
[----:B------:R-:W-:Y:S05]  /*75b0*/  WARPSYNC.COLLECTIVE R6, `(.L_x_2809) ;  /* 0x0000000006087348 */ /* 0x000fea0003c00000 */
[----:B------:R0:W1:Y:S02]  /*75c0*/  SHFL.BFLY P2, R9, R11, R8, R7 ;  /* 0x0c0000080b097389 */ /* 0x0000640000040007 */
[----:B01----:R-:W-:Y:S01]  /*75d0*/  ENDCOLLECTIVE ;  /* 0x000000000000791b */ /* 0x003fe20003800000 */
.L_x_2809:
[----:B------:R-:W-:-:S05]  /*75e0*/  FADD.FTZ R29, R29, R26 ;  /* 0x0000001a1d1d7221 */ /* 0x000fca0000010000 */
[----:B------:R-:W-:Y:S02]  /*75f0*/  MOV R11, R29 ;  /* 0x0000001d000b7202 */ /* 0x000fe40000000f00 */
[----:B------:R-:W-:-:S07]  /*7600*/  MOV R24, R9 ;  /* 0x0000000900187202 */ /* 0x000fce0000000f00 */
[----:B------:R-:W-:Y:S05]  /*7610*/  WARPSYNC.COLLECTIVE R6, `(.L_x_2810) ;  /* 0x0000000006087348 */ /* 0x000fea0003c00000 */
[----:B------:R0:W1:Y:S02]  /*7620*/  SHFL.BFLY P2, R9, R11, R8, R7 ;  /* 0x0c0000080b097389 */ /* 0x0000640000040007 */
[----:B01----:R-:W-:Y:S01]  /*7630*/  ENDCOLLECTIVE ;  /* 0x000000000000791b */ /* 0x003fe20003800000 */
.L_x_2810:
[----:B------:R-:W-:Y:S01]  /*7640*/  FADD.FTZ R24, R27, R24 ;  /* 0x000000181b187221 */ /* 0x000fe20000010000 */
[----:B------:R-:W-:-:S04]  /*7650*/  HFMA2.MMA R8, -RZ, RZ, 0, 1.1920928955078125e-07 ;  /* 0x00000002ff087435 */ /* 0x000fc800000001ff */
[----:B------:R-:W-:Y:S02]  /*7660*/  MOV R11, R24 ;  /* 0x00000018000b7202 */ /* 0x000fe40000000f00 */
[----:B------:R-:W-:-:S07]  /*7670*/  MOV R26, R9 ;  /* 0x00000009001a7202 */ /* 0x000fce0000000f00 */
[----:B------:R-:W-:Y:S05]  /*7680*/  WARPSYNC.COLLECTIVE R6, `(.L_x_2811) ;  /* 0x0000000006087348 */ /* 0x000fea0003c00000 */
[----:B------:R0:W1:Y:S02]  /*7690*/  SHFL.BFLY P2, R9, R11, R8, R7 ;  /* 0x0c0000080b097389 */ /* 0x0000640000040007 */
[----:B01----:R-:W-:Y:S01]  /*76a0*/  ENDCOLLECTIVE ;  /* 0x000000000000791b */ /* 0x003fe20003800000 */
.L_x_2811:
[----:B------:R-:W-:-:S05]  /*76b0*/  FADD.FTZ R26, R29, R26 ;  /* 0x0000001a1d1a7221 */ /* 0x000fca0000010000 */
[----:B------:R-:W-:Y:S02]  /*76c0*/  MOV R11, R26 ;  /* 0x0000001a000b7202 */ /* 0x000fe40000000f00 */
[----:B------:R-:W-:-:S07]  /*76d0*/  MOV R27, R9 ;  /* 0x00000009001b7202 */ /* 0x000fce0000000f00 */
[----:B------:R-:W-:Y:S05]  /*76e0*/  WARPSYNC.COLLECTIVE R6, `(.L_x_2812) ;  /* 0x0000000006087348 */ /* 0x000fea0003c00000 */
[----:B------:R0:W1:Y:S02]  /*76f0*/  SHFL.BFLY P2, R9, R11, R8, R7 ;  /* 0x0c0000080b097389 */ /* 0x0000640000040007 */
[----:B01----:R-:W-:Y:S01]  /*7700*/  ENDCOLLECTIVE ;  /* 0x000000000000791b */ /* 0x003fe20003800000 */
.L_x_2812:
        /* <DEDUP_REMOVED lines=16> */
[----:B------:R-:W-:-:S07]  /*7810*/  @!P0 F2FP.F16.F32.PACK_AB R10, RZ, R12 ;  /* 0x0000000cff0a823e */ /* 0x000fce00000000ff */
[----:B0-----:R-:W-:Y:S05]  /*7820*/  WARPSYNC.COLLECTIVE R6, `(.L_x_2813) ;  /* 0x0000000006087348 */ /* 0x001fea0003c00000 */
[----:B0-----:R0:W1:Y:S02]  /*7830*/  SHFL.BFLY P2, R9, R11, R8, R7 ;  /* 0x0c0000080b097389 */ /* 0x0010640000040007 */
[----:B01----:R-:W-:Y:S01]  /*7840*/  ENDCOLLECTIVE ;  /* 0x000000000000791b */ /* 0x003fe20003800000 */
.L_x_2813:
        /* <DEDUP_REMOVED lines=13> */
.L_x_2814:
[----:B------:R-:W-:Y:S01]  /*7920*/  FADD.FTZ R13, R24, R13 ;  /* 0x0000000d180d7221 */ /* 0x000fe20000010000 */
[----:B------:R-:W-:Y:S06]  /*7930*/  BRA `(.L_x_2815) ;  /* 0xffffffe4000c7947 */ /* 0x000fec000383ffff */
.L_x_2816:
        /* <DEDUP_REMOVED lines=12> */
.L_x_3868:


//--------------------- .text._ZN13group_norm_v218gn_bwd_cuda_kernelI6__halfLi320ELi3ELi16ELi20ELi1024ELb1ELb1ELi4ELi320ELi320ELi4ELb1ELi1ELb0ELb0ELNS_15WgradSyncMethodE3ENS_16CompileConditionILi900EEEEEvPT_S6_S6_PKS5_S8_S8_S8_PKfflPfPj --------------------------
	.section	.text._ZN13group_norm_v218gn_bwd_cuda_kernelI6__halfLi320ELi3ELi16ELi20ELi1024ELb1ELb1ELi4ELi320ELi320ELi4ELb1ELi1ELb0ELb0ELNS_15WgradSyncMethodE3ENS_16CompileConditionILi900EEEEEvPT_S6_S6_PKS5_S8_S8_S8_PKfflPfPj,"ax",@progbits
	.align	128
        .global         _ZN13group_norm_v218gn_bwd_cuda_kernelI6__halfLi320ELi3ELi16ELi20ELi1024ELb1ELb1ELi4ELi320ELi320ELi4ELb1ELi1ELb0ELb0ELNS_15WgradSyncMethodE3ENS_16CompileConditionILi900EEEEEvPT_S6_S6_PKS5_S8_S8_S8_PKfflPfPj
        .type           _ZN13group_norm_v218gn_bwd_cuda_kernelI6__halfLi320ELi3ELi16ELi20ELi1024ELb1ELb1ELi4ELi320ELi320ELi4ELb1ELi1ELb0ELb0ELNS_15WgradSyncMethodE3ENS_16CompileConditionILi900EEEEEvPT_S6_S6_PKS5_S8_S8_S8_PKfflPfPj,@function
        .size           _ZN13group_norm_v218gn_bwd_cuda_kernelI6__halfLi320ELi3ELi16ELi20ELi1024ELb1ELb1ELi4ELi320ELi320ELi4ELb1ELi1ELb0ELb0ELNS_15WgradSyncMethodE3ENS_16CompileConditionILi900EEEEEvPT_S6_S6_PKS5_S8_S8_S8_PKfflPfPj,(.L_x_3869 - _ZN13group_norm_v218gn_bwd_cuda_kernelI6__halfLi320ELi3ELi16ELi20ELi1024ELb1ELb1ELi4ELi320ELi320ELi4ELb1ELi1ELb0ELb0ELNS_15WgradSyncMethodE3ENS_16CompileConditionILi900EEEEEvPT_S6_S6_PKS5_S8_S8_S8_PKfflPfPj)
        .other          _ZN13group_norm_v218gn_bwd_cuda_kernelI6__halfLi320ELi3ELi16ELi20ELi1024ELb1ELb1ELi4ELi320ELi320ELi4ELb1ELi1ELb0ELb0ELNS_15WgradSyncMethodE3ENS_16CompileConditionILi900EEEEEvPT_S6_S6_PKS5_S8_S8_S8_PKfflPfPj,@"STO_CUDA_ENTRY STV_DEFAULT"
_ZN13group_norm_v218gn_bwd_cuda_kernelI6__halfLi320ELi3ELi16ELi20ELi1024ELb1ELb1ELi4ELi320ELi320ELi4ELb1ELi1ELb0ELb0ELNS_15WgradSyncMethodE3ENS_16CompileConditionILi900EEEEEvPT_S6_S6_PKS5_S8_S8_S8_PKfflPfPj:
.text._ZN13group_norm_v218gn_bwd_cuda_kernelI6__halfLi320ELi3ELi16ELi20ELi1024ELb1ELb1ELi4ELi320ELi320ELi4ELb1ELi1ELb0ELb0ELNS_15WgradSyncMethodE3ENS_16CompileConditionILi900EEEEEvPT_S6_S6_PKS5_S8_S8_S8_PKfflPfPj:
        /* <DEDUP_REMOVED lines=28> */
.L_x_2819:
[----:B------:R-:W2:Y:S04]  /*01c0*/  LD.E.STRONG.GPU R0, desc[UR14][R2.64] ;  /* 0x0000000e02007980 */ /* 0x000ea8000c10f900 */
[----:B--2---:R-:W-:Y:S01]  /*01d0*/  CCTL.IVALL ;  /* 0x00000000ff00798f */ /* 0x004fe20002000000 */
[----:B------:R-:W-:Y:S05]  /*01e0*/  YIELD ;  /* 0x0000000000007946 */ /* 0x000fea0003800000 */
[----:B-----5:R-:W-:-:S04]  /*01f0*/  LOP3.LUT R0, R0, R5, RZ, 0x3c, !PT ;  /* 0x0000000500007212 */ /* 0x020fc800078e3cff */
[----:B------:R-:W-:-:S13]  /*0200*/  ISETP.GT.AND P0, PT, R0, -0x1, PT ;  /* 0xffffffff0000780c */ /* 0x000fda0003f04270 */
[----:B------:R-:W-:Y:S05]  /*0210*/  @P0 BRA `(.L_x_2819) ;  /* 0xfffffffc00e80947 */ /* 0x000fea000383ffff */
.L_x_2818:
[----:B------:R-:W-:Y:S05]  /*0220*/  WARPSYNC.ALL ;  /* 0x0000000000007948 */ /* 0x000fea0003800000 */
[----:B------:R-:W-:Y:S06]  /*0230*/  BAR.SYNC.DEFER_BLOCKING 0x0 ;  /* 0x0000000000007b1d */ /* 0x000fec0000010000 */
[----:B------:R-:W-:Y:S05]  /*0240*/  BRA `(.L_x_2820) ;  /* 0x0000001c00b87947 */ /* 0x000fea0003800000 */
.L_x_2817:
        /* <DEDUP_REMOVED lines=13> */
[----:B------:R-:W-:Y:S01]  /*0320*/  CS2R R16, SRZ ;  /* 0x0000000000107805 */ /* 0x000fe2000001ff00 */
[----:B------:R-:W-:Y:S01]  /*0330*/  UMOV UR4, URZ ;  /* 0x0000003f00047c82 */ /* 0x000fe20008000000 */
[----:B--2---:R-:W-:-:S02]  /*0340*/  HADD2.F32 R0, -RZ, R14.H0_H0 ;  /* 0x2000000eff007230 */ /* 0x004fc40000004100 */
[----:B------:R-:W-:Y:S02]  /*0350*/  HADD2.F32 R2, -RZ, R14.H1_H1 ;  /* 0x3000000eff027230 */ /* 0x000fe40000004100 */
[--C-:B------:R-:W-:Y:S02]  /*0360*/  HADD2.F32 R4, -RZ, R15.reuse.H0_H0 ;  /* 0x2000000fff047230 */ /* 0x100fe40000004100 */
[----:B------:R-:W-:Y:S01]  /*0370*/  HADD2.F32 R6, -RZ, R15.H1_H1 ;  /* 0x3000000fff067230 */ /* 0x000fe20000004100 */
[----:B------:R-:W-:Y:S01]  /*0380*/  CS2R R14, SRZ ;  /* 0x00000000000e7805 */ /* 0x000fe2000001ff00 */
[--C-:B---3--:R-:W-:Y:S02]  /*0390*/  HADD2.F32 R3, -RZ, R12.reuse.H0_H0 ;  /* 0x2000000cff037230 */ /* 0x108fe40000004100 */
[----:B------:R-:W-:Y:S02]  /*03a0*/  HADD2.F32 R7, -RZ, R12.H1_H1 ;  /* 0x3000000cff077230 */ /* 0x000fe40000004100 */
[----:B------:R-:W-:-:S02]  /*03b0*/  HADD2.F32 R9, -RZ, R13.H0_H0 ;  /* 0x2000000dff097230 */ /* 0x000fc40000004100 */
[----:B------:R-:W-:-:S07]  /*03c0*/  HADD2.F32 R11, -RZ, R13.H1_H1 ;  /* 0x3000000dff0b7230 */ /* 0x000fce0000004100 */
.L_x_2836:
[----:B------:R-:W0:Y:S01]  /*03d0*/  S2R R32, SR_TID.X ;  /* 0x0000000000207919 */ /* 0x000e220000002100 */
[----:B------:R-:W-:Y:S01]  /*03e0*/  USHF.L.U32 UR6, UR16, 0x2, URZ ;  /* 0x0000000210067899 */ /* 0x000fe2000800063f */
[----:B-1----:R-:W-:Y:S01]  /*03f0*/  MOV R8, UR8 ;  /* 0x0000000800087c02 */ /* 0x002fe20008000f00 */
[----:B------:R-:W-:Y:S01]  /*0400*/  IMAD.U32 R10, RZ, RZ, UR8 ;  /* 0x00000008ff0a7e24 */ /* 0x000fe2000f8e00ff */
[----:B------:R-:W-:Y:S01]  /*0410*/  MOV R25, UR8 ;  /* 0x0000000800197c02 */ /* 0x000fe20008000f00 */
[----:B------:R-:W-:Y:S01]  /*0420*/  ULOP3.LUT UR6, UR6, 0x3fc, URZ, 0xc0, !UPT ;  /* 0x000003fc06067892 */ /* 0x000fe2000f8ec03f */
[----:B------:R-:W-:Y:S01]  /*0430*/  ULDC.64 UR10, c[0x0][0x248] ;  /* 0x00009200000a7ab9 */ /* 0x000fe20000000a00 */
[----:B------:R-:W1:Y:S01]  /*0440*/  S2R R40, SR_CgaCtaId ;  /* 0x0000000000287919 */ /* 0x000e620000008800 */
[----:B------:R-:W-:Y:S01]  /*0450*/  ULDC.64 UR12, c[0x0][0x258] ;  /* 0x00009600000c7ab9 */ /* 0x000fe20000000a00 */
[----:B0-----:R-:W-:-:S05]  /*0460*/  IMAD.WIDE.U32 R12, R32, -0x33333333, RZ ;  /* 0xcccccccd200c7825 */ /* 0x001fca00078e00ff */
[----:B------:R-:W-:-:S05]  /*0470*/  SHF.R.U32.HI R27, RZ, 0x6, R13 ;  /* 0x00000006ff1b7819 */ /* 0x000fca000001160d */
[C---:B------:R-:W-:Y:S02]  /*0480*/  IMAD R26, R27.reuse, -0x50, R32 ;  /* 0xffffffb01b1a7824 */ /* 0x040fe400078e0220 */
[----:B------:R-:W-:Y:S01]  /*0490*/  VIADD R5, R27, UR6 ;  /* 0x000000061b057c36 */ /* 0x000fe20008000000 */
[----:B------:R-:W-:Y:S01]  /*04a0*/  UIMAD UR6, UR5, 0x50000, URZ ;  /* 0x00050000050678a4 */ /* 0x000fe2000f8e023f */
[C---:B------:R-:W-:Y:S01]  /*04b0*/  IMAD.WIDE.U32 R12, R26.reuse, -0x33333333, RZ ;  /* 0xcccccccd1a0c7825 */ /* 0x040fe200078e00ff */
[----:B------:R-:W-:-:S03]  /*04c0*/  SHF.L.U32 R12, R26, 0x2, RZ ;  /* 0x000000021a0c7819 */ /* 0x000fc600000006ff */
[----:B------:R-:W-:Y:S01]  /*04d0*/  IMAD R23, R5, 0x140, RZ ;  /* 0x0000014005177824 */ /* 0x000fe200078e02ff */
[----:B------:R-:W-:-:S04]  /*04e0*/  SHF.R.U32.HI R5, RZ, 0x2, R13 ;  /* 0x00000002ff057819 */ /* 0x000fc8000001160d */
[----:B------:R-:W-:Y:S02]  /*04f0*/  IADD3 R12, P1, R23, R12, RZ ;  /* 0x0000000c170c7210 */ /* 0x000fe40007f3e0ff */
[----:B------:R-:W-:Y:S02]  /*0500*/  LEA R5, P0, R8, R5, 0x4 ;  /* 0x0000000508057211 */ /* 0x000fe400078020ff */
[----:B------:R-:W-:Y:S01]  /*0510*/  MOV R23, UR5 ;  /* 0x0000000500177c02 */ /* 0x000fe20008000f00 */
[----:B------:R-:W-:-:S03]  /*0520*/  IMAD.X R13, RZ, RZ, RZ, P1 ;  /* 0x000000ffff0d7224 */ /* 0x000fc600008e06ff */
[----:B------:R-:W-:Y:S01]  /*0530*/  LEA.HI.X R8, R10, RZ, R23, 0x4, P0 ;  /* 0x000000ff0a087211 */ /* 0x000fe200000f2417 */
[----:B------:R-:W-:Y:S01]  /*0540*/  IMAD.WIDE.U32 R12, R25, 0x50000, R12 ;  /* 0x00050000190c7825 */ /* 0x000fe200078e000c */
[----:B------:R-:W-:-:S04]  /*0550*/  LEA R24, P0, R5, UR10, 0x3 ;  /* 0x0000000a05187c11 */ /* 0x000fc8000f8018ff */
[----:B------:R-:W-:Y:S01]  /*0560*/  LEA.HI.X R25, R5, UR11, R8, 0x3, P0 ;  /* 0x0000000b05197c11 */ /* 0x000fe200080f1c08 */
[----:B------:R-:W-:Y:S01]  /*0570*/  ULDC.64 UR10, c[0x0][0x230] ;  /* 0x00008c00000a7ab9 */ /* 0x000fe20000000a00 */
[----:B------:R-:W-:Y:S01]  /*0580*/  IADD3 R5, R13, UR6, RZ ;  /* 0x000000060d057c10 */ /* 0x000fe2000fffe0ff */
[----:B------:R-:W-:Y:S01]  /*0590*/  ULDC UR6, c[0x0][0x250] ;  /* 0x0000940000067ab9 */ /* 0x000fe20000000800 */
[C---:B------:R-:W-:Y:S02]  /*05a0*/  SHF.L.U32 R8, R12.reuse, 0x1, RZ ;  /* 0x000000010c087819 */ /* 0x040fe400000006ff */
        /* <DEDUP_REMOVED lines=15> */
[----:B--2---:R-:W-:-:S06]  /*06a0*/  FADD.FTZ R12, R25, UR6 ;  /* 0x00000006190c7e21 */ /* 0x004fcc0008010000 */
[----:B------:R-:W0:Y:S01]  /*06b0*/  MUFU.RSQ R12, R12 ;  /* 0x0000000c000c7308 */ /* 0x000e220000001400 */
[--C-:B---3--:R-:W-:Y:S02]  /*06c0*/  HADD2.F32 R5, -RZ, R28.reuse.H0_H0 ;  /* 0x2000001cff057230 */ /* 0x108fe40000004100 */
[----:B------:R-:W-:Y:S02]  /*06d0*/  HADD2.F32 R13, -RZ, R28.H1_H1 ;  /* 0x3000001cff0d7230 */ /* 0x000fe40000004100 */
[--C-:B------:R-:W-:Y:S02]  /*06e0*/  HADD2.F32 R31, -RZ, R29.reuse.H0_H0 ;  /* 0x2000001dff1f7230 */ /* 0x100fe40000004100 */
[C---:B------:R-:W-:Y:S01]  /*06f0*/  FADD.FTZ R5, -R24.reuse, R5 ;  /* 0x0000000518057221 */ /* 0x040fe20000010100 */
[----:B------:R-:W-:Y:S02]  /*0700*/  HADD2.F32 R33, -RZ, R29.H1_H1 ;  /* 0x3000001dff217230 */ /* 0x000fe40000004100 */
[C---:B------:R-:W-:Y:S01]  /*0710*/  FADD.FTZ R13, -R24.reuse, R13 ;  /* 0x0000000d180d7221 */ /* 0x040fe20000010100 */
[----:B------:R-:W-:Y:S01]  /*0720*/  FADD.FTZ R31, -R24, R31 ;  /* 0x0000001f181f7221 */ /* 0x000fe20000010100 */
[----:B0-----:R-:W-:-:S02]  /*0730*/  FMUL.FTZ R5, R12, R5 ;  /* 0x000000050c057220 */ /* 0x001fc40000410000 */
[----:B------:R-:W-:Y:S01]  /*0740*/  FMUL.FTZ R13, R12, R13 ;  /* 0x0000000d0c0d7220 */ /* 0x000fe20000410000 */
[----:B------:R-:W-:Y:S01]  /*0750*/  FADD.FTZ R53, -R24, R33 ;  /* 0x0000002118357221 */ /* 0x000fe20000010100 */
[C---:B------:R-:W-:Y:S01]  /*0760*/  FMUL.FTZ R51, R12.reuse, R31 ;  /* 0x0000001f0c337220 */ /* 0x040fe20000410000 */
[----:B------:R-:W-:Y:S01]  /*0770*/  FFMA.FTZ R25, R3, R5, R0 ;  /* 0x0000000503197223 */ /* 0x000fe20000010000 */
[----:B------:R-:W-:Y:S01]  /*0780*/  FFMA.FTZ R29, R7, R13, R2 ;  /* 0x0000000d071d7223 */ /* 0x000fe20000010002 */
[----:B------:R-:W-:Y:S01]  /*0790*/  FMUL.FTZ R53, R12, R53 ;  /* 0x000000350c357220 */ /* 0x000fe20000410000 */
[----:B------:R-:W-:Y:S01]  /*07a0*/  FFMA.FTZ R33, R9, R51, R4 ;  /* 0x0000003309217223 */ /* 0x000fe20000010004 */
[----:B------:R-:W-:Y:S01]  /*07b0*/  FMUL.FTZ R28, R25, -1.4426950216293334961 ;  /* 0xbfb8aa3b191c7820 */ /* 0x000fe20000410000 */
[----:B------:R-:W-:Y:S01]  /*07c0*/  FMUL.FTZ R30, R29, -1.4426950216293334961 ;  /* 0xbfb8aa3b1d1e7820 */ /* 0x000fe20000410000 */
[----:B------:R-:W-:Y:S01]  /*07d0*/  FFMA.FTZ R35, R11, R53, R6 ;  /* 0x000000350b237223 */ /* 0x000fe20000010006 */
[----:B------:R-:W-:Y:S01]  /*07e0*/  FMUL.FTZ R24, R33, -1.4426950216293334961 ;  /* 0xbfb8aa3b21187820 */ /* 0x000fe20000410000 */
[----:B----4-:R-:W-:-:S02]  /*07f0*/  HADD2.F32 R50, -RZ, R22.H0_H0 ;  /* 0x20000016ff327230 */ /* 0x010fc40000004100 */
[----:B------:R-:W0:Y:S01]  /*0800*/  MUFU.EX2 R28, R28 ;  /* 0x0000001c001c7308 */ /* 0x000e220000000800 */
[----:B------:R-:W-:Y:S01]  /*0810*/  FMUL.FTZ R36, R35, -1.4426950216293334961 ;  /* 0xbfb8aa3b23247820 */ /* 0x000fe20000410000 */
[----:B------:R-:W-:Y:S01]  /*0820*/  HADD2.F32 R52, -RZ, R22.H1_H1 ;  /* 0x30000016ff347230 */ /* 0x000fe20000004100 */
[----:B------:R-:W-:Y:S01]  /*0830*/  MOV R22, 0x400 ;  /* 0x0000040000167802 */ /* 0x000fe20000000f00 */
[--C-:B------:R-:W-:Y:S02]  /*0840*/  HADD2.F32 R54, -RZ, R23.reuse.H0_H0 ;  /* 0x20000017ff367230 */ /* 0x100fe40000004100 */
[----:B------:R-:W-:Y:S02]  /*0850*/  HADD2.F32 R56, -RZ, R23.H1_H1 ;  /* 0x30000017ff387230 */ /* 0x000fe40000004100 */
[----:B------:R-:W2:Y:S08]  /*0860*/  MUFU.EX2 R30, R30 ;  /* 0x0000001e001e7308 */ /* 0x000eb00000000800 */
[----:B------:R-:W3:Y:S01]  /*0870*/  MUFU.EX2 R24, R24 ;  /* 0x0000001800187308 */ /* 0x000ee20000000800 */
[----:B0-----:R-:W-:-:S07]  /*0880*/  FADD.FTZ R28, R28, 1 ;  /* 0x3f8000001c1c7421 */ /* 0x001fce0000010000 */
[----:B------:R-:W0:Y:S01]  /*0890*/  MUFU.EX2 R36, R36 ;  /* 0x0000002400247308 */ /* 0x000e220000000800 */
[----:B--2---:R-:W-:-:S07]  /*08a0*/  FADD.FTZ R31, R30, 1 ;  /* 0x3f8000001e1f7421 */ /* 0x004fce0000010000 */
[----:B------:R-:W2:Y:S01]  /*08b0*/  MUFU.RCP R28, R28 ;  /* 0x0000001c001c7308 */ /* 0x000ea20000001000 */
[----:B---3--:R-:W-:-:S07]  /*08c0*/  FADD.FTZ R34, R24, 1 ;  /* 0x3f80000018227421 */ /* 0x008fce0000010000 */
[----:B------:R-:W3:Y:S01]  /*08d0*/  MUFU.RCP R31, R31 ;  /* 0x0000001f001f7308 */ /* 0x000ee20000001000 */
[----:B0-----:R-:W-:-:S07]  /*08e0*/  FADD.FTZ R37, R36, 1 ;  /* 0x3f80000024257421 */ /* 0x001fce0000010000 */
[----:B------:R-:W0:Y:S01]  /*08f0*/  MUFU.RCP R34, R34 ;  /* 0x0000002200227308 */ /* 0x000e220000001000 */
[----:B--2---:R-:W-:-:S04]  /*0900*/  FADD.FTZ R24, -R28, 1 ;  /* 0x3f8000001c187421 */ /* 0x004fc80000010100 */
[----:B------:R-:W-:-:S03]  /*0910*/  FFMA.FTZ R25, R25, R24, 1 ;  /* 0x3f80000019197423 */ /* 0x000fc60000010018 */
[----:B------:R-:W2:Y:S01]  /*0920*/  MUFU.RCP R37, R37 ;  /* 0x0000002500257308 */ /* 0x000ea20000001000 */
[----:B---3--:R-:W-:Y:S01]  /*0930*/  FADD.FTZ R30, -R31, 1 ;  /* 0x3f8000001f1e7421 */ /* 0x008fe20000010100 */
[----:B------:R-:W-:-:S03]  /*0940*/  FMUL.FTZ R25, R28, R25 ;  /* 0x000000191c197220 */ /* 0x000fc60000410000 */
[----:B------:R-:W-:Y:S01]  /*0950*/  FFMA.FTZ R30, R29, R30, 1 ;  /* 0x3f8000001d1e7423 */ /* 0x000fe2000001001e */
[----:B------:R-:W-:Y:S01]  /*0960*/  FMUL.FTZ R50, R50, R25 ;  /* 0x0000001932327220 */ /* 0x000fe20000410000 */
[----:B0-----:R-:W-:Y:S02]  /*0970*/  FADD.FTZ R36, -R34, 1 ;  /* 0x3f80000022247421 */ /* 0x001fe40000010100 */
[----:B------:R-:W-:Y:S01]  /*0980*/  FMUL.FTZ R31, R31, R30 ;  /* 0x0000001e1f1f7220 */ /* 0x000fe20000410000 */
[----:B------:R-:W-:Y:S01]  /*0990*/  FFMA.FTZ R20, R5, R50, R20 ;  /* 0x0000003205147223 */ /* 0x000fe20000010014 */
[----:B------:R-:W-:Y:S01]  /*09a0*/  FADD.FTZ R21, R50, R21 ;  /* 0x0000001532157221 */ /* 0x000fe20000010000 */
[----:B------:R-:W-:Y:S01]  /*09b0*/  FFMA.FTZ R33, R33, R36, 1 ;  /* 0x3f80000021217423 */ /* 0x000fe20000010024 */
[----:B------:R-:W-:-:S03]  /*09c0*/  FMUL.FTZ R52, R52, R31 ;  /* 0x0000001f34347220 */ /* 0x000fc60000410000 */
[----:B------:R-:W-:Y:S01]  /*09d0*/  FMUL.FTZ R29, R34, R33 ;  /* 0x00000021221d7220 */ /* 0x000fe20000410000 */
[----:B------:R-:W-:Y:S02]  /*09e0*/  VIADD R33, R22, 0x2800 ;  /* 0x0000280016217836 */ /* 0x000fe40000000000 */
[----:B------:R-:W-:Y:S01]  /*09f0*/  FMUL.FTZ R22, R3, R50 ;  /* 0x0000003203167220 */ /* 0x000fe20000410000 */
[----:B--2---:R-:W-:Y:S01]  /*0a00*/  FADD.FTZ R38, -R37, 1 ;  /* 0x3f80000025267421 */ /* 0x004fe20000010100 */
[----:B------:R-:W-:Y:S01]  /*0a10*/  FMUL.FTZ R23, R7, R52 ;  /* 0x0000003407177220 */ /* 0x000fe20000410000 */
[----:B------:R-:W-:Y:S01]  /*0a20*/  FMUL.FTZ R54, R54, R29 ;  /* 0x0000001d36367220 */ /* 0x000fe20000410000 */
[----:B------:R-:W-:Y:S01]  /*0a30*/  FFMA.FTZ R22, R5, R22, RZ ;  /* 0x0000001605167223 */ /* 0x000fe200000100ff */
[----:B------:R-:W-:Y:S01]  /*0a40*/  FFMA.FTZ R38, R35, R38, 1 ;  /* 0x3f80000023267423 */ /* 0x000fe20000010026 */
[----:B-1----:R-:W-:Y:S02]  /*0a50*/  LEA R33, R40, R33, 0x18 ;  /* 0x0000002128217211 */ /* 0x002fe400078ec0ff */
[----:B------:R-:W-:Y:S01]  /*0a60*/  CS2R R34, SRZ ;  /* 0x0000000000227805 */ /* 0x000fe2000001ff00 */
[----:B------:R-:W-:Y:S01]  /*0a70*/  FFMA.FTZ R24, R13, R23, R22 ;  /* 0x000000170d187223 */ /* 0x000fe20000010016 */
[----:B------:R-:W-:Y:S01]  /*0a80*/  FMUL.FTZ R37, R37, R38 ;  /* 0x0000002625257220 */ /* 0x000fe20000410000 */
[----:B------:R-:W-:Y:S01]  /*0a90*/  FFMA.FTZ R22, R3, R50, RZ ;  /* 0x0000003203167223 */ /* 0x000fe200000100ff */
[----:B------:R-:W-:Y:S01]  /*0aa0*/  FMUL.FTZ R23, R9, R54 ;  /* 0x0000003609177220 */ /* 0x000fe20000410000 */
[----:B------:R-:W-:-:S02]  /*0ab0*/  IMAD R26, R26, 0x28, R33 ;  /* 0x000000281a1a7824 */ /* 0x000fc400078e0221 */
[----:B------:R-:W-:Y:S01]  /*0ac0*/  FMUL.FTZ R56, R56, R37 ;  /* 0x0000002538387220 */ /* 0x000fe20000410000 */
[-C--:B------:R-:W-:Y:S01]  /*0ad0*/  FFMA.FTZ R22, R7, R52.reuse, R22 ;  /* 0x0000003407167223 */ /* 0x080fe20000010016 */
[----:B------:R-:W-:Y:S01]  /*0ae0*/  FFMA.FTZ R24, R51, R23, R24 ;  /* 0x0000001733187223 */ /* 0x000fe20000010018 */
[----:B------:R-:W-:Y:S01]  /*0af0*/  FFMA.FTZ R18, R13, R52, R18 ;  /* 0x000000340d127223 */ /* 0x000fe20000010012 */
[----:B------:R-:W-:Y:S01]  /*0b00*/  FMUL.FTZ R23, R11, R56 ;  /* 0x000000380b177220 */ /* 0x000fe20000410000 */
[----:B------:R-:W-:Y:S01]  /*0b10*/  FFMA.FTZ R22, R9, R54, R22 ;  /* 0x0000003609167223 */ /* 0x000fe20000010016 */
[----:B------:R-:W-:Y:S01]  /*0b20*/  LEA R26, R27, R26, 0x3 ;  /* 0x0000001a1b1a7211 */ /* 0x000fe200078e18ff */
[----:B------:R-:W-:Y:S01]  /*0b30*/  FADD.FTZ R19, R52, R19 ;  /* 0x0000001334137221 */ /* 0x000fe20000010000 */
[----:B------:R-:W-:Y:S01]  /*0b40*/  FFMA.FTZ R23, R53, R23, R24 ;  /* 0x0000001735177223 */ /* 0x000fe20000010018 */
[----:B------:R-:W-:Y:S01]  /*0b50*/  FFMA.FTZ R22, R11, R56, R22 ;  /* 0x000000380b167223 */ /* 0x000fe20000010016 */
[----:B------:R-:W-:Y:S01]  /*0b60*/  FFMA.FTZ R16, R51, R54, R16 ;  /* 0x0000003633107223 */ /* 0x000fe20000010010 */
[----:B------:R-:W-:Y:S01]  /*0b70*/  FADD.FTZ R17, R54, R17 ;  /* 0x0000001136117221 */ /* 0x000fe20000010000 */
[----:B------:R-:W-:Y:S01]  /*0b80*/  FFMA.FTZ R14, R53, R56, R14 ;  /* 0x00000038350e7223 */ /* 0x000fe2000001000e */
[----:B------:R-:W-:Y:S01]  /*0b90*/  FADD.FTZ R15, R56, R15 ;  /* 0x0000000f380f7221 */ /* 0x000fe20000010000 */
[----:B------:R0:W-:Y:S01]  /*0ba0*/  STS.64 [R26], R22 ;  /* 0x000000161a007388 */ /* 0x0001e20000000a00 */
        /* <DEDUP_REMOVED lines=32> */
[----:B------:R2:W-:Y:S01]  /*0db0*/  STS.64 [R27], R16 ;  /* 0x000000101b007388 */ /* 0x0005e20000000a00 */
[----:B------:R-:W-:Y:S01]  /*0dc0*/  LEA R26, R26, UR6, 0x5 ;  /* 0x000000061a1a7c11 */ /* 0x000fe2000f8e28ff */
[----:B------:R-:W-:Y:S01]  /*0dd0*/  ULOP3.LUT UR6, UR16, 0xff, URZ, 0xc0, !UPT ;  /* 0x000000ff10067892 */ /* 0x000fe2000f8ec03f */
[----:B------:R-:W-:Y:S01]  /*0de0*/  SHF.R.U32.HI R24, RZ, 0x2, R39 ;  /* 0x00000002ff187819 */ /* 0x000fe20000011627 */
[----:B------:R-:W-:Y:S01]  /*0df0*/  STS.64 [R29], R14 ;  /* 0x0000000e1d007388 */ /* 0x000fe20000000a00 */
[----:B0-----:R-:W-:Y:S01]  /*0e00*/  LOP3.LUT R23, R31, 0x3, R22, 0x78, !PT ;  /* 0x000000031f177812 */ /* 0x001fe200078e7816 */
[----:B------:R-:W-:Y:S01]  /*0e10*/  UPRMT UR6, UR7, 0x2104, UR6 ;  /* 0x0000210407067896 */ /* 0x000fe20008000006 */
[----:B------:R-:W-:Y:S02]  /*0e20*/  LEA.HI R41, R41, R28, RZ, 0x2 ;  /* 0x0000001c29297211 */ /* 0x000fe400078f10ff */
[----:B------:R-:W-:-:S02]  /*0e30*/  LEA R22, R23, R26, 0x3 ;  /* 0x0000001a17167211 */ /* 0x000fc400078e18ff */
[----:B------:R-:W-:Y:S01]  /*0e40*/  LOP3.LUT R23, R31, 0x3, R24, 0x78, !PT ;  /* 0x000000031f177812 */ /* 0x000fe200078e7818 */
[----:B------:R-:W-:Y:S01]  /*0e50*/  IMAD.U32 R39, RZ, RZ, UR6 ;  /* 0x00000006ff277e24 */ /* 0x000fe2000f8e00ff */
[----:B------:R-:W-:Y:S02]  /*0e60*/  SHF.R.U32.HI R30, RZ, 0x2, R41 ;  /* 0x00000002ff1e7819 */ /* 0x000fe40000011629 */
[----:B------:R-:W-:Y:S01]  /*0e70*/  SHF.R.U32.HI R28, RZ, 0x2, R37 ;  /* 0x00000002ff1c7819 */ /* 0x000fe20000011625 */
[----:B------:R-:W-:Y:S01]  /*0e80*/  IMAD R24, R23, 0x8, R26 ;  /* 0x0000000817187824 */ /* 0x000fe200078e021a */
[----:B------:R-:W-:Y:S01]  /*0e90*/  BAR.SYNC.DEFER_BLOCKING 0x0 ;  /* 0x0000000000007b1d */ /* 0x000fe20000010000 */
[C---:B-1----:R-:W-:Y:S02]  /*0ea0*/  LOP3.LUT R25, R31.reuse, 0x3, R30, 0x78, !PT ;  /* 0x000000031f197812 */ /* 0x042fe400078e781e */
[----:B------:R-:W-:Y:S02]  /*0eb0*/  LOP3.LUT R31, R31, 0x3, R28, 0x78, !PT ;  /* 0x000000031f1f7812 */ /* 0x000fe400078e781c */
[----:B--2---:R-:W-:-:S02]  /*0ec0*/  LEA R27, R25, R26, 0x3 ;  /* 0x0000001a191b7211 */ /* 0x004fc400078e18ff */
[----:B------:R-:W-:Y:S02]  /*0ed0*/  LEA R28, R31, R26, 0x3 ;  /* 0x0000001a1f1c7211 */ /* 0x000fe400078e18ff */
        /* <DEDUP_REMOVED lines=17> */
.L_x_2821:
[----:B------:R-:W-:Y:S04]  /*0ff0*/  BSSY B0, `(.L_x_2822) ;  /* 0x0000028000007945 */ /* 0x000fe80003800000 */
[----:B------:R-:W-:Y:S05]  /*1000*/  @P1 BRA `(.L_x_2823) ;  /* 0x0000000000981947 */ /* 0x000fea0003800000 */
[----:B0-----:R-:W-:Y:S01]  /*1010*/  SHF.R.U32.HI R22, RZ, 0x2, R32 ;  /* 0x00000002ff167819 */ /* 0x001fe20000011620 */
[----:B------:R-:W-:-:S04]  /*1020*/  IMAD.SHL.U32 R23, R32, 0x8, RZ ;  /* 0x0000000820177824 */ /* 0x000fc800078e00ff */
[----:B------:R-:W-:Y:S01]  /*1030*/  IMAD R22, R22, 0x14, RZ ;  /* 0x0000001416167824 */ /* 0x000fe200078e02ff */
[----:B-1----:R-:W-:-:S04]  /*1040*/  LOP3.LUT R29, R23, 0x18, RZ, 0xc0, !PT ;  /* 0x00000018171d7812 */ /* 0x002fc800078ec0ff */
[----:B------:R-:W-:Y:S02]  /*1050*/  SHF.R.U32.HI R24, RZ, 0x2, R22 ;  /* 0x00000002ff187819 */ /* 0x000fe40000011616 */
[C---:B------:R-:W-:Y:S02]  /*1060*/  IADD3 R25, R22.reuse, 0x4, RZ ;  /* 0x0000000416197810 */ /* 0x040fe40007ffe0ff */
[----:B------:R-:W-:Y:S01]  /*1070*/  IADD3 R27, R22, 0x8, RZ ;  /* 0x00000008161b7810 */ /* 0x000fe20007ffe0ff */
[----:B------:R-:W-:Y:S01]  /*1080*/  IMAD R24, R24, 0x28, R33 ;  /* 0x0000002818187824 */ /* 0x000fe200078e0221 */
[----:B------:R-:W-:Y:S02]  /*1090*/  SHF.R.U32.HI R26, RZ, 0x2, R25 ;  /* 0x00000002ff1a7819 */ /* 0x000fe40000011619 */
[----:B------:R-:W-:Y:S01]  /*10a0*/  IADD3 R25, R22, 0xc, RZ ;  /* 0x0000000c16197810 */ /* 0x000fe20007ffe0ff */
[----:B------:R-:W-:Y:S01]  /*10b0*/  IMAD.IADD R23, R24, 0x1, R29 ;  /* 0x0000000118177824 */ /* 0x000fe200078e021d */
[----:B------:R-:W-:Y:S01]  /*10c0*/  SHF.R.U32.HI R28, RZ, 0x2, R27 ;  /* 0x00000002ff1c7819 */ /* 0x000fe2000001161b */
[----:B------:R-:W-:Y:S01]  /*10d0*/  IMAD R26, R26, 0x28, R33 ;  /* 0x000000281a1a7824 */ /* 0x000fe200078e0221 */
[----:B------:R-:W-:-:S02]  /*10e0*/  SHF.R.U32.HI R30, RZ, 0x2, R25 ;  /* 0x00000002ff1e7819 */ /* 0x000fc40000011619 */
[----:B------:R-:W-:Y:S01]  /*10f0*/  IADD3 R27, R22, 0x10, RZ ;  /* 0x00000010161b7810 */ /* 0x000fe20007ffe0ff */
[----:B------:R-:W-:Y:S01]  /*1100*/  IMAD R28, R28, 0x28, R33 ;  /* 0x000000281c1c7824 */ /* 0x000fe200078e0221 */
[C---:B------:R-:W-:Y:S01]  /*1110*/  IADD3 R24, R29.reuse, R26, RZ ;  /* 0x0000001a1d187210 */ /* 0x040fe20007ffe0ff */
[----:B------:R-:W0:Y:S01]  /*1120*/  LDS.64 R22, [R23] ;  /* 0x0000000017167984 */ /* 0x000e220000000a00 */
[----:B------:R-:W-:Y:S01]  /*1130*/  SHF.R.U32.HI R34, RZ, 0x2, R27 ;  /* 0x00000002ff227819 */ /* 0x000fe2000001161b */
[--C-:B------:R-:W-:Y:S02]  /*1140*/  IMAD R30, R30, 0x28, R33.reuse ;  /* 0x000000281e1e7824 */ /* 0x100fe400078e0221 */
[C---:B------:R-:W-:Y:S01]  /*1150*/  IMAD.IADD R26, R29.reuse, 0x1, R28 ;  /* 0x000000011d1a7824 */ /* 0x040fe200078e021c */
[----:B------:R-:W1:Y:S01]  /*1160*/  LDS.64 R24, [R24] ;  /* 0x0000000018187984 */ /* 0x000e620000000a00 */
[----:B------:R-:W-:Y:S01]  /*1170*/  IMAD R34, R34, 0x28, R33 ;  /* 0x0000002822227824 */ /* 0x000fe200078e0221 */
[----:B------:R-:W-:-:S03]  /*1180*/  IADD3 R28, R29, R30, RZ ;  /* 0x0000001e1d1c7210 */ /* 0x000fc60007ffe0ff */
        /* <DEDUP_REMOVED lines=14> */
.L_x_2823:
[----:B------:R-:W-:Y:S05]  /*1270*/  BSYNC B0 ;  /* 0x0000000000007941 */ /* 0x000fea0003800000 */
.L_x_2822:
        /* <DEDUP_REMOVED lines=23> */
.L_x_2825:
[----:B------:R-:W-:Y:S05]  /*13f0*/  BSYNC B0 ;  /* 0x0000000000007941 */ /* 0x000fea0003800000 */
.L_x_2824:
        /* <DEDUP_REMOVED lines=17> */
.L_x_2828:
[----:B------:R-:W2:Y:S04]  /*1510*/  LD.E.STRONG.GPU R24, desc[UR14][R22.64] ;  /* 0x0000000e16187980 */ /* 0x000ea8000c10f900 */
[----:B--2---:R-:W-:Y:S01]  /*1520*/  CCTL.IVALL ;  /* 0x00000000ff00798f */ /* 0x004fe20002000000 */
[----:B------:R-:W-:Y:S05]  /*1530*/  YIELD ;  /* 0x0000000000007946 */ /* 0x000fea0003800000 */
[----:B-----5:R-:W-:-:S04]  /*1540*/  LOP3.LUT R24, R24, R25, RZ, 0x3c, !PT ;  /* 0x0000001918187212 */ /* 0x020fc800078e3cff */
[----:B------:R-:W-:-:S13]  /*1550*/  ISETP.GT.AND P1, PT, R24, -0x1, PT ;  /* 0xffffffff1800780c */ /* 0x000fda0003f24270 */
[----:B------:R-:W-:Y:S05]  /*1560*/  @P1 BRA `(.L_x_2828) ;  /* 0xfffffffc00e81947 */ /* 0x000fea000383ffff */
.L_x_2827:
[----:B------:R-:W-:Y:S05]  /*1570*/  WARPSYNC.ALL ;  /* 0x0000000000007948 */ /* 0x000fea0003800000 */
[----:B------:R-:W-:Y:S06]  /*1580*/  BAR.SYNC.DEFER_BLOCKING 0x0 ;  /* 0x0000000000007b1d */ /* 0x000fec0000010000 */
[----:B------:R-:W-:Y:S05]  /*1590*/  BRA `(.L_x_2829) ;  /* 0x0000000000607947 */ /* 0x000fea0003800000 */
.L_x_2826:
        /* <DEDUP_REMOVED lines=16> */
.L_x_2831:
[----:B------:R-:W2:Y:S04]  /*16a0*/  LD.E.STRONG.GPU R24, desc[UR14][R22.64] ;  /* 0x0000000e16187980 */ /* 0x000ea8000c10f900 */
[----:B--2---:R-:W-:Y:S01]  /*16b0*/  CCTL.IVALL ;  /* 0x00000000ff00798f */ /* 0x004fe20002000000 */
[----:B------:R-:W-:Y:S05]  /*16c0*/  YIELD ;  /* 0x0000000000007946 */ /* 0x000fea0003800000 */
[----:B-----5:R-:W-:-:S04]  /*16d0*/  LOP3.LUT R24, R24, R25, RZ, 0x3c, !PT ;  /* 0x0000001918187212 */ /* 0x020fc800078e3cff */
[----:B------:R-:W-:-:S13]  /*16e0*/  ISETP.GT.AND P1, PT, R24, -0x1, PT ;  /* 0xffffffff1800780c */ /* 0x000fda0003f24270 */
[----:B------:R-:W-:Y:S05]  /*16f0*/  @P1 BRA `(.L_x_2831) ;  /* 0xfffffffc00e81947 */ /* 0x000fea000383ffff */
.L_x_2830:
[----:B------:R-:W-:Y:S05]  /*1700*/  WARPSYNC.ALL ;  /* 0x0000000000007948 */ /* 0x000fea0003800000 */
[----:B------:R-:W-:Y:S06]  /*1710*/  BAR.SYNC.DEFER_BLOCKING 0x0 ;  /* 0x0000000000007b1d */ /* 0x000fec0000010000 */
.L_x_2829:
[----:B------:R-:W-:Y:S01]  /*1720*/  ISETP.GT.U32.AND P1, PT, R32, 0xff, PT ;  /* 0x000000ff2000780c */ /* 0x000fe20003f24070 */
[----:B------:R-:W-:Y:S01]  /*1730*/  BSSY B0, `(.L_x_2832) ;  /* 0x000005c000007945 */ /* 0x000fe20003800000 */
[----:B------:R-:W-:-:S11]  /*1740*/  CS2R R48, SRZ ;  /* 0x0000000000307805 */ /* 0x000fd6000001ff00 */
[----:B------:R-:W-:Y:S05]  /*1750*/  @P1 BRA `(.L_x_2833) ;  /* 0x0000000400641947 */ /* 0x000fea0003800000 */
[----:B------:R-:W-:Y:S01]  /*1760*/  ULDC UR6, c[0x0][0x10] ;  /* 0x0000040000067ab9 */ /* 0x000fe20000000800 */
[----:B------:R-:W2:Y:S01]  /*1770*/  LDC.64 R46, c[0x0][0x260] ;  /* 0x00009800ff2e7b82 */ /* 0x000ea20000000a00 */
[----:B------:R-:W-:Y:S01]  /*1780*/  UIMAD UR6, UR6, UR4, UR7 ;  /* 0x00000004060672a4 */ /* 0x000fe2000f8e0207 */
[C---:B0-----:R-:W-:Y:S02]  /*1790*/  SHF.L.U32 R22, R32.reuse, 0x4, RZ ;  /* 0x0000000420167819 */ /* 0x041fe400000006ff */
[----:B------:R-:W-:Y:S02]  /*17a0*/  LOP3.LUT R23, R32, 0xf, RZ, 0xc0, !PT ;  /* 0x0000000f20177812 */ /* 0x000fe400078ec0ff */
[----:B------:R-:W-:Y:S02]  /*17b0*/  LOP3.LUT R22, R22, 0x7fffff00, RZ, 0xc0, !PT ;  /* 0x7fffff0016167812 */ /* 0x000fe400078ec0ff */
[----:B------:R-:W-:-:S05]  /*17c0*/  MOV R25, UR6 ;  /* 0x0000000600197c02 */ /* 0x000fca0008000f00 */
[----:B------:R-:W-:-:S05]  /*17d0*/  IMAD R22, R25, 0x1000, R22 ;  /* 0x0000100019167824 */ /* 0x000fca00078e0216 */
[----:B------:R-:W-:-:S04]  /*17e0*/  IADD3 R22, R22, R23, RZ ;  /* 0x0000001716167210 */ /* 0x000fc80007ffe0ff */
[----:B------:R-:W-:-:S05]  /*17f0*/  SHF.L.U32 R49, R22, 0x1, RZ ;  /* 0x0000000116317819 */ /* 0x000fca00000006ff */
[----:B--2---:R-:W-:-:S04]  /*1800*/  IMAD.WIDE.U32 R36, R49, 0x4, R46 ;  /* 0x0000000431247825 */ /* 0x004fc800078e002e */
[----:B------:R-:W-:Y:S02]  /*1810*/  VIADD R41, R49, 0x20 ;  /* 0x0000002031297836 */ /* 0x000fe40000000000 */
[----:B------:R-:W2:Y:S02]  /*1820*/  LDG.E.64 R36, desc[UR14][R36.64] ;  /* 0x0000000e24247981 */ /* 0x000ea4000c1e1b00 */
[----:B------:R-:W-:-:S06]  /*1830*/  IMAD.WIDE.U32 R40, R41, 0x4, R46 ;  /* 0x0000000429287825 */ /* 0x000fcc00078e002e */
[----:B------:R-:W3:Y:S01]  /*1840*/  LDG.E.64 R40, desc[UR14][R40.64] ;  /* 0x0000000e28287981 */ /* 0x000ee2000c1e1b00 */
[C---:B------:R-:W-:Y:S02]  /*1850*/  IADD3 R23, R49.reuse, 0x40, RZ ;  /* 0x0000004031177810 */ /* 0x040fe40007ffe0ff */
[----:B------:R-:W-:-:S03]  /*1860*/  IADD3 R25, R49, 0x60, RZ ;  /* 0x0000006031197810 */ /* 0x000fc60007ffe0ff */
[----:B------:R-:W-:Y:S01]  /*1870*/  IMAD.WIDE.U32 R22, R23, 0x4, R46 ;  /* 0x0000000417167825 */ /* 0x000fe200078e002e */
[----:B-1----:R-:W-:-:S03]  /*1880*/  IADD3 R29, R49, 0xa0, RZ ;  /* 0x000000a0311d7810 */ /* 0x002fc60007ffe0ff */
[----:B------:R-:W-:Y:S02]  /*1890*/  VIADD R27, R49, 0x80 ;  /* 0x00000080311b7836 */ /* 0x000fe40000000000 */
[--C-:B------:R-:W-:Y:S01]  /*18a0*/  IMAD.WIDE.U32 R24, R25, 0x4, R46.reuse ;  /* 0x0000000419187825 */ /* 0x100fe200078e002e */
[----:B------:R-:W4:Y:S03]  /*18b0*/  LDG.E.64 R22, desc[UR14][R22.64] ;  /* 0x0000000e16167981 */ /* 0x000f26000c1e1b00 */
        /* <DEDUP_REMOVED lines=9> */
[--C-:B------:R-:W-:Y:S02]  /*1950*/  IMAD.WIDE.U32 R32, R33, 0x4, R46.reuse ;  /* 0x0000000421207825 */ /* 0x100fe400078e002e */
[----:B------:R-:W5:Y:S01]  /*1960*/  LDG.E.64 R30, desc[UR14][R30.64] ;  /* 0x0000000e1e1e7981 */ /* 0x000f62000c1e1b00 */
[----:B------:R-:W-:Y:S01]  /*1970*/  IADD3 R45, R49, 0x120, RZ ;  /* 0x00000120312d7810 */ /* 0x000fe20007ffe0ff */
[----:B------:R-:W-:-:S02]  /*1980*/  IMAD.WIDE.U32 R34, R35, 0x4, R46 ;  /* 0x0000000423227825 */ /* 0x000fc400078e002e */
[----:B------:R-:W5:Y:S02]  /*1990*/  LDG.E.64 R32, desc[UR14][R32.64] ;  /* 0x0000000e20207981 */ /* 0x000f64000c1e1b00 */
[----:B------:R-:W-:Y:S02]  /*19a0*/  VIADD R39, R49, 0x140 ;  /* 0x0000014031277836 */ /* 0x000fe40000000000 */
[--C-:B------:R-:W-:Y:S01]  /*19b0*/  IMAD.WIDE.U32 R44, R45, 0x4, R46.reuse ;  /* 0x000000042d2c7825 */ /* 0x100fe200078e002e */
[----:B------:R-:W5:Y:S01]  /*19c0*/  LDG.E.64 R34, desc[UR14][R34.64] ;  /* 0x0000000e22227981 */ /* 0x000f62000c1e1b00 */
[----:B------:R-:W-:Y:S02]  /*19d0*/  IADD3 R61, R49, 0x160, RZ ;  /* 0x00000160313d7810 */ /* 0x000fe40007ffe0ff */
[----:B------:R-:W-:Y:S01]  /*19e0*/  IMAD.WIDE.U32 R38, R39, 0x4, R46 ;  /* 0x0000000427267825 */ /* 0x000fe200078e002e */
[----:B------:R-:W-:-:S03]  /*19f0*/  IADD3 R43, R49, 0x180, RZ ;  /* 0x00000180312b7810 */ /* 0x000fc60007ffe0ff */
[--C-:B------:R-:W-:Y:S02]  /*1a00*/  IMAD.WIDE.U32 R60, R61, 0x4, R46.reuse ;  /* 0x000000043d3c7825 */ /* 0x100fe400078e002e */
[----:B------:R-:W5:Y:S02]  /*1a10*/  LDG.E.64 R38, desc[UR14][R38.64] ;  /* 0x0000000e26267981 */ /* 0x000f64000c1e1b00 */
[----:B------:R-:W-:Y:S02]  /*1a20*/  VIADD R57, R49, 0x1a0 ;  /* 0x000001a031397836 */ /* 0x000fe40000000000 */
[----:B------:R-:W-:-:S06]  /*1a30*/  IMAD.WIDE.U32 R42, R43, 0x4, R46 ;  /* 0x000000042b2a7825 */ /* 0x000fcc00078e002e */
[----:B------:R-:W5:Y:S01]  /*1a40*/  LDG.E.64 R42, desc[UR14][R42.64] ;  /* 0x0000000e2a2a7981 */ /* 0x000f62000c1e1b00 */
[----:B--2---:R-:W-:Y:S01]  /*1a50*/  FADD.FTZ R55, RZ, R36 ;  /* 0x00000024ff377221 */ /* 0x004fe20000010000 */
[----:B------:R-:W-:Y:S02]  /*1a60*/  FADD.FTZ R58, RZ, R37 ;  /* 0x00000025ff3a7221 */ /* 0x000fe40000010000 */
[----:B------:R0:W2:Y:S01]  /*1a70*/  LDG.E.64 R36, desc[UR14][R44.64] ;  /* 0x0000000e2c247981 */ /* 0x0000a2000c1e1b00 */
[----:B---3--:R-:W-:Y:S01]  /*1a80*/  FADD.FTZ R55, R40, R55 ;  /* 0x0000003728377221 */ /* 0x008fe20000010000 */
[----:B------:R-:W-:Y:S02]  /*1a90*/  FADD.FTZ R58, R41, R58 ;  /* 0x0000003a293a7221 */ /* 0x000fe40000010000 */
[----:B------:R1:W3:Y:S01]  /*1aa0*/  LDG.E.64 R40, desc[UR14][R60.64] ;  /* 0x0000000e3c287981 */ /* 0x0002e2000c1e1b00 */
[----:B0-----:R-:W-:Y:S01]  /*1ab0*/  IMAD.WIDE.U32 R44, R57, 0x4, R46 ;  /* 0x00000004392c7825 */ /* 0x001fe200078e002e */
[----:B------:R-:W-:-:S02]  /*1ac0*/  IADD3 R57, R49, 0x1c0, RZ ;  /* 0x000001c031397810 */ /* 0x000fc40007ffe0ff */
[----:B------:R-:W-:-:S03]  /*1ad0*/  IADD3 R49, R49, 0x1e0, RZ ;  /* 0x000001e031317810 */ /* 0x000fc60007ffe0ff */
[----:B------:R-:W3:Y:S01]  /*1ae0*/  LDG.E.64 R44, desc[UR14][R44.64] ;  /* 0x0000000e2c2c7981 */ /* 0x000ee2000c1e1b00 */
[----:B-1----:R-:W-:-:S04]  /*1af0*/  IMAD.WIDE.U32 R60, R57, 0x4, R46 ;  /* 0x00000004393c7825 */ /* 0x002fc800078e002e */
        /* <DEDUP_REMOVED lines=31> */
.L_x_2833:
[----:B------:R-:W-:Y:S05]  /*1cf0*/  BSYNC B0 ;  /* 0x0000000000007941 */ /* 0x000fea0003800000 */
.L_x_2832:
[----:B0-----:R-:W0:Y:S01]  /*1d00*/  SHFL.BFLY PT, R23, R48, 0x8, 0x1f ;  /* 0x0d001f0030177f89 */ /* 0x001e2200000e0000 */
[----:B------:R-:W-:Y:S03]  /*1d10*/  BSSY B0, `(.L_x_2834) ;  /* 0x000001c000007945 */ /* 0x000fe60003800000 */
[----:B------:R-:W2:Y:S01]  /*1d20*/  SHFL.BFLY PT, R22, R49, 0x8, 0x1f ;  /* 0x0d001f0031167f89 */ /* 0x000ea200000e0000 */
[----:B-1----:R-:W1:Y:S01]  /*1d30*/  S2R R30, SR_TID.X ;  /* 0x00000000001e7919 */ /* 0x002e620000002100 */
[----:B0-----:R-:W-:Y:S01]  /*1d40*/  FADD.FTZ R23, R23, R48 ;  /* 0x0000003017177221 */ /* 0x001fe20000010000 */
[----:B--2---:R-:W-:-:S04]  /*1d50*/  FADD.FTZ R22, R22, R49 ;  /* 0x0000003116167221 */ /* 0x004fc80000010000 */
[----:B------:R-:W0:Y:S04]  /*1d60*/  SHFL.BFLY PT, R24, R23, 0x4, 0x1f ;  /* 0x0c801f0017187f89 */ /* 0x000e2800000e0000 */
[----:B------:R-:W2:Y:S01]  /*1d70*/  SHFL.BFLY PT, R25, R22, 0x4, 0x1f ;  /* 0x0c801f0016197f89 */ /* 0x000ea200000e0000 */
[----:B-1----:R-:W-:Y:S01]  /*1d80*/  LOP3.LUT P1, RZ, R30, 0xffffff0f, RZ, 0xc0, !PT ;  /* 0xffffff0f1eff7812 */ /* 0x002fe2000782c0ff */
[----:B0-----:R-:W-:Y:S01]  /*1d90*/  FADD.FTZ R24, R23, R24 ;  /* 0x0000001817187221 */ /* 0x001fe20000010000 */
[----:B--2---:R-:W-:-:S04]  /*1da0*/  FADD.FTZ R25, R22, R25 ;  /* 0x0000001916197221 */ /* 0x004fc80000010000 */
        /* <DEDUP_REMOVED lines=18> */
.L_x_2835:
[----:B------:R-:W-:Y:S05]  /*1ed0*/  BSYNC B0 ;  /* 0x0000000000007941 */ /* 0x000fea0003800000 */
.L_x_2834:
        /* <DEDUP_REMOVED lines=8> */
[----:B------:R-:W-:-:S04]  /*1f60*/  IMAD R23, R23, -0x50, R30 ;  /* 0xffffffb017177824 */ /* 0x000fc800078e021e */
[----:B------:R-:W-:-:S05]  /*1f70*/  IMAD.WIDE.U32 R22, R23, -0x33333333, RZ ;  /* 0xcccccccd17167825 */ /* 0x000fca00078e00ff */
[----:B------:R-:W-:Y:S01]  /*1f80*/  SHF.R.U32.HI R22, RZ, 0x2, R23 ;  /* 0x00000002ff167819 */ /* 0x000fe20000011617 */
[----:B-1----:R-:W-:-:S06]  /*1f90*/  ULEA UR6, UR9, UR6, 0x18 ;  /* 0x0000000609067291 */ /* 0x002fcc000f8ec03f */
[----:B------:R-:W-:-:S06]  /*1fa0*/  LEA R22, R22, UR6, 0x3 ;  /* 0x0000000616167c11 */ /* 0x000fcc000f8e18ff */
[----:B------:R-:W0:Y:S02]  /*1fb0*/  LDS.64 R22, [R22] ;  /* 0x0000000016167984 */ /* 0x000e240000000a00 */
[--C-:B0-----:R-:W-:Y:S01]  /*1fc0*/  FFMA.FTZ R50, R3, R50, -R22.reuse ;  /* 0x0000003203327223 */ /* 0x101fe20000010816 */
[--C-:B------:R-:W-:Y:S01]  /*1fd0*/  FFMA.FTZ R52, R7, R52, -R22.reuse ;  /* 0x0000003407347223 */ /* 0x100fe20000010816 */
[--C-:B------:R-:W-:Y:S01]  /*1fe0*/  FFMA.FTZ R54, R9, R54, -R22.reuse ;  /* 0x0000003609367223 */ /* 0x100fe20000010816 */
[----:B------:R-:W-:Y:S01]  /*1ff0*/  FFMA.FTZ R56, R11, R56, -R22 ;  /* 0x000000380b387223 */ /* 0x000fe20000010816 */
[-C--:B------:R-:W-:Y:S01]  /*2000*/  FFMA.FTZ R5, R5, -R23.reuse, R50 ;  /* 0x8000001705057223 */ /* 0x080fe20000010032 */
[-C--:B------:R-:W-:Y:S01]  /*2010*/  FFMA.FTZ R13, R13, -R23.reuse, R52 ;  /* 0x800000170d0d7223 */ /* 0x080fe20000010034 */
[-C--:B------:R-:W-:Y:S01]  /*2020*/  FFMA.FTZ R51, R51, -R23.reuse, R54 ;  /* 0x8000001733337223 */ /* 0x080fe20000010036 */
[----:B------:R-:W-:Y:S01]  /*2030*/  FFMA.FTZ R23, R53, -R23, R56 ;  /* 0x8000001735177223 */ /* 0x000fe20000010038 */
[C---:B------:R-:W-:Y:S01]  /*2040*/  FMUL.FTZ R5, R12.reuse, R5 ;  /* 0x000000050c057220 */ /* 0x040fe20000410000 */
[C---:B------:R-:W-:Y:S01]  /*2050*/  FMUL.FTZ R24, R12.reuse, R13 ;  /* 0x0000000d0c187220 */ /* 0x040fe20000410000 */
        /* <DEDUP_REMOVED lines=13> */
.L_x_2820:
        /* <DEDUP_REMOVED lines=35> */
[----:B-1----:R-:W-:Y:S01]  /*2360*/  IMAD.WIDE.U32 R4, P0, R7, -0x33333334, R2 ;  /* 0xcccccccc07047825 */ /* 0x002fe20007800002 */
        /* <DEDUP_REMOVED lines=14> */
.L_x_2853:
        /* <DEDUP_REMOVED lines=47> */
.L_x_2840:
[----:B------:R-:W-:Y:S05]  /*2740*/  BSYNC B1 ;  /* 0x0000000000017941 */ /* 0x000fea0003800000 */
.L_x_2839:
[----:B------:R-:W-:Y:S05]  /*2750*/  @!P0 BRA `(.L_x_2838) ;  /* 0x0000000800048947 */ /* 0x000fea0003800000 */
[----:B------:R-:W-:Y:S01]  /*2760*/  SHF.L.U64.HI R3, R2, 0x1, R3 ;  /* 0x0000000102037819 */ /* 0x000fe20000010203 */
[----:B------:R-:W-:Y:S01]  /*2770*/  IMAD R5, R52, 0x280, RZ ;  /* 0x0000028034057824 */ /* 0x000fe200078e02ff */
[C---:B------:R-:W-:Y:S01]  /*2780*/  IADD3 R4, P2, -R53.reuse, UR4, RZ ;  /* 0x0000000435047c10 */ /* 0x040fe2000ff5e1ff */
[----:B------:R-:W-:Y:S01]  /*2790*/  ULDC.64 UR6, c[0x0][0x260] ;  /* 0x0000980000067ab9 */ /* 0x000fe20000000a00 */
[----:B------:R-:W-:Y:S01]  /*27a0*/  SHF.L.U32 R2, R2, 0x1, RZ ;  /* 0x0000000102027819 */ /* 0x000fe200000006ff */
[----:B------:R-:W-:Y:S01]  /*27b0*/  BSSY B1, `(.L_x_2841) ;  /* 0x0000048000017945 */ /* 0x000fe20003800000 */
[----:B------:R-:W-:Y:S02]  /*27c0*/  ISETP.GT.U32.AND P1, PT, R4, 0x78, PT ;  /* 0x000000780400780c */ /* 0x000fe40003f24070 */
[----:B------:R-:W-:Y:S01]  /*27d0*/  IADD3.X R6, ~R52, UR5, RZ, P2, !PT ;  /* 0x0000000534067c10 */ /* 0x000fe200097fe5ff */
[----:B------:R-:W-:-:S03]  /*27e0*/  IMAD.WIDE.U32 R2, R53, 0x280, R2 ;  /* 0x0000028035027825 */ /* 0x000fc600078e0002 */
[----:B------:R-:W-:Y:S02]  /*27f0*/  ISETP.GT.AND.EX P1, PT, R6, RZ, PT, P1 ;  /* 0x000000ff0600720c */ /* 0x000fe40003f24310 */
[----:B------:R-:W-:Y:S02]  /*2800*/  IADD3 R5, R3, R5, RZ ;  /* 0x0000000503057210 */ /* 0x000fe40007ffe0ff */
[----:B------:R-:W-:-:S04]  /*2810*/  LEA R3, P0, R2, UR6, 0x2 ;  /* 0x0000000602037c11 */ /* 0x000fc8000f8010ff */
[----:B------:R-:W-:Y:S02]  /*2820*/  LEA.HI.X R4, R2, UR7, R5, 0x2, P0 ;  /* 0x0000000702047c11 */ /* 0x000fe400080f1405 */
[----:B------:R-:W-:-:S05]  /*2830*/  IADD3 R2, P0, R3, 0x16400, RZ ;  /* 0x0001640003027810 */ /* 0x000fca0007f1e0ff */
[----:B------:R-:W-:Y:S01]  /*2840*/  IMAD.X R3, RZ, RZ, R4, P0 ;  /* 0x000000ffff037224 */ /* 0x000fe200000e0604 */
[----:B------:R-:W-:Y:S01]  /*2850*/  PLOP3.LUT P0, PT, PT, PT, PT, 0x80, 0x0 ;  /* 0x000000000000781c */ /* 0x000fe20003f0f070 */
[----:B------:R-:W-:-:S12]  /*2860*/  @!P1 BRA `(.L_x_2842) ;  /* 0x0000000000f09947 */ /* 0x000fd80003800000 */
[----:B------:R-:W-:Y:S02]  /*2870*/  MOV R56, UR4 ;  /* 0x0000000400387c02 */ /* 0x000fe40008000f00 */
[----:B------:R-:W-:Y:S02]  /*2880*/  MOV R55, UR5 ;  /* 0x0000000500377c02 */ /* 0x000fe40008000f00 */
[----:B------:R-:W-:Y:S02]  /*2890*/  IADD3 R56, P1, R56, -0x78, RZ ;  /* 0xffffff8838387810 */ /* 0x000fe40007f3e0ff */
[----:B------:R-:W-:Y:S02]  /*28a0*/  PLOP3.LUT P0, PT, PT, PT, PT, 0x8, 0x0 ;  /* 0x000000000000781c */ /* 0x000fe40003f0e170 */
[----:B------:R-:W-:-:S11]  /*28b0*/  IADD3.X R55, R55, -0x1, RZ, P1, !PT ;  /* 0xffffffff37377810 */ /* 0x000fd60000ffe4ff */
.L_x_2843:
        /* <DEDUP_REMOVED lines=55> */
.L_x_2842:
[----:B------:R-:W-:Y:S05]  /*2c30*/  BSYNC B1 ;  /* 0x0000000000017941 */ /* 0x000fea0003800000 */
.L_x_2841:
        /* <DEDUP_REMOVED lines=35> */
.L_x_2845:
[----:B------:R-:W-:Y:S05]  /*2e70*/  BSYNC B1 ;  /* 0x0000000000017941 */ /* 0x000fea0003800000 */
.L_x_2844:
        /* <DEDUP_REMOVED lines=15> */
.L_x_2838:
[----:B------:R-:W-:Y:S05]  /*2f70*/  BSYNC B0 ;  /* 0x0000000000007941 */ /* 0x000fea0003800000 */
.L_x_2837:
        /* <DEDUP_REMOVED lines=50> */
.L_x_2862:
        /* <DEDUP_REMOVED lines=47> */
.L_x_2872:
        /* <DEDUP_REMOVED lines=41> */
.L_x_2882:
[----:B--2---:R-:W-:Y:S01]  /*3820*/  FADD.FTZ R3, R2, R18 ;  /* 0x0000001202037221 */ /* 0x004fe20000010000 */
[----:B------:R-:W-:-:S04]  /*3830*/  @!P1 F2FP.F16.F32.PACK_AB R2, RZ, R12 ;  /* 0x0000000cff02923e */ /* 0x000fc800000000ff */
[----:B------:R-:W-:Y:S01]  /*3840*/  @!P1 F2FP.F16.F32.PACK_AB R3, RZ, R3 ;  /* 0x00000003ff03923e */ /* 0x000fe200000000ff */
[----:B------:R0:W-:Y:S04]  /*3850*/  @!P1 STG.E.U16 desc[UR14][R4.64+0x50], R2 ;  /* 0x0000500204009986 */ /* 0x0001e8000c10150e */
[----:B------:R2:W-:Y:S01]  /*3860*/  @!P1 STG.E.U16 desc[UR14][R6.64+0x50], R3 ;  /* 0x0000500306009986 */ /* 0x0005e2000c10150e */
[----:B0-----:R-:W-:-:S07]  /*3870*/  LEA.HI R2, R48, 0x3c, RZ, 0x1c ;  /* 0x0000003c30027811 */ /* 0x001fce00078fe0ff */
.L_x_2848:
[----:B------:R-:W-:Y:S05]  /*3880*/  BSYNC B0 ;  /* 0x0000000000007941 */ /* 0x000fea0003800000 */
.L_x_2847:
        /* <DEDUP_REMOVED lines=164> */
.L_x_2916:
        /* <DEDUP_REMOVED lines=9> */
.L_x_2846:
[----:B------:R-:W-:Y:S05]  /*4360*/  WARPSYNC.ALL ;  /* 0x0000000000007948 */ /* 0x000fea0003800000 */
[----:B------:R-:W-:Y:S01]  /*4370*/  BAR.SYNC.DEFER_BLOCKING 0x0 ;  /* 0x0000000000007b1d */ /* 0x000fe20000010000 */
[C---:B------:R-:W-:Y:S01]  /*4380*/  ISETP.GE.AND P0, PT, R41.reuse, -0x1ec0, PT ;  /* 0xffffe1402900780c */ /* 0x040fe20003f06270 */
[----:B------:R-:W-:-:S12]  /*4390*/  VIADD R41, R41, 0x2000 ;  /* 0x0000200029297836 */ /* 0x000fd80000000000 */
[----:B------:R-:W-:Y:S05]  /*43a0*/  @!P0 BRA `(.L_x_2853) ;  /* 0xffffffe000288947 */ /* 0x000fea000383ffff */
[----:B------:R-:W-:Y:S05]  /*43b0*/  EXIT ;  /* 0x000000000000794d */ /* 0x000fea0003800000 */
.L_x_2849:
[----:B------:R-:W-:Y:S01]  /*43c0*/  HFMA2.MMA R16, -RZ, RZ, 0, 4.76837158203125e-07 ;  /* 0x00000008ff107435 */ /* 0x000fe200000001ff */
[----:B-1----:R-:W-:Y:S01]  /*43d0*/  MOV R17, R2 ;  /* 0x0000000200117202 */ /* 0x002fe20000000f00 */
[----:B------:R-:W-:Y:S01]  /*43e0*/  IMAD.MOV.U32 R14, RZ, RZ, 0xffff ;  /* 0x0000ffffff0e7424 */ /* 0x000fe200078e00ff */
[----:B------:R-:W-:-:S08]  /*43f0*/  MOV R15, 0x101f ;  /* 0x0000101f000f7802 */ /* 0x000fd00000000f00 */
[----:B0-2---:R-:W-:Y:S05]  /*4400*/  WARPSYNC.COLLECTIVE R14, `(.L_x_2854) ;  /* 0x000000000e087348 */ /* 0x005fea0003c00000 */
[----:B------:R1:W3:Y:S02]  /*4410*/  SHFL.BFLY P2, R18, R17, R16, R15 ;  /* 0x0c00001011127389 */ /* 0x0002e4000004000f */
[----:B0123--:R-:W-:Y:S01]  /*4420*/  ENDCOLLECTIVE ;  /* 0x000000000000791b */ /* 0x00ffe20003800000 */
.L_x_2854:
[----:B------:R-:W-:Y:S02]  /*4430*/  MOV R17, R3 ;  /* 0x0000000300117202 */ /* 0x000fe40000000f00 */
[----:B------:R-:W-:-:S07]  /*4440*/  MOV R5, R18 ;  /* 0x0000001200057202 */ /* 0x000fce0000000f00 */
[----:B------:R-:W-:Y:S05]  /*4450*/  WARPSYNC.COLLECTIVE R14, `(.L_x_2855) ;  /* 0x000000000e087348 */ /* 0x000fea0003c00000 */
[----:B------:R0:W1:Y:S02]  /*4460*/  SHFL.BFLY P2, R18, R17, R16, R15 ;  /* 0x0c00001011127389 */ /* 0x000064000004000f */
[----:B01----:R-:W-:Y:S01]  /*4470*/  ENDCOLLECTIVE ;  /* 0x000000000000791b */ /* 0x003fe20003800000 */
.L_x_2855:
[----:B------:R-:W-:Y:S01]  /*4480*/  FADD.FTZ R5, R5, R2 ;  /* 0x0000000205057221 */ /* 0x000fe20000010000 */
[----:B------:R-:W-:-:S03]  /*4490*/  HFMA2.MMA R16, -RZ, RZ, 0, 2.384185791015625e-07 ;  /* 0x00000004ff107435 */ /* 0x000fc600000001ff */
[----:B------:R-:W-:Y:S01]  /*44a0*/  IMAD.MOV.U32 R17, RZ, RZ, R5 ;  /* 0x000000ffff117224 */ /* 0x000fe200078e0005 */
[----:B------:R-:W-:-:S07]  /*44b0*/  MOV R4, R18 ;  /* 0x0000001200047202 */ /* 0x000fce0000000f00 */
[----:B------:R-:W-:Y:S05]  /*44c0*/  WARPSYNC.COLLECTIVE R14, `(.L_x_2856) ;  /* 0x000000000e087348 */ /* 0x000fea0003c00000 */
[----:B------:R0:W1:Y:S02]  /*44d0*/  SHFL.BFLY P2, R18, R17, R16, R15 ;  /* 0x0c00001011127389 */ /* 0x000064000004000f */
[----:B01----:R-:W-:Y:S01]  /*44e0*/  ENDCOLLECTIVE ;  /* 0x000000000000791b */ /* 0x003fe20003800000 */
.L_x_2856:
[----:B------:R-:W-:-:S05]  /*44f0*/  FADD.FTZ R4, R4, R3 ;  /* 0x0000000304047221 */ /* 0x000fca0000010000 */
[----:B------:R-:W-:Y:S02]  /*4500*/  MOV R17, R4 ;  /* 0x0000000400117202 */ /* 0x000fe40000000f00 */
[----:B------:R-:W-:-:S07]  /*4510*/  MOV R6, R18 ;  /* 0x0000001200067202 */ /* 0x000fce0000000f00 */
[----:B------:R-:W-:Y:S05]  /*4520*/  WARPSYNC.COLLECTIVE R14, `(.L_x_2857) ;  /* 0x000000000e087348 */ /* 0x000fea0003c00000 */
[----:B------:R0:W1:Y:S02]  /*4530*/  SHFL.BFLY P2, R18, R17, R16, R15 ;  /* 0x0c00001011127389 */ /* 0x000064000004000f */
[----:B01----:R-:W-:Y:S01]  /*4540*/  ENDCOLLECTIVE ;  /* 0x000000000000791b */ /* 0x003fe20003800000 */
.L_x_2857:
[----:B------:R-:W-:Y:S01]  /*4550*/  FADD.FTZ R6, R5, R6 ;  /* 0x0000000605067221 */ /* 0x000fe20000010000 */
[----:B------:R-:W-:-:S04]  /*4560*/  HFMA2.MMA R16, -RZ, RZ, 0, 1.1920928955078125e-07 ;  /* 0x00000002ff107435 */ /* 0x000fc800000001ff */
[----:B------:R-:W-:Y:S01]  /*4570*/  MOV R17, R6 ;  /* 0x0000000600117202 */ /* 0x000fe20000000f00 */
[----:B------:R-:W-:-:S07]  /*4580*/  IMAD.MOV.U32 R7, RZ, RZ, R18 ;  /* 0x000000ffff077224 */ /* 0x000fce00078e0012 */
[----:B------:R-:W-:Y:S05]  /*4590*/  WARPSYNC.COLLECTIVE R14, `(.L_x_2858) ;  /* 0x000000000e087348 */ /* 0x000fea0003c00000 */
[----:B------:R0:W1:Y:S02]  /*45a0*/  SHFL.BFLY P2, R18, R17, R16, R15 ;  /* 0x0c00001011127389 */ /* 0x000064000004000f */
[----:B01----:R-:W-:Y:S01]  /*45b0*/  ENDCOLLECTIVE ;  /* 0x000000000000791b */ /* 0x003fe20003800000 */
.L_x_2858:
[----:B------:R-:W-:-:S04]  /*45c0*/  FADD.FTZ R7, R4, R7 ;  /* 0x0000000704077221 */ /* 0x000fc80000010000 */
[----:B------:R-:W-:Y:S01]  /*45d0*/  IMAD.MOV.U32 R17, RZ, RZ, R7 ;  /* 0x000000ffff117224 */ /* 0x000fe200078e0007 */
[----:B------:R-:W-:-:S07]  /*45e0*/  MOV R9, R18 ;  /* 0x0000001200097202 */ /* 0x000fce0000000f00 */
[----:B------:R-:W-:Y:S05]  /*45f0*/  WARPSYNC.COLLECTIVE R14, `(.L_x_2859) ;  /* 0x000000000e087348 */ /* 0x000fea0003c00000 */
[----:B------:R0:W1:Y:S02]  /*4600*/  SHFL.BFLY P2, R18, R17, R16, R15 ;  /* 0x0c00001011127389 */ /* 0x000064000004000f */
[----:B01----:R-:W-:Y:S01]  /*4610*/  ENDCOLLECTIVE ;  /* 0x000000000000791b */ /* 0x003fe20003800000 */
.L_x_2859:
[----:B------:R-:W-:Y:S01]  /*4620*/  FADD.FTZ R9, R6, R9 ;  /* 0x0000000906097221 */ /* 0x000fe20000010000 */
[----:B------:R-:W-:-:S04]  /*4630*/  HFMA2.MMA R16, -RZ, RZ, 0, 5.9604644775390625e-08 ;  /* 0x00000001ff107435 */ /* 0x000fc800000001ff */
[----:B------:R-:W-:Y:S02]  /*4640*/  MOV R17, R9 ;  /* 0x0000000900117202 */ /* 0x000fe40000000f00 */
[----:B------:R-:W-:-:S07]  /*4650*/  MOV R2, R18 ;  /* 0x0000001200027202 */ /* 0x000fce0000000f00 */
[----:B------:R-:W-:Y:S05]  /*4660*/  WARPSYNC.COLLECTIVE R14, `(.L_x_2860) ;  /* 0x000000000e087348 */ /* 0x000fea0003c00000 */
[----:B------:R0:W1:Y:S02]  /*4670*/  SHFL.BFLY P2, R18, R17, R16, R15 ;  /* 0x0c00001011127389 */ /* 0x000064000004000f */
[----:B01----:R-:W-:Y:S01]  /*4680*/  ENDCOLLECTIVE ;  /* 0x000000000000791b */ /* 0x003fe20003800000 */
.L_x_2860:
[----:B------:R-:W-:-:S05]  /*4690*/  FADD.FTZ R2, R7, R2 ;  /* 0x0000000207027221 */ /* 0x000fca0000010000 */
[----:B------:R-:W-:Y:S01]  /*46a0*/  MOV R17, R2 ;  /* 0x0000000200117202 */ /* 0x000fe20000000f00 */
[----:B------:R-:W-:-:S07]  /*46b0*/  IMAD.MOV.U32 R8, RZ, RZ, R18 ;  /* 0x000000ffff087224 */ /* 0x000fce00078e0012 */
[----:B------:R-:W-:Y:S05]  /*46c0*/  WARPSYNC.COLLECTIVE R14, `(.L_x_2861) ;  /* 0x000000000e087348 */ /* 0x000fea0003c00000 */
[----:B------:R0:W1:Y:S02]  /*46d0*/  SHFL.BFLY P2, R18, R17, R16, R15 ;  /* 0x0c00001011127389 */ /* 0x000064000004000f */
[----:B01----:R-:W-:Y:S01]  /*46e0*/  ENDCOLLECTIVE ;  /* 0x000000000000791b */ /* 0x003fe20003800000 */
.L_x_2861:
[----:B------:R-:W-:Y:S01]  /*46f0*/  FADD.FTZ R8, R9, R8 ;  /* 0x0000000809087221 */ /* 0x000fe20000010000 */
[----:B------:R-:W-:Y:S06]  /*4700*/  BRA `(.L_x_2862) ;  /* 0xffffffe800e47947 */ /* 0x000fec000383ffff */
.L_x_2850:
        /* <DEDUP_REMOVED lines=8> */
.L_x_2864:
[----:B------:R-:W-:Y:S05]  /*4790*/  BSYNC B1 ;  /* 0x0000000000017941 */ /* 0x000fea0003800000 */
.L_x_2863:
        /* <DEDUP_REMOVED lines=8> */
.L_x_2865:
[----:B------:R-:W-:Y:S01]  /*4820*/  FADD.FTZ R9, R9, R2 ;  /* 0x0000000209097221 */ /* 0x000fe20000010000 */
[----:B------:R-:W-:-:S03]  /*4830*/  HFMA2.MMA R16, -RZ, RZ, 0, 2.384185791015625e-07 ;  /* 0x00000004ff107435 */ /* 0x000fc600000001ff */
[----:B------:R-:W-:Y:S01]  /*4840*/  IMAD.MOV.U32 R17, RZ, RZ, R9 ;  /* 0x000000ffff117224 */ /* 0x000fe200078e0009 */
[----:B------:R-:W-:-:S07]  /*4850*/  MOV R8, R18 ;  /* 0x0000001200087202 */ /* 0x000fce0000000f00 */
[----:B------:R-:W-:Y:S05]  /*4860*/  WARPSYNC.COLLECTIVE R14, `(.L_x_2866) ;  /* 0x000000000e087348 */ /* 0x000fea0003c00000 */
[----:B------:R0:W1:Y:S02]  /*4870*/  SHFL.BFLY P2, R18, R17, R16, R15 ;  /* 0x0c00001011127389 */ /* 0x000064000004000f */
[----:B01----:R-:W-:Y:S01]  /*4880*/  ENDCOLLECTIVE ;  /* 0x000000000000791b */ /* 0x003fe20003800000 */
.L_x_2866:
[----:B------:R-:W-:-:S05]  /*4890*/  FADD.FTZ R8, R8, R3 ;  /* 0x0000000308087221 */ /* 0x000fca0000010000 */
[----:B------:R-:W-:Y:S02]  /*48a0*/  MOV R17, R8 ;  /* 0x0000000800117202 */ /* 0x000fe40000000f00 */
[----:B------:R-:W-:-:S07]  /*48b0*/  MOV R10, R18 ;  /* 0x00000012000a7202 */ /* 0x000fce0000000f00 */
[----:B------:R-:W-:Y:S05]  /*48c0*/  WARPSYNC.COLLECTIVE R14, `(.L_x_2867) ;  /* 0x000000000e087348 */ /* 0x000fea0003c00000 */
[----:B------:R0:W1:Y:S02]  /*48d0*/  SHFL.BFLY P2, R18, R17, R16, R15 ;  /* 0x0c00001011127389 */ /* 0x000064000004000f */
[----:B01----:R-:W-:Y:S01]  /*48e0*/  ENDCOLLECTIVE ;  /* 0x000000000000791b */ /* 0x003fe20003800000 */
.L_x_2867:
[----:B------:R-:W-:Y:S01]  /*48f0*/  FADD.FTZ R10, R9, R10 ;  /* 0x0000000a090a7221 */ /* 0x000fe20000010000 */
[----:B------:R-:W-:-:S04]  /*4900*/  HFMA2.MMA R16, -RZ, RZ, 0, 1.1920928955078125e-07 ;  /* 0x00000002ff107435 */ /* 0x000fc800000001ff */
[----:B------:R-:W-:Y:S01]  /*4910*/  MOV R17, R10 ;  /* 0x0000000a00117202 */ /* 0x000fe20000000f00 */
[----:B------:R-:W-:-:S07]  /*4920*/  IMAD.MOV.U32 R11, RZ, RZ, R18 ;  /* 0x000000ffff0b7224 */ /* 0x000fce00078e0012 */
[----:B------:R-:W-:Y:S05]  /*4930*/  WARPSYNC.COLLECTIVE R14, `(.L_x_2868) ;  /* 0x000000000e087348 */ /* 0x000fea0003c00000 */
[----:B------:R0:W1:Y:S02]  /*4940*/  SHFL.BFLY P2, R18, R17, R16, R15 ;  /* 0x0c00001011127389 */ /* 0x000064000004000f */
[----:B01----:R-:W-:Y:S01]  /*4950*/  ENDCOLLECTIVE ;  /* 0x000000000000791b */ /* 0x003fe20003800000 */
.L_x_2868:
[----:B------:R-:W-:-:S04]  /*4960*/  FADD.FTZ R11, R8, R11 ;  /* 0x0000000b080b7221 */ /* 0x000fc80000010000 */
[----:B------:R-:W-:Y:S01]  /*4970*/  IMAD.MOV.U32 R17, RZ, RZ, R11 ;  /* 0x000000ffff117224 */ /* 0x000fe200078e000b */
[----:B------:R-:W-:-:S07]  /*4980*/  MOV R13, R18 ;  /* 0x00000012000d7202 */ /* 0x000fce0000000f00 */
[----:B------:R-:W-:Y:S05]  /*4990*/  WARPSYNC.COLLECTIVE R14, `(.L_x_2869) ;  /* 0x000000000e087348 */ /* 0x000fea0003c00000 */
[----:B------:R0:W1:Y:S02]  /*49a0*/  SHFL.BFLY P2, R18, R17, R16, R15 ;  /* 0x0c00001011127389 */ /* 0x000064000004000f */
[----:B01----:R-:W-:Y:S01]  /*49b0*/  ENDCOLLECTIVE ;  /* 0x000000000000791b */ /* 0x003fe20003800000 */
.L_x_2869:
[----:B------:R-:W-:Y:S01]  /*49c0*/  FADD.FTZ R13, R10, R13 ;  /* 0x0000000d0a0d7221 */ /* 0x000fe20000010000 */
[----:B------:R-:W-:-:S04]  /*49d0*/  HFMA2.MMA R16, -RZ, RZ, 0, 5.9604644775390625e-08 ;  /* 0x00000001ff107435 */ /* 0x000fc800000001ff */
[----:B------:R-:W-:Y:S02]  /*49e0*/  MOV R17, R13 ;  /* 0x0000000d00117202 */ /* 0x000fe40000000f00 */
[----:B------:R-:W-:-:S07]  /*49f0*/  MOV R2, R18 ;  /* 0x0000001200027202 */ /* 0x000fce0000000f00 */
[----:B------:R-:W-:Y:S05]  /*4a00*/  WARPSYNC.COLLECTIVE R14, `(.L_x_2870) ;  /* 0x000000000e087348 */ /* 0x000fea0003c00000 */
[----:B------:R0:W1:Y:S02]  /*4a10*/  SHFL.BFLY P2, R18, R17, R16, R15 ;  /* 0x0c00001011127389 */ /* 0x000064000004000f */
[----:B01----:R-:W-:Y:S01]  /*4a20*/  ENDCOLLECTIVE ;  /* 0x000000000000791b */ /* 0x003fe20003800000 */
.L_x_2870:
[----:B------:R-:W-:-:S05]  /*4a30*/  FADD.FTZ R2, R11, R2 ;  /* 0x000000020b027221 */ /* 0x000fca0000010000 */
[----:B------:R-:W-:Y:S01]  /*4a40*/  MOV R17, R2 ;  /* 0x0000000200117202 */ /* 0x000fe20000000f00 */
[----:B------:R-:W-:-:S07]  /*4a50*/  IMAD.MOV.U32 R12, RZ, RZ, R18 ;  /* 0x000000ffff0c7224 */ /* 0x000fce00078e0012 */
[----:B------:R-:W-:Y:S05]  /*4a60*/  WARPSYNC.COLLECTIVE R14, `(.L_x_2871) ;  /* 0x000000000e087348 */ /* 0x000fea0003c00000 */
[----:B------:R0:W1:Y:S02]  /*4a70*/  SHFL.BFLY P2, R18, R17, R16, R15 ;  /* 0x0c00001011127389 */ /* 0x000064000004000f */
[----:B01----:R-:W-:Y:S01]  /*4a80*/  ENDCOLLECTIVE ;  /* 0x000000000000791b */ /* 0x003fe20003800000 */
.L_x_2871:
[----:B------:R-:W-:Y:S01]  /*4a90*/  FADD.FTZ R12, R13, R12 ;  /* 0x0000000c0d0c7221 */ /* 0x000fe20000010000 */
[----:B------:R-:W-:Y:S06]  /*4aa0*/  BRA `(.L_x_2872) ;  /* 0xffffffe800b87947 */ /* 0x000fec000383ffff */
.L_x_2851:
        /* <DEDUP_REMOVED lines=8> */
.L_x_2874:
[----:B------:R-:W-:Y:S05]  /*4b30*/  BSYNC B1 ;  /* 0x0000000000017941 */ /* 0x000fea0003800000 */
.L_x_2873:
        /* <DEDUP_REMOVED lines=8> */
.L_x_2875:
[----:B------:R-:W-:Y:S01]  /*4bc0*/  FADD.FTZ R9, R9, R2 ;  /* 0x0000000209097221 */ /* 0x000fe20000010000 */
[----:B------:R-:W-:-:S03]  /*4bd0*/  HFMA2.MMA R16, -RZ, RZ, 0, 2.384185791015625e-07 ;  /* 0x00000004ff107435 */ /* 0x000fc600000001ff */
[----:B------:R-:W-:Y:S01]  /*4be0*/  IMAD.MOV.U32 R17, RZ, RZ, R9 ;  /* 0x000000ffff117224 */ /* 0x000fe200078e0009 */
[----:B------:R-:W-:-:S07]  /*4bf0*/  MOV R8, R18 ;  /* 0x0000001200087202 */ /* 0x000fce0000000f00 */
[----:B------:R-:W-:Y:S05]  /*4c00*/  WARPSYNC.COLLECTIVE R14, `(.L_x_2876) ;  /* 0x000000000e087348 */ /* 0x000fea0003c00000 */
[----:B------:R0:W1:Y:S02]  /*4c10*/  SHFL.BFLY P2, R18, R17, R16, R15 ;  /* 0x0c00001011127389 */ /* 0x000064000004000f */
[----:B01----:R-:W-:Y:S01]  /*4c20*/  ENDCOLLECTIVE ;  /* 0x000000000000791b */ /* 0x003fe20003800000 */
.L_x_2876:
[----:B------:R-:W-:-:S05]  /*4c30*/  FADD.FTZ R8, R8, R3 ;  /* 0x0000000308087221 */ /* 0x000fca0000010000 */
[----:B------:R-:W-:Y:S02]  /*4c40*/  MOV R17, R8 ;  /* 0x0000000800117202 */ /* 0x000fe40000000f00 */
[----:B------:R-:W-:-:S07]  /*4c50*/  MOV R10, R18 ;  /* 0x00000012000a7202 */ /* 0x000fce0000000f00 */
[----:B------:R-:W-:Y:S05]  /*4c60*/  WARPSYNC.COLLECTIVE R14, `(.L_x_2877) ;  /* 0x000000000e087348 */ /* 0x000fea0003c00000 */
[----:B------:R0:W1:Y:S02]  /*4c70*/  SHFL.BFLY P2, R18, R17, R16, R15 ;  /* 0x0c00001011127389 */ /* 0x000064000004000f */
[----:B01----:R-:W-:Y:S01]  /*4c80*/  ENDCOLLECTIVE ;  /* 0x000000000000791b */ /* 0x003fe20003800000 */
.L_x_2877:
[----:B------:R-:W-:Y:S01]  /*4c90*/  FADD.FTZ R10, R9, R10 ;  /* 0x0000000a090a7221 */ /* 0x000fe20000010000 */
[----:B------:R-:W-:-:S04]  /*4ca0*/  HFMA2.MMA R16, -RZ, RZ, 0, 1.1920928955078125e-07 ;  /* 0x00000002ff107435 */ /* 0x000fc800000001ff */
[----:B------:R-:W-:Y:S01]  /*4cb0*/  MOV R17, R10 ;  /* 0x0000000a00117202 */ /* 0x000fe20000000f00 */
[----:B------:R-:W-:-:S07]  /*4cc0*/  IMAD.MOV.U32 R11, RZ, RZ, R18 ;  /* 0x000000ffff0b7224 */ /* 0x000fce00078e0012 */
[----:B------:R-:W-:Y:S05]  /*4cd0*/  WARPSYNC.COLLECTIVE R14, `(.L_x_2878) ;  /* 0x000000000e087348 */ /* 0x000fea0003c00000 */
[----:B------:R0:W1:Y:S02]  /*4ce0*/  SHFL.BFLY P2, R18, R17, R16, R15 ;  /* 0x0c00001011127389 */ /* 0x000064000004000f */
[----:B01----:R-:W-:Y:S01]  /*4cf0*/  ENDCOLLECTIVE ;  /* 0x000000000000791b */ /* 0x003fe20003800000 */
.L_x_2878:
[----:B------:R-:W-:-:S04]  /*4d00*/  FADD.FTZ R11, R8, R11 ;  /* 0x0000000b080b7221 */ /* 0x000fc80000010000 */
[----:B------:R-:W-:Y:S01]  /*4d10*/  IMAD.MOV.U32 R17, RZ, RZ, R11 ;  /* 0x000000ffff117224 */ /* 0x000fe200078e000b */
[----:B------:R-:W-:-:S07]  /*4d20*/  MOV R13, R18 ;  /* 0x00000012000d7202 */ /* 0x000fce0000000f00 */
[----:B------:R-:W-:Y:S05]  /*4d30*/  WARPSYNC.COLLECTIVE R14, `(.L_x_2879) ;  /* 0x000000000e087348 */ /* 0x000fea0003c00000 */
[----:B------:R0:W1:Y:S02]  /*4d40*/  SHFL.BFLY P2, R18, R17, R16, R15 ;  /* 0x0c00001011127389 */ /* 0x000064000004000f */
[----:B01----:R-:W-:Y:S01]  /*4d50*/  ENDCOLLECTIVE ;  /* 0x000000000000791b */ /* 0x003fe20003800000 */
.L_x_2879:
[----:B------:R-:W-:Y:S01]  /*4d60*/  FADD.FTZ R13, R10, R13 ;  /* 0x0000000d0a0d7221 */ /* 0x000fe20000010000 */
[----:B------:R-:W-:-:S04]  /*4d70*/  HFMA2.MMA R16, -RZ, RZ, 0, 5.9604644775390625e-08 ;  /* 0x00000001ff107435 */ /* 0x000fc800000001ff */
[----:B------:R-:W-:Y:S02]  /*4d80*/  MOV R17, R13 ;  /* 0x0000000d00117202 */ /* 0x000fe40000000f00 */
[----:B------:R-:W-:-:S07]  /*4d90*/  MOV R2, R18 ;  /* 0x0000001200027202 */ /* 0x000fce0000000f00 */
[----:B------:R-:W-:Y:S05]  /*4da0*/  WARPSYNC.COLLECTIVE R14, `(.L_x_2880) ;  /* 0x000000000e087348 */ /* 0x000fea0003c00000 */
[----:B------:R0:W1:Y:S02]  /*4db0*/  SHFL.BFLY P2, R18, R17, R16, R15 ;  /* 0x0c00001011127389 */ /* 0x000064000004000f */
[----:B01----:R-:W-:Y:S01]  /*4dc0*/  ENDCOLLECTIVE ;  /* 0x000000000000791b */ /* 0x003fe20003800000 */
.L_x_2880:
[----:B------:R-:W-:-:S05]  /*4dd0*/  FADD.FTZ R2, R11, R2 ;  /* 0x000000020b027221 */ /* 0x000fca0000010000 */
[----:B------:R-:W-:Y:S01]  /*4de0*/  MOV R17, R2 ;  /* 0x0000000200117202 */ /* 0x000fe20000000f00 */
[----:B------:R-:W-:-:S07]  /*4df0*/  IMAD.MOV.U32 R12, RZ, RZ, R18 ;  /* 0x000000ffff0c7224 */ /* 0x000fce00078e0012 */
[----:B------:R-:W-:Y:S05]  /*4e00*/  WARPSYNC.COLLECTIVE R14, `(.L_x_2881) ;  /* 0x000000000e087348 */ /* 0x000fea0003c00000 */
[----:B------:R0:W1:Y:S02]  /*4e10*/  SHFL.BFLY P2, R18, R17, R16, R15 ;  /* 0x0c00001011127389 */ /* 0x000064000004000f */
[----:B01----:R-:W-:Y:S01]  /*4e20*/  ENDCOLLECTIVE ;  /* 0x000000000000791b */ /* 0x003fe20003800000 */
.L_x_2881:
[----:B------:R-:W-:Y:S01]  /*4e30*/  FADD.FTZ R12, R13, R12 ;  /* 0x0000000c0d0c7221 */ /* 0x000fe20000010000 */
[----:B------:R-:W-:Y:S06]  /*4e40*/  BRA `(.L_x_2882) ;  /* 0xffffffe800747947 */ /* 0x000fec000383ffff */
.L_x_2852:
        /* <DEDUP_REMOVED lines=8> */
.L_x_2884:
[----:B------:R-:W-:Y:S05]  /*4ed0*/  BSYNC B0 ;  /* 0x0000000000007941 */ /* 0x000fea0003800000 */
.L_x_2883:
        /* <DEDUP_REMOVED lines=11> */
.L_x_2885:
        /* <DEDUP_REMOVED lines=17> */
.L_x_2886:
[----:B------:R-:W-:Y:S02]  /*50a0*/  MOV R17, R5 ;  /* 0x0000000500117202 */ /* 0x000fe40000000f00 */
[----:B------:R-:W-:-:S07]  /*50b0*/  MOV R9, R18 ;  /* 0x0000001200097202 */ /* 0x000fce0000000f00 */
[----:B------:R-:W-:Y:S05]  /*50c0*/  WARPSYNC.COLLECTIVE R14, `(.L_x_2887) ;  /* 0x000000000e087348 */ /* 0x000fea0003c00000 */
[----:B------:R0:W1:Y:S02]  /*50d0*/  SHFL.BFLY P2, R18, R17, R16, R15 ;  /* 0x0c00001011127389 */ /* 0x000064000004000f */
[----:B01----:R-:W-:Y:S01]  /*50e0*/  ENDCOLLECTIVE ;  /* 0x000000000000791b */ /* 0x003fe20003800000 */
.L_x_2887:
        /* <DEDUP_REMOVED lines=11> */
.L_x_2888:
[----:B------:R-:W-:Y:S01]  /*51a0*/  MOV R17, R3 ;  /* 0x0000000300117202 */ /* 0x000fe20000000f00 */
[----:B------:R-:W-:-:S07]  /*51b0*/  IMAD.MOV.U32 R7, RZ, RZ, R18 ;  /* 0x000000ffff077224 */ /* 0x000fce00078e0012 */
[----:B------:R-:W-:Y:S05]  /*51c0*/  WARPSYNC.COLLECTIVE R14, `(.L_x_2889) ;  /* 0x000000000e087348 */ /* 0x000fea0003c00000 */
[----:B------:R0:W1:Y:S02]  /*51d0*/  SHFL.BFLY P2, R18, R17, R16, R15 ;  /* 0x0c00001011127389 */ /* 0x000064000004000f */
[----:B01----:R-:W-:Y:S01]  /*51e0*/  ENDCOLLECTIVE ;  /* 0x000000000000791b */ /* 0x003fe20003800000 */
.L_x_2889:
[----:B------:R-:W-:Y:S01]  /*51f0*/  FADD.FTZ R4, R22, R7 ;  /* 0x0000000716047221 */ /* 0x000fe20000010000 */
[----:B------:R-:W-:-:S04]  /*5200*/  HFMA2.MMA R16, -RZ, RZ, 0, 5.9604644775390625e-08 ;  /* 0x00000001ff107435 */ /* 0x000fc800000001ff */
[----:B------:R-:W-:Y:S01]  /*5210*/  MOV R17, R4 ;  /* 0x0000000400117202 */ /* 0x000fe20000000f00 */
[----:B------:R-:W-:-:S07]  /*5220*/  FADD.FTZ R3, R3, R18 ;  /* 0x0000001203037221 */ /* 0x000fce0000010000 */
[----:B------:R-:W-:Y:S05]  /*5230*/  WARPSYNC.COLLECTIVE R14, `(.L_x_2890) ;  /* 0x000000000e087348 */ /* 0x000fea0003c00000 */
[----:B------:R0:W1:Y:S02]  /*5240*/  SHFL.BFLY P2, R18, R17, R16, R15 ;  /* 0x0c00001011127389 */ /* 0x000064000004000f */
[----:B01----:R-:W-:Y:S01]  /*5250*/  ENDCOLLECTIVE ;  /* 0x000000000000791b */ /* 0x003fe20003800000 */
.L_x_2890:
[----:B------:R-:W-:Y:S01]  /*5260*/  MOV R17, R3 ;  /* 0x0000000300117202 */ /* 0x000fe20000000f00 */
[----:B------:R-:W-:-:S07]  /*5270*/  IMAD.MOV.U32 R5, RZ, RZ, R18 ;  /* 0x000000ffff057224 */ /* 0x000fce00078e0012 */
[----:B------:R-:W-:Y:S05]  /*5280*/  WARPSYNC.COLLECTIVE R14, `(.L_x_2891) ;  /* 0x000000000e087348 */ /* 0x000fea0003c00000 */
[----:B------:R0:W1:Y:S02]  /*5290*/  SHFL.BFLY P2, R18, R17, R16, R15 ;  /* 0x0c00001011127389 */ /* 0x000064000004000f */
[----:B01----:R-:W-:Y:S01]  /*52a0*/  ENDCOLLECTIVE ;  /* 0x000000000000791b */ /* 0x003fe20003800000 */
.L_x_2891:
[----:B------:R-:W-:Y:S01]  /*52b0*/  FADD.FTZ R4, R4, R5 ;  /* 0x0000000504047221 */ /* 0x000fe20000010000 */
[----:B------:R-:W-:Y:S01]  /*52c0*/  MOV R17, R21 ;  /* 0x0000001500117202 */ /* 0x000fe20000000f00 */
[----:B------:R-:W-:Y:S01]  /*52d0*/  IMAD.MOV.U32 R16, RZ, RZ, 0x8 ;  /* 0x00000008ff107424 */ /* 0x000fe200078e00ff */
[----:B------:R-:W-:-:S07]  /*52e0*/  MOV R6, R18 ;  /* 0x0000001200067202 */ /* 0x000fce0000000f00 */
[----:B------:R-:W-:Y:S05]  /*52f0*/  WARPSYNC.COLLECTIVE R14, `(.L_x_2892) ;  /* 0x000000000e087348 */ /* 0x000fea0003c00000 */
[----:B------:R0:W1:Y:S02]  /*5300*/  SHFL.BFLY P2, R18, R17, R16, R15 ;  /* 0x0c00001011127389 */ /* 0x000064000004000f */
[----:B01----:R-:W-:Y:S01]  /*5310*/  ENDCOLLECTIVE ;  /* 0x000000000000791b */ /* 0x003fe20003800000 */
.L_x_2892:
[----:B------:R-:W-:Y:S01]  /*5320*/  FADD.FTZ R32, R3, R6 ;  /* 0x0000000603207221 */ /* 0x000fe20000010000 */
[----:B------:R-:W-:Y:S02]  /*5330*/  MOV R17, R24 ;  /* 0x0000001800117202 */ /* 0x000fe40000000f00 */
[----:B------:R-:W-:-:S07]  /*5340*/  MOV R20, R18 ;  /* 0x0000001200147202 */ /* 0x000fce0000000f00 */
[----:B------:R-:W-:Y:S05]  /*5350*/  WARPSYNC.COLLECTIVE R14, `(.L_x_2893) ;  /* 0x000000000e087348 */ /* 0x000fea0003c00000 */
[----:B------:R0:W1:Y:S02]  /*5360*/  SHFL.BFLY P2, R18, R17, R16, R15 ;  /* 0x0c00001011127389 */ /* 0x000064000004000f */
[----:B01----:R-:W-:Y:S01]  /*5370*/  ENDCOLLECTIVE ;  /* 0x000000000000791b */ /* 0x003fe20003800000 */
.L_x_2893:
[----:B------:R-:W-:Y:S01]  /*5380*/  FADD.FTZ R20, R20, R21 ;  /* 0x0000001514147221 */ /* 0x000fe20000010000 */
[----:B------:R-:W-:-:S04]  /*5390*/  HFMA2.MMA R16, -RZ, RZ, 0, 2.384185791015625e-07 ;  /* 0x00000004ff107435 */ /* 0x000fc800000001ff */
[----:B------:R-:W-:Y:S02]  /*53a0*/  MOV R17, R20 ;  /* 0x0000001400117202 */ /* 0x000fe40000000f00 */
[----:B------:R-:W-:-:S07]  /*53b0*/  MOV R19, R18 ;  /* 0x0000001200137202 */ /* 0x000fce0000000f00 */
[----:B------:R-:W-:Y:S05]  /*53c0*/  WARPSYNC.COLLECTIVE R14, `(.L_x_2894) ;  /* 0x000000000e087348 */ /* 0x000fea0003c00000 */
[----:B------:R0:W1:Y:S02]  /*53d0*/  SHFL.BFLY P2, R18, R17, R16, R15 ;  /* 0x0c00001011127389 */ /* 0x000064000004000f */
[----:B01----:R-:W-:Y:S01]  /*53e0*/  ENDCOLLECTIVE ;  /* 0x000000000000791b */ /* 0x003fe20003800000 */
.L_x_2894:
[----:B------:R-:W-:-:S04]  /*53f0*/  FADD.FTZ R19, R19, R24 ;  /* 0x0000001813137221 */ /* 0x000fc80000010000 */
[----:B------:R-:W-:Y:S01]  /*5400*/  IMAD.MOV.U32 R17, RZ, RZ, R19 ;  /* 0x000000ffff117224 */ /* 0x000fe200078e0013 */
[----:B------:R-:W-:-:S07]  /*5410*/  MOV R21, R18 ;  /* 0x0000001200157202 */ /* 0x000fce0000000f00 */
[----:B------:R-:W-:Y:S05]  /*5420*/  WARPSYNC.COLLECTIVE R14, `(.L_x_2895) ;  /* 0x000000000e087348 */ /* 0x000fea0003c00000 */
[----:B------:R0:W1:Y:S02]  /*5430*/  SHFL.BFLY P2, R18, R17, R16, R15 ;  /* 0x0c00001011127389 */ /* 0x000064000004000f */
[----:B01----:R-:W-:Y:S01]  /*5440*/  ENDCOLLECTIVE ;  /* 0x000000000000791b */ /* 0x003fe20003800000 */
.L_x_2895:
        /* <DEDUP_REMOVED lines=10> */
.L_x_2896:
[----:B------:R0:W1:Y:S04]  /*54f0*/  @!P0 LDS R23, [R9] ;  /* 0x0000000009178984 */ /* 0x0000680000000800 */
[----:B------:R0:W2:Y:S01]  /*5500*/  @!P0 LDS R25, [R9+0x500] ;  /* 0x0005000009198984 */ /* 0x0000a20000000800 */
[----:B------:R-:W-:Y:S02]  /*5510*/  MOV R17, R22 ;  /* 0x0000001600117202 */ /* 0x000fe40000000f00 */
[----:B------:R-:W-:-:S07]  /*5520*/  MOV R8, R18 ;  /* 0x0000001200087202 */ /* 0x000fce0000000f00 */
[----:B012---:R-:W-:Y:S05]  /*5530*/  WARPSYNC.COLLECTIVE R14, `(.L_x_2897) ;  /* 0x000000000e087348 */ /* 0x007fea0003c00000 */
[----:B------:R3:W4:Y:S02]  /*5540*/  SHFL.BFLY P2, R18, R17, R16, R15 ;  /* 0x0c00001011127389 */ /* 0x000724000004000f */
[----:B01234-:R-:W-:Y:S01]  /*5550*/  ENDCOLLECTIVE ;  /* 0x000000000000791b */ /* 0x01ffe20003800000 */
.L_x_2897:
        /* <DEDUP_REMOVED lines=10> */
.L_x_2898:
        /* <DEDUP_REMOVED lines=8> */
.L_x_2899:
[----:B------:R-:W-:Y:S01]  /*5680*/  FADD.FTZ R20, R21, R20 ;  /* 0x0000001415147221 */ /* 0x000fe20000010000 */
[----:B------:R-:W-:Y:S01]  /*5690*/  HFMA2.MMA R16, -RZ, RZ, 0, 4.76837158203125e-07 ;  /* 0x00000008ff107435 */ /* 0x000fe200000001ff */
[----:B------:R-:W-:Y:S02]  /*56a0*/  MOV R17, R12 ;  /* 0x0000000c00117202 */ /* 0x000fe40000000f00 */
[----:B------:R-:W-:-:S08]  /*56b0*/  MOV R19, R18 ;  /* 0x0000001200137202 */ /* 0x000fd00000000f00 */
[----:B------:R-:W-:Y:S05]  /*56c0*/  WARPSYNC.COLLECTIVE R14, `(.L_x_2900) ;  /* 0x000000000e087348 */ /* 0x000fea0003c00000 */
[----:B------:R0:W1:Y:S02]  /*56d0*/  SHFL.BFLY P2, R18, R17, R16, R15 ;  /* 0x0c00001011127389 */ /* 0x000064000004000f */
[----:B01----:R-:W-:Y:S01]  /*56e0*/  ENDCOLLECTIVE ;  /* 0x000000000000791b */ /* 0x003fe20003800000 */
.L_x_2900:
[----:B------:R-:W-:Y:S01]  /*56f0*/  FADD.FTZ R19, R22, R19 ;  /* 0x0000001316137221 */ /* 0x000fe20000010000 */
[----:B------:R-:W-:Y:S01]  /*5700*/  MOV R17, R11 ;  /* 0x0000000b00117202 */ /* 0x000fe20000000f00 */
[----:B------:R-:W-:-:S07]  /*5710*/  IMAD.MOV.U32 R13, RZ, RZ, R18 ;  /* 0x000000ffff0d7224 */ /* 0x000fce00078e0012 */
[----:B------:R-:W-:Y:S05]  /*5720*/  WARPSYNC.COLLECTIVE R14, `(.L_x_2901) ;  /* 0x000000000e087348 */ /* 0x000fea0003c00000 */
[----:B------:R0:W1:Y:S02]  /*5730*/  SHFL.BFLY P2, R18, R17, R16, R15 ;  /* 0x0c00001011127389 */ /* 0x000064000004000f */
[----:B01----:R-:W-:Y:S01]  /*5740*/  ENDCOLLECTIVE ;  /* 0x000000000000791b */ /* 0x003fe20003800000 */
.L_x_2901:
[----:B------:R-:W-:Y:S01]  /*5750*/  FADD.FTZ R13, R13, R12 ;  /* 0x0000000c0d0d7221 */ /* 0x000fe20000010000 */
[----:B------:R-:W-:-:S03]  /*5760*/  HFMA2.MMA R16, -RZ, RZ, 0, 2.384185791015625e-07 ;  /* 0x00000004ff107435 */ /* 0x000fc600000001ff */
[----:B------:R-:W-:Y:S01]  /*5770*/  IMAD.MOV.U32 R17, RZ, RZ, R13 ;  /* 0x000000ffff117224 */ /* 0x000fe200078e000d */
[----:B------:R-:W-:-:S07]  /*5780*/  MOV R26, R18 ;  /* 0x00000012001a7202 */ /* 0x000fce0000000f00 */
[----:B------:R-:W-:Y:S05]  /*5790*/  WARPSYNC.COLLECTIVE R14, `(.L_x_2902) ;  /* 0x000000000e087348 */ /* 0x000fea0003c00000 */
[----:B------:R0:W1:Y:S02]  /*57a0*/  SHFL.BFLY P2, R18, R17, R16, R15 ;  /* 0x0c00001011127389 */ /* 0x000064000004000f */
[----:B01----:R-:W-:Y:S01]  /*57b0*/  ENDCOLLECTIVE ;  /* 0x000000000000791b */ /* 0x003fe20003800000 */
.L_x_2902:
[----:B------:R-:W-:-:S05]  /*57c0*/  FADD.FTZ R23, R26, R11 ;  /* 0x0000000b1a177221 */ /* 0x000fca0000010000 */
[----:B------:R-:W-:Y:S02]  /*57d0*/  MOV R17, R23 ;  /* 0x0000001700117202 */ /* 0x000fe40000000f00 */
[----:B------:R-:W-:-:S07]  /*57e0*/  MOV R12, R18 ;  /* 0x00000012000c7202 */ /* 0x000fce0000000f00 */
[----:B------:R-:W-:Y:S05]  /*57f0*/  WARPSYNC.COLLECTIVE R14, `(.L_x_2903) ;  /* 0x000000000e087348 */ /* 0x000fea0003c00000 */
[----:B------:R0:W1:Y:S02]  /*5800*/  SHFL.BFLY P2, R18, R17, R16, R15 ;  /* 0x0c00001011127389 */ /* 0x000064000004000f */
[----:B01----:R-:W-:Y:S01]  /*5810*/  ENDCOLLECTIVE ;  /* 0x000000000000791b */ /* 0x003fe20003800000 */
.L_x_2903:
        /* <DEDUP_REMOVED lines=10> */
.L_x_2904:
        /* <DEDUP_REMOVED lines=8> */
.L_x_2905:
        /* <DEDUP_REMOVED lines=8> */
.L_x_2906:
        /* <DEDUP_REMOVED lines=11> */
.L_x_2907:
        /* <DEDUP_REMOVED lines=10> */
.L_x_2908:
[----:B------:R-:W-:Y:S01]  /*5b10*/  FADD.FTZ R26, R26, R29 ;  /* 0x0000001d1a1a7221 */ /* 0x000fe20000010000 */
[----:B------:R-:W-:Y:S01]  /*5b20*/  @!P0 IMAD.WIDE R6, R25, 0x2, R6 ;  /* 0x0000000219068825 */ /* 0x000fe200078e0206 */
[----:B------:R-:W-:-:S03]  /*5b30*/  MOV R17, R8 ;  /* 0x0000000800117202 */ /* 0x000fc60000000f00 */
[----:B------:R-:W-:-:S07]  /*5b40*/  IMAD.MOV.U32 R30, RZ, RZ, R18 ;  /* 0x000000ffff1e7224 */ /* 0x000fce00078e0012 */
[----:B------:R-:W-:Y:S05]  /*5b50*/  WARPSYNC.COLLECTIVE R14, `(.L_x_2909) ;  /* 0x000000000e087348 */ /* 0x000fea0003c00000 */
[----:B------:R0:W1:Y:S02]  /*5b60*/  SHFL.BFLY P2, R18, R17, R16, R15 ;  /* 0x0c00001011127389 */ /* 0x000064000004000f */
[----:B01----:R-:W-:Y:S01]  /*5b70*/  ENDCOLLECTIVE ;  /* 0x000000000000791b */ /* 0x003fe20003800000 */
.L_x_2909:
[----:B------:R-:W-:Y:S01]  /*5b80*/  FADD.FTZ R30, R30, R9 ;  /* 0x000000091e1e7221 */ /* 0x000fe20000010000 */
[----:B------:R-:W-:-:S03]  /*5b90*/  HFMA2.MMA R16, -RZ, RZ, 0, 2.384185791015625e-07 ;  /* 0x00000004ff107435 */ /* 0x000fc600000001ff */
[----:B------:R-:W-:Y:S01]  /*5ba0*/  IMAD.MOV.U32 R17, RZ, RZ, R30 ;  /* 0x000000ffff117224 */ /* 0x000fe200078e001e */
[----:B------:R-:W-:-:S07]  /*5bb0*/  MOV R11, R18 ;  /* 0x00000012000b7202 */ /* 0x000fce0000000f00 */
[----:B------:R-:W-:Y:S05]  /*5bc0*/  WARPSYNC.COLLECTIVE R14, `(.L_x_2910) ;  /* 0x000000000e087348 */ /* 0x000fea0003c00000 */
[----:B------:R0:W1:Y:S02]  /*5bd0*/  SHFL.BFLY P2, R18, R17, R16, R15 ;  /* 0x0c00001011127389 */ /* 0x000064000004000f */
[----:B01----:R-:W-:Y:S01]  /*5be0*/  ENDCOLLECTIVE ;  /* 0x000000000000791b */ /* 0x003fe20003800000 */
.L_x_2910:
[----:B------:R-:W-:Y:S02]  /*5bf0*/  FADD.FTZ R24, R11, R8 ;  /* 0x000000080b187221 */ /* 0x000fe40000010000 */
[----:B------:R-:W0:Y:S03]  /*5c00*/  @!P0 LDC.64 R10, c[0x0][0x220] ;  /* 0x00008800ff0a8b82 */ /* 0x000e260000000a00 */
[----:B------:R-:W-:Y:S02]  /*5c10*/  MOV R17, R24 ;  /* 0x0000001800117202 */ /* 0x000fe40000000f00 */
[----:B------:R-:W-:-:S07]  /*5c20*/  MOV R9, R18 ;  /* 0x0000001200097202 */ /* 0x000fce0000000f00 */
[----:B0-----:R-:W-:Y:S05]  /*5c30*/  WARPSYNC.COLLECTIVE R14, `(.L_x_2911) ;  /* 0x000000000e087348 */ /* 0x001fea0003c00000 */
[----:B------:R1:W2:Y:S02]  /*5c40*/  SHFL.BFLY P2, R18, R17, R16, R15 ;  /* 0x0c00001011127389 */ /* 0x0002a4000004000f */
[----:B012---:R-:W-:Y:S01]  /*5c50*/  ENDCOLLECTIVE ;  /* 0x000000000000791b */ /* 0x007fe20003800000 */
.L_x_2911:
        /* <DEDUP_REMOVED lines=9> */
.L_x_2912:
        /* <DEDUP_REMOVED lines=11> */
.L_x_2913:
        /* <DEDUP_REMOVED lines=14> */
.L_x_2914:
        /* <DEDUP_REMOVED lines=11> */
.L_x_2915:
[----:B------:R-:W-:Y:S01]  /*5f30*/  FADD.FTZ R21, R30, R21 ;  /* 0x000000151e157221 */ /* 0x000fe20000010000 */
[----:B------:R-:W-:Y:S06]  /*5f40*/  BRA `(.L_x_2916) ;  /* 0xffffffe000e07947 */ /* 0x000fec000383ffff */
.L_x_2917:
        /* <DEDUP_REMOVED lines=11> */
.L_x_3869:


//--------------------- .text._ZN13group_norm_v218gn_bwd_cuda_kernelI6__halfLi320ELi1ELi16ELi20ELi1024ELb1ELb1ELi8ELi320ELi320ELi4ELb1ELi1ELb0ELb0ELNS_15WgradSyncMethodE3ENS_16CompileConditionILi900EEEEEvPT_S6_S6_PKS5_S8_S8_S8_PKfflPfPj --------------------------
	.section	.text._ZN13group_norm_v218gn_bwd_cuda_kernelI6__halfLi320ELi1ELi16ELi20ELi1024ELb1ELb1ELi8ELi320ELi320ELi4ELb1ELi1ELb0ELb0ELNS_15WgradSyncMethodE3ENS_16CompileConditionILi900EEEEEvPT_S6_S6_PKS5_S8_S8_S8_PKfflPfPj,"ax",@progbits
	.align	128
        .global         _ZN13group_norm_v218gn_bwd_cuda_kernelI6__halfLi320ELi1ELi16ELi20ELi1024ELb1ELb1ELi8ELi320ELi320ELi4ELb1ELi1ELb0ELb0ELNS_15WgradSyncMethodE3ENS_16CompileConditionILi900EEEEEvPT_S6_S6_PKS5_S8_S8_S8_PKfflPfPj
        .type           _ZN13group_norm_v218gn_bwd_cuda_kernelI6__halfLi320ELi1ELi16ELi20ELi1024ELb1ELb1ELi8ELi320ELi320ELi4ELb1ELi1ELb0ELb0ELNS_15WgradSyncMethodE3ENS_16CompileConditionILi900EEEEEvPT_S6_S6_PKS5_S8_S8_S8_PKfflPfPj,@function
        .size           _ZN13group_norm_v218gn_bwd_cuda_kernelI6__halfLi320ELi1ELi16ELi20ELi1024ELb1ELb1ELi8ELi320ELi320ELi4ELb1ELi1ELb0ELb0ELNS_15WgradSyncMethodE3ENS_16CompileConditionILi900EEEEEvPT_S6_S6_PKS5_S8_S8_S8_PKfflPfPj,(.L_x_3870 - _ZN13group_norm_v218gn_bwd_cuda_kernelI6__halfLi320ELi1ELi16ELi20ELi1024ELb1ELb1ELi8ELi320ELi320ELi4ELb1ELi1ELb0ELb0ELNS_15WgradSyncMethodE3ENS_16CompileConditionILi900EEEEEvPT_S6_S6_PKS5_S8_S8_S8_PKfflPfPj)
        .other          _ZN13group_norm_v218gn_bwd_cuda_kernelI6__halfLi320ELi1ELi16ELi20ELi1024ELb1ELb1ELi8ELi320ELi320ELi4ELb1ELi1ELb0ELb0ELNS_15WgradSyncMethodE3ENS_16CompileConditionILi900EEEEEvPT_S6_S6_PKS5_S8_S8_S8_PKfflPfPj,@"STO_CUDA_ENTRY STV_DEFAULT"
_ZN13group_norm_v218gn_bwd_cuda_kernelI6__halfLi320ELi1ELi16ELi20ELi1024ELb1ELb1ELi8ELi320ELi320ELi4ELb1ELi1ELb0ELb0ELNS_15WgradSyncMethodE3ENS_16CompileConditionILi900EEEEEvPT_S6_S6_PKS5_S8_S8_S8_PKfflPfPj:
.text._ZN13group_norm_v218gn_bwd_cuda_kernelI6__halfLi320ELi1ELi16ELi20ELi1024ELb1ELb1ELi8ELi320ELi320ELi4ELb1ELi1ELb0ELb0ELNS_15WgradSyncMethodE3ENS_16CompileConditionILi900EEEEEvPT_S6_S6_PKS5_S8_S8_S8_PKfflPfPj:
        /* <DEDUP_REMOVED lines=29> */
.L_x_2920:
[----:B------:R-:W2:Y:S04]  /*01d0*/  LD.E.STRONG.GPU R4, desc[UR8][R2.64] ;  /* 0x0000000802047980 */ /* 0x000ea8000c10f900 */
[----:B--2---:R-:W-:Y:S01]  /*01e0*/  CCTL.IVALL ;  /* 0x00000000ff00798f */ /* 0x004fe20002000000 */
[----:B------:R-:W-:Y:S05]  /*01f0*/  YIELD ;  /* 0x0000000000007946 */ /* 0x000fea0003800000 */
[----:B-----5:R-:W-:-:S04]  /*0200*/  LOP3.LUT R4, R4, R5, RZ, 0x3c, !PT ;  /* 0x0000000504047212 */ /* 0x020fc800078e3cff */
[----:B------:R-:W-:-:S13]  /*0210*/  ISETP.GT.AND P0, PT, R4, -0x1, PT ;  /* 0xffffffff0400780c */ /* 0x000fda0003f04270 */
[----:B------:R-:W-:Y:S05]  /*0220*/  @P0 BRA `(.L_x_2920) ;  /* 0xfffffffc00e80947 */ /* 0x000fea000383ffff */
.L_x_2919:
[----:B------:R-:W-:Y:S05]  /*0230*/  WARPSYNC.ALL ;  /* 0x0000000000007948 */ /* 0x000fea0003800000 */
[----:B------:R-:W-:Y:S06]  /*0240*/  BAR.SYNC.DEFER_BLOCKING 0x0 ;  /* 0x0000000000007b1d */ /* 0x000fec0000010000 */
[----:B------:R-:W-:Y:S05]  /*0250*/  BRA `(.L_x_2921) ;  /* 0x0000002000687947 */ /* 0x000fea0003800000 */
.L_x_2918:
        /* <DEDUP_REMOVED lines=21> */
[----:B------:R-:W-:-:S02]  /*03b0*/  LEA.HI R11, R11, R2, RZ, 0x4 ;  /* 0x000000020b0b7211 */ /* 0x000fc400078f20ff */
[----:B------:R-:W-:Y:S02]  /*03c0*/  CS2R R26, SRZ ;  /* 0x00000000001a7805 */ /* 0x000fe4000001ff00 */
[C---:B------:R-:W-:Y:S01]  /*03d0*/  IADD3 R15, R6.reuse, 0xa0, RZ ;  /* 0x000000a0060f7810 */ /* 0x040fe20007ffe0ff */
[----:B------:R-:W-:Y:S01]  /*03e0*/  UMOV UR4, URZ ;  /* 0x0000003f00047c82 */ /* 0x000fe20008000000 */
[----:B------:R-:W-:Y:S02]  /*03f0*/  IADD3 R17, R6, 0xf0, RZ ;  /* 0x000000f006117810 */ /* 0x000fe40007ffe0ff */
[----:B------:R-:W-:Y:S02]  /*0400*/  SHF.R.S32.HI R16, RZ, 0x1f, R15 ;  /* 0x0000001fff107819 */ /* 0x000fe4000001140f */
[----:B------:R-:W-:Y:S02]  /*0410*/  SHF.R.S32.HI R22, RZ, 0x1f, R17 ;  /* 0x0000001fff167819 */ /* 0x000fe40000011411 */
[----:B------:R-:W-:-:S02]  /*0420*/  SHF.L.U32 R5, R0, 0x3, RZ ;  /* 0x0000000300057819 */ /* 0x000fc400000006ff */
[----:B------:R-:W-:Y:S02]  /*0430*/  LEA.HI R16, R16, R15, RZ, 0x2 ;  /* 0x0000000f10107211 */ /* 0x000fe400078f10ff */
[----:B------:R-:W-:Y:S02]  /*0440*/  LEA.HI R22, R22, R17, RZ, 0x2 ;  /* 0x0000001116167211 */ /* 0x000fe400078f10ff */
[----:B------:R-:W-:Y:S02]  /*0450*/  LOP3.LUT R5, R5, 0x3f8, RZ, 0xc0, !PT ;  /* 0x000003f805057812 */ /* 0x000fe400078ec0ff */
[----:B------:R-:W-:Y:S02]  /*0460*/  SHF.R.U32.HI R16, RZ, 0x2, R16 ;  /* 0x00000002ff107819 */ /* 0x000fe40000011610 */
[----:B------:R-:W-:Y:S02]  /*0470*/  SHF.R.U32.HI R22, RZ, 0x2, R22 ;  /* 0x00000002ff167819 */ /* 0x000fe40000011616 */
[----:B------:R-:W-:-:S02]  /*0480*/  IADD3 R5, R5, R23, RZ ;  /* 0x0000001705057210 */ /* 0x000fc40007ffe0ff */
[----:B------:R-:W-:Y:S02]  /*0490*/  SHF.R.U32.HI R9, RZ, 0x2, R9 ;  /* 0x00000002ff097819 */ /* 0x000fe40000011609 */
[----:B0-----:R-:W-:Y:S01]  /*04a0*/  LEA R8, R13, R10, 0x18 ;  /* 0x0000000a0d087211 */ /* 0x001fe200078ec0ff */
[----:B------:R-:W-:-:S04]  /*04b0*/  VIADD R13, R6, 0x50 ;  /* 0x00000050060d7836 */ /* 0x000fc80000000000 */
[----:B------:R-:W-:Y:S01]  /*04c0*/  IMAD R10, R3, 0x28, R8 ;  /* 0x00000028030a7824 */ /* 0x000fe200078e0208 */
[----:B------:R-:W-:Y:S02]  /*04d0*/  SHF.R.S32.HI R14, RZ, 0x1f, R13 ;  /* 0x0000001fff0e7819 */ /* 0x000fe4000001140d */
[----:B------:R-:W-:Y:S01]  /*04e0*/  LOP3.LUT R3, R12, 0xfffffffc, RZ, 0xc0, !PT ;  /* 0xfffffffc0c037812 */ /* 0x000fe200078ec0ff */
[----:B------:R-:W-:Y:S01]  /*04f0*/  IMAD R10, R23, 0x8, R10 ;  /* 0x00000008170a7824 */ /* 0x000fe200078e020a */
[----:B------:R-:W-:Y:S02]  /*0500*/  LEA.HI R14, R14, R13, RZ, 0x2 ;  /* 0x0000000d0e0e7211 */ /* 0x000fe400078f10ff */
[----:B------:R-:W-:Y:S02]  /*0510*/  SHF.R.U32.HI R12, RZ, 0x4, R11 ;  /* 0x00000004ff0c7819 */ /* 0x000fe4000001160b */
[----:B------:R-:W-:Y:S02]  /*0520*/  IADD3 R3, -R3, R2, RZ ;  /* 0x0000000203037210 */ /* 0x000fe40007ffe1ff */
[----:B------:R-:W-:-:S02]  /*0530*/  SHF.R.U32.HI R14, RZ, 0x2, R14 ;  /* 0x00000002ff0e7819 */ /* 0x000fc4000001160e */
[C---:B------:R-:W-:Y:S02]  /*0540*/  LOP3.LUT R11, R3.reuse, 0x3, R12, 0x78, !PT ;  /* 0x00000003030b7812 */ /* 0x040fe400078e780c */
[C---:B------:R-:W-:Y:S02]  /*0550*/  LOP3.LUT R12, R3.reuse, 0x3, R14, 0x78, !PT ;  /* 0x00000003030c7812 */ /* 0x040fe400078e780e */
[C---:B------:R-:W-:Y:S02]  /*0560*/  LOP3.LUT R13, R3.reuse, 0x3, R16, 0x78, !PT ;  /* 0x00000003030d7812 */ /* 0x040fe400078e7810 */
[----:B------:R-:W-:Y:S01]  /*0570*/  LOP3.LUT R14, R3, 0x3, R22, 0x78, !PT ;  /* 0x00000003030e7812 */ /* 0x000fe200078e7816 */
[--C-:B--2---:R-:W-:Y:S02]  /*0580*/  HADD2.F32 R3, -RZ, R18.reuse.H0_H0 ;  /* 0x20000012ff037230 */ /* 0x104fe40000004100 */
[----:B------:R-:W-:Y:S02]  /*0590*/  HADD2.F32 R15, -RZ, R18.H1_H1 ;  /* 0x30000012ff0f7230 */ /* 0x000fe40000004100 */
[----:B---3--:R-:W-:-:S02]  /*05a0*/  HADD2.F32 R16, -RZ, R20.H0_H0 ;  /* 0x20000014ff107230 */ /* 0x008fc40000004100 */
[----:B------:R-:W-:Y:S02]  /*05b0*/  HADD2.F32 R18, -RZ, R20.H1_H1 ;  /* 0x30000014ff127230 */ /* 0x000fe40000004100 */
[----:B------:R-:W-:Y:S02]  /*05c0*/  HADD2.F32 R17, -RZ, R19.H0_H0 ;  /* 0x20000013ff117230 */ /* 0x000fe40000004100 */
[--C-:B------:R-:W-:Y:S02]  /*05d0*/  HADD2.F32 R20, -RZ, R21.reuse.H0_H0 ;  /* 0x20000015ff147230 */ /* 0x100fe40000004100 */
[----:B------:R-:W-:Y:S02]  /*05e0*/  HADD2.F32 R22, -RZ, R21.H1_H1 ;  /* 0x30000015ff167230 */ /* 0x000fe40000004100 */
[----:B------:R-:W-:Y:S02]  /*05f0*/  HADD2.F32 R19, -RZ, R19.H1_H1 ;  /* 0x30000013ff137230 */ /* 0x000fe40000004100 */
[----:B------:R-:W-:-:S07]  /*0600*/  IMAD R21, R5, 0x140, RZ ;  /* 0x0000014005157824 */ /* 0x000fce00078e02ff */
.L_x_2937:
[----:B--2---:R-:W-:Y:S01]  /*0610*/  HFMA2.MMA R5, -RZ, RZ, 0, 0 ;  /* 0x00000000ff057435 */ /* 0x004fe200000001ff */
[----:B------:R-:W-:Y:S01]  /*0620*/  LEA R23, P0, R63, R9, 0x4 ;  /* 0x000000093f177211 */ /* 0x000fe200078020ff */
        /* <DEDUP_REMOVED lines=8> */
[----:B------:R-:W-:Y:S02]  /*06b0*/  IADD3 R52, R37, R25, RZ ;  /* 0x0000001925347210 */ /* 0x000fe40007ffe0ff */
[----:B------:R-:W-:Y:S02]  /*06c0*/  IADD3 R24, P1, R21, R36, RZ ;  /* 0x0000002415187210 */ /* 0x000fe40007f3e0ff */
[----:B------:R-:W2:Y:S02]  /*06d0*/  LDG.E.64.CONSTANT R34, desc[UR8][R34.64] ;  /* 0x0000000822227981 */ /* 0x000ea4000c1e9b00 */
[----:B------:R-:W-:Y:S01]  /*06e0*/  SHF.L.U32 R23, R24, 0x1, RZ ;  /* 0x0000000118177819 */ /* 0x000fe200000006ff */
[----:B------:R-:W-:-:S03]  /*06f0*/  IMAD.X R5, RZ, RZ, R52, P1 ;  /* 0x000000ffff057224 */ /* 0x000fc600008e0634 */
[----:B------:R-:W-:Y:S02]  /*0700*/  IADD3 R42, P0, R23, UR6, RZ ;  /* 0x00000006172a7c10 */ /* 0x000fe4000ff1e0ff */
[----:B------:R-:W-:-:S04]  /*0710*/  SHF.L.U64.HI R24, R24, 0x1, R5 ;  /* 0x0000000118187819 */ /* 0x000fc80000010205 */
[----:B------:R-:W-:Y:S02]  /*0720*/  IADD3.X R43, R24, UR7, RZ, P0, !PT ;  /* 0x00000007182b7c10 */ /* 0x000fe400087fe4ff */
[----:B------:R-:W-:-:S04]  /*0730*/  IADD3 R5, R21, 0x500, RZ ;  /* 0x0000050015057810 */ /* 0x000fc80007ffe0ff */
[----:B------:R-:W3:Y:S01]  /*0740*/  LDG.E.64.CONSTANT R42, desc[UR8][R42.64] ;  /* 0x000000082a2a7981 */ /* 0x000ee2000c1e9b00 */
[----:B------:R-:W-:-:S04]  /*0750*/  IADD3 R5, P0, R5, R36, RZ ;  /* 0x0000002405057210 */ /* 0x000fc80007f1e0ff */
[----:B------:R-:W-:Y:S01]  /*0760*/  IADD3.X R52, RZ, R52, RZ, P0, !PT ;  /* 0x00000034ff347210 */ /* 0x000fe200007fe4ff */
[----:B------:R-:W-:-:S03]  /*0770*/  IMAD.SHL.U32 R25, R5, 0x2, RZ ;  /* 0x0000000205197824 */ /* 0x000fc600078e00ff */
        /* <DEDUP_REMOVED lines=14> */
[----:B--2---:R-:W-:-:S04]  /*0860*/  FADD.FTZ R35, R35, UR5 ;  /* 0x0000000523237e21 */ /* 0x004fc80008010000 */
[----:B------:R-:W0:Y:S01]  /*0870*/  MUFU.RSQ R54, R35 ;  /* 0x0000002300367308 */ /* 0x000e220000001400 */
[--C-:B---3--:R-:W-:Y:S02]  /*0880*/  HADD2.F32 R5, -RZ, R42.reuse.H0_H0 ;  /* 0x2000002aff057230 */ /* 0x108fe40000004100 */
[----:B------:R-:W-:Y:S02]  /*0890*/  HADD2.F32 R45, -RZ, R42.H1_H1 ;  /* 0x3000002aff2d7230 */ /* 0x000fe40000004100 */
[----:B------:R-:W-:Y:S02]  /*08a0*/  HADD2.F32 R47, -RZ, R43.H0_H0 ;  /* 0x2000002bff2f7230 */ /* 0x000fe40000004100 */
[C---:B------:R-:W-:Y:S01]  /*08b0*/  FADD.FTZ R5, -R34.reuse, R5 ;  /* 0x0000000522057221 */ /* 0x040fe20000010100 */
[----:B------:R-:W-:-:S03]  /*08c0*/  FADD.FTZ R45, -R34, R45 ;  /* 0x0000002d222d7221 */ /* 0x000fc60000010100 */
[----:B0-----:R-:W-:Y:S01]  /*08d0*/  FMUL.FTZ R5, R54, R5 ;  /* 0x0000000536057220 */ /* 0x001fe20000410000 */
[----:B------:R-:W-:Y:S01]  /*08e0*/  FADD.FTZ R47, -R34, R47 ;  /* 0x0000002f222f7221 */ /* 0x000fe20000010100 */
[C---:B------:R-:W-:Y:S01]  /*08f0*/  FMUL.FTZ R57, R54.reuse, R45 ;  /* 0x0000002d36397220 */ /* 0x040fe20000410000 */
[----:B------:R-:W-:Y:S02]  /*0900*/  HADD2.F32 R35, -RZ, R43.H1_H1 ;  /* 0x3000002bff237230 */ /* 0x000fe40000004100 */
[----:B------:R-:W-:Y:S01]  /*0910*/  FFMA.FTZ R48, R3, R5, R16 ;  /* 0x0000000503307223 */ /* 0x000fe20000010010 */
[----:B------:R-:W-:Y:S01]  /*0920*/  FMUL.FTZ R55, R54, R47 ;  /* 0x0000002f36377220 */ /* 0x000fe20000410000 */
[----:B------:R-:W-:Y:S02]  /*0930*/  FFMA.FTZ R45, R15, R57, R18 ;  /* 0x000000390f2d7223 */ /* 0x000fe40000010012 */
[----:B------:R-:W-:Y:S01]  /*0940*/  FMUL.FTZ R42, R48, -1.4426950216293334961 ;  /* 0xbfb8aa3b302a7820 */ /* 0x000fe20000410000 */
[----:B------:R-:W-:Y:S01]  /*0950*/  FFMA.FTZ R47, R17, R55, R20 ;  /* 0x00000037112f7223 */ /* 0x000fe20000010014 */
[----:B------:R-:W-:Y:S01]  /*0960*/  FMUL.FTZ R46, R45, -1.4426950216293334961 ;  /* 0xbfb8aa3b2d2e7820 */ /* 0x000fe20000410000 */
[----:B------:R-:W-:Y:S01]  /*0970*/  FADD.FTZ R35, -R34, R35 ;  /* 0x0000002322237221 */ /* 0x000fe20000010100 */
[----:B------:R-:W0:Y:S01]  /*0980*/  MUFU.EX2 R43, R42 ;  /* 0x0000002a002b7308 */ /* 0x000e220000000800 */
[----:B----4-:R-:W-:-:S02]  /*0990*/  HADD2.F32 R49, -RZ, R36.H0_H0 ;  /* 0x20000024ff317230 */ /* 0x010fc40000004100 */
[----:B------:R-:W-:Y:S01]  /*09a0*/  FMUL.FTZ R44, R47, -1.4426950216293334961 ;  /* 0xbfb8aa3b2f2c7820 */ /* 0x000fe20000410000 */
[----:B------:R-:W-:Y:S02]  /*09b0*/  FMUL.FTZ R53, R54, R35 ;  /* 0x0000002336357220 */ /* 0x000fe40000410000 */
[----:B------:R-:W-:Y:S02]  /*09c0*/  FADD.FTZ R35, -R34, R49 ;  /* 0x0000003122237221 */ /* 0x000fe40000010100 */
[----:B------:R-:W1:Y:S01]  /*09d0*/  MUFU.EX2 R46, R46 ;  /* 0x0000002e002e7308 */ /* 0x000e620000000800 */
[----:B------:R-:W-:Y:S01]  /*09e0*/  FFMA.FTZ R49, R19, R53, R22 ;  /* 0x0000003513317223 */ /* 0x000fe20000010016 */
[----:B------:R-:W-:-:S06]  /*09f0*/  HADD2.F32 R59, -RZ, R36.H1_H1 ;  /* 0x30000024ff3b7230 */ /* 0x000fcc0000004100 */
[----:B------:R-:W2:Y:S01]  /*0a00*/  MUFU.EX2 R51, R44 ;  /* 0x0000002c00337308 */ /* 0x000ea20000000800 */
[----:B------:R-:W-:Y:S01]  /*0a10*/  FMUL.FTZ R66, R49, -1.4426950216293334961 ;  /* 0xbfb8aa3b31427820 */ /* 0x000fe20000410000 */
[----:B------:R-:W-:Y:S01]  /*0a20*/  FADD.FTZ R59, -R34, R59 ;  /* 0x0000003b223b7221 */ /* 0x000fe20000010100 */
[C---:B------:R-:W-:Y:S01]  /*0a30*/  FMUL.FTZ R60, R54.reuse, R35 ;  /* 0x00000023363c7220 */ /* 0x040fe20000410000 */
[--C-:B------:R-:W-:Y:S02]  /*0a40*/  HADD2.F32 R67, -RZ, R37.reuse.H0_H0 ;  /* 0x20000025ff437230 */ /* 0x100fe40000004100 */
[----:B0-----:R-:W-:Y:S01]  /*0a50*/  FADD.FTZ R43, R43, 1 ;  /* 0x3f8000002b2b7421 */ /* 0x001fe20000010000 */
[----:B------:R-:W-:Y:S01]  /*0a60*/  FMUL.FTZ R58, R54, R59 ;  /* 0x0000003b363a7220 */ /* 0x000fe20000410000 */
[----:B------:R-:W0:Y:S01]  /*0a70*/  MUFU.EX2 R66, R66 ;  /* 0x0000004200427308 */ /* 0x000e220000000800 */
[----:B------:R-:W-:Y:S01]  /*0a80*/  FFMA.FTZ R35, R3, R60, R16 ;  /* 0x0000003c03237223 */ /* 0x000fe20000010010 */
[----:B------:R-:W-:-:S02]  /*0a90*/  HADD2.F32 R37, -RZ, R37.H1_H1 ;  /* 0x30000025ff257230 */ /* 0x000fc40000004100 */
[----:B-1----:R-:W-:Y:S01]  /*0aa0*/  FADD.FTZ R64, R46, 1 ;  /* 0x3f8000002e407421 */ /* 0x002fe20000010000 */
[C---:B------:R-:W-:Y:S01]  /*0ab0*/  FADD.FTZ R67, -R34.reuse, R67 ;  /* 0x0000004322437221 */ /* 0x040fe20000010100 */
[----:B------:R-:W-:Y:S01]  /*0ac0*/  FFMA.FTZ R36, R15, R58, R18 ;  /* 0x0000003a0f247223 */ /* 0x000fe20000010012 */
[----:B------:R-:W-:Y:S01]  /*0ad0*/  FMUL.FTZ R65, R35, -1.4426950216293334961 ;  /* 0xbfb8aa3b23417820 */ /* 0x000fe20000410000 */
[----:B------:R-:W1:Y:S01]  /*0ae0*/  MUFU.RCP R59, R43 ;  /* 0x0000002b003b7308 */ /* 0x000e620000001000 */
[----:B--2---:R-:W-:Y:S01]  /*0af0*/  FADD.FTZ R51, R51, 1 ;  /* 0x3f80000033337421 */ /* 0x004fe20000010000 */
[----:B------:R-:W-:Y:S01]  /*0b00*/  FADD.FTZ R37, -R34, R37 ;  /* 0x0000002522257221 */ /* 0x000fe20000010100 */
[----:B------:R-:W-:Y:S01]  /*0b10*/  FMUL.FTZ R56, R54, R67 ;  /* 0x0000004336387220 */ /* 0x000fe20000410000 */
[----:B------:R-:W-:Y:S02]  /*0b20*/  FMUL.FTZ R50, R36, -1.4426950216293334961 ;  /* 0xbfb8aa3b24327820 */ /* 0x000fe40000410000 */
[----:B------:R-:W-:-:S02]  /*0b30*/  FMUL.FTZ R62, R54, R37 ;  /* 0x00000025363e7220 */ /* 0x000fc40000410000 */
[----:B------:R-:W-:Y:S01]  /*0b40*/  MUFU.RCP R64, R64 ;  /* 0x0000004000407308 */ /* 0x000fe20000001000 */
[----:B------:R-:W-:Y:S01]  /*0b50*/  FFMA.FTZ R42, R17, R56, R20 ;  /* 0x00000038112a7223 */ /* 0x000fe20000010014 */
[----:B------:R-:W-:Y:S01]  /*0b60*/  FFMA.FTZ R34, R19, R62, R22 ;  /* 0x0000003e13227223 */ /* 0x000fe20000010016 */
[----:B0-----:R-:W-:-:S05]  /*0b70*/  FADD.FTZ R37, R66, 1 ;  /* 0x3f80000042257421 */ /* 0x001fca0000010000 */
[----:B------:R-:W0:Y:S01]  /*0b80*/  MUFU.RCP R51, R51 ;  /* 0x0000003300337308 */ /* 0x000e220000001000 */
[----:B------:R-:W-:-:S07]  /*0b90*/  FMUL.FTZ R44, R42, -1.4426950216293334961 ;  /* 0xbfb8aa3b2a2c7820 */ /* 0x000fce0000410000 */
[----:B------:R-:W2:Y:S01]  /*0ba0*/  MUFU.EX2 R65, R65 ;  /* 0x0000004100417308 */ /* 0x000ea20000000800 */
[----:B------:R-:W-:-:S07]  /*0bb0*/  FMUL.FTZ R46, R34, -1.4426950216293334961 ;  /* 0xbfb8aa3b222e7820 */ /* 0x000fce0000410000 */
[----:B------:R-:W3:Y:S01]  /*0bc0*/  MUFU.EX2 R50, R50 ;  /* 0x0000003200327308 */ /* 0x000ee20000000800 */
[----:B-1----:R-:W-:Y:S01]  /*0bd0*/  FADD.FTZ R43, -R59, 1 ;  /* 0x3f8000003b2b7421 */ /* 0x002fe20000010100 */
[----:B0-----:R-:W-:-:S03]  /*0be0*/  FADD.FTZ R68, -R51, 1 ;  /* 0x3f80000033447421 */ /* 0x001fc60000010100 */
[----:B------:R-:W-:-:S03]  /*0bf0*/  FFMA.FTZ R66, R48, R43, 1 ;  /* 0x3f80000030427423 */ /* 0x000fc6000001002b */
[----:B------:R-:W0:Y:S01]  /*0c00*/  MUFU.EX2 R44, R44 ;  /* 0x0000002c002c7308 */ /* 0x000e220000000800 */
[----:B------:R-:W-:-:S07]  /*0c10*/  FADD.FTZ R48, -R64, 1 ;  /* 0x3f80000040307421 */ /* 0x000fce0000010100 */
[----:B------:R-:W1:Y:S01]  /*0c20*/  MUFU.RCP R37, R37 ;  /* 0x0000002500257308 */ /* 0x000e620000001000 */
[----:B--2---:R-:W-:Y:S01]  /*0c30*/  FADD.FTZ R67, R65, 1 ;  /* 0x3f80000041437421 */ /* 0x004fe20000010000 */
[----:B------:R-:W-:-:S06]  /*0c40*/  FFMA.FTZ R65, R45, R48, 1 ;  /* 0x3f8000002d417423 */ /* 0x000fcc0000010030 */
[----:B------:R-:W2:Y:S01]  /*0c50*/  MUFU.EX2 R46, R46 ;  /* 0x0000002e002e7308 */ /* 0x000ea20000000800 */
[----:B---3--:R-:W-:Y:S01]  /*0c60*/  FADD.FTZ R45, R50, 1 ;  /* 0x3f800000322d7421 */ /* 0x008fe20000010000 */
[----:B------:R-:W-:Y:S01]  /*0c70*/  FFMA.FTZ R50, R47, R68, 1 ;  /* 0x3f8000002f327423 */ /* 0x000fe20000010044 */
[--C-:B-----5:R-:W-:Y:S02]  /*0c80*/  HADD2.F32 R68, -RZ, R38.reuse.H0_H0 ;  /* 0x20000026ff447230 */ /* 0x120fe40000004100 */
[----:B------:R-:W-:Y:S01]  /*0c90*/  FMUL.FTZ R59, R59, R66 ;  /* 0x000000423b3b7220 */ /* 0x000fe20000410000 */
[----:B------:R-:W-:Y:S02]  /*0ca0*/  HADD2.F32 R66, -RZ, R38.H1_H1 ;  /* 0x30000026ff427230 */ /* 0x000fe40000004100 */
[----:B------:R-:W-:Y:S01]  /*0cb0*/  FMUL.FTZ R65, R64, R65 ;  /* 0x0000004140417220 */ /* 0x000fe20000410000 */
[----:B0-----:R-:W-:Y:S01]  /*0cc0*/  FADD.FTZ R38, R44, 1 ;  /* 0x3f8000002c267421 */ /* 0x001fe20000010000 */
[----:B------:R-:W-:Y:S01]  /*0cd0*/  FMUL.FTZ R68, R68, R59 ;  /* 0x0000003b44447220 */ /* 0x000fe20000410000 */
[----:B-1----:R-:W-:Y:S01]  /*0ce0*/  FADD.FTZ R70, -R37, 1 ;  /* 0x3f80000025467421 */ /* 0x002fe20000010100 */
[----:B------:R-:W-:-:S02]  /*0cf0*/  HADD2.F32 R64, -RZ, R39.H0_H0 ;  /* 0x20000027ff407230 */ /* 0x000fc40000004100 */
[----:B------:R-:W-:Y:S01]  /*0d00*/  FMUL.FTZ R51, R51, R50 ;  /* 0x0000003233337220 */ /* 0x000fe20000410000 */
[----:B------:R-:W-:Y:S01]  /*0d10*/  FMUL.FTZ R66, R66, R65 ;  /* 0x0000004142427220 */ /* 0x000fe20000410000 */
[----:B------:R-:W-:Y:S01]  /*0d20*/  FMUL.FTZ R44, R3, R68 ;  /* 0x00000044032c7220 */ /* 0x000fe20000410000 */
[----:B------:R-:W-:Y:S01]  /*0d30*/  MUFU.RCP R43, R67 ;  /* 0x00000043002b7308 */ /* 0x000fe20000001000 */
[----:B------:R-:W-:Y:S01]  /*0d40*/  FFMA.FTZ R48, R49, R70, 1 ;  /* 0x3f80000031307423 */ /* 0x000fe20000010046 */
[----:B--2---:R-:W-:Y:S01]  /*0d50*/  FADD.FTZ R50, R46, 1 ;  /* 0x3f8000002e327421 */ /* 0x004fe20000010000 */
[----:B------:R-:W-:Y:S02]  /*0d60*/  HADD2.F32 R70, -RZ, R39.H1_H1 ;  /* 0x30000027ff467230 */ /* 0x000fe40000004100 */
[----:B------:R-:W-:Y:S01]  /*0d70*/  FMUL.FTZ R64, R64, R51 ;  /* 0x0000003340407220 */ /* 0x000fe20000410000 */
[----:B------:R-:W-:Y:S01]  /*0d80*/  FMUL.FTZ R46, R15, R66 ;  /* 0x000000420f2e7220 */ /* 0x000fe20000410000 */
[----:B------:R-:W-:Y:S01]  /*0d90*/  FFMA.FTZ R44, R5, R44, RZ ;  /* 0x0000002c052c7223 */ /* 0x000fe200000100ff */
[----:B------:R-:W0:Y:S01]  /*0da0*/  MUFU.RCP R38, R38 ;  /* 0x0000002600267308 */ /* 0x000e220000001000 */
[----:B------:R-:W-:Y:S01]  /*0db0*/  FMUL.FTZ R47, R37, R48 ;  /* 0x00000030252f7220 */ /* 0x000fe20000410000 */
[----:B------:R-:W-:Y:S01]  /*0dc0*/  FMUL.FTZ R37, R17, R64 ;  /* 0x0000004011257220 */ /* 0x000fe20000410000 */
[----:B------:R-:W-:-:S05]  /*0dd0*/  FFMA.FTZ R44, R57, R46, R44 ;  /* 0x0000002e392c7223 */ /* 0x000fca000001002c */
[----:B------:R-:W1:Y:S01]  /*0de0*/  MUFU.RCP R39, R50 ;  /* 0x0000003200277308 */ /* 0x000e620000001000 */
[----:B------:R-:W-:Y:S01]  /*0df0*/  FMUL.FTZ R70, R70, R47 ;  /* 0x0000002f46467220 */ /* 0x000fe20000410000 */
[----:B------:R-:W-:-:S06]  /*0e00*/  FFMA.FTZ R44, R55, R37, R44 ;  /* 0x00000025372c7223 */ /* 0x000fcc000001002c */
[----:B------:R-:W2:Y:S01]  /*0e10*/  MUFU.RCP R45, R45 ;  /* 0x0000002d002d7308 */ /* 0x000ea20000001000 */
[----:B------:R-:W-:Y:S01]  /*0e20*/  FMUL.FTZ R37, R19, R70 ;  /* 0x0000004613257220 */ /* 0x000fe20000410000 */
[----:B0-----:R-:W-:-:S03]  /*0e30*/  FADD.FTZ R49, -R38, 1 ;  /* 0x3f80000026317421 */ /* 0x001fc60000010100 */
[----:B------:R-:W-:Y:S01]  /*0e40*/  FFMA.FTZ R37, R53, R37, R44 ;  /* 0x0000002535257223 */ /* 0x000fe2000001002c */
[----:B------:R-:W-:Y:S01]  /*0e50*/  FADD.FTZ R44, -R43, 1 ;  /* 0x3f8000002b2c7421 */ /* 0x000fe20000010100 */
[----:B-1----:R-:W-:-:S03]  /*0e60*/  FADD.FTZ R51, -R39, 1 ;  /* 0x3f80000027337421 */ /* 0x002fc60000010100 */
[----:B------:R-:W-:Y:S01]  /*0e70*/  FFMA.FTZ R44, R35, R44, 1 ;  /* 0x3f800000232c7423 */ /* 0x000fe2000001002c */
[----:B------:R-:W-:Y:S01]  /*0e80*/  FFMA.FTZ R49, R42, R49, 1 ;  /* 0x3f8000002a317423 */ /* 0x000fe20000010031 */
[----:B------:R-:W-:Y:S02]  /*0e90*/  HADD2.F32 R76, -RZ, R40.H0_H0 ;  /* 0x20000028ff4c7230 */ /* 0x000fe40000004100 */
[----:B------:R-:W-:Y:S01]  /*0ea0*/  FFMA.FTZ R42, R34, R51, 1 ;  /* 0x3f800000222a7423 */ /* 0x000fe20000010033 */
[----:B------:R-:W-:Y:S01]  /*0eb0*/  FMUL.FTZ R43, R43, R44 ;  /* 0x0000002c2b2b7220 */ /* 0x000fe20000410000 */
[----:B--2---:R-:W-:Y:S01]  /*0ec0*/  FADD.FTZ R47, -R45, 1 ;  /* 0x3f8000002d2f7421 */ /* 0x004fe20000010100 */
[----:B------:R-:W-:-:S03]  /*0ed0*/  FFMA.FTZ R34, R3, R68, RZ ;  /* 0x0000004403227223 */ /* 0x000fc600000100ff */
[----:B------:R-:W-:Y:S01]  /*0ee0*/  FFMA.FTZ R36, R36, R47, 1 ;  /* 0x3f80000024247423 */ /* 0x000fe2000001002f */
[----:B------:R-:W-:Y:S02]  /*0ef0*/  HADD2.F32 R74, -RZ, R40.H1_H1 ;  /* 0x30000028ff4a7230 */ /* 0x000fe40000004100 */
[----:B------:R-:W-:Y:S01]  /*0f00*/  FMUL.FTZ R76, R76, R43 ;  /* 0x0000002b4c4c7220 */ /* 0x000fe20000410000 */
[----:B------:R-:W-:Y:S01]  /*0f10*/  FFMA.FTZ R34, R15, R66, R34 ;  /* 0x000000420f227223 */ /* 0x000fe20000010022 */
[----:B------:R-:W-:Y:S02]  /*0f20*/  FMUL.FTZ R45, R45, R36 ;  /* 0x000000242d2d7220 */ /* 0x000fe40000410000 */
[----:B------:R-:W-:Y:S01]  /*0f30*/  FMUL.FTZ R35, R3, R76 ;  /* 0x0000004c03237220 */ /* 0x000fe20000410000 */
[----:B------:R-:W-:Y:S01]  /*0f40*/  FFMA.FTZ R34, R17, R64, R34 ;  /* 0x0000004011227223 */ /* 0x000fe20000010022 */
[----:B------:R-:W-:Y:S02]  /*0f50*/  FMUL.FTZ R74, R74, R45 ;  /* 0x0000002d4a4a7220 */ /* 0x000fe40000410000 */
[----:B------:R-:W-:Y:S01]  /*0f60*/  FFMA.FTZ R35, R60, R35, R37 ;  /* 0x000000233c237223 */ /* 0x000fe20000010025 */
[----:B------:R-:W-:Y:S01]  /*0f70*/  FFMA.FTZ R34, R19, R70, R34 ;  /* 0x0000004613227223 */ /* 0x000fe20000010022 */
[----:B------:R-:W-:-:S03]  /*0f80*/  FMUL.FTZ R37, R15, R74 ;  /* 0x0000004a0f257220 */ /* 0x000fc60000410000 */
[----:B------:R-:W-:Y:S01]  /*0f90*/  FFMA.FTZ R36, R3, R76, R34 ;  /* 0x0000004c03247223 */ /* 0x000fe20000010022 */
[----:B------:R-:W-:Y:S02]  /*0fa0*/  FFMA.FTZ R37, R58, R37, R35 ;  /* 0x000000253a257223 */ /* 0x000fe40000010023 */
[----:B------:R-:W0:Y:S01]  /*0fb0*/  LDC.64 R34, c[0x0][0x258] ;  /* 0x00009600ff227b82 */ /* 0x000e220000000a00 */
[--C-:B------:R-:W-:Y:S02]  /*0fc0*/  HADD2.F32 R72, -RZ, R41.reuse.H0_H0 ;  /* 0x20000029ff487230 */ /* 0x100fe40000004100 */
[----:B------:R-:W-:Y:S01]  /*0fd0*/  FMUL.FTZ R49, R38, R49 ;  /* 0x0000003126317220 */ /* 0x000fe20000410000 */
[----:B------:R-:W-:Y:S02]  /*0fe0*/  HADD2.F32 R59, -RZ, R41.H1_H1 ;  /* 0x30000029ff3b7230 */ /* 0x000fe40000004100 */
[----:B------:R-:W-:Y:S01]  /*0ff0*/  FMUL.FTZ R42, R39, R42 ;  /* 0x0000002a272a7220 */ /* 0x000fe20000410000 */
[----:B------:R-:W-:Y:S01]  /*1000*/  FMUL.FTZ R72, R72, R49 ;  /* 0x0000003148487220 */ /* 0x000fe20000410000 */
[----:B------:R-:W-:-:S02]  /*1010*/  FFMA.FTZ R36, R15, R74, R36 ;  /* 0x0000004a0f247223 */ /* 0x000fc40000010024 */
[----:B------:R-:W-:Y:S01]  /*1020*/  FMUL.FTZ R59, R59, R42 ;  /* 0x0000002a3b3b7220 */ /* 0x000fe20000410000 */
[CC--:B------:R-:W-:Y:S01]  /*1030*/  FMUL.FTZ R38, R17.reuse, R72.reuse ;  /* 0x0000004811267220 */ /* 0x0c0fe20000410000 */
[----:B------:R-:W-:-:S03]  /*1040*/  FFMA.FTZ R36, R17, R72, R36 ;  /* 0x0000004811247223 */ /* 0x000fc60000010024 */
[----:B------:R-:W-:Y:S01]  /*1050*/  FFMA.FTZ R37, R56, R38, R37 ;  /* 0x0000002638257223 */ /* 0x000fe20000010025 */
[----:B------:R-:W-:Y:S01]  /*1060*/  FMUL.FTZ R38, R19, R59 ;  /* 0x0000003b13267220 */ /* 0x000fe20000410000 */
[----:B0-----:R-:W-:-:S04]  /*1070*/  ISETP.GE.U32.AND P0, PT, R63, R34, PT ;  /* 0x000000223f00720c */ /* 0x001fc80003f06070 */
[----:B------:R-:W-:Y:S01]  /*1080*/  ISETP.GE.AND.EX P0, PT, R61, R35, PT, P0 ;  /* 0x000000233d00720c */ /* 0x000fe20003f06300 */
[-C--:B------:R-:W-:Y:S01]  /*1090*/  FFMA.FTZ R36, R19, R59.reuse, R36 ;  /* 0x0000003b13247223 */ /* 0x080fe20000010024 */
[----:B------:R-:W-:Y:S01]  /*10a0*/  FFMA.FTZ R37, R62, R38, R37 ;  /* 0x000000263e257223 */ /* 0x000fe20000010025 */
[----:B------:R-:W-:Y:S01]  /*10b0*/  FFMA.FTZ R39, R5, R68, R32 ;  /* 0x0000004405277223 */ /* 0x000fe20000010020 */
[----:B------:R-:W-:Y:S01]  /*10c0*/  FADD.FTZ R33, R68, R33 ;  /* 0x0000002144217221 */ /* 0x000fe20000010000 */
[----:B------:R-:W-:Y:S01]  /*10d0*/  FFMA.FTZ R41, R57, R66, R30 ;  /* 0x0000004239297223 */ /* 0x000fe2000001001e */
[----:B------:R-:W-:Y:S01]  /*10e0*/  FADD.FTZ R31, R66, R31 ;  /* 0x0000001f421f7221 */ /* 0x000fe20000010000 */
[----:B------:R0:W-:Y:S01]  /*10f0*/  STS.64 [R10], R36 ;  /* 0x000000240a007388 */ /* 0x0001e20000000a00 */
[----:B------:R-:W-:Y:S01]  /*1100*/  FFMA.FTZ R43, R55, R64, R28 ;  /* 0x00000040372b7223 */ /* 0x000fe2000001001c */
[----:B------:R-:W-:Y:S01]  /*1110*/  FADD.FTZ R29, R64, R29 ;  /* 0x0000001d401d7221 */ /* 0x000fe20000010000 */
[----:B------:R-:W-:Y:S01]  /*1120*/  FFMA.FTZ R45, R53, R70, R26 ;  /* 0x00000046352d7223 */ /* 0x000fe2000001001a */
[----:B------:R-:W-:Y:S01]  /*1130*/  FADD.FTZ R38, R70, R27 ;  /* 0x0000001b46267221 */ /* 0x000fe20000010000 */
[----:B------:R-:W-:Y:S01]  /*1140*/  CS2R R46, SRZ ;  /* 0x00000000002e7805 */ /* 0x000fe2000001ff00 */
        /* <DEDUP_REMOVED lines=19> */
[----:B------:R-:W-:-:S03]  /*1280*/  LOP3.LUT R43, R37, 0x18, RZ, 0x3c, !PT ;  /* 0x00000018252b7812 */ /* 0x000fc600078e3cff */
[----:B------:R-:W-:Y:S01]  /*1290*/  IMAD.SHL.U32 R51, R51, 0x2, RZ ;  /* 0x0000000233337824 */ /* 0x000fe200078e00ff */
        /* <DEDUP_REMOVED lines=31> */
.L_x_2922:
[----:B------:R-:W-:Y:S04]  /*1490*/  BSSY B0, `(.L_x_2923) ;  /* 0x0000028000007945 */ /* 0x000fe80003800000 */
[----:B------:R-:W-:Y:S05]  /*14a0*/  @P1 BRA `(.L_x_2924) ;  /* 0x0000000000981947 */ /* 0x000fea0003800000 */
[----:B------:R-:W-:Y:S02]  /*14b0*/  SHF.R.U32.HI R36, RZ, 0x2, R2 ;  /* 0x00000002ff247819 */ /* 0x000fe40000011602 */
[----:B0-----:R-:W-:-:S03]  /*14c0*/  SHF.L.U32 R42, R2, 0x3, RZ ;  /* 0x00000003022a7819 */ /* 0x001fc600000006ff */
[----:B------:R-:W-:Y:S01]  /*14d0*/  IMAD R36, R36, 0x14, RZ ;  /* 0x0000001424247824 */ /* 0x000fe200078e02ff */
[----:B------:R-:W-:-:S04]  /*14e0*/  LOP3.LUT R42, R42, 0x18, RZ, 0xc0, !PT ;  /* 0x000000182a2a7812 */ /* 0x000fc800078ec0ff */
[----:B------:R-:W-:Y:S02]  /*14f0*/  SHF.R.U32.HI R37, RZ, 0x2, R36 ;  /* 0x00000002ff257819 */ /* 0x000fe40000011624 */
[C---:B------:R-:W-:Y:S02]  /*1500*/  IADD3 R38, R36.reuse, 0x4, RZ ;  /* 0x0000000424267810 */ /* 0x040fe40007ffe0ff */
[C---:B------:R-:W-:Y:S01]  /*1510*/  IADD3 R40, R36.reuse, 0x8, RZ ;  /* 0x0000000824287810 */ /* 0x040fe20007ffe0ff */
[----:B------:R-:W-:Y:S01]  /*1520*/  IMAD R37, R37, 0x28, R8 ;  /* 0x0000002825257824 */ /* 0x000fe200078e0208 */
[----:B------:R-:W-:Y:S01]  /*1530*/  SHF.R.U32.HI R39, RZ, 0x2, R38 ;  /* 0x00000002ff277819 */ /* 0x000fe20000011626 */
[C---:B------:R-:W-:Y:S01]  /*1540*/  VIADD R38, R36.reuse, 0xc ;  /* 0x0000000c24267836 */ /* 0x040fe20000000000 */
[----:B------:R-:W-:Y:S02]  /*1550*/  SHF.R.U32.HI R41, RZ, 0x2, R40 ;  /* 0x00000002ff297819 */ /* 0x000fe40000011628 */
[----:B------:R-:W-:Y:S01]  /*1560*/  IADD3 R37, R37, R42, RZ ;  /* 0x0000002a25257210 */ /* 0x000fe20007ffe0ff */
[--C-:B------:R-:W-:Y:S01]  /*1570*/  IMAD R39, R39, 0x28, R8.reuse ;  /* 0x0000002827277824 */ /* 0x100fe200078e0208 */
[----:B------:R-:W-:Y:S01]  /*1580*/  IADD3 R40, R36, 0x10, RZ ;  /* 0x0000001024287810 */ /* 0x000fe20007ffe0ff */
[----:B------:R-:W-:Y:S01]  /*1590*/  IMAD R41, R41, 0x28, R8 ;  /* 0x0000002829297824 */ /* 0x000fe200078e0208 */
[----:B------:R-:W-:-:S02]  /*15a0*/  SHF.R.U32.HI R43, RZ, 0x2, R38 ;  /* 0x00000002ff2b7819 */ /* 0x000fc40000011626 */
        /* <DEDUP_REMOVED lines=22> */
.L_x_2924:
[----:B------:R-:W-:Y:S05]  /*1710*/  BSYNC B0 ;  /* 0x0000000000007941 */ /* 0x000fea0003800000 */
.L_x_2923:
        /* <DEDUP_REMOVED lines=18> */
[----:B-1----:R-:W-:-:S04]  /*1840*/  IMAD R40, R40, UR4, R7 ;  /* 0x0000000428287c24 */ /* 0x002fc8000f8e0207 */
[----:B------:R-:W-:-:S05]  /*1850*/  IMAD R40, R40, 0x800, R41 ;  /* 0x0000080028287824 */ /* 0x000fca00078e0229 */
[----:B------:R-:W-:-:S05]  /*1860*/  SHF.L.U32 R41, R40, 0x1, RZ ;  /* 0x0000000128297819 */ /* 0x000fca00000006ff */
[----:B--2---:R-:W-:-:S05]  /*1870*/  IMAD.WIDE.U32 R38, R41, 0x4, R38 ;  /* 0x0000000429267825 */ /* 0x004fca00078e0026 */
[----:B------:R1:W-:Y:S02]  /*1880*/  STG.E.64 desc[UR8][R38.64], R36 ;  /* 0x0000002426007986 */ /* 0x0003e4000c101b08 */
.L_x_2926:
[----:B------:R-:W-:Y:S05]  /*1890*/  BSYNC B0 ;  /* 0x0000000000007941 */ /* 0x000fea0003800000 */
.L_x_2925:
        /* <DEDUP_REMOVED lines=13> */
.L_x_2929:
[----:B------:R-:W2:Y:S04]  /*1970*/  LD.E.STRONG.GPU R38, desc[UR8][R36.64] ;  /* 0x0000000824267980 */ /* 0x000ea8000c10f900 */
[----:B--2---:R-:W-:Y:S01]  /*1980*/  CCTL.IVALL ;  /* 0x00000000ff00798f */ /* 0x004fe20002000000 */
[----:B------:R-:W-:Y:S05]  /*1990*/  YIELD ;  /* 0x0000000000007946 */ /* 0x000fea0003800000 */
[----:B-----5:R-:W-:-:S04]  /*19a0*/  LOP3.LUT R38, R38, R39, RZ, 0x3c, !PT ;  /* 0x0000002726267212 */ /* 0x020fc800078e3cff */
[----:B------:R-:W-:-:S13]  /*19b0*/  ISETP.GT.AND P1, PT, R38, -0x1, PT ;  /* 0xffffffff2600780c */ /* 0x000fda0003f24270 */
[----:B------:R-:W-:Y:S05]  /*19c0*/  @P1 BRA `(.L_x_2929) ;  /* 0xfffffffc00e81947 */ /* 0x000fea000383ffff */
.L_x_2928:
[----:B------:R-:W-:Y:S05]  /*19d0*/  WARPSYNC.ALL ;  /* 0x0000000000007948 */ /* 0x000fea0003800000 */
[----:B------:R-:W-:Y:S06]  /*19e0*/  BAR.SYNC.DEFER_BLOCKING 0x0 ;  /* 0x0000000000007b1d */ /* 0x000fec0000010000 */
[----:B------:R-:W-:Y:S05]  /*19f0*/  BRA `(.L_x_2930) ;  /* 0x0000000000607947 */ /* 0x000fea0003800000 */
.L_x_2927:
[----:B------:R-:W-:Y:S01]  /*1a00*/  BAR.SYNC.DEFER_BLOCKING 0x0 ;  /* 0x0000000000007b1d */ /* 0x000fe20000010000 */
[----:B------:R-:W-:-:S13]  /*1a10*/  ISETP.NE.AND P1, PT, R2, RZ, PT ;  /* 0x000000ff0200720c */ /* 0x000fda0003f25270 */
[----:B------:R-:W-:Y:S05]  /*1a20*/  @P1 BRA `(.L_x_2931) ;  /* 0x00000000004c1947 */ /* 0x000fea0003800000 */
[----:B------:R-:W-:Y:S01]  /*1a30*/  ULDC.64 UR6, c[0x0][0x268] ;  /* 0x00009a0000067ab9 */ /* 0x000fe20000000a00 */
[----:B-1----:R-:W-:Y:S01]  /*1a40*/  IADD3 R37, -R7, RZ, RZ ;  /* 0x000000ff07257210 */ /* 0x002fe20007ffe1ff */
        /* <DEDUP_REMOVED lines=11> */
.L_x_2932:
[----:B------:R-:W2:Y:S04]  /*1b00*/  LD.E.STRONG.GPU R38, desc[UR8][R36.64] ;  /* 0x0000000824267980 */ /* 0x000ea8000c10f900 */
[----:B--2---:R-:W-:Y:S01]  /*1b10*/  CCTL.IVALL ;  /* 0x00000000ff00798f */ /* 0x004fe20002000000 */
[----:B------:R-:W-:Y:S05]  /*1b20*/  YIELD ;  /* 0x0000000000007946 */ /* 0x000fea0003800000 */
[----:B-----5:R-:W-:-:S04]  /*1b30*/  LOP3.LUT R38, R38, R39, RZ, 0x3c, !PT ;  /* 0x0000002726267212 */ /* 0x020fc800078e3cff */
[----:B------:R-:W-:-:S13]  /*1b40*/  ISETP.GT.AND P1, PT, R38, -0x1, PT ;  /* 0xffffffff2600780c */ /* 0x000fda0003f24270 */
[----:B------:R-:W-:Y:S05]  /*1b50*/  @P1 BRA `(.L_x_2932) ;  /* 0xfffffffc00e81947 */ /* 0x000fea000383ffff */
.L_x_2931:
[----:B------:R-:W-:Y:S05]  /*1b60*/  WARPSYNC.ALL ;  /* 0x0000000000007948 */ /* 0x000fea0003800000 */
[----:B------:R-:W-:Y:S06]  /*1b70*/  BAR.SYNC.DEFER_BLOCKING 0x0 ;  /* 0x0000000000007b1d */ /* 0x000fec0000010000 */
.L_x_2930:
        /* <DEDUP_REMOVED lines=14> */
[C---:B--2---:R-:W-:Y:S01]  /*1c60*/  IMAD.WIDE.U32 R36, R49.reuse, 0x4, R50 ;  /* 0x0000000431247825 */ /* 0x044fe200078e0032 */
[----:B0-----:R-:W-:-:S03]  /*1c70*/  IADD3 R43, R49, 0x60, RZ ;  /* 0x00000060312b7810 */ /* 0x001fc60007ffe0ff */
[----:B------:R-:W-:Y:S02]  /*1c80*/  VIADD R41, R49, 0x40 ;  /* 0x0000004031297836 */ /* 0x000fe40000000000 */
[--C-:B------:R-:W-:Y:S01]  /*1c90*/  IMAD.WIDE.U32 R38, R39, 0x4, R50.reuse ;  /* 0x0000000427267825 */ /* 0x100fe200078e0032 */
[----:B------:R-:W2:Y:S03]  /*1ca0*/  LDG.E.64 R36, desc[UR8][R36.64] ;  /* 0x0000000824247981 */ /* 0x000ea6000c1e1b00 */
[--C-:B------:R-:W-:Y:S01]  /*1cb0*/  IMAD.WIDE.U32 R40, R41, 0x4, R50.reuse ;  /* 0x0000000429287825 */ /* 0x100fe200078e0032 */
[----:B------:R-:W-:Y:S01]  /*1cc0*/  IADD3 R45, R49, 0x80, RZ ;  /* 0x00000080312d7810 */ /* 0x000fe20007ffe0ff */
[----:B------:R-:W3:Y:S02]  /*1cd0*/  LDG.E.64 R38, desc[UR8][R38.64] ;  /* 0x0000000826267981 */ /* 0x000ee4000c1e1b00 */
        /* <DEDUP_REMOVED lines=8> */
[----:B------:R-:W-:Y:S02]  /*1d60*/  IADD3 R67, R49, 0xe0, RZ ;  /* 0x000000e031437810 */ /* 0x000fe40007ffe0ff */
[--C-:B------:R-:W-:Y:S02]  /*1d70*/  IMAD.WIDE.U32 R48, R65, 0x4, R50.reuse ;  /* 0x0000000441307825 */ /* 0x100fe400078e0032 */
[----:B------:R-:W5:Y:S02]  /*1d80*/  LDG.E.64 R46, desc[UR8][R46.64] ;  /* 0x000000082e2e7981 */ /* 0x000f64000c1e1b00 */
[----:B------:R-:W-:-:S02]  /*1d90*/  IMAD.WIDE.U32 R50, R67, 0x4, R50 ;  /* 0x0000000443327825 */ /* 0x000fc400078e0032 */
        /* <DEDUP_REMOVED lines=18> */
.L_x_2934:
[----:B------:R-:W-:Y:S05]  /*1ec0*/  BSYNC B0 ;  /* 0x0000000000007941 */ /* 0x000fea0003800000 */
.L_x_2933:
        /* <DEDUP_REMOVED lines=28> */
.L_x_2936:
[----:B------:R-:W-:Y:S05]  /*2090*/  BSYNC B0 ;  /* 0x0000000000007941 */ /* 0x000fea0003800000 */
.L_x_2935:
[----:B------:R-:W1:Y:S08]  /*20a0*/  S2UR UR6, SR_CgaCtaId ;  /* 0x00000000000679c3 */ /* 0x000e700000008800 */
[----:B------:R-:W-:Y:S01]  /*20b0*/  BAR.SYNC.DEFER_BLOCKING 0x0 ;  /* 0x0000000000007b1d */ /* 0x000fe20000010000 */
[----:B------:R-:W-:-:S05]  /*20c0*/  ULOP3.LUT UR4, UR4, 0x1, URZ, 0x3c, !UPT ;  /* 0x0000000104047892 */ /* 0x000fca000f8e3c3f */
[----:B------:R-:W-:Y:S02]  /*20d0*/  UMOV UR5, 0x400 ;  /* 0x0000040000057882 */ /* 0x000fe40000000000 */
[----:B------:R-:W-:-:S04]  /*20e0*/  UIADD3 UR5, UR5, 0x3480, URZ ;  /* 0x0000348005057890 */ /* 0x000fc8000fffe03f */
[----:B-1----:R-:W-:-:S03]  /*20f0*/  ULEA UR5, UR6, UR5, 0x18 ;  /* 0x0000000506057291 */ /* 0x002fc6000f8ec03f */
[----:B------:R-:W-:-:S03]  /*2100*/  ULDC.64 UR6, c[0x0][0x210] ;  /* 0x0000840000067ab9 */ /* 0x000fc60000000a00 */
[----:B0-----:R-:W-:-:S06]  /*2110*/  LEA R36, R9, UR5, 0x3 ;  /* 0x0000000509247c11 */ /* 0x001fcc000f8e18ff */
        /* <DEDUP_REMOVED lines=9> */
[--C-:B------:R-:W-:Y:S01]  /*21b0*/  FFMA.FTZ R39, R3, R76, -R36.reuse ;  /* 0x0000004c03277223 */ /* 0x100fe20000010824 */
[--C-:B------:R-:W-:Y:S01]  /*21c0*/  FFMA.FTZ R41, R15, R74, -R36.reuse ;  /* 0x0000004a0f297223 */ /* 0x100fe20000010824 */
[--C-:B------:R-:W-:Y:S01]  /*21d0*/  FFMA.FTZ R43, R17, R72, -R36.reuse ;  /* 0x00000048112b7223 */ /* 0x100fe20000010824 */
[----:B------:R-:W-:Y:S01]  /*21e0*/  FFMA.FTZ R59, R19, R59, -R36 ;  /* 0x0000003b133b7223 */ /* 0x000fe20000010824 */
[C---:B------:R-:W-:Y:S01]  /*21f0*/  FMUL.FTZ R5, R54.reuse, R5 ;  /* 0x0000000536057220 */ /* 0x040fe20000410000 */
[C---:B------:R-:W-:Y:S01]  /*2200*/  FMUL.FTZ R38, R54.reuse, R57 ;  /* 0x0000003936267220 */ /* 0x040fe20000410000 */
[C---:B------:R-:W-:Y:S01]  /*2210*/  FMUL.FTZ R55, R54.reuse, R55 ;  /* 0x0000003736377220 */ /* 0x040fe20000410000 */
[----:B------:R-:W-:Y:S01]  /*2220*/  FMUL.FTZ R40, R54, R53 ;  /* 0x0000003536287220 */ /* 0x000fe20000410000 */
[-C--:B------:R-:W-:Y:S01]  /*2230*/  FFMA.FTZ R39, R60, -R37.reuse, R39 ;  /* 0x800000253c277223 */ /* 0x080fe20000010027 */
[-C--:B------:R-:W-:Y:S01]  /*2240*/  FFMA.FTZ R41, R58, -R37.reuse, R41 ;  /* 0x800000253a297223 */ /* 0x080fe20000010029 */
[-C--:B------:R-:W-:Y:S01]  /*2250*/  FFMA.FTZ R43, R56, -R37.reuse, R43 ;  /* 0x80000025382b7223 */ /* 0x080fe2000001002b */
[----:B------:R-:W-:Y:S01]  /*2260*/  FFMA.FTZ R59, R62, -R37, R59 ;  /* 0x800000253e3b7223 */ /* 0x000fe2000001003b */
[----:B------:R-:W-:Y:S01]  /*2270*/  F2FP.F16.F32.PACK_AB R5, R38, R5 ;  /* 0x000000052605723e */ /* 0x000fe200000000ff */
[C---:B------:R-:W-:Y:S01]  /*2280*/  FMUL.FTZ R39, R54.reuse, R39 ;  /* 0x0000002736277220 */ /* 0x040fe20000410000 */
[----:B------:R-:W-:Y:S01]  /*2290*/  IADD3 R36, P1, R23, UR6, RZ ;  /* 0x0000000617247c10 */ /* 0x000fe2000ff3e0ff */
[----:B------:R-:W-:Y:S01]  /*22a0*/  FMUL.FTZ R38, R54, R41 ;  /* 0x0000002936267220 */ /* 0x000fe20000410000 */
[----:B------:R-:W-:Y:S01]  /*22b0*/  F2FP.F16.F32.PACK_AB R55, R40, R55 ;  /* 0x000000372837723e */ /* 0x000fe200000000ff */
[C---:B------:R-:W-:Y:S01]  /*22c0*/  FMUL.FTZ R43, R54.reuse, R43 ;  /* 0x0000002b362b7220 */ /* 0x040fe20000410000 */
[----:B------:R-:W-:Y:S01]  /*22d0*/  FMUL.FTZ R54, R54, R59 ;  /* 0x0000003b36367220 */ /* 0x000fe20000410000 */
[----:B------:R-:W-:-:S02]  /*22e0*/  IADD3.X R37, R24, UR7, RZ, P1, !PT ;  /* 0x0000000718257c10 */ /* 0x000fc40008ffe4ff */
[----:B------:R-:W-:Y:S02]  /*22f0*/  PRMT R23, R5, 0x7632, R23 ;  /* 0x0000763205177816 */ /* 0x000fe40000000017 */
[----:B------:R-:W-:Y:S01]  /*2300*/  PRMT R40, R55, 0x7632, R40 ;  /* 0x0000763237287816 */ /* 0x000fe20000000028 */
[----:B------:R0:W-:Y:S01]  /*2310*/  STG.E.U16 desc[UR8][R36.64], R5 ;  /* 0x0000000524007986 */ /* 0x0001e2000c101508 */
[----:B------:R-:W-:Y:S02]  /*2320*/  IADD3 R24, P1, R25, UR6, RZ ;  /* 0x0000000619187c10 */ /* 0x000fe4000ff3e0ff */
[----:B------:R-:W-:Y:S01]  /*2330*/  F2FP.F16.F32.PACK_AB R39, R38, R39 ;  /* 0x000000272627723e */ /* 0x000fe200000000ff */
[----:B------:R-:W-:Y:S01]  /*2340*/  STG.E.U16 desc[UR8][R36.64+0x2], R23 ;  /* 0x0000021724007986 */ /* 0x000fe2000c101508 */
[----:B------:R-:W-:Y:S02]  /*2350*/  F2FP.F16.F32.PACK_AB R43, R54, R43 ;  /* 0x0000002b362b723e */ /* 0x000fe400000000ff */
[----:B------:R-:W-:Y:S01]  /*2360*/  IADD3.X R25, R52, UR7, RZ, P1, !PT ;  /* 0x0000000734197c10 */ /* 0x000fe20008ffe4ff */
[----:B------:R-:W-:Y:S04]  /*2370*/  STG.E.U16 desc[UR8][R36.64+0x4], R55 ;  /* 0x0000043724007986 */ /* 0x000fe8000c101508 */
[----:B------:R1:W-:Y:S01]  /*2380*/  STG.E.U16 desc[UR8][R36.64+0x6], R40 ;  /* 0x0000062824007986 */ /* 0x0003e2000c101508 */
[----:B0-----:R-:W-:-:S03]  /*2390*/  PRMT R5, R43, 0x7632, R5 ;  /* 0x000076322b057816 */ /* 0x001fc60000000005 */
[----:B------:R2:W-:Y:S04]  /*23a0*/  STG.E.U16 desc[UR8][R24.64], R39 ;  /* 0x0000002718007986 */ /* 0x0005e8000c101508 */
[----:B------:R2:W-:Y:S01]  /*23b0*/  STG.E.U16 desc[UR8][R24.64+0x4], R43 ;  /* 0x0000042b18007986 */ /* 0x0005e2000c101508 */
[----:B-1----:R-:W-:-:S03]  /*23c0*/  PRMT R37, R39, 0x7632, R37 ;  /* 0x0000763227257816 */ /* 0x002fc60000000025 */
[----:B------:R2:W-:Y:S04]  /*23d0*/  STG.E.U16 desc[UR8][R24.64+0x6], R5 ;  /* 0x0000060518007986 */ /* 0x0005e8000c101508 */
[----:B------:R2:W-:Y:S01]  /*23e0*/  STG.E.U16 desc[UR8][R24.64+0x2], R37 ;  /* 0x0000022518007986 */ /* 0x0005e2000c101508 */
[----:B------:R-:W-:Y:S05]  /*23f0*/  @!P0 BRA `(.L_x_2937) ;  /* 0xffffffe000848947 */ /* 0x000fea000383ffff */
.L_x_2921:
[----:B------:R-:W-:-:S04]  /*2400*/  LEA R0, R7, R0, 0x7 ;  /* 0x0000000007007211 */ /* 0x000fc800078e38ff */
        /* <DEDUP_REMOVED lines=11> */
[----:B------:R-:W-:-:S03]  /*24c0*/  SEL R3, R3, 0xffffffff, P0 ;  /* 0xffffffff03037807 */ /* 0x000fc60000000000 */
[C---:B--2---:R-:W-:Y:S01]  /*24d0*/  IMAD.SHL.U32 R43, R42.reuse, 0x80, RZ ;  /* 0x000000802a2b7824 */ /* 0x044fe200078e00ff */
[----:B------:R-:W-:Y:S02]  /*24e0*/  SHF.L.U64.HI R42, R42, 0x7, R3 ;  /* 0x000000072a2a7819 */ /* 0x000fe40000010203 */
[----:B------:R-:W-:Y:S01]  /*24f0*/  MOV R3, 0xffffffff ;  /* 0xffffffff00037802 */ /* 0x000fe20000000f00 */
[----:B---3--:R-:W-:Y:S01]  /*2500*/  ULEA UR4, UR5, UR4, 0x18 ;  /* 0x0000000405047291 */ /* 0x008fe2000f8ec03f */
[--C-:B-1----:R-:W-:Y:S02]  /*2510*/  SHF.R.U32.HI R44, RZ, 0x5, R45.reuse ;  /* 0x00000005ff2c7819 */ /* 0x102fe4000001162d */
[----:B------:R-:W-:Y:S02]  /*2520*/  SHF.R.U32.HI R41, RZ, 0x4, R45 ;  /* 0x00000004ff297819 */ /* 0x000fe4000001162d */
[----:B------:R-:W-:Y:S02]  /*2530*/  IADD3 R43, P0, P1, -R43, -0x81, -R44 ;  /* 0xffffff7f2b2b7810 */ /* 0x000fe4000791e92c */
[----:B------:R-:W-:-:S02]  /*2540*/  SHF.L.U32 R0, R44, 0x1, RZ ;  /* 0x000000012c007819 */ /* 0x000fc400000006ff */
[----:B------:R-:W-:Y:S02]  /*2550*/  IADD3.X R42, ~R42, -0x1, R3, P0, P1 ;  /* 0xffffffff2a2a7810 */ /* 0x000fe400007e2503 */
[----:B------:R-:W-:Y:S02]  /*2560*/  IADD3 R9, R41, 0x14, RZ ;  /* 0x0000001429097810 */ /* 0x000fe40007ffe0ff */
[----:B------:R-:W-:Y:S01]  /*2570*/  LEA R7, R44, UR4, 0x7 ;  /* 0x000000042c077c11 */ /* 0x000fe2000f8e38ff */
[----:B------:R-:W-:Y:S01]  /*2580*/  IMAD.WIDE.U32 R2, R42, -0x33333333, RZ ;  /* 0xcccccccd2a027825 */ /* 0x000fe200078e00ff */
[----:B------:R-:W-:Y:S02]  /*2590*/  LOP3.LUT R0, R0, 0x1f, R45, 0x78, !PT ;  /* 0x0000001f00007812 */ /* 0x000fe400078e782d */
[----:B------:R-:W-:Y:S02]  /*25a0*/  LOP3.LUT R6, RZ, R41, RZ, 0x33, !PT ;  /* 0x00000029ff067212 */ /* 0x000fe400078e33ff */
[----:B------:R-:W-:Y:S01]  /*25b0*/  VIMNMX.U32 R39, R9, 0x20, !PT ;  /* 0x0000002009277848 */ /* 0x000fe20007fe0000 */
[----:B------:R-:W-:Y:S01]  /*25c0*/  IMAD.WIDE.U32 R4, P0, R43, -0x33333334, R2 ;  /* 0xcccccccc2b047825 */ /* 0x000fe20007800002 */
[----:B------:R-:W-:-:S02]  /*25d0*/  SHF.L.U32 R38, R45, 0x1, RZ ;  /* 0x000000012d267819 */ /* 0x000fc400000006ff */
[----:B------:R-:W-:Y:S01]  /*25e0*/  IADD3 R39, R39, R6, RZ ;  /* 0x0000000627277210 */ /* 0x000fe20007ffe0ff */
[----:B------:R-:W-:Y:S01]  /*25f0*/  IMAD.WIDE.U32 R2, R43, -0x33333333, RZ ;  /* 0xcccccccd2b027825 */ /* 0x000fe200078e00ff */
[----:B------:R-:W-:Y:S02]  /*2600*/  MOV R6, R5 ;  /* 0x0000000500067202 */ /* 0x000fe40000000f00 */
[----:B------:R-:W-:Y:S01]  /*2610*/  LOP3.LUT R38, R38, 0x1e, RZ, 0xc0, !PT ;  /* 0x0000001e26267812 */ /* 0x000fe200078ec0ff */
[----:B------:R-:W-:Y:S01]  /*2620*/  IMAD R40, R0, 0x4, R7 ;  /* 0x0000000400287824 */ /* 0x000fe200078e0207 */
[----:B------:R-:W-:Y:S01]  /*2630*/  IADD3.X R7, RZ, RZ, RZ, P0, !PT ;  /* 0x000000ffff077210 */ /* 0x000fe200007fe4ff */
[----:B------:R-:W-:Y:S01]  /*2640*/  IMAD.SHL.U32 R0, R45, 0x80, RZ ;  /* 0x000000802d007824 */ /* 0x000fe200078e00ff */
[----:B------:R-:W-:Y:S02]  /*2650*/  IADD3 RZ, P1, R3, R4, RZ ;  /* 0x0000000403ff7210 */ /* 0x000fe40007f3e0ff */
[----:B------:R-:W-:-:S02]  /*2660*/  IADD3 R3, R41, 0x28, RZ ;  /* 0x0000002829037810 */ /* 0x000fc40007ffe0ff */
[----:B------:R-:W-:Y:S01]  /*2670*/  LOP3.LUT R0, R0, 0x780, RZ, 0xc0, !PT ;  /* 0x0000078000007812 */ /* 0x000fe200078ec0ff */
[----:B------:R-:W-:Y:S01]  /*2680*/  IMAD.WIDE.U32.X R4, R42, -0x33333334, R6, P1 ;  /* 0xcccccccc2a047825 */ /* 0x000fe200008e0406 */
[----:B------:R-:W-:Y:S02]  /*2690*/  ISETP.LT.U32.AND P0, PT, R34, 0x1, PT ;  /* 0x000000012200780c */ /* 0x000fe40003f01070 */
[-C--:B------:R-:W-:Y:S02]  /*26a0*/  LOP3.LUT R8, R9, R38.reuse, RZ, 0x3c, !PT ;  /* 0x0000002609087212 */ /* 0x080fe400078e3cff */
[----:B------:R-:W-:Y:S02]  /*26b0*/  IADD3 R9, R0, UR4, RZ ;  /* 0x0000000400097c10 */ /* 0x000fe4000fffe0ff */
[----:B------:R-:W-:Y:S01]  /*26c0*/  LOP3.LUT R0, R3, R38, RZ, 0x3c, !PT ;  /* 0x0000002603007212 */ /* 0x000fe200078e3cff */
[----:B------:R-:W-:Y:S01]  /*26d0*/  IMAD.WIDE.U32 R2, R39, -0x33333333, RZ ;  /* 0xcccccccd27027825 */ /* 0x000fe200078e00ff */
[----:B------:R-:W-:-:S02]  /*26e0*/  ISETP.LT.AND.EX P0, PT, R35, RZ, PT, P0 ;  /* 0x000000ff2300720c */ /* 0x000fc40003f01300 */
[----:B------:R-:W-:Y:S01]  /*26f0*/  SHF.R.U64 R46, R4, 0x3, R5 ;  /* 0x00000003042e7819 */ /* 0x000fe20000001205 */
[----:B------:R-:W-:Y:S01]  /*2700*/  IMAD R37, R8, 0x4, R9 ;  /* 0x0000000408257824 */ /* 0x000fe200078e0209 */
[----:B------:R-:W-:Y:S02]  /*2710*/  SEL R34, R34, 0x1, P0 ;  /* 0x0000000122227807 */ /* 0x000fe40000000000 */
[----:B------:R-:W-:Y:S02]  /*2720*/  SEL R35, R35, RZ, P0 ;  /* 0x000000ff23237207 */ /* 0x000fe40000000000 */
[----:B------:R-:W-:Y:S01]  /*2730*/  IADD3 R62, P2, R44, 0x1e, RZ ;  /* 0x0000001e2c3e7810 */ /* 0x000fe20007f5e0ff */
[----:B------:R-:W-:Y:S01]  /*2740*/  IMAD.SHL.U32 R51, R34, 0x80, RZ ;  /* 0x0000008022337824 */ /* 0x000fe200078e00ff */
[----:B------:R-:W-:Y:S02]  /*2750*/  LOP3.LUT R36, R41, R38, RZ, 0x3c, !PT ;  /* 0x0000002629247212 */ /* 0x000fe400078e3cff */
[----:B------:R-:W-:Y:S01]  /*2760*/  LEA.HI R2, R3, 0x1, RZ, 0x1c ;  /* 0x0000000103027811 */ /* 0x000fe200078fe0ff */
[----:B------:R-:W-:Y:S01]  /*2770*/  IMAD.X R61, RZ, RZ, RZ, P2 ;  /* 0x000000ffff3d7224 */ /* 0x000fe200010e06ff */
        /* <DEDUP_REMOVED lines=8> */
[----:B------:R-:W-:Y:S02]  /*2800*/  SHF.L.U64.HI R50, R34, 0x7, R35 ;  /* 0x0000000722327819 */ /* 0x000fe40000010223 */
[----:B------:R-:W-:Y:S02]  /*2810*/  IADD3.X R49, RZ, RZ, RZ, P0, !PT ;  /* 0x000000ffff317210 */ /* 0x000fe400007fe4ff */
[----:B------:R-:W-:Y:S02]  /*2820*/  IADD3.X R48, RZ, RZ, RZ, P1, !PT ;  /* 0x000000ffff307210 */ /* 0x000fe40000ffe4ff */
[----:B------:R-:W-:Y:S02]  /*2830*/  LOP3.LUT R47, R2, 0x3, RZ, 0xc0, !PT ;  /* 0x00000003022f7812 */ /* 0x000fe400078ec0ff */
[----:B------:R-:W-:-:S07]  /*2840*/  LOP3.LUT R46, R46, 0x3, RZ, 0xc0, !PT ;  /* 0x000000032e2e7812 */ /* 0x000fce00078ec0ff */
.L_x_2954:
[----:B------:R-:W-:Y:S01]  /*2850*/  ISETP.GT.U32.AND P0, PT, R51, R44, PT ;  /* 0x0000002c3300720c */ /* 0x000fe20003f04070 */
[----:B------:R-:W-:Y:S01]  /*2860*/  BSSY B0, `(.L_x_2938) ;  /* 0x00000aa000007945 */ /* 0x000fe20003800000 */
[----:B0-----:R-:W-:Y:S01]  /*2870*/  HFMA2.MMA R57, -RZ, RZ, 0, 0 ;  /* 0x00000000ff397435 */ /* 0x001fe200000001ff */
[----:B------:R-:W-:Y:S02]  /*2880*/  MOV R60, RZ ;  /* 0x000000ff003c7202 */ /* 0x000fe40000000f00 */
[----:B------:R-:W-:-:S13]  /*2890*/  ISETP.GT.AND.EX P0, PT, R50, RZ, PT, P0 ;  /* 0x000000ff3200720c */ /* 0x000fda0003f04300 */
[----:B-1234-:R-:W-:Y:S05]  /*28a0*/  @!P0 BRA `(.L_x_2939) ;  /* 0x0000000800948947 */ /* 0x01efea0003800000 */
[----:B------:R-:W-:Y:S01]  /*28b0*/  ISETP.NE.U32.AND P1, PT, R46, RZ, PT ;  /* 0x000000ff2e00720c */ /* 0x000fe20003f25070 */
[----:B------:R-:W-:Y:S01]  /*28c0*/  BSSY B1, `(.L_x_2940) ;  /* 0x0000023000017945 */ /* 0x000fe20003800000 */
[----:B------:R-:W-:Y:S01]  /*28d0*/  ISETP.GE.U32.AND P0, PT, R43, 0x1e, PT ;  /* 0x0000001e2b00780c */ /* 0x000fe20003f06070 */
[----:B------:R-:W-:Y:S01]  /*28e0*/  IMAD.MOV.U32 R58, RZ, RZ, R44 ;  /* 0x000000ffff3a7224 */ /* 0x000fe200078e002c */
[----:B------:R-:W-:Y:S02]  /*28f0*/  ISETP.NE.AND.EX P1, PT, RZ, RZ, PT, P1 ;  /* 0x000000ffff00720c */ /* 0x000fe40003f25310 */
[----:B------:R-:W-:Y:S02]  /*2900*/  IADD3 R2, P2, R55, R56, RZ ;  /* 0x0000003837027210 */ /* 0x000fe40007f5e0ff */
[----:B------:R-:W-:Y:S02]  /*2910*/  ISETP.GE.U32.AND.EX P0, PT, R42, RZ, PT, P0 ;  /* 0x000000ff2a00720c */ /* 0x000fe40003f06100 */
[----:B------:R-:W-:-:S02]  /*2920*/  MOV R60, RZ ;  /* 0x000000ff003c7202 */ /* 0x000fc40000000f00 */
        /* <DEDUP_REMOVED lines=28> */
.L_x_2941:
[----:B------:R-:W-:Y:S05]  /*2af0*/  BSYNC B1 ;  /* 0x0000000000017941 */ /* 0x000fea0003800000 */
.L_x_2940:
[----:B------:R-:W-:Y:S05]  /*2b00*/  @!P0 BRA `(.L_x_2939) ;  /* 0x0000000400fc8947 */ /* 0x000fea0003800000 */
[C---:B------:R-:W-:Y:S01]  /*2b10*/  SHF.L.U64.HI R3, R2.reuse, 0x1, R3 ;  /* 0x0000000102037819 */ /* 0x040fe20000010203 */
[C---:B------:R-:W-:Y:S01]  /*2b20*/  IMAD R5, R59.reuse, 0x280, RZ ;  /* 0x000002803b057824 */ /* 0x040fe200078e02ff */
[----:B------:R-:W-:Y:S01]  /*2b30*/  SHF.L.U32 R2, R2, 0x1, RZ ;  /* 0x0000000102027819 */ /* 0x000fe200000006ff */
[----:B------:R-:W-:Y:S01]  /*2b40*/  ULDC.64 UR6, c[0x0][0x260] ;  /* 0x0000980000067ab9 */ /* 0x000fe20000000a00 */
[C---:B------:R-:W-:Y:S01]  /*2b50*/  IADD3 R4, P2, -R58.reuse, R51, RZ ;  /* 0x000000333a047210 */ /* 0x040fe20007f5e1ff */
[----:B------:R-:W-:Y:S02]  /*2b60*/  BSSY B1, `(.L_x_2942) ;  /* 0x0000046000017945 */ /* 0x000fe40003800000 */
[----:B------:R-:W-:Y:S01]  /*2b70*/  IMAD.WIDE.U32 R2, R58, 0x280, R2 ;  /* 0x000002803a027825 */ /* 0x000fe200078e0002 */
[----:B------:R-:W-:Y:S02]  /*2b80*/  ISETP.GT.U32.AND P0, PT, R4, 0x78, PT ;  /* 0x000000780400780c */ /* 0x000fe40003f04070 */
[----:B------:R-:W-:-:S02]  /*2b90*/  IADD3.X R6, ~R59, R50, RZ, P2, !PT ;  /* 0x000000323b067210 */ /* 0x000fc400017fe5ff */
[----:B------:R-:W-:Y:S02]  /*2ba0*/  IADD3 R5, R3, R5, RZ ;  /* 0x0000000503057210 */ /* 0x000fe40007ffe0ff */
[----:B------:R-:W-:-:S04]  /*2bb0*/  LEA R3, P1, R2, UR6, 0x2 ;  /* 0x0000000602037c11 */ /* 0x000fc8000f8210ff */
[----:B------:R-:W-:Y:S02]  /*2bc0*/  LEA.HI.X R4, R2, UR7, R5, 0x2, P1 ;  /* 0x0000000702047c11 */ /* 0x000fe400088f1405 */
[----:B------:R-:W-:Y:S02]  /*2bd0*/  ISETP.GT.AND.EX P1, PT, R6, RZ, PT, P0 ;  /* 0x000000ff0600720c */ /* 0x000fe40003f24300 */
[----:B------:R-:W-:Y:S02]  /*2be0*/  IADD3 R2, P2, R3, 0xe400, RZ ;  /* 0x0000e40003027810 */ /* 0x000fe40007f5e0ff */
[----:B------:R-:W-:-:S03]  /*2bf0*/  PLOP3.LUT P0, PT, PT, PT, PT, 0x80, 0x0 ;  /* 0x000000000000781c */ /* 0x000fc60003f0f070 */
[----:B------:R-:W-:-:S06]  /*2c00*/  IMAD.X R3, RZ, RZ, R4, P2 ;  /* 0x000000ffff037224 */ /* 0x000fcc00010e0604 */
[----:B------:R-:W-:Y:S05]  /*2c10*/  @!P1 BRA `(.L_x_2943) ;  /* 0x0000000000e89947 */ /* 0x000fea0003800000 */
[----:B------:R-:W-:Y:S02]  /*2c20*/  IADD3 R65, P1, R51, -0x78, RZ ;  /* 0xffffff8833417810 */ /* 0x000fe40007f3e0ff */
[----:B------:R-:W-:Y:S02]  /*2c30*/  PLOP3.LUT P0, PT, PT, PT, PT, 0x8, 0x0 ;  /* 0x000000000000781c */ /* 0x000fe40003f0e170 */
[----:B------:R-:W-:-:S11]  /*2c40*/  IADD3.X R64, R50, -0x1, RZ, P1, !PT ;  /* 0xffffffff32407810 */ /* 0x000fd60000ffe4ff */
.L_x_2944:
        /* <DEDUP_REMOVED lines=55> */
.L_x_2943:
[----:B------:R-:W-:Y:S05]  /*2fc0*/  BSYNC B1 ;  /* 0x0000000000017941 */ /* 0x000fea0003800000 */
.L_x_2942:
        /* <DEDUP_REMOVED lines=35> */
.L_x_2946:
[----:B------:R-:W-:Y:S05]  /*3200*/  BSYNC B1 ;  /* 0x0000000000017941 */ /* 0x000fea0003800000 */
.L_x_2945:
        /* <DEDUP_REMOVED lines=15> */
.L_x_2939:
[----:B------:R-:W-:Y:S05]  /*3300*/  BSYNC B0 ;  /* 0x0000000000007941 */ /* 0x000fea0003800000 */
.L_x_2938:
        /* <DEDUP_REMOVED lines=37> */
.L_x_2963:
        /* <DEDUP_REMOVED lines=20> */
[----:B--2---:R-:W-:Y:S01]  /*36a0*/  MOV R6, 0xffff ;  /* 0x0000ffff00067802 */ /* 0x004fe20000000f00 */
[----:B------:R-:W-:Y:S01]  /*36b0*/  IMAD.MOV.U32 R8, RZ, RZ, 0xffff ;  /* 0x0000ffffff087424 */ /* 0x000fe200078e00ff */
[----:B------:R-:W-:Y:S02]  /*36c0*/  MOV R7, 0xffff ;  /* 0x0000ffff00077802 */ /* 0x000fe40000000f00 */
[----:B------:R-:W-:Y:S01]  /*36d0*/  MOV R9, 0xffff ;  /* 0x0000ffff00097802 */ /* 0x000fe20000000f00 */
[----:B0-----:R-:W0:Y:S01]  /*36e0*/  SHFL.BFLY PT, R14, R11, 0x8, 0x101f ;  /* 0x0d101f000b0e7f89 */ /* 0x001e2200000e0000 */
[----:B------:R-:W-:Y:S02]  /*36f0*/  MOV R20, 0xffff ;  /* 0x0000ffff00147802 */ /* 0x000fe40000000f00 */
[----:B------:R-:W-:Y:S01]  /*3700*/  MOV R19, 0xffff ;  /* 0x0000ffff00137802 */ /* 0x000fe20000000f00 */
[----:B----4-:R-:W2:Y:S01]  /*3710*/  SHFL.BFLY PT, R13, R12, 0x8, 0x101f ;  /* 0x0d101f000c0d7f89 */ /* 0x010ea200000e0000 */
[----:B------:R-:W-:Y:S01]  /*3720*/  MOV R10, 0xffff ;  /* 0x0000ffff000a7802 */ /* 0x000fe20000000f00 */
        /* <DEDUP_REMOVED lines=13> */
.L_x_2973:
        /* <DEDUP_REMOVED lines=9> */
[----:B------:R-:W-:Y:S01]  /*3890*/  IMAD.MOV.U32 R11, RZ, RZ, RZ ;  /* 0x000000ffff0b7224 */ /* 0x000fe200078e00ff */
[----:B------:R-:W-:-:S05]  /*38a0*/  UMOV UR5, 0xffff ;  /* 0x0000ffff00057882 */ /* 0x000fca0000000000 */
[----:B------:R0:W2:Y:S04]  /*38b0*/  @!P0 LDS R11, [R0] ;  /* 0x00000000000b8984 */ /* 0x0000a80000000800 */
[----:B------:R0:W0:Y:S01]  /*38c0*/  @!P0 LDS R12, [R0+0x500] ;  /* 0x00050000000c8984 */ /* 0x0000220000000800 */
[----:B------:R-:W-:Y:S05]  /*38d0*/  BRA.DIV UR5, `(.L_x_2952) ;  /* 0x0000001205a07947 */ /* 0x000fea000b800000 */
[----:B----4-:R-:W-:Y:S01]  /*38e0*/  MOV R6, 0xffff ;  /* 0x0000ffff00067802 */ /* 0x010fe20000000f00 */
[----:B------:R-:W-:Y:S01]  /*38f0*/  IMAD.MOV.U32 R9, RZ, RZ, 0xffff ;  /* 0x0000ffffff097424 */ /* 0x000fe200078e00ff */
[----:B------:R-:W-:Y:S01]  /*3900*/  MOV R7, 0xffff ;  /* 0x0000ffff00077802 */ /* 0x000fe20000000f00 */
[----:B------:R-:W-:Y:S01]  /*3910*/  IMAD.MOV.U32 R10, RZ, RZ, 0xffff ;  /* 0x0000ffffff0a7424 */ /* 0x000fe200078e00ff */
[----:B------:R-:W-:Y:S01]  /*3920*/  MOV R8, 0xffff ;  /* 0x0000ffff00087802 */ /* 0x000fe20000000f00 */
[----:B--2---:R-:W2:Y:S01]  /*3930*/  SHFL.BFLY PT, R14, R11, 0x8, 0x101f ;  /* 0x0d101f000b0e7f89 */ /* 0x004ea200000e0000 */
        /* <DEDUP_REMOVED lines=16> */
.L_x_2983:
[----:B----4-:R-:W-:Y:S01]  /*3a40*/  FADD.FTZ R7, R11, R10 ;  /* 0x0000000a0b077221 */ /* 0x010fe20000010000 */
[----:B------:R-:W-:Y:S02]  /*3a50*/  @!P1 F2FP.F16.F32.PACK_AB R6, RZ, R17 ;  /* 0x00000011ff06923e */ /* 0x000fe400000000ff */
[----:B------:R-:W-:Y:S02]  /*3a60*/  MOV R11, R52 ;  /* 0x00000034000b7202 */ /* 0x000fe40000000f00 */
[----:B------:R-:W-:Y:S01]  /*3a70*/  @!P1 F2FP.F16.F32.PACK_AB R7, RZ, R7 ;  /* 0x00000007ff07923e */ /* 0x000fe200000000ff */
[----:B------:R0:W-:Y:S04]  /*3a80*/  @!P1 STG.E.U16 desc[UR8][R2.64+0x50], R6 ;  /* 0x0000500602009986 */ /* 0x0001e8000c101508 */
[----:B------:R0:W-:Y:S02]  /*3a90*/  @!P1 STG.E.U16 desc[UR8][R4.64+0x50], R7 ;  /* 0x0000500704009986 */ /* 0x0001e4000c101508 */
.L_x_2949:
[----:B------:R-:W-:Y:S05]  /*3aa0*/  BSYNC B0 ;  /* 0x0000000000007941 */ /* 0x000fea0003800000 */
.L_x_2948:
[----:B------:R-:W-:-:S13]  /*3ab0*/  ISETP.GE.U32.AND P0, PT, R39, 0x3c, PT ;  /* 0x0000003c2700780c */ /* 0x000fda0003f06070 */
[----:B------:R-:W-:Y:S05]  /*3ac0*/  @!P0 BRA `(.L_x_2947) ;  /* 0x0000000800508947 */ /* 0x000fea0003800000 */
[----:B------:R-:W-:Y:S01]  /*3ad0*/  ISETP.GT.U32.AND P0, PT, R63, 0x9, PT ;  /* 0x000000093f00780c */ /* 0x000fe20003f04070 */
[----:B0-2-4-:R-:W-:Y:S01]  /*3ae0*/  HFMA2.MMA R3, -RZ, RZ, 0, 0 ;  /* 0x00000000ff037435 */ /* 0x015fe200000001ff */
[----:B------:R-:W-:Y:S01]  /*3af0*/  IMAD.MOV.U32 R4, RZ, RZ, RZ ;  /* 0x000000ffff047224 */ /* 0x000fe200078e00ff */
[----:B------:R-:W-:-:S10]  /*3b00*/  UMOV UR5, 0xffff ;  /* 0x0000ffff00057882 */ /* 0x000fd40000000000 */
[----:B------:R-:W-:Y:S02]  /*3b10*/  @!P0 LOP3.LUT R2, R11, R38, RZ, 0x3c, !PT ;  /* 0x000000260b028212 */ /* 0x000fe400078e3cff */
[----:B------:R-:W-:-:S04]  /*3b20*/  @!P0 LEA R5, R63, UR4, 0x7 ;  /* 0x000000043f058c11 */ /* 0x000fc8000f8e38ff */
[----:B------:R-:W-:-:S05]  /*3b30*/  @!P0 LEA R2, R2, R5, 0x2 ;  /* 0x0000000502028211 */ /* 0x000fca00078e10ff */
[----:B------:R0:W2:Y:S04]  /*3b40*/  @!P0 LDS R3, [R2] ;  /* 0x0000000002038984 */ /* 0x0000a80000000800 */
[----:B------:R0:W4:Y:S01]  /*3b50*/  @!P0 LDS R4, [R2+0x500] ;  /* 0x0005000002048984 */ /* 0x0001220000000800 */
[----:B------:R-:W-:Y:S05]  /*3b60*/  BRA.DIV UR5, `(.L_x_2953) ;  /* 0x0000001205e47947 */ /* 0x000fea000b800000 */
[----:B------:R-:W-:Y:S01]  /*3b70*/  @!P0 IADD3 R5, R11, 0x28, RZ ;  /* 0x000000280b058810 */ /* 0x000fe20007ffe0ff */
[----:B------:R-:W-:Y:S01]  /*3b80*/  IMAD.MOV.U32 R22, RZ, RZ, RZ ;  /* 0x000000ffff167224 */ /* 0x000fe200078e00ff */
[----:B------:R-:W-:Y:S02]  /*3b90*/  @!P0 LEA R10, R63, UR4, 0x7 ;  /* 0x000000043f0a8c11 */ /* 0x000fe4000f8e38ff */
[----:B------:R-:W-:Y:S02]  /*3ba0*/  CS2R R16, SRZ ;  /* 0x0000000000107805 */ /* 0x000fe4000001ff00 */
[-C--:B------:R-:W-:Y:S01]  /*3bb0*/  @!P0 LOP3.LUT R5, R5, R38.reuse, RZ, 0x3c, !PT ;  /* 0x0000002605058212 */ /* 0x080fe200078e3cff */
[----:B------:R-:W-:Y:S01]  /*3bc0*/  IMAD.MOV.U32 R8, RZ, RZ, 0xffff ;  /* 0x0000ffffff087424 */ /* 0x000fe200078e00ff */
[----:B------:R-:W-:Y:S01]  /*3bd0*/  @!P0 IADD3 R13, R11, 0x14, RZ ;  /* 0x000000140b0d8810 */ /* 0x000fe20007ffe0ff */
[----:B------:R-:W-:Y:S01]  /*3be0*/  IMAD.MOV.U32 R28, RZ, RZ, 0xffff ;  /* 0x0000ffffff1c7424 */ /* 0x000fe200078e00ff */
[----:B0-----:R-:W-:Y:S01]  /*3bf0*/  @!P0 LEA R2, R63, UR4, 0x7 ;  /* 0x000000043f028c11 */ /* 0x001fe2000f8e38ff */
[----:B------:R-:W-:Y:S01]  /*3c00*/  @!P0 IMAD R5, R5, 0x4, R10 ;  /* 0x0000000405058824 */ /* 0x000fe200078e020a */
[----:B------:R-:W-:Y:S01]  /*3c10*/  @!P0 LOP3.LUT R13, R13, R38, RZ, 0x3c, !PT ;  /* 0x000000260d0d8212 */ /* 0x000fe200078e3cff */
[----:B------:R-:W-:Y:S01]  /*3c20*/  IMAD.MOV.U32 R29, RZ, RZ, 0xffff ;  /* 0x0000ffffff1d7424 */ /* 0x000fe200078e00ff */
[----:B------:R-:W-:-:S02]  /*3c30*/  @!P0 IADD3 R21, R11, 0x3c, RZ ;  /* 0x0000003c0b158810 */ /* 0x000fc40007ffe0ff */
[----:B------:R-:W0:Y:S01]  /*3c40*/  @!P0 LDS R24, [R5+0x500] ;  /* 0x0005000005188984 */ /* 0x000e220000000800 */
[----:B------:R-:W-:Y:S02]  /*3c50*/  @!P0 LEA R13, R13, R2, 0x2 ;  /* 0x000000020d0d8211 */ /* 0x000fe400078e10ff */
[----:B------:R-:W-:Y:S01]  /*3c60*/  @!P0 LOP3.LUT R21, R21, R38, RZ, 0x3c, !PT ;  /* 0x0000002615158212 */ /* 0x000fe200078e3cff */
[----:B------:R-:W5:Y:S01]  /*3c70*/  @!P0 LDS R23, [R5] ;  /* 0x0000000005178984 */ /* 0x000f620000000800 */
[----:B------:R-:W-:Y:S02]  /*3c80*/  MOV R7, 0xffff ;  /* 0x0000ffff00077802 */ /* 0x000fe40000000f00 */
[----:B------:R-:W-:Y:S01]  /*3c90*/  @!P0 LEA R21, R21, R10, 0x2 ;  /* 0x0000000a15158211 */ /* 0x000fe200078e10ff */
[----:B------:R-:W-:Y:S01]  /*3ca0*/  @!P0 LDS R2, [R13] ;  /* 0x000000000d028984 */ /* 0x000fe20000000800 */
[----:B------:R-:W-:Y:S02]  /*3cb0*/  MOV R6, 0xffff ;  /* 0x0000ffff00067802 */ /* 0x000fe40000000f00 */
[----:B------:R-:W-:Y:S01]  /*3cc0*/  MOV R9, 0xffff ;  /* 0x0000ffff00097802 */ /* 0x000fe20000000f00 */
[----:B------:R1:W-:Y:S01]  /*3cd0*/  @!P0 LDS R15, [R13+0x500] ;  /* 0x000500000d0f8984 */ /* 0x0003e20000000800 */
[----:B------:R-:W-:-:S02]  /*3ce0*/  MOV R20, RZ ;  /* 0x000000ff00147202 */ /* 0x000fc40000000f00 */
[----:B------:R-:W-:Y:S01]  /*3cf0*/  MOV R27, 0xffff ;  /* 0x0000ffff001b7802 */ /* 0x000fe20000000f00 */
[----:B------:R-:W-:Y:S04]  /*3d00*/  @!P0 LDS R26, [R21+0x500] ;  /* 0x00050000151a8984 */ /* 0x000fe80000000800 */
[----:B----4-:R-:W4:Y:S01]  /*3d10*/  SHFL.BFLY PT, R10, R4, 0x8, 0x101f ;  /* 0x0d101f00040a7f89 */ /* 0x010f2200000e0000 */
[----:B-1----:R-:W-:Y:S01]  /*3d20*/  MOV R13, 0xffff ;  /* 0x0000ffff000d7802 */ /* 0x002fe20000000f00 */
[----:B0-----:R-:W-:Y:S02]  /*3d30*/  @!P0 IMAD.MOV.U32 R22, RZ, RZ, R24 ;  /* 0x000000ffff168224 */ /* 0x001fe400078e0018 */
[----:B------:R-:W-:Y:S01]  /*3d40*/  @!P0 LDS R24, [R21] ;  /* 0x0000000015188984 */ /* 0x000fe20000000800 */
[----:B-----5:R-:W-:Y:S01]  /*3d50*/  @!P0 MOV R20, R23 ;  /* 0x0000001700148202 */ /* 0x020fe20000000f00 */
[----:B----4-:R-:W-:Y:S01]  /*3d60*/  FADD.FTZ R12, R10, R4 ;  /* 0x000000040a0c7221 */ /* 0x010fe20000010000 */
[----:B------:R-:W-:-:S03]  /*3d70*/  @!P0 MOV R16, R2 ;  /* 0x0000000200108202 */ /* 0x000fc60000000f00 */
        /* <DEDUP_REMOVED lines=12> */
[----:B------:R-:W-:Y:S02]  /*3e40*/  @!P0 IMAD.MOV.U32 R3, RZ, RZ, R26 ;  /* 0x000000ffff038224 */ /* 0x000fe400078e001a */
[----:B--2---:R-:W-:Y:S01]  /*3e50*/  FADD.FTZ R19, R19, R16 ;  /* 0x0000001013137221 */ /* 0x004fe20000010000 */
[----:B------:R-:W-:Y:S01]  /*3e60*/  @!P0 MOV R2, R24 ;  /* 0x0000001800028202 */ /* 0x000fe20000000f00 */
[----:B------:R-:W0:Y:S01]  /*3e70*/  SHFL.BFLY PT, R4, R5, 0x4, 0x101f ;  /* 0x0c901f0005047f89 */ /* 0x000e2200000e0000 */
[----:B------:R-:W-:Y:S01]  /*3e80*/  MOV R16, 0xffff ;  /* 0x0000ffff00107802 */ /* 0x000fe20000000f00 */
[----:B----4-:R-:W-:Y:S01]  /*3e90*/  FADD.FTZ R18, R18, R17 ;  /* 0x0000001112127221 */ /* 0x010fe20000010000 */
[----:B------:R-:W-:Y:S01]  /*3ea0*/  ISETP.NE.AND P0, PT, R63, RZ, PT ;  /* 0x000000ff3f00720c */ /* 0x000fe20003f05270 */
        /* <DEDUP_REMOVED lines=17> */
[----:B------:R-:W-:Y:S01]  /*3fc0*/  MOV R18, 0xffff ;  /* 0x0000ffff00127802 */ /* 0x000fe20000000f00 */
[----:B----4-:R-:W-:Y:S01]  /*3fd0*/  FADD.FTZ R5, R23, R20 ;  /* 0x0000001417057221 */ /* 0x010fe20000010000 */
[----:B------:R-:W-:Y:S01]  /*3fe0*/  MOV R23, 0xffff ;  /* 0x0000ffff00177802 */ /* 0x000fe20000000f00 */
[----:B------:R-:W2:Y:S01]  /*3ff0*/  SHFL.BFLY PT, R2, R21, 0x2, 0x101f ;  /* 0x0c501f0015027f89 */ /* 0x000ea200000e0000 */
[----:B-----5:R-:W-:-:S03]  /*4000*/  FADD.FTZ R24, R24, R3 ;  /* 0x0000000318187221 */ /* 0x020fc60000010000 */
[----:B------:R-:W3:Y:S01]  /*4010*/  SHFL.BFLY PT, R3, R4, 0x2, 0x101f ;  /* 0x0c501f0004037f89 */ /* 0x000ee200000e0000 */
[----:B------:R-:W-:Y:S01]  /*4020*/  FADD.FTZ R22, R25, R22 ;  /* 0x0000001619167221 */ /* 0x000fe20000010000 */
[----:B------:R-:W-:Y:S02]  /*4030*/  MOV R25, 0xffff ;  /* 0x0000ffff00197802 */ /* 0x000fe40000000f00 */
[----:B------:R-:W4:Y:S01]  /*4040*/  SHFL.BFLY PT, R20, R5, 0x2, 0x101f ;  /* 0x0c501f0005147f89 */ /* 0x000f2200000e0000 */
[----:B0-----:R-:W-:Y:S01]  /*4050*/  FADD.FTZ R13, R14, R10 ;  /* 0x0000000a0e0d7221 */ /* 0x001fe20000010000 */
[----:B------:R-:W-:Y:S02]  /*4060*/  MOV R14, 0xffff ;  /* 0x0000ffff000e7802 */ /* 0x000fe40000000f00 */
[----:B------:R-:W0:Y:S01]  /*4070*/  SHFL.BFLY PT, R23, R22, 0x2, 0x101f ;  /* 0x0c501f0016177f89 */ /* 0x000e2200000e0000 */
[----:B------:R-:W-:-:S03]  /*4080*/  IMAD.IADD R7, R11, 0x1, R56 ;  /* 0x000000010b077824 */ /* 0x000fc600078e0238 */
        /* <DEDUP_REMOVED lines=11> */
[----:B------:R-:W-:-:S03]  /*4140*/  IMAD.MOV.U32 R23, RZ, RZ, 0xffff ;  /* 0x0000ffffff177424 */ /* 0x000fc600078e00ff */
[----:B------:R-:W0:Y:S01]  /*4150*/  LDC.64 R4, c[0x0][0x218] ;  /* 0x00008600ff047b82 */ /* 0x000e220000000a00 */
[----:B------:R-:W-:Y:S01]  /*4160*/  MOV R22, 0xffff ;  /* 0x0000ffff00167802 */ /* 0x000fe20000000f00 */
[----:B------:R-:W0:Y:S01]  /*4170*/  SHFL.BFLY PT, R18, R17, 0x1, 0x101f ;  /* 0x0c301f0011127f89 */ /* 0x000e2200000e0000 */
[----:B-----5:R-:W-:Y:S01]  /*4180*/  FADD.FTZ R26, R26, R25 ;  /* 0x000000191a1a7221 */ /* 0x020fe20000010000 */
[----:B-1----:R-:W-:Y:S01]  /*4190*/  FADD.FTZ R25, R24, R29 ;  /* 0x0000001d18197221 */ /* 0x002fe20000010000 */
[----:B------:R-:W-:Y:S01]  /*41a0*/  MOV R24, 0xffff ;  /* 0x0000ffff00187802 */ /* 0x000fe20000000f00 */
[----:B------:R-:W1:Y:S01]  /*41b0*/  SHFL.BFLY PT, R23, R20, 0x1, 0x101f ;  /* 0x0c301f0014177f89 */ /* 0x000e6200000e0000 */
[----:B------:R-:W-:-:S03]  /*41c0*/  FADD.FTZ R13, R13, R14 ;  /* 0x0000000e0d0d7221 */ /* 0x000fc60000010000 */
[----:B------:R-:W5:Y:S02]  /*41d0*/  SHFL.BFLY PT, R22, R21, 0x1, 0x101f ;  /* 0x0c301f0015167f89 */ /* 0x000f6400000e0000 */
[----:B------:R-:W-:Y:S02]  /*41e0*/  @!P0 F2FP.F16.F32.PACK_AB R11, RZ, R13 ;  /* 0x0000000dff0b823e */ /* 0x000fe400000000ff */
        /* <DEDUP_REMOVED lines=8> */
[----:B------:R-:W-:-:S03]  /*4270*/  @!P0 F2FP.F16.F32.PACK_AB R10, RZ, R12 ;  /* 0x0000000cff0a823e */ /* 0x000fc600000000ff */
[----:B------:R-:W-:Y:S01]  /*4280*/  FADD.FTZ R7, R17, R18 ;  /* 0x0000001211077221 */ /* 0x000fe20000010000 */
[----:B------:R-:W-:Y:S01]  /*4290*/  @!P0 F2FP.F16.F32.PACK_AB R6, RZ, R16 ;  /* 0x00000010ff06823e */ /* 0x000fe200000000ff */
[----:B------:R-:W-:Y:S03]  /*42a0*/  @!P0 STG.E.U16 desc[UR8][R4.64], R10 ;  /* 0x0000000a04008986 */ /* 0x000fe6000c101508 */
[----:B------:R-:W-:Y:S01]  /*42b0*/  @!P0 F2FP.F16.F32.PACK_AB R7, RZ, R7 ;  /* 0x00000007ff07823e */ /* 0x000fe200000000ff */
[----:B-1----:R-:W-:Y:S01]  /*42c0*/  FADD.FTZ R8, R20, R23 ;  /* 0x0000001714087221 */ /* 0x002fe20000010000 */
[----:B------:R0:W-:Y:S01]  /*42d0*/  @!P0 STG.E.U16 desc[UR8][R2.64], R9 ;  /* 0x0000000902008986 */ /* 0x0001e2000c101508 */
[----:B-----5:R-:W-:-:S03]  /*42e0*/  FADD.FTZ R11, R21, R22 ;  /* 0x00000016150b7221 */ /* 0x020fc60000010000 */
[----:B------:R-:W-:Y:S01]  /*42f0*/  @!P0 F2FP.F16.F32.PACK_AB R8, RZ, R8 ;  /* 0x00000008ff08823e */ /* 0x000fe200000000ff */
[----:B------:R-:W-:Y:S01]  /*4300*/  @!P0 STG.E.U16 desc[UR8][R4.64+0x28], R6 ;  /* 0x0000280604008986 */ /* 0x000fe2000c101508 */
[----:B------:R-:W-:Y:S01]  /*4310*/  FADD.FTZ R26, R26, R27 ;  /* 0x0000001b1a1a7221 */ /* 0x000fe20000010000 */
[----:B------:R-:W-:Y:S01]  /*4320*/  @!P0 F2FP.F16.F32.PACK_AB R11, RZ, R11 ;  /* 0x0000000bff0b823e */ /* 0x000fe200000000ff */
        /* <DEDUP_REMOVED lines=9> */
.L_x_3017:
[----:B--2---:R-:W-:Y:S01]  /*43c0*/  FADD.FTZ R7, R24, R10 ;  /* 0x0000000a18077221 */ /* 0x004fe20000010000 */
[----:B------:R-:W-:-:S04]  /*43d0*/  @!P0 F2FP.F16.F32.PACK_AB R6, RZ, R13 ;  /* 0x0000000dff06823e */ /* 0x000fc800000000ff */
[----:B------:R-:W-:Y:S01]  /*43e0*/  @!P0 F2FP.F16.F32.PACK_AB R7, RZ, R7 ;  /* 0x00000007ff07823e */ /* 0x000fe200000000ff */
[----:B------:R1:W-:Y:S04]  /*43f0*/  @!P0 STG.E.U16 desc[UR8][R4.64+0x78], R6 ;  /* 0x0000780604008986 */ /* 0x0003e8000c101508 */
[----:B------:R1:W-:Y:S02]  /*4400*/  @!P0 STG.E.U16 desc[UR8][R2.64+0x78], R7 ;  /* 0x0000780702008986 */ /* 0x0003e4000c101508 */
.L_x_2947:
[----:B------:R-:W-:Y:S05]  /*4410*/  WARPSYNC.ALL ;  /* 0x0000000000007948 */ /* 0x000fea0003800000 */
[----:B------:R-:W-:Y:S01]  /*4420*/  BAR.SYNC.DEFER_BLOCKING 0x0 ;  /* 0x0000000000007b1d */ /* 0x000fe20000010000 */
[C---:B------:R-:W-:Y:S02]  /*4430*/  ISETP.GE.AND P0, PT, R56.reuse, -0xec0, PT ;  /* 0xfffff1403800780c */ /* 0x040fe40003f06270 */
[----:B------:R-:W-:-:S11]  /*4440*/  IADD3 R56, R56, 0x1000, RZ ;  /* 0x0000100038387810 */ /* 0x000fd60007ffe0ff */
[----:B------:R-:W-:Y:S05]  /*4450*/  @!P0 BRA `(.L_x_2954) ;  /* 0xffffffe000fc8947 */ /* 0x000fea000383ffff */
[----:B------:R-:W-:Y:S05]  /*4460*/  EXIT ;  /* 0x000000000000794d */ /* 0x000fea0003800000 */
.L_x_2950:
[----:B------:R-:W-:Y:S01]  /*4470*/  HFMA2.MMA R8, -RZ, RZ, 0, 4.76837158203125e-07 ;  /* 0x00000008ff087435 */ /* 0x000fe200000001ff */
[----:B--2---:R-:W-:Y:S01]  /*4480*/  IMAD.MOV.U32 R9, RZ, RZ, R2 ;  /* 0x000000ffff097224 */ /* 0x004fe200078e0002 */
[----:B------:R-:W-:Y:S02]  /*4490*/  MOV R7, 0x101f ;  /* 0x0000101f00077802 */ /* 0x000fe40000000f00 */
[----:B------:R-:W-:-:S07]  /*44a0*/  MOV R6, 0xffff ;  /* 0x0000ffff00067802 */ /* 0x000fce0000000f00 */
[----:B01-3--:R-:W-:Y:S05]  /*44b0*/  WARPSYNC.COLLECTIVE R6, `(.L_x_2955) ;  /* 0x0000000006087348 */ /* 0x00bfea0003c00000 */
[----:B------:R2:W4:Y:S02]  /*44c0*/  SHFL.BFLY P2, R10, R9, R8, R7 ;  /* 0x0c000008090a7389 */ /* 0x0005240000040007 */
[----:B01234-:R-:W-:Y:S01]  /*44d0*/  ENDCOLLECTIVE ;  /* 0x000000000000791b */ /* 0x01ffe20003800000 */
.L_x_2955:
[----:B------:R-:W-:Y:S01]  /*44e0*/  MOV R9, R3 ;  /* 0x0000000300097202 */ /* 0x000fe20000000f00 */
[----:B------:R-:W-:-:S07]  /*44f0*/  IMAD.MOV.U32 R5, RZ, RZ, R10 ;  /* 0x000000ffff057224 */ /* 0x000fce00078e000a */
[----:B------:R-:W-:Y:S05]  /*4500*/  WARPSYNC.COLLECTIVE R6, `(.L_x_2956) ;  /* 0x0000000006087348 */ /* 0x000fea0003c00000 */
[----:B------:R0:W1:Y:S02]  /*4510*/  SHFL.BFLY P2, R10, R9, R8, R7 ;  /* 0x0c000008090a7389 */ /* 0x0000640000040007 */
[----:B01----:R-:W-:Y:S01]  /*4520*/  ENDCOLLECTIVE ;  /* 0x000000000000791b */ /* 0x003fe20003800000 */
.L_x_2956:
[----:B------:R-:W-:-:S05]  /*4530*/  FADD.FTZ R5, R5, R2 ;  /* 0x0000000205057221 */ /* 0x000fca0000010000 */
[----:B------:R-:W-:Y:S01]  /*4540*/  MOV R9, R5 ;  /* 0x0000000500097202 */ /* 0x000fe20000000f00 */
[----:B------:R-:W-:Y:S01]  /*4550*/  IMAD.MOV.U32 R8, RZ, RZ, 0x4 ;  /* 0x00000004ff087424 */ /* 0x000fe200078e00ff */
[----:B------:R-:W-:-:S07]  /*4560*/  MOV R4, R10 ;  /* 0x0000000a00047202 */ /* 0x000fce0000000f00 */
[----:B------:R-:W-:Y:S05]  /*4570*/  WARPSYNC.COLLECTIVE R6, `(.L_x_2957) ;  /* 0x0000000006087348 */ /* 0x000fea0003c00000 */
[----:B------:R0:W1:Y:S02]  /*4580*/  SHFL.BFLY P2, R10, R9, R8, R7 ;  /* 0x0c000008090a7389 */ /* 0x0000640000040007 */
[----:B01----:R-:W-:Y:S01]  /*4590*/  ENDCOLLECTIVE ;  /* 0x000000000000791b */ /* 0x003fe20003800000 */
.L_x_2957:
[----:B------:R-:W-:-:S05]  /*45a0*/  FADD.FTZ R4, R4, R3 ;  /* 0x0000000304047221 */ /* 0x000fca0000010000 */
[----:B------:R-:W-:Y:S02]  /*45b0*/  MOV R9, R4 ;  /* 0x0000000400097202 */ /* 0x000fe40000000f00 */
[----:B------:R-:W-:-:S07]  /*45c0*/  MOV R12, R10 ;  /* 0x0000000a000c7202 */ /* 0x000fce0000000f00 */
[----:B------:R-:W-:Y:S05]  /*45d0*/  WARPSYNC.COLLECTIVE R6, `(.L_x_2958) ;  /* 0x0000000006087348 */ /* 0x000fea0003c00000 */
[----:B------:R0:W1:Y:S02]  /*45e0*/  SHFL.BFLY P2, R10, R9, R8, R7 ;  /* 0x0c000008090a7389 */ /* 0x0000640000040007 */
[----:B01----:R-:W-:Y:S01]  /*45f0*/  ENDCOLLECTIVE ;  /* 0x000000000000791b */ /* 0x003fe20003800000 */
.L_x_2958:
[----:B------:R-:W-:Y:S01]  /*4600*/  FADD.FTZ R12, R5, R12 ;  /* 0x0000000c050c7221 */ /* 0x000fe20000010000 */
[----:B------:R-:W-:-:S03]  /*4610*/  HFMA2.MMA R8, -RZ, RZ, 0, 1.1920928955078125e-07 ;  /* 0x00000002ff087435 */ /* 0x000fc600000001ff */
[----:B------:R-:W-:Y:S01]  /*4620*/  IMAD.MOV.U32 R9, RZ, RZ, R12 ;  /* 0x000000ffff097224 */ /* 0x000fe200078e000c */
[----:B------:R-:W-:-:S07]  /*4630*/  MOV R11, R10 ;  /* 0x0000000a000b7202 */ /* 0x000fce0000000f00 */
[----:B------:R-:W-:Y:S05]  /*4640*/  WARPSYNC.COLLECTIVE R6, `(.L_x_2959) ;  /* 0x0000000006087348 */ /* 0x000fea0003c00000 */
[----:B------:R0:W1:Y:S02]  /*4650*/  SHFL.BFLY P2, R10, R9, R8, R7 ;  /* 0x0c000008090a7389 */ /* 0x0000640000040007 */
[----:B01----:R-:W-:Y:S01]  /*4660*/  ENDCOLLECTIVE ;  /* 0x000000000000791b */ /* 0x003fe20003800000 */
.L_x_2959:
[----:B------:R-:W-:-:S05]  /*4670*/  FADD.FTZ R11, R4, R11 ;  /* 0x0000000b040b7221 */ /* 0x000fca0000010000 */
[----:B------:R-:W-:Y:S02]  /*4680*/  MOV R9, R11 ;  /* 0x0000000b00097202 */ /* 0x000fe40000000f00 */
[----:B------:R-:W-:-:S07]  /*4690*/  MOV R13, R10 ;  /* 0x0000000a000d7202 */ /* 0x000fce0000000f00 */
[----:B------:R-:W-:Y:S05]  /*46a0*/  WARPSYNC.COLLECTIVE R6, `(.L_x_2960) ;  /* 0x0000000006087348 */ /* 0x000fea0003c00000 */
[----:B------:R0:W1:Y:S02]  /*46b0*/  SHFL.BFLY P2, R10, R9, R8, R7 ;  /* 0x0c000008090a7389 */ /* 0x0000640000040007 */
[----:B01----:R-:W-:Y:S01]  /*46c0*/  ENDCOLLECTIVE ;  /* 0x000000000000791b */ /* 0x003fe20003800000 */
.L_x_2960:
[----:B------:R-:W-:Y:S01]  /*46d0*/  FADD.FTZ R13, R12, R13 ;  /* 0x0000000d0c0d7221 */ /* 0x000fe20000010000 */
[----:B------:R-:W-:-:S04]  /*46e0*/  HFMA2.MMA R8, -RZ, RZ, 0, 5.9604644775390625e-08 ;  /* 0x00000001ff087435 */ /* 0x000fc800000001ff */
[----:B------:R-:W-:Y:S01]  /*46f0*/  MOV R9, R13 ;  /* 0x0000000d00097202 */ /* 0x000fe20000000f00 */
[----:B------:R-:W-:-:S07]  /*4700*/  IMAD.MOV.U32 R2, RZ, RZ, R10 ;  /* 0x000000ffff027224 */ /* 0x000fce00078e000a */
[----:B------:R-:W-:Y:S05]  /*4710*/  WARPSYNC.COLLECTIVE R6, `(.L_x_2961) ;  /* 0x0000000006087348 */ /* 0x000fea0003c00000 */
[----:B------:R0:W1:Y:S02]  /*4720*/  SHFL.BFLY P2, R10, R9, R8, R7 ;  /* 0x0c000008090a7389 */ /* 0x0000640000040007 */
[----:B01----:R-:W-:Y:S01]  /*4730*/  ENDCOLLECTIVE ;  /* 0x000000000000791b */ /* 0x003fe20003800000 */
.L_x_2961:
[----:B------:R-:W-:-:S04]  /*4740*/  FADD.FTZ R14, R11, R2 ;  /* 0x000000020b0e7221 */ /* 0x000fc80000010000 */
[----:B------:R-:W-:Y:S01]  /*4750*/  IMAD.MOV.U32 R9, RZ, RZ, R14 ;  /* 0x000000ffff097224 */ /* 0x000fe200078e000e */
[----:B------:R-:W-:-:S07]  /*4760*/  MOV R16, R10 ;  /* 0x0000000a00107202 */ /* 0x000fce0000000f00 */
[----:B------:R-:W-:Y:S05]  /*4770*/  WARPSYNC.COLLECTIVE R6, `(.L_x_2962) ;  /* 0x0000000006087348 */ /* 0x000fea0003c00000 */
[----:B------:R0:W1:Y:S02]  /*4780*/  SHFL.BFLY P2, R10, R9, R8, R7 ;  /* 0x0c000008090a7389 */ /* 0x0000640000040007 */
[----:B01----:R-:W-:Y:S01]  /*4790*/  ENDCOLLECTIVE ;  /* 0x000000000000791b */ /* 0x003fe20003800000 */
.L_x_2962:
[----:B------:R-:W-:Y:S01]  /*47a0*/  FADD.FTZ R16, R13, R16 ;  /* 0x000000100d107221 */ /* 0x000fe20000010000 */
[----:B------:R-:W-:Y:S06]  /*47b0*/  BRA `(.L_x_2963) ;  /* 0xffffffec00687947 */ /* 0x000fec000383ffff */
.L_x_2951:
[----:B------:R-:W-:Y:S01]  /*47c0*/  BSSY B1, `(.L_x_2964) ;  /* 0x0000008000017945 */ /* 0x000fe20003800000 */
[----:B0-----:R-:W-:Y:S01]  /*47d0*/  MOV R9, R11 ;  /* 0x0000000b00097202 */ /* 0x001fe20000000f00 */
[----:B--2---:R-:W-:Y:S01]  /*47e0*/  IMAD.MOV.U32 R6, RZ, RZ, 0xffff ;  /* 0x0000ffffff067424 */ /* 0x004fe200078e00ff */
[----:B------:R-:W-:Y:S02]  /*47f0*/  MOV R8, 0x8 ;  /* 0x0000000800087802 */ /* 0x000fe40000000f00 */
[----:B------:R-:W-:-:S07]  /*4800*/  MOV R7, 0x101f ;  /* 0x0000101f00077802 */ /* 0x000fce0000000f00 */
[----:B-1-34-:R-:W-:Y:S05]  /*4810*/  WARPSYNC.COLLECTIVE R6, `(.L_x_2965) ;  /* 0x0000000006087348 */ /* 0x01afea0003c00000 */
[----:B------:R0:W2:Y:S02]  /*4820*/  SHFL.BFLY P2, R10, R9, R8, R7 ;  /* 0x0c000008090a7389 */ /* 0x0000a40000040007 */
[----:B01234-:R-:W-:Y:S01]  /*4830*/  ENDCOLLECTIVE ;  /* 0x000000000000791b */ /* 0x01ffe20003800000 */
.L_x_2965:
[----:B------:R-:W-:Y:S05]  /*4840*/  BSYNC B1 ;  /* 0x0000000000017941 */ /* 0x000fea0003800000 */
.L_x_2964:
        /* <DEDUP_REMOVED lines=8> */
.L_x_2966:
[----:B------:R-:W-:-:S05]  /*48d0*/  FADD.FTZ R14, R14, R11 ;  /* 0x0000000b0e0e7221 */ /* 0x000fca0000010000 */
[----:B------:R-:W-:Y:S01]  /*48e0*/  MOV R9, R14 ;  /* 0x0000000e00097202 */ /* 0x000fe20000000f00 */
[----:B------:R-:W-:Y:S01]  /*48f0*/  IMAD.MOV.U32 R8, RZ, RZ, 0x4 ;  /* 0x00000004ff087424 */ /* 0x000fe200078e00ff */
[----:B------:R-:W-:-:S07]  /*4900*/  MOV R13, R10 ;  /* 0x0000000a000d7202 */ /* 0x000fce0000000f00 */
[----:B------:R-:W-:Y:S05]  /*4910*/  WARPSYNC.COLLECTIVE R6, `(.L_x_2967) ;  /* 0x0000000006087348 */ /* 0x000fea0003c00000 */
[----:B------:R0:W1:Y:S02]  /*4920*/  SHFL.BFLY P2, R10, R9, R8, R7 ;  /* 0x0c000008090a7389 */ /* 0x0000640000040007 */
[----:B01----:R-:W-:Y:S01]  /*4930*/  ENDCOLLECTIVE ;  /* 0x000000000000791b */ /* 0x003fe20003800000 */
.L_x_2967:
[----:B------:R-:W-:-:S05]  /*4940*/  FADD.FTZ R13, R13, R12 ;  /* 0x0000000c0d0d7221 */ /* 0x000fca0000010000 */
[----:B------:R-:W-:Y:S02]  /*4950*/  MOV R9, R13 ;  /* 0x0000000d00097202 */ /* 0x000fe40000000f00 */
[----:B------:R-:W-:-:S07]  /*4960*/  MOV R15, R10 ;  /* 0x0000000a000f7202 */ /* 0x000fce0000000f00 */
[----:B------:R-:W-:Y:S05]  /*4970*/  WARPSYNC.COLLECTIVE R6, `(.L_x_2968) ;  /* 0x0000000006087348 */ /* 0x000fea0003c00000 */
[----:B------:R0:W1:Y:S02]  /*4980*/  SHFL.BFLY P2, R10, R9, R8, R7 ;  /* 0x0c000008090a7389 */ /* 0x0000640000040007 */
[----:B01----:R-:W-:Y:S01]  /*4990*/  ENDCOLLECTIVE ;  /* 0x000000000000791b */ /* 0x003fe20003800000 */
.L_x_2968:
[----:B------:R-:W-:-:S05]  /*49a0*/  FADD.FTZ R15, R14, R15 ;  /* 0x0000000f0e0f7221 */ /* 0x000fca0000010000 */
[----:B------:R-:W-:Y:S01]  /*49b0*/  MOV R9, R15 ;  /* 0x0000000f00097202 */ /* 0x000fe20000000f00 */
[----:B------:R-:W-:Y:S01]  /*49c0*/  IMAD.MOV.U32 R8, RZ, RZ, 0x2 ;  /* 0x00000002ff087424 */ /* 0x000fe200078e00ff */
[----:B------:R-:W-:-:S07]  /*49d0*/  MOV R16, R10 ;  /* 0x0000000a00107202 */ /* 0x000fce0000000f00 */
[----:B------:R-:W-:Y:S05]  /*49e0*/  WARPSYNC.COLLECTIVE R6, `(.L_x_2969) ;  /* 0x0000000006087348 */ /* 0x000fea0003c00000 */
[----:B------:R0:W1:Y:S02]  /*49f0*/  SHFL.BFLY P2, R10, R9, R8, R7 ;  /* 0x0c000008090a7389 */ /* 0x0000640000040007 */
[----:B01----:R-:W-:Y:S01]  /*4a00*/  ENDCOLLECTIVE ;  /* 0x000000000000791b */ /* 0x003fe20003800000 */
.L_x_2969:
[----:B------:R-:W-:-:S05]  /*4a10*/  FADD.FTZ R16, R13, R16 ;  /* 0x000000100d107221 */ /* 0x000fca0000010000 */
[----:B------:R-:W-:Y:S02]  /*4a20*/  MOV R9, R16 ;  /* 0x0000001000097202 */ /* 0x000fe40000000f00 */
[----:B------:R-:W-:-:S07]  /*4a30*/  MOV R18, R10 ;  /* 0x0000000a00127202 */ /* 0x000fce0000000f00 */
[----:B------:R-:W-:Y:S05]  /*4a40*/  WARPSYNC.COLLECTIVE R6, `(.L_x_2970) ;  /* 0x0000000006087348 */ /* 0x000fea0003c00000 */
[----:B------:R0:W1:Y:S02]  /*4a50*/  SHFL.BFLY P2, R10, R9, R8, R7 ;  /* 0x0c000008090a7389 */ /* 0x0000640000040007 */
[----:B01----:R-:W-:Y:S01]  /*4a60*/  ENDCOLLECTIVE ;  /* 0x000000000000791b */ /* 0x003fe20003800000 */
.L_x_2970:
[----:B------:R-:W-:-:S05]  /*4a70*/  FADD.FTZ R18, R15, R18 ;  /* 0x000000120f127221 */ /* 0x000fca0000010000 */
[----:B------:R-:W-:Y:S01]  /*4a80*/  MOV R9, R18 ;  /* 0x0000001200097202 */ /* 0x000fe20000000f00 */
[----:B------:R-:W-:Y:S01]  /*4a90*/  IMAD.MOV.U32 R8, RZ, RZ, 0x1 ;  /* 0x00000001ff087424 */ /* 0x000fe200078e00ff */
[----:B------:R-:W-:-:S07]  /*4aa0*/  MOV R11, R10 ;  /* 0x0000000a000b7202 */ /* 0x000fce0000000f00 */
[----:B------:R-:W-:Y:S05]  /*4ab0*/  WARPSYNC.COLLECTIVE R6, `(.L_x_2971) ;  /* 0x0000000006087348 */ /* 0x000fea0003c00000 */
[----:B------:R0:W1:Y:S02]  /*4ac0*/  SHFL.BFLY P2, R10, R9, R8, R7 ;  /* 0x0c000008090a7389 */ /* 0x0000640000040007 */
[----:B01----:R-:W-:Y:S01]  /*4ad0*/  ENDCOLLECTIVE ;  /* 0x000000000000791b */ /* 0x003fe20003800000 */
.L_x_2971:
[----:B------:R-:W-:-:S05]  /*4ae0*/  FADD.FTZ R11, R16, R11 ;  /* 0x0000000b100b7221 */ /* 0x000fca0000010000 */
[----:B------:R-:W-:Y:S02]  /*4af0*/  MOV R9, R11 ;  /* 0x0000000b00097202 */ /* 0x000fe40000000f00 */
[----:B------:R-:W-:-:S07]  /*4b00*/  MOV R17, R10 ;  /* 0x0000000a00117202 */ /* 0x000fce0000000f00 */
[----:B------:R-:W-:Y:S05]  /*4b10*/  WARPSYNC.COLLECTIVE R6, `(.L_x_2972) ;  /* 0x0000000006087348 */ /* 0x000fea0003c00000 */
[----:B------:R0:W1:Y:S02]  /*4b20*/  SHFL.BFLY P2, R10, R9, R8, R7 ;  /* 0x0c000008090a7389 */ /* 0x0000640000040007 */
[----:B01----:R-:W-:Y:S01]  /*4b30*/  ENDCOLLECTIVE ;  /* 0x000000000000791b */ /* 0x003fe20003800000 */
.L_x_2972:
[----:B------:R-:W-:Y:S01]  /*4b40*/  FADD.FTZ R17, R18, R17 ;  /* 0x0000001112117221 */ /* 0x000fe20000010000 */
[----:B------:R-:W-:Y:S06]  /*4b50*/  BRA `(.L_x_2973) ;  /* 0xffffffec00287947 */ /* 0x000fec000383ffff */
.L_x_2952:
[----:B------:R-:W-:Y:S01]  /*4b60*/  BSSY B1, `(.L_x_2974) ;  /* 0x0000008000017945 */ /* 0x000fe20003800000 */
[----:B--2---:R-:W-:Y:S01]  /*4b70*/  MOV R9, R11 ;  /* 0x0000000b00097202 */ /* 0x004fe20000000f00 */
[----:B----4-:R-:W-:Y:S01]  /*4b80*/  IMAD.MOV.U32 R7, RZ, RZ, 0x101f ;  /* 0x0000101fff077424 */ /* 0x010fe200078e00ff */
[----:B------:R-:W-:Y:S02]  /*4b90*/  MOV R8, 0x8 ;  /* 0x0000000800087802 */ /* 0x000fe40000000f00 */
[----:B------:R-:W-:-:S07]  /*4ba0*/  MOV R6, 0xffff ;  /* 0x0000ffff00067802 */ /* 0x000fce0000000f00 */
[----:B01-3--:R-:W-:Y:S05]  /*4bb0*/  WARPSYNC.COLLECTIVE R6, `(.L_x_2975) ;  /* 0x0000000006087348 */ /* 0x00bfea0003c00000 */
[----:B------:R2:W4:Y:S02]  /*4bc0*/  SHFL.BFLY P2, R10, R9, R8, R7 ;  /* 0x0c000008090a7389 */ /* 0x0005240000040007 */
[----:B01234-:R-:W-:Y:S01]  /*4bd0*/  ENDCOLLECTIVE ;  /* 0x000000000000791b */ /* 0x01ffe20003800000 */
.L_x_2975:
[----:B------:R-:W-:Y:S05]  /*4be0*/  BSYNC B1 ;  /* 0x0000000000017941 */ /* 0x000fea0003800000 */
.L_x_2974:
        /* <DEDUP_REMOVED lines=8> */
.L_x_2976:
[----:B------:R-:W-:Y:S01]  /*4c70*/  FADD.FTZ R14, R14, R11 ;  /* 0x0000000b0e0e7221 */ /* 0x000fe20000010000 */
[----:B------:R-:W-:-:S04]  /*4c80*/  HFMA2.MMA R8, -RZ, RZ, 0, 2.384185791015625e-07 ;  /* 0x00000004ff087435 */ /* 0x000fc800000001ff */
[----:B------:R-:W-:Y:S02]  /*4c90*/  MOV R9, R14 ;  /* 0x0000000e00097202 */ /* 0x000fe40000000f00 */
[----:B------:R-:W-:-:S07]  /*4ca0*/  MOV R13, R10 ;  /* 0x0000000a000d7202 */ /* 0x000fce0000000f00 */
[----:B------:R-:W-:Y:S05]  /*4cb0*/  WARPSYNC.COLLECTIVE R6, `(.L_x_2977) ;  /* 0x0000000006087348 */ /* 0x000fea0003c00000 */
[----:B------:R0:W1:Y:S02]  /*4cc0*/  SHFL.BFLY P2, R10, R9, R8, R7 ;  /* 0x0c000008090a7389 */ /* 0x0000640000040007 */
[----:B01----:R-:W-:Y:S01]  /*4cd0*/  ENDCOLLECTIVE ;  /* 0x000000000000791b */ /* 0x003fe20003800000 */
.L_x_2977:
[----:B------:R-:W-:-:S05]  /*4ce0*/  FADD.FTZ R13, R13, R12 ;  /* 0x0000000c0d0d7221 */ /* 0x000fca0000010000 */
[----:B------:R-:W-:Y:S01]  /*4cf0*/  MOV R9, R13 ;  /* 0x0000000d00097202 */ /* 0x000fe20000000f00 */
[----:B------:R-:W-:-:S07]  /*4d00*/  IMAD.MOV.U32 R15, RZ, RZ, R10 ;  /* 0x000000ffff0f7224 */ /* 0x000fce00078e000a */
[----:B------:R-:W-:Y:S05]  /*4d10*/  WARPSYNC.COLLECTIVE R6, `(.L_x_2978) ;  /* 0x0000000006087348 */ /* 0x000fea0003c00000 */
[----:B------:R0:W1:Y:S02]  /*4d20*/  SHFL.BFLY P2, R10, R9, R8, R7 ;  /* 0x0c000008090a7389 */ /* 0x0000640000040007 */
[----:B01----:R-:W-:Y:S01]  /*4d30*/  ENDCOLLECTIVE ;  /* 0x000000000000791b */ /* 0x003fe20003800000 */
.L_x_2978:
[----:B------:R-:W-:Y:S01]  /*4d40*/  FADD.FTZ R15, R14, R15 ;  /* 0x0000000f0e0f7221 */ /* 0x000fe20000010000 */
[----:B------:R-:W-:-:S04]  /*4d50*/  HFMA2.MMA R8, -RZ, RZ, 0, 1.1920928955078125e-07 ;  /* 0x00000002ff087435 */ /* 0x000fc800000001ff */
[----:B------:R-:W-:Y:S02]  /*4d60*/  MOV R9, R15 ;  /* 0x0000000f00097202 */ /* 0x000fe40000000f00 */
[----:B------:R-:W-:-:S07]  /*4d70*/  MOV R16, R10 ;  /* 0x0000000a00107202 */ /* 0x000fce0000000f00 */
[----:B------:R-:W-:Y:S05]  /*4d80*/  WARPSYNC.COLLECTIVE R6, `(.L_x_2979) ;  /* 0x0000000006087348 */ /* 0x000fea0003c00000 */
[----:B------:R0:W1:Y:S02]  /*4d90*/  SHFL.BFLY P2, R10, R9, R8, R7 ;  /* 0x0c000008090a7389 */ /* 0x0000640000040007 */
[----:B01----:R-:W-:Y:S01]  /*4da0*/  ENDCOLLECTIVE ;  /* 0x000000000000791b */ /* 0x003fe20003800000 */
.L_x_2979:
[----:B------:R-:W-:-:S05]  /*4db0*/  FADD.FTZ R16, R13, R16 ;  /* 0x000000100d107221 */ /* 0x000fca0000010000 */
[----:B------:R-:W-:Y:S01]  /*4dc0*/  MOV R9, R16 ;  /* 0x0000001000097202 */ /* 0x000fe20000000f00 */
[----:B------:R-:W-:-:S07]  /*4dd0*/  IMAD.MOV.U32 R18, RZ, RZ, R10 ;  /* 0x000000ffff127224 */ /* 0x000fce00078e000a */
[----:B------:R-:W-:Y:S05]  /*4de0*/  WARPSYNC.COLLECTIVE R6, `(.L_x_2980) ;  /* 0x0000000006087348 */ /* 0x000fea0003c00000 */
[----:B------:R0:W1:Y:S02]  /*4df0*/  SHFL.BFLY P2, R10, R9, R8, R7 ;  /* 0x0c000008090a7389 */ /* 0x0000640000040007 */
[----:B01----:R-:W-:Y:S01]  /*4e00*/  ENDCOLLECTIVE ;  /* 0x000000000000791b */ /* 0x003fe20003800000 */
.L_x_2980:
[----:B------:R-:W-:Y:S01]  /*4e10*/  FADD.FTZ R18, R15, R18 ;  /* 0x000000120f127221 */ /* 0x000fe20000010000 */
[----:B------:R-:W-:-:S04]  /*4e20*/  HFMA2.MMA R8, -RZ, RZ, 0, 5.9604644775390625e-08 ;  /* 0x00000001ff087435 */ /* 0x000fc800000001ff */
[----:B------:R-:W-:Y:S02]  /*4e30*/  MOV R9, R18 ;  /* 0x0000001200097202 */ /* 0x000fe40000000f00 */
[----:B------:R-:W-:-:S07]  /*4e40*/  MOV R11, R10 ;  /* 0x0000000a000b7202 */ /* 0x000fce0000000f00 */
[----:B------:R-:W-:Y:S05]  /*4e50*/  WARPSYNC.COLLECTIVE R6, `(.L_x_2981) ;  /* 0x0000000006087348 */ /* 0x000fea0003c00000 */
[----:B------:R0:W1:Y:S02]  /*4e60*/  SHFL.BFLY P2, R10, R9, R8, R7 ;  /* 0x0c000008090a7389 */ /* 0x0000640000040007 */
[----:B01----:R-:W-:Y:S01]  /*4e70*/  ENDCOLLECTIVE ;  /* 0x000000000000791b */ /* 0x003fe20003800000 */
.L_x_2981:
[----:B------:R-:W-:-:S05]  /*4e80*/  FADD.FTZ R11, R16, R11 ;  /* 0x0000000b100b7221 */ /* 0x000fca0000010000 */
[----:B------:R-:W-:Y:S01]  /*4e90*/  MOV R9, R11 ;  /* 0x0000000b00097202 */ /* 0x000fe20000000f00 */
[----:B------:R-:W-:-:S07]  /*4ea0*/  IMAD.MOV.U32 R17, RZ, RZ, R10 ;  /* 0x000000ffff117224 */ /* 0x000fce00078e000a */
[----:B------:R-:W-:Y:S05]  /*4eb0*/  WARPSYNC.COLLECTIVE R6, `(.L_x_2982) ;  /* 0x0000000006087348 */ /* 0x000fea0003c00000 */
[----:B------:R0:W1:Y:S02]  /*4ec0*/  SHFL.BFLY P2, R10, R9, R8, R7 ;  /* 0x0c000008090a7389 */ /* 0x0000640000040007 */
[----:B01----:R-:W-:Y:S01]  /*4ed0*/  ENDCOLLECTIVE ;  /* 0x000000000000791b */ /* 0x003fe20003800000 */
.L_x_2982:
[----:B------:R-:W-:Y:S01]  /*4ee0*/  FADD.FTZ R17, R18, R17 ;  /* 0x0000001112117221 */ /* 0x000fe20000010000 */
[----:B------:R-:W-:Y:S06]  /*4ef0*/  BRA `(.L_x_2983) ;  /* 0xffffffe800d07947 */ /* 0x000fec000383ffff */
.L_x_2953:
        /* <DEDUP_REMOVED lines=8> */
.L_x_2985:
[----:B------:R-:W-:Y:S05]  /*4f80*/  BSYNC B0 ;  /* 0x0000000000007941 */ /* 0x000fea0003800000 */
.L_x_2984:
[----:B------:R-:W-:Y:S01]  /*4f90*/  HFMA2.MMA R8, -RZ, RZ, 0, 4.76837158203125e-07 ;  /* 0x00000008ff087435 */ /* 0x000fe200000001ff */
[----:B------:R-:W-:Y:S01]  /*4fa0*/  MOV R9, R4 ;  /* 0x0000000400097202 */ /* 0x000fe20000000f00 */
[----:B------:R-:W-:Y:S01]  /*4fb0*/  IMAD.MOV.U32 R6, RZ, RZ, 0xffff ;  /* 0x0000ffffff067424 */ /* 0x000fe200078e00ff */
[----:B------:R-:W-:Y:S01]  /*4fc0*/  MOV R7, 0x101f ;  /* 0x0000101f00077802 */ /* 0x000fe20000000f00 */
[----:B------:R-:W-:Y:S01]  /*4fd0*/  @!P0 VIADD R13, R11, 0x14 ;  /* 0x000000140b0d8836 */ /* 0x000fe20000000000 */
[----:B------:R-:W-:Y:S02]  /*4fe0*/  MOV R2, R10 ;  /* 0x0000000a00027202 */ /* 0x000fe40000000f00 */
[----:B------:R-:W-:Y:S01]  /*4ff0*/  CS2R R16, SRZ ;  /* 0x0000000000107805 */ /* 0x000fe2000001ff00 */
[----:B------:R-:W-:-:S07]  /*5000*/  IMAD.MOV.U32 R20, RZ, RZ, RZ ;  /* 0x000000ffff147224 */ /* 0x000fce00078e00ff */
[----:B------:R-:W-:Y:S05]  /*5010*/  WARPSYNC.COLLECTIVE R6, `(.L_x_2986) ;  /* 0x0000000006087348 */ /* 0x000fea0003c00000 */
[----:B------:R0:W1:Y:S02]  /*5020*/  SHFL.BFLY P2, R10, R9, R8, R7 ;  /* 0x0c000008090a7389 */ /* 0x0000640000040007 */
[----:B01----:R-:W-:Y:S01]  /*5030*/  ENDCOLLECTIVE ;  /* 0x000000000000791b */ /* 0x003fe20003800000 */
.L_x_2986:
[----:B------:R-:W-:Y:S01]  /*5040*/  @!P0 LOP3.LUT R13, R13, R38, RZ, 0x3c, !PT ;  /* 0x000000260d0d8212 */ /* 0x000fe200078e3cff */
[----:B------:R-:W-:Y:S01]  /*5050*/  FADD.FTZ R5, R2, R3 ;  /* 0x0000000302057221 */ /* 0x000fe20000010000 */
[----:B------:R-:W-:Y:S01]  /*5060*/  @!P0 LEA R2, R63, UR4, 0x7 ;  /* 0x000000043f028c11 */ /* 0x000fe2000f8e38ff */
[----:B------:R-:W-:-:S03]  /*5070*/  HFMA2.MMA R22, -RZ, RZ, 0, 0 ;  /* 0x00000000ff167435 */ /* 0x000fc600000001ff */
        /* <DEDUP_REMOVED lines=9> */
.L_x_2987:
[----:B------:R-:W-:Y:S02]  /*5110*/  MOV R9, R12 ;  /* 0x0000000c00097202 */ /* 0x000fe40000000f00 */
[----:B------:R-:W-:-:S07]  /*5120*/  MOV R4, R10 ;  /* 0x0000000a00047202 */ /* 0x000fce0000000f00 */
[----:B------:R-:W-:Y:S05]  /*5130*/  WARPSYNC.COLLECTIVE R6, `(.L_x_2988) ;  /* 0x0000000006087348 */ /* 0x000fea0003c00000 */
[----:B------:R0:W1:Y:S02]  /*5140*/  SHFL.BFLY P2, R10, R9, R8, R7 ;  /* 0x0c000008090a7389 */ /* 0x0000640000040007 */
[----:B01----:R-:W-:Y:S01]  /*5150*/  ENDCOLLECTIVE ;  /* 0x000000000000791b */ /* 0x003fe20003800000 */
.L_x_2988:
[----:B------:R-:W-:Y:S01]  /*5160*/  @!P0 MOV R17, R15 ;  /* 0x0000000f00118202 */ /* 0x000fe20000000f00 */
[----:B------:R-:W-:Y:S01]  /*5170*/  FADD.FTZ R4, R5, R4 ;  /* 0x0000000405047221 */ /* 0x000fe20000010000 */
[----:B------:R-:W-:Y:S02]  /*5180*/  @!P0 MOV R16, R2 ;  /* 0x0000000200108202 */ /* 0x000fe40000000f00 */
[----:B------:R-:W-:-:S04]  /*5190*/  @!P0 IADD3 R5, R11, 0x28, RZ ;  /* 0x000000280b058810 */ /* 0x000fc80007ffe0ff */
[----:B------:R-:W-:Y:S01]  /*51a0*/  @!P0 LOP3.LUT R5, R5, R38, RZ, 0x3c, !PT ;  /* 0x0000002605058212 */ /* 0x000fe200078e3cff */
[----:B------:R-:W-:Y:S01]  /*51b0*/  HFMA2.MMA R8, -RZ, RZ, 0, 1.1920928955078125e-07 ;  /* 0x00000002ff087435 */ /* 0x000fe200000001ff */
[----:B------:R-:W-:Y:S01]  /*51c0*/  MOV R9, R4 ;  /* 0x0000000400097202 */ /* 0x000fe20000000f00 */
[----:B------:R-:W-:-:S09]  /*51d0*/  FADD.FTZ R14, R12, R10 ;  /* 0x0000000a0c0e7221 */ /* 0x000fd20000010000 */
[----:B------:R-:W-:Y:S05]  /*51e0*/  WARPSYNC.COLLECTIVE R6, `(.L_x_2989) ;  /* 0x0000000006087348 */ /* 0x000fea0003c00000 */
[----:B------:R0:W1:Y:S02]  /*51f0*/  SHFL.BFLY P2, R10, R9, R8, R7 ;  /* 0x0c000008090a7389 */ /* 0x0000640000040007 */
[----:B01----:R-:W-:Y:S01]  /*5200*/  ENDCOLLECTIVE ;  /* 0x000000000000791b */ /* 0x003fe20003800000 */
.L_x_2989:
[----:B------:R-:W-:Y:S01]  /*5210*/  IMAD.MOV.U32 R9, RZ, RZ, R14 ;  /* 0x000000ffff097224 */ /* 0x000fe200078e000e */
[----:B------:R-:W-:-:S07]  /*5220*/  MOV R3, R10 ;  /* 0x0000000a00037202 */ /* 0x000fce0000000f00 */
[----:B------:R-:W-:Y:S05]  /*5230*/  WARPSYNC.COLLECTIVE R6, `(.L_x_2990) ;  /* 0x0000000006087348 */ /* 0x000fea0003c00000 */
[----:B------:R0:W1:Y:S02]  /*5240*/  SHFL.BFLY P2, R10, R9, R8, R7 ;  /* 0x0c000008090a7389 */ /* 0x0000640000040007 */
[----:B01----:R-:W-:Y:S01]  /*5250*/  ENDCOLLECTIVE ;  /* 0x000000000000791b */ /* 0x003fe20003800000 */
.L_x_2990:
[----:B------:R-:W-:Y:S01]  /*5260*/  FADD.FTZ R12, R4, R3 ;  /* 0x00000003040c7221 */ /* 0x000fe20000010000 */
[----:B------:R-:W-:-:S04]  /*5270*/  HFMA2.MMA R8, -RZ, RZ, 0, 5.9604644775390625e-08 ;  /* 0x00000001ff087435 */ /* 0x000fc800000001ff */
[----:B------:R-:W-:Y:S01]  /*5280*/  MOV R9, R12 ;  /* 0x0000000c00097202 */ /* 0x000fe20000000f00 */
[----:B------:R-:W-:-:S07]  /*5290*/  FADD.FTZ R13, R14, R10 ;  /* 0x0000000a0e0d7221 */ /* 0x000fce0000010000 */
[----:B------:R-:W-:Y:S05]  /*52a0*/  WARPSYNC.COLLECTIVE R6, `(.L_x_2991) ;  /* 0x0000000006087348 */ /* 0x000fea0003c00000 */
[----:B------:R0:W1:Y:S02]  /*52b0*/  SHFL.BFLY P2, R10, R9, R8, R7 ;  /* 0x0c000008090a7389 */ /* 0x0000640000040007 */
[----:B01----:R-:W-:Y:S01]  /*52c0*/  ENDCOLLECTIVE ;  /* 0x000000000000791b */ /* 0x003fe20003800000 */
.L_x_2991:
[----:B------:R-:W-:Y:S01]  /*52d0*/  MOV R9, R13 ;  /* 0x0000000d00097202 */ /* 0x000fe20000000f00 */
[----:B------:R-:W-:-:S07]  /*52e0*/  IMAD.MOV.U32 R15, RZ, RZ, R10 ;  /* 0x000000ffff0f7224 */ /* 0x000fce00078e000a */
[----:B------:R-:W-:Y:S05]  /*52f0*/  WARPSYNC.COLLECTIVE R6, `(.L_x_2992) ;  /* 0x0000000006087348 */ /* 0x000fea0003c00000 */
[----:B------:R0:W1:Y:S02]  /*5300*/  SHFL.BFLY P2, R10, R9, R8, R7 ;  /* 0x0c000008090a7389 */ /* 0x0000640000040007 */
[----:B01----:R-:W-:Y:S01]  /*5310*/  ENDCOLLECTIVE ;  /* 0x000000000000791b */ /* 0x003fe20003800000 */
.L_x_2992:
[----:B------:R-:W-:Y:S01]  /*5320*/  FADD.FTZ R12, R12, R15 ;  /* 0x0000000f0c0c7221 */ /* 0x000fe20000010000 */
[----:B------:R-:W-:Y:S01]  /*5330*/  IADD3 R15, R11, R56, RZ ;  /* 0x000000380b0f7210 */ /* 0x000fe20007ffe0ff */
[----:B------:R-:W-:Y:S01]  /*5340*/  HFMA2.MMA R8, -RZ, RZ, 0, 4.76837158203125e-07 ;  /* 0x00000008ff087435 */ /* 0x000fe200000001ff */
[----:B------:R-:W-:Y:S02]  /*5350*/  MOV R9, R16 ;  /* 0x0000001000097202 */ /* 0x000fe40000000f00 */
[----:B------:R-:W-:-:S08]  /*5360*/  MOV R14, R10 ;  /* 0x0000000a000e7202 */ /* 0x000fd00000000f00 */
[----:B------:R-:W-:Y:S05]  /*5370*/  WARPSYNC.COLLECTIVE R6, `(.L_x_2993) ;  /* 0x0000000006087348 */ /* 0x000fea0003c00000 */
[----:B------:R0:W1:Y:S02]  /*5380*/  SHFL.BFLY P2, R10, R9, R8, R7 ;  /* 0x0c000008090a7389 */ /* 0x0000640000040007 */
[----:B01----:R-:W-:Y:S01]  /*5390*/  ENDCOLLECTIVE ;  /* 0x000000000000791b */ /* 0x003fe20003800000 */
.L_x_2993:
[----:B------:R-:W-:Y:S01]  /*53a0*/  FADD.FTZ R13, R13, R14 ;  /* 0x0000000e0d0d7221 */ /* 0x000fe20000010000 */
[----:B------:R-:W-:Y:S01]  /*53b0*/  MOV R9, R17 ;  /* 0x0000001100097202 */ /* 0x000fe20000000f00 */
[----:B------:R-:W-:-:S07]  /*53c0*/  IMAD.MOV.U32 R19, RZ, RZ, R10 ;  /* 0x000000ffff137224 */ /* 0x000fce00078e000a */
[----:B------:R-:W-:Y:S05]  /*53d0*/  WARPSYNC.COLLECTIVE R6, `(.L_x_2994) ;  /* 0x0000000006087348 */ /* 0x000fea0003c00000 */
[----:B------:R0:W1:Y:S02]  /*53e0*/  SHFL.BFLY P2, R10, R9, R8, R7 ;  /* 0x0c000008090a7389 */ /* 0x0000640000040007 */
[----:B01----:R-:W-:Y:S01]  /*53f0*/  ENDCOLLECTIVE ;  /* 0x000000000000791b */ /* 0x003fe20003800000 */
.L_x_2994:
[----:B------:R-:W-:Y:S01]  /*5400*/  FADD.FTZ R19, R19, R16 ;  /* 0x0000001013137221 */ /* 0x000fe20000010000 */
[----:B------:R-:W-:-:S04]  /*5410*/  HFMA2.MMA R8, -RZ, RZ, 0, 2.384185791015625e-07 ;  /* 0x00000004ff087435 */ /* 0x000fc800000001ff */
[----:B------:R-:W-:Y:S02]  /*5420*/  MOV R9, R19 ;  /* 0x0000001300097202 */ /* 0x000fe40000000f00 */
[----:B------:R-:W-:-:S07]  /*5430*/  MOV R18, R10 ;  /* 0x0000000a00127202 */ /* 0x000fce0000000f00 */
[----:B------:R-:W-:Y:S05]  /*5440*/  WARPSYNC.COLLECTIVE R6, `(.L_x_2995) ;  /* 0x0000000006087348 */ /* 0x000fea0003c00000 */
[----:B------:R0:W1:Y:S02]  /*5450*/  SHFL.BFLY P2, R10, R9, R8, R7 ;  /* 0x0c000008090a7389 */ /* 0x0000640000040007 */
[----:B01----:R-:W-:Y:S01]  /*5460*/  ENDCOLLECTIVE ;  /* 0x000000000000791b */ /* 0x003fe20003800000 */
.L_x_2995:
[----:B------:R-:W-:-:S05]  /*5470*/  FADD.FTZ R18, R18, R17 ;  /* 0x0000001112127221 */ /* 0x000fca0000010000 */
[----:B------:R-:W-:Y:S01]  /*5480*/  MOV R9, R18 ;  /* 0x0000001200097202 */ /* 0x000fe20000000f00 */
[----:B------:R-:W-:-:S07]  /*5490*/  IMAD.MOV.U32 R16, RZ, RZ, R10 ;  /* 0x000000ffff107224 */ /* 0x000fce00078e000a */
[----:B------:R-:W-:Y:S05]  /*54a0*/  WARPSYNC.COLLECTIVE R6, `(.L_x_2996) ;  /* 0x0000000006087348 */ /* 0x000fea0003c00000 */
[----:B------:R0:W1:Y:S02]  /*54b0*/  SHFL.BFLY P2, R10, R9, R8, R7 ;  /* 0x0c000008090a7389 */ /* 0x0000640000040007 */
[----:B01----:R-:W-:Y:S01]  /*54c0*/  ENDCOLLECTIVE ;  /* 0x000000000000791b */ /* 0x003fe20003800000 */
.L_x_2996:
        /* <DEDUP_REMOVED lines=10> */
.L_x_2997:
[----:B------:R0:W1:Y:S04]  /*5570*/  @!P0 LDS R23, [R5] ;  /* 0x0000000005178984 */ /* 0x0000680000000800 */
[----:B------:R0:W2:Y:S01]  /*5580*/  @!P0 LDS R24, [R5+0x500] ;  /* 0x0005000005188984 */ /* 0x0000a20000000800 */
[----:B------:R-:W-:Y:S02]  /*5590*/  MOV R9, R21 ;  /* 0x0000001500097202 */ /* 0x000fe40000000f00 */
[----:B------:R-:W-:-:S07]  /*55a0*/  MOV R16, R10 ;  /* 0x0000000a00107202 */ /* 0x000fce0000000f00 */
[----:B012---:R-:W-:Y:S05]  /*55b0*/  WARPSYNC.COLLECTIVE R6, `(.L_x_2998) ;  /* 0x0000000006087348 */ /* 0x007fea0003c00000 */
[----:B------:R3:W4:Y:S02]  /*55c0*/  SHFL.BFLY P2, R10, R9, R8, R7 ;  /* 0x0c000008090a7389 */ /* 0x0007240000040007 */
[----:B01234-:R-:W-:Y:S01]  /*55d0*/  ENDCOLLECTIVE ;  /* 0x000000000000791b */ /* 0x01ffe20003800000 */
.L_x_2998:
[----:B------:R-:W-:-:S05]  /*55e0*/  FADD.FTZ R16, R17, R16 ;  /* 0x0000001011107221 */ /* 0x000fca0000010000 */
        /* <DEDUP_REMOVED lines=8> */
.L_x_2999:
[----:B------:R-:W-:Y:S01]  /*5670*/  FADD.FTZ R17, R21, R2 ;  /* 0x0000000215117221 */ /* 0x000fe20000010000 */
[----:B------:R-:W-:-:S04]  /*5680*/  CS2R R2, SRZ ;  /* 0x0000000000027805 */ /* 0x000fc8000001ff00 */
[----:B------:R-:W-:Y:S02]  /*5690*/  MOV R9, R17 ;  /* 0x0000001100097202 */ /* 0x000fe40000000f00 */
[----:B------:R-:W-:-:S07]  /*56a0*/  MOV R19, R10 ;  /* 0x0000000a00137202 */ /* 0x000fce0000000f00 */
[----:B------:R-:W-:Y:S05]  /*56b0*/  WARPSYNC.COLLECTIVE R6, `(.L_x_3000) ;  /* 0x0000000006087348 */ /* 0x000fea0003c00000 */
[----:B------:R0:W1:Y:S02]  /*56c0*/  SHFL.BFLY P2, R10, R9, R8, R7 ;  /* 0x0c000008090a7389 */ /* 0x0000640000040007 */
[----:B01----:R-:W-:Y:S01]  /*56d0*/  ENDCOLLECTIVE ;  /* 0x000000000000791b */ /* 0x003fe20003800000 */
.L_x_3000:
[----:B------:R-:W-:Y:S01]  /*56e0*/  FADD.FTZ R16, R16, R19 ;  /* 0x0000001310107221 */ /* 0x000fe20000010000 */
[----:B------:R-:W-:Y:S01]  /*56f0*/  MOV R9, R20 ;  /* 0x0000001400097202 */ /* 0x000fe20000000f00 */
[----:B------:R-:W-:Y:S01]  /*5700*/  IMAD.MOV.U32 R8, RZ, RZ, 0x8 ;  /* 0x00000008ff087424 */ /* 0x000fe200078e00ff */
[----:B------:R-:W-:-:S07]  /*5710*/  MOV R18, R10 ;  /* 0x0000000a00127202 */ /* 0x000fce0000000f00 */
[----:B------:R-:W-:Y:S05]  /*5720*/  WARPSYNC.COLLECTIVE R6, `(.L_x_3001) ;  /* 0x0000000006087348 */ /* 0x000fea0003c00000 */
[----:B------:R0:W1:Y:S02]  /*5730*/  SHFL.BFLY P2, R10, R9, R8, R7 ;  /* 0x0c000008090a7389 */ /* 0x0000640000040007 */
[----:B01----:R-:W-:Y:S01]  /*5740*/  ENDCOLLECTIVE ;  /* 0x000000000000791b */ /* 0x003fe20003800000 */
.L_x_3001:
[----:B------:R-:W-:Y:S01]  /*5750*/  FADD.FTZ R17, R17, R18 ;  /* 0x0000001211117221 */ /* 0x000fe20000010000 */
[----:B------:R-:W-:Y:S02]  /*5760*/  MOV R9, R22 ;  /* 0x0000001600097202 */ /* 0x000fe40000000f00 */
[----:B------:R-:W-:-:S07]  /*5770*/  MOV R21, R10 ;  /* 0x0000000a00157202 */ /* 0x000fce0000000f00 */
[----:B------:R-:W-:Y:S05]  /*5780*/  WARPSYNC.COLLECTIVE R6, `(.L_x_3002) ;  /* 0x0000000006087348 */ /* 0x000fea0003c00000 */
[----:B------:R0:W1:Y:S02]  /*5790*/  SHFL.BFLY P2, R10, R9, R8, R7 ;  /* 0x0c000008090a7389 */ /* 0x0000640000040007 */
[----:B01----:R-:W-:Y:S01]  /*57a0*/  ENDCOLLECTIVE ;  /* 0x000000000000791b */ /* 0x003fe20003800000 */
.L_x_3002:
[----:B------:R-:W-:Y:S01]  /*57b0*/  FADD.FTZ R23, R21, R20 ;  /* 0x0000001415177221 */ /* 0x000fe20000010000 */
[----:B------:R-:W-:-:S04]  /*57c0*/  @!P0 IADD3 R21, R11, 0x3c, RZ ;  /* 0x0000003c0b158810 */ /* 0x000fc80007ffe0ff */
[----:B------:R-:W-:Y:S02]  /*57d0*/  @!P0 LOP3.LUT R21, R21, R38, RZ, 0x3c, !PT ;  /* 0x0000002615158212 */ /* 0x000fe400078e3cff */
[----:B------:R-:W-:Y:S01]  /*57e0*/  MOV R9, R23 ;  /* 0x0000001700097202 */ /* 0x000fe20000000f00 */
[----:B------:R-:W-:Y:S01]  /*57f0*/  IMAD.MOV.U32 R8, RZ, RZ, 0x4 ;  /* 0x00000004ff087424 */ /* 0x000fe200078e00ff */
[----:B------:R-:W-:-:S07]  /*5800*/  MOV R25, R10 ;  /* 0x0000000a00197202 */ /* 0x000fce0000000f00 */
[----:B------:R-:W-:Y:S05]  /*5810*/  WARPSYNC.COLLECTIVE R6, `(.L_x_3003) ;  /* 0x0000000006087348 */ /* 0x000fea0003c00000 */
[----:B------:R0:W1:Y:S02]  /*5820*/  SHFL.BFLY P2, R10, R9, R8, R7 ;  /* 0x0c000008090a7389 */ /* 0x0000640000040007 */
[----:B01----:R-:W-:Y:S01]  /*5830*/  ENDCOLLECTIVE ;  /* 0x000000000000791b */ /* 0x003fe20003800000 */
.L_x_3003:
[----:B------:R-:W-:-:S05]  /*5840*/  FADD.FTZ R25, R25, R22 ;  /* 0x0000001619197221 */ /* 0x000fca0000010000 */
[----:B------:R-:W-:Y:S02]  /*5850*/  MOV R9, R25 ;  /* 0x0000001900097202 */ /* 0x000fe40000000f00 */
[----:B------:R-:W-:-:S07]  /*5860*/  MOV R20, R10 ;  /* 0x0000000a00147202 */ /* 0x000fce0000000f00 */
[----:B------:R-:W-:Y:S05]  /*5870*/  WARPSYNC.COLLECTIVE R6, `(.L_x_3004) ;  /* 0x0000000006087348 */ /* 0x000fea0003c00000 */
[----:B------:R0:W1:Y:S02]  /*5880*/  SHFL.BFLY P2, R10, R9, R8, R7 ;  /* 0x0c000008090a7389 */ /* 0x0000640000040007 */
[----:B01----:R-:W-:Y:S01]  /*5890*/  ENDCOLLECTIVE ;  /* 0x000000000000791b */ /* 0x003fe20003800000 */
.L_x_3004:
[----:B------:R-:W-:Y:S01]  /*58a0*/  FADD.FTZ R5, R23, R20 ;  /* 0x0000001417057221 */ /* 0x000fe20000010000 */
[----:B------:R-:W-:-:S04]  /*58b0*/  HFMA2.MMA R8, -RZ, RZ, 0, 1.1920928955078125e-07 ;  /* 0x00000002ff087435 */ /* 0x000fc800000001ff */
[----:B------:R-:W-:Y:S02]  /*58c0*/  MOV R9, R5 ;  /* 0x0000000500097202 */ /* 0x000fe40000000f00 */
[----:B------:R-:W-:Y:S02]  /*58d0*/  MOV R22, R10 ;  /* 0x0000000a00167202 */ /* 0x000fe40000000f00 */
[----:B------:R-:W-:-:S03]  /*58e0*/  @!P0 LEA R10, R63, UR4, 0x7 ;  /* 0x000000043f0a8c11 */ /* 0x000fc6000f8e38ff */
[----:B------:R-:W-:Y:S02]  /*58f0*/  FADD.FTZ R22, R25, R22 ;  /* 0x0000001619167221 */ /* 0x000fe40000010000 */
[----:B------:R-:W-:-:S07]  /*5900*/  @!P0 IMAD R21, R21, 0x4, R10 ;  /* 0x0000000415158824 */ /* 0x000fce00078e020a */
[----:B------:R-:W-:Y:S05]  /*5910*/  WARPSYNC.COLLECTIVE R6, `(.L_x_3005) ;  /* 0x0000000006087348 */ /* 0x000fea0003c00000 */
[----:B------:R0:W1:Y:S02]  /*5920*/  SHFL.BFLY P2, R10, R9, R8, R7 ;  /* 0x0c000008090a7389 */ /* 0x0000640000040007 */
[----:B01----:R-:W-:Y:S01]  /*5930*/  ENDCOLLECTIVE ;  /* 0x000000000000791b */ /* 0x003fe20003800000 */
.L_x_3005:
[----:B------:R0:W1:Y:S04]  /*5940*/  @!P0 LDS R24, [R21] ;  /* 0x0000000015188984 */ /* 0x0000680000000800 */
[----:B------:R0:W2:Y:S01]  /*5950*/  @!P0 LDS R26, [R21+0x500] ;  /* 0x00050000151a8984 */ /* 0x0000a20000000800 */
[----:B------:R-:W-:Y:S02]  /*5960*/  MOV R9, R22 ;  /* 0x0000001600097202 */ /* 0x000fe40000000f00 */
[----:B------:R-:W-:-:S07]  /*5970*/  MOV R20, R10 ;  /* 0x0000000a00147202 */ /* 0x000fce0000000f00 */
[----:B012---:R-:W-:Y:S05]  /*5980*/  WARPSYNC.COLLECTIVE R6, `(.L_x_3006) ;  /* 0x0000000006087348 */ /* 0x007fea0003c00000 */
[----:B------:R3:W4:Y:S02]  /*5990*/  SHFL.BFLY P2, R10, R9, R8, R7 ;  /* 0x0c000008090a7389 */ /* 0x0007240000040007 */
[----:B01234-:R-:W-:Y:S01]  /*59a0*/  ENDCOLLECTIVE ;  /* 0x000000000000791b */ /* 0x01ffe20003800000 */
.L_x_3006:
[----:B------:R-:W-:Y:S02]  /*59b0*/  FADD.FTZ R20, R5, R20 ;  /* 0x0000001405147221 */ /* 0x000fe40000010000 */
[----:B------:R-:W0:Y:S01]  /*59c0*/  LDC.64 R4, c[0x0][0x218] ;  /* 0x00008600ff047b82 */ /* 0x000e220000000a00 */
[----:B------:R-:W-:Y:S02]  /*59d0*/  HFMA2.MMA R8, -RZ, RZ, 0, 5.9604644775390625e-08 ;  /* 0x00000001ff087435 */ /* 0x000fe400000001ff */
[----:B------:R-:W-:Y:S02]  /*59e0*/  MOV R9, R20 ;  /* 0x0000001400097202 */ /* 0x000fe40000000f00 */
[----:B------:R-:W-:Y:S01]  /*59f0*/  @!P0 MOV R2, R24 ;  /* 0x0000001800028202 */ /* 0x000fe20000000f00 */
[----:B------:R-:W-:Y:S01]  /*5a00*/  @!P0 IMAD.MOV.U32 R3, RZ, RZ, R26 ;  /* 0x000000ffff038224 */ /* 0x000fe200078e001a */
[----:B------:R-:W-:Y:S01]  /*5a10*/  ISETP.NE.AND P0, PT, R63, RZ, PT ;  /* 0x000000ff3f00720c */ /* 0x000fe20003f05270 */
[----:B------:R-:W-:-:S12]  /*5a20*/  IMAD.MOV.U32 R23, RZ, RZ, R10 ;  /* 0x000000ffff177224 */ /* 0x000fd800078e000a */
[----:B0-----:R-:W-:Y:S05]  /*5a30*/  WARPSYNC.COLLECTIVE R6, `(.L_x_3007) ;  /* 0x0000000006087348 */ /* 0x001fea0003c00000 */
[----:B------:R1:W2:Y:S02]  /*5a40*/  SHFL.BFLY P2, R10, R9, R8, R7 ;  /* 0x0c000008090a7389 */ /* 0x0002a40000040007 */
[----:B012---:R-:W-:Y:S01]  /*5a50*/  ENDCOLLECTIVE ;  /* 0x000000000000791b */ /* 0x007fe20003800000 */
.L_x_3007:
[----:B------:R-:W-:Y:S01]  /*5a60*/  FADD.FTZ R21, R22, R23 ;  /* 0x0000001716157221 */ /* 0x000fe20000010000 */
[----:B------:R-:W-:Y:S01]  /*5a70*/  IMAD.WIDE R4, R15, 0x2, R4 ;  /* 0x000000020f047825 */ /* 0x000fe200078e0204 */
[----:B------:R-:W-:-:S03]  /*5a80*/  @!P0 F2FP.F16.F32.PACK_AB R11, RZ, R13 ;  /* 0x0000000dff0b823e */ /* 0x000fc600000000ff */
[----:B------:R-:W-:Y:S01]  /*5a90*/  IMAD.MOV.U32 R9, RZ, RZ, R21 ;  /* 0x000000ffff097224 */ /* 0x000fe200078e0015 */
[----:B------:R-:W-:-:S07]  /*5aa0*/  MOV R23, R10 ;  /* 0x0000000a00177202 */ /* 0x000fce0000000f00 */
[----:B------:R-:W-:Y:S05]  /*5ab0*/  WARPSYNC.COLLECTIVE R6, `(.L_x_3008) ;  /* 0x0000000006087348 */ /* 0x000fea0003c00000 */
[----:B------:R0:W1:Y:S02]  /*5ac0*/  SHFL.BFLY P2, R10, R9, R8, R7 ;  /* 0x0c000008090a7389 */ /* 0x0000640000040007 */
[----:B01----:R-:W-:Y:S01]  /*5ad0*/  ENDCOLLECTIVE ;  /* 0x000000000000791b */ /* 0x003fe20003800000 */
.L_x_3008:
[----:B------:R-:W-:Y:S01]  /*5ae0*/  HFMA2.MMA R8, -RZ, RZ, 0, 4.76837158203125e-07 ;  /* 0x00000008ff087435 */ /* 0x000fe200000001ff */
[----:B------:R-:W-:Y:S02]  /*5af0*/  MOV R9, R2 ;  /* 0x0000000200097202 */ /* 0x000fe40000000f00 */
[----:B------:R-:W-:-:S08]  /*5b00*/  MOV R22, R10 ;  /* 0x0000000a00167202 */ /* 0x000fd00000000f00 */
[----:B------:R-:W-:Y:S05]  /*5b10*/  WARPSYNC.COLLECTIVE R6, `(.L_x_3009) ;  /* 0x0000000006087348 */ /* 0x000fea0003c00000 */
[----:B------:R0:W1:Y:S02]  /*5b20*/  SHFL.BFLY P2, R10, R9, R8, R7 ;  /* 0x0c000008090a7389 */ /* 0x0000640000040007 */
[----:B01----:R-:W-:Y:S01]  /*5b30*/  ENDCOLLECTIVE ;  /* 0x000000000000791b */ /* 0x003fe20003800000 */
.L_x_3009:
[----:B------:R-:W-:Y:S02]  /*5b40*/  MOV R9, R3 ;  /* 0x0000000300097202 */ /* 0x000fe40000000f00 */
[----:B------:R-:W-:-:S07]  /*5b50*/  MOV R27, R10 ;  /* 0x0000000a001b7202 */ /* 0x000fce0000000f00 */
[----:B------:R-:W-:Y:S05]  /*5b60*/  WARPSYNC.COLLECTIVE R6, `(.L_x_3010) ;  /* 0x0000000006087348 */ /* 0x000fea0003c00000 */
[----:B------:R0:W1:Y:S02]  /*5b70*/  SHFL.BFLY P2, R10, R9, R8, R7 ;  /* 0x0c000008090a7389 */ /* 0x0000640000040007 */
[----:B01----:R-:W-:Y:S01]  /*5b80*/  ENDCOLLECTIVE ;  /* 0x000000000000791b */ /* 0x003fe20003800000 */
.L_x_3010:
[----:B------:R-:W-:Y:S01]  /*5b90*/  FADD.FTZ R26, R27, R2 ;  /* 0x000000021b1a7221 */ /* 0x000fe20000010000 */
[----:B------:R-:W-:-:S04]  /*5ba0*/  HFMA2.MMA R8, -RZ, RZ, 0, 2.384185791015625e-07 ;  /* 0x00000004ff087435 */ /* 0x000fc800000001ff */
[----:B------:R-:W-:Y:S02]  /*5bb0*/  MOV R9, R26 ;  /* 0x0000001a00097202 */ /* 0x000fe40000000f00 */
[----:B------:R-:W-:-:S07]  /*5bc0*/  MOV R24, R10 ;  /* 0x0000000a00187202 */ /* 0x000fce0000000f00 */
[----:B------:R-:W-:Y:S05]  /*5bd0*/  WARPSYNC.COLLECTIVE R6, `(.L_x_3011) ;  /* 0x0000000006087348 */ /* 0x000fea0003c00000 */
[----:B------:R0:W1:Y:S02]  /*5be0*/  SHFL.BFLY P2, R10, R9, R8, R7 ;  /* 0x0c000008090a7389 */ /* 0x0000640000040007 */
[----:B01----:R-:W-:Y:S01]  /*5bf0*/  ENDCOLLECTIVE ;  /* 0x000000000000791b */ /* 0x003fe20003800000 */
.L_x_3011:
[----:B------:R-:W-:Y:S02]  /*5c00*/  FADD.FTZ R24, R24, R3 ;  /* 0x0000000318187221 */ /* 0x000fe40000010000 */
[----:B------:R-:W0:Y:S03]  /*5c10*/  LDC.64 R2, c[0x0][0x220] ;  /* 0x00008800ff027b82 */ /* 0x000e260000000a00 */
[----:B------:R-:W-:Y:S01]  /*5c20*/  MOV R9, R24 ;  /* 0x0000001800097202 */ /* 0x000fe20000000f00 */
[----:B------:R-:W-:-:S07]  /*5c30*/  IMAD.MOV.U32 R25, RZ, RZ, R10 ;  /* 0x000000ffff197224 */ /* 0x000fce00078e000a */
[----:B0-----:R-:W-:Y:S05]  /*5c40*/  WARPSYNC.COLLECTIVE R6, `(.L_x_3012) ;  /* 0x0000000006087348 */ /* 0x001fea0003c00000 */
[----:B------:R1:W2:Y:S02]  /*5c50*/  SHFL.BFLY P2, R10, R9, R8, R7 ;  /* 0x0c000008090a7389 */ /* 0x0002a40000040007 */
[----:B012---:R-:W-:Y:S01]  /*5c60*/  ENDCOLLECTIVE ;  /* 0x000000000000791b */ /* 0x007fe20003800000 */
.L_x_3012:
[----:B------:R-:W-:Y:S01]  /*5c70*/  FADD.FTZ R26, R26, R25 ;  /* 0x000000191a1a7221 */ /* 0x000fe20000010000 */
[----:B------:R-:W-:Y:S01]  /*5c80*/  IMAD.WIDE R2, R15, 0x2, R2 ;  /* 0x000000020f027825 */ /* 0x000fe200078e0202 */
[----:B------:R-:W-:-:S03]  /*5c90*/  HFMA2.MMA R8, -RZ, RZ, 0, 1.1920928955078125e-07 ;  /* 0x00000002ff087435 */ /* 0x000fc600000001ff */
[----:B------:R-:W-:Y:S02]  /*5ca0*/  MOV R9, R26 ;  /* 0x0000001a00097202 */ /* 0x000fe40000000f00 */
[----:B------:R-:W-:-:S07]  /*5cb0*/  MOV R29, R10 ;  /* 0x0000000a001d7202 */ /* 0x000fce0000000f00 */
[----:B------:R-:W-:Y:S05]  /*5cc0*/  WARPSYNC.COLLECTIVE R6, `(.L_x_3013) ;  /* 0x0000000006087348 */ /* 0x000fea0003c00000 */
[----:B------:R0:W1:Y:S02]  /*5cd0*/  SHFL.BFLY P2, R10, R9, R8, R7 ;  /* 0x0c000008090a7389 */ /* 0x0000640000040007 */
[----:B01----:R-:W-:Y:S01]  /*5ce0*/  ENDCOLLECTIVE ;  /* 0x000000000000791b */ /* 0x003fe20003800000 */
.L_x_3013:
[----:B------:R-:W-:-:S05]  /*5cf0*/  FADD.FTZ R25, R24, R29 ;  /* 0x0000001d18197221 */ /* 0x000fca0000010000 */
[----:B------:R-:W-:Y:S01]  /*5d00*/  MOV R9, R25 ;  /* 0x0000001900097202 */ /* 0x000fe20000000f00 */
[----:B------:R-:W-:-:S07]  /*5d10*/  IMAD.MOV.U32 R27, RZ, RZ, R10 ;  /* 0x000000ffff1b7224 */ /* 0x000fce00078e000a */
[----:B------:R-:W-:Y:S05]  /*5d20*/  WARPSYNC.COLLECTIVE R6, `(.L_x_3014) ;  /* 0x0000000006087348 */ /* 0x000fea0003c00000 */
[----:B------:R0:W1:Y:S02]  /*5d30*/  SHFL.BFLY P2, R10, R9, R8, R7 ;  /* 0x0c000008090a7389 */ /* 0x0000640000040007 */
[----:B01----:R-:W-:Y:S01]  /*5d40*/  ENDCOLLECTIVE ;  /* 0x000000000000791b */ /* 0x003fe20003800000 */
.L_x_3014:
[----:B------:R-:W-:Y:S01]  /*5d50*/  FADD.FTZ R26, R26, R27 ;  /* 0x0000001b1a1a7221 */ /* 0x000fe20000010000 */
[----:B------:R-:W-:Y:S01]  /*5d60*/  FADD.FTZ R8, R20, R23 ;  /* 0x0000001714087221 */ /* 0x000fe20000010000 */
[----:B------:R-:W-:Y:S02]  /*5d70*/  @!P0 F2FP.F16.F32.PACK_AB R7, RZ, R17 ;  /* 0x00000011ff07823e */ /* 0x000fe400000000ff */
[----:B------:R-:W-:Y:S02]  /*5d80*/  @!P0 F2FP.F16.F32.PACK_AB R6, RZ, R16 ;  /* 0x00000010ff06823e */ /* 0x000fe400000000ff */
[----:B------:R-:W-:Y:S02]  /*5d90*/  @!P0 F2FP.F16.F32.PACK_AB R8, RZ, R8 ;  /* 0x00000008ff08823e */ /* 0x000fe400000000ff */
[----:B------:R-:W-:Y:S01]  /*5da0*/  PRMT R15, R7, 0x7610, R15 ;  /* 0x00007610070f7816 */ /* 0x000fe2000000000f */
[----:B------:R-:W-:Y:S01]  /*5db0*/  HFMA2.MMA R7, -RZ, RZ, 0, 0.000503063201904296875 ;  /* 0x0000101fff077435 */ /* 0x000fe200000001ff */
[----:B------:R-:W-:-:S02]  /*5dc0*/  PRMT R14, R6, 0x7610, R14 ;  /* 0x00007610060e7816 */ /* 0x000fc4000000000e */
[----:B------:R-:W-:Y:S02]  /*5dd0*/  MOV R24, R10 ;  /* 0x0000000a00187202 */ /* 0x000fe40000000f00 */
[----:B------:R-:W-:Y:S02]  /*5de0*/  @!P0 F2FP.F16.F32.PACK_AB R10, RZ, R12 ;  /* 0x0000000cff0a823e */ /* 0x000fe400000000ff */
        /* <DEDUP_REMOVED lines=11> */
.L_x_3015:
        /* <DEDUP_REMOVED lines=11> */
.L_x_3016:
[----:B------:R-:W-:Y:S01]  /*5f50*/  FADD.FTZ R13, R26, R13 ;  /* 0x0000000d1a0d7221 */ /* 0x000fe20000010000 */
[----:B------:R-:W-:Y:S06]  /*5f60*/  BRA `(.L_x_3017) ;  /* 0xffffffe400147947 */ /* 0x000fec000383ffff */
.L_x_3018:
        /* <DEDUP_REMOVED lines=9> */
.L_x_3870:


//--------------------- .text._ZN13group_norm_v218gn_bwd_cuda_kernelI6__halfLi320ELi3ELi16ELi20ELi1024ELb1ELb1ELi8ELi320ELi320ELi4ELb1ELi2ELb0ELb0ELNS_15WgradSyncMethodE3ENS_16CompileConditionILi900EEEEEvPT_S6_S6_PKS5_S8_S8_S8_PKfflPfPj --------------------------
	.section	.text._ZN13group_norm_v218gn_bwd_cuda_kernelI6__halfLi320ELi3ELi16ELi20ELi1024ELb1ELb1ELi8ELi320ELi320ELi4ELb1ELi2ELb0ELb0ELNS_15WgradSyncMethodE3ENS_16CompileConditionILi900EEEEEvPT_S6_S6_PKS5_S8_S8_S8_PKfflPfPj,"ax",@progbits
	.align	128
        .global         _ZN13group_norm_v218gn_bwd_cuda_kernelI6__halfLi320ELi3ELi16ELi20ELi1024ELb1ELb1ELi8ELi320ELi320ELi4ELb1ELi2ELb0ELb0ELNS_15WgradSyncMethodE3ENS_16CompileConditionILi900EEEEEvPT_S6_S6_PKS5_S8_S8_S8_PKfflPfPj
        .type           _ZN13group_norm_v218gn_bwd_cuda_kernelI6__halfLi320ELi3ELi16ELi20ELi1024ELb1ELb1ELi8ELi320ELi320ELi4ELb1ELi2ELb0ELb0ELNS_15WgradSyncMethodE3ENS_16CompileConditionILi900EEEEEvPT_S6_S6_PKS5_S8_S8_S8_PKfflPfPj,@function
        .size           _ZN13group_norm_v218gn_bwd_cuda_kernelI6__halfLi320ELi3ELi16ELi20ELi1024ELb1ELb1ELi8ELi320ELi320ELi4ELb1ELi2ELb0ELb0ELNS_15WgradSyncMethodE3ENS_16CompileConditionILi900EEEEEvPT_S6_S6_PKS5_S8_S8_S8_PKfflPfPj,(.L_x_3871 - _ZN13group_norm_v218gn_bwd_cuda_kernelI6__halfLi320ELi3ELi16ELi20ELi1024ELb1ELb1ELi8ELi320ELi320ELi4ELb1ELi2ELb0ELb0ELNS_15WgradSyncMethodE3ENS_16CompileConditionILi900EEEEEvPT_S6_S6_PKS5_S8_S8_S8_PKfflPfPj)
        .other          _ZN13group_norm_v218gn_bwd_cuda_kernelI6__halfLi320ELi3ELi16ELi20ELi1024ELb1ELb1ELi8ELi320ELi320ELi4ELb1ELi2ELb0ELb0ELNS_15WgradSyncMethodE3ENS_16CompileConditionILi900EEEEEvPT_S6_S6_PKS5_S8_S8_S8_PKfflPfPj,@"STO_CUDA_ENTRY STV_DEFAULT"
_ZN13group_norm_v218gn_bwd_cuda_kernelI6__halfLi320ELi3ELi16ELi20ELi1024ELb1ELb1ELi8ELi320ELi320ELi4ELb1ELi2ELb0ELb0ELNS_15WgradSyncMethodE3ENS_16CompileConditionILi900EEEEEvPT_S6_S6_PKS5_S8_S8_S8_PKfflPfPj:
.text._ZN13group_norm_v218gn_bwd_cuda_kernelI6__halfLi320ELi3ELi16ELi20ELi1024ELb1ELb1ELi8ELi320ELi320ELi4ELb1ELi2ELb0ELb0ELNS_15WgradSyncMethodE3ENS_16CompileConditionILi900EEEEEvPT_S6_S6_PKS5_S8_S8_S8_PKfflPfPj:
        /* <DEDUP_REMOVED lines=28> */
.L_x_3021:
[----:B------:R-:W2:Y:S04]  /*01c0*/  LD.E.STRONG.GPU R0, desc[UR14][R2.64] ;  /* 0x0000000e02007980 */ /* 0x000ea8000c10f900 */
[----:B--2---:R-:W-:Y:S01]  /*01d0*/  CCTL.IVALL ;  /* 0x00000000ff00798f */ /* 0x004fe20002000000 */
[----:B------:R-:W-:Y:S05]  /*01e0*/  YIELD ;  /* 0x0000000000007946 */ /* 0x000fea0003800000 */
[----:B-----5:R-:W-:-:S04]  /*01f0*/  LOP3.LUT R0, R0, R5, RZ, 0x3c, !PT ;  /* 0x0000000500007212 */ /* 0x020fc800078e3cff */
[----:B------:R-:W-:-:S13]  /*0200*/  ISETP.GT.AND P0, PT, R0, -0x1, PT ;  /* 0xffffffff0000780c */ /* 0x000fda0003f04270 */
[----:B------:R-:W-:Y:S05]  /*0210*/  @P0 BRA `(.L_x_3021) ;  /* 0xfffffffc00e80947 */ /* 0x000fea000383ffff */
.L_x_3020:
[----:B------:R-:W-:Y:S05]  /*0220*/  WARPSYNC.ALL ;  /* 0x0000000000007948 */ /* 0x000fea0003800000 */
[----:B------:R-:W-:Y:S06]  /*0230*/  BAR.SYNC.DEFER_BLOCKING 0x0 ;  /* 0x0000000000007b1d */ /* 0x000fec0000010000 */
[----:B------:R-:W-:Y:S05]  /*0240*/  BRA `(.L_x_3022) ;  /* 0x0000002000ac7947 */ /* 0x000fea0003800000 */
.L_x_3019:
        /* <DEDUP_REMOVED lines=11> */
[----:B------:R-:W-:Y:S01]  /*0300*/  IMAD.WIDE.U32 R2, R2, -0x33333333, RZ ;  /* 0xcccccccd02027825 */ /* 0x000fe200078e00ff */
[----:B------:R-:W-:Y:S02]  /*0310*/  CS2R R26, SRZ ;  /* 0x00000000001a7805 */ /* 0x000fe4000001ff00 */
[----:B------:R-:W-:-:S02]  /*0320*/  CS2R R24, SRZ ;  /* 0x0000000000187805 */ /* 0x000fc4000001ff00 */
[----:B------:R-:W-:Y:S02]  /*0330*/  CS2R R22, SRZ ;  /* 0x0000000000167805 */ /* 0x000fe4000001ff00 */
[----:B------:R-:W-:Y:S02]  /*0340*/  CS2R R20, SRZ ;  /* 0x0000000000147805 */ /* 0x000fe4000001ff00 */
[----:B------:R-:W-:Y:S01]  /*0350*/  SHF.R.U32.HI R2, RZ, 0x2, R3 ;  /* 0x00000002ff027819 */ /* 0x000fe20000011603 */
[----:B------:R-:W-:Y:S01]  /*0360*/  UMOV UR4, URZ ;  /* 0x0000003f00047c82 */ /* 0x000fe20008000000 */
[--C-:B--2---:R-:W-:Y:S02]  /*0370*/  HADD2.F32 R47, -RZ, R10.reuse.H0_H0 ;  /* 0x2000000aff2f7230 */ /* 0x104fe40000004100 */
[----:B------:R-:W-:Y:S02]  /*0380*/  HADD2.F32 R5, -RZ, R10.H1_H1 ;  /* 0x3000000aff057230 */ /* 0x000fe40000004100 */
[----:B------:R-:W-:-:S02]  /*0390*/  HADD2.F32 R7, -RZ, R11.H0_H0 ;  /* 0x2000000bff077230 */ /* 0x000fc40000004100 */
[----:B------:R-:W-:Y:S02]  /*03a0*/  HADD2.F32 R9, -RZ, R11.H1_H1 ;  /* 0x3000000bff097230 */ /* 0x000fe40000004100 */
[--C-:B---3--:R-:W-:Y:S02]  /*03b0*/  HADD2.F32 R45, -RZ, R12.reuse.H0_H0 ;  /* 0x2000000cff2d7230 */ /* 0x108fe40000004100 */
[----:B------:R-:W-:Y:S02]  /*03c0*/  HADD2.F32 R4, -RZ, R12.H1_H1 ;  /* 0x3000000cff047230 */ /* 0x000fe40000004100 */
[--C-:B------:R-:W-:Y:S02]  /*03d0*/  HADD2.F32 R6, -RZ, R13.reuse.H0_H0 ;  /* 0x2000000dff067230 */ /* 0x100fe40000004100 */
[----:B------:R-:W-:-:S07]  /*03e0*/  HADD2.F32 R8, -RZ, R13.H1_H1 ;  /* 0x3000000dff087230 */ /* 0x000fce0000004100 */
.L_x_3038:
[----:B--2---:R-:W-:Y:S01]  /*03f0*/  IMAD.WIDE.U32 R10, R0, -0x33333333, RZ ;  /* 0xcccccccd000a7825 */ /* 0x004fe200078e00ff */
[----:B------:R-:W-:Y:S01]  /*0400*/  USHF.L.U32 UR6, UR16, 0x3, URZ ;  /* 0x0000000310067899 */ /* 0x000fe2000800063f */
[----:B------:R-:W-:Y:S01]  /*0410*/  HFMA2.MMA R13, -RZ, RZ, 0, 0 ;  /* 0x00000000ff0d7435 */ /* 0x000fe200000001ff */
[----:B------:R-:W-:Y:S01]  /*0420*/  MOV R14, UR5 ;  /* 0x00000005000e7c02 */ /* 0x000fe20008000f00 */
[----:B------:R-:W-:Y:S01]  /*0430*/  IMAD.U32 R3, RZ, RZ, UR9 ;  /* 0x00000009ff037e24 */ /* 0x000fe2000f8e00ff */
[----:B------:R-:W-:Y:S01]  /*0440*/  SHF.R.U32.HI R39, RZ, 0x6, R11 ;  /* 0x00000006ff277819 */ /* 0x000fe2000001160b */
[----:B------:R-:W-:Y:S01]  /*0450*/  ULOP3.LUT UR6, UR6, 0x3f8, URZ, 0xc0, !UPT ;  /* 0x000003f806067892 */ /* 0x000fe2000f8ec03f */
[----:B------:R-:W-:Y:S01]  /*0460*/  MOV R11, UR9 ;  /* 0x00000009000b7c02 */ /* 0x000fe20008000f00 */
[----:B------:R-:W-:Y:S01]  /*0470*/  ULDC.64 UR10, c[0x0][0x248] ;  /* 0x00009200000a7ab9 */ /* 0x000fe20000000a00 */
[----:B------:R-:W-:Y:S01]  /*0480*/  LEA R3, P0, R3, R2, 0x4 ;  /* 0x0000000203037211 */ /* 0x000fe200078020ff */
[C---:B------:R-:W-:Y:S01]  /*0490*/  IMAD R37, R39.reuse, -0x50, R0 ;  /* 0xffffffb027257824 */ /* 0x040fe200078e0200 */
[----:B------:R-:W-:Y:S01]  /*04a0*/  ULDC.64 UR12, c[0x0][0x258] ;  /* 0x00009600000c7ab9 */ /* 0x000fe20000000a00 */
[----:B------:R-:W-:Y:S01]  /*04b0*/  IADD3 R10, R39, UR6, RZ ;  /* 0x00000006270a7c10 */ /* 0x000fe2000fffe0ff */
[----:B------:R-:W-:-:S02]  /*04c0*/  UIMAD UR6, UR5, 0x50000, URZ ;  /* 0x00050000050678a4 */ /* 0x000fc4000f8e023f */
[----:B------:R-:W-:Y:S02]  /*04d0*/  SHF.L.U32 R12, R37, 0x2, RZ ;  /* 0x00000002250c7819 */ /* 0x000fe400000006ff */
[----:B------:R-:W-:Y:S01]  /*04e0*/  IMAD R15, R10, 0x140, RZ ;  /* 0x000001400a0f7824 */ /* 0x000fe200078e02ff */
[----:B------:R-:W-:Y:S02]  /*04f0*/  LEA.HI.X R10, R11, RZ, R14, 0x4, P0 ;  /* 0x000000ff0b0a7211 */ /* 0x000fe400000f240e */
[----:B------:R-:W-:Y:S01]  /*0500*/  LEA R32, P0, R3, UR10, 0x3 ;  /* 0x0000000a03207c11 */ /* 0x000fe2000f8018ff */
[----:B------:R-:W-:-:S03]  /*0510*/  IMAD.WIDE.U32 R12, R11, 0x50000, R12 ;  /* 0x000500000b0c7825 */ /* 0x000fc600078e000c */
[----:B------:R-:W-:Y:S01]  /*0520*/  LEA.HI.X R33, R3, UR11, R10, 0x3, P0 ;  /* 0x0000000b03217c11 */ /* 0x000fe200080f1c0a */
[----:B------:R-:W-:Y:S01]  /*0530*/  VIADD R13, R13, UR6 ;  /* 0x000000060d0d7c36 */ /* 0x000fe20008000000 */
[C---:B------:R-:W-:Y:S01]  /*0540*/  IADD3 R11, P1, R15.reuse, R12, RZ ;  /* 0x0000000c0f0b7210 */ /* 0x040fe20007f3e0ff */
[----:B------:R-:W-:Y:S01]  /*0550*/  ULDC.64 UR10, c[0x0][0x230] ;  /* 0x00008c00000a7ab9 */ /* 0x000fe20000000a00 */
[----:B------:R-:W-:Y:S01]  /*0560*/  IADD3 R3, R15, 0x500, RZ ;  /* 0x000005000f037810 */ /* 0x000fe20007ffe0ff */
[----:B------:R-:W-:Y:S01]  /*0570*/  ULDC UR6, c[0x0][0x250] ;  /* 0x0000940000067ab9 */ /* 0x000fe20000000800 */
        /* <DEDUP_REMOVED lines=8> */
[----:B------:R-:W-:Y:S01]  /*0600*/  SHF.L.U32 R12, R3, 0x1, RZ ;  /* 0x00000001030c7819 */ /* 0x000fe200000006ff */
[----:B------:R-:W-:-:S03]  /*0610*/  IMAD.X R14, RZ, RZ, R13, P0 ;  /* 0x000000ffff0e7224 */ /* 0x000fc600000e060d */
[----:B------:R-:W-:Y:S02]  /*0620*/  IADD3 R34, P0, R12, UR10, RZ ;  /* 0x0000000a0c227c10 */ /* 0x000fe4000ff1e0ff */
[----:B------:R-:W-:-:S04]  /*0630*/  SHF.L.U64.HI R13, R3, 0x1, R14 ;  /* 0x00000001030d7819 */ /* 0x000fc8000001020e */
        /* <DEDUP_REMOVED lines=12> */
[--C-:B---3--:R-:W-:Y:S02]  /*0700*/  HADD2.F32 R3, -RZ, R16.reuse.H0_H0 ;  /* 0x20000010ff037230 */ /* 0x108fe40000004100 */
[----:B------:R-:W-:-:S03]  /*0710*/  HADD2.F32 R15, -RZ, R16.H1_H1 ;  /* 0x30000010ff0f7230 */ /* 0x000fc60000004100 */
[C---:B------:R-:W-:Y:S02]  /*0720*/  FADD.FTZ R3, -R32.reuse, R3 ;  /* 0x0000000320037221 */ /* 0x040fe40000010100 */
[----:B------:R-:W-:Y:S02]  /*0730*/  FADD.FTZ R15, -R32, R15 ;  /* 0x0000000f200f7221 */ /* 0x000fe40000010100 */
[C---:B0-----:R-:W-:Y:S02]  /*0740*/  FMUL.FTZ R3, R14.reuse, R3 ;  /* 0x000000030e037220 */ /* 0x041fe40000410000 */
[----:B------:R-:W-:Y:S02]  /*0750*/  FMUL.FTZ R15, R14, R15 ;  /* 0x0000000f0e0f7220 */ /* 0x000fe40000410000 */
[----:B------:R-:W-:Y:S01]  /*0760*/  FFMA.FTZ R51, R47, R3, R45 ;  /* 0x000000032f337223 */ /* 0x000fe2000001002d */
[--C-:B------:R-:W-:Y:S02]  /*0770*/  HADD2.F32 R19, -RZ, R17.reuse.H0_H0 ;  /* 0x20000011ff137230 */ /* 0x100fe40000004100 */
[----:B------:R-:W-:Y:S01]  /*0780*/  FFMA.FTZ R52, R5, R15, R4 ;  /* 0x0000000f05347223 */ /* 0x000fe20000010004 */
[----:B------:R-:W-:Y:S01]  /*0790*/  FMUL.FTZ R38, R51, -1.4426950216293334961 ;  /* 0xbfb8aa3b33267820 */ /* 0x000fe20000410000 */
[----:B------:R-:W-:-:S02]  /*07a0*/  HADD2.F32 R33, -RZ, R17.H1_H1 ;  /* 0x30000011ff217230 */ /* 0x000fc40000004100 */
[----:B------:R-:W-:Y:S01]  /*07b0*/  FADD.FTZ R19, -R32, R19 ;  /* 0x0000001320137221 */ /* 0x000fe20000010100 */
[----:B------:R-:W-:Y:S02]  /*07c0*/  FMUL.FTZ R46, R52, -1.4426950216293334961 ;  /* 0xbfb8aa3b342e7820 */ /* 0x000fe40000410000 */
[----:B------:R-:W0:Y:S01]  /*07d0*/  MUFU.EX2 R38, R38 ;  /* 0x0000002600267308 */ /* 0x000e220000000800 */
[----:B------:R-:W-:Y:S01]  /*07e0*/  FMUL.FTZ R17, R14, R19 ;  /* 0x000000130e117220 */ /* 0x000fe20000410000 */
[----:B------:R-:W-:-:S03]  /*07f0*/  FADD.FTZ R19, -R32, R33 ;  /* 0x0000002120137221 */ /* 0x000fc60000010100 */
[----:B------:R-:W-:-:S03]  /*0800*/  FFMA.FTZ R41, R7, R17, R6 ;  /* 0x0000001107297223 */ /* 0x000fc60000010006 */
[----:B------:R-:W1:Y:S01]  /*0810*/  MUFU.EX2 R46, R46 ;  /* 0x0000002e002e7308 */ /* 0x000e620000000800 */
[----:B------:R-:W-:Y:S01]  /*0820*/  FMUL.FTZ R19, R14, R19 ;  /* 0x000000130e137220 */ /* 0x000fe20000410000 */
[----:B------:R-:W-:Y:S01]  /*0830*/  FMUL.FTZ R50, R41, -1.4426950216293334961 ;  /* 0xbfb8aa3b29327820 */ /* 0x000fe20000410000 */
[----:B----4-:R-:W-:Y:S02]  /*0840*/  HADD2.F32 R49, -RZ, R35.H0_H0 ;  /* 0x20000023ff317230 */ /* 0x010fe40000004100 */
[----:B------:R-:W-:Y:S01]  /*0850*/  FFMA.FTZ R42, R9, R19, R8 ;  /* 0x00000013092a7223 */ /* 0x000fe20000010008 */
[--C-:B------:R-:W-:Y:S02]  /*0860*/  HADD2.F32 R43, -RZ, R34.reuse.H0_H0 ;  /* 0x20000022ff2b7230 */ /* 0x100fe40000004100 */
[----:B------:R-:W2:Y:S01]  /*0870*/  MUFU.EX2 R50, R50 ;  /* 0x0000003200327308 */ /* 0x000ea20000000800 */
[----:B------:R-:W-:Y:S01]  /*0880*/  FMUL.FTZ R54, R42, -1.4426950216293334961 ;  /* 0xbfb8aa3b2a367820 */ /* 0x000fe20000410000 */
[----:B------:R-:W-:Y:S01]  /*0890*/  FADD.FTZ R49, -R32, R49 ;  /* 0x0000003120317221 */ /* 0x000fe20000010100 */
[----:B0-----:R-:W-:Y:S01]  /*08a0*/  FADD.FTZ R38, R38, 1 ;  /* 0x3f80000026267421 */ /* 0x001fe20000010000 */
[----:B------:R-:W-:Y:S01]  /*08b0*/  FADD.FTZ R43, -R32, R43 ;  /* 0x0000002b202b7221 */ /* 0x000fe20000010100 */
[----:B------:R-:W-:-:S02]  /*08c0*/  HADD2.F32 R33, -RZ, R34.H1_H1 ;  /* 0x30000022ff217230 */ /* 0x000fc40000004100 */
[----:B------:R-:W-:Y:S01]  /*08d0*/  FMUL.FTZ R44, R14, R49 ;  /* 0x000000310e2c7220 */ /* 0x000fe20000410000 */
[----:B------:R-:W0:Y:S01]  /*08e0*/  MUFU.EX2 R54, R54 ;  /* 0x0000003600367308 */ /* 0x000e220000000800 */
[----:B-1----:R-:W-:Y:S01]  /*08f0*/  FADD.FTZ R49, R46, 1 ;  /* 0x3f8000002e317421 */ /* 0x002fe20000010000 */
[----:B------:R-:W-:Y:S01]  /*0900*/  FMUL.FTZ R16, R14, R43 ;  /* 0x0000002b0e107220 */ /* 0x000fe20000410000 */
[----:B------:R-:W-:-:S05]  /*0910*/  FADD.FTZ R43, -R32, R33 ;  /* 0x00000021202b7221 */ /* 0x000fca0000010100 */
[----:B------:R-:W1:Y:S01]  /*0920*/  MUFU.RCP R48, R38 ;  /* 0x0000002600307308 */ /* 0x000e620000001000 */
[----:B------:R-:W-:Y:S02]  /*0930*/  HADD2.F32 R35, -RZ, R35.H1_H1 ;  /* 0x30000023ff237230 */ /* 0x000fe40000004100 */
[----:B------:R-:W-:Y:S01]  /*0940*/  FMUL.FTZ R18, R14, R43 ;  /* 0x0000002b0e127220 */ /* 0x000fe20000410000 */
[----:B------:R-:W-:-:S04]  /*0950*/  FFMA.FTZ R33, R47, R16, R45 ;  /* 0x000000102f217223 */ /* 0x000fc8000001002d */
[----:B------:R-:W3:Y:S01]  /*0960*/  MUFU.RCP R49, R49 ;  /* 0x0000003100317308 */ /* 0x000ee20000001000 */
[----:B------:R-:W-:Y:S01]  /*0970*/  FFMA.FTZ R34, R5, R18, R4 ;  /* 0x0000001205227223 */ /* 0x000fe20000010004 */
[----:B--2---:R-:W-:Y:S01]  /*0980*/  FADD.FTZ R50, R50, 1 ;  /* 0x3f80000032327421 */ /* 0x004fe20000010000 */
[----:B------:R-:W-:Y:S01]  /*0990*/  FADD.FTZ R35, -R32, R35 ;  /* 0x0000002320237221 */ /* 0x000fe20000010100 */
[----:B------:R-:W-:Y:S01]  /*09a0*/  FFMA.FTZ R36, R7, R44, R6 ;  /* 0x0000002c07247223 */ /* 0x000fe20000010006 */
[----:B------:R-:W-:Y:S01]  /*09b0*/  FMUL.FTZ R53, R33, -1.4426950216293334961 ;  /* 0xbfb8aa3b21357820 */ /* 0x000fe20000410000 */
[----:B------:R-:W-:Y:S01]  /*09c0*/  FMUL.FTZ R43, R34, -1.4426950216293334961 ;  /* 0xbfb8aa3b222b7820 */ /* 0x000fe20000410000 */
[----:B------:R-:W-:Y:S01]  /*09d0*/  FMUL.FTZ R46, R14, R35 ;  /* 0x000000230e2e7220 */ /* 0x000fe20000410000 */
[----:B0-----:R-:W-:Y:S01]  /*09e0*/  FADD.FTZ R35, R54, 1 ;  /* 0x3f80000036237421 */ /* 0x001fe20000010000 */
[----:B------:R-:W-:Y:S01]  /*09f0*/  FMUL.FTZ R40, R36, -1.4426950216293334961 ;  /* 0xbfb8aa3b24287820 */ /* 0x000fe20000410000 */
[----:B------:R-:W0:Y:S01]  /*0a00*/  MUFU.RCP R50, R50 ;  /* 0x0000003200327308 */ /* 0x000e220000001000 */
[----:B-1----:R-:W-:Y:S01]  /*0a10*/  FADD.FTZ R54, -R48, 1 ;  /* 0x3f80000030367421 */ /* 0x002fe20000010100 */
[----:B------:R-:W-:-:S03]  /*0a20*/  FFMA.FTZ R32, R9, R46, R8 ;  /* 0x0000002e09207223 */ /* 0x000fc60000010008 */
[----:B------:R-:W-:-:S03]  /*0a30*/  FFMA.FTZ R55, R51, R54, 1 ;  /* 0x3f80000033377423 */ /* 0x000fc60000010036 */
[----:B------:R-:W1:Y:S01]  /*0a40*/  MUFU.EX2 R53, R53 ;  /* 0x0000003500357308 */ /* 0x000e620000000800 */
[----:B---3--:R-:W-:Y:S01]  /*0a50*/  FADD.FTZ R51, -R49, 1 ;  /* 0x3f80000031337421 */ /* 0x008fe20000010100 */
[----:B------:R-:W-:-:S06]  /*0a60*/  FMUL.FTZ R38, R32, -1.4426950216293334961 ;  /* 0xbfb8aa3b20267820 */ /* 0x000fcc0000410000 */
[----:B------:R-:W2:Y:S01]  /*0a70*/  MUFU.EX2 R43, R43 ;  /* 0x0000002b002b7308 */ /* 0x000ea20000000800 */
[----:B------:R-:W-:Y:S02]  /*0a80*/  FFMA.FTZ R52, R52, R51, 1 ;  /* 0x3f80000034347423 */ /* 0x000fe40000010033 */
[----:B------:R-:W3:Y:S05]  /*0a90*/  S2R R51, SR_CgaCtaId ;  /* 0x0000000000337919 */ /* 0x000eea0000008800 */
[----:B------:R-:W4:Y:S08]  /*0aa0*/  MUFU.EX2 R40, R40 ;  /* 0x0000002800287308 */ /* 0x000f300000000800 */
[----:B------:R-:W3:Y:S01]  /*0ab0*/  MUFU.RCP R35, R35 ;  /* 0x0000002300237308 */ /* 0x000ee20000001000 */
[----:B0-----:R-:W-:Y:S01]  /*0ac0*/  FADD.FTZ R54, -R50, 1 ;  /* 0x3f80000032367421 */ /* 0x001fe20000010100 */
[----:B------:R-:W-:Y:S01]  /*0ad0*/  FMUL.FTZ R55, R48, R55 ;  /* 0x0000003730377220 */ /* 0x000fe20000410000 */
[----:B-1----:R-:W-:Y:S01]  /*0ae0*/  FADD.FTZ R56, R53, 1 ;  /* 0x3f80000035387421 */ /* 0x002fe20000010000 */
[----:B------:R-:W-:-:S04]  /*0af0*/  FMUL.FTZ R48, R49, R52 ;  /* 0x0000003431307220 */ /* 0x000fc80000410000 */
[----:B------:R-:W0:Y:S01]  /*0b00*/  MUFU.EX2 R38, R38 ;  /* 0x0000002600267308 */ /* 0x000e220000000800 */
[----:B------:R-:W-:Y:S01]  /*0b10*/  FFMA.FTZ R53, R41, R54, 1 ;  /* 0x3f80000029357423 */ /* 0x000fe20000010036 */
[----:B--2---:R-:W-:Y:S01]  /*0b20*/  FADD.FTZ R58, R43, 1 ;  /* 0x3f8000002b3a7421 */ /* 0x004fe20000010000 */
[--C-:B-----5:R-:W-:Y:S02]  /*0b30*/  HADD2.F32 R52, -RZ, R28.reuse.H0_H0 ;  /* 0x2000001cff347230 */ /* 0x120fe40000004100 */
[----:B------:R-:W-:Y:S02]  /*0b40*/  HADD2.F32 R43, -RZ, R28.H1_H1 ;  /* 0x3000001cff2b7230 */ /* 0x000fe40000004100 */
[----:B----4-:R-:W-:Y:S01]  /*0b50*/  FADD.FTZ R28, R40, 1 ;  /* 0x3f800000281c7421 */ /* 0x010fe20000010000 */
[----:B------:R-:W-:Y:S02]  /*0b60*/  HADD2.F32 R40, -RZ, R29.H0_H0 ;  /* 0x2000001dff287230 */ /* 0x000fe40000004100 */
[----:B------:R-:W-:Y:S01]  /*0b70*/  FMUL.FTZ R53, R50, R53 ;  /* 0x0000003532357220 */ /* 0x000fe20000410000 */
[----:B---3--:R-:W-:Y:S01]  /*0b80*/  FADD.FTZ R57, -R35, 1 ;  /* 0x3f80000023397421 */ /* 0x008fe20000010100 */
[----:B------:R-:W-:Y:S01]  /*0b90*/  FMUL.FTZ R52, R52, R55 ;  /* 0x0000003734347220 */ /* 0x000fe20000410000 */
[----:B------:R1:W2:Y:S01]  /*0ba0*/  MUFU.RCP R41, R56 ;  /* 0x0000003800297308 */ /* 0x0002a20000001000 */
[----:B------:R-:W-:Y:S01]  /*0bb0*/  FMUL.FTZ R50, R43, R48 ;  /* 0x000000302b327220 */ /* 0x000fe20000410000 */
[----:B------:R-:W-:Y:S01]  /*0bc0*/  FFMA.FTZ R54, R42, R57, 1 ;  /* 0x3f8000002a367423 */ /* 0x000fe20000010039 */
[----:B------:R-:W-:Y:S01]  /*0bd0*/  FMUL.FTZ R48, R40, R53 ;  /* 0x0000003528307220 */ /* 0x000fe20000410000 */
[----:B------:R-:W-:-:S04]  /*0be0*/  FMUL.FTZ R40, R47, R52 ;  /* 0x000000342f287220 */ /* 0x000fc80000410000 */
[----:B------:R-:W3:Y:S01]  /*0bf0*/  MUFU.RCP R42, R58 ;  /* 0x0000003a002a7308 */ /* 0x000ee20000001000 */
[----:B0-----:R-:W-:Y:S01]  /*0c00*/  FADD.FTZ R49, R38, 1 ;  /* 0x3f80000026317421 */ /* 0x001fe20000010000 */
[----:B-1----:R-:W-:Y:S02]  /*0c10*/  HADD2.F32 R56, -RZ, R29.H1_H1 ;  /* 0x3000001dff387230 */ /* 0x002fe40000004100 */
[----:B------:R-:W-:Y:S01]  /*0c20*/  FMUL.FTZ R38, R5, R50 ;  /* 0x0000003205267220 */ /* 0x000fe20000410000 */
[----:B------:R-:W-:Y:S01]  /*0c30*/  FFMA.FTZ R40, R3, R40, RZ ;  /* 0x0000002803287223 */ /* 0x000fe200000100ff */
[----:B------:R-:W-:Y:S01]  /*0c40*/  FMUL.FTZ R43, R35, R54 ;  /* 0x00000036232b7220 */ /* 0x000fe20000410000 */
[----:B------:R-:W-:Y:S01]  /*0c50*/  MOV R53, 0x400 ;  /* 0x0000040000357802 */ /* 0x000fe20000000f00 */
[----:B------:R-:W0:Y:S01]  /*0c60*/  MUFU.RCP R28, R28 ;  /* 0x0000001c001c7308 */ /* 0x000e220000001000 */
[----:B------:R-:W-:Y:S01]  /*0c70*/  FFMA.FTZ R38, R15, R38, R40 ;  /* 0x000000260f267223 */ /* 0x000fe20000010028 */
[----:B------:R-:W-:Y:S01]  /*0c80*/  FMUL.FTZ R35, R7, R48 ;  /* 0x0000003007237220 */ /* 0x000fe20000410000 */
[----:B------:R-:W-:Y:S01]  /*0c90*/  FMUL.FTZ R56, R56, R43 ;  /* 0x0000002b38387220 */ /* 0x000fe20000410000 */
[----:B------:R-:W-:-:S02]  /*0ca0*/  IADD3 R54, R53, 0x2800, RZ ;  /* 0x0000280035367810 */ /* 0x000fc40007ffe0ff */
[----:B------:R-:W-:Y:S01]  /*0cb0*/  FFMA.FTZ R40, R17, R35, R38 ;  /* 0x0000002311287223 */ /* 0x000fe20000010026 */
[----:B------:R-:W-:Y:S01]  /*0cc0*/  FMUL.FTZ R35, R9, R56 ;  /* 0x0000003809237220 */ /* 0x000fe20000410000 */
[----:B------:R0:W1:Y:S01]  /*0cd0*/  MUFU.RCP R29, R49 ;  /* 0x00000031001d7308 */ /* 0x0000620000001000 */
[----:B------:R-:W-:Y:S01]  /*0ce0*/  LEA R38, R51, R54, 0x18 ;  /* 0x0000003633267211 */ /* 0x000fe200078ec0ff */
[----:B--2---:R-:W-:Y:S01]  /*0cf0*/  FADD.FTZ R54, -R41, 1 ;  /* 0x3f80000029367421 */ /* 0x004fe20000010100 */
[----:B---3--:R-:W-:Y:S01]  /*0d00*/  FADD.FTZ R43, -R42, 1 ;  /* 0x3f8000002a2b7421 */ /* 0x008fe20000010100 */
[----:B------:R-:W-:Y:S02]  /*0d10*/  FFMA.FTZ R35, R19, R35, R40 ;  /* 0x0000002313237223 */ /* 0x000fe40000010028 */
[----:B------:R-:W-:Y:S01]  /*0d20*/  FFMA.FTZ R40, R33, R54, 1 ;  /* 0x3f80000021287423 */ /* 0x000fe20000010036 */
[----:B------:R-:W-:Y:S01]  /*0d30*/  FFMA.FTZ R43, R34, R43, 1 ;  /* 0x3f800000222b7423 */ /* 0x000fe2000001002b */
[----:B------:R-:W-:-:S02]  /*0d40*/  HADD2.F32 R54, -RZ, R30.H0_H0 ;  /* 0x2000001eff367230 */ /* 0x000fc40000004100 */
[----:B0-----:R-:W-:Y:S01]  /*0d50*/  FADD.FTZ R49, -R28, 1 ;  /* 0x3f8000001c317421 */ /* 0x001fe20000010100 */
[----:B------:R-:W-:Y:S01]  /*0d60*/  FFMA.FTZ R34, R47, R52, RZ ;  /* 0x000000342f227223 */ /* 0x000fe200000100ff */
[----:B------:R-:W-:Y:S01]  /*0d70*/  FMUL.FTZ R41, R41, R40 ;  /* 0x0000002829297220 */ /* 0x000fe20000410000 */
[----:B------:R-:W-:Y:S02]  /*0d80*/  HADD2.F32 R60, -RZ, R30.H1_H1 ;  /* 0x3000001eff3c7230 */ /* 0x000fe40000004100 */
[----:B------:R-:W-:Y:S01]  /*0d90*/  FFMA.FTZ R49, R36, R49, 1 ;  /* 0x3f80000024317423 */ /* 0x000fe20000010031 */
[----:B------:R-:W-:Y:S01]  /*0da0*/  FFMA.FTZ R34, R5, R50, R34 ;  /* 0x0000003205227223 */ /* 0x000fe20000010022 */
[----:B------:R-:W-:Y:S01]  /*0db0*/  FMUL.FTZ R54, R54, R41 ;  /* 0x0000002936367220 */ /* 0x000fe20000410000 */
[----:B------:R-:W-:Y:S01]  /*0dc0*/  FMUL.FTZ R43, R42, R43 ;  /* 0x0000002b2a2b7220 */ /* 0x000fe20000410000 */
[----:B------:R-:W-:Y:S01]  /*0dd0*/  UIADD3 UR6, UP0, UR9, 0x2, URZ ;  /* 0x0000000209067890 */ /* 0x000fe2000ff1e03f */
[----:B-1----:R-:W-:Y:S01]  /*0de0*/  FADD.FTZ R33, -R29, 1 ;  /* 0x3f8000001d217421 */ /* 0x002fe20000010100 */
[----:B------:R-:W-:Y:S01]  /*0df0*/  FMUL.FTZ R49, R28, R49 ;  /* 0x000000311c317220 */ /* 0x000fe20000410000 */
[----:B------:R-:W-:Y:S01]  /*0e00*/  FFMA.FTZ R34, R7, R48, R34 ;  /* 0x0000003007227223 */ /* 0x000fe20000010022 */
[----:B------:R-:W-:-:S02]  /*0e10*/  HADD2.F32 R58, -RZ, R31.H0_H0 ;  /* 0x2000001fff3a7230 */ /* 0x000fc40000004100 */
[----:B------:R-:W-:Y:S01]  /*0e20*/  FMUL.FTZ R28, R47, R54 ;  /* 0x000000362f1c7220 */ /* 0x000fe20000410000 */
[----:B------:R-:W-:Y:S01]  /*0e30*/  FMUL.FTZ R60, R60, R43 ;  /* 0x0000002b3c3c7220 */ /* 0x000fe20000410000 */
[----:B------:R-:W-:Y:S01]  /*0e40*/  UIADD3.X UR8, URZ, UR5, URZ, UP0, !UPT ;  /* 0x000000053f087290 */ /* 0x000fe200087fe43f */
[----:B------:R-:W-:Y:S01]  /*0e50*/  FFMA.FTZ R32, R32, R33, 1 ;  /* 0x3f80000020207423 */ /* 0x000fe20000010021 */
[----:B------:R-:W-:Y:S01]  /*0e60*/  FFMA.FTZ R34, R9, R56, R34 ;  /* 0x0000003809227223 */ /* 0x000fe20000010022 */
[----:B------:R-:W-:Y:S01]  /*0e70*/  UISETP.GE.U32.AND UP0, UPT, UR6, UR12, UPT ;  /* 0x0000000c0600728c */ /* 0x000fe2000bf06070 */
[----:B------:R-:W-:Y:S01]  /*0e80*/  FFMA.FTZ R35, R16, R28, R35 ;  /* 0x0000001c10237223 */ /* 0x000fe20000010023 */
[----:B------:R-:W-:Y:S01]  /*0e90*/  FMUL.FTZ R58, R58, R49 ;  /* 0x000000313a3a7220 */ /* 0x000fe20000410000 */
[----:B------:R-:W-:Y:S01]  /*0ea0*/  FMUL.FTZ R28, R5, R60 ;  /* 0x0000003c051c7220 */ /* 0x000fe20000410000 */
[----:B------:R-:W-:Y:S02]  /*0eb0*/  HADD2.F32 R49, -RZ, R31.H1_H1 ;  /* 0x3000001fff317230 */ /* 0x000fe40000004100 */
[----:B------:R-:W-:Y:S01]  /*0ec0*/  FMUL.FTZ R32, R29, R32 ;  /* 0x000000201d207220 */ /* 0x000fe20000410000 */
[----:B------:R-:W-:Y:S01]  /*0ed0*/  FFMA.FTZ R34, R47, R54, R34 ;  /* 0x000000362f227223 */ /* 0x000fe20000010022 */
[----:B------:R-:W-:Y:S01]  /*0ee0*/  UISETP.GE.AND.EX UP0, UPT, UR8, UR13, UPT, UP0 ;  /* 0x0000000d0800728c */ /* 0x000fe2000bf06300 */
[----:B------:R-:W-:Y:S01]  /*0ef0*/  FFMA.FTZ R35, R18, R28, R35 ;  /* 0x0000001c12237223 */ /* 0x000fe20000010023 */
[----:B------:R-:W-:Y:S01]  /*0f00*/  FMUL.FTZ R28, R7, R58 ;  /* 0x0000003a071c7220 */ /* 0x000fe20000410000 */
[----:B------:R-:W-:Y:S01]  /*0f10*/  FMUL.FTZ R49, R49, R32 ;  /* 0x0000002031317220 */ /* 0x000fe20000410000 */
[----:B------:R-:W-:Y:S01]  /*0f20*/  FFMA.FTZ R34, R5, R60, R34 ;  /* 0x0000003c05227223 */ /* 0x000fe20000010022 */
[----:B------:R-:W-:Y:S01]  /*0f30*/  IMAD R32, R37, 0x28, R38 ;  /* 0x0000002825207824 */ /* 0x000fe200078e0226 */
[----:B------:R-:W-:Y:S01]  /*0f40*/  PLOP3.LUT P0, PT, PT, PT, UP0, 0x80, 0x0 ;  /* 0x000000000000781c */ /* 0x000fe20003f0f008 */
[----:B------:R-:W-:Y:S01]  /*0f50*/  FFMA.FTZ R29, R44, R28, R35 ;  /* 0x0000001c2c1d7223 */ /* 0x000fe20000010023 */
[----:B------:R-:W-:Y:S01]  /*0f60*/  FMUL.FTZ R30, R9, R49 ;  /* 0x00000031091e7220 */ /* 0x000fe20000410000 */
[----:B------:R-:W-:Y:S01]  /*0f70*/  FFMA.FTZ R28, R7, R58, R34 ;  /* 0x0000003a071c7223 */ /* 0x000fe20000010022 */
[----:B------:R-:W-:-:S02]  /*0f80*/  LEA R32, R39, R32, 0x3 ;  /* 0x0000002027207211 */ /* 0x000fc400078e18ff */
[----:B------:R-:W-:Y:S01]  /*0f90*/  FFMA.FTZ R29, R46, R30, R29 ;  /* 0x0000001e2e1d7223 */ /* 0x000fe2000001001d */
        /* <DEDUP_REMOVED lines=10> */
[----:B------:R-:W-:-:S02]  /*1040*/  IMAD.MOV.U32 R39, RZ, RZ, RZ ;  /* 0x000000ffff277224 */ /* 0x000fc400078e00ff */
        /* <DEDUP_REMOVED lines=42> */
[----:B0-----:R-:W-:-:S02]  /*12f0*/  IADD3 R31, -R35, R0, RZ ;  /* 0x00000000231f7210 */ /* 0x001fc40007ffe1ff */
[----:B------:R-:W-:Y:S01]  /*1300*/  LEA R32, R28, UR5, 0x5 ;  /* 0x000000051c207c11 */ /* 0x000fe2000f8e28ff */
[----:B------:R-:W-:Y:S01]  /*1310*/  USHF.L.U32 UR5, UR7, 0x7, URZ ;  /* 0x0000000707057899 */ /* 0x000fe2000800063f */
[----:B-1----:R-:W-:Y:S02]  /*1320*/  LOP3.LUT R33, R31, 0x3, R36, 0x78, !PT ;  /* 0x000000031f217812 */ /* 0x002fe400078e7824 */
[----:B------:R-:W-:Y:S01]  /*1330*/  SHF.R.U32.HI R34, RZ, 0x2, R34 ;  /* 0x00000002ff227819 */ /* 0x000fe20000011622 */
[----:B------:R-:W-:Y:S01]  /*1340*/  ULOP3.LUT UR5, UR5, 0xffffff80, UR16, 0xe2, !UPT ;  /* 0xffffff8005057892 */ /* 0x000fe2000f8ee210 */
[----:B------:R-:W-:Y:S02]  /*1350*/  SHF.R.U32.HI R36, RZ, 0x2, R37 ;  /* 0x00000002ff247819 */ /* 0x000fe40000011625 */
[----:B------:R-:W-:Y:S01]  /*1360*/  LEA R28, R33, R32, 0x3 ;  /* 0x00000020211c7211 */ /* 0x000fe200078e18ff */
[----:B------:R-:W-:Y:S01]  /*1370*/  BAR.SYNC.DEFER_BLOCKING 0x0 ;  /* 0x0000000000007b1d */ /* 0x000fe20000010000 */
[----:B------:R-:W-:-:S02]  /*1380*/  LOP3.LUT R33, R31, 0x3, R34, 0x78, !PT ;  /* 0x000000031f217812 */ /* 0x000fc400078e7822 */
[----:B------:R-:W-:Y:S02]  /*1390*/  LOP3.LUT R35, R31, 0x3, R36, 0x78, !PT ;  /* 0x000000031f237812 */ /* 0x000fe400078e7824 */
[----:B------:R-:W-:Y:S02]  /*13a0*/  SHF.R.U32.HI R34, RZ, 0x2, R43 ;  /* 0x00000002ff227819 */ /* 0x000fe4000001162b */
[-C--:B------:R-:W-:Y:S01]  /*13b0*/  LEA R40, R33, R32.reuse, 0x3 ;  /* 0x0000002021287211 */ /* 0x080fe200078e18ff */
[----:B------:R-:W-:Y:S01]  /*13c0*/  IMAD R33, R35, 0x8, R32 ;  /* 0x0000000823217824 */ /* 0x000fe200078e0220 */
[----:B------:R-:W-:Y:S02]  /*13d0*/  LOP3.LUT R37, R31, 0x3, R34, 0x78, !PT ;  /* 0x000000031f257812 */ /* 0x000fe400078e7822 */
[----:B------:R-:W-:Y:S02]  /*13e0*/  MOV R43, UR5 ;  /* 0x00000005002b7c02 */ /* 0x000fe40008000f00 */
[----:B------:R-:W-:-:S02]  /*13f0*/  LEA R34, R37, R32, 0x3 ;  /* 0x0000002025227211 */ /* 0x000fc400078e18ff */
        /* <DEDUP_REMOVED lines=17> */
.L_x_3023:
[----:B------:R-:W-:Y:S01]  /*1510*/  BSSY B0, `(.L_x_3024) ;  /* 0x0000029000007945 */ /* 0x000fe20003800000 */
[----:B0-----:R-:W-:-:S03]  /*1520*/  IMAD.MOV.U32 R37, RZ, RZ, RZ ;  /* 0x000000ffff257224 */ /* 0x001fc600078e00ff */
[----:B------:R-:W-:Y:S05]  /*1530*/  @P1 BRA `(.L_x_3025) ;  /* 0x0000000000981947 */ /* 0x000fea0003800000 */
[----:B------:R-:W-:Y:S02]  /*1540*/  SHF.R.U32.HI R28, RZ, 0x2, R0 ;  /* 0x00000002ff1c7819 */ /* 0x000fe40000011600 */
[----:B------:R-:W-:-:S03]  /*1550*/  SHF.L.U32 R34, R0, 0x3, RZ ;  /* 0x0000000300227819 */ /* 0x000fc600000006ff */
        /* <DEDUP_REMOVED lines=36> */
.L_x_3025:
[----:B------:R-:W-:Y:S05]  /*17a0*/  BSYNC B0 ;  /* 0x0000000000007941 */ /* 0x000fea0003800000 */
.L_x_3024:
        /* <DEDUP_REMOVED lines=15> */
[----:B------:R-:W-:Y:S02]  /*18a0*/  UIMAD UR5, UR5, UR4, UR7 ;  /* 0x00000004050572a4 */ /* 0x000fe4000f8e0207 */
[----:B------:R-:W-:-:S05]  /*18b0*/  IMAD.SHL.U32 R32, R32, 0x80, RZ ;  /* 0x0000008020207824 */ /* 0x000fca00078e00ff */
[----:B------:R-:W-:Y:S02]  /*18c0*/  LOP3.LUT R32, R32, 0xffffff80, R33, 0xe2, !PT ;  /* 0xffffff8020207812 */ /* 0x000fe400078ee221 */
[----:B------:R-:W-:-:S04]  /*18d0*/  MOV R33, UR5 ;  /* 0x0000000500217c02 */ /* 0x000fc80008000f00 */
[----:B------:R-:W-:-:S04]  /*18e0*/  LEA R32, R33, R32, 0xb ;  /* 0x0000002021207211 */ /* 0x000fc800078e58ff */
[----:B------:R-:W-:-:S05]  /*18f0*/  SHF.L.U32 R33, R32, 0x1, RZ ;  /* 0x0000000120217819 */ /* 0x000fca00000006ff */
[----:B0-----:R-:W-:-:S05]  /*1900*/  IMAD.WIDE.U32 R30, R33, 0x4, R30 ;  /* 0x00000004211e7825 */ /* 0x001fca00078e001e */
[----:B------:R0:W-:Y:S02]  /*1910*/  STG.E.64 desc[UR14][R30.64], R28 ;  /* 0x0000001c1e007986 */ /* 0x0001e4000c101b0e */
.L_x_3027:
[----:B------:R-:W-:Y:S05]  /*1920*/  BSYNC B0 ;  /* 0x0000000000007941 */ /* 0x000fea0003800000 */
.L_x_3026:
        /* <DEDUP_REMOVED lines=8> */
[----:B------:R-:W-:Y:S01]  /*19b0*/  ISETP.NE.AND P1, PT, RZ, UR16, PT ;  /* 0x00000010ff007c0c */ /* 0x000fe2000bf25270 */
[----:B------:R-:W-:Y:S01]  /*19c0*/  IMAD.U32 R33, RZ, RZ, UR7 ;  /* 0x00000007ff217e24 */ /* 0x000fe2000f8e00ff */
[----:B------:R-:W-:-:S04]  /*19d0*/  MOV R31, 0x7fffff81 ;  /* 0x7fffff81001f7802 */ /* 0x000fc80000000f00 */
[----:B------:R-:W-:Y:S01]  /*19e0*/  SEL R31, R31, 0x1, !P1 ;  /* 0x000000011f1f7807 */ /* 0x000fe20004800000 */
[----:B0-----:R-:W-:Y:S01]  /*19f0*/  IMAD.WIDE.U32 R28, R33, 0x4, R28 ;  /* 0x00000004211c7825 */ /* 0x001fe200078e001c */
[----:B------:R-:W-:Y:S06]  /*1a00*/  MEMBAR.ALL.GPU ;  /* 0x0000000000007992 */ /* 0x000fec000000a000 */
[----:B------:R-:W-:-:S00]  /*1a10*/  ERRBAR ;  /* 0x00000000000079ab */ /* 0x000fc00000000000 */
[----:B------:R-:W-:Y:S06]  /*1a20*/  CGAERRBAR ;  /* 0x00000000000075ab */ /* 0x000fec0000000000 */
[----:B------:R0:W5:Y:S02]  /*1a30*/  ATOM.E.ADD.STRONG.GPU PT, R31, desc[UR14][R28.64], R31 ;  /* 0x0000001f1c1f798a */ /* 0x00016400081ee1ce */
.L_x_3030:
[----:B------:R-:W2:Y:S04]  /*1a40*/  LD.E.STRONG.GPU R30, desc[UR14][R28.64] ;  /* 0x0000000e1c1e7980 */ /* 0x000ea8000c10f900 */
[----:B--2---:R-:W-:Y:S01]  /*1a50*/  CCTL.IVALL ;  /* 0x00000000ff00798f */ /* 0x004fe20002000000 */
[----:B------:R-:W-:Y:S05]  /*1a60*/  YIELD ;  /* 0x0000000000007946 */ /* 0x000fea0003800000 */
[----:B-----5:R-:W-:-:S04]  /*1a70*/  LOP3.LUT R30, R30, R31, RZ, 0x3c, !PT ;  /* 0x0000001f1e1e7212 */ /* 0x020fc800078e3cff */
[----:B------:R-:W-:-:S13]  /*1a80*/  ISETP.GT.AND P1, PT, R30, -0x1, PT ;  /* 0xffffffff1e00780c */ /* 0x000fda0003f24270 */
[----:B------:R-:W-:Y:S05]  /*1a90*/  @P1 BRA `(.L_x_3030) ;  /* 0xfffffffc00e81947 */ /* 0x000fea000383ffff */
.L_x_3029:
[----:B------:R-:W-:Y:S05]  /*1aa0*/  WARPSYNC.ALL ;  /* 0x0000000000007948 */ /* 0x000fea0003800000 */
[----:B------:R-:W-:Y:S06]  /*1ab0*/  BAR.SYNC.DEFER_BLOCKING 0x0 ;  /* 0x0000000000007b1d */ /* 0x000fec0000010000 */
[----:B------:R-:W-:Y:S05]  /*1ac0*/  BRA `(.L_x_3031) ;  /* 0x0000000000607947 */ /* 0x000fea0003800000 */
.L_x_3028:
[----:B------:R-:W-:Y:S01]  /*1ad0*/  BAR.SYNC.DEFER_BLOCKING 0x0 ;  /* 0x0000000000007b1d */ /* 0x000fe20000010000 */
[----:B------:R-:W-:-:S13]  /*1ae0*/  ISETP.NE.AND P1, PT, R0, RZ, PT ;  /* 0x000000ff0000720c */ /* 0x000fda0003f25270 */
[----:B------:R-:W-:Y:S05]  /*1af0*/  @P1 BRA `(.L_x_3032) ;  /* 0x00000000004c1947 */ /* 0x000fea0003800000 */
[----:B------:R-:W-:Y:S01]  /*1b00*/  ULDC.64 UR10, c[0x0][0x268] ;  /* 0x00009a00000a7ab9 */ /* 0x000fe20000000a00 */
[----:B0-----:R-:W-:Y:S01]  /*1b10*/  IADD3 R28, RZ, -UR7, RZ ;  /* 0x80000007ff1c7c10 */ /* 0x001fe2000fffe0ff */
        /* <DEDUP_REMOVED lines=11> */
.L_x_3033:
[----:B------:R-:W2:Y:S04]  /*1bd0*/  LD.E.STRONG.GPU R30, desc[UR14][R28.64] ;  /* 0x0000000e1c1e7980 */ /* 0x000ea8000c10f900 */
[----:B--2---:R-:W-:Y:S01]  /*1be0*/  CCTL.IVALL ;  /* 0x00000000ff00798f */ /* 0x004fe20002000000 */
[----:B------:R-:W-:Y:S05]  /*1bf0*/  YIELD ;  /* 0x0000000000007946 */ /* 0x000fea0003800000 */
[----:B-----5:R-:W-:-:S04]  /*1c00*/  LOP3.LUT R30, R30, R31, RZ, 0x3c, !PT ;  /* 0x0000001f1e1e7212 */ /* 0x020fc800078e3cff */
[----:B------:R-:W-:-:S13]  /*1c10*/  ISETP.GT.AND P1, PT, R30, -0x1, PT ;  /* 0xffffffff1e00780c */ /* 0x000fda0003f24270 */
[----:B------:R-:W-:Y:S05]  /*1c20*/  @P1 BRA `(.L_x_3033) ;  /* 0xfffffffc00e81947 */ /* 0x000fea000383ffff */
.L_x_3032:
[----:B------:R-:W-:Y:S05]  /*1c30*/  WARPSYNC.ALL ;  /* 0x0000000000007948 */ /* 0x000fea0003800000 */
[----:B------:R-:W-:Y:S06]  /*1c40*/  BAR.SYNC.DEFER_BLOCKING 0x0 ;  /* 0x0000000000007b1d */ /* 0x000fec0000010000 */
.L_x_3031:
[----:B------:R-:W-:Y:S01]  /*1c50*/  ISETP.GT.U32.AND P1, PT, R0, 0xff, PT ;  /* 0x000000ff0000780c */ /* 0x000fe20003f24070 */
[----:B------:R-:W-:Y:S01]  /*1c60*/  BSSY B0, `(.L_x_3034) ;  /* 0x0000034000007945 */ /* 0x000fe20003800000 */
[----:B------:R-:W-:-:S11]  /*1c70*/  CS2R R42, SRZ ;  /* 0x00000000002a7805 */ /* 0x000fd6000001ff00 */
[----:B------:R-:W-:Y:S05]  /*1c80*/  @P1 BRA `(.L_x_3035) ;  /* 0x0000000000c41947 */ /* 0x000fea0003800000 */
[----:B------:R-:W-:Y:S01]  /*1c90*/  ULDC UR5, c[0x0][0x10] ;  /* 0x0000040000057ab9 */ /* 0x000fe20000000800 */
[----:B------:R-:W1:Y:S01]  /*1ca0*/  LDC.64 R42, c[0x0][0x260] ;  /* 0x00009800ff2a7b82 */ /* 0x000e620000000a00 */
[----:B------:R-:W-:Y:S01]  /*1cb0*/  UIMAD UR5, UR5, UR4, UR7 ;  /* 0x00000004050572a4 */ /* 0x000fe2000f8e0207 */
[C---:B0-----:R-:W-:Y:S02]  /*1cc0*/  SHF.L.U32 R28, R0.reuse, 0x3, RZ ;  /* 0x00000003001c7819 */ /* 0x041fe400000006ff */
[----:B------:R-:W-:Y:S02]  /*1cd0*/  LOP3.LUT R29, R0, 0xf, RZ, 0xc0, !PT ;  /* 0x0000000f001d7812 */ /* 0x000fe400078ec0ff */
[----:B------:R-:W-:Y:S02]  /*1ce0*/  LOP3.LUT R28, R28, 0x7fffff80, RZ, 0xc0, !PT ;  /* 0x7fffff801c1c7812 */ /* 0x000fe400078ec0ff */
[----:B------:R-:W-:-:S05]  /*1cf0*/  MOV R31, UR5 ;  /* 0x00000005001f7c02 */ /* 0x000fca0008000f00 */
[----:B------:R-:W-:-:S05]  /*1d00*/  IMAD R28, R31, 0x800, R28 ;  /* 0x000008001f1c7824 */ /* 0x000fca00078e021c */
[----:B------:R-:W-:-:S04]  /*1d10*/  IADD3 R28, R28, R29, RZ ;  /* 0x0000001d1c1c7210 */ /* 0x000fc80007ffe0ff */
[----:B------:R-:W-:-:S04]  /*1d20*/  SHF.L.U32 R41, R28, 0x1, RZ ;  /* 0x000000011c297819 */ /* 0x000fc800000006ff */
[C---:B------:R-:W-:Y:S01]  /*1d30*/  IADD3 R31, R41.reuse, 0x20, RZ ;  /* 0x00000020291f7810 */ /* 0x040fe20007ffe0ff */
[C---:B-1----:R-:W-:Y:S01]  /*1d40*/  IMAD.WIDE.U32 R28, R41.reuse, 0x4, R42 ;  /* 0x00000004291c7825 */ /* 0x042fe200078e002a */
[----:B------:R-:W-:-:S03]  /*1d50*/  IADD3 R35, R41, 0x60, RZ ;  /* 0x0000006029237810 */ /* 0x000fc60007ffe0ff */
[----:B------:R-:W-:Y:S02]  /*1d60*/  VIADD R33, R41, 0x40 ;  /* 0x0000004029217836 */ /* 0x000fe40000000000 */
[--C-:B------:R-:W-:Y:S01]  /*1d70*/  IMAD.WIDE.U32 R30, R31, 0x4, R42.reuse ;  /* 0x000000041f1e7825 */ /* 0x100fe200078e002a */
[----:B------:R-:W2:Y:S03]  /*1d80*/  LDG.E.64 R28, desc[UR14][R28.64] ;  /* 0x0000000e1c1c7981 */ /* 0x000ea6000c1e1b00 */
[--C-:B------:R-:W-:Y:S01]  /*1d90*/  IMAD.WIDE.U32 R32, R33, 0x4, R42.reuse ;  /* 0x0000000421207825 */ /* 0x100fe200078e002a */
[C---:B------:R-:W-:Y:S01]  /*1da0*/  IADD3 R37, R41.reuse, 0x80, RZ ;  /* 0x0000008029257810 */ /* 0x040fe20007ffe0ff */
[----:B------:R-:W3:Y:S01]  /*1db0*/  LDG.E.64 R30, desc[UR14][R30.64] ;  /* 0x0000000e1e1e7981 */ /* 0x000ee2000c1e1b00 */
[----:B------:R-:W-:Y:S01]  /*1dc0*/  IADD3 R39, R41, 0xa0, RZ ;  /* 0x000000a029277810 */ /* 0x000fe20007ffe0ff */
[----:B------:R-:W-:-:S02]  /*1dd0*/  IMAD.WIDE.U32 R34, R35, 0x4, R42 ;  /* 0x0000000423227825 */ /* 0x000fc400078e002a */
[----:B------:R-:W4:Y:S02]  /*1de0*/  LDG.E.64 R32, desc[UR14][R32.64] ;  /* 0x0000000e20207981 */ /* 0x000f24000c1e1b00 */
[--C-:B------:R-:W-:Y:S02]  /*1df0*/  IMAD.WIDE.U32 R36, R37, 0x4, R42.reuse ;  /* 0x0000000425247825 */ /* 0x100fe400078e002a */
[----:B------:R-:W5:Y:S02]  /*1e00*/  LDG.E.64 R34, desc[UR14][R34.64] ;  /* 0x0000000e22227981 */ /* 0x000f64000c1e1b00 */
[----:B------:R-:W-:Y:S01]  /*1e10*/  IMAD.WIDE.U32 R38, R39, 0x4, R42 ;  /* 0x0000000427267825 */ /* 0x000fe200078e002a */
[C---:B------:R-:W-:Y:S01]  /*1e20*/  IADD3 R53, R41.reuse, 0xe0, RZ ;  /* 0x000000e029357810 */ /* 0x040fe20007ffe0ff */
[----:B------:R-:W5:Y:S02]  /*1e30*/  LDG.E.64 R36, desc[UR14][R36.64] ;  /* 0x0000000e24247981 */ /* 0x000f64000c1e1b00 */
[----:B------:R-:W-:-:S02]  /*1e40*/  VIADD R51, R41, 0xc0 ;  /* 0x000000c029337836 */ /* 0x000fc40000000000 */
[----:B------:R-:W5:Y:S02]  /*1e50*/  LDG.E.64 R38, desc[UR14][R38.64] ;  /* 0x0000000e26267981 */ /* 0x000f64000c1e1b00 */
[----:B------:R-:W-:-:S04]  /*1e60*/  IMAD.WIDE.U32 R40, R51, 0x4, R42 ;  /* 0x0000000433287825 */ /* 0x000fc800078e002a */
        /* <DEDUP_REMOVED lines=19> */
.L_x_3035:
[----:B------:R-:W-:Y:S05]  /*1fa0*/  BSYNC B0 ;  /* 0x0000000000007941 */ /* 0x000fea0003800000 */
.L_x_3034:
        /* <DEDUP_REMOVED lines=28> */
.L_x_3037:
[----:B------:R-:W-:Y:S05]  /*2170*/  BSYNC B0 ;  /* 0x0000000000007941 */ /* 0x000fea0003800000 */
.L_x_3036:
[----:B------:R-:W1:Y:S08]  /*2180*/  S2UR UR9, SR_CgaCtaId ;  /* 0x00000000000979c3 */ /* 0x000e700000008800 */
[----:B------:R-:W-:Y:S01]  /*2190*/  BAR.SYNC.DEFER_BLOCKING 0x0 ;  /* 0x0000000000007b1d */ /* 0x000fe20000010000 */
[----:B------:R-:W-:-:S05]  /*21a0*/  ULOP3.LUT UR4, UR4, 0x1, URZ, 0x3c, !UPT ;  /* 0x0000000104047892 */ /* 0x000fca000f8e3c3f */
[----:B------:R-:W-:Y:S01]  /*21b0*/  UMOV UR5, 0x400 ;  /* 0x0000040000057882 */ /* 0x000fe20000000000 */
[----:B------:R-:W-:Y:S01]  /*21c0*/  ULDC.64 UR10, c[0x0][0x210] ;  /* 0x00008400000a7ab9 */ /* 0x000fe20000000a00 */
[----:B------:R-:W-:Y:S01]  /*21d0*/  UIADD3 UR5, UR5, 0x3480, URZ ;  /* 0x0000348005057890 */ /* 0x000fe2000fffe03f */
[----:B------:R-:W-:-:S04]  /*21e0*/  IADD3 R10, P1, R10, UR10, RZ ;  /* 0x0000000a0a0a7c10 */ /* 0x000fc8000ff3e0ff */
[----:B------:R-:W-:Y:S02]  /*21f0*/  IADD3.X R11, R11, UR11, RZ, P1, !PT ;  /* 0x0000000b0b0b7c10 */ /* 0x000fe40008ffe4ff */
[----:B------:R-:W-:-:S04]  /*2200*/  IADD3 R12, P1, R12, UR10, RZ ;  /* 0x0000000a0c0c7c10 */ /* 0x000fc8000ff3e0ff */
[----:B------:R-:W-:Y:S01]  /*2210*/  IADD3.X R13, R13, UR11, RZ, P1, !PT ;  /* 0x0000000b0d0d7c10 */ /* 0x000fe20008ffe4ff */
[----:B-1----:R-:W-:-:S03]  /*2220*/  ULEA UR5, UR9, UR5, 0x18 ;  /* 0x0000000509057291 */ /* 0x002fc6000f8ec03f */
[----:B------:R-:W-:-:S03]  /*2230*/  UMOV UR9, UR6 ;  /* 0x0000000600097c82 */ /* 0x000fc60008000000 */
[----:B0-----:R-:W-:Y:S01]  /*2240*/  LEA R28, R2, UR5, 0x3 ;  /* 0x00000005021c7c11 */ /* 0x001fe2000f8e18ff */
[----:B------:R-:W-:-:S05]  /*2250*/  UMOV UR5, UR8 ;  /* 0x0000000800057c82 */ /* 0x000fca0008000000 */
[----:B------:R-:W0:Y:S02]  /*2260*/  LDS.64 R28, [R28] ;  /* 0x000000001c1c7984 */ /* 0x000e240000000a00 */
[--C-:B0-----:R-:W-:Y:S01]  /*2270*/  FFMA.FTZ R52, R47, R52, -R28.reuse ;  /* 0x000000342f347223 */ /* 0x101fe2000001081c */
[--C-:B------:R-:W-:Y:S01]  /*2280*/  FFMA.FTZ R50, R5, R50, -R28.reuse ;  /* 0x0000003205327223 */ /* 0x100fe2000001081c */
[--C-:B------:R-:W-:Y:S01]  /*2290*/  FFMA.FTZ R48, R7, R48, -R28.reuse ;  /* 0x0000003007307223 */ /* 0x100fe2000001081c */
        /* <DEDUP_REMOVED lines=8> */
[----:B------:R-:W-:Y:S01]  /*2320*/  FFMA.FTZ R49, R9, R49, -R28 ;  /* 0x0000003109317223 */ /* 0x000fe2000001081c */
[-C--:B------:R-:W-:Y:S01]  /*2330*/  FFMA.FTZ R31, R16, -R29.reuse, R31 ;  /* 0x8000001d101f7223 */ /* 0x080fe2000001001f */
[----:B------:R-:W-:Y:S01]  /*2340*/  FFMA.FTZ R33, R18, -R29, R33 ;  /* 0x8000001d12217223 */ /* 0x000fe20000010021 */
[C---:B------:R-:W-:Y:S01]  /*2350*/  FMUL.FTZ R3, R14.reuse, R3 ;  /* 0x000000030e037220 */ /* 0x040fe20000410000 */
[C---:B------:R-:W-:Y:S01]  /*2360*/  FMUL.FTZ R16, R14.reuse, R15 ;  /* 0x0000000f0e107220 */ /* 0x040fe20000410000 */
[C---:B------:R-:W-:Y:S01]  /*2370*/  FMUL.FTZ R17, R14.reuse, R17 ;  /* 0x000000110e117220 */ /* 0x040fe20000410000 */
[----:B------:R-:W-:Y:S01]  /*2380*/  FMUL.FTZ R18, R14, R19 ;  /* 0x000000130e127220 */ /* 0x000fe20000410000 */
[-C--:B------:R-:W-:Y:S01]  /*2390*/  FFMA.FTZ R35, R44, -R29.reuse, R35 ;  /* 0x8000001d2c237223 */ /* 0x080fe20000010023 */
[----:B------:R-:W-:Y:S01]  /*23a0*/  FFMA.FTZ R49, R46, -R29, R49 ;  /* 0x8000001d2e317223 */ /* 0x000fe20000010031 */
[----:B------:R-:W-:Y:S01]  /*23b0*/  F2FP.F16.F32.PACK_AB R3, R16, R3 ;  /* 0x000000031003723e */ /* 0x000fe200000000ff */
[----:B------:R-:W-:Y:S01]  /*23c0*/  FMUL.FTZ R31, R14, R31 ;  /* 0x0000001f0e1f7220 */ /* 0x000fe20000410000 */
[----:B------:R-:W-:Y:S01]  /*23d0*/  F2FP.F16.F32.PACK_AB R17, R18, R17 ;  /* 0x000000111211723e */ /* 0x000fe200000000ff */
[C---:B------:R-:W-:Y:S01]  /*23e0*/  FMUL.FTZ R16, R14.reuse, R33 ;  /* 0x000000210e107220 */ /* 0x040fe20000410000 */
[C---:B------:R-:W-:Y:S01]  /*23f0*/  FMUL.FTZ R35, R14.reuse, R35 ;  /* 0x000000230e237220 */ /* 0x040fe20000410000 */
[----:B------:R-:W-:Y:S01]  /*2400*/  FMUL.FTZ R14, R14, R49 ;  /* 0x000000310e0e7220 */ /* 0x000fe20000410000 */
[----:B------:R-:W-:Y:S01]  /*2410*/  PRMT R15, R3, 0x7632, R15 ;  /* 0x00007632030f7816 */ /* 0x000fe2000000000f */
[----:B------:R0:W-:Y:S01]  /*2420*/  STG.E.U16 desc[UR14][R10.64], R3 ;  /* 0x000000030a007986 */ /* 0x0001e2000c10150e */
[----:B------:R-:W-:-:S02]  /*2430*/  PRMT R18, R17, 0x7632, R18 ;  /* 0x0000763211127816 */ /* 0x000fc40000000012 */
[----:B------:R-:W-:Y:S01]  /*2440*/  F2FP.F16.F32.PACK_AB R31, R16, R31 ;  /* 0x0000001f101f723e */ /* 0x000fe200000000ff */
[----:B------:R-:W-:Y:S01]  /*2450*/  STG.E.U16 desc[UR14][R10.64+0x2], R15 ;  /* 0x0000020f0a007986 */ /* 0x000fe2000c10150e */
[----:B------:R-:W-:-:S03]  /*2460*/  F2FP.F16.F32.PACK_AB R35, R14, R35 ;  /* 0x000000230e23723e */ /* 0x000fc600000000ff */
        /* <DEDUP_REMOVED lines=9> */
.L_x_3022:
[----:B------:R-:W-:-:S04]  /*2500*/  ULEA UR6, UR7, UR16, 0x7 ;  /* 0x0000001007067291 */ /* 0x000fc8000f8e383f */
[----:B------:R-:W-:-:S04]  /*2510*/  USHF.L.U32 UR6, UR6, 0x5, URZ ;  /* 0x0000000506067899 */ /* 0x000fc8000800063f */
[----:B------:R-:W-:-:S06]  /*2520*/  UISETP.GT.AND UP0, UPT, UR6, 0x13f, UPT ;  /* 0x0000013f0600788c */ /* 0x000fcc000bf04270 */
[----:B------:R-:W-:-:S13]  /*2530*/  PLOP3.LUT P0, PT, PT, PT, UP0, 0x80, 0x0 ;  /* 0x000000000000781c */ /* 0x000fda0003f0f008 */
[----:B------:R-:W-:Y:S05]  /*2540*/  @P0 EXIT ;  /* 0x000000000000094d */ /* 0x000fea0003800000 */
[----:B------:R-:W1:Y:S01]  /*2550*/  S2R R48, SR_TID.X ;  /* 0x0000000000307919 */ /* 0x000e620000002100 */
[----:B------:R-:W-:Y:S01]  /*2560*/  LOP3.LUT R44, RZ, UR12, RZ, 0x33, !PT ;  /* 0x0000000cff2c7c12 */ /* 0x000fe2000f8e33ff */
[----:B------:R-:W-:Y:S01]  /*2570*/  IMAD.MOV.U32 R42, RZ, RZ, 0x14 ;  /* 0x00000014ff2a7424 */ /* 0x000fe200078e00ff */
[----:B0-2---:R-:W-:Y:S01]  /*2580*/  LOP3.LUT R3, RZ, UR13, RZ, 0x33, !PT ;  /* 0x0000000dff037c12 */ /* 0x005fe2000f8e33ff */
        /* <DEDUP_REMOVED lines=9> */
[----:B------:R-:W-:Y:S02]  /*2620*/  SEL R3, R3, 0xffffffff, P0 ;  /* 0xffffffff03037807 */ /* 0x000fe40000000000 */
[C---:B------:R-:W-:Y:S01]  /*2630*/  SHF.L.U32 R45, R44.reuse, 0x7, RZ ;  /* 0x000000072c2d7819 */ /* 0x040fe200000006ff */
[----:B------:R-:W-:Y:S01]  /*2640*/  USHF.L.U64.HI UR5, UR4, 0x7, UR5 ;  /* 0x0000000704057899 */ /* 0x000fe20008010205 */
[----:B------:R-:W-:Y:S01]  /*2650*/  SHF.L.U64.HI R44, R44, 0x7, R3 ;  /* 0x000000072c2c7819 */ /* 0x000fe20000010203 */
[----:B------:R-:W-:Y:S01]  /*2660*/  USHF.L.U32 UR4, UR4, 0x7, URZ ;  /* 0x0000000704047899 */ /* 0x000fe2000800063f */
        /* <DEDUP_REMOVED lines=27> */
.L_x_3055:
        /* <DEDUP_REMOVED lines=8> */
[----:B------:R-:W-:Y:S01]  /*28a0*/  IMAD.MOV.U32 R3, RZ, RZ, -0x1 ;  /* 0xffffffffff037424 */ /* 0x000fe200078e00ff */
[----:B------:R-:W-:Y:S01]  /*28b0*/  IADD3 R2, P2, P3, -R45, -0x81, -R46 ;  /* 0xffffff7f2d027810 */ /* 0x000fe20007b5e92e */
[----:B------:R-:W-:Y:S01]  /*28c0*/  BSSY B1, `(.L_x_3041) ;  /* 0x0000025000017945 */ /* 0x000fe20003800000 */
[----:B------:R-:W-:Y:S01]  /*28d0*/  ISETP.NE.AND.EX P1, PT, RZ, RZ, PT, P1 ;  /* 0x000000ffff00720c */ /* 0x000fe20003f25310 */
[----:B------:R-:W-:Y:S01]  /*28e0*/  IMAD.MOV.U32 R51, RZ, RZ, RZ ;  /* 0x000000ffff337224 */ /* 0x000fe200078e00ff */
[----:B------:R-:W-:Y:S02]  /*28f0*/  ISETP.GE.U32.AND P0, PT, R2, 0x1e, PT ;  /* 0x0000001e0200780c */ /* 0x000fe40003f06070 */
[----:B------:R-:W-:Y:S02]  /*2900*/  LOP3.LUT R2, R48, 0x1f, RZ, 0xc0, !PT ;  /* 0x0000001f30027812 */ /* 0x000fe400078ec0ff */
[----:B------:R-:W-:-:S02]  /*2910*/  IADD3.X R3, ~R44, -0x1, R3, P2, P3 ;  /* 0xffffffff2c037810 */ /* 0x000fc400017e6503 */
[----:B------:R-:W-:Y:S02]  /*2920*/  IADD3 R2, P2, R2, R41, RZ ;  /* 0x0000002902027210 */ /* 0x000fe40007f5e0ff */
[----:B------:R-:W-:Y:S02]  /*2930*/  ISETP.GE.U32.AND.EX P0, PT, R3, RZ, PT, P0 ;  /* 0x000000ff0300720c */ /* 0x000fe40003f06100 */
[----:B------:R-:W-:Y:S02]  /*2940*/  MOV R54, RZ ;  /* 0x000000ff00367202 */ /* 0x000fe40000000f00 */
        /* <DEDUP_REMOVED lines=28> */
.L_x_3042:
[----:B------:R-:W-:Y:S05]  /*2b10*/  BSYNC B1 ;  /* 0x0000000000017941 */ /* 0x000fea0003800000 */
.L_x_3041:
[----:B------:R-:W-:Y:S05]  /*2b20*/  @!P0 BRA `(.L_x_3040) ;  /* 0x0000000800048947 */ /* 0x000fea0003800000 */
[C---:B------:R-:W-:Y:S01]  /*2b30*/  IADD3 R4, P2, -R53.reuse, UR4, RZ ;  /* 0x0000000435047c10 */ /* 0x040fe2000ff5e1ff */
[----:B------:R-:W-:Y:S01]  /*2b40*/  IMAD R5, R52, 0x280, RZ ;  /* 0x0000028034057824 */ /* 0x000fe200078e02ff */
[C---:B------:R-:W-:Y:S01]  /*2b50*/  SHF.L.U64.HI R3, R2.reuse, 0x1, R3 ;  /* 0x0000000102037819 */ /* 0x040fe20000010203 */
[----:B------:R-:W-:Y:S01]  /*2b60*/  ULDC.64 UR6, c[0x0][0x260] ;  /* 0x0000980000067ab9 */ /* 0x000fe20000000a00 */
[----:B------:R-:W-:Y:S01]  /*2b70*/  SHF.L.U32 R2, R2, 0x1, RZ ;  /* 0x0000000102027819 */ /* 0x000fe200000006ff */
[----:B------:R-:W-:Y:S01]  /*2b80*/  BSSY B1, `(.L_x_3043) ;  /* 0x0000048000017945 */ /* 0x000fe20003800000 */
[----:B------:R-:W-:Y:S02]  /*2b90*/  ISETP.GT.U32.AND P1, PT, R4, 0x78, PT ;  /* 0x000000780400780c */ /* 0x000fe40003f24070 */
[----:B------:R-:W-:Y:S01]  /*2ba0*/  IADD3.X R6, ~R52, UR5, RZ, P2, !PT ;  /* 0x0000000534067c10 */ /* 0x000fe200097fe5ff */
        /* <DEDUP_REMOVED lines=14> */
.L_x_3045:
        /* <DEDUP_REMOVED lines=55> */
.L_x_3044:
[----:B------:R-:W-:Y:S05]  /*3000*/  BSYNC B1 ;  /* 0x0000000000017941 */ /* 0x000fea0003800000 */
.L_x_3043:
        /* <DEDUP_REMOVED lines=35> */
.L_x_3047:
[----:B------:R-:W-:Y:S05]  /*3240*/  BSYNC B1 ;  /* 0x0000000000017941 */ /* 0x000fea0003800000 */
.L_x_3046:
        /* <DEDUP_REMOVED lines=15> */
.L_x_3040:
[----:B------:R-:W-:Y:S05]  /*3340*/  BSYNC B0 ;  /* 0x0000000000007941 */ /* 0x000fea0003800000 */
.L_x_3039:
        /* <DEDUP_REMOVED lines=50> */
.L_x_3064:
        /* <DEDUP_REMOVED lines=47> */
.L_x_3074:
        /* <DEDUP_REMOVED lines=41> */
.L_x_3084:
[----:B--2---:R-:W-:Y:S01]  /*3bf0*/  FADD.FTZ R3, R2, R18 ;  /* 0x0000001202037221 */ /* 0x004fe20000010000 */
[----:B------:R-:W-:-:S04]  /*3c00*/  @!P1 F2FP.F16.F32.PACK_AB R2, RZ, R12 ;  /* 0x0000000cff02923e */ /* 0x000fc800000000ff */
[----:B------:R-:W-:Y:S01]  /*3c10*/  @!P1 F2FP.F16.F32.PACK_AB R3, RZ, R3 ;  /* 0x00000003ff03923e */ /* 0x000fe200000000ff */
[----:B------:R0:W-:Y:S04]  /*3c20*/  @!P1 STG.E.U16 desc[UR14][R4.64+0x50], R2 ;  /* 0x0000500204009986 */ /* 0x0001e8000c10150e */
[----:B------:R2:W-:Y:S01]  /*3c30*/  @!P1 STG.E.U16 desc[UR14][R6.64+0x50], R3 ;  /* 0x0000500306009986 */ /* 0x0005e2000c10150e */
[----:B0-----:R-:W-:-:S07]  /*3c40*/  LEA.HI R2, R48, 0x3c, RZ, 0x1c ;  /* 0x0000003c30027811 */ /* 0x001fce00078fe0ff */
.L_x_3050:
[----:B------:R-:W-:Y:S05]  /*3c50*/  BSYNC B0 ;  /* 0x0000000000007941 */ /* 0x000fea0003800000 */
.L_x_3049:
        /* <DEDUP_REMOVED lines=8> */
[----:B------:R-:W-:Y:S01]  /*3ce0*/  @!P0 LEA R5, R3, R6, 0x2 ;  /* 0x0000000603058211 */ /* 0x000fe200078e10ff */
[----:B------:R-:W-:-:S04]  /*3cf0*/  IMAD.MOV.U32 R3, RZ, RZ, RZ ;  /* 0x000000ffff037224 */ /* 0x000fc800078e00ff */
[----:B------:R0:W1:Y:S04]  /*3d00*/  @!P0 LDS R4, [R5] ;  /* 0x0000000005048984 */ /* 0x0000680000000800 */
[----:B------:R0:W2:Y:S01]  /*3d10*/  @!P0 LDS R3, [R5+0x500] ;  /* 0x0005000005038984 */ /* 0x0000a20000000800 */
[----:B------:R-:W-:Y:S05]  /*3d20*/  BRA.DIV UR7, `(.L_x_3054) ;  /* 0x00000016073c7947 */ /* 0x000fea000b800000 */
[----:B------:R-:W-:Y:S01]  /*3d30*/  @!P0 SHF.L.U32 R10, R50, 0x1, RZ ;  /* 0x00000001320a8819 */ /* 0x000fe200000006ff */
[C---:B------:R-:W-:Y:S01]  /*3d40*/  @!P0 VIADD R8, R2.reuse, 0x28 ;  /* 0x0000002802088836 */ /* 0x040fe20000000000 */
[----:B------:R-:W-:Y:S01]  /*3d50*/  @!P0 IADD3 R7, R2, 0x14, RZ ;  /* 0x0000001402078810 */ /* 0x000fe20007ffe0ff */
[----:B------:R-:W-:Y:S01]  /*3d60*/  IMAD.MOV.U32 R24, RZ, RZ, RZ ;  /* 0x000000ffff187224 */ /* 0x000fe200078e00ff */
[C---:B------:R-:W-:Y:S01]  /*3d70*/  @!P0 SHF.L.U32 R9, R50.reuse, 0x1, RZ ;  /* 0x0000000132098819 */ /* 0x040fe200000006ff */
[----:B------:R-:W-:Y:S01]  /*3d80*/  IMAD.MOV.U32 R26, RZ, RZ, 0xffff ;  /* 0x0000ffffff1a7424 */ /* 0x000fe200078e00ff */
[----:B------:R-:W-:Y:S02]  /*3d90*/  @!P0 LOP3.LUT R7, R7, R10, RZ, 0x3c, !PT ;  /* 0x0000000a07078212 */ /* 0x000fe400078e3cff */
[----:B------:R-:W-:Y:S02]  /*3da0*/  @!P0 LEA R12, R50, UR6, 0x7 ;  /* 0x00000006320c8c11 */ /* 0x000fe4000f8e38ff */
[----:B------:R-:W-:-:S02]  /*3db0*/  @!P0 LOP3.LUT R9, R8, R9, RZ, 0x3c, !PT ;  /* 0x0000000908098212 */ /* 0x000fc400078e3cff */
[----:B------:R-:W-:Y:S01]  /*3dc0*/  @!P0 LEA R8, R7, R12, 0x2 ;  /* 0x0000000c07088211 */ /* 0x000fe200078e10ff */
[----:B------:R-:W-:Y:S01]  /*3dd0*/  @!P0 VIADD R7, R2, 0x3c ;  /* 0x0000003c02078836 */ /* 0x000fe20000000000 */
[C---:B------:R-:W-:Y:S02]  /*3de0*/  @!P0 LEA R18, R50.reuse, UR6, 0x7 ;  /* 0x0000000632128c11 */ /* 0x040fe4000f8e38ff */
[----:B0-----:R-:W-:Y:S01]  /*3df0*/  MOV R5, 0xffff ;  /* 0x0000ffff00057802 */ /* 0x001fe20000000f00 */
[----:B------:R-:W0:Y:S01]  /*3e00*/  @!P0 LDS R10, [R8] ;  /* 0x00000000080a8984 */ /* 0x000e220000000800 */
[----:B------:R-:W-:Y:S02]  /*3e10*/  @!P0 LEA R9, R9, R18, 0x2 ;  /* 0x0000001209098211 */ /* 0x000fe400078e10ff */
[C---:B------:R-:W-:Y:S01]  /*3e20*/  @!P0 SHF.L.U32 R18, R50.reuse, 0x1, RZ ;  /* 0x0000000132128819 */ /* 0x040fe200000006ff */
[----:B------:R-:W-:Y:S01]  /*3e30*/  @!P0 LDS R13, [R8+0x500] ;  /* 0x00050000080d8984 */ /* 0x000fe20000000800 */
[----:B------:R-:W-:-:S02]  /*3e40*/  @!P0 LEA R28, R50, UR6, 0x7 ;  /* 0x00000006321c8c11 */ /* 0x000fc4000f8e38ff */
[----:B------:R-:W-:Y:S01]  /*3e50*/  @!P0 LOP3.LUT R7, R7, R18, RZ, 0x3c, !PT ;  /* 0x0000001207078212 */ /* 0x000fe200078e3cff */
[----:B------:R-:W-:Y:S01]  /*3e60*/  @!P0 LDS R25, [R9+0x500] ;  /* 0x0005000009198984 */ /* 0x000fe20000000800 */
[----:B------:R-:W-:Y:S01]  /*3e70*/  IMAD.MOV.U32 R18, RZ, RZ, 0xffff ;  /* 0x0000ffffff127424 */ /* 0x000fe200078e00ff */
[----:B------:R-:W-:Y:S02]  /*3e80*/  MOV R21, RZ ;  /* 0x000000ff00157202 */ /* 0x000fe40000000f00 */
[----:B------:R-:W-:Y:S01]  /*3e90*/  @!P0 LDS R23, [R9] ;  /* 0x0000000009178984 */ /* 0x000fe20000000800 */
[----:B------:R-:W-:Y:S02]  /*3ea0*/  @!P0 LEA R28, R7, R28, 0x2 ;  /* 0x0000001c071c8211 */ /* 0x000fe400078e10ff */
[----:B------:R-:W-:Y:S01]  /*3eb0*/  MOV R15, 0xffff ;  /* 0x0000ffff000f7802 */ /* 0x000fe20000000f00 */
[----:B-1----:R-:W1:Y:S01]  /*3ec0*/  SHFL.BFLY PT, R5, R4, 0x8, 0x101f ;  /* 0x0d101f0004057f89 */ /* 0x002e6200000e0000 */
[----:B------:R-:W-:-:S02]  /*3ed0*/  MOV R11, RZ ;  /* 0x000000ff000b7202 */ /* 0x000fc40000000f00 */
[----:B------:R-:W-:Y:S01]  /*3ee0*/  MOV R17, 0xffff ;  /* 0x0000ffff00117802 */ /* 0x000fe20000000f00 */
[----:B--2---:R-:W2:Y:S01]  /*3ef0*/  SHFL.BFLY PT, R18, R3, 0x8, 0x101f ;  /* 0x0d101f0003127f89 */ /* 0x004ea200000e0000 */
[----:B------:R-:W-:Y:S02]  /*3f00*/  MOV R12, RZ ;  /* 0x000000ff000c7202 */ /* 0x000fe40000000f00 */
[----:B------:R-:W-:Y:S01]  /*3f10*/  MOV R29, 0xffff ;  /* 0x0000ffff001d7802 */ /* 0x000fe20000000f00 */
[----:B------:R-:W-:Y:S01]  /*3f20*/  @!P0 LDS R7, [R28+0x500] ;  /* 0x000500001c078984 */ /* 0x000fe20000000800 */
[----:B------:R-:W-:Y:S02]  /*3f30*/  MOV R31, 0xffff ;  /* 0x0000ffff001f7802 */ /* 0x000fe40000000f00 */
[----:B0-----:R-:W-:Y:S01]  /*3f40*/  @!P0 MOV R21, R10 ;  /* 0x0000000a00158202 */ /* 0x001fe20000000f00 */
[----:B-1----:R-:W-:Y:S01]  /*3f50*/  FADD.FTZ R6, R5, R4 ;  /* 0x0000000405067221 */ /* 0x002fe20000010000 */
[----:B------:R0:W-:Y:S01]  /*3f60*/  @!P0 LDS R10, [R28] ;  /* 0x000000001c0a8984 */ /* 0x0001e20000000800 */
[----:B------:R-:W-:Y:S01]  /*3f70*/  MOV R4, 0xffff ;  /* 0x0000ffff00047802 */ /* 0x000fe20000000f00 */
[----:B------:R-:W-:-:S02]  /*3f80*/  @!P0 IMAD.MOV.U32 R24, RZ, RZ, R13 ;  /* 0x000000ffff188224 */ /* 0x000fc400078e000d */
[----:B--2---:R-:W-:Y:S01]  /*3f90*/  FADD.FTZ R5, R18, R3 ;  /* 0x0000000312057221 */ /* 0x004fe20000010000 */
[----:B------:R-:W1:Y:S01]  /*3fa0*/  SHFL.BFLY PT, R9, R6, 0x4, 0x101f ;  /* 0x0c901f0006097f89 */ /* 0x000e6200000e0000 */
[----:B------:R-:W-:Y:S01]  /*3fb0*/  IMAD.MOV.U32 R18, RZ, RZ, 0xffff ;  /* 0x0000ffffff127424 */ /* 0x000fe200078e00ff */
[----:B------:R-:W-:Y:S02]  /*3fc0*/  @!P0 MOV R11, R25 ;  /* 0x00000019000b8202 */ /* 0x000fe40000000f00 */
[----:B------:R-:W-:Y:S01]  /*3fd0*/  MOV R25, 0xffff ;  /* 0x0000ffff00197802 */ /* 0x000fe20000000f00 */
[----:B------:R-:W2:Y:S01]  /*3fe0*/  SHFL.BFLY PT, R19, R24, 0x8, 0x101f ;  /* 0x0d101f0018137f89 */ /* 0x000ea200000e0000 */
[----:B------:R-:W-:Y:S01]  /*3ff0*/  @!P0 MOV R12, R23 ;  /* 0x00000017000c8202 */ /* 0x000fe20000000f00 */
[----:B0-----:R-:W-:Y:S02]  /*4000*/  IMAD.MOV.U32 R28, RZ, RZ, 0xffff ;  /* 0x0000ffffff1c7424 */ /* 0x001fe400078e00ff */
[----:B------:R-:W0:Y:S04]  /*4010*/  SHFL.BFLY PT, R26, R11, 0x8, 0x101f ;  /* 0x0d101f000b1a7f89 */ /* 0x000e2800000e0000 */
[----:B------:R-:W3:Y:S04]  /*4020*/  SHFL.BFLY PT, R13, R12, 0x8, 0x101f ;  /* 0x0d101f000c0d7f89 */ /* 0x000ee800000e0000 */
[----:B------:R-:W4:Y:S04]  /*4030*/  SHFL.BFLY PT, R20, R21, 0x8, 0x101f ;  /* 0x0d101f0015147f89 */ /* 0x000f2800000e0000 */
[----:B------:R-:W5:Y:S01]  /*4040*/  SHFL.BFLY PT, R18, R5, 0x4, 0x101f ;  /* 0x0c901f0005127f89 */ /* 0x000f6200000e0000 */
[----:B------:R-:W-:-:S02]  /*4050*/  IMAD.IADD R25, R2, 0x1, R41 ;  /* 0x0000000102197824 */ /* 0x000fc400078e0229 */
[----:B-1----:R-:W-:Y:S01]  /*4060*/  FADD.FTZ R22, R6, R9 ;  /* 0x0000000906167221 */ /* 0x002fe20000010000 */
[----:B------:R-:W-:Y:S01]  /*4070*/  CS2R R8, SRZ ;  /* 0x0000000000087805 */ /* 0x000fe2000001ff00 */
[----:B------:R-:W-:Y:S01]  /*4080*/  IMAD.MOV.U32 R6, RZ, RZ, 0xffff ;  /* 0x0000ffffff067424 */ /* 0x000fe200078e00ff */
[----:B------:R-:W-:Y:S01]  /*4090*/  @!P0 MOV R8, R7 ;  /* 0x0000000700088202 */ /* 0x000fe20000000f00 */
[----:B--2---:R-:W-:Y:S01]  /*40a0*/  FADD.FTZ R19, R19, R24 ;  /* 0x0000001813137221 */ /* 0x004fe20000010000 */
[----:B------:R-:W-:Y:S02]  /*40b0*/  MOV R24, 0xffff ;  /* 0x0000ffff00187802 */ /* 0x000fe40000000f00 */
[----:B------:R-:W-:Y:S01]  /*40c0*/  MOV R7, 0xffff ;  /* 0x0000ffff00077802 */ /* 0x000fe20000000f00 */
[----:B0-----:R-:W-:Y:S01]  /*40d0*/  FADD.FTZ R23, R26, R11 ;  /* 0x0000000b1a177221 */ /* 0x001fe20000010000 */
[----:B------:R-:W-:Y:S02]  /*40e0*/  MOV R11, 0xffff ;  /* 0x0000ffff000b7802 */ /* 0x000fe40000000f00 */
[----:B------:R-:W-:Y:S01]  /*40f0*/  @!P0 MOV R9, R10 ;  /* 0x0000000a00098202 */ /* 0x000fe20000000f00 */
[----:B---3--:R-:W-:Y:S01]  /*4100*/  FADD.FTZ R13, R13, R12 ;  /* 0x0000000c0d0d7221 */ /* 0x008fe20000010000 */
[----:B------:R-:W-:Y:S01]  /*4110*/  MOV R12, 0xffff ;  /* 0x0000ffff000c7802 */ /* 0x000fe20000000f00 */
[----:B------:R-:W0:Y:S01]  /*4120*/  SHFL.BFLY PT, R24, R23, 0x4, 0x101f ;  /* 0x0c901f0017187f89 */ /* 0x000e2200000e0000 */
[----:B------:R-:W-:Y:S01]  /*4130*/  MOV R10, 0xffff ;  /* 0x0000ffff000a7802 */ /* 0x000fe20000000f00 */
[----:B----4-:R-:W-:Y:S01]  /*4140*/  FADD.FTZ R20, R20, R21 ;  /* 0x0000001514147221 */ /* 0x010fe20000010000 */
[----:B------:R-:W-:Y:S01]  /*4150*/  ISETP.NE.AND P0, PT, R50, RZ, PT ;  /* 0x000000ff3200720c */ /* 0x000fe20003f05270 */
[----:B------:R-:W1:Y:S01]  /*4160*/  SHFL.BFLY PT, R11, R8, 0x8, 0x101f ;  /* 0x0d101f00080b7f89 */ /* 0x000e6200000e0000 */
[----:B-----5:R-:W-:Y:S01]  /*4170*/  FADD.FTZ R3, R5, R18 ;  /* 0x0000001205037221 */ /* 0x020fe20000010000 */
[----:B------:R-:W-:-:S02]  /*4180*/  MOV R18, 0xffff ;  /* 0x0000ffff00127802 */ /* 0x000fc40000000f00 */
        /* <DEDUP_REMOVED lines=10> */
[----:B------:R-:W-:Y:S01]  /*4230*/  IMAD.MOV.U32 R8, RZ, RZ, 0xffff ;  /* 0x0000ffffff087424 */ /* 0x000fe200078e00ff */
[----:B------:R-:W-:Y:S01]  /*4240*/  MOV R11, 0xffff ;  /* 0x0000ffff000b7802 */ /* 0x000fe20000000f00 */
[----:B--2---:R-:W-:Y:S01]  /*4250*/  FADD.FTZ R4, R22, R7 ;  /* 0x0000000716047221 */ /* 0x004fe20000010000 */
        /* <DEDUP_REMOVED lines=12> */
[----:B------:R-:W-:Y:S02]  /*4320*/  IMAD.MOV.U32 R9, RZ, RZ, 0xffff ;  /* 0x0000ffffff097424 */ /* 0x000fe400078e00ff */
[----:B------:R-:W5:Y:S01]  /*4330*/  SHFL.BFLY PT, R7, R22, 0x2, 0x101f ;  /* 0x0c501f0016077f89 */ /* 0x000f6200000e0000 */
[----:B0-----:R-:W-:-:S03]  /*4340*/  FADD.FTZ R3, R3, R18 ;  /* 0x0000001203037221 */ /* 0x001fc60000010000 */
[----:B------:R-:W0:Y:S04]  /*4350*/  SHFL.BFLY PT, R12, R27, 0x2, 0x101f ;  /* 0x0c501f001b0c7f89 */ /* 0x000e2800000e0000 */
[----:B------:R-:W0:Y:S01]  /*4360*/  SHFL.BFLY PT, R9, R30, 0x4, 0x101f ;  /* 0x0c901f001e097f89 */ /* 0x000e2200000e0000 */
[----:B-1----:R-:W-:Y:S01]  /*4370*/  FADD.FTZ R24, R24, R23 ;  /* 0x0000001718187221 */ /* 0x002fe20000010000 */
[----:B------:R-:W-:Y:S02]  /*4380*/  MOV R23, 0xffff ;  /* 0x0000ffff00177802 */ /* 0x000fe40000000f00 */
[----:B------:R-:W1:Y:S01]  /*4390*/  SHFL.BFLY PT, R6, R3, 0x1, 0x101f ;  /* 0x0c301f0003067f89 */ /* 0x000e6200000e0000 */
[----:B--2---:R-:W-:Y:S02]  /*43a0*/  FADD.FTZ R26, R26, R11 ;  /* 0x0000000b1a1a7221 */ /* 0x004fe40000010000 */
[----:B------:R-:W2:Y:S01]  /*43b0*/  @!P0 LDC.64 R10, c[0x0][0x220] ;  /* 0x00008800ff0a8b82 */ /* 0x000ea20000000a00 */
[----:B---3--:R-:W-:Y:S01]  /*43c0*/  FADD.FTZ R21, R21, R8 ;  /* 0x0000000815157221 */ /* 0x008fe20000010000 */
[----:B------:R-:W3:Y:S01]  /*43d0*/  SHFL.BFLY PT, R23, R24, 0x2, 0x101f ;  /* 0x0c501f0018177f89 */ /* 0x000ee200000e0000 */
[----:B----4-:R-:W-:-:S03]  /*43e0*/  FADD.FTZ R4, R4, R5 ;  /* 0x0000000504047221 */ /* 0x010fc60000010000 */
[----:B------:R-:W4:Y:S01]  /*43f0*/  SHFL.BFLY PT, R20, R21, 0x1, 0x101f ;  /* 0x0c301f0015147f89 */ /* 0x000f2200000e0000 */
[----:B-----5:R-:W-:-:S03]  /*4400*/  FADD.FTZ R22, R22, R7 ;  /* 0x0000000716167221 */ /* 0x020fc60000010000 */
[----:B------:R-:W5:Y:S01]  /*4410*/  SHFL.BFLY PT, R29, R26, 0x1, 0x101f ;  /* 0x0c301f001a1d7f89 */ /* 0x000f6200000e0000 */
[----:B------:R-:W-:Y:S01]  /*4420*/  @!P0 F2FP.F16.F32.PACK_AB R18, RZ, R4 ;  /* 0x00000004ff12823e */ /* 0x000fe200000000ff */
[----:B0-----:R-:W-:Y:S02]  /*4430*/  FADD.FTZ R27, R27, R12 ;  /* 0x0000000c1b1b7221 */ /* 0x001fe40000010000 */
[----:B------:R-:W0:Y:S01]  /*4440*/  SHFL.BFLY PT, R19, R22, 0x1, 0x101f ;  /* 0x0c301f0016137f89 */ /* 0x000e2200000e0000 */
[----:B------:R-:W0:Y:S01]  /*4450*/  @!P0 LDC.64 R12, c[0x0][0x218] ;  /* 0x00008600ff0c8b82 */ /* 0x000e220000000a00 */
[----:B------:R-:W-:Y:S02]  /*4460*/  FADD.FTZ R30, R30, R9 ;  /* 0x000000091e1e7221 */ /* 0x000fe40000010000 */
[----:B------:R-:W0:Y:S01]  /*4470*/  SHFL.BFLY PT, R28, R27, 0x1, 0x101f ;  /* 0x0c301f001b1c7f89 */ /* 0x000e2200000e0000 */
[----:B-1----:R-:W-:-:S03]  /*4480*/  FADD.FTZ R32, R3, R6 ;  /* 0x0000000603207221 */ /* 0x002fc60000010000 */
[----:B------:R-:W1:Y:S01]  /*4490*/  SHFL.BFLY PT, R31, R30, 0x2, 0x101f ;  /* 0x0c501f001e1f7f89 */ /* 0x000e6200000e0000 */
[----:B------:R-:W1:Y:S01]  /*44a0*/  @!P0 LDC.64 R8, c[0x0][0x218] ;  /* 0x00008600ff088b82 */ /* 0x000e620000000a00 */
[----:B--2---:R-:W-:Y:S01]  /*44b0*/  @!P0 IMAD.WIDE R10, R25, 0x2, R10 ;  /* 0x00000002190a8825 */ /* 0x004fe200078e020a */
[----:B------:R-:W-:-:S03]  /*44c0*/  @!P0 F2FP.F16.F32.PACK_AB R32, RZ, R32 ;  /* 0x00000020ff20823e */ /* 0x000fc600000000ff */
[----:B---3--:R-:W-:Y:S01]  /*44d0*/  FADD.FTZ R23, R24, R23 ;  /* 0x0000001718177221 */ /* 0x008fe20000010000 */
[----:B----4-:R-:W-:Y:S02]  /*44e0*/  FADD.FTZ R20, R21, R20 ;  /* 0x0000001415147221 */ /* 0x010fe40000010000 */
[----:B------:R-:W2:Y:S01]  /*44f0*/  @!P0 LDC.64 R2, c[0x0][0x220] ;  /* 0x00008800ff028b82 */ /* 0x000ea20000000a00 */
[----:B------:R-:W-:Y:S01]  /*4500*/  MOV R21, 0xffff ;  /* 0x0000ffff00157802 */ /* 0x000fe20000000f00 */
[----:B-----5:R-:W-:Y:S01]  /*4510*/  FADD.FTZ R26, R26, R29 ;  /* 0x0000001d1a1a7221 */ /* 0x020fe20000010000 */
[----:B0-----:R-:W-:-:S05]  /*4520*/  FADD.FTZ R19, R22, R19 ;  /* 0x0000001316137221 */ /* 0x001fca0000010000 */
        /* <DEDUP_REMOVED lines=10> */
[C---:B--2---:R-:W-:Y:S01]  /*45d0*/  @!P0 IMAD.WIDE R2, R25.reuse, 0x2, R2 ;  /* 0x0000000219028825 */ /* 0x044fe200078e0202 */
[----:B---3--:R-:W-:Y:S02]  /*45e0*/  @!P0 F2FP.F16.F32.PACK_AB R13, RZ, R19 ;  /* 0x00000013ff0d823e */ /* 0x008fe400000000ff */
[----:B------:R-:W-:Y:S02]  /*45f0*/  MOV R18, 0xffff ;  /* 0x0000ffff00127802 */ /* 0x000fe40000000f00 */
[----:B----4-:R-:W-:Y:S01]  /*4600*/  @!P0 F2FP.F16.F32.PACK_AB R11, RZ, R20 ;  /* 0x00000014ff0b823e */ /* 0x010fe200000000ff */
[C---:B0-----:R-:W-:Y:S01]  /*4610*/  @!P0 IMAD.WIDE R4, R25.reuse, 0x2, R4 ;  /* 0x0000000219048825 */ /* 0x041fe200078e0204 */
[----:B------:R-:W-:Y:S02]  /*4620*/  @!P0 F2FP.F16.F32.PACK_AB R19, RZ, R26 ;  /* 0x0000001aff13823e */ /* 0x000fe400000000ff */
[----:B------:R0:W2:Y:S04]  /*4630*/  SHFL.BFLY PT, R18, R23, 0x1, 0x101f ;  /* 0x0c301f0017127f89 */ /* 0x0000a800000e0000 */
[----:B------:R0:W-:Y:S01]  /*4640*/  @!P0 STG.E.U16 desc[UR14][R8.64+0x28], R11 ;  /* 0x0000280b08008986 */ /* 0x0001e2000c10150e */
[----:B-1----:R-:W-:-:S03]  /*4650*/  @!P0 IMAD.WIDE R6, R25, 0x2, R6 ;  /* 0x0000000219068825 */ /* 0x002fc600078e0206 */
[----:B------:R0:W-:Y:S04]  /*4660*/  @!P0 STG.E.U16 desc[UR14][R2.64+0x28], R13 ;  /* 0x0000280d02008986 */ /* 0x0001e8000c10150e */
[----:B------:R0:W-:Y:S01]  /*4670*/  @!P0 STG.E.U16 desc[UR14][R4.64+0x50], R14 ;  /* 0x0000500e04008986 */ /* 0x0001e2000c10150e */
[----:B-----5:R-:W-:-:S03]  /*4680*/  FADD.FTZ R21, R30, R21 ;  /* 0x000000151e157221 */ /* 0x020fc60000010000 */
[----:B------:R0:W-:Y:S04]  /*4690*/  @!P0 STG.E.U16 desc[UR14][R6.64+0x50], R19 ;  /* 0x0000501306008986 */ /* 0x0001e8000c10150e */
.L_x_3118:
        /* <DEDUP_REMOVED lines=9> */
.L_x_3048:
[----:B------:R-:W-:Y:S05]  /*4730*/  WARPSYNC.ALL ;  /* 0x0000000000007948 */ /* 0x000fea0003800000 */
[----:B------:R-:W-:Y:S01]  /*4740*/  BAR.SYNC.DEFER_BLOCKING 0x0 ;  /* 0x0000000000007b1d */ /* 0x000fe20000010000 */
[C---:B------:R-:W-:Y:S02]  /*4750*/  ISETP.GE.AND P0, PT, R41.reuse, -0x1ec0, PT ;  /* 0xffffe1402900780c */ /* 0x040fe40003f06270 */
[----:B------:R-:W-:-:S11]  /*4760*/  IADD3 R41, R41, 0x2000, RZ ;  /* 0x0000200029297810 */ /* 0x000fd60007ffe0ff */
[----:B------:R-:W-:Y:S05]  /*4770*/  @!P0 BRA `(.L_x_3055) ;  /* 0xffffffe000288947 */ /* 0x000fea000383ffff */
[----:B------:R-:W-:Y:S05]  /*4780*/  EXIT ;  /* 0x000000000000794d */ /* 0x000fea0003800000 */
.L_x_3051:
[----:B------:R-:W-:Y:S01]  /*4790*/  HFMA2.MMA R15, -RZ, RZ, 0, 0.000503063201904296875 ;  /* 0x0000101fff0f7435 */ /* 0x000fe200000001ff */
[----:B-1----:R-:W-:Y:S01]  /*47a0*/  MOV R17, R2 ;  /* 0x0000000200117202 */ /* 0x002fe20000000f00 */
[----:B------:R-:W-:Y:S01]  /*47b0*/  IMAD.MOV.U32 R16, RZ, RZ, 0x8 ;  /* 0x00000008ff107424 */ /* 0x000fe200078e00ff */
[----:B------:R-:W-:-:S08]  /*47c0*/  MOV R14, 0xffff ;  /* 0x0000ffff000e7802 */ /* 0x000fd00000000f00 */
[----:B0-2---:R-:W-:Y:S05]  /*47d0*/  WARPSYNC.COLLECTIVE R14, `(.L_x_3056) ;  /* 0x000000000e087348 */ /* 0x005fea0003c00000 */
[----:B------:R1:W3:Y:S02]  /*47e0*/  SHFL.BFLY P2, R18, R17, R16, R15 ;  /* 0x0c00001011127389 */ /* 0x0002e4000004000f */
[----:B0123--:R-:W-:Y:S01]  /*47f0*/  ENDCOLLECTIVE ;  /* 0x000000000000791b */ /* 0x00ffe20003800000 */
.L_x_3056:
[----:B------:R-:W-:Y:S02]  /*4800*/  MOV R17, R3 ;  /* 0x0000000300117202 */ /* 0x000fe40000000f00 */
[----:B------:R-:W-:-:S07]  /*4810*/  MOV R5, R18 ;  /* 0x0000001200057202 */ /* 0x000fce0000000f00 */
[----:B------:R-:W-:Y:S05]  /*4820*/  WARPSYNC.COLLECTIVE R14, `(.L_x_3057) ;  /* 0x000000000e087348 */ /* 0x000fea0003c00000 */
[----:B------:R0:W1:Y:S02]  /*4830*/  SHFL.BFLY P2, R18, R17, R16, R15 ;  /* 0x0c00001011127389 */ /* 0x000064000004000f */
[----:B01----:R-:W-:Y:S01]  /*4840*/  ENDCOLLECTIVE ;  /* 0x000000000000791b */ /* 0x003fe20003800000 */
.L_x_3057:
[----:B------:R-:W-:Y:S01]  /*4850*/  FADD.FTZ R5, R5, R2 ;  /* 0x0000000205057221 */ /* 0x000fe20000010000 */
[----:B------:R-:W-:-:S04]  /*4860*/  HFMA2.MMA R16, -RZ, RZ, 0, 2.384185791015625e-07 ;  /* 0x00000004ff107435 */ /* 0x000fc800000001ff */
[----:B------:R-:W-:Y:S01]  /*4870*/  MOV R17, R5 ;  /* 0x0000000500117202 */ /* 0x000fe20000000f00 */
[----:B------:R-:W-:-:S07]  /*4880*/  IMAD.MOV.U32 R4, RZ, RZ, R18 ;  /* 0x000000ffff047224 */ /* 0x000fce00078e0012 */
[----:B------:R-:W-:Y:S05]  /*4890*/  WARPSYNC.COLLECTIVE R14, `(.L_x_3058) ;  /* 0x000000000e087348 */ /* 0x000fea0003c00000 */
[----:B------:R0:W1:Y:S02]  /*48a0*/  SHFL.BFLY P2, R18, R17, R16, R15 ;  /* 0x0c00001011127389 */ /* 0x000064000004000f */
[----:B01----:R-:W-:Y:S01]  /*48b0*/  ENDCOLLECTIVE ;  /* 0x000000000000791b */ /* 0x003fe20003800000 */
.L_x_3058:
[----:B------:R-:W-:-:S05]  /*48c0*/  FADD.FTZ R4, R4, R3 ;  /* 0x0000000304047221 */ /* 0x000fca0000010000 */
[----:B------:R-:W-:Y:S02]  /*48d0*/  MOV R17, R4 ;  /* 0x0000000400117202 */ /* 0x000fe40000000f00 */
[----:B------:R-:W-:-:S07]  /*48e0*/  MOV R6, R18 ;  /* 0x0000001200067202 */ /* 0x000fce0000000f00 */
[----:B------:R-:W-:Y:S05]  /*48f0*/  WARPSYNC.COLLECTIVE R14, `(.L_x_3059) ;  /* 0x000000000e087348 */ /* 0x000fea0003c00000 */
[----:B------:R0:W1:Y:S02]  /*4900*/  SHFL.BFLY P2, R18, R17, R16, R15 ;  /* 0x0c00001011127389 */ /* 0x000064000004000f */
[----:B01----:R-:W-:Y:S01]  /*4910*/  ENDCOLLECTIVE ;  /* 0x000000000000791b */ /* 0x003fe20003800000 */
.L_x_3059:
[----:B------:R-:W-:Y:S01]  /*4920*/  FADD.FTZ R6, R5, R6 ;  /* 0x0000000605067221 */ /* 0x000fe20000010000 */
[----:B------:R-:W-:-:S04]  /*4930*/  HFMA2.MMA R16, -RZ, RZ, 0, 1.1920928955078125e-07 ;  /* 0x00000002ff107435 */ /* 0x000fc800000001ff */
[----:B------:R-:W-:Y:S01]  /*4940*/  MOV R17, R6 ;  /* 0x0000000600117202 */ /* 0x000fe20000000f00 */
[----:B------:R-:W-:-:S07]  /*4950*/  IMAD.MOV.U32 R7, RZ, RZ, R18 ;  /* 0x000000ffff077224 */ /* 0x000fce00078e0012 */
[----:B------:R-:W-:Y:S05]  /*4960*/  WARPSYNC.COLLECTIVE R14, `(.L_x_3060) ;  /* 0x000000000e087348 */ /* 0x000fea0003c00000 */
[----:B------:R0:W1:Y:S02]  /*4970*/  SHFL.BFLY P2, R18, R17, R16, R15 ;  /* 0x0c00001011127389 */ /* 0x000064000004000f */
[----:B01----:R-:W-:Y:S01]  /*4980*/  ENDCOLLECTIVE ;  /* 0x000000000000791b */ /* 0x003fe20003800000 */
.L_x_3060:
[----:B------:R-:W-:-:S05]  /*4990*/  FADD.FTZ R7, R4, R7 ;  /* 0x0000000704077221 */ /* 0x000fca0000010000 */
[----:B------:R-:W-:Y:S02]  /*49a0*/  MOV R17, R7 ;  /* 0x0000000700117202 */ /* 0x000fe40000000f00 */
[----:B------:R-:W-:-:S07]  /*49b0*/  MOV R9, R18 ;  /* 0x0000001200097202 */ /* 0x000fce0000000f00 */
[----:B------:R-:W-:Y:S05]  /*49c0*/  WARPSYNC.COLLECTIVE R14, `(.L_x_3061) ;  /* 0x000000000e087348 */ /* 0x000fea0003c00000 */
[----:B------:R0:W1:Y:S02]  /*49d0*/  SHFL.BFLY P2, R18, R17, R16, R15 ;  /* 0x0c00001011127389 */ /* 0x000064000004000f */
[----:B01----:R-:W-:Y:S01]  /*49e0*/  ENDCOLLECTIVE ;  /* 0x000000000000791b */ /* 0x003fe20003800000 */
.L_x_3061:
[----:B------:R-:W-:Y:S01]  /*49f0*/  FADD.FTZ R9, R6, R9 ;  /* 0x0000000906097221 */ /* 0x000fe20000010000 */
[----:B------:R-:W-:-:S04]  /*4a00*/  HFMA2.MMA R16, -RZ, RZ, 0, 5.9604644775390625e-08 ;  /* 0x00000001ff107435 */ /* 0x000fc800000001ff */
[----:B------:R-:W-:Y:S01]  /*4a10*/  MOV R17, R9 ;  /* 0x0000000900117202 */ /* 0x000fe20000000f00 */
[----:B------:R-:W-:-:S07]  /*4a20*/  IMAD.MOV.U32 R2, RZ, RZ, R18 ;  /* 0x000000ffff027224 */ /* 0x000fce00078e0012 */
[----:B------:R-:W-:Y:S05]  /*4a30*/  WARPSYNC.COLLECTIVE R14, `(.L_x_3062) ;  /* 0x000000000e087348 */ /* 0x000fea0003c00000 */
[----:B------:R0:W1:Y:S02]  /*4a40*/  SHFL.BFLY P2, R18, R17, R16, R15 ;  /* 0x0c00001011127389 */ /* 0x000064000004000f */
[----:B01----:R-:W-:Y:S01]  /*4a50*/  ENDCOLLECTIVE ;  /* 0x000000000000791b */ /* 0x003fe20003800000 */
.L_x_3062:
[----:B------:R-:W-:-:S05]  /*4a60*/  FADD.FTZ R2, R7, R2 ;  /* 0x0000000207027221 */ /* 0x000fca0000010000 */
[----:B------:R-:W-:Y:S02]  /*4a70*/  MOV R17, R2 ;  /* 0x0000000200117202 */ /* 0x000fe40000000f00 */
[----:B------:R-:W-:-:S07]  /*4a80*/  MOV R8, R18 ;  /* 0x0000001200087202 */ /* 0x000fce0000000f00 */
[----:B------:R-:W-:Y:S05]  /*4a90*/  WARPSYNC.COLLECTIVE R14, `(.L_x_3063) ;  /* 0x000000000e087348 */ /* 0x000fea0003c00000 */
[----:B------:R0:W1:Y:S02]  /*4aa0*/  SHFL.BFLY P2, R18, R17, R16, R15 ;  /* 0x0c00001011127389 */ /* 0x000064000004000f */
[----:B01----:R-:W-:Y:S01]  /*4ab0*/  ENDCOLLECTIVE ;  /* 0x000000000000791b */ /* 0x003fe20003800000 */
.L_x_3063:
[----:B------:R-:W-:Y:S01]  /*4ac0*/  FADD.FTZ R8, R9, R8 ;  /* 0x0000000809087221 */ /* 0x000fe20000010000 */
[----:B------:R-:W-:Y:S06]  /*4ad0*/  BRA `(.L_x_3064) ;  /* 0xffffffe800e47947 */ /* 0x000fec000383ffff */
.L_x_3052:
        /* <DEDUP_REMOVED lines=8> */
.L_x_3066:
[----:B------:R-:W-:Y:S05]  /*4b60*/  BSYNC B1 ;  /* 0x0000000000017941 */ /* 0x000fea0003800000 */
.L_x_3065:
        /* <DEDUP_REMOVED lines=8> */
.L_x_3067:
[----:B------:R-:W-:Y:S01]  /*4bf0*/  FADD.FTZ R9, R9, R2 ;  /* 0x0000000209097221 */ /* 0x000fe20000010000 */
[----:B------:R-:W-:-:S03]  /*4c00*/  HFMA2.MMA R16, -RZ, RZ, 0, 2.384185791015625e-07 ;  /* 0x00000004ff107435 */ /* 0x000fc600000001ff */
[----:B------:R-:W-:Y:S01]  /*4c10*/  IMAD.MOV.U32 R17, RZ, RZ, R9 ;  /* 0x000000ffff117224 */ /* 0x000fe200078e0009 */
[----:B------:R-:W-:-:S07]  /*4c20*/  MOV R8, R18 ;  /* 0x0000001200087202 */ /* 0x000fce0000000f00 */
[----:B------:R-:W-:Y:S05]  /*4c30*/  WARPSYNC.COLLECTIVE R14, `(.L_x_3068) ;  /* 0x000000000e087348 */ /* 0x000fea0003c00000 */
[----:B------:R0:W1:Y:S02]  /*4c40*/  SHFL.BFLY P2, R18, R17, R16, R15 ;  /* 0x0c00001011127389 */ /* 0x000064000004000f */
[----:B01----:R-:W-:Y:S01]  /*4c50*/  ENDCOLLECTIVE ;  /* 0x000000000000791b */ /* 0x003fe20003800000 */
.L_x_3068:
[----:B------:R-:W-:-:S05]  /*4c60*/  FADD.FTZ R8, R8, R3 ;  /* 0x0000000308087221 */ /* 0x000fca0000010000 */
[----:B------:R-:W-:Y:S02]  /*4c70*/  MOV R17, R8 ;  /* 0x0000000800117202 */ /* 0x000fe40000000f00 */
[----:B------:R-:W-:-:S07]  /*4c80*/  MOV R10, R18 ;  /* 0x00000012000a7202 */ /* 0x000fce0000000f00 */
[----:B------:R-:W-:Y:S05]  /*4c90*/  WARPSYNC.COLLECTIVE R14, `(.L_x_3069) ;  /* 0x000000000e087348 */ /* 0x000fea0003c00000 */
[----:B------:R0:W1:Y:S02]  /*4ca0*/  SHFL.BFLY P2, R18, R17, R16, R15 ;  /* 0x0c00001011127389 */ /* 0x000064000004000f */
[----:B01----:R-:W-:Y:S01]  /*4cb0*/  ENDCOLLECTIVE ;  /* 0x000000000000791b */ /* 0x003fe20003800000 */
.L_x_3069:
[----:B------:R-:W-:Y:S01]  /*4cc0*/  FADD.FTZ R10, R9, R10 ;  /* 0x0000000a090a7221 */ /* 0x000fe20000010000 */
[----:B------:R-:W-:-:S03]  /*4cd0*/  HFMA2.MMA R16, -RZ, RZ, 0, 1.1920928955078125e-07 ;  /* 0x00000002ff107435 */ /* 0x000fc600000001ff */
[----:B------:R-:W-:Y:S01]  /*4ce0*/  IMAD.MOV.U32 R17, RZ, RZ, R10 ;  /* 0x000000ffff117224 */ /* 0x000fe200078e000a */
[----:B------:R-:W-:-:S07]  /*4cf0*/  MOV R11, R18 ;  /* 0x00000012000b7202 */ /* 0x000fce0000000f00 */
[----:B------:R-:W-:Y:S05]  /*4d00*/  WARPSYNC.COLLECTIVE R14, `(.L_x_3070) ;  /* 0x000000000e087348 */ /* 0x000fea0003c00000 */
[----:B------:R0:W1:Y:S02]  /*4d10*/  SHFL.BFLY P2, R18, R17, R16, R15 ;  /* 0x0c00001011127389 */ /* 0x000064000004000f */
[----:B01----:R-:W-:Y:S01]  /*4d20*/  ENDCOLLECTIVE ;  /* 0x000000000000791b */ /* 0x003fe20003800000 */
.L_x_3070:
[----:B------:R-:W-:-:S05]  /*4d30*/  FADD.FTZ R11, R8, R11 ;  /* 0x0000000b080b7221 */ /* 0x000fca0000010000 */
[----:B------:R-:W-:Y:S02]  /*4d40*/  MOV R17, R11 ;  /* 0x0000000b00117202 */ /* 0x000fe40000000f00 */
[----:B------:R-:W-:-:S07]  /*4d50*/  MOV R13, R18 ;  /* 0x00000012000d7202 */ /* 0x000fce0000000f00 */
[----:B------:R-:W-:Y:S05]  /*4d60*/  WARPSYNC.COLLECTIVE R14, `(.L_x_3071) ;  /* 0x000000000e087348 */ /* 0x000fea0003c00000 */
[----:B------:R0:W1:Y:S02]  /*4d70*/  SHFL.BFLY P2, R18, R17, R16, R15 ;  /* 0x0c00001011127389 */ /* 0x000064000004000f */
[----:B01----:R-:W-:Y:S01]  /*4d80*/  ENDCOLLECTIVE ;  /* 0x000000000000791b */ /* 0x003fe20003800000 */
.L_x_3071:
[----:B------:R-:W-:Y:S01]  /*4d90*/  FADD.FTZ R13, R10, R13 ;  /* 0x0000000d0a0d7221 */ /* 0x000fe20000010000 */
[----:B------:R-:W-:-:S03]  /*4da0*/  HFMA2.MMA R16, -RZ, RZ, 0, 5.9604644775390625e-08 ;  /* 0x00000001ff107435 */ /* 0x000fc600000001ff */
[----:B------:R-:W-:Y:S01]  /*4db0*/  IMAD.MOV.U32 R17, RZ, RZ, R13 ;  /* 0x000000ffff117224 */ /* 0x000fe200078e000d */
[----:B------:R-:W-:-:S07]  /*4dc0*/  MOV R2, R18 ;  /* 0x0000001200027202 */ /* 0x000fce0000000f00 */
[----:B------:R-:W-:Y:S05]  /*4dd0*/  WARPSYNC.COLLECTIVE R14, `(.L_x_3072) ;  /* 0x000000000e087348 */ /* 0x000fea0003c00000 */
[----:B------:R0:W1:Y:S02]  /*4de0*/  SHFL.BFLY P2, R18, R17, R16, R15 ;  /* 0x0c00001011127389 */ /* 0x000064000004000f */
[----:B01----:R-:W-:Y:S01]  /*4df0*/  ENDCOLLECTIVE ;  /* 0x000000000000791b */ /* 0x003fe20003800000 */
.L_x_3072:
[----:B------:R-:W-:-:S05]  /*4e00*/  FADD.FTZ R2, R11, R2 ;  /* 0x000000020b027221 */ /* 0x000fca0000010000 */
[----:B------:R-:W-:Y:S02]  /*4e10*/  MOV R17, R2 ;  /* 0x0000000200117202 */ /* 0x000fe40000000f00 */
[----:B------:R-:W-:-:S07]  /*4e20*/  MOV R12, R18 ;  /* 0x00000012000c7202 */ /* 0x000fce0000000f00 */
[----:B------:R-:W-:Y:S05]  /*4e30*/  WARPSYNC.COLLECTIVE R14, `(.L_x_3073) ;  /* 0x000000000e087348 */ /* 0x000fea0003c00000 */
[----:B------:R0:W1:Y:S02]  /*4e40*/  SHFL.BFLY P2, R18, R17, R16, R15 ;  /* 0x0c00001011127389 */ /* 0x000064000004000f */
[----:B01----:R-:W-:Y:S01]  /*4e50*/  ENDCOLLECTIVE ;  /* 0x000000000000791b */ /* 0x003fe20003800000 */
.L_x_3073:
[----:B------:R-:W-:Y:S01]  /*4e60*/  FADD.FTZ R12, R13, R12 ;  /* 0x0000000c0d0c7221 */ /* 0x000fe20000010000 */
[----:B------:R-:W-:Y:S06]  /*4e70*/  BRA `(.L_x_3074) ;  /* 0xffffffe800b87947 */ /* 0x000fec000383ffff */
.L_x_3053:
        /* <DEDUP_REMOVED lines=8> */
.L_x_3076:
[----:B------:R-:W-:Y:S05]  /*4f00*/  BSYNC B1 ;  /* 0x0000000000017941 */ /* 0x000fea0003800000 */
.L_x_3075:
        /* <DEDUP_REMOVED lines=8> */
.L_x_3077:
[----:B------:R-:W-:-:S05]  /*4f90*/  FADD.FTZ R9, R9, R2 ;  /* 0x0000000209097221 */ /* 0x000fca0000010000 */
[----:B------:R-:W-:Y:S01]  /*4fa0*/  MOV R17, R9 ;  /* 0x0000000900117202 */ /* 0x000fe20000000f00 */
[----:B------:R-:W-:Y:S01]  /*4fb0*/  IMAD.MOV.U32 R16, RZ, RZ, 0x4 ;  /* 0x00000004ff107424 */ /* 0x000fe200078e00ff */
[----:B------:R-:W-:-:S07]  /*4fc0*/  MOV R8, R18 ;  /* 0x0000001200087202 */ /* 0x000fce0000000f00 */
[----:B------:R-:W-:Y:S05]  /*4fd0*/  WARPSYNC.COLLECTIVE R14, `(.L_x_3078) ;  /* 0x000000000e087348 */ /* 0x000fea0003c00000 */
[----:B------:R0:W1:Y:S02]  /*4fe0*/  SHFL.BFLY P2, R18, R17, R16, R15 ;  /* 0x0c00001011127389 */ /* 0x000064000004000f */
[----:B01----:R-:W-:Y:S01]  /*4ff0*/  ENDCOLLECTIVE ;  /* 0x000000000000791b */ /* 0x003fe20003800000 */
.L_x_3078:
[----:B------:R-:W-:-:S05]  /*5000*/  FADD.FTZ R8, R8, R3 ;  /* 0x0000000308087221 */ /* 0x000fca0000010000 */
[----:B------:R-:W-:Y:S02]  /*5010*/  MOV R17, R8 ;  /* 0x0000000800117202 */ /* 0x000fe40000000f00 */
[----:B------:R-:W-:-:S07]  /*5020*/  MOV R10, R18 ;  /* 0x00000012000a7202 */ /* 0x000fce0000000f00 */
[----:B------:R-:W-:Y:S05]  /*5030*/  WARPSYNC.COLLECTIVE R14, `(.L_x_3079) ;  /* 0x000000000e087348 */ /* 0x000fea0003c00000 */
[----:B------:R0:W1:Y:S02]  /*5040*/  SHFL.BFLY P2, R18, R17, R16, R15 ;  /* 0x0c00001011127389 */ /* 0x000064000004000f */
[----:B01----:R-:W-:Y:S01]  /*5050*/  ENDCOLLECTIVE ;  /* 0x000000000000791b */ /* 0x003fe20003800000 */
.L_x_3079:
[----:B------:R-:W-:-:S05]  /*5060*/  FADD.FTZ R10, R9, R10 ;  /* 0x0000000a090a7221 */ /* 0x000fca0000010000 */
[----:B------:R-:W-:Y:S01]  /*5070*/  MOV R17, R10 ;  /* 0x0000000a00117202 */ /* 0x000fe20000000f00 */
[----:B------:R-:W-:Y:S01]  /*5080*/  IMAD.MOV.U32 R16, RZ, RZ, 0x2 ;  /* 0x00000002ff107424 */ /* 0x000fe200078e00ff */
[----:B------:R-:W-:-:S07]  /*5090*/  MOV R11, R18 ;  /* 0x00000012000b7202 */ /* 0x000fce0000000f00 */
[----:B------:R-:W-:Y:S05]  /*50a0*/  WARPSYNC.COLLECTIVE R14, `(.L_x_3080) ;  /* 0x000000000e087348 */ /* 0x000fea0003c00000 */
[----:B------:R0:W1:Y:S02]  /*50b0*/  SHFL.BFLY P2, R18, R17, R16, R15 ;  /* 0x0c00001011127389 */ /* 0x000064000004000f */
[----:B01----:R-:W-:Y:S01]  /*50c0*/  ENDCOLLECTIVE ;  /* 0x000000000000791b */ /* 0x003fe20003800000 */
.L_x_3080:
[----:B------:R-:W-:-:S05]  /*50d0*/  FADD.FTZ R11, R8, R11 ;  /* 0x0000000b080b7221 */ /* 0x000fca0000010000 */
[----:B------:R-:W-:Y:S02]  /*50e0*/  MOV R17, R11 ;  /* 0x0000000b00117202 */ /* 0x000fe40000000f00 */
[----:B------:R-:W-:-:S07]  /*50f0*/  MOV R13, R18 ;  /* 0x00000012000d7202 */ /* 0x000fce0000000f00 */
[----:B------:R-:W-:Y:S05]  /*5100*/  WARPSYNC.COLLECTIVE R14, `(.L_x_3081) ;  /* 0x000000000e087348 */ /* 0x000fea0003c00000 */
[----:B------:R0:W1:Y:S02]  /*5110*/  SHFL.BFLY P2, R18, R17, R16, R15 ;  /* 0x0c00001011127389 */ /* 0x000064000004000f */
[----:B01----:R-:W-:Y:S01]  /*5120*/  ENDCOLLECTIVE ;  /* 0x000000000000791b */ /* 0x003fe20003800000 */
.L_x_3081:
[----:B------:R-:W-:-:S05]  /*5130*/  FADD.FTZ R13, R10, R13 ;  /* 0x0000000d0a0d7221 */ /* 0x000fca0000010000 */
[----:B------:R-:W-:Y:S01]  /*5140*/  MOV R17, R13 ;  /* 0x0000000d00117202 */ /* 0x000fe20000000f00 */
[----:B------:R-:W-:Y:S01]  /*5150*/  IMAD.MOV.U32 R16, RZ, RZ, 0x1 ;  /* 0x00000001ff107424 */ /* 0x000fe200078e00ff */
[----:B------:R-:W-:-:S07]  /*5160*/  MOV R2, R18 ;  /* 0x0000001200027202 */ /* 0x000fce0000000f00 */
[----:B------:R-:W-:Y:S05]  /*5170*/  WARPSYNC.COLLECTIVE R14, `(.L_x_3082) ;  /* 0x000000000e087348 */ /* 0x000fea0003c00000 */
[----:B------:R0:W1:Y:S02]  /*5180*/  SHFL.BFLY P2, R18, R17, R16, R15 ;  /* 0x0c00001011127389 */ /* 0x000064000004000f */
[----:B01----:R-:W-:Y:S01]  /*5190*/  ENDCOLLECTIVE ;  /* 0x000000000000791b */ /* 0x003fe20003800000 */
.L_x_3082:
[----:B------:R-:W-:-:S05]  /*51a0*/  FADD.FTZ R2, R11, R2 ;  /* 0x000000020b027221 */ /* 0x000fca0000010000 */
[----:B------:R-:W-:Y:S02]  /*51b0*/  MOV R17, R2 ;  /* 0x0000000200117202 */ /* 0x000fe40000000f00 */
[----:B------:R-:W-:-:S07]  /*51c0*/  MOV R12, R18 ;  /* 0x00000012000c7202 */ /* 0x000fce0000000f00 */
[----:B------:R-:W-:Y:S05]  /*51d0*/  WARPSYNC.COLLECTIVE R14, `(.L_x_3083) ;  /* 0x000000000e087348 */ /* 0x000fea0003c00000 */
[----:B------:R0:W1:Y:S02]  /*51e0*/  SHFL.BFLY P2, R18, R17, R16, R15 ;  /* 0x0c00001011127389 */ /* 0x000064000004000f */
[----:B01----:R-:W-:Y:S01]  /*51f0*/  ENDCOLLECTIVE ;  /* 0x000000000000791b */ /* 0x003fe20003800000 */
.L_x_3083:
[----:B------:R-:W-:Y:S01]  /*5200*/  FADD.FTZ R12, R13, R12 ;  /* 0x0000000c0d0c7221 */ /* 0x000fe20000010000 */
[----:B------:R-:W-:Y:S06]  /*5210*/  BRA `(.L_x_3084) ;  /* 0xffffffe800747947 */ /* 0x000fec000383ffff */
.L_x_3054:
        /* <DEDUP_REMOVED lines=8> */
.L_x_3086:
[----:B------:R-:W-:Y:S05]  /*52a0*/  BSYNC B0 ;  /* 0x0000000000007941 */ /* 0x000fea0003800000 */
.L_x_3085:
        /* <DEDUP_REMOVED lines=11> */
.L_x_3087:
        /* <DEDUP_REMOVED lines=16> */
.L_x_3088:
[----:B------:R-:W-:Y:S02]  /*5460*/  @!P0 IADD3 R8, R2, 0x28, RZ ;  /* 0x0000002802088810 */ /* 0x000fe40007ffe0ff */
[----:B------:R-:W-:Y:S01]  /*5470*/  MOV R17, R5 ;  /* 0x0000000500117202 */ /* 0x000fe20000000f00 */
[----:B------:R-:W-:-:S07]  /*5480*/  IMAD.MOV.U32 R9, RZ, RZ, R18 ;  /* 0x000000ffff097224 */ /* 0x000fce00078e0012 */
[----:B------:R-:W-:Y:S05]  /*5490*/  WARPSYNC.COLLECTIVE R14, `(.L_x_3089) ;  /* 0x000000000e087348 */ /* 0x000fea0003c00000 */
[----:B------:R0:W1:Y:S02]  /*54a0*/  SHFL.BFLY P2, R18, R17, R16, R15 ;  /* 0x0c00001011127389 */ /* 0x000064000004000f */
[----:B01----:R-:W-:Y:S01]  /*54b0*/  ENDCOLLECTIVE ;  /* 0x000000000000791b */ /* 0x003fe20003800000 */
.L_x_3089:
        /* <DEDUP_REMOVED lines=11> */
.L_x_3090:
[----:B------:R-:W-:Y:S02]  /*5570*/  MOV R17, R3 ;  /* 0x0000000300117202 */ /* 0x000fe40000000f00 */
[----:B------:R-:W-:-:S07]  /*5580*/  MOV R7, R18 ;  /* 0x0000001200077202 */ /* 0x000fce0000000f00 */
[----:B------:R-:W-:Y:S05]  /*5590*/  WARPSYNC.COLLECTIVE R14, `(.L_x_3091) ;  /* 0x000000000e087348 */ /* 0x000fea0003c00000 */
[----:B------:R0:W1:Y:S02]  /*55a0*/  SHFL.BFLY P2, R18, R17, R16, R15 ;  /* 0x0c00001011127389 */ /* 0x000064000004000f */
[----:B01----:R-:W-:Y:S01]  /*55b0*/  ENDCOLLECTIVE ;  /* 0x000000000000791b */ /* 0x003fe20003800000 */
.L_x_3091:
[----:B------:R-:W-:Y:S01]  /*55c0*/  FADD.FTZ R4, R22, R7 ;  /* 0x0000000716047221 */ /* 0x000fe20000010000 */
[----:B------:R-:W-:-:S04]  /*55d0*/  HFMA2.MMA R16, -RZ, RZ, 0, 5.9604644775390625e-08 ;  /* 0x00000001ff107435 */ /* 0x000fc800000001ff */
[----:B------:R-:W-:Y:S01]  /*55e0*/  MOV R17, R4 ;  /* 0x0000000400117202 */ /* 0x000fe20000000f00 */
[----:B------:R-:W-:-:S07]  /*55f0*/  FADD.FTZ R3, R3, R18 ;  /* 0x0000001203037221 */ /* 0x000fce0000010000 */
[----:B------:R-:W-:Y:S05]  /*5600*/  WARPSYNC.COLLECTIVE R14, `(.L_x_3092) ;  /* 0x000000000e087348 */ /* 0x000fea0003c00000 */
[----:B------:R0:W1:Y:S02]  /*5610*/  SHFL.BFLY P2, R18, R17, R16, R15 ;  /* 0x0c00001011127389 */ /* 0x000064000004000f */
[----:B01----:R-:W-:Y:S01]  /*5620*/  ENDCOLLECTIVE ;  /* 0x000000000000791b */ /* 0x003fe20003800000 */
.L_x_3092:
[----:B------:R-:W-:Y:S01]  /*5630*/  IMAD.MOV.U32 R17, RZ, RZ, R3 ;  /* 0x000000ffff117224 */ /* 0x000fe200078e0003 */
[----:B------:R-:W-:-:S07]  /*5640*/  MOV R5, R18 ;  /* 0x0000001200057202 */ /* 0x000fce0000000f00 */
[----:B------:R-:W-:Y:S05]  /*5650*/  WARPSYNC.COLLECTIVE R14, `(.L_x_3093) ;  /* 0x000000000e087348 */ /* 0x000fea0003c00000 */
[----:B------:R0:W1:Y:S02]  /*5660*/  SHFL.BFLY P2, R18, R17, R16, R15 ;  /* 0x0c00001011127389 */ /* 0x000064000004000f */
[----:B01----:R-:W-:Y:S01]  /*5670*/  ENDCOLLECTIVE ;  /* 0x000000000000791b */ /* 0x003fe20003800000 */
.L_x_3093:
[----:B------:R-:W-:Y:S01]  /*5680*/  FADD.FTZ R4, R4, R5 ;  /* 0x0000000504047221 */ /* 0x000fe20000010000 */
[----:B------:R-:W-:Y:S01]  /*5690*/  HFMA2.MMA R16, -RZ, RZ, 0, 4.76837158203125e-07 ;  /* 0x00000008ff107435 */ /* 0x000fe200000001ff */
[----:B------:R-:W-:Y:S02]  /*56a0*/  MOV R17, R21 ;  /* 0x0000001500117202 */ /* 0x000fe40000000f00 */
[----:B------:R-:W-:-:S08]  /*56b0*/  MOV R6, R18 ;  /* 0x0000001200067202 */ /* 0x000fd00000000f00 */
[----:B------:R-:W-:Y:S05]  /*56c0*/  WARPSYNC.COLLECTIVE R14, `(.L_x_3094) ;  /* 0x000000000e087348 */ /* 0x000fea0003c00000 */
[----:B------:R0:W1:Y:S02]  /*56d0*/  SHFL.BFLY P2, R18, R17, R16, R15 ;  /* 0x0c00001011127389 */ /* 0x000064000004000f */
[----:B01----:R-:W-:Y:S01]  /*56e0*/  ENDCOLLECTIVE ;  /* 0x000000000000791b */ /* 0x003fe20003800000 */
.L_x_3094:
[----:B------:R-:W-:Y:S01]  /*56f0*/  FADD.FTZ R32, R3, R6 ;  /* 0x0000000603207221 */ /* 0x000fe20000010000 */
[----:B------:R-:W-:Y:S01]  /*5700*/  IMAD.MOV.U32 R17, RZ, RZ, R24 ;  /* 0x000000ffff117224 */ /* 0x000fe200078e0018 */
[----:B------:R-:W-:-:S07]  /*5710*/  MOV R20, R18 ;  /* 0x0000001200147202 */ /* 0x000fce0000000f00 */
[----:B------:R-:W-:Y:S05]  /*5720*/  WARPSYNC.COLLECTIVE R14, `(.L_x_3095) ;  /* 0x000000000e087348 */ /* 0x000fea0003c00000 */
[----:B------:R0:W1:Y:S02]  /*5730*/  SHFL.BFLY P2, R18, R17, R16, R15 ;  /* 0x0c00001011127389 */ /* 0x000064000004000f */
[----:B01----:R-:W-:Y:S01]  /*5740*/  ENDCOLLECTIVE ;  /* 0x000000000000791b */ /* 0x003fe20003800000 */
.L_x_3095:
[----:B------:R-:W-:Y:S01]  /*5750*/  FADD.FTZ R20, R20, R21 ;  /* 0x0000001514147221 */ /* 0x000fe20000010000 */
[----:B------:R-:W-:-:S04]  /*5760*/  HFMA2.MMA R16, -RZ, RZ, 0, 2.384185791015625e-07 ;  /* 0x00000004ff107435 */ /* 0x000fc800000001ff */
[----:B------:R-:W-:Y:S02]  /*5770*/  MOV R17, R20 ;  /* 0x0000001400117202 */ /* 0x000fe40000000f00 */
[----:B------:R-:W-:-:S07]  /*5780*/  MOV R19, R18 ;  /* 0x0000001200137202 */ /* 0x000fce0000000f00 */
[----:B------:R-:W-:Y:S05]  /*5790*/  WARPSYNC.COLLECTIVE R14, `(.L_x_3096) ;  /* 0x000000000e087348 */ /* 0x000fea0003c00000 */
[----:B------:R0:W1:Y:S02]  /*57a0*/  SHFL.BFLY P2, R18, R17, R16, R15 ;  /* 0x0c00001011127389 */ /* 0x000064000004000f */
[----:B01----:R-:W-:Y:S01]  /*57b0*/  ENDCOLLECTIVE ;  /* 0x000000000000791b */ /* 0x003fe20003800000 */
.L_x_3096:
[----:B------:R-:W-:-:S05]  /*57c0*/  FADD.FTZ R19, R19, R24 ;  /* 0x0000001813137221 */ /* 0x000fca0000010000 */
[----:B------:R-:W-:Y:S01]  /*57d0*/  MOV R17, R19 ;  /* 0x0000001300117202 */ /* 0x000fe20000000f00 */
[----:B------:R-:W-:-:S07]  /*57e0*/  IMAD.MOV.U32 R21, RZ, RZ, R18 ;  /* 0x000000ffff157224 */ /* 0x000fce00078e0012 */
[----:B------:R-:W-:Y:S05]  /*57f0*/  WARPSYNC.COLLECTIVE R14, `(.L_x_3097) ;  /* 0x000000000e087348 */ /* 0x000fea0003c00000 */
[----:B------:R0:W1:Y:S02]  /*5800*/  SHFL.BFLY P2, R18, R17, R16, R15 ;  /* 0x0c00001011127389 */ /* 0x000064000004000f */
[----:B01----:R-:W-:Y:S01]  /*5810*/  ENDCOLLECTIVE ;  /* 0x000000000000791b */ /* 0x003fe20003800000 */
.L_x_3097:
        /* <DEDUP_REMOVED lines=10> */
.L_x_3098:
[----:B------:R0:W1:Y:S04]  /*58c0*/  @!P0 LDS R23, [R9] ;  /* 0x0000000009178984 */ /* 0x0000680000000800 */
[----:B------:R0:W2:Y:S01]  /*58d0*/  @!P0 LDS R25, [R9+0x500] ;  /* 0x0005000009198984 */ /* 0x0000a20000000800 */
[----:B------:R-:W-:Y:S02]  /*58e0*/  MOV R17, R22 ;  /* 0x0000001600117202 */ /* 0x000fe40000000f00 */
[----:B------:R-:W-:-:S07]  /*58f0*/  MOV R8, R18 ;  /* 0x0000001200087202 */ /* 0x000fce0000000f00 */
[----:B012---:R-:W-:Y:S05]  /*5900*/  WARPSYNC.COLLECTIVE R14, `(.L_x_3099) ;  /* 0x000000000e087348 */ /* 0x007fea0003c00000 */
[----:B------:R3:W4:Y:S02]  /*5910*/  SHFL.BFLY P2, R18, R17, R16, R15 ;  /* 0x0c00001011127389 */ /* 0x000724000004000f */
[----:B01234-:R-:W-:Y:S01]  /*5920*/  ENDCOLLECTIVE ;  /* 0x000000000000791b */ /* 0x01ffe20003800000 */
.L_x_3099:
        /* <DEDUP_REMOVED lines=10> */
.L_x_3100:
        /* <DEDUP_REMOVED lines=8> */
.L_x_3101:
[----:B------:R-:W-:Y:S01]  /*5a50*/  FADD.FTZ R20, R21, R20 ;  /* 0x0000001415147221 */ /* 0x000fe20000010000 */
[----:B------:R-:W-:Y:S01]  /*5a60*/  MOV R17, R12 ;  /* 0x0000000c00117202 */ /* 0x000fe20000000f00 */
[----:B------:R-:W-:Y:S01]  /*5a70*/  IMAD.MOV.U32 R16, RZ, RZ, 0x8 ;  /* 0x00000008ff107424 */ /* 0x000fe200078e00ff */
[----:B------:R-:W-:-:S07]  /*5a80*/  MOV R19, R18 ;  /* 0x0000001200137202 */ /* 0x000fce0000000f00 */
[----:B------:R-:W-:Y:S05]  /*5a90*/  WARPSYNC.COLLECTIVE R14, `(.L_x_3102) ;  /* 0x000000000e087348 */ /* 0x000fea0003c00000 */
[----:B------:R0:W1:Y:S02]  /*5aa0*/  SHFL.BFLY P2, R18, R17, R16, R15 ;  /* 0x0c00001011127389 */ /* 0x000064000004000f */
[----:B01----:R-:W-:Y:S01]  /*5ab0*/  ENDCOLLECTIVE ;  /* 0x000000000000791b */ /* 0x003fe20003800000 */
.L_x_3102:
[----:B------:R-:W-:Y:S01]  /*5ac0*/  FADD.FTZ R19, R22, R19 ;  /* 0x0000001316137221 */ /* 0x000fe20000010000 */
[----:B------:R-:W-:Y:S02]  /*5ad0*/  MOV R17, R11 ;  /* 0x0000000b00117202 */ /* 0x000fe40000000f00 */
[----:B------:R-:W-:-:S07]  /*5ae0*/  MOV R13, R18 ;  /* 0x00000012000d7202 */ /* 0x000fce0000000f00 */
[----:B------:R-:W-:Y:S05]  /*5af0*/  WARPSYNC.COLLECTIVE R14, `(.L_x_3103) ;  /* 0x000000000e087348 */ /* 0x000fea0003c00000 */
[----:B------:R0:W1:Y:S02]  /*5b00*/  SHFL.BFLY P2, R18, R17, R16, R15 ;  /* 0x0c00001011127389 */ /* 0x000064000004000f */
[----:B01----:R-:W-:Y:S01]  /*5b10*/  ENDCOLLECTIVE ;  /* 0x000000000000791b */ /* 0x003fe20003800000 */
.L_x_3103:
[----:B------:R-:W-:Y:S01]  /*5b20*/  FADD.FTZ R13, R13, R12 ;  /* 0x0000000c0d0d7221 */ /* 0x000fe20000010000 */
[----:B------:R-:W-:-:S03]  /*5b30*/  HFMA2.MMA R16, -RZ, RZ, 0, 2.384185791015625e-07 ;  /* 0x00000004ff107435 */ /* 0x000fc600000001ff */
[----:B------:R-:W-:Y:S01]  /*5b40*/  IMAD.MOV.U32 R17, RZ, RZ, R13 ;  /* 0x000000ffff117224 */ /* 0x000fe200078e000d */
[----:B------:R-:W-:-:S07]  /*5b50*/  MOV R26, R18 ;  /* 0x00000012001a7202 */ /* 0x000fce0000000f00 */
[----:B------:R-:W-:Y:S05]  /*5b60*/  WARPSYNC.COLLECTIVE R14, `(.L_x_3104) ;  /* 0x000000000e087348 */ /* 0x000fea0003c00000 */
[----:B------:R0:W1:Y:S02]  /*5b70*/  SHFL.BFLY P2, R18, R17, R16, R15 ;  /* 0x0c00001011127389 */ /* 0x000064000004000f */
[----:B01----:R-:W-:Y:S01]  /*5b80*/  ENDCOLLECTIVE ;  /* 0x000000000000791b */ /* 0x003fe20003800000 */
.L_x_3104:
[----:B------:R-:W-:-:S05]  /*5b90*/  FADD.FTZ R23, R26, R11 ;  /* 0x0000000b1a177221 */ /* 0x000fca0000010000 */
[----:B------:R-:W-:Y:S02]  /*5ba0*/  MOV R17, R23 ;  /* 0x0000001700117202 */ /* 0x000fe40000000f00 */
[----:B------:R-:W-:-:S07]  /*5bb0*/  MOV R12, R18 ;  /* 0x00000012000c7202 */ /* 0x000fce0000000f00 */
[----:B------:R-:W-:Y:S05]  /*5bc0*/  WARPSYNC.COLLECTIVE R14, `(.L_x_3105) ;  /* 0x000000000e087348 */ /* 0x000fea0003c00000 */
[----:B------:R0:W1:Y:S02]  /*5bd0*/  SHFL.BFLY P2, R18, R17, R16, R15 ;  /* 0x0c00001011127389 */ /* 0x000064000004000f */
[----:B01----:R-:W-:Y:S01]  /*5be0*/  ENDCOLLECTIVE ;  /* 0x000000000000791b */ /* 0x003fe20003800000 */
.L_x_3105:
        /* <DEDUP_REMOVED lines=10> */
.L_x_3106:
        /* <DEDUP_REMOVED lines=8> */
.L_x_3107:
        /* <DEDUP_REMOVED lines=8> */
.L_x_3108:
        /* <DEDUP_REMOVED lines=11> */
.L_x_3109:
        /* <DEDUP_REMOVED lines=10> */
.L_x_3110:
[----:B------:R-:W-:Y:S01]  /*5ee0*/  FADD.FTZ R26, R26, R29 ;  /* 0x0000001d1a1a7221 */ /* 0x000fe20000010000 */
[----:B------:R-:W-:Y:S01]  /*5ef0*/  @!P0 IMAD.WIDE R6, R25, 0x2, R6 ;  /* 0x0000000219068825 */ /* 0x000fe200078e0206 */
[----:B------:R-:W-:-:S03]  /*5f00*/  MOV R17, R8 ;  /* 0x0000000800117202 */ /* 0x000fc60000000f00 */
[----:B------:R-:W-:-:S07]  /*5f10*/  IMAD.MOV.U32 R30, RZ, RZ, R18 ;  /* 0x000000ffff1e7224 */ /* 0x000fce00078e0012 */
[----:B------:R-:W-:Y:S05]  /*5f20*/  WARPSYNC.COLLECTIVE R14, `(.L_x_3111) ;  /* 0x000000000e087348 */ /* 0x000fea0003c00000 */
[----:B------:R0:W1:Y:S02]  /*5f30*/  SHFL.BFLY P2, R18, R17, R16, R15 ;  /* 0x0c00001011127389 */ /* 0x000064000004000f */
[----:B01----:R-:W-:Y:S01]  /*5f40*/  ENDCOLLECTIVE ;  /* 0x000000000000791b */ /* 0x003fe20003800000 */
.L_x_3111:
[----:B------:R-:W-:-:S05]  /*5f50*/  FADD.FTZ R30, R30, R9 ;  /* 0x000000091e1e7221 */ /* 0x000fca0000010000 */
[----:B------:R-:W-:Y:S01]  /*5f60*/  MOV R17, R30 ;  /* 0x0000001e00117202 */ /* 0x000fe20000000f00 */
[----:B------:R-:W-:Y:S01]  /*5f70*/  IMAD.MOV.U32 R16, RZ, RZ, 0x4 ;  /* 0x00000004ff107424 */ /* 0x000fe200078e00ff */
[----:B------:R-:W-:-:S07]  /*5f80*/  MOV R11, R18 ;  /* 0x00000012000b7202 */ /* 0x000fce0000000f00 */
[----:B------:R-:W-:Y:S05]  /*5f90*/  WARPSYNC.COLLECTIVE R14, `(.L_x_3112) ;  /* 0x000000000e087348 */ /* 0x000fea0003c00000 */
[----:B------:R0:W1:Y:S02]  /*5fa0*/  SHFL.BFLY P2, R18, R17, R16, R15 ;  /* 0x0c00001011127389 */ /* 0x000064000004000f */
[----:B01----:R-:W-:Y:S01]  /*5fb0*/  ENDCOLLECTIVE ;  /* 0x000000000000791b */ /* 0x003fe20003800000 */
.L_x_3112:
[----:B------:R-:W-:Y:S02]  /*5fc0*/  FADD.FTZ R24, R11, R8 ;  /* 0x000000080b187221 */ /* 0x000fe40000010000 */
[----:B------:R-:W0:Y:S03]  /*5fd0*/  @!P0 LDC.64 R10, c[0x0][0x220] ;  /* 0x00008800ff0a8b82 */ /* 0x000e260000000a00 */
[----:B------:R-:W-:Y:S02]  /*5fe0*/  MOV R17, R24 ;  /* 0x0000001800117202 */ /* 0x000fe40000000f00 */
[----:B------:R-:W-:-:S07]  /*5ff0*/  MOV R9, R18 ;  /* 0x0000001200097202 */ /* 0x000fce0000000f00 */
[----:B0-----:R-:W-:Y:S05]  /*6000*/  WARPSYNC.COLLECTIVE R14, `(.L_x_3113) ;  /* 0x000000000e087348 */ /* 0x001fea0003c00000 */
[----:B------:R1:W2:Y:S02]  /*6010*/  SHFL.BFLY P2, R18, R17, R16, R15 ;  /* 0x0c00001011127389 */ /* 0x0002a4000004000f */
[----:B012---:R-:W-:Y:S01]  /*6020*/  ENDCOLLECTIVE ;  /* 0x000000000000791b */ /* 0x007fe20003800000 */
.L_x_3113:
        /* <DEDUP_REMOVED lines=9> */
.L_x_3114:
        /* <DEDUP_REMOVED lines=11> */
.L_x_3115:
        /* <DEDUP_REMOVED lines=15> */
.L_x_3116:
        /* <DEDUP_REMOVED lines=10> */
.L_x_3117:
[----:B------:R-:W-:Y:S01]  /*6300*/  FADD.FTZ R21, R30, R21 ;  /* 0x000000151e157221 */ /* 0x000fe20000010000 */
[----:B------:R-:W-:Y:S06]  /*6310*/  BRA `(.L_x_3118) ;  /* 0xffffffe000e07947 */ /* 0x000fec000383ffff */
.L_x_3119:
        /* <DEDUP_REMOVED lines=14> */
.L_x_3871:


//--------------------- .text._ZN13group_norm_v218gn_bwd_cuda_kernelI6__halfLi320ELi1ELi16ELi20ELi1024ELb1ELb1ELi16ELi320ELi320ELi4ELb1ELi2ELb0ELb0ELNS_15WgradSyncMethodE3ENS_16CompileConditionILi900EEEEEvPT_S6_S6_PKS5_S8_S8_S8_PKfflPfPj --------------------------
	.section	.text._ZN13group_norm_v218gn_bwd_cuda_kernelI6__halfLi320ELi1ELi16ELi20ELi1024ELb1ELb1ELi16ELi320ELi320ELi4ELb1ELi2ELb0ELb0ELNS_15WgradSyncMethodE3ENS_16CompileConditionILi900EEEEEvPT_S6_S6_PKS5_S8_S8_S8_PKfflPfPj,"ax",@progbits
	.align	128
        .global         _ZN13group_norm_v218gn_bwd_cuda_kernelI6__halfLi320ELi1ELi16ELi20ELi1024ELb1ELb1ELi16ELi320ELi320ELi4ELb1ELi2ELb0ELb0ELNS_15WgradSyncMethodE3ENS_16CompileConditionILi900EEEEEvPT_S6_S6_PKS5_S8_S8_S8_PKfflPfPj
        .type           _ZN13group_norm_v218gn_bwd_cuda_kernelI6__halfLi320ELi1ELi16ELi20ELi1024ELb1ELb1ELi16ELi320ELi320ELi4ELb1ELi2ELb0ELb0ELNS_15WgradSyncMethodE3ENS_16CompileConditionILi900EEEEEvPT_S6_S6_PKS5_S8_S8_S8_PKfflPfPj,@function
        .size           _ZN13group_norm_v218gn_bwd_cuda_kernelI6__halfLi320ELi1ELi16ELi20ELi1024ELb1ELb1ELi16ELi320ELi320ELi4ELb1ELi2ELb0ELb0ELNS_15WgradSyncMethodE3ENS_16CompileConditionILi900EEEEEvPT_S6_S6_PKS5_S8_S8_S8_PKfflPfPj,(.L_x_3872 - _ZN13group_norm_v218gn_bwd_cuda_kernelI6__halfLi320ELi1ELi16ELi20ELi1024ELb1ELb1ELi16ELi320ELi320ELi4ELb1ELi2ELb0ELb0ELNS_15WgradSyncMethodE3ENS_16CompileConditionILi900EEEEEvPT_S6_S6_PKS5_S8_S8_S8_PKfflPfPj)
        .other          _ZN13group_norm_v218gn_bwd_cuda_kernelI6__halfLi320ELi1ELi16ELi20ELi1024ELb1ELb1ELi16ELi320ELi320ELi4ELb1ELi2ELb0ELb0ELNS_15WgradSyncMethodE3ENS_16CompileConditionILi900EEEEEvPT_S6_S6_PKS5_S8_S8_S8_PKfflPfPj,@"STO_CUDA_ENTRY STV_DEFAULT"
_ZN13group_norm_v218gn_bwd_cuda_kernelI6__halfLi320ELi1ELi16ELi20ELi1024ELb1ELb1ELi16ELi320ELi320ELi4ELb1ELi2ELb0ELb0ELNS_15WgradSyncMethodE3ENS_16CompileConditionILi900EEEEEvPT_S6_S6_PKS5_S8_S8_S8_PKfflPfPj:
.text._ZN13group_norm_v218gn_bwd_cuda_kernelI6__halfLi320ELi1ELi16ELi20ELi1024ELb1ELb1ELi16ELi320ELi320ELi4ELb1ELi2ELb0ELb0ELNS_15WgradSyncMethodE3ENS_16CompileConditionILi900EEEEEvPT_S6_S6_PKS5_S8_S8_S8_PKfflPfPj:
        /* <DEDUP_REMOVED lines=29> */
.L_x_3122:
[----:B------:R-:W2:Y:S04]  /*01d0*/  LD.E.STRONG.GPU R0, desc[UR8][R2.64] ;  /* 0x0000000802007980 */ /* 0x000ea8000c10f900 */
[----:B--2---:R-:W-:Y:S01]  /*01e0*/  CCTL.IVALL ;  /* 0x00000000ff00798f */ /* 0x004fe20002000000 */
[----:B------:R-:W-:Y:S05]  /*01f0*/  YIELD ;  /* 0x0000000000007946 */ /* 0x000fea0003800000 */
[----:B-----5:R-:W-:-:S04]  /*0200*/  LOP3.LUT R0, R0, R5, RZ, 0x3c, !PT ;  /* 0x0000000500007212 */ /* 0x020fc800078e3cff */
[----:B------:R-:W-:-:S13]  /*0210*/  ISETP.GT.AND P0, PT, R0, -0x1, PT ;  /* 0xffffffff0000780c */ /* 0x000fda0003f04270 */
[----:B------:R-:W-:Y:S05]  /*0220*/  @P0 BRA `(.L_x_3122) ;  /* 0xfffffffc00e80947 */ /* 0x000fea000383ffff */
.L_x_3121:
[----:B------:R-:W-:Y:S05]  /*0230*/  WARPSYNC.ALL ;  /* 0x0000000000007948 */ /* 0x000fea0003800000 */
[----:B------:R-:W-:Y:S06]  /*0240*/  BAR.SYNC.DEFER_BLOCKING 0x0 ;  /* 0x0000000000007b1d */ /* 0x000fec0000010000 */
[----:B------:R-:W-:Y:S05]  /*0250*/  BRA `(.L_x_3123) ;  /* 0x0000002c00687947 */ /* 0x000fea0003800000 */
.L_x_3120:
        /* <DEDUP_REMOVED lines=11> */
[----:B------:R-:W-:Y:S02]  /*0310*/  MOV R2, 0x400 ;  /* 0x0000040000027802 */ /* 0x000fe40000000f00 */
[----:B------:R-:W-:Y:S02]  /*0320*/  CS2R R42, SRZ ;  /* 0x00000000002a7805 */ /* 0x000fe4000001ff00 */
[----:B------:R-:W-:Y:S01]  /*0330*/  SHF.R.S32.HI R8, RZ, 0x1f, R27 ;  /* 0x0000001fff087819 */ /* 0x000fe2000001141b */
[----:B------:R-:W0:Y:S01]  /*0340*/  S2R R10, SR_CgaCtaId ;  /* 0x00000000000a7919 */ /* 0x000e220000008800 */
[----:B------:R-:W-:Y:S01]  /*0350*/  IADD3 R25, R2, 0x2800, RZ ;  /* 0x0000280002197810 */ /* 0x000fe20007ffe0ff */
[----:B------:R-:W-:Y:S01]  /*0360*/  IMAD.WIDE.U32 R2, R0, -0x33333333, RZ ;  /* 0xcccccccd00027825 */ /* 0x000fe200078e00ff */
[----:B------:R-:W-:-:S02]  /*0370*/  LEA.HI R7, R8, R27, RZ, 0x2 ;  /* 0x0000001b08077211 */ /* 0x000fc400078f10ff */
[----:B------:R-:W-:Y:S02]  /*0380*/  CS2R R40, SRZ ;  /* 0x0000000000287805 */ /* 0x000fe4000001ff00 */
[----:B------:R-:W-:Y:S02]  /*0390*/  SHF.L.U32 R6, R29, 0x4, RZ ;  /* 0x000000041d067819 */ /* 0x000fe400000006ff */
[----:B------:R-:W-:Y:S02]  /*03a0*/  CS2R R38, SRZ ;  /* 0x0000000000267805 */ /* 0x000fe4000001ff00 */
[----:B------:R-:W-:Y:S02]  /*03b0*/  SHF.R.S32.HI R26, RZ, 0x2, R7 ;  /* 0x00000002ff1a7819 */ /* 0x000fe40000011407 */
[----:B------:R-:W-:Y:S02]  /*03c0*/  CS2R R36, SRZ ;  /* 0x0000000000247805 */ /* 0x000fe4000001ff00 */
[----:B------:R-:W-:Y:S01]  /*03d0*/  LOP3.LUT R6, R6, 0x3f0, RZ, 0xc0, !PT ;  /* 0x000003f006067812 */ /* 0x000fe200078ec0ff */
[----:B------:R-:W-:Y:S01]  /*03e0*/  UMOV UR4, URZ ;  /* 0x0000003f00047c82 */ /* 0x000fe20008000000 */
[C---:B------:R-:W-:Y:S01]  /*03f0*/  IADD3 R2, R26.reuse, 0x50, RZ ;  /* 0x000000501a027810 */ /* 0x040fe20007ffe0ff */
[C---:B------:R-:W-:Y:S01]  /*0400*/  VIADD R9, R26.reuse, 0xa0 ;  /* 0x000000a01a097836 */ /* 0x040fe20000000000 */
[----:B------:R-:W-:-:S02]  /*0410*/  IADD3 R11, R26, 0xf0, RZ ;  /* 0x000000f01a0b7810 */ /* 0x000fc40007ffe0ff */
[----:B------:R-:W-:Y:S02]  /*0420*/  SHF.R.U32.HI R24, RZ, 0x2, R3 ;  /* 0x00000002ff187819 */ /* 0x000fe40000011603 */
[----:B------:R-:W-:Y:S02]  /*0430*/  IADD3 R6, R6, R12, RZ ;  /* 0x0000000c06067210 */ /* 0x000fe40007ffe0ff */
[----:B------:R-:W-:Y:S02]  /*0440*/  SHF.R.S32.HI R3, RZ, 0x1f, R2 ;  /* 0x0000001fff037819 */ /* 0x000fe40000011402 */
[----:B------:R-:W-:Y:S02]  /*0450*/  LEA.HI R8, R8, R27, RZ, 0x4 ;  /* 0x0000001b08087211 */ /* 0x000fe400078f20ff */
[----:B------:R-:W-:Y:S02]  /*0460*/  LEA.HI R2, R3, R2, RZ, 0x2 ;  /* 0x0000000203027211 */ /* 0x000fe400078f10ff */
[----:B------:R-:W-:-:S02]  /*0470*/  SHF.R.U32.HI R3, RZ, 0x4, R8 ;  /* 0x00000004ff037819 */ /* 0x000fc40000011608 */
[----:B------:R-:W-:Y:S02]  /*0480*/  SHF.R.U32.HI R21, RZ, 0x2, R2 ;  /* 0x00000002ff157819 */ /* 0x000fe40000011602 */
[----:B0-----:R-:W-:Y:S02]  /*0490*/  LEA R25, R10, R25, 0x18 ;  /* 0x000000190a197211 */ /* 0x001fe400078ec0ff */
[----:B------:R-:W-:-:S03]  /*04a0*/  SHF.R.S32.HI R10, RZ, 0x1f, R9 ;  /* 0x0000001fff0a7819 */ /* 0x000fc60000011409 */
[----:B------:R-:W-:Y:S01]  /*04b0*/  IMAD R23, R0, 0x28, R25 ;  /* 0x0000002800177824 */ /* 0x000fe200078e0219 */
[----:B------:R-:W-:Y:S02]  /*04c0*/  LOP3.LUT R0, R7, 0xfffffffc, RZ, 0xc0, !PT ;  /* 0xfffffffc07007812 */ /* 0x000fe400078ec0ff */
[----:B------:R-:W-:Y:S02]  /*04d0*/  LEA.HI R10, R10, R9, RZ, 0x2 ;  /* 0x000000090a0a7211 */ /* 0x000fe400078f10ff */
[----:B------:R-:W-:Y:S02]  /*04e0*/  LEA R23, R12, R23, 0x3 ;  /* 0x000000170c177211 */ /* 0x000fe400078e18ff */
[----:B------:R-:W-:Y:S02]  /*04f0*/  SHF.R.S32.HI R12, RZ, 0x1f, R11 ;  /* 0x0000001fff0c7819 */ /* 0x000fe4000001140b */
[----:B------:R-:W-:Y:S02]  /*0500*/  IADD3 R0, -R0, R27, RZ ;  /* 0x0000001b00007210 */ /* 0x000fe40007ffe1ff */
[----:B------:R-:W-:Y:S01]  /*0510*/  LEA.HI R12, R12, R11, RZ, 0x2 ;  /* 0x0000000b0c0c7211 */ /* 0x000fe200078f10ff */
[----:B------:R-:W-:Y:S01]  /*0520*/  IMAD R11, R6, 0x140, RZ ;  /* 0x00000140060b7824 */ /* 0x000fe200078e02ff */
[----:B------:R-:W-:-:S02]  /*0530*/  SHF.R.U32.HI R7, RZ, 0x2, R10 ;  /* 0x00000002ff077819 */ /* 0x000fc4000001160a */
[----:B------:R-:W-:Y:S02]  /*0540*/  SHF.R.U32.HI R9, RZ, 0x2, R12 ;  /* 0x00000002ff097819 */ /* 0x000fe4000001160c */
[C---:B------:R-:W-:Y:S02]  /*0550*/  LOP3.LUT R22, R0.reuse, 0x3, R3, 0x78, !PT ;  /* 0x0000000300167812 */ /* 0x040fe400078e7803 */
[C---:B------:R-:W-:Y:S02]  /*0560*/  LOP3.LUT R21, R0.reuse, 0x3, R21, 0x78, !PT ;  /* 0x0000000300157812 */ /* 0x040fe400078e7815 */
[C---:B------:R-:W-:Y:S02]  /*0570*/  LOP3.LUT R20, R0.reuse, 0x3, R7, 0x78, !PT ;  /* 0x0000000300147812 */ /* 0x040fe400078e7807 */
[----:B------:R-:W-:Y:S01]  /*0580*/  LOP3.LUT R18, R0, 0x3, R9, 0x78, !PT ;  /* 0x0000000300127812 */ /* 0x000fe200078e7809 */
[--C-:B--2---:R-:W-:Y:S02]  /*0590*/  HADD2.F32 R3, -RZ, R14.reuse.H0_H0 ;  /* 0x2000000eff037230 */ /* 0x104fe40000004100 */
[----:B------:R-:W-:-:S02]  /*05a0*/  HADD2.F32 R19, -RZ, R14.H1_H1 ;  /* 0x3000000eff137230 */ /* 0x000fc40000004100 */
[--C-:B------:R-:W-:Y:S02]  /*05b0*/  HADD2.F32 R17, -RZ, R15.reuse.H0_H0 ;  /* 0x2000000fff117230 */ /* 0x100fe40000004100 */
[----:B------:R-:W-:Y:S02]  /*05c0*/  HADD2.F32 R15, -RZ, R15.H1_H1 ;  /* 0x3000000fff0f7230 */ /* 0x000fe40000004100 */
[--C-:B---3--:R-:W-:Y:S02]  /*05d0*/  HADD2.F32 R16, -RZ, R4.reuse.H0_H0 ;  /* 0x20000004ff107230 */ /* 0x108fe40000004100 */
[----:B------:R-:W-:Y:S02]  /*05e0*/  HADD2.F32 R14, -RZ, R4.H1_H1 ;  /* 0x30000004ff0e7230 */ /* 0x000fe40000004100 */
[--C-:B------:R-:W-:Y:S02]  /*05f0*/  HADD2.F32 R13, -RZ, R5.reuse.H0_H0 ;  /* 0x20000005ff0d7230 */ /* 0x100fe40000004100 */
[----:B------:R-:W-:-:S07]  /*0600*/  HADD2.F32 R12, -RZ, R5.H1_H1 ;  /* 0x30000005ff0c7230 */ /* 0x000fce0000004100 */
.L_x_3139:
[----:B-1----:R-:W-:Y:S01]  /*0610*/  HFMA2.MMA R5, -RZ, RZ, 0, 0 ;  /* 0x00000000ff057435 */ /* 0x002fe200000001ff */
[----:B------:R-:W-:Y:S01]  /*0620*/  MOV R4, R28 ;  /* 0x0000001c00047202 */ /* 0x000fe20000000f00 */
[----:B------:R-:W-:Y:S01]  /*0630*/  ULDC.64 UR6, c[0x0][0x248] ;  /* 0x0000920000067ab9 */ /* 0x000fe20000000a00 */
[----:B------:R-:W-:Y:S01]  /*0640*/  LEA R0, P0, R75, R24, 0x4 ;  /* 0x000000184b007211 */ /* 0x000fe200078020ff */
        /* <DEDUP_REMOVED lines=23> */
[----:B------:R-:W-:Y:S02]  /*07c0*/  IADD3.X R45, R7, UR7, RZ, P0, !PT ;  /* 0x00000007072d7c10 */ /* 0x000fe400087fe4ff */
[----:B------:R-:W-:-:S04]  /*07d0*/  IADD3 R5, R11, 0xa00, RZ ;  /* 0x00000a000b057810 */ /* 0x000fc80007ffe0ff */
[----:B------:R-:W4:Y:S01]  /*07e0*/  LDG.E.64.CONSTANT R44, desc[UR8][R44.64] ;  /* 0x000000082c2c7981 */ /* 0x000f22000c1e9b00 */
[----:B------:R-:W-:-:S04]  /*07f0*/  IADD3 R5, P0, R5, R32, RZ ;  /* 0x0000002005057210 */ /* 0x000fc80007f1e0ff */
[----:B------:R-:W-:Y:S01]  /*0800*/  IADD3.X R4, RZ, R2, RZ, P0, !PT ;  /* 0x00000002ff047210 */ /* 0x000fe200007fe4ff */
[----:B------:R-:W-:-:S03]  /*0810*/  IMAD.SHL.U32 R6, R5, 0x2, RZ ;  /* 0x0000000205067824 */ /* 0x000fc600078e00ff */
        /* <DEDUP_REMOVED lines=28> */
[----:B------:R-:W-:Y:S01]  /*09e0*/  FADD.FTZ R32, -R34, R5 ;  /* 0x0000000522207221 */ /* 0x000fe20000010100 */
[----:B------:R-:W-:-:S03]  /*09f0*/  HADD2.F32 R35, -RZ, R59.H0_H0 ;  /* 0x2000003bff237230 */ /* 0x000fc60000004100 */
[----:B0-----:R-:W-:Y:S01]  /*0a00*/  FMUL.FTZ R5, R31, R32 ;  /* 0x000000201f057220 */ /* 0x001fe20000410000 */
[----:B------:R-:W-:Y:S01]  /*0a10*/  FADD.FTZ R32, -R34, R33 ;  /* 0x0000002122207221 */ /* 0x000fe20000010100 */
[----:B------:R-:W-:-:S03]  /*0a20*/  HADD2.F32 R59, -RZ, R59.H1_H1 ;  /* 0x3000003bff3b7230 */ /* 0x000fc60000004100 */
[----:B------:R-:W-:Y:S01]  /*0a30*/  FMUL.FTZ R33, R31, R32 ;  /* 0x000000201f217220 */ /* 0x000fe20000410000 */
[C---:B------:R-:W-:Y:S01]  /*0a40*/  FADD.FTZ R32, -R34.reuse, R35 ;  /* 0x0000002322207221 */ /* 0x040fe20000010100 */
[----:B------:R-:W-:-:S03]  /*0a50*/  FADD.FTZ R58, -R34, R59 ;  /* 0x0000003b223a7221 */ /* 0x000fc60000010100 */
[----:B------:R-:W-:Y:S01]  /*0a60*/  FMUL.FTZ R32, R31, R32 ;  /* 0x000000201f207220 */ /* 0x000fe20000410000 */
[----:B------:R-:W-:-:S03]  /*0a70*/  FFMA.FTZ R63, R3, R5, R16 ;  /* 0x00000005033f7223 */ /* 0x000fc60000010010 */
[----:B------:R-:W-:Y:S01]  /*0a80*/  FFMA.FTZ R72, R17, R32, R13 ;  /* 0x0000002011487223 */ /* 0x000fe2000001000d */
[----:B------:R-:W-:Y:S01]  /*0a90*/  FFMA.FTZ R76, R19, R33, R14 ;  /* 0x00000021134c7223 */ /* 0x000fe2000001000e */
[----:B------:R-:W-:Y:S01]  /*0aa0*/  FMUL.FTZ R35, R31, R58 ;  /* 0x0000003a1f237220 */ /* 0x000fe20000410000 */
[----:B------:R-:W-:Y:S01]  /*0ab0*/  FMUL.FTZ R61, R63, -1.4426950216293334961 ;  /* 0xbfb8aa3b3f3d7820 */ /* 0x000fe20000410000 */
[----:B------:R-:W-:Y:S01]  /*0ac0*/  FMUL.FTZ R70, R72, -1.4426950216293334961 ;  /* 0xbfb8aa3b48467820 */ /* 0x000fe20000410000 */
[----:B------:R-:W-:Y:S01]  /*0ad0*/  FMUL.FTZ R65, R76, -1.4426950216293334961 ;  /* 0xbfb8aa3b4c417820 */ /* 0x000fe20000410000 */
[----:B------:R-:W-:-:S03]  /*0ae0*/  FFMA.FTZ R78, R15, R35, R12 ;  /* 0x000000230f4e7223 */ /* 0x000fc6000001000c */
[----:B------:R-:W0:Y:S01]  /*0af0*/  MUFU.EX2 R61, R61 ;  /* 0x0000003d003d7308 */ /* 0x000e220000000800 */
[----:B------:R-:W-:-:S07]  /*0b00*/  FMUL.FTZ R68, R78, -1.4426950216293334961 ;  /* 0xbfb8aa3b4e447820 */ /* 0x000fce0000410000 */
[----:B------:R-:W1:Y:S01]  /*0b10*/  MUFU.EX2 R70, R70 ;  /* 0x0000004600467308 */ /* 0x000e620000000800 */
[----:B----4-:R-:W-:-:S07]  /*0b20*/  HADD2.F32 R59, -RZ, R44.H0_H0 ;  /* 0x2000002cff3b7230 */ /* 0x010fce0000004100 */
[----:B------:R-:W2:Y:S01]  /*0b30*/  MUFU.EX2 R65, R65 ;  /* 0x0000004100417308 */ /* 0x000ea20000000800 */
[----:B------:R-:W-:-:S07]  /*0b40*/  HADD2.F32 R67, -RZ, R44.H1_H1 ;  /* 0x3000002cff437230 */ /* 0x000fce0000004100 */
[----:B------:R-:W3:Y:S01]  /*0b50*/  MUFU.EX2 R68, R68 ;  /* 0x0000004400447308 */ /* 0x000ee20000000800 */
[----:B------:R-:W-:Y:S01]  /*0b60*/  FADD.FTZ R44, -R34, R59 ;  /* 0x0000003b222c7221 */ /* 0x000fe20000010100 */
[--C-:B------:R-:W-:Y:S02]  /*0b70*/  HADD2.F32 R59, -RZ, R45.reuse.H0_H0 ;  /* 0x2000002dff3b7230 */ /* 0x100fe40000004100 */
[----:B0-----:R-:W-:Y:S01]  /*0b80*/  FADD.FTZ R61, R61, 1 ;  /* 0x3f8000003d3d7421 */ /* 0x001fe20000010000 */
[----:B------:R-:W-:Y:S02]  /*0b90*/  HADD2.F32 R45, -RZ, R45.H1_H1 ;  /* 0x3000002dff2d7230 */ /* 0x000fe40000004100 */
[----:B-1----:R-:W-:Y:S01]  /*0ba0*/  FADD.FTZ R84, R70, 1 ;  /* 0x3f80000046547421 */ /* 0x002fe20000010000 */
[C---:B------:R-:W-:Y:S01]  /*0bb0*/  FADD.FTZ R60, -R34.reuse, R59 ;  /* 0x0000003b223c7221 */ /* 0x040fe20000010100 */
[----:B------:R-:W0:Y:S01]  /*0bc0*/  MUFU.RCP R83, R61 ;  /* 0x0000003d00537308 */ /* 0x000e220000001000 */
[----:B--2---:R-:W-:Y:S01]  /*0bd0*/  FADD.FTZ R65, R65, 1 ;  /* 0x3f80000041417421 */ /* 0x004fe20000010000 */
[C---:B------:R-:W-:Y:S01]  /*0be0*/  FADD.FTZ R62, -R34.reuse, R45 ;  /* 0x0000002d223e7221 */ /* 0x040fe20000010100 */
[C---:B------:R-:W-:Y:S01]  /*0bf0*/  FMUL.FTZ R44, R31.reuse, R44 ;  /* 0x0000002c1f2c7220 */ /* 0x040fe20000410000 */
[----:B------:R-:W-:Y:S01]  /*0c00*/  FADD.FTZ R58, -R34, R67 ;  /* 0x00000043223a7221 */ /* 0x000fe20000010100 */
[----:B------:R-:W-:-:S03]  /*0c10*/  FMUL.FTZ R60, R31, R60 ;  /* 0x0000003c1f3c7220 */ /* 0x000fc60000410000 */
[----:B------:R-:W1:Y:S01]  /*0c20*/  MUFU.RCP R84, R84 ;  /* 0x0000005400547308 */ /* 0x000e620000001000 */
[----:B---3--:R-:W-:Y:S01]  /*0c30*/  FADD.FTZ R86, R68, 1 ;  /* 0x3f80000044567421 */ /* 0x008fe20000010000 */
[----:B------:R-:W-:Y:S01]  /*0c40*/  FMUL.FTZ R62, R31, R62 ;  /* 0x0000003e1f3e7220 */ /* 0x000fe20000410000 */
[----:B------:R-:W-:Y:S01]  /*0c50*/  FFMA.FTZ R67, R3, R44, R16 ;  /* 0x0000002c03437223 */ /* 0x000fe20000010010 */
[----:B------:R-:W-:-:S04]  /*0c60*/  FMUL.FTZ R58, R31, R58 ;  /* 0x0000003a1f3a7220 */ /* 0x000fc80000410000 */
[----:B------:R-:W2:Y:S01]  /*0c70*/  MUFU.RCP R85, R65 ;  /* 0x0000004100557308 */ /* 0x000ea20000001000 */
[----:B------:R-:W-:Y:S01]  /*0c80*/  FFMA.FTZ R71, R17, R60, R13 ;  /* 0x0000003c11477223 */ /* 0x000fe2000001000d */
[----:B------:R-:W-:Y:S01]  /*0c90*/  FFMA.FTZ R79, R15, R62, R12 ;  /* 0x0000003e0f4f7223 */ /* 0x000fe2000001000c */
[----:B------:R-:W-:Y:S01]  /*0ca0*/  FMUL.FTZ R82, R67, -1.4426950216293334961 ;  /* 0xbfb8aa3b43527820 */ /* 0x000fe20000410000 */
[----:B------:R-:W-:Y:S01]  /*0cb0*/  FFMA.FTZ R69, R19, R58, R14 ;  /* 0x0000003a13457223 */ /* 0x000fe2000001000e */
[----:B-----5:R-:W-:-:S03]  /*0cc0*/  HADD2.F32 R45, -RZ, R46.H0_H0 ;  /* 0x2000002eff2d7230 */ /* 0x020fc60000004100 */
[----:B------:R-:W3:Y:S01]  /*0cd0*/  MUFU.RCP R86, R86 ;  /* 0x0000005600567308 */ /* 0x000ee20000001000 */
[----:B------:R-:W-:Y:S02]  /*0ce0*/  HADD2.F32 R59, -RZ, R46.H1_H1 ;  /* 0x3000002eff3b7230 */ /* 0x000fe40000004100 */
[----:B------:R-:W-:Y:S01]  /*0cf0*/  FMUL.FTZ R74, R71, -1.4426950216293334961 ;  /* 0xbfb8aa3b474a7820 */ /* 0x000fe20000410000 */
[----:B------:R-:W-:Y:S01]  /*0d00*/  FMUL.FTZ R46, R79, -1.4426950216293334961 ;  /* 0xbfb8aa3b4f2e7820 */ /* 0x000fe20000410000 */
[----:B------:R-:W-:Y:S02]  /*0d10*/  HADD2.F32 R87, -RZ, R47.H0_H0 ;  /* 0x2000002fff577230 */ /* 0x000fe40000004100 */
[----:B------:R-:W-:Y:S01]  /*0d20*/  FMUL.FTZ R80, R69, -1.4426950216293334961 ;  /* 0xbfb8aa3b45507820 */ /* 0x000fe20000410000 */
[----:B0-----:R-:W-:Y:S01]  /*0d30*/  FADD.FTZ R88, -R83, 1 ;  /* 0x3f80000053587421 */ /* 0x001fe20000010100 */
[----:B------:R-:W0:Y:S01]  /*0d40*/  MUFU.EX2 R82, R82 ;  /* 0x0000005200527308 */ /* 0x000e220000000800 */
[----:B------:R-:W-:Y:S01]  /*0d50*/  FADD.FTZ R70, -R34, R87 ;  /* 0x0000005722467221 */ /* 0x000fe20000010100 */
[----:B-1----:R-:W-:Y:S01]  /*0d60*/  FADD.FTZ R89, -R84, 1 ;  /* 0x3f80000054597421 */ /* 0x002fe20000010100 */
[----:B--2---:R-:W-:Y:S01]  /*0d70*/  FADD.FTZ R87, -R85, 1 ;  /* 0x3f80000055577421 */ /* 0x004fe20000010100 */
[----:B------:R-:W-:-:S04]  /*0d80*/  FFMA.FTZ R88, R63, R88, 1 ;  /* 0x3f8000003f587423 */ /* 0x000fc80000010058 */
[----:B------:R-:W1:Y:S01]  /*0d90*/  MUFU.EX2 R74, R74 ;  /* 0x0000004a004a7308 */ /* 0x000e620000000800 */
[----:B------:R-:W-:Y:S01]  /*0da0*/  FFMA.FTZ R89, R72, R89, 1 ;  /* 0x3f80000048597423 */ /* 0x000fe20000010059 */
[----:B------:R-:W-:Y:S01]  /*0db0*/  FFMA.FTZ R76, R76, R87, 1 ;  /* 0x3f8000004c4c7423 */ /* 0x000fe20000010057 */
[----:B------:R-:W-:-:S05]  /*0dc0*/  HADD2.F32 R72, -RZ, R48.H0_H0 ;  /* 0x20000030ff487230 */ /* 0x000fca0000004100 */
[----:B------:R-:W2:Y:S01]  /*0dd0*/  MUFU.EX2 R46, R46 ;  /* 0x0000002e002e7308 */ /* 0x000ea20000000800 */
[----:B------:R-:W-:Y:S01]  /*0de0*/  FMUL.FTZ R87, R83, R88 ;  /* 0x0000005853577220 */ /* 0x000fe20000410000 */
[----:B---3--:R-:W-:-:S06]  /*0df0*/  FADD.FTZ R91, -R86, 1 ;  /* 0x3f800000565b7421 */ /* 0x008fcc0000010100 */
[----:B------:R-:W3:Y:S01]  /*0e00*/  MUFU.EX2 R80, R80 ;  /* 0x0000005000507308 */ /* 0x000ee20000000800 */
[----:B------:R-:W-:Y:S01]  /*0e10*/  FMUL.FTZ R72, R72, R87 ;  /* 0x0000005748487220 */ /* 0x000fe20000410000 */
[----:B------:R-:W-:Y:S01]  /*0e20*/  FFMA.FTZ R91, R78, R91, 1 ;  /* 0x3f8000004e5b7423 */ /* 0x000fe2000001005b */
[----:B------:R-:W-:Y:S02]  /*0e30*/  HADD2.F32 R87, -RZ, R48.H1_H1 ;  /* 0x30000030ff577230 */ /* 0x000fe40000004100 */
[C---:B------:R-:W-:Y:S01]  /*0e40*/  FADD.FTZ R64, -R34.reuse, R45 ;  /* 0x0000002d22407221 */ /* 0x040fe20000010100 */
[----:B------:R-:W-:Y:S01]  /*0e50*/  FMUL.FTZ R76, R85, R76 ;  /* 0x0000004c554c7220 */ /* 0x000fe20000410000 */
[----:B------:R-:W-:Y:S01]  /*0e60*/  FADD.FTZ R66, -R34, R59 ;  /* 0x0000003b22427221 */ /* 0x000fe20000010100 */
[----:B0-----:R-:W-:Y:S01]  /*0e70*/  FADD.FTZ R90, R82, 1 ;  /* 0x3f800000525a7421 */ /* 0x001fe20000010000 */
[----:B------:R-:W-:Y:S01]  /*0e80*/  FMUL.FTZ R82, R86, R91 ;  /* 0x0000005b56527220 */ /* 0x000fe20000410000 */
[----:B------:R-:W-:Y:S01]  /*0e90*/  FMUL.FTZ R64, R31, R64 ;  /* 0x000000401f407220 */ /* 0x000fe20000410000 */
[----:B-1----:R-:W-:Y:S01]  /*0ea0*/  FADD.FTZ R86, R74, 1 ;  /* 0x3f8000004a567421 */ /* 0x002fe20000010000 */
[----:B------:R-:W-:Y:S01]  /*0eb0*/  FMUL.FTZ R78, R87, R76 ;  /* 0x0000004c574e7220 */ /* 0x000fe20000410000 */
[----:B------:R-:W-:-:S02]  /*0ec0*/  HADD2.F32 R47, -RZ, R47.H1_H1 ;  /* 0x3000002fff2f7230 */ /* 0x000fc40000004100 */
[----:B--2---:R-:W-:Y:S01]  /*0ed0*/  FADD.FTZ R87, R46, 1 ;  /* 0x3f8000002e577421 */ /* 0x004fe20000010000 */
[----:B------:R-:W-:Y:S01]  /*0ee0*/  FMUL.FTZ R66, R31, R66 ;  /* 0x000000421f427220 */ /* 0x000fe20000410000 */
[----:B------:R-:W0:Y:S01]  /*0ef0*/  MUFU.RCP R83, R90 ;  /* 0x0000005a00537308 */ /* 0x000e220000001000 */
[----:B------:R-:W-:Y:S01]  /*0f00*/  FFMA.FTZ R45, R3, R64, R16 ;  /* 0x00000040032d7223 */ /* 0x000fe20000010010 */
[----:B---3--:R-:W-:Y:S01]  /*0f10*/  FADD.FTZ R80, R80, 1 ;  /* 0x3f80000050507421 */ /* 0x008fe20000010000 */
[----:B------:R-:W-:Y:S01]  /*0f20*/  FFMA.FTZ R59, R19, R66, R14 ;  /* 0x00000042133b7223 */ /* 0x000fe2000001000e */
[----:B------:R-:W-:Y:S01]  /*0f30*/  FADD.FTZ R68, -R34, R47 ;  /* 0x0000002f22447221 */ /* 0x000fe20000010100 */
[----:B------:R-:W-:Y:S01]  /*0f40*/  FMUL.FTZ R85, R84, R89 ;  /* 0x0000005954557220 */ /* 0x000fe20000410000 */
[----:B------:R-:W-:Y:S02]  /*0f50*/  FMUL.FTZ R81, R45, -1.4426950216293334961 ;  /* 0xbfb8aa3b2d517820 */ /* 0x000fe40000410000 */
[----:B------:R-:W-:Y:S01]  /*0f60*/  MUFU.RCP R86, R86 ;  /* 0x0000005600567308 */ /* 0x000fe20000001000 */
[----:B------:R-:W-:-:S02]  /*0f70*/  HADD2.F32 R89, -RZ, R50.H0_H0 ;  /* 0x20000032ff597230 */ /* 0x000fc40000004100 */
[----:B------:R-:W-:Y:S01]  /*0f80*/  FMUL.FTZ R77, R59, -1.4426950216293334961 ;  /* 0xbfb8aa3b3b4d7820 */ /* 0x000fe20000410000 */
[----:B------:R-:W-:Y:S02]  /*0f90*/  HADD2.F32 R91, -RZ, R50.H1_H1 ;  /* 0x30000032ff5b7230 */ /* 0x000fe40000004100 */
[----:B------:R-:W-:Y:S02]  /*0fa0*/  FMUL.FTZ R68, R31, R68 ;  /* 0x000000441f447220 */ /* 0x000fe40000410000 */
[----:B------:R1:W2:Y:S02]  /*0fb0*/  MUFU.RCP R84, R80 ;  /* 0x0000005000547308 */ /* 0x0002a40000001000 */
[----:B------:R-:W-:-:S06]  /*0fc0*/  FFMA.FTZ R61, R15, R68, R12 ;  /* 0x000000440f3d7223 */ /* 0x000fcc000001000c */
[----:B------:R-:W3:Y:S01]  /*0fd0*/  MUFU.RCP R87, R87 ;  /* 0x0000005700577308 */ /* 0x000ee20000001000 */
[C---:B------:R-:W-:Y:S01]  /*0fe0*/  FADD.FTZ R74, -R34.reuse, R89 ;  /* 0x00000059224a7221 */ /* 0x040fe20000010100 */
[----:B------:R-:W-:Y:S01]  /*0ff0*/  FADD.FTZ R88, -R34, R91 ;  /* 0x0000005b22587221 */ /* 0x000fe20000010100 */
[----:B------:R-:W-:Y:S02]  /*1000*/  HADD2.F32 R48, -RZ, R49.H0_H0 ;  /* 0x20000031ff307230 */ /* 0x000fe40000004100 */
[----:B------:R-:W-:-:S03]  /*1010*/  FMUL.FTZ R92, R61, -1.4426950216293334961 ;  /* 0xbfb8aa3b3d5c7820 */ /* 0x000fc60000410000 */
[----:B------:R-:W4:Y:S01]  /*1020*/  MUFU.EX2 R81, R81 ;  /* 0x0000005100517308 */ /* 0x000f220000000800 */
[C---:B------:R-:W-:Y:S01]  /*1030*/  FMUL.FTZ R74, R31.reuse, R74 ;  /* 0x0000004a1f4a7220 */ /* 0x040fe20000410000 */
[C---:B-1----:R-:W-:Y:S01]  /*1040*/  FMUL.FTZ R80, R31.reuse, R88 ;  /* 0x000000581f507220 */ /* 0x042fe20000410000 */
[----:B------:R-:W-:Y:S01]  /*1050*/  FMUL.FTZ R70, R31, R70 ;  /* 0x000000461f467220 */ /* 0x000fe20000410000 */
[----:B0-----:R-:W-:-:S04]  /*1060*/  FADD.FTZ R88, -R83, 1 ;  /* 0x3f80000053587421 */ /* 0x001fc80000010100 */
[----:B------:R-:W0:Y:S01]  /*1070*/  MUFU.EX2 R77, R77 ;  /* 0x0000004d004d7308 */ /* 0x000e220000000800 */
[----:B------:R-:W-:Y:S01]  /*1080*/  FMUL.FTZ R76, R48, R85 ;  /* 0x00000055304c7220 */ /* 0x000fe20000410000 */
[C---:B------:R-:W-:Y:S01]  /*1090*/  FMUL.FTZ R48, R3.reuse, R72 ;  /* 0x0000004803307220 */ /* 0x040fe20000410000 */
[----:B------:R-:W-:Y:S01]  /*10a0*/  FFMA.FTZ R46, R3, R74, R16 ;  /* 0x0000004a032e7223 */ /* 0x000fe20000010010 */
[----:B------:R-:W-:Y:S01]  /*10b0*/  FFMA.FTZ R47, R17, R70, R13 ;  /* 0x00000046112f7223 */ /* 0x000fe2000001000d */
[----:B------:R-:W-:Y:S01]  /*10c0*/  FFMA.FTZ R88, R67, R88, 1 ;  /* 0x3f80000043587423 */ /* 0x000fe20000010058 */
[----:B------:R-:W-:Y:S02]  /*10d0*/  HADD2.F32 R49, -RZ, R49.H1_H1 ;  /* 0x30000031ff317230 */ /* 0x000fe40000004100 */
[----:B------:R1:W5:Y:S01]  /*10e0*/  MUFU.EX2 R63, R92 ;  /* 0x0000005c003f7308 */ /* 0x0003620000000800 */
[----:B--2---:R-:W-:Y:S01]  /*10f0*/  FADD.FTZ R90, -R84, 1 ;  /* 0x3f800000545a7421 */ /* 0x004fe20000010100 */
[----:B---3--:R-:W-:Y:S01]  /*1100*/  FADD.FTZ R67, -R87, 1 ;  /* 0x3f80000057437421 */ /* 0x008fe20000010100 */
[----:B------:R-:W-:Y:S01]  /*1110*/  FMUL.FTZ R50, R19, R78 ;  /* 0x0000004e13327220 */ /* 0x000fe20000410000 */
[----:B------:R-:W-:Y:S01]  /*1120*/  FFMA.FTZ R48, R5, R48, RZ ;  /* 0x0000003005307223 */ /* 0x000fe200000100ff */
[----:B------:R-:W-:Y:S01]  /*1130*/  FMUL.FTZ R89, R46, -1.4426950216293334961 ;  /* 0xbfb8aa3b2e597820 */ /* 0x000fe20000410000 */
[----:B-1----:R-:W-:Y:S01]  /*1140*/  FADD.FTZ R92, -R86, 1 ;  /* 0x3f800000565c7421 */ /* 0x002fe20000010100 */
[----:B------:R-:W-:Y:S01]  /*1150*/  FMUL.FTZ R65, R47, -1.4426950216293334961 ;  /* 0xbfb8aa3b2f417820 */ /* 0x000fe20000410000 */
[----:B------:R-:W-:-:S02]  /*1160*/  FFMA.FTZ R69, R69, R90, 1 ;  /* 0x3f80000045457423 */ /* 0x000fc4000001005a */
[----:B------:R-:W-:Y:S01]  /*1170*/  FFMA.FTZ R71, R71, R92, 1 ;  /* 0x3f80000047477423 */ /* 0x000fe2000001005c */
[----:B------:R-:W-:Y:S01]  /*1180*/  FFMA.FTZ R92, R79, R67, 1 ;  /* 0x3f8000004f5c7423 */ /* 0x000fe20000010043 */
[----:B------:R-:W-:Y:S01]  /*1190*/  FFMA.FTZ R85, R33, R50, R48 ;  /* 0x0000003221557223 */ /* 0x000fe20000010030 */
[----:B------:R-:W-:Y:S01]  /*11a0*/  FMUL.FTZ R82, R49, R82 ;  /* 0x0000005231527220 */ /* 0x000fe20000410000 */
[--C-:B------:R-:W-:Y:S02]  /*11b0*/  HADD2.F32 R79, -RZ, R52.reuse.H0_H0 ;  /* 0x20000034ff4f7230 */ /* 0x100fe40000004100 */
[----:B------:R-:W-:Y:S01]  /*11c0*/  FMUL.FTZ R50, R17, R76 ;  /* 0x0000004c11327220 */ /* 0x000fe20000410000 */
[----:B------:R4:W-:Y:S01]  /*11d0*/  MUFU.EX2 R49, R89 ;  /* 0x0000005900317308 */ /* 0x0009e20000000800 */
[----:B------:R-:W-:Y:S01]  /*11e0*/  FMUL.FTZ R88, R83, R88 ;  /* 0x0000005853587220 */ /* 0x000fe20000410000 */
[----:B------:R-:W-:Y:S01]  /*11f0*/  FMUL.FTZ R71, R86, R71 ;  /* 0x0000004756477220 */ /* 0x000fe20000410000 */
[----:B------:R-:W-:Y:S01]  /*1200*/  FFMA.FTZ R50, R32, R50, R85 ;  /* 0x0000003220327223 */ /* 0x000fe20000010055 */
[----:B------:R-:W-:Y:S01]  /*1210*/  FMUL.FTZ R85, R15, R82 ;  /* 0x000000520f557220 */ /* 0x000fe20000410000 */
[----:B------:R-:W-:Y:S01]  /*1220*/  FMUL.FTZ R86, R79, R88 ;  /* 0x000000584f567220 */ /* 0x000fe20000410000 */
[----:B----4-:R-:W-:Y:S01]  /*1230*/  FADD.FTZ R89, R81, 1 ;  /* 0x3f80000051597421 */ /* 0x010fe20000010000 */
[----:B------:R-:W-:Y:S01]  /*1240*/  FMUL.FTZ R81, R84, R69 ;  /* 0x0000004554517220 */ /* 0x000fe20000410000 */
[----:B------:R-:W1:Y:S01]  /*1250*/  MUFU.EX2 R65, R65 ;  /* 0x0000004100417308 */ /* 0x000e620000000800 */
[----:B0-----:R-:W-:Y:S01]  /*1260*/  FADD.FTZ R69, R77, 1 ;  /* 0x3f8000004d457421 */ /* 0x001fe20000010000 */
[----:B------:R-:W-:-:S02]  /*1270*/  HADD2.F32 R84, -RZ, R52.H1_H1 ;  /* 0x30000034ff547230 */ /* 0x000fc40000004100 */
[--C-:B------:R-:W-:Y:S02]  /*1280*/  HADD2.F32 R77, -RZ, R51.reuse.H0_H0 ;  /* 0x20000033ff4d7230 */ /* 0x100fe40000004100 */
[----:B------:R-:W-:Y:S02]  /*1290*/  HADD2.F32 R79, -RZ, R51.H1_H1 ;  /* 0x30000033ff4f7230 */ /* 0x000fe40000004100 */
[----:B------:R-:W-:Y:S01]  /*12a0*/  FFMA.FTZ R85, R35, R85, R50 ;  /* 0x0000005523557223 */ /* 0x000fe20000010032 */
[--C-:B------:R-:W-:Y:S02]  /*12b0*/  HADD2.F32 R90, -RZ, R53.reuse.H0_H0 ;  /* 0x20000035ff5a7230 */ /* 0x100fe40000004100 */
[----:B------:R-:W-:Y:S01]  /*12c0*/  FMUL.FTZ R84, R84, R81 ;  /* 0x0000005154547220 */ /* 0x000fe20000410000 */
[C---:B------:R-:W-:Y:S01]  /*12d0*/  FADD.FTZ R88, -R34.reuse, R77 ;  /* 0x0000004d22587221 */ /* 0x040fe20000010100 */
[----:B------:R-:W-:Y:S01]  /*12e0*/  FMUL.FTZ R51, R3, R86 ;  /* 0x0000005603337220 */ /* 0x000fe20000410000 */
[----:B------:R-:W-:Y:S01]  /*12f0*/  FADD.FTZ R34, -R34, R79 ;  /* 0x0000004f22227221 */ /* 0x000fe20000010100 */
[----:B------:R-:W-:Y:S01]  /*1300*/  FMUL.FTZ R90, R90, R71 ;  /* 0x000000475a5a7220 */ /* 0x000fe20000410000 */
[----:B------:R-:W-:Y:S01]  /*1310*/  FMUL.FTZ R52, R19, R84 ;  /* 0x0000005413347220 */ /* 0x000fe20000410000 */
[----:B------:R-:W-:Y:S01]  /*1320*/  FFMA.FTZ R85, R44, R51, R85 ;  /* 0x000000332c557223 */ /* 0x000fe20000010055 */
[----:B------:R-:W-:Y:S01]  /*1330*/  FMUL.FTZ R34, R31, R34 ;  /* 0x000000221f227220 */ /* 0x000fe20000410000 */
[----:B------:R-:W-:-:S02]  /*1340*/  HADD2.F32 R77, -RZ, R53.H1_H1 ;  /* 0x30000035ff4d7230 */ /* 0x000fc40000004100 */
[----:B------:R-:W-:Y:S01]  /*1350*/  FMUL.FTZ R92, R87, R92 ;  /* 0x0000005c575c7220 */ /* 0x000fe20000410000 */
[----:B-----5:R-:W-:Y:S01]  /*1360*/  FADD.FTZ R63, R63, 1 ;  /* 0x3f8000003f3f7421 */ /* 0x020fe20000010000 */
[----:B------:R-:W-:Y:S01]  /*1370*/  FFMA.FTZ R85, R58, R52, R85 ;  /* 0x000000343a557223 */ /* 0x000fe20000010055 */
[----:B------:R-:W-:Y:S01]  /*1380*/  FMUL.FTZ R53, R17, R90 ;  /* 0x0000005a11357220 */ /* 0x000fe20000410000 */
[----:B------:R-:W-:Y:S01]  /*1390*/  FFMA.FTZ R52, R15, R34, R12 ;  /* 0x000000220f347223 */ /* 0x000fe2000001000c */
[----:B------:R-:W0:Y:S01]  /*13a0*/  MUFU.RCP R67, R89 ;  /* 0x0000005900437308 */ /* 0x000e220000001000 */
[----:B-1----:R-:W-:Y:S01]  /*13b0*/  FADD.FTZ R65, R65, 1 ;  /* 0x3f80000041417421 */ /* 0x002fe20000010000 */
[----:B------:R-:W-:Y:S01]  /*13c0*/  FMUL.FTZ R92, R77, R92 ;  /* 0x0000005c4d5c7220 */ /* 0x000fe20000410000 */
[----:B------:R-:W-:Y:S01]  /*13d0*/  FMUL.FTZ R88, R31, R88 ;  /* 0x000000581f587220 */ /* 0x000fe20000410000 */
[----:B------:R-:W-:Y:S01]  /*13e0*/  FFMA.FTZ R77, R60, R53, R85 ;  /* 0x000000353c4d7223 */ /* 0x000fe20000010055 */
[----:B------:R-:W-:Y:S01]  /*13f0*/  FMUL.FTZ R53, R52, -1.4426950216293334961 ;  /* 0xbfb8aa3b34357820 */ /* 0x000fe20000410000 */
[----:B------:R-:W-:-:S02]  /*1400*/  FFMA.FTZ R48, R19, R80, R14 ;  /* 0x0000005013307223 */ /* 0x000fc4000001000e */
[----:B------:R-:W1:Y:S01]  /*1410*/  MUFU.RCP R63, R63 ;  /* 0x0000003f003f7308 */ /* 0x000e620000001000 */
[----:B------:R-:W-:Y:S01]  /*1420*/  FFMA.FTZ R51, R17, R88, R13 ;  /* 0x0000005811337223 */ /* 0x000fe2000001000d */
[----:B------:R-:W-:-:S06]  /*1430*/  FMUL.FTZ R91, R48, -1.4426950216293334961 ;  /* 0xbfb8aa3b305b7820 */ /* 0x000fcc0000410000 */
[----:B------:R-:W2:Y:S01]  /*1440*/  MUFU.RCP R69, R69 ;  /* 0x0000004500457308 */ /* 0x000ea20000001000 */
[----:B------:R-:W-:-:S07]  /*1450*/  FMUL.FTZ R71, R51, -1.4426950216293334961 ;  /* 0xbfb8aa3b33477820 */ /* 0x000fce0000410000 */
[----:B------:R-:W3:Y:S08]  /*1460*/  MUFU.RCP R65, R65 ;  /* 0x0000004100417308 */ /* 0x000ef00000001000 */
[----:B------:R-:W4:Y:S01]  /*1470*/  MUFU.EX2 R53, R53 ;  /* 0x0000003500357308 */ /* 0x000f220000000800 */
[----:B0-----:R-:W-:-:S07]  /*1480*/  FADD.FTZ R81, -R67, 1 ;  /* 0x3f80000043517421 */ /* 0x001fce0000010100 */
[----:B------:R-:W0:Y:S01]  /*1490*/  MUFU.EX2 R50, R91 ;  /* 0x0000005b00327308 */ /* 0x000e220000000800 */
[----:B------:R-:W-:Y:S01]  /*14a0*/  FMUL.FTZ R79, R15, R92 ;  /* 0x0000005c0f4f7220 */ /* 0x000fe20000410000 */
[----:B-1----:R-:W-:Y:S01]  /*14b0*/  FADD.FTZ R83, -R63, 1 ;  /* 0x3f8000003f537421 */ /* 0x002fe20000010100 */
[----:B------:R-:W-:-:S05]  /*14c0*/  FFMA.FTZ R81, R45, R81, 1 ;  /* 0x3f8000002d517423 */ /* 0x000fca0000010051 */
[----:B------:R-:W1:Y:S01]  /*14d0*/  MUFU.EX2 R71, R71 ;  /* 0x0000004700477308 */ /* 0x000e620000000800 */
[----:B--2---:R-:W-:Y:S01]  /*14e0*/  FADD.FTZ R45, -R69, 1 ;  /* 0x3f800000452d7421 */ /* 0x004fe20000010100 */
[----:B------:R-:W-:Y:S01]  /*14f0*/  FFMA.FTZ R77, R62, R79, R77 ;  /* 0x0000004f3e4d7223 */ /* 0x000fe2000001004d */
[----:B------:R-:W-:Y:S01]  /*1500*/  FADD.FTZ R49, R49, 1 ;  /* 0x3f80000031317421 */ /* 0x000fe20000010000 */
[----:B---3--:R-:W-:Y:S01]  /*1510*/  FADD.FTZ R79, -R65, 1 ;  /* 0x3f800000414f7421 */ /* 0x008fe20000010100 */
[----:B------:R-:W-:Y:S01]  /*1520*/  FFMA.FTZ R83, R61, R83, 1 ;  /* 0x3f8000003d537423 */ /* 0x000fe20000010053 */
[--C-:B------:R-:W-:Y:S02]  /*1530*/  HADD2.F32 R61, -RZ, R54.reuse.H0_H0 ;  /* 0x20000036ff3d7230 */ /* 0x100fe40000004100 */
[----:B------:R-:W-:Y:S01]  /*1540*/  FFMA.FTZ R45, R59, R45, 1 ;  /* 0x3f8000003b2d7423 */ /* 0x000fe2000001002d */
[----:B------:R-:W-:Y:S01]  /*1550*/  FMUL.FTZ R81, R67, R81 ;  /* 0x0000005143517220 */ /* 0x000fe20000410000 */
[----:B----4-:R-:W-:Y:S01]  /*1560*/  FADD.FTZ R53, R53, 1 ;  /* 0x3f80000035357421 */ /* 0x010fe20000010000 */
[----:B------:R-:W-:Y:S01]  /*1570*/  FFMA.FTZ R79, R47, R79, 1 ;  /* 0x3f8000002f4f7423 */ /* 0x000fe2000001004f */
[----:B0-----:R-:W-:Y:S01]  /*1580*/  FADD.FTZ R47, R50, 1 ;  /* 0x3f800000322f7421 */ /* 0x001fe20000010000 */
[----:B------:R-:W-:Y:S01]  /*1590*/  HADD2.F32 R59, -RZ, R54.H1_H1 ;  /* 0x30000036ff3b7230 */ /* 0x000fe20000004100 */
[----:B------:R-:W0:Y:S01]  /*15a0*/  MUFU.RCP R49, R49 ;  /* 0x0000003100317308 */ /* 0x000e220000001000 */
[----:B------:R-:W-:Y:S01]  /*15b0*/  FMUL.FTZ R50, R69, R45 ;  /* 0x0000002d45327220 */ /* 0x000fe20000410000 */
[----:B------:R-:W-:Y:S01]  /*15c0*/  FMUL.FTZ R61, R61, R81 ;  /* 0x000000513d3d7220 */ /* 0x000fe20000410000 */
[----:B------:R-:W-:Y:S01]  /*15d0*/  FMUL.FTZ R79, R65, R79 ;  /* 0x0000004f414f7220 */ /* 0x000fe20000410000 */
[----:B-1----:R-:W-:Y:S01]  /*15e0*/  FADD.FTZ R71, R71, 1 ;  /* 0x3f80000047477421 */ /* 0x002fe20000010000 */
[----:B------:R-:W-:-:S02]  /*15f0*/  HADD2.F32 R45, -RZ, R55.H0_H0 ;  /* 0x20000037ff2d7230 */ /* 0x000fc40000004100 */
[----:B------:R-:W-:Y:S01]  /*1600*/  FMUL.FTZ R59, R59, R50 ;  /* 0x000000323b3b7220 */ /* 0x000fe20000410000 */
[----:B------:R-:W1:Y:S01]  /*1610*/  MUFU.RCP R53, R53 ;  /* 0x0000003500357308 */ /* 0x000e620000001000 */
[----:B------:R-:W-:Y:S01]  /*1620*/  FMUL.FTZ R65, R3, R61 ;  /* 0x0000003d03417220 */ /* 0x000fe20000410000 */
[----:B------:R-:W-:Y:S01]  /*1630*/  FMUL.FTZ R45, R45, R79 ;  /* 0x0000004f2d2d7220 */ /* 0x000fe20000410000 */
[----:B------:R-:W-:Y:S01]  /*1640*/  FMUL.FTZ R67, R19, R59 ;  /* 0x0000003b13437220 */ /* 0x000fe20000410000 */
[----:B------:R-:W-:Y:S02]  /*1650*/  HADD2.F32 R69, -RZ, R55.H1_H1 ;  /* 0x30000037ff457230 */ /* 0x000fe40000004100 */
[----:B------:R-:W-:Y:S02]  /*1660*/  FFMA.FTZ R65, R64, R65, R77 ;  /* 0x0000004140417223 */ /* 0x000fe4000001004d */
[----:B------:R-:W2:Y:S01]  /*1670*/  MUFU.RCP R47, R47 ;  /* 0x0000002f002f7308 */ /* 0x000ea20000001000 */
[----:B------:R-:W-:Y:S01]  /*1680*/  FMUL.FTZ R63, R63, R83 ;  /* 0x000000533f3f7220 */ /* 0x000fe20000410000 */
[----:B------:R-:W-:Y:S01]  /*1690*/  FFMA.FTZ R65, R66, R67, R65 ;  /* 0x0000004342417223 */ /* 0x000fe20000010041 */
[----:B------:R-:W-:-:S05]  /*16a0*/  FMUL.FTZ R55, R17, R45 ;  /* 0x0000002d11377220 */ /* 0x000fca0000410000 */
[----:B------:R-:W3:Y:S01]  /*16b0*/  MUFU.RCP R50, R71 ;  /* 0x0000004700327308 */ /* 0x000ee20000001000 */
[----:B------:R-:W-:Y:S01]  /*16c0*/  FMUL.FTZ R63, R69, R63 ;  /* 0x0000003f453f7220 */ /* 0x000fe20000410000 */
[----:B------:R-:W-:Y:S01]  /*16d0*/  FFMA.FTZ R55, R70, R55, R65 ;  /* 0x0000003746377223 */ /* 0x000fe20000010041 */
[----:B------:R-:W-:Y:S01]  /*16e0*/  FFMA.FTZ R54, R3, R72, RZ ;  /* 0x0000004803367223 */ /* 0x000fe200000100ff */
[----:B0-----:R-:W-:Y:S01]  /*16f0*/  FADD.FTZ R67, -R49, 1 ;  /* 0x3f80000031437421 */ /* 0x001fe20000010100 */
[----:B------:R-:W-:Y:S01]  /*1700*/  FMUL.FTZ R65, R15, R63 ;  /* 0x0000003f0f417220 */ /* 0x000fe20000410000 */
[----:B-1----:R-:W-:Y:S01]  /*1710*/  FADD.FTZ R69, -R53, 1 ;  /* 0x3f80000035457421 */ /* 0x002fe20000010100 */
[----:B------:R-:W-:Y:S01]  /*1720*/  FFMA.FTZ R54, R19, R78, R54 ;  /* 0x0000004e13367223 */ /* 0x000fe20000010036 */
[----:B------:R-:W-:Y:S01]  /*1730*/  FFMA.FTZ R46, R46, R67, 1 ;  /* 0x3f8000002e2e7423 */ /* 0x000fe20000010043 */
[----:B------:R-:W-:Y:S01]  /*1740*/  FFMA.FTZ R55, R68, R65, R55 ;  /* 0x0000004144377223 */ /* 0x000fe20000010037 */
[----:B--2---:R-:W-:Y:S01]  /*1750*/  FADD.FTZ R65, -R47, 1 ;  /* 0x3f8000002f417421 */ /* 0x004fe20000010100 */
[----:B------:R-:W-:Y:S01]  /*1760*/  FFMA.FTZ R52, R52, R69, 1 ;  /* 0x3f80000034347423 */ /* 0x000fe20000010045 */
[----:B------:R-:W-:-:S02]  /*1770*/  HADD2.F32 R69, -RZ, R56.H0_H0 ;  /* 0x20000038ff457230 */ /* 0x000fc40000004100 */
[----:B------:R-:W-:Y:S01]  /*1780*/  FFMA.FTZ R54, R17, R76, R54 ;  /* 0x0000004c11367223 */ /* 0x000fe20000010036 */
[----:B------:R-:W-:Y:S01]  /*1790*/  FMUL.FTZ R46, R49, R46 ;  /* 0x0000002e312e7220 */ /* 0x000fe20000410000 */
[----:B------:R-:W-:Y:S01]  /*17a0*/  FFMA.FTZ R48, R48, R65, 1 ;  /* 0x3f80000030307423 */ /* 0x000fe20000010041 */
[----:B---3--:R-:W-:Y:S01]  /*17b0*/  FADD.FTZ R67, -R50, 1 ;  /* 0x3f80000032437421 */ /* 0x008fe20000010100 */
[----:B------:R-:W-:Y:S01]  /*17c0*/  FFMA.FTZ R54, R15, R82, R54 ;  /* 0x000000520f367223 */ /* 0x000fe20000010036 */
[----:B------:R-:W-:Y:S02]  /*17d0*/  FMUL.FTZ R69, R69, R46 ;  /* 0x0000002e45457220 */ /* 0x000fe40000410000 */
[----:B------:R-:W-:Y:S01]  /*17e0*/  FFMA.FTZ R51, R51, R67, 1 ;  /* 0x3f80000033337423 */ /* 0x000fe20000010043 */
[----:B------:R-:W-:Y:S02]  /*17f0*/  HADD2.F32 R67, -RZ, R56.H1_H1 ;  /* 0x30000038ff437230 */ /* 0x000fe40000004100 */
[----:B------:R-:W-:Y:S01]  /*1800*/  FMUL.FTZ R48, R47, R48 ;  /* 0x000000302f307220 */ /* 0x000fe20000410000 */
[C---:B------:R-:W-:Y:S01]  /*1810*/  FFMA.FTZ R54, R3.reuse, R86, R54 ;  /* 0x0000005603367223 */ /* 0x040fe20000010036 */
[----:B------:R-:W-:-:S02]  /*1820*/  FMUL.FTZ R46, R3, R69 ;  /* 0x00000045032e7220 */ /* 0x000fc40000410000 */
[----:B------:R-:W-:Y:S01]  /*1830*/  FMUL.FTZ R67, R67, R48 ;  /* 0x0000003043437220 */ /* 0x000fe20000410000 */
[C---:B------:R-:W-:Y:S01]  /*1840*/  FFMA.FTZ R54, R19.reuse, R84, R54 ;  /* 0x0000005413367223 */ /* 0x040fe20000010036 */
[----:B------:R-:W-:Y:S02]  /*1850*/  FFMA.FTZ R55, R74, R46, R55 ;  /* 0x0000002e4a377223 */ /* 0x000fe40000010037 */
[----:B------:R-:W-:Y:S01]  /*1860*/  FMUL.FTZ R46, R19, R67 ;  /* 0x00000043132e7220 */ /* 0x000fe20000410000 */
[----:B------:R-:W-:-:S03]  /*1870*/  FFMA.FTZ R54, R17, R90, R54 ;  /* 0x0000005a11367223 */ /* 0x000fc60000010036 */
[----:B------:R-:W-:Y:S01]  /*1880*/  FFMA.FTZ R55, R80, R46, R55 ;  /* 0x0000002e50377223 */ /* 0x000fe20000010037 */
[----:B------:R-:W-:Y:S01]  /*1890*/  FFMA.FTZ R54, R15, R92, R54 ;  /* 0x0000005c0f367223 */ /* 0x000fe20000010036 */
[----:B------:R-:W0:Y:S03]  /*18a0*/  LDC.64 R46, c[0x0][0x258] ;  /* 0x00009600ff2e7b82 */ /* 0x000e260000000a00 */
[----:B------:R-:W-:-:S04]  /*18b0*/  FFMA.FTZ R54, R3, R61, R54 ;  /* 0x0000003d03367223 */ /* 0x000fc80000010036 */
[----:B------:R-:W-:Y:S01]  /*18c0*/  FFMA.FTZ R54, R19, R59, R54 ;  /* 0x0000003b13367223 */ /* 0x000fe20000010036 */
[----:B------:R-:W-:-:S03]  /*18d0*/  HADD2.F32 R65, -RZ, R57.H0_H0 ;  /* 0x20000039ff417230 */ /* 0x000fc60000004100 */
[----:B------:R-:W-:Y:S01]  /*18e0*/  FFMA.FTZ R54, R17, R45, R54 ;  /* 0x0000002d11367223 */ /* 0x000fe20000010036 */
[----:B------:R-:W-:Y:S01]  /*18f0*/  FMUL.FTZ R50, R50, R51 ;  /* 0x0000003332327220 */ /* 0x000fe20000410000 */
[----:B------:R-:W-:Y:S02]  /*1900*/  IADD3 R75, P0, R75, 0x2, RZ ;  /* 0x000000024b4b7810 */ /* 0x000fe40007f1e0ff */
[----:B------:R-:W-:Y:S01]  /*1910*/  FFMA.FTZ R54, R15, R63, R54 ;  /* 0x0000003f0f367223 */ /* 0x000fe20000010036 */
[----:B------:R-:W-:Y:S01]  /*1920*/  FMUL.FTZ R65, R65, R50 ;  /* 0x0000003241417220 */ /* 0x000fe20000410000 */
[----:B------:R-:W-:Y:S02]  /*1930*/  HADD2.F32 R71, -RZ, R57.H1_H1 ;  /* 0x30000039ff477230 */ /* 0x000fe40000004100 */
[----:B------:R-:W-:Y:S01]  /*1940*/  FMUL.FTZ R52, R53, R52 ;  /* 0x0000003435347220 */ /* 0x000fe20000410000 */
[----:B------:R-:W-:Y:S01]  /*1950*/  FFMA.FTZ R54, R3, R69, R54 ;  /* 0x0000004503367223 */ /* 0x000fe20000010036 */
[----:B------:R-:W-:Y:S01]  /*1960*/  IADD3.X R73, RZ, R73, RZ, P0, !PT ;  /* 0x00000049ff497210 */ /* 0x000fe200007fe4ff */
[----:B------:R-:W-:Y:S01]  /*1970*/  FMUL.FTZ R48, R17, R65 ;  /* 0x0000004111307220 */ /* 0x000fe20000410000 */
[----:B------:R-:W-:Y:S01]  /*1980*/  FMUL.FTZ R71, R71, R52 ;  /* 0x0000003447477220 */ /* 0x000fe20000410000 */
[----:B------:R-:W-:Y:S01]  /*1990*/  FFMA.FTZ R54, R19, R67, R54 ;  /* 0x0000004313367223 */ /* 0x000fe20000010036 */
[----:B0-----:R-:W-:Y:S01]  /*19a0*/  ISETP.GE.U32.AND P0, PT, R75, R46, PT ;  /* 0x0000002e4b00720c */ /* 0x001fe20003f06070 */
[----:B------:R-:W-:Y:S01]  /*19b0*/  FFMA.FTZ R49, R88, R48, R55 ;  /* 0x0000003058317223 */ /* 0x000fe20000010037 */
[----:B------:R-:W-:Y:S01]  /*19c0*/  FMUL.FTZ R50, R15, R71 ;  /* 0x000000470f327220 */ /* 0x000fe20000410000 */
[----:B------:R-:W-:Y:S01]  /*19d0*/  FFMA.FTZ R48, R17, R65, R54 ;  /* 0x0000004111307223 */ /* 0x000fe20000010036 */
[----:B------:R-:W-:Y:S01]  /*19e0*/  ISETP.GE.AND.EX P0, PT, R73, R47, PT, P0 ;  /* 0x0000002f4900720c */ /* 0x000fe20003f06300 */
[----:B------:R-:W-:Y:S01]  /*19f0*/  FADD.FTZ R43, R72, R43 ;  /* 0x0000002b482b7221 */ /* 0x000fe20000010000 */
[----:B------:R-:W-:Y:S01]  /*1a00*/  FADD.FTZ R41, R78, R41 ;  /* 0x000000294e297221 */ /* 0x000fe20000010000 */
[----:B------:R-:W-:Y:S01]  /*1a10*/  FFMA.FTZ R51, R5, R72, R42 ;  /* 0x0000004805337223 */ /* 0x000fe2000001002a */
[----:B------:R-:W-:Y:S01]  /*1a20*/  FFMA.FTZ R53, R33, R78, R40 ;  /* 0x0000004e21357223 */ /* 0x000fe20000010028 */
        /* <DEDUP_REMOVED lines=15> */
[----:B------:R-:W-:Y:S01]  /*1b20*/  FADD.FTZ R36, R36, R61 ;  /* 0x0000003d24247221 */ /* 0x000fe20000010000 */
[----:B------:R-:W-:Y:S01]  /*1b30*/  FADD.FTZ R38, R38, R59 ;  /* 0x0000003b26267221 */ /* 0x000fe20000010000 */
[----:B------:R-:W-:Y:S01]  /*1b40*/  FFMA.FTZ R51, R64, R61, R51 ;  /* 0x0000003d40337223 */ /* 0x000fe20000010033 */
[----:B------:R-:W-:Y:S01]  /*1b50*/  FFMA.FTZ R53, R66, R59, R53 ;  /* 0x0000003b42357223 */ /* 0x000fe20000010035 */
[----:B------:R-:W-:Y:S01]  /*1b60*/  FFMA.FTZ R55, R70, R45, R55 ;  /* 0x0000002d46377223 */ /* 0x000fe20000010037 */
[----:B------:R-:W-:Y:S01]  /*1b70*/  FFMA.FTZ R57, R68, R63, R57 ;  /* 0x0000003f44397223 */ /* 0x000fe20000010039 */
[----:B------:R-:W-:Y:S01]  /*1b80*/  FADD.FTZ R50, R42, R63 ;  /* 0x0000003f2a327221 */ /* 0x000fe20000010000 */
[----:B------:R-:W-:Y:S01]  /*1b90*/  HFMA2.MMA R79, -RZ, RZ, 0, 0 ;  /* 0x00000000ff4f7435 */ /* 0x000fe200000001ff */
[----:B------:R-:W-:Y:S01]  /*1ba0*/  FADD.FTZ R43, R36, R69 ;  /* 0x00000045242b7221 */ /* 0x000fe20000010000 */
[----:B0-----:R-:W-:Y:S01]  /*1bb0*/  FADD.FTZ R48, R40, R45 ;  /* 0x0000002d28307221 */ /* 0x001fe20000010000 */
[----:B------:R-:W-:Y:S01]  /*1bc0*/  FADD.FTZ R41, R38, R67 ;  /* 0x0000004326297221 */ /* 0x000fe20000010000 */
[----:B------:R-:W-:Y:S01]  /*1bd0*/  ISETP.GT.U32.AND P1, PT, R27, 0x3f, PT ;  /* 0x0000003f1b00780c */ /* 0x000fe20003f24070 */
[----:B------:R-:W-:Y:S01]  /*1be0*/  FFMA.FTZ R42, R74, R69, R51 ;  /* 0x000000454a2a7223 */ /* 0x000fe20000010033 */
[----:B------:R-:W-:Y:S01]  /*1bf0*/  MOV R77, RZ ;  /* 0x000000ff004d7202 */ /* 0x000fe20000000f00 */
[----:B------:R-:W-:Y:S01]  /*1c00*/  FFMA.FTZ R40, R80, R67, R53 ;  /* 0x0000004350287223 */ /* 0x000fe20000010035 */
[----:B------:R-:W-:Y:S01]  /*1c10*/  FFMA.FTZ R38, R88, R65, R55 ;  /* 0x0000004158267223 */ /* 0x000fe20000010037 */
[----:B------:R-:W-:Y:S01]  /*1c20*/  FADD.FTZ R39, R48, R65 ;  /* 0x0000004130277221 */ /* 0x000fe20000010000 */
[----:B------:R-:W-:Y:S01]  /*1c30*/  FFMA.FTZ R36, R34, R71, R57 ;  /* 0x0000004722247223 */ /* 0x000fe20000010039 */
[----:B------:R-:W-:Y:S01]  /*1c40*/  FADD.FTZ R37, R50, R71 ;  /* 0x0000004732257221 */ /* 0x000fe20000010000 */
        /* <DEDUP_REMOVED lines=20> */
[----:B------:R-:W-:Y:S01]  /*1d90*/  IADD3 R83, R48, R55, RZ ;  /* 0x0000003730537210 */ /* 0x000fe20007ffe0ff */
[----:B------:R-:W-:Y:S01]  /*1da0*/  IMAD R53, R20, 0x8, R57 ;  /* 0x0000000814357824 */ /* 0x000fe200078e0239 */
[-C--:B------:R-:W-:Y:S01]  /*1db0*/  LEA R48, R22, R57.reuse, 0x3 ;  /* 0x0000003916307211 */ /* 0x080fe200078e18ff */
[----:B------:R-:W-:Y:S01]  /*1dc0*/  STS.64 [R54], R40 ;  /* 0x0000002836007388 */ /* 0x000fe20000000a00 */
[----:B------:R-:W-:-:S02]  /*1dd0*/  LEA R50, R21, R57, 0x3 ;  /* 0x0000003915327211 */ /* 0x000fc400078e18ff */
[----:B------:R-:W-:Y:S01]  /*1de0*/  LEA R55, R18, R57, 0x3 ;  /* 0x0000003912377211 */ /* 0x000fe200078e18ff */
[----:B------:R-:W-:Y:S01]  /*1df0*/  STS.64 [R81], R38 ;  /* 0x0000002651007388 */ /* 0x000fe20000000a00 */
[----:B------:R-:W0:Y:S03]  /*1e00*/  LDC.64 R56, c[0x0][0x260] ;  /* 0x00009800ff387b82 */ /* 0x000e260000000a00 */
[----:B------:R-:W-:Y:S05]  /*1e10*/  STS.64 [R83], R36 ;  /* 0x0000002453007388 */ /* 0x000fea0000000a00 */
        /* <DEDUP_REMOVED lines=15> */
.L_x_3124:
        /* <DEDUP_REMOVED lines=8> */
[----:B------:R-:W-:Y:S02]  /*1f90*/  IADD3 R51, R48, 0x8, RZ ;  /* 0x0000000830337810 */ /* 0x000fe40007ffe0ff */
[----:B------:R-:W-:Y:S01]  /*1fa0*/  SHF.R.U32.HI R52, RZ, 0x2, R49 ;  /* 0x00000002ff347819 */ /* 0x000fe20000011631 */
[----:B------:R-:W-:Y:S01]  /*1fb0*/  IMAD R49, R50, 0x28, R25 ;  /* 0x0000002832317824 */ /* 0x000fe200078e0219 */
[----:B------:R-:W-:Y:S02]  /*1fc0*/  IADD3 R53, R48, 0xc, RZ ;  /* 0x0000000c30357810 */ /* 0x000fe40007ffe0ff */
[----:B------:R-:W-:Y:S01]  /*1fd0*/  SHF.R.U32.HI R50, RZ, 0x2, R51 ;  /* 0x00000002ff327819 */ /* 0x000fe20000011633 */
[----:B------:R-:W-:Y:S01]  /*1fe0*/  IMAD R51, R52, 0x28, R25 ;  /* 0x0000002834337824 */ /* 0x000fe200078e0219 */
[----:B------:R-:W-:-:S02]  /*1ff0*/  IADD3 R49, R49, R54, RZ ;  /* 0x0000003631317210 */ /* 0x000fc40007ffe0ff */
[----:B------:R-:W-:Y:S02]  /*2000*/  IADD3 R55, R48, 0x10, RZ ;  /* 0x0000001030377810 */ /* 0x000fe40007ffe0ff */
[----:B------:R-:W-:Y:S01]  /*2010*/  SHF.R.U32.HI R52, RZ, 0x2, R53 ;  /* 0x00000002ff347819 */ /* 0x000fe20000011635 */
[----:B------:R-:W-:Y:S01]  /*2020*/  IMAD R53, R50, 0x28, R25 ;  /* 0x0000002832357824 */ /* 0x000fe200078e0219 */
[----:B------:R-:W-:Y:S01]  /*2030*/  IADD3 R51, R54, R51, RZ ;  /* 0x0000003336337210 */ /* 0x000fe20007ffe0ff */
[----:B------:R-:W0:Y:S01]  /*2040*/  LDS.64 R48, [R49] ;  /* 0x0000000031307984 */ /* 0x000e220000000a00 */
[----:B------:R-:W-:Y:S01]  /*2050*/  SHF.R.U32.HI R56, RZ, 0x2, R55 ;  /* 0x00000002ff387819 */ /* 0x000fe20000011637 */
[--C-:B------:R-:W-:Y:S01]  /*2060*/  IMAD R55, R52, 0x28, R25.reuse ;  /* 0x0000002834377824 */ /* 0x100fe200078e0219 */
[----:B------:R-:W-:Y:S02]  /*2070*/  IADD3 R53, R54, R53, RZ ;  /* 0x0000003536357210 */ /* 0x000fe40007ffe0ff */
        /* <DEDUP_REMOVED lines=17> */
.L_x_3126:
[----:B------:R-:W-:Y:S05]  /*2190*/  BSYNC B0 ;  /* 0x0000000000007941 */ /* 0x000fea0003800000 */
.L_x_3125:
        /* <DEDUP_REMOVED lines=15> */
[----:B0-----:R-:W-:Y:S02]  /*2290*/  IMAD.SHL.U32 R54, R52, 0x40, RZ ;  /* 0x0000004034367824 */ /* 0x001fe400078e00ff */
[----:B------:R-:W0:Y:S01]  /*22a0*/  LDC.64 R50, c[0x0][0x260] ;  /* 0x00009800ff327b82 */ /* 0x000e220000000a00 */
[----:B-1----:R-:W-:Y:S02]  /*22b0*/  IMAD R52, R53, UR4, R30 ;  /* 0x0000000435347c24 */ /* 0x002fe4000f8e021e */
[----:B------:R-:W-:-:S04]  /*22c0*/  LOP3.LUT R53, R54, 0xffffffc0, R29, 0xe2, !PT ;  /* 0xffffffc036357812 */ /* 0x000fc800078ee21d */
[----:B------:R-:W-:-:S04]  /*22d0*/  LEA R52, R52, R53, 0xa ;  /* 0x0000003534347211 */ /* 0x000fc800078e50ff */
[----:B------:R-:W-:-:S05]  /*22e0*/  SHF.L.U32 R53, R52, 0x1, RZ ;  /* 0x0000000134357819 */ /* 0x000fca00000006ff */
[----:B0-----:R-:W-:-:S05]  /*22f0*/  IMAD.WIDE.U32 R50, R53, 0x4, R50 ;  /* 0x0000000435327825 */ /* 0x001fca00078e0032 */
[----:B------:R1:W-:Y:S02]  /*2300*/  STG.E.64 desc[UR8][R50.64], R48 ;  /* 0x0000003032007986 */ /* 0x0003e4000c101b08 */
.L_x_3128:
[----:B------:R-:W-:Y:S05]  /*2310*/  BSYNC B0 ;  /* 0x0000000000007941 */ /* 0x000fea0003800000 */
.L_x_3127:
        /* <DEDUP_REMOVED lines=13> */
.L_x_3131:
[----:B------:R-:W2:Y:S04]  /*23f0*/  LD.E.STRONG.GPU R50, desc[UR8][R48.64] ;  /* 0x0000000830327980 */ /* 0x000ea8000c10f900 */
[----:B--2---:R-:W-:Y:S01]  /*2400*/  CCTL.IVALL ;  /* 0x00000000ff00798f */ /* 0x004fe20002000000 */
[----:B------:R-:W-:Y:S05]  /*2410*/  YIELD ;  /* 0x0000000000007946 */ /* 0x000fea0003800000 */
[----:B-----5:R-:W-:-:S04]  /*2420*/  LOP3.LUT R50, R50, R51, RZ, 0x3c, !PT ;  /* 0x0000003332327212 */ /* 0x020fc800078e3cff */
[----:B------:R-:W-:-:S13]  /*2430*/  ISETP.GT.AND P1, PT, R50, -0x1, PT ;  /* 0xffffffff3200780c */ /* 0x000fda0003f24270 */
[----:B------:R-:W-:Y:S05]  /*2440*/  @P1 BRA `(.L_x_3131) ;  /* 0xfffffffc00e81947 */ /* 0x000fea000383ffff */
.L_x_3130:
[----:B------:R-:W-:Y:S05]  /*2450*/  WARPSYNC.ALL ;  /* 0x0000000000007948 */ /* 0x000fea0003800000 */
[----:B------:R-:W-:Y:S06]  /*2460*/  BAR.SYNC.DEFER_BLOCKING 0x0 ;  /* 0x0000000000007b1d */ /* 0x000fec0000010000 */
[----:B------:R-:W-:Y:S05]  /*2470*/  BRA `(.L_x_3132) ;  /* 0x0000000000607947 */ /* 0x000fea0003800000 */
.L_x_3129:
        /* <DEDUP_REMOVED lines=16> */
.L_x_3134:
[----:B------:R-:W2:Y:S04]  /*2580*/  LD.E.STRONG.GPU R50, desc[UR8][R48.64] ;  /* 0x0000000830327980 */ /* 0x000ea8000c10f900 */
[----:B--2---:R-:W-:Y:S01]  /*2590*/  CCTL.IVALL ;  /* 0x00000000ff00798f */ /* 0x004fe20002000000 */
[----:B------:R-:W-:Y:S05]  /*25a0*/  YIELD ;  /* 0x0000000000007946 */ /* 0x000fea0003800000 */
[----:B-----5:R-:W-:-:S04]  /*25b0*/  LOP3.LUT R50, R50, R51, RZ, 0x3c, !PT ;  /* 0x0000003332327212 */ /* 0x020fc800078e3cff */
[----:B------:R-:W-:-:S13]  /*25c0*/  ISETP.GT.AND P1, PT, R50, -0x1, PT ;  /* 0xffffffff3200780c */ /* 0x000fda0003f24270 */
[----:B------:R-:W-:Y:S05]  /*25d0*/  @P1 BRA `(.L_x_3134) ;  /* 0xfffffffc00e81947 */ /* 0x000fea000383ffff */
.L_x_3133:
[----:B------:R-:W-:Y:S05]  /*25e0*/  WARPSYNC.ALL ;  /* 0x0000000000007948 */ /* 0x000fea0003800000 */
[----:B------:R-:W-:Y:S06]  /*25f0*/  BAR.SYNC.DEFER_BLOCKING 0x0 ;  /* 0x0000000000007b1d */ /* 0x000fec0000010000 */
.L_x_3132:
        /* <DEDUP_REMOVED lines=11> */
[----:B------:R-:W-:-:S04]  /*26b0*/  IADD3 R48, R48, R51, RZ ;  /* 0x0000003330307210 */ /* 0x000fc80007ffe0ff */
[----:B------:R-:W-:-:S04]  /*26c0*/  SHF.L.U32 R53, R48, 0x1, RZ ;  /* 0x0000000130357819 */ /* 0x000fc800000006ff */
[C---:B------:R-:W-:Y:S01]  /*26d0*/  IADD3 R51, R53.reuse, 0x20, RZ ;  /* 0x0000002035337810 */ /* 0x040fe20007ffe0ff */
[C---:B0-----:R-:W-:Y:S01]  /*26e0*/  IMAD.WIDE.U32 R48, R53.reuse, 0x4, R54 ;  /* 0x0000000435307825 */ /* 0x041fe200078e0036 */
[----:B------:R-:W-:-:S03]  /*26f0*/  IADD3 R57, R53, 0x40, RZ ;  /* 0x0000004035397810 */ /* 0x000fc60007ffe0ff */
[--C-:B------:R-:W-:Y:S02]  /*2700*/  IMAD.WIDE.U32 R50, R51, 0x4, R54.reuse ;  /* 0x0000000433327825 */ /* 0x100fe400078e0036 */
[----:B------:R-:W2:Y:S02]  /*2710*/  LDG.E.64 R48, desc[UR8][R48.64] ;  /* 0x0000000830307981 */ /* 0x000ea4000c1e1b00 */
[----:B------:R-:W-:Y:S02]  /*2720*/  VIADD R77, R53, 0x60 ;  /* 0x00000060354d7836 */ /* 0x000fe40000000000 */
[--C-:B------:R-:W-:Y:S01]  /*2730*/  IMAD.WIDE.U32 R52, R57, 0x4, R54.reuse ;  /* 0x0000000439347825 */ /* 0x100fe200078e0036 */
[----:B------:R-:W3:Y:S03]  /*2740*/  LDG.E.64 R50, desc[UR8][R50.64] ;  /* 0x0000000832327981 */ /* 0x000ee6000c1e1b00 */
[----:B------:R-:W-:-:S02]  /*2750*/  IMAD.WIDE.U32 R54, R77, 0x4, R54 ;  /* 0x000000044d367825 */ /* 0x000fc400078e0036 */
        /* <DEDUP_REMOVED lines=10> */
.L_x_3136:
[----:B------:R-:W-:Y:S05]  /*2800*/  BSYNC B0 ;  /* 0x0000000000007941 */ /* 0x000fea0003800000 */
.L_x_3135:
        /* <DEDUP_REMOVED lines=28> */
.L_x_3138:
[----:B------:R-:W-:Y:S05]  /*29d0*/  BSYNC B0 ;  /* 0x0000000000007941 */ /* 0x000fea0003800000 */
.L_x_3137:
        /* <DEDUP_REMOVED lines=16> */
[-C--:B------:R-:W-:Y:S01]  /*2ae0*/  FFMA.FTZ R82, R35, -R49.reuse, R82 ;  /* 0x8000003123527223 */ /* 0x080fe20000010052 */
[--C-:B------:R-:W-:Y:S01]  /*2af0*/  FFMA.FTZ R53, R3, R86, -R48.reuse ;  /* 0x0000005603357223 */ /* 0x100fe20000010830 */
[--C-:B------:R-:W-:Y:S01]  /*2b00*/  FFMA.FTZ R55, R19, R84, -R48.reuse ;  /* 0x0000005413377223 */ /* 0x100fe20000010830 */
[C---:B------:R-:W-:Y:S01]  /*2b10*/  FMUL.FTZ R72, R31.reuse, R72 ;  /* 0x000000481f487220 */ /* 0x040fe20000410000 */
[C---:B------:R-:W-:Y:S01]  /*2b20*/  FMUL.FTZ R5, R31.reuse, R78 ;  /* 0x0000004e1f057220 */ /* 0x040fe20000410000 */
[C---:B------:R-:W-:Y:S01]  /*2b30*/  FMUL.FTZ R33, R31.reuse, R32 ;  /* 0x000000201f217220 */ /* 0x040fe20000410000 */
[----:B------:R-:W-:Y:S01]  /*2b40*/  FMUL.FTZ R82, R31, R82 ;  /* 0x000000521f527220 */ /* 0x000fe20000410000 */
[----:B------:R-:W-:Y:S01]  /*2b50*/  IADD3 R32, P1, R10, UR6, RZ ;  /* 0x000000060a207c10 */ /* 0x000fe2000ff3e0ff */
[-C--:B------:R-:W-:Y:S01]  /*2b60*/  FFMA.FTZ R44, R44, -R49.reuse, R53 ;  /* 0x800000312c2c7223 */ /* 0x080fe20000010035 */
[----:B------:R-:W-:Y:S01]  /*2b70*/  FFMA.FTZ R58, R58, -R49, R55 ;  /* 0x800000313a3a7223 */ /* 0x000fe20000010037 */
[--C-:B------:R-:W-:Y:S01]  /*2b80*/  FFMA.FTZ R57, R17, R90, -R48.reuse ;  /* 0x0000005a11397223 */ /* 0x100fe20000010830 */
[--C-:B------:R-:W-:Y:S01]  /*2b90*/  FFMA.FTZ R77, R15, R92, -R48.reuse ;  /* 0x0000005c0f4d7223 */ /* 0x100fe20000010830 */
[----:B------:R-:W-:Y:S01]  /*2ba0*/  F2FP.F16.F32.PACK_AB R72, R5, R72 ;  /* 0x000000480548723e */ /* 0x000fe200000000ff */
[--C-:B------:R-:W-:Y:S01]  /*2bb0*/  FFMA.FTZ R61, R3, R61, -R48.reuse ;  /* 0x0000003d033d7223 */ /* 0x100fe20000010830 */
[--C-:B------:R-:W-:Y:S01]  /*2bc0*/  FFMA.FTZ R59, R19, R59, -R48.reuse ;  /* 0x0000003b133b7223 */ /* 0x100fe20000010830 */
[--C-:B------:R-:W-:Y:S01]  /*2bd0*/  FFMA.FTZ R45, R17, R45, -R48.reuse ;  /* 0x0000002d112d7223 */ /* 0x100fe20000010830 */
[--C-:B------:R-:W-:Y:S01]  /*2be0*/  FFMA.FTZ R63, R15, R63, -R48.reuse ;  /* 0x0000003f0f3f7223 */ /* 0x100fe20000010830 */
[--C-:B------:R-:W-:Y:S01]  /*2bf0*/  FFMA.FTZ R69, R3, R69, -R48.reuse ;  /* 0x0000004503457223 */ /* 0x100fe20000010830 */
[--C-:B------:R-:W-:Y:S01]  /*2c00*/  FFMA.FTZ R67, R19, R67, -R48.reuse ;  /* 0x0000004313437223 */ /* 0x100fe20000010830 */
[--C-:B------:R-:W-:Y:S01]  /*2c10*/  FFMA.FTZ R65, R17, R65, -R48.reuse ;  /* 0x0000004111417223 */ /* 0x100fe20000010830 */
[----:B------:R-:W-:Y:S01]  /*2c20*/  F2FP.F16.F32.PACK_AB R5, R82, R33 ;  /* 0x000000215205723e */ /* 0x000fe200000000ff */
[----:B------:R-:W-:Y:S01]  /*2c30*/  FFMA.FTZ R71, R15, R71, -R48 ;  /* 0x000000470f477223 */ /* 0x000fe20000010830 */
[----:B------:R-:W-:Y:S01]  /*2c40*/  IADD3.X R33, R9, UR7, RZ, P1, !PT ;  /* 0x0000000709217c10 */ /* 0x000fe20008ffe4ff */
[C---:B------:R-:W-:Y:S01]  /*2c50*/  FMUL.FTZ R44, R31.reuse, R44 ;  /* 0x0000002c1f2c7220 */ /* 0x040fe20000410000 */
[C---:B------:R-:W-:Y:S01]  /*2c60*/  FMUL.FTZ R9, R31.reuse, R58 ;  /* 0x0000003a1f097220 */ /* 0x040fe20000410000 */
[-C--:B------:R-:W-:Y:S01]  /*2c70*/  FFMA.FTZ R60, R60, -R49.reuse, R57 ;  /* 0x800000313c3c7223 */ /* 0x080fe20000010039 */
        /* <DEDUP_REMOVED lines=8> */
[----:B------:R-:W-:Y:S01]  /*2d00*/  FFMA.FTZ R34, R34, -R49, R71 ;  /* 0x8000003122227223 */ /* 0x000fe20000010047 */
[----:B------:R-:W-:Y:S01]  /*2d10*/  IADD3 R8, P1, R8, UR6, RZ ;  /* 0x0000000608087c10 */ /* 0x000fe2000ff3e0ff */
        /* <DEDUP_REMOVED lines=13> */
[----:B------:R-:W-:-:S02]  /*2df0*/  PRMT R34, R5, 0x7632, R34 ;  /* 0x0000763205227816 */ /* 0x000fc40000000022 */
[----:B------:R-:W-:Y:S01]  /*2e00*/  IADD3.X R9, R7, UR7, RZ, P1, !PT ;  /* 0x0000000707097c10 */ /* 0x000fe20008ffe4ff */
[----:B------:R0:W-:Y:S01]  /*2e10*/  STG.E.U16 desc[UR8][R32.64+0x2], R10 ;  /* 0x0000020a20007986 */ /* 0x0001e2000c101508 */
[----:B------:R-:W-:Y:S02]  /*2e20*/  PRMT R7, R44, 0x7632, R7 ;  /* 0x000076322c077816 */ /* 0x000fe40000000007 */
[----:B------:R-:W-:Y:S01]  /*2e30*/  F2FP.F16.F32.PACK_AB R60, R35, R60 ;  /* 0x0000003c233c723e */ /* 0x000fe200000000ff */
[----:B------:R1:W-:Y:S01]  /*2e40*/  STG.E.U16 desc[UR8][R32.64+0x4], R5 ;  /* 0x0000040520007986 */ /* 0x0003e2000c101508 */
[----:B------:R-:W-:Y:S02]  /*2e50*/  IADD3 R6, P1, R6, UR6, RZ ;  /* 0x0000000606067c10 */ /* 0x000fe4000ff3e0ff */
[----:B------:R-:W-:Y:S01]  /*2e60*/  F2FP.F16.F32.PACK_AB R64, R45, R64 ;  /* 0x000000402d40723e */ /* 0x000fe200000000ff */
[----:B------:R-:W-:Y:S01]  /*2e70*/  STG.E.U16 desc[UR8][R32.64+0x6], R34 ;  /* 0x0000062220007986 */ /* 0x000fe2000c101508 */
[----:B------:R-:W-:-:S02]  /*2e80*/  F2FP.F16.F32.PACK_AB R70, R49, R70 ;  /* 0x000000463146723e */ /* 0x000fc400000000ff */
[----:B------:R-:W-:Y:S01]  /*2e90*/  F2FP.F16.F32.PACK_AB R74, R51, R74 ;  /* 0x0000004a334a723e */ /* 0x000fe200000000ff */
[----:B------:R2:W-:Y:S01]  /*2ea0*/  STG.E.U16 desc[UR8][R8.64+0x2], R7 ;  /* 0x0000020708007986 */ /* 0x0005e2000c101508 */
[----:B------:R-:W-:Y:S02]  /*2eb0*/  F2FP.F16.F32.PACK_AB R88, R31, R88 ;  /* 0x000000581f58723e */ /* 0x000fe400000000ff */
[----:B0-----:R-:W-:Y:S01]  /*2ec0*/  PRMT R10, R70, 0x7632, R10 ;  /* 0x00007632460a7816 */ /* 0x001fe2000000000a */
[----:B------:R-:W-:Y:S01]  /*2ed0*/  STG.E.U16 desc[UR8][R8.64], R44 ;  /* 0x0000002c08007986 */ /* 0x000fe2000c101508 */
[----:B-1----:R-:W-:-:S03]  /*2ee0*/  PRMT R5, R60, 0x7632, R5 ;  /* 0x000076323c057816 */ /* 0x002fc60000000005 */
[----:B------:R-:W-:Y:S01]  /*2ef0*/  STG.E.U16 desc[UR8][R8.64+0x4], R60 ;  /* 0x0000043c08007986 */ /* 0x000fe2000c101508 */
[----:B--2---:R-:W-:-:S03]  /*2f00*/  IADD3.X R7, R4, UR7, RZ, P1, !PT ;  /* 0x0000000704077c10 */ /* 0x004fc60008ffe4ff */
[----:B------:R0:W-:Y:S01]  /*2f10*/  STG.E.U16 desc[UR8][R8.64+0x6], R5 ;  /* 0x0000060508007986 */ /* 0x0001e2000c101508 */
[----:B------:R-:W-:Y:S02]  /*2f20*/  IADD3 R4, P1, R2, UR6, RZ ;  /* 0x0000000602047c10 */ /* 0x000fe4000ff3e0ff */
[----:B------:R-:W-:Y:S01]  /*2f30*/  PRMT R2, R74, 0x7632, R2 ;  /* 0x000076324a027816 */ /* 0x000fe20000000002 */
[----:B------:R1:W-:Y:S04]  /*2f40*/  STG.E.U16 desc[UR8][R6.64], R64 ;  /* 0x0000004006007986 */ /* 0x0003e8000c101508 */
[----:B------:R1:W-:Y:S01]  /*2f50*/  STG.E.U16 desc[UR8][R6.64+0x4], R70 ;  /* 0x0000044606007986 */ /* 0x0003e2000c101508 */
[----:B0-----:R-:W-:-:S03]  /*2f60*/  PRMT R9, R64, 0x7632, R9 ;  /* 0x0000763240097816 */ /* 0x001fc60000000009 */
[----:B------:R1:W-:Y:S01]  /*2f70*/  STG.E.U16 desc[UR8][R6.64+0x6], R10 ;  /* 0x0000060a06007986 */ /* 0x0003e2000c101508 */
[----:B------:R-:W-:Y:S02]  /*2f80*/  IADD3.X R5, R0, UR7, RZ, P1, !PT ;  /* 0x0000000700057c10 */ /* 0x000fe40008ffe4ff */
[----:B------:R-:W-:Y:S01]  /*2f90*/  PRMT R0, R88, 0x7632, R0 ;  /* 0x0000763258007816 */ /* 0x000fe20000000000 */
[----:B------:R1:W-:Y:S04]  /*2fa0*/  STG.E.U16 desc[UR8][R6.64+0x2], R9 ;  /* 0x0000020906007986 */ /* 0x0003e8000c101508 */
[----:B------:R1:W-:Y:S04]  /*2fb0*/  STG.E.U16 desc[UR8][R4.64], R74 ;  /* 0x0000004a04007986 */ /* 0x0003e8000c101508 */
[----:B------:R1:W-:Y:S04]  /*2fc0*/  STG.E.U16 desc[UR8][R4.64+0x2], R2 ;  /* 0x0000020204007986 */ /* 0x0003e8000c101508 */
[----:B------:R1:W-:Y:S04]  /*2fd0*/  STG.E.U16 desc[UR8][R4.64+0x4], R88 ;  /* 0x0000045804007986 */ /* 0x0003e8000c101508 */
[----:B------:R1:W-:Y:S01]  /*2fe0*/  STG.E.U16 desc[UR8][R4.64+0x6], R0 ;  /* 0x0000060004007986 */ /* 0x0003e2000c101508 */
[----:B------:R-:W-:Y:S05]  /*2ff0*/  @!P0 BRA `(.L_x_3139) ;  /* 0xffffffd400848947 */ /* 0x000fea000383ffff */
.L_x_3123:
[----:B------:R-:W-:-:S04]  /*3000*/  LEA R29, R30, R29, 0x6 ;  /* 0x0000001d1e1d7211 */ /* 0x000fc800078e30ff */
[----:B------:R-:W-:-:S04]  /*3010*/  SHF.L.U32 R15, R29, 0x5, RZ ;  /* 0x000000051d0f7819 */ /* 0x000fc800000006ff */
[----:B------:R-:W-:-:S13]  /*3020*/  ISETP.GT.AND P0, PT, R15, 0x13f, PT ;  /* 0x0000013f0f00780c */ /* 0x000fda0003f04270 */
[----:B------:R-:W-:Y:S05]  /*3030*/  @P0 EXIT ;  /* 0x000000000000094d */ /* 0x000fea0003800000 */
[----:B-1----:R-:W1:Y:S01]  /*3040*/  S2R R6, SR_TID.X ;  /* 0x0000000000067919 */ /* 0x002e620000002100 */
[----:B0-----:R-:W-:Y:S01]  /*3050*/  LOP3.LUT R3, RZ, R46, RZ, 0x33, !PT ;  /* 0x0000002eff037212 */ /* 0x001fe200078e33ff */
[----:B------:R-:W-:Y:S01]  /*3060*/  HFMA2.MMA R7, -RZ, RZ, 0, 1.1920928955078125e-06 ;  /* 0x00000014ff077435 */ /* 0x000fe200000001ff */
        /* <DEDUP_REMOVED lines=22> */
[----:B------:R-:W-:Y:S02]  /*31d0*/  MOV R12, R11 ;  /* 0x0000000b000c7202 */ /* 0x000fe40000000f00 */
[----:B------:R-:W-:Y:S01]  /*31e0*/  IADD3 RZ, P1, R9, R10, RZ ;  /* 0x0000000a09ff7210 */ /* 0x000fe20007f3e0ff */
[----:B------:R-:W-:Y:S01]  /*31f0*/  IMAD.WIDE.U32 R8, R0, -0x33333333, RZ ;  /* 0xcccccccd00087825 */ /* 0x000fe200078e00ff */
[----:B------:R-:W-:-:S03]  /*3200*/  ISETP.LT.U32.AND P0, PT, R46, 0x2, PT ;  /* 0x000000022e00780c */ /* 0x000fc60003f01070 */
[----:B------:R-:W-:Y:S01]  /*3210*/  IMAD.WIDE.U32.X R10, R17, -0x33333334, R12, P1 ;  /* 0xcccccccc110a7825 */ /* 0x000fe200008e040c */
[----:B------:R-:W-:Y:S02]  /*3220*/  ISETP.LT.AND.EX P0, PT, R47, RZ, PT, P0 ;  /* 0x000000ff2f00720c */ /* 0x000fe40003f01300 */
[----:B------:R-:W-:Y:S02]  /*3230*/  LEA.HI R8, R9, 0x1, RZ, 0x1c ;  /* 0x0000000109087811 */ /* 0x000fe400078fe0ff */
[----:B------:R-:W-:Y:S02]  /*3240*/  SHF.R.U64 R7, R10, 0x3, R11 ;  /* 0x000000030a077819 */ /* 0x000fe4000000120b */
[----:B------:R-:W-:Y:S02]  /*3250*/  SEL R12, R46, 0x2, P0 ;  /* 0x000000022e0c7807 */ /* 0x000fe40000000000 */
[----:B------:R-:W-:Y:S02]  /*3260*/  SEL R11, R47, RZ, P0 ;  /* 0x000000ff2f0b7207 */ /* 0x000fe40000000000 */
[----:B------:R-:W-:-:S02]  /*3270*/  IADD3 R14, P0, R5, 0xa, RZ ;  /* 0x0000000a050e7810 */ /* 0x000fc40007f1e0ff */
[----:B------:R-:W-:Y:S02]  /*3280*/  IADD3 R13, P1, R5, 0x14, RZ ;  /* 0x00000014050d7810 */ /* 0x000fe40007f3e0ff */
[----:B------:R-:W-:Y:S02]  /*3290*/  IADD3 R7, R7, 0x1, RZ ;  /* 0x0000000107077810 */ /* 0x000fe40007ffe0ff */
[C---:B------:R-:W-:Y:S02]  /*32a0*/  SHF.L.U64.HI R11, R12.reuse, 0x6, R11 ;  /* 0x000000060c0b7819 */ /* 0x040fe4000001020b */
[----:B------:R-:W-:Y:S02]  /*32b0*/  SHF.L.U32 R12, R12, 0x6, RZ ;  /* 0x000000060c0c7819 */ /* 0x000fe400000006ff */
[----:B------:R-:W-:Y:S02]  /*32c0*/  IADD3.X R10, RZ, RZ, RZ, P0, !PT ;  /* 0x000000ffff0a7210 */ /* 0x000fe400007fe4ff */
[----:B------:R-:W-:-:S02]  /*32d0*/  IADD3.X R9, RZ, RZ, RZ, P1, !PT ;  /* 0x000000ffff097210 */ /* 0x000fc40000ffe4ff */
[----:B------:R-:W-:Y:S02]  /*32e0*/  LOP3.LUT R8, R8, 0x3, RZ, 0xc0, !PT ;  /* 0x0000000308087812 */ /* 0x000fe400078ec0ff */
[----:B------:R-:W-:-:S07]  /*32f0*/  LOP3.LUT R7, R7, 0x3, RZ, 0xc0, !PT ;  /* 0x0000000307077812 */ /* 0x000fce00078ec0ff */
.L_x_3156:
        /* <DEDUP_REMOVED lines=44> */
.L_x_3143:
[----:B------:R-:W-:Y:S05]  /*35c0*/  BSYNC B1 ;  /* 0x0000000000017941 */ /* 0x000fea0003800000 */
.L_x_3142:
        /* <DEDUP_REMOVED lines=21> */
.L_x_3146:
        /* <DEDUP_REMOVED lines=55> */
.L_x_3145:
[----:B------:R-:W-:Y:S05]  /*3a90*/  BSYNC B1 ;  /* 0x0000000000017941 */ /* 0x000fea0003800000 */
.L_x_3144:
        /* <DEDUP_REMOVED lines=35> */
.L_x_3148:
[----:B------:R-:W-:Y:S05]  /*3cd0*/  BSYNC B1 ;  /* 0x0000000000017941 */ /* 0x000fea0003800000 */
.L_x_3147:
        /* <DEDUP_REMOVED lines=15> */
.L_x_3141:
[----:B------:R-:W-:Y:S05]  /*3dd0*/  BSYNC B0 ;  /* 0x0000000000007941 */ /* 0x000fea0003800000 */
.L_x_3140:
        /* <DEDUP_REMOVED lines=23> */
[----:B0-----:R-:W-:-:S06]  /*3f50*/  CS2R R16, SRZ ;  /* 0x0000000000107805 */ /* 0x001fcc000001ff00 */
        /* <DEDUP_REMOVED lines=9> */
[----:B0-2---:R-:W0:Y:S01]  /*3ff0*/  SHFL.BFLY PT, R18, R17, 0x8, 0x101f ;  /* 0x0d101f0011127f89 */ /* 0x005e2200000e0000 */
[----:B-1----:R-:W-:Y:S01]  /*4000*/  FADD.FTZ R19, R19, R16 ;  /* 0x0000001013137221 */ /* 0x002fe20000010000 */
[----:B------:R-:W-:-:S02]  /*4010*/  IMAD.MOV.U32 R16, RZ, RZ, 0xffff ;  /* 0x0000ffffff107424 */ /* 0x000fc400078e00ff */
[----:B0-----:R-:W-:Y:S02]  /*4020*/  FADD.FTZ R18, R18, R17 ;  /* 0x0000001112127221 */ /* 0x001fe40000010000 */
        /* <DEDUP_REMOVED lines=12> */
.L_x_3165:
        /* <DEDUP_REMOVED lines=14> */
[C---:B------:R-:W-:Y:S01]  /*41d0*/  @!P0 SHF.L.U32 R21, R50.reuse, 0x1, RZ ;  /* 0x0000000132158819 */ /* 0x040fe200000006ff */
[----:B------:R-:W-:Y:S01]  /*41e0*/  HFMA2.MMA R25, -RZ, RZ, 0, 0 ;  /* 0x00000000ff197435 */ /* 0x000fe200000001ff */
[----:B------:R-:W-:Y:S01]  /*41f0*/  @!P0 LEA R23, R50, UR4, 0x7 ;  /* 0x0000000432178c11 */ /* 0x000fe2000f8e38ff */
[----:B------:R-:W-:Y:S01]  /*4200*/  UMOV UR5, 0xffff ;  /* 0x0000ffff00057882 */ /* 0x000fe20000000000 */
[----:B------:R-:W-:-:S04]  /*4210*/  @!P0 LOP3.LUT R26, R26, R21, RZ, 0x3c, !PT ;  /* 0x000000151a1a8212 */ /* 0x000fc800078e3cff */
[----:B--2---:R-:W-:Y:S02]  /*4220*/  @!P0 LEA R20, R26, R23, 0x2 ;  /* 0x000000171a148211 */ /* 0x004fe400078e10ff */
[----:B------:R-:W-:-:S03]  /*4230*/  MOV R26, RZ ;  /* 0x000000ff001a7202 */ /* 0x000fc60000000f00 */
[----:B------:R0:W1:Y:S04]  /*4240*/  @!P0 LDS R25, [R20] ;  /* 0x0000000014198984 */ /* 0x0000680000000800 */
[----:B------:R0:W2:Y:S01]  /*4250*/  @!P0 LDS R26, [R20+0x500] ;  /* 0x00050000141a8984 */ /* 0x0000a20000000800 */
[----:B------:R-:W-:Y:S05]  /*4260*/  BRA.DIV UR5, `(.L_x_3153) ;  /* 0x0000001205a47947 */ /* 0x000fea000b800000 */
[----:B0-----:R-:W-:Y:S02]  /*4270*/  MOV R20, 0xffff ;  /* 0x0000ffff00147802 */ /* 0x001fe40000000f00 */
[----:B------:R-:W-:Y:S02]  /*4280*/  MOV R21, 0xffff ;  /* 0x0000ffff00157802 */ /* 0x000fe40000000f00 */
[----:B------:R-:W-:Y:S01]  /*4290*/  MOV R23, 0xffff ;  /* 0x0000ffff00177802 */ /* 0x000fe20000000f00 */
[----:B-1----:R-:W0:Y:S01]  /*42a0*/  SHFL.BFLY PT, R28, R25, 0x8, 0x101f ;  /* 0x0d101f00191c7f89 */ /* 0x002e2200000e0000 */
[----:B------:R-:W-:Y:S02]  /*42b0*/  MOV R22, 0xffff ;  /* 0x0000ffff00167802 */ /* 0x000fe40000000f00 */
[----:B------:R-:W-:Y:S01]  /*42c0*/  MOV R34, 0xffff ;  /* 0x0000ffff00227802 */ /* 0x000fe20000000f00 */
[----:B--2---:R-:W1:Y:S01]  /*42d0*/  SHFL.BFLY PT, R27, R26, 0x8, 0x101f ;  /* 0x0d101f001a1b7f89 */ /* 0x004e6200000e0000 */
[----:B------:R-:W-:-:S02]  /*42e0*/  MOV R33, 0xffff ;  /* 0x0000ffff00217802 */ /* 0x000fc40000000f00 */
        /* <DEDUP_REMOVED lines=14> */
.L_x_3175:
        /* <DEDUP_REMOVED lines=40> */
.L_x_3185:
[----:B--2---:R-:W-:Y:S01]  /*4650*/  FADD.FTZ R21, R25, R24 ;  /* 0x0000001819157221 */ /* 0x004fe20000010000 */
[----:B------:R-:W-:Y:S02]  /*4660*/  @!P1 F2FP.F16.F32.PACK_AB R20, RZ, R31 ;  /* 0x0000001fff14923e */ /* 0x000fe400000000ff */
[----:B------:R-:W-:Y:S02]  /*4670*/  LEA.HI R26, R6, 0x3c, RZ, 0x1c ;  /* 0x0000003c061a7811 */ /* 0x000fe400078fe0ff */
[----:B------:R-:W-:Y:S01]  /*4680*/  @!P1 F2FP.F16.F32.PACK_AB R21, RZ, R21 ;  /* 0x00000015ff15923e */ /* 0x000fe200000000ff */
[----:B------:R3:W-:Y:S04]  /*4690*/  @!P1 STG.E.U16 desc[UR8][R16.64+0x50], R20 ;  /* 0x0000501410009986 */ /* 0x0007e8000c101508 */
[----:B------:R3:W-:Y:S02]  /*46a0*/  @!P1 STG.E.U16 desc[UR8][R18.64+0x50], R21 ;  /* 0x0000501512009986 */ /* 0x0007e4000c101508 */
.L_x_3151:
[----:B------:R-:W-:Y:S05]  /*46b0*/  BSYNC B0 ;  /* 0x0000000000007941 */ /* 0x000fea0003800000 */
.L_x_3150:
        /* <DEDUP_REMOVED lines=12> */
[C---:B------:R-:W-:Y:S01]  /*4780*/  @!P0 SHF.L.U32 R28, R50.reuse, 0x1, RZ ;  /* 0x00000001321c8819 */ /* 0x040fe200000006ff */
[----:B------:R-:W-:Y:S01]  /*4790*/  @!P0 IMAD.SHL.U32 R19, R50, 0x2, RZ ;  /* 0x0000000232138824 */ /* 0x000fe200078e00ff */
[C---:B------:R-:W-:Y:S02]  /*47a0*/  @!P0 IADD3 R25, R26.reuse, 0x14, RZ ;  /* 0x000000141a198810 */ /* 0x040fe40007ffe0ff */
[----:B0-----:R-:W-:Y:S02]  /*47b0*/  @!P0 IADD3 R18, R26, 0x28, RZ ;  /* 0x000000281a128810 */ /* 0x001fe40007ffe0ff */
[----:B------:R-:W-:Y:S02]  /*47c0*/  @!P0 LOP3.LUT R25, R25, R28, RZ, 0x3c, !PT ;  /* 0x0000001c19198212 */ /* 0x000fe400078e3cff */
[----:B------:R-:W-:Y:S02]  /*47d0*/  @!P0 LEA R30, R50, UR4, 0x7 ;  /* 0x00000004321e8c11 */ /* 0x000fe4000f8e38ff */
[----:B------:R-:W-:-:S02]  /*47e0*/  @!P0 LOP3.LUT R18, R18, R19, RZ, 0x3c, !PT ;  /* 0x0000001312128212 */ /* 0x000fc400078e3cff */
[----:B------:R-:W-:Y:S02]  /*47f0*/  @!P0 LEA R31, R50, UR4, 0x7 ;  /* 0x00000004321f8c11 */ /* 0x000fe4000f8e38ff */
[----:B------:R-:W-:Y:S02]  /*4800*/  @!P0 LEA R25, R25, R30, 0x2 ;  /* 0x0000001e19198211 */ /* 0x000fe400078e10ff */
[----:B------:R-:W-:Y:S02]  /*4810*/  @!P0 LEA R31, R18, R31, 0x2 ;  /* 0x0000001f121f8211 */ /* 0x000fe400078e10ff */
[----:B------:R-:W-:Y:S01]  /*4820*/  MOV R21, 0xffff ;  /* 0x0000ffff00157802 */ /* 0x000fe20000000f00 */
[----:B------:R-:W0:Y:S01]  /*4830*/  @!P0 LDS R28, [R25+0x500] ;  /* 0x00050000191c8984 */ /* 0x000e220000000800 */
[----:B------:R-:W-:Y:S02]  /*4840*/  @!P0 IADD3 R18, R26, 0x3c, RZ ;  /* 0x0000003c1a128810 */ /* 0x000fe40007ffe0ff */
[----:B------:R-:W-:Y:S01]  /*4850*/  @!P0 SHF.L.U32 R29, R50, 0x1, RZ ;  /* 0x00000001321d8819 */ /* 0x000fe200000006ff */
[----:B------:R-:W-:Y:S01]  /*4860*/  @!P0 LDS R36, [R31+0x500] ;  /* 0x000500001f248984 */ /* 0x000fe20000000800 */
[----:B------:R-:W-:-:S02]  /*4870*/  MOV R24, 0xffff ;  /* 0x0000ffff00187802 */ /* 0x000fc40000000f00 */
[----:B------:R-:W-:Y:S01]  /*4880*/  @!P0 LOP3.LUT R18, R18, R29, RZ, 0x3c, !PT ;  /* 0x0000001d12128212 */ /* 0x000fe200078e3cff */
[----:B------:R3:W-:Y:S01]  /*4890*/  @!P0 LDS R27, [R25] ;  /* 0x00000000191b8984 */ /* 0x0007e20000000800 */
[----:B------:R-:W-:Y:S02]  /*48a0*/  @!P0 LEA R37, R50, UR4, 0x7 ;  /* 0x0000000432258c11 */ /* 0x000fe4000f8e38ff */
[----:B------:R-:W-:Y:S01]  /*48b0*/  MOV R29, RZ ;  /* 0x000000ff001d7202 */ /* 0x000fe20000000f00 */
[----:B------:R4:W-:Y:S01]  /*48c0*/  @!P0 LDS R35, [R31] ;  /* 0x000000001f238984 */ /* 0x0009e20000000800 */
[----:B------:R-:W-:Y:S02]  /*48d0*/  @!P0 LEA R37, R18, R37, 0x2 ;  /* 0x0000002512258211 */ /* 0x000fe400078e10ff */
[----:B------:R-:W-:Y:S01]  /*48e0*/  MOV R33, RZ ;  /* 0x000000ff00217202 */ /* 0x000fe20000000f00 */
[----:B-1----:R-:W1:Y:S01]  /*48f0*/  SHFL.BFLY PT, R19, R16, 0x8, 0x101f ;  /* 0x0d101f0010137f89 */ /* 0x002e6200000e0000 */
[----:B---3--:R-:W-:Y:S01]  /*4900*/  HFMA2.MMA R25, -RZ, RZ, 0, 0 ;  /* 0x00000000ff197435 */ /* 0x008fe200000001ff */
[----:B------:R-:W-:-:S02]  /*4910*/  MOV R20, 0xffff ;  /* 0x0000ffff00147802 */ /* 0x000fc40000000f00 */
[----:B--2---:R-:W2:Y:S01]  /*4920*/  SHFL.BFLY PT, R24, R17, 0x8, 0x101f ;  /* 0x0d101f0011187f89 */ /* 0x004ea200000e0000 */
[----:B----4-:R-:W-:Y:S01]  /*4930*/  HFMA2.MMA R31, -RZ, RZ, 0, 0 ;  /* 0x00000000ff1f7435 */ /* 0x010fe200000001ff */
[----:B------:R-:W-:Y:S02]  /*4940*/  MOV R22, 0xffff ;  /* 0x0000ffff00167802 */ /* 0x000fe40000000f00 */
[----:B------:R-:W3:Y:S01]  /*4950*/  @!P0 LDS R42, [R37] ;  /* 0x00000000252a8984 */ /* 0x000ee20000000800 */
[----:B------:R-:W-:Y:S02]  /*4960*/  MOV R34, 0xffff ;  /* 0x0000ffff00227802 */ /* 0x000fe40000000f00 */
[----:B------:R-:W-:Y:S01]  /*4970*/  MOV R23, 0xffff ;  /* 0x0000ffff00177802 */ /* 0x000fe20000000f00 */
[----:B------:R4:W5:Y:S01]  /*4980*/  @!P0 LDS R44, [R37+0x500] ;  /* 0x00050000252c8984 */ /* 0x0009620000000800 */
[----:B------:R-:W-:Y:S02]  /*4990*/  MOV R43, 0xffff ;  /* 0x0000ffff002b7802 */ /* 0x000fe40000000f00 */
[----:B------:R-:W-:-:S02]  /*49a0*/  MOV R41, 0xffff ;  /* 0x0000ffff00297802 */ /* 0x000fc40000000f00 */
[----:B------:R-:W-:Y:S02]  /*49b0*/  MOV R39, RZ ;  /* 0x000000ff00277202 */ /* 0x000fe40000000f00 */
[----:B------:R-:W-:Y:S01]  /*49c0*/  MOV R45, 0xffff ;  /* 0x0000ffff002d7802 */ /* 0x000fe20000000f00 */
[----:B----4-:R-:W-:Y:S01]  /*49d0*/  HFMA2.MMA R37, -RZ, RZ, 0, 0 ;  /* 0x00000000ff257435 */ /* 0x010fe200000001ff */
[----:B------:R-:W-:Y:S02]  /*49e0*/  MOV R47, 0xffff ;  /* 0x0000ffff002f7802 */ /* 0x000fe40000000f00 */
        /* <DEDUP_REMOVED lines=10> */
[----:B------:R-:W-:Y:S02]  /*4a90*/  @!P0 IMAD.MOV.U32 R31, RZ, RZ, R35 ;  /* 0x000000ffff1f8224 */ /* 0x000fe400078e0023 */
[----:B------:R-:W-:Y:S01]  /*4aa0*/  IMAD.MOV.U32 R35, RZ, RZ, 0xffff ;  /* 0x0000ffffff237424 */ /* 0x000fe200078e00ff */
[----:B------:R-:W2:Y:S04]  /*4ab0*/  SHFL.BFLY PT, R30, R25, 0x8, 0x101f ;  /* 0x0d101f00191e7f89 */ /* 0x000ea800000e0000 */
[----:B------:R-:W4:Y:S04]  /*4ac0*/  SHFL.BFLY PT, R40, R33, 0x8, 0x101f ;  /* 0x0d101f0021287f89 */ /* 0x000f2800000e0000 */
[----:B------:R-:W4:Y:S01]  /*4ad0*/  SHFL.BFLY PT, R38, R31, 0x8, 0x101f ;  /* 0x0d101f001f267f89 */ /* 0x000f2200000e0000 */
[----:B---3--:R-:W-:-:S02]  /*4ae0*/  @!P0 MOV R37, R42 ;  /* 0x0000002a00258202 */ /* 0x008fc40000000f00 */
[----:B------:R-:W-:Y:S01]  /*4af0*/  MOV R42, 0xffff ;  /* 0x0000ffff002a7802 */ /* 0x000fe20000000f00 */
        /* <DEDUP_REMOVED lines=27> */
[----:B------:R-:W-:-:S02]  /*4cb0*/  MOV R30, 0xffff ;  /* 0x0000ffff001e7802 */ /* 0x000fc40000000f00 */
        /* <DEDUP_REMOVED lines=64> */
.L_x_3219:
        /* <DEDUP_REMOVED lines=9> */
.L_x_3149:
[----:B------:R-:W-:Y:S05]  /*5150*/  WARPSYNC.ALL ;  /* 0x0000000000007948 */ /* 0x000fea0003800000 */
[----:B------:R-:W-:Y:S01]  /*5160*/  BAR.SYNC.DEFER_BLOCKING 0x0 ;  /* 0x0000000000007b1d */ /* 0x000fe20000010000 */
[C---:B------:R-:W-:Y:S02]  /*5170*/  ISETP.GE.AND P0, PT, R15.reuse, -0xec0, PT ;  /* 0xfffff1400f00780c */ /* 0x040fe40003f06270 */
[----:B------:R-:W-:-:S11]  /*5180*/  IADD3 R15, R15, 0x1000, RZ ;  /* 0x000010000f0f7810 */ /* 0x000fd60007ffe0ff */
[----:B------:R-:W-:Y:S05]  /*5190*/  @!P0 BRA `(.L_x_3156) ;  /* 0xffffffe000588947 */ /* 0x000fea000383ffff */
[----:B------:R-:W-:Y:S05]  /*51a0*/  EXIT ;  /* 0x000000000000794d */ /* 0x000fea0003800000 */
.L_x_3152:
[----:B------:R-:W-:Y:S01]  /*51b0*/  HFMA2.MMA R22, -RZ, RZ, 0, 4.76837158203125e-07 ;  /* 0x00000008ff167435 */ /* 0x000fe200000001ff */
[----:B-1----:R-:W-:Y:S02]  /*51c0*/  MOV R23, R16 ;  /* 0x0000001000177202 */ /* 0x002fe40000000f00 */
[----:B------:R-:W-:Y:S02]  /*51d0*/  MOV R21, 0x101f ;  /* 0x0000101f00157802 */ /* 0x000fe40000000f00 */
[----:B------:R-:W-:-:S07]  /*51e0*/  MOV R20, 0xffff ;  /* 0x0000ffff00147802 */ /* 0x000fce0000000f00 */
[----:B0-2---:R-:W-:Y:S05]  /*51f0*/  WARPSYNC.COLLECTIVE R20, `(.L_x_3157) ;  /* 0x0000000014087348 */ /* 0x005fea0003c00000 */
[----:B------:R1:W3:Y:S02]  /*5200*/  SHFL.BFLY P2, R24, R23, R22, R21 ;  /* 0x0c00001617187389 */ /* 0x0002e40000040015 */
[----:B0123--:R-:W-:Y:S01]  /*5210*/  ENDCOLLECTIVE ;  /* 0x000000000000791b */ /* 0x00ffe20003800000 */
.L_x_3157:
[----:B------:R-:W-:Y:S02]  /*5220*/  MOV R23, R17 ;  /* 0x0000001100177202 */ /* 0x000fe40000000f00 */
[----:B------:R-:W-:-:S07]  /*5230*/  MOV R19, R24 ;  /* 0x0000001800137202 */ /* 0x000fce0000000f00 */
[----:B------:R-:W-:Y:S05]  /*5240*/  WARPSYNC.COLLECTIVE R20, `(.L_x_3158) ;  /* 0x0000000014087348 */ /* 0x000fea0003c00000 */
[----:B------:R0:W1:Y:S02]  /*5250*/  SHFL.BFLY P2, R24, R23, R22, R21 ;  /* 0x0c00001617187389 */ /* 0x0000640000040015 */
[----:B01----:R-:W-:Y:S01]  /*5260*/  ENDCOLLECTIVE ;  /* 0x000000000000791b */ /* 0x003fe20003800000 */
.L_x_3158:
[----:B------:R-:W-:Y:S01]  /*5270*/  FADD.FTZ R19, R19, R16 ;  /* 0x0000001013137221 */ /* 0x000fe20000010000 */
[----:B------:R-:W-:-:S04]  /*5280*/  HFMA2.MMA R22, -RZ, RZ, 0, 2.384185791015625e-07 ;  /* 0x00000004ff167435 */ /* 0x000fc800000001ff */
[----:B------:R-:W-:Y:S02]  /*5290*/  MOV R23, R19 ;  /* 0x0000001300177202 */ /* 0x000fe40000000f00 */
[----:B------:R-:W-:-:S07]  /*52a0*/  MOV R18, R24 ;  /* 0x0000001800127202 */ /* 0x000fce0000000f00 */
[----:B------:R-:W-:Y:S05]  /*52b0*/  WARPSYNC.COLLECTIVE R20, `(.L_x_3159) ;  /* 0x0000000014087348 */ /* 0x000fea0003c00000 */
[----:B------:R0:W1:Y:S02]  /*52c0*/  SHFL.BFLY P2, R24, R23, R22, R21 ;  /* 0x0c00001617187389 */ /* 0x0000640000040015 */
[----:B01----:R-:W-:Y:S01]  /*52d0*/  ENDCOLLECTIVE ;  /* 0x000000000000791b */ /* 0x003fe20003800000 */
.L_x_3159:
[----:B------:R-:W-:-:S05]  /*52e0*/  FADD.FTZ R18, R18, R17 ;  /* 0x0000001112127221 */ /* 0x000fca0000010000 */
[----:B------:R-:W-:Y:S02]  /*52f0*/  MOV R23, R18 ;  /* 0x0000001200177202 */ /* 0x000fe40000000f00 */
[----:B------:R-:W-:-:S07]  /*5300*/  MOV R26, R24 ;  /* 0x00000018001a7202 */ /* 0x000fce0000000f00 */
[----:B------:R-:W-:Y:S05]  /*5310*/  WARPSYNC.COLLECTIVE R20, `(.L_x_3160) ;  /* 0x0000000014087348 */ /* 0x000fea0003c00000 */
[----:B------:R0:W1:Y:S02]  /*5320*/  SHFL.BFLY P2, R24, R23, R22, R21 ;  /* 0x0c00001617187389 */ /* 0x0000640000040015 */
[----:B01----:R-:W-:Y:S01]  /*5330*/  ENDCOLLECTIVE ;  /* 0x000000000000791b */ /* 0x003fe20003800000 */
.L_x_3160:
[----:B------:R-:W-:Y:S01]  /*5340*/  FADD.FTZ R26, R19, R26 ;  /* 0x0000001a131a7221 */ /* 0x000fe20000010000 */
[----:B------:R-:W-:-:S04]  /*5350*/  HFMA2.MMA R22, -RZ, RZ, 0, 1.1920928955078125e-07 ;  /* 0x00000002ff167435 */ /* 0x000fc800000001ff */
[----:B------:R-:W-:Y:S01]  /*5360*/  MOV R23, R26 ;  /* 0x0000001a00177202 */ /* 0x000fe20000000f00 */
[----:B------:R-:W-:-:S07]  /*5370*/  IMAD.MOV.U32 R25, RZ, RZ, R24 ;  /* 0x000000ffff197224 */ /* 0x000fce00078e0018 */
[----:B------:R-:W-:Y:S05]  /*5380*/  WARPSYNC.COLLECTIVE R20, `(.L_x_3161) ;  /* 0x0000000014087348 */ /* 0x000fea0003c00000 */
[----:B------:R0:W1:Y:S02]  /*5390*/  SHFL.BFLY P2, R24, R23, R22, R21 ;  /* 0x0c00001617187389 */ /* 0x0000640000040015 */
[----:B01----:R-:W-:Y:S01]  /*53a0*/  ENDCOLLECTIVE ;  /* 0x000000000000791b */ /* 0x003fe20003800000 */
.L_x_3161:
[----:B------:R-:W-:-:S05]  /*53b0*/  FADD.FTZ R25, R18, R25 ;  /* 0x0000001912197221 */ /* 0x000fca0000010000 */
[----:B------:R-:W-:Y:S02]  /*53c0*/  MOV R23, R25 ;  /* 0x0000001900177202 */ /* 0x000fe40000000f00 */
[----:B------:R-:W-:-:S07]  /*53d0*/  MOV R27, R24 ;  /* 0x00000018001b7202 */ /* 0x000fce0000000f00 */
[----:B------:R-:W-:Y:S05]  /*53e0*/  WARPSYNC.COLLECTIVE R20, `(.L_x_3162) ;  /* 0x0000000014087348 */ /* 0x000fea0003c00000 */
[----:B------:R0:W1:Y:S02]  /*53f0*/  SHFL.BFLY P2, R24, R23, R22, R21 ;  /* 0x0c00001617187389 */ /* 0x0000640000040015 */
[----:B01----:R-:W-:Y:S01]  /*5400*/  ENDCOLLECTIVE ;  /* 0x000000000000791b */ /* 0x003fe20003800000 */
.L_x_3162:
[----:B------:R-:W-:Y:S01]  /*5410*/  FADD.FTZ R27, R26, R27 ;  /* 0x0000001b1a1b7221 */ /* 0x000fe20000010000 */
[----:B------:R-:W-:-:S04]  /*5420*/  HFMA2.MMA R22, -RZ, RZ, 0, 5.9604644775390625e-08 ;  /* 0x00000001ff167435 */ /* 0x000fc800000001ff */
[----:B------:R-:W-:Y:S02]  /*5430*/  MOV R23, R27 ;  /* 0x0000001b00177202 */ /* 0x000fe40000000f00 */
[----:B------:R-:W-:-:S07]  /*5440*/  MOV R16, R24 ;  /* 0x0000001800107202 */ /* 0x000fce0000000f00 */
[----:B------:R-:W-:Y:S05]  /*5450*/  WARPSYNC.COLLECTIVE R20, `(.L_x_3163) ;  /* 0x0000000014087348 */ /* 0x000fea0003c00000 */
[----:B------:R0:W1:Y:S02]  /*5460*/  SHFL.BFLY P2, R24, R23, R22, R21 ;  /* 0x0c00001617187389 */ /* 0x0000640000040015 */
[----:B01----:R-:W-:Y:S01]  /*5470*/  ENDCOLLECTIVE ;  /* 0x000000000000791b */ /* 0x003fe20003800000 */
.L_x_3163:
[----:B------:R-:W-:-:S05]  /*5480*/  FADD.FTZ R28, R25, R16 ;  /* 0x00000010191c7221 */ /* 0x000fca0000010000 */
[----:B------:R-:W-:Y:S02]  /*5490*/  MOV R23, R28 ;  /* 0x0000001c00177202 */ /* 0x000fe40000000f00 */
[----:B------:R-:W-:-:S07]  /*54a0*/  MOV R30, R24 ;  /* 0x00000018001e7202 */ /* 0x000fce0000000f00 */
[----:B------:R-:W-:Y:S05]  /*54b0*/  WARPSYNC.COLLECTIVE R20, `(.L_x_3164) ;  /* 0x0000000014087348 */ /* 0x000fea0003c00000 */
[----:B------:R0:W1:Y:S02]  /*54c0*/  SHFL.BFLY P2, R24, R23, R22, R21 ;  /* 0x0c00001617187389 */ /* 0x0000640000040015 */
[----:B01----:R-:W-:Y:S01]  /*54d0*/  ENDCOLLECTIVE ;  /* 0x000000000000791b */ /* 0x003fe20003800000 */
.L_x_3164:
[----:B------:R-:W-:Y:S01]  /*54e0*/  FADD.FTZ R30, R27, R30 ;  /* 0x0000001e1b1e7221 */ /* 0x000fe20000010000 */
[----:B------:R-:W-:Y:S06]  /*54f0*/  BRA `(.L_x_3165) ;  /* 0xffffffe800fc7947 */ /* 0x000fec000383ffff */
.L_x_3153:
[----:B------:R-:W-:Y:S01]  /*5500*/  BSSY B1, `(.L_x_3166) ;  /* 0x0000008000017945 */ /* 0x000fe20003800000 */
[----:B-1----:R-:W-:Y:S02]  /*5510*/  MOV R23, R25 ;  /* 0x0000001900177202 */ /* 0x002fe40000000f00 */
[----:B------:R-:W-:Y:S02]  /*5520*/  MOV R22, 0x8 ;  /* 0x0000000800167802 */ /* 0x000fe40000000f00 */
[----:B------:R-:W-:Y:S02]  /*5530*/  MOV R21, 0x101f ;  /* 0x0000101f00157802 */ /* 0x000fe40000000f00 */
[----:B0-----:R-:W-:-:S07]  /*5540*/  MOV R20, 0xffff ;  /* 0x0000ffff00147802 */ /* 0x001fce0000000f00 */
[----:B--2---:R-:W-:Y:S05]  /*5550*/  WARPSYNC.COLLECTIVE R20, `(.L_x_3167) ;  /* 0x0000000014087348 */ /* 0x004fea0003c00000 */
[----:B------:R0:W1:Y:S02]  /*5560*/  SHFL.BFLY P2, R24, R23, R22, R21 ;  /* 0x0c00001617187389 */ /* 0x0000640000040015 */
[----:B012---:R-:W-:Y:S01]  /*5570*/  ENDCOLLECTIVE ;  /* 0x000000000000791b */ /* 0x007fe20003800000 */
.L_x_3167:
[----:B------:R-:W-:Y:S05]  /*5580*/  BSYNC B1 ;  /* 0x0000000000017941 */ /* 0x000fea0003800000 */
.L_x_3166:
        /* <DEDUP_REMOVED lines=9> */
.L_x_3168:
[----:B------:R-:W-:Y:S01]  /*5620*/  HFMA2.MMA R22, -RZ, RZ, 0, 2.384185791015625e-07 ;  /* 0x00000004ff167435 */ /* 0x000fe200000001ff */
[----:B------:R-:W-:Y:S02]  /*5630*/  MOV R23, R28 ;  /* 0x0000001c00177202 */ /* 0x000fe40000000f00 */
[----:B------:R-:W-:-:S08]  /*5640*/  MOV R27, R24 ;  /* 0x00000018001b7202 */ /* 0x000fd00000000f00 */
[----:B------:R-:W-:Y:S05]  /*5650*/  WARPSYNC.COLLECTIVE R20, `(.L_x_3169) ;  /* 0x0000000014087348 */ /* 0x000fea0003c00000 */
[----:B------:R0:W1:Y:S02]  /*5660*/  SHFL.BFLY P2, R24, R23, R22, R21 ;  /* 0x0c00001617187389 */ /* 0x0000640000040015 */
[----:B01----:R-:W-:Y:S01]  /*5670*/  ENDCOLLECTIVE ;  /* 0x000000000000791b */ /* 0x003fe20003800000 */
.L_x_3169:
[----:B------:R-:W-:-:S05]  /*5680*/  FADD.FTZ R27, R27, R26 ;  /* 0x0000001a1b1b7221 */ /* 0x000fca0000010000 */
[----:B------:R-:W-:Y:S02]  /*5690*/  MOV R23, R27 ;  /* 0x0000001b00177202 */ /* 0x000fe40000000f00 */
[----:B------:R-:W-:-:S07]  /*56a0*/  MOV R29, R24 ;  /* 0x00000018001d7202 */ /* 0x000fce0000000f00 */
[----:B------:R-:W-:Y:S05]  /*56b0*/  WARPSYNC.COLLECTIVE R20, `(.L_x_3170) ;  /* 0x0000000014087348 */ /* 0x000fea0003c00000 */
[----:B------:R0:W1:Y:S02]  /*56c0*/  SHFL.BFLY P2, R24, R23, R22, R21 ;  /* 0x0c00001617187389 */ /* 0x0000640000040015 */
[----:B01----:R-:W-:Y:S01]  /*56d0*/  ENDCOLLECTIVE ;  /* 0x000000000000791b */ /* 0x003fe20003800000 */
.L_x_3170:
[----:B------:R-:W-:Y:S01]  /*56e0*/  FADD.FTZ R29, R28, R29 ;  /* 0x0000001d1c1d7221 */ /* 0x000fe20000010000 */
[----:B------:R-:W-:-:S04]  /*56f0*/  HFMA2.MMA R22, -RZ, RZ, 0, 1.1920928955078125e-07 ;  /* 0x00000002ff167435 */ /* 0x000fc800000001ff */
[----:B------:R-:W-:Y:S02]  /*5700*/  MOV R23, R29 ;  /* 0x0000001d00177202 */ /* 0x000fe40000000f00 */
[----:B------:R-:W-:-:S07]  /*5710*/  MOV R30, R24 ;  /* 0x00000018001e7202 */ /* 0x000fce0000000f00 */
[----:B------:R-:W-:Y:S05]  /*5720*/  WARPSYNC.COLLECTIVE R20, `(.L_x_3171) ;  /* 0x0000000014087348 */ /* 0x000fea0003c00000 */
[----:B------:R0:W1:Y:S02]  /*5730*/  SHFL.BFLY P2, R24, R23, R22, R21 ;  /* 0x0c00001617187389 */ /* 0x0000640000040015 */
[----:B01----:R-:W-:Y:S01]  /*5740*/  ENDCOLLECTIVE ;  /* 0x000000000000791b */ /* 0x003fe20003800000 */
.L_x_3171:
[----:B------:R-:W-:-:S04]  /*5750*/  FADD.FTZ R30, R27, R30 ;  /* 0x0000001e1b1e7221 */ /* 0x000fc80000010000 */
[----:B------:R-:W-:Y:S01]  /*5760*/  IMAD.MOV.U32 R23, RZ, RZ, R30 ;  /* 0x000000ffff177224 */ /* 0x000fe200078e001e */
[----:B------:R-:W-:-:S07]  /*5770*/  MOV R32, R24 ;  /* 0x0000001800207202 */ /* 0x000fce0000000f00 */
[----:B------:R-:W-:Y:S05]  /*5780*/  WARPSYNC.COLLECTIVE R20, `(.L_x_3172) ;  /* 0x0000000014087348 */ /* 0x000fea0003c00000 */
[----:B------:R0:W1:Y:S02]  /*5790*/  SHFL.BFLY P2, R24, R23, R22, R21 ;  /* 0x0c00001617187389 */ /* 0x0000640000040015 */
[----:B01----:R-:W-:Y:S01]  /*57a0*/  ENDCOLLECTIVE ;  /* 0x000000000000791b */ /* 0x003fe20003800000 */
.L_x_3172:
[----:B------:R-:W-:Y:S01]  /*57b0*/  FADD.FTZ R32, R29, R32 ;  /* 0x000000201d207221 */ /* 0x000fe20000010000 */
[----:B------:R-:W-:-:S04]  /*57c0*/  HFMA2.MMA R22, -RZ, RZ, 0, 5.9604644775390625e-08 ;  /* 0x00000001ff167435 */ /* 0x000fc800000001ff */
[----:B------:R-:W-:Y:S02]  /*57d0*/  MOV R23, R32 ;  /* 0x0000002000177202 */ /* 0x000fe40000000f00 */
[----:B------:R-:W-:-:S07]  /*57e0*/  MOV R25, R24 ;  /* 0x0000001800197202 */ /* 0x000fce0000000f00 */
[----:B------:R-:W-:Y:S05]  /*57f0*/  WARPSYNC.COLLECTIVE R20, `(.L_x_3173) ;  /* 0x0000000014087348 */ /* 0x000fea0003c00000 */
[----:B------:R0:W1:Y:S02]  /*5800*/  SHFL.BFLY P2, R24, R23, R22, R21 ;  /* 0x0c00001617187389 */ /* 0x0000640000040015 */
[----:B01----:R-:W-:Y:S01]  /*5810*/  ENDCOLLECTIVE ;  /* 0x000000000000791b */ /* 0x003fe20003800000 */
.L_x_3173:
[----:B------:R-:W-:-:S05]  /*5820*/  FADD.FTZ R25, R30, R25 ;  /* 0x000000191e197221 */ /* 0x000fca0000010000 */
[----:B------:R-:W-:Y:S02]  /*5830*/  MOV R23, R25 ;  /* 0x0000001900177202 */ /* 0x000fe40000000f00 */
[----:B------:R-:W-:-:S07]  /*5840*/  MOV R31, R24 ;  /* 0x00000018001f7202 */ /* 0x000fce0000000f00 */
[----:B------:R-:W-:Y:S05]  /*5850*/  WARPSYNC.COLLECTIVE R20, `(.L_x_3174) ;  /* 0x0000000014087348 */ /* 0x000fea0003c00000 */
[----:B------:R0:W1:Y:S02]  /*5860*/  SHFL.BFLY P2, R24, R23, R22, R21 ;  /* 0x0c00001617187389 */ /* 0x0000640000040015 */
[----:B01----:R-:W-:Y:S01]  /*5870*/  ENDCOLLECTIVE ;  /* 0x000000000000791b */ /* 0x003fe20003800000 */
.L_x_3174:
[----:B------:R-:W-:Y:S01]  /*5880*/  FADD.FTZ R31, R32, R31 ;  /* 0x0000001f201f7221 */ /* 0x000fe20000010000 */
[----:B------:R-:W-:Y:S06]  /*5890*/  BRA `(.L_x_3175) ;  /* 0xffffffe800cc7947 */ /* 0x000fec000383ffff */
.L_x_3154:
        /* <DEDUP_REMOVED lines=8> */
.L_x_3177:
[----:B------:R-:W-:Y:S05]  /*5920*/  BSYNC B1 ;  /* 0x0000000000017941 */ /* 0x000fea0003800000 */
.L_x_3176:
        /* <DEDUP_REMOVED lines=8> */
.L_x_3178:
[----:B------:R-:W-:Y:S01]  /*59b0*/  FADD.FTZ R28, R28, R25 ;  /* 0x000000191c1c7221 */ /* 0x000fe20000010000 */
[----:B------:R-:W-:-:S04]  /*59c0*/  HFMA2.MMA R22, -RZ, RZ, 0, 2.384185791015625e-07 ;  /* 0x00000004ff167435 */ /* 0x000fc800000001ff */
[----:B------:R-:W-:Y:S02]  /*59d0*/  MOV R23, R28 ;  /* 0x0000001c00177202 */ /* 0x000fe40000000f00 */
[----:B------:R-:W-:-:S07]  /*59e0*/  MOV R27, R24 ;  /* 0x00000018001b7202 */ /* 0x000fce0000000f00 */
[----:B------:R-:W-:Y:S05]  /*59f0*/  WARPSYNC.COLLECTIVE R20, `(.L_x_3179) ;  /* 0x0000000014087348 */ /* 0x000fea0003c00000 */
[----:B------:R0:W1:Y:S02]  /*5a00*/  SHFL.BFLY P2, R24, R23, R22, R21 ;  /* 0x0c00001617187389 */ /* 0x0000640000040015 */
[----:B01----:R-:W-:Y:S01]  /*5a10*/  ENDCOLLECTIVE ;  /* 0x000000000000791b */ /* 0x003fe20003800000 */
.L_x_3179:
[----:B------:R-:W-:-:S05]  /*5a20*/  FADD.FTZ R27, R27, R26 ;  /* 0x0000001a1b1b7221 */ /* 0x000fca0000010000 */
[----:B------:R-:W-:Y:S02]  /*5a30*/  MOV R23, R27 ;  /* 0x0000001b00177202 */ /* 0x000fe40000000f00 */
[----:B------:R-:W-:-:S07]  /*5a40*/  MOV R29, R24 ;  /* 0x00000018001d7202 */ /* 0x000fce0000000f00 */
[----:B------:R-:W-:Y:S05]  /*5a50*/  WARPSYNC.COLLECTIVE R20, `(.L_x_3180) ;  /* 0x0000000014087348 */ /* 0x000fea0003c00000 */
[----:B------:R0:W1:Y:S02]  /*5a60*/  SHFL.BFLY P2, R24, R23, R22, R21 ;  /* 0x0c00001617187389 */ /* 0x0000640000040015 */
[----:B01----:R-:W-:Y:S01]  /*5a70*/  ENDCOLLECTIVE ;  /* 0x000000000000791b */ /* 0x003fe20003800000 */
.L_x_3180:
[----:B------:R-:W-:Y:S01]  /*5a80*/  FADD.FTZ R29, R28, R29 ;  /* 0x0000001d1c1d7221 */ /* 0x000fe20000010000 */
[----:B------:R-:W-:-:S04]  /*5a90*/  HFMA2.MMA R22, -RZ, RZ, 0, 1.1920928955078125e-07 ;  /* 0x00000002ff167435 */ /* 0x000fc800000001ff */
[----:B------:R-:W-:Y:S02]  /*5aa0*/  MOV R23, R29 ;  /* 0x0000001d00177202 */ /* 0x000fe40000000f00 */
[----:B------:R-:W-:-:S07]  /*5ab0*/  MOV R30, R24 ;  /* 0x00000018001e7202 */ /* 0x000fce0000000f00 */
[----:B------:R-:W-:Y:S05]  /*5ac0*/  WARPSYNC.COLLECTIVE R20, `(.L_x_3181) ;  /* 0x0000000014087348 */ /* 0x000fea0003c00000 */
[----:B------:R0:W1:Y:S02]  /*5ad0*/  SHFL.BFLY P2, R24, R23, R22, R21 ;  /* 0x0c00001617187389 */ /* 0x0000640000040015 */
[----:B01----:R-:W-:Y:S01]  /*5ae0*/  ENDCOLLECTIVE ;  /* 0x000000000000791b */ /* 0x003fe20003800000 */
.L_x_3181:
[----:B------:R-:W-:-:S05]  /*5af0*/  FADD.FTZ R30, R27, R30 ;  /* 0x0000001e1b1e7221 */ /* 0x000fca0000010000 */
[----:B------:R-:W-:Y:S02]  /*5b00*/  MOV R23, R30 ;  /* 0x0000001e00177202 */ /* 0x000fe40000000f00 */
[----:B------:R-:W-:-:S07]  /*5b10*/  MOV R32, R24 ;  /* 0x0000001800207202 */ /* 0x000fce0000000f00 */
[----:B------:R-:W-:Y:S05]  /*5b20*/  WARPSYNC.COLLECTIVE R20, `(.L_x_3182) ;  /* 0x0000000014087348 */ /* 0x000fea0003c00000 */
[----:B------:R0:W1:Y:S02]  /*5b30*/  SHFL.BFLY P2, R24, R23, R22, R21 ;  /* 0x0c00001617187389 */ /* 0x0000640000040015 */
[----:B01----:R-:W-:Y:S01]  /*5b40*/  ENDCOLLECTIVE ;  /* 0x000000000000791b */ /* 0x003fe20003800000 */
.L_x_3182:
[----:B------:R-:W-:Y:S01]  /*5b50*/  FADD.FTZ R32, R29, R32 ;  /* 0x000000201d207221 */ /* 0x000fe20000010000 */
[----:B------:R-:W-:-:S04]  /*5b60*/  HFMA2.MMA R22, -RZ, RZ, 0, 5.9604644775390625e-08 ;  /* 0x00000001ff167435 */ /* 0x000fc800000001ff */
[----:B------:R-:W-:Y:S02]  /*5b70*/  MOV R23, R32 ;  /* 0x0000002000177202 */ /* 0x000fe40000000f00 */
[----:B------:R-:W-:-:S07]  /*5b80*/  MOV R25, R24 ;  /* 0x0000001800197202 */ /* 0x000fce0000000f00 */
[----:B------:R-:W-:Y:S05]  /*5b90*/  WARPSYNC.COLLECTIVE R20, `(.L_x_3183) ;  /* 0x0000000014087348 */ /* 0x000fea0003c00000 */
[----:B------:R0:W1:Y:S02]  /*5ba0*/  SHFL.BFLY P2, R24, R23, R22, R21 ;  /* 0x0c00001617187389 */ /* 0x0000640000040015 */
[----:B01----:R-:W-:Y:S01]  /*5bb0*/  ENDCOLLECTIVE ;  /* 0x000000000000791b */ /* 0x003fe20003800000 */
.L_x_3183:
[----:B------:R-:W-:-:S04]  /*5bc0*/  FADD.FTZ R25, R30, R25 ;  /* 0x000000191e197221 */ /* 0x000fc80000010000 */
[----:B------:R-:W-:Y:S01]  /*5bd0*/  IMAD.MOV.U32 R23, RZ, RZ, R25 ;  /* 0x000000ffff177224 */ /* 0x000fe200078e0019 */
[----:B------:R-:W-:-:S07]  /*5be0*/  MOV R31, R24 ;  /* 0x00000018001f7202 */ /* 0x000fce0000000f00 */
[----:B------:R-:W-:Y:S05]  /*5bf0*/  WARPSYNC.COLLECTIVE R20, `(.L_x_3184) ;  /* 0x0000000014087348 */ /* 0x000fea0003c00000 */
[----:B------:R0:W1:Y:S02]  /*5c00*/  SHFL.BFLY P2, R24, R23, R22, R21 ;  /* 0x0c00001617187389 */ /* 0x0000640000040015 */
[----:B01----:R-:W-:Y:S01]  /*5c10*/  ENDCOLLECTIVE ;  /* 0x000000000000791b */ /* 0x003fe20003800000 */
.L_x_3184:
[----:B------:R-:W-:Y:S01]  /*5c20*/  FADD.FTZ R31, R32, R31 ;  /* 0x0000001f201f7221 */ /* 0x000fe20000010000 */
[----:B------:R-:W-:Y:S06]  /*5c30*/  BRA `(.L_x_3185) ;  /* 0xffffffe800847947 */ /* 0x000fec000383ffff */
.L_x_3155:
        /* <DEDUP_REMOVED lines=8> */
.L_x_3187:
[----:B------:R-:W-:Y:S05]  /*5cc0*/  BSYNC B0 ;  /* 0x0000000000007941 */ /* 0x000fea0003800000 */
.L_x_3186:
[----:B------:R-:W-:Y:S01]  /*5cd0*/  HFMA2.MMA R22, -RZ, RZ, 0, 4.76837158203125e-07 ;  /* 0x00000008ff167435 */ /* 0x000fe200000001ff */
[----:B------:R-:W-:Y:S01]  /*5ce0*/  MOV R23, R17 ;  /* 0x0000001100177202 */ /* 0x000fe20000000f00 */
[----:B------:R-:W-:Y:S01]  /*5cf0*/  @!P0 VIADD R25, R26, 0x14 ;  /* 0x000000141a198836 */ /* 0x000fe20000000000 */
[----:B------:R-:W-:Y:S01]  /*5d00*/  MOV R21, 0x101f ;  /* 0x0000101f00157802 */ /* 0x000fe20000000f00 */
[----:B------:R-:W-:Y:S01]  /*5d10*/  HFMA2.MMA R39, -RZ, RZ, 0, 0 ;  /* 0x00000000ff277435 */ /* 0x000fe200000001ff */
[----:B------:R-:W-:Y:S02]  /*5d20*/  MOV R20, 0xffff ;  /* 0x0000ffff00147802 */ /* 0x000fe40000000f00 */
[----:B------:R-:W-:Y:S02]  /*5d30*/  MOV R19, R24 ;  /* 0x0000001800137202 */ /* 0x000fe40000000f00 */
[----:B------:R-:W-:-:S07]  /*5d40*/  @!P0 SHF.L.U32 R28, R50, 0x1, RZ ;  /* 0x00000001321c8819 */ /* 0x000fce00000006ff */
[----:B------:R-:W-:Y:S05]  /*5d50*/  WARPSYNC.COLLECTIVE R20, `(.L_x_3188) ;  /* 0x0000000014087348 */ /* 0x000fea0003c00000 */
[----:B------:R0:W1:Y:S02]  /*5d60*/  SHFL.BFLY P2, R24, R23, R22, R21 ;  /* 0x0c00001617187389 */ /* 0x0000640000040015 */
[----:B01----:R-:W-:Y:S01]  /*5d70*/  ENDCOLLECTIVE ;  /* 0x000000000000791b */ /* 0x003fe20003800000 */
.L_x_3188:
[C---:B------:R-:W-:Y:S01]  /*5d80*/  @!P0 LEA R30, R50.reuse, UR4, 0x7 ;  /* 0x00000004321e8c11 */ /* 0x040fe2000f8e38ff */
[----:B------:R-:W-:Y:S01]  /*5d90*/  FADD.FTZ R19, R19, R16 ;  /* 0x0000001013137221 */ /* 0x000fe20000010000 */
[----:B------:R-:W-:Y:S02]  /*5da0*/  @!P0 LOP3.LUT R25, R25, R28, RZ, 0x3c, !PT ;  /* 0x0000001c19198212 */ /* 0x000fe400078e3cff */
[----:B------:R-:W-:Y:S02]  /*5db0*/  MOV R29, RZ ;  /* 0x000000ff001d7202 */ /* 0x000fe40000000f00 */
[----:B------:R-:W-:Y:S02]  /*5dc0*/  @!P0 LEA R25, R25, R30, 0x2 ;  /* 0x0000001e19198211 */ /* 0x000fe400078e10ff */
[C---:B------:R-:W-:Y:S02]  /*5dd0*/  @!P0 LEA R31, R50.reuse, UR4, 0x7 ;  /* 0x00000004321f8c11 */ /* 0x040fe4000f8e38ff */
[----:B------:R-:W-:Y:S01]  /*5de0*/  MOV R33, RZ ;  /* 0x000000ff00217202 */ /* 0x000fe20000000f00 */
[----:B------:R-:W0:Y:S01]  /*5df0*/  @!P0 LDS R28, [R25+0x500] ;  /* 0x00050000191c8984 */ /* 0x000e220000000800 */
[----:B------:R-:W-:Y:S01]  /*5e00*/  @!P0 LEA R37, R50, UR4, 0x7 ;  /* 0x0000000432258c11 */ /* 0x000fe2000f8e38ff */
[----:B------:R-:W-:Y:S01]  /*5e10*/  HFMA2.MMA R22, -RZ, RZ, 0, 2.384185791015625e-07 ;  /* 0x00000004ff167435 */ /* 0x000fe200000001ff */
[----:B------:R-:W-:Y:S01]  /*5e20*/  MOV R23, R19 ;  /* 0x0000001300177202 */ /* 0x000fe20000000f00 */
[----:B------:R1:W2:Y:S01]  /*5e30*/  @!P0 LDS R27, [R25] ;  /* 0x00000000191b8984 */ /* 0x0002a20000000800 */
[----:B------:R-:W-:Y:S01]  /*5e40*/  FADD.FTZ R16, R24, R17 ;  /* 0x0000001118107221 */ /* 0x000fe20000010000 */
[----:B-1----:R-:W-:-:S11]  /*5e50*/  HFMA2.MMA R25, -RZ, RZ, 0, 0 ;  /* 0x00000000ff197435 */ /* 0x002fd600000001ff */
[----:B0-2---:R-:W-:Y:S05]  /*5e60*/  WARPSYNC.COLLECTIVE R20, `(.L_x_3189) ;  /* 0x0000000014087348 */ /* 0x005fea0003c00000 */
[----:B------:R1:W3:Y:S02]  /*5e70*/  SHFL.BFLY P2, R24, R23, R22, R21 ;  /* 0x0c00001617187389 */ /* 0x0002e40000040015 */
[----:B0123--:R-:W-:Y:S01]  /*5e80*/  ENDCOLLECTIVE ;  /* 0x000000000000791b */ /* 0x00ffe20003800000 */
.L_x_3189:
[----:B------:R-:W-:Y:S02]  /*5e90*/  MOV R23, R16 ;  /* 0x0000001000177202 */ /* 0x000fe40000000f00 */
[----:B------:R-:W-:-:S07]  /*5ea0*/  MOV R18, R24 ;  /* 0x0000001800127202 */ /* 0x000fce0000000f00 */
[----:B------:R-:W-:Y:S05]  /*5eb0*/  WARPSYNC.COLLECTIVE R20, `(.L_x_3190) ;  /* 0x0000000014087348 */ /* 0x000fea0003c00000 */
[----:B------:R0:W1:Y:S02]  /*5ec0*/  SHFL.BFLY P2, R24, R23, R22, R21 ;  /* 0x0c00001617187389 */ /* 0x0000640000040015 */
[----:B01----:R-:W-:Y:S01]  /*5ed0*/  ENDCOLLECTIVE ;  /* 0x000000000000791b */ /* 0x003fe20003800000 */
.L_x_3190:
        /* <DEDUP_REMOVED lines=9> */
.L_x_3191:
[----:B------:R-:W-:Y:S02]  /*5f70*/  MOV R23, R19 ;  /* 0x0000001300177202 */ /* 0x000fe40000000f00 */
[----:B------:R-:W-:-:S07]  /*5f80*/  MOV R17, R24 ;  /* 0x0000001800117202 */ /* 0x000fce0000000f00 */
[----:B------:R-:W-:Y:S05]  /*5f90*/  WARPSYNC.COLLECTIVE R20, `(.L_x_3192) ;  /* 0x0000000014087348 */ /* 0x000fea0003c00000 */
[----:B------:R0:W1:Y:S02]  /*5fa0*/  SHFL.BFLY P2, R24, R23, R22, R21 ;  /* 0x0c00001617187389 */ /* 0x0000640000040015 */
[----:B01----:R-:W-:Y:S01]  /*5fb0*/  ENDCOLLECTIVE ;  /* 0x000000000000791b */ /* 0x003fe20003800000 */
.L_x_3192:
[----:B------:R-:W-:Y:S01]  /*5fc0*/  FADD.FTZ R17, R18, R17 ;  /* 0x0000001112117221 */ /* 0x000fe20000010000 */
[----:B------:R-:W-:Y:S01]  /*5fd0*/  @!P0 IADD3 R18, R26, 0x28, RZ ;  /* 0x000000281a128810 */ /* 0x000fe20007ffe0ff */
[----:B------:R-:W-:-:S03]  /*5fe0*/  HFMA2.MMA R22, -RZ, RZ, 0, 5.9604644775390625e-08 ;  /* 0x00000001ff167435 */ /* 0x000fc600000001ff */
[----:B------:R-:W-:Y:S01]  /*5ff0*/  MOV R23, R17 ;  /* 0x0000001100177202 */ /* 0x000fe20000000f00 */
[----:B------:R-:W-:Y:S01]  /*6000*/  FADD.FTZ R16, R19, R24 ;  /* 0x0000001813107221 */ /* 0x000fe20000010000 */
[----:B------:R-:W-:-:S07]  /*6010*/  @!P0 SHF.L.U32 R19, R50, 0x1, RZ ;  /* 0x0000000132138819 */ /* 0x000fce00000006ff */
[----:B------:R-:W-:Y:S05]  /*6020*/  WARPSYNC.COLLECTIVE R20, `(.L_x_3193) ;  /* 0x0000000014087348 */ /* 0x000fea0003c00000 */
[----:B------:R0:W1:Y:S02]  /*6030*/  SHFL.BFLY P2, R24, R23, R22, R21 ;  /* 0x0c00001617187389 */ /* 0x0000640000040015 */
[----:B01----:R-:W-:Y:S01]  /*6040*/  ENDCOLLECTIVE ;  /* 0x000000000000791b */ /* 0x003fe20003800000 */
.L_x_3193:
        /* <DEDUP_REMOVED lines=10> */
.L_x_3194:
[----:B------:R-:W-:Y:S01]  /*60f0*/  FADD.FTZ R17, R17, R28 ;  /* 0x0000001c11117221 */ /* 0x000fe20000010000 */
[----:B------:R-:W-:Y:S01]  /*6100*/  HFMA2.MMA R22, -RZ, RZ, 0, 4.76837158203125e-07 ;  /* 0x00000008ff167435 */ /* 0x000fe200000001ff */
[----:B------:R-:W-:Y:S01]  /*6110*/  IMAD.MOV.U32 R23, RZ, RZ, R25 ;  /* 0x000000ffff177224 */ /* 0x000fe200078e0019 */
[----:B------:R-:W-:-:S09]  /*6120*/  MOV R27, R24 ;  /* 0x00000018001b7202 */ /* 0x000fd20000000f00 */
[----:B------:R-:W-:Y:S05]  /*6130*/  WARPSYNC.COLLECTIVE R20, `(.L_x_3195) ;  /* 0x0000000014087348 */ /* 0x000fea0003c00000 */
[----:B------:R0:W1:Y:S02]  /*6140*/  SHFL.BFLY P2, R24, R23, R22, R21 ;  /* 0x0c00001617187389 */ /* 0x0000640000040015 */
[----:B01----:R-:W-:Y:S01]  /*6150*/  ENDCOLLECTIVE ;  /* 0x000000000000791b */ /* 0x003fe20003800000 */
.L_x_3195:
[----:B------:R-:W-:Y:S02]  /*6160*/  @!P0 MOV R33, R36 ;  /* 0x0000002400218202 */ /* 0x000fe40000000f00 */
[----:B------:R-:W-:Y:S02]  /*6170*/  @!P0 MOV R31, R35 ;  /* 0x00000023001f8202 */ /* 0x000fe40000000f00 */
[----:B------:R-:W-:Y:S02]  /*6180*/  MOV R23, R29 ;  /* 0x0000001d00177202 */ /* 0x000fe40000000f00 */
[----:B------:R-:W-:-:S07]  /*6190*/  MOV R30, R24 ;  /* 0x00000018001e7202 */ /* 0x000fce0000000f00 */
[----:B------:R-:W-:Y:S05]  /*61a0*/  WARPSYNC.COLLECTIVE R20, `(.L_x_3196) ;  /* 0x0000000014087348 */ /* 0x000fea0003c00000 */
[----:B------:R0:W1:Y:S02]  /*61b0*/  SHFL.BFLY P2, R24, R23, R22, R21 ;  /* 0x0c00001617187389 */ /* 0x0000640000040015 */
[----:B01----:R-:W-:Y:S01]  /*61c0*/  ENDCOLLECTIVE ;  /* 0x000000000000791b */ /* 0x003fe20003800000 */
.L_x_3196:
[----:B------:R-:W-:Y:S01]  /*61d0*/  FADD.FTZ R30, R30, R25 ;  /* 0x000000191e1e7221 */ /* 0x000fe20000010000 */
[----:B------:R-:W-:-:S04]  /*61e0*/  HFMA2.MMA R22, -RZ, RZ, 0, 2.384185791015625e-07 ;  /* 0x00000004ff167435 */ /* 0x000fc800000001ff */
[----:B------:R-:W-:Y:S02]  /*61f0*/  MOV R23, R30 ;  /* 0x0000001e00177202 */ /* 0x000fe40000000f00 */
[----:B------:R-:W-:-:S07]  /*6200*/  MOV R32, R24 ;  /* 0x0000001800207202 */ /* 0x000fce0000000f00 */
[----:B------:R-:W-:Y:S05]  /*6210*/  WARPSYNC.COLLECTIVE R20, `(.L_x_3197) ;  /* 0x0000000014087348 */ /* 0x000fea0003c00000 */
[----:B------:R0:W1:Y:S02]  /*6220*/  SHFL.BFLY P2, R24, R23, R22, R21 ;  /* 0x0c00001617187389 */ /* 0x0000640000040015 */
[----:B01----:R-:W-:Y:S01]  /*6230*/  ENDCOLLECTIVE ;  /* 0x000000000000791b */ /* 0x003fe20003800000 */
.L_x_3197:
[----:B------:R-:W-:-:S05]  /*6240*/  FADD.FTZ R32, R32, R29 ;  /* 0x0000001d20207221 */ /* 0x000fca0000010000 */
[----:B------:R-:W-:Y:S02]  /*6250*/  MOV R23, R32 ;  /* 0x0000002000177202 */ /* 0x000fe40000000f00 */
[----:B------:R-:W-:-:S07]  /*6260*/  MOV R25, R24 ;  /* 0x0000001800197202 */ /* 0x000fce0000000f00 */
[----:B------:R-:W-:Y:S05]  /*6270*/  WARPSYNC.COLLECTIVE R20, `(.L_x_3198) ;  /* 0x0000000014087348 */ /* 0x000fea0003c00000 */
[----:B------:R0:W1:Y:S02]  /*6280*/  SHFL.BFLY P2, R24, R23, R22, R21 ;  /* 0x0c00001617187389 */ /* 0x0000640000040015 */
[----:B01----:R-:W-:Y:S01]  /*6290*/  ENDCOLLECTIVE ;  /* 0x000000000000791b */ /* 0x003fe20003800000 */
.L_x_3198:
[----:B------:R-:W-:Y:S01]  /*62a0*/  FADD.FTZ R25, R30, R25 ;  /* 0x000000191e197221 */ /* 0x000fe20000010000 */
[----:B------:R-:W-:-:S04]  /*62b0*/  HFMA2.MMA R22, -RZ, RZ, 0, 1.1920928955078125e-07 ;  /* 0x00000002ff167435 */ /* 0x000fc800000001ff */
[----:B------:R-:W-:Y:S02]  /*62c0*/  MOV R23, R25 ;  /* 0x0000001900177202 */ /* 0x000fe40000000f00 */
[----:B------:R-:W-:-:S07]  /*62d0*/  MOV R29, R24 ;  /* 0x00000018001d7202 */ /* 0x000fce0000000f00 */
[----:B------:R-:W-:Y:S05]  /*62e0*/  WARPSYNC.COLLECTIVE R20, `(.L_x_3199) ;  /* 0x0000000014087348 */ /* 0x000fea0003c00000 */
[----:B------:R0:W1:Y:S02]  /*62f0*/  SHFL.BFLY P2, R24, R23, R22, R21 ;  /* 0x0c00001617187389 */ /* 0x0000640000040015 */
[----:B01----:R-:W-:Y:S01]  /*6300*/  ENDCOLLECTIVE ;  /* 0x000000000000791b */ /* 0x003fe20003800000 */
.L_x_3199:
[----:B------:R-:W-:-:S05]  /*6310*/  FADD.FTZ R29, R32, R29 ;  /* 0x0000001d201d7221 */ /* 0x000fca0000010000 */
[----:B------:R-:W-:Y:S01]  /*6320*/  MOV R23, R29 ;  /* 0x0000001d00177202 */ /* 0x000fe20000000f00 */
[----:B------:R-:W-:-:S07]  /*6330*/  IMAD.MOV.U32 R18, RZ, RZ, R24 ;  /* 0x000000ffff127224 */ /* 0x000fce00078e0018 */
[----:B------:R-:W-:Y:S05]  /*6340*/  WARPSYNC.COLLECTIVE R20, `(.L_x_3200) ;  /* 0x0000000014087348 */ /* 0x000fea0003c00000 */
[----:B------:R0:W1:Y:S02]  /*6350*/  SHFL.BFLY P2, R24, R23, R22, R21 ;  /* 0x0c00001617187389 */ /* 0x0000640000040015 */
[----:B01----:R-:W-:Y:S01]  /*6360*/  ENDCOLLECTIVE ;  /* 0x000000000000791b */ /* 0x003fe20003800000 */
.L_x_3200:
        /* <DEDUP_REMOVED lines=8> */
.L_x_3201:
[----:B------:R-:W-:Y:S01]  /*63f0*/  FADD.FTZ R34, R29, R34 ;  /* 0x000000221d227221 */ /* 0x000fe20000010000 */
[----:B------:R-:W-:-:S04]  /*6400*/  @!P0 SHF.L.U32 R29, R50, 0x1, RZ ;  /* 0x00000001321d8819 */ /* 0x000fc800000006ff */
        /* <DEDUP_REMOVED lines=9> */
.L_x_3202:
        /* <DEDUP_REMOVED lines=8> */
.L_x_3203:
        /* <DEDUP_REMOVED lines=9> */
.L_x_3204:
        /* <DEDUP_REMOVED lines=8> */
.L_x_3205:
[----:B------:R-:W-:-:S05]  /*6630*/  FADD.FTZ R40, R40, R33 ;  /* 0x0000002128287221 */ /* 0x000fca0000010000 */
[----:B------:R-:W-:Y:S02]  /*6640*/  MOV R23, R40 ;  /* 0x0000002800177202 */ /* 0x000fe40000000f00 */
[----:B------:R-:W-:-:S07]  /*6650*/  MOV R31, R24 ;  /* 0x00000018001f7202 */ /* 0x000fce0000000f00 */
[----:B------:R-:W-:Y:S05]  /*6660*/  WARPSYNC.COLLECTIVE R20, `(.L_x_3206) ;  /* 0x0000000014087348 */ /* 0x000fea0003c00000 */
[----:B------:R0:W1:Y:S02]  /*6670*/  SHFL.BFLY P2, R24, R23, R22, R21 ;  /* 0x0c00001617187389 */ /* 0x0000640000040015 */
[----:B01----:R-:W-:Y:S01]  /*6680*/  ENDCOLLECTIVE ;  /* 0x000000000000791b */ /* 0x003fe20003800000 */
.L_x_3206:
[----:B------:R-:W-:Y:S01]  /*6690*/  FADD.FTZ R31, R38, R31 ;  /* 0x0000001f261f7221 */ /* 0x000fe20000010000 */
[----:B------:R-:W-:-:S04]  /*66a0*/  HFMA2.MMA R22, -RZ, RZ, 0, 1.1920928955078125e-07 ;  /* 0x00000002ff167435 */ /* 0x000fc800000001ff */
[----:B------:R-:W-:Y:S02]  /*66b0*/  MOV R23, R31 ;  /* 0x0000001f00177202 */ /* 0x000fe40000000f00 */
[----:B------:R-:W-:-:S07]  /*66c0*/  MOV R33, R24 ;  /* 0x0000001800217202 */ /* 0x000fce0000000f00 */
[----:B------:R-:W-:Y:S05]  /*66d0*/  WARPSYNC.COLLECTIVE R20, `(.L_x_3207) ;  /* 0x0000000014087348 */ /* 0x000fea0003c00000 */
[----:B------:R0:W1:Y:S02]  /*66e0*/  SHFL.BFLY P2, R24, R23, R22, R21 ;  /* 0x0c00001617187389 */ /* 0x0000640000040015 */
[----:B01----:R-:W-:Y:S01]  /*66f0*/  ENDCOLLECTIVE ;  /* 0x000000000000791b */ /* 0x003fe20003800000 */
.L_x_3207:
[----:B------:R-:W-:-:S05]  /*6700*/  FADD.FTZ R33, R40, R33 ;  /* 0x0000002128217221 */ /* 0x000fca0000010000 */
[----:B------:R-:W-:Y:S02]  /*6710*/  MOV R23, R33 ;  /* 0x0000002100177202 */ /* 0x000fe40000000f00 */
[----:B------:R-:W-:-:S07]  /*6720*/  MOV R30, R24 ;  /* 0x00000018001e7202 */ /* 0x000fce0000000f00 */
[----:B------:R-:W-:Y:S05]  /*6730*/  WARPSYNC.COLLECTIVE R20, `(.L_x_3208) ;  /* 0x0000000014087348 */ /* 0x000fea0003c00000 */
[----:B------:R0:W1:Y:S02]  /*6740*/  SHFL.BFLY P2, R24, R23, R22, R21 ;  /* 0x0c00001617187389 */ /* 0x0000640000040015 */
[----:B01----:R-:W-:Y:S01]  /*6750*/  ENDCOLLECTIVE ;  /* 0x000000000000791b */ /* 0x003fe20003800000 */
.L_x_3208:
        /* <DEDUP_REMOVED lines=8> */
.L_x_3209:
[----:B------:R-:W-:Y:S02]  /*67e0*/  FADD.FTZ R41, R33, R32 ;  /* 0x0000002021297221 */ /* 0x000fe40000010000 */
[----:B------:R-:W0:Y:S03]  /*67f0*/  @!P0 LDC.64 R32, c[0x0][0x218] ;  /* 0x00008600ff208b82 */ /* 0x000e260000000a00 */
[----:B------:R-:W-:Y:S02]  /*6800*/  MOV R23, R41 ;  /* 0x0000002900177202 */ /* 0x000fe40000000f00 */
[----:B------:R-:W-:-:S07]  /*6810*/  MOV R43, R24 ;  /* 0x00000018002b7202 */ /* 0x000fce0000000f00 */
[----:B0-----:R-:W-:Y:S05]  /*6820*/  WARPSYNC.COLLECTIVE R20, `(.L_x_3210) ;  /* 0x0000000014087348 */ /* 0x001fea0003c00000 */
[----:B------:R1:W2:Y:S02]  /*6830*/  SHFL.BFLY P2, R24, R23, R22, R21 ;  /* 0x0c00001617187389 */ /* 0x0002a40000040015 */
[----:B012---:R-:W-:Y:S01]  /*6840*/  ENDCOLLECTIVE ;  /* 0x000000000000791b */ /* 0x007fe20003800000 */
.L_x_3210:
[----:B------:R-:W-:Y:S01]  /*6850*/  FADD.FTZ R40, R40, R43 ;  /* 0x0000002b28287221 */ /* 0x000fe20000010000 */
[----:B------:R-:W-:Y:S01]  /*6860*/  HFMA2.MMA R22, -RZ, RZ, 0, 4.76837158203125e-07 ;  /* 0x00000008ff167435 */ /* 0x000fe200000001ff */
[----:B------:R-:W-:Y:S02]  /*6870*/  MOV R23, R37 ;  /* 0x0000002500177202 */ /* 0x000fe40000000f00 */
[----:B------:R-:W-:-:S08]  /*6880*/  MOV R42, R24 ;  /* 0x00000018002a7202 */ /* 0x000fd00000000f00 */
[----:B------:R-:W-:Y:S05]  /*6890*/  WARPSYNC.COLLECTIVE R20, `(.L_x_3211) ;  /* 0x0000000014087348 */ /* 0x000fea0003c00000 */
[----:B------:R0:W1:Y:S02]  /*68a0*/  SHFL.BFLY P2, R24, R23, R22, R21 ;  /* 0x0c00001617187389 */ /* 0x0000640000040015 */
[----:B01----:R-:W-:Y:S01]  /*68b0*/  ENDCOLLECTIVE ;  /* 0x000000000000791b */ /* 0x003fe20003800000 */
.L_x_3211:
[----:B------:R-:W-:Y:S01]  /*68c0*/  FADD.FTZ R41, R41, R42 ;  /* 0x0000002a29297221 */ /* 0x000fe20000010000 */
[----:B------:R-:W-:Y:S02]  /*68d0*/  MOV R23, R39 ;  /* 0x0000002700177202 */ /* 0x000fe40000000f00 */
[----:B------:R-:W-:-:S07]  /*68e0*/  MOV R46, R24 ;  /* 0x00000018002e7202 */ /* 0x000fce0000000f00 */
[----:B------:R-:W-:Y:S05]  /*68f0*/  WARPSYNC.COLLECTIVE R20, `(.L_x_3212) ;  /* 0x0000000014087348 */ /* 0x000fea0003c00000 */
[----:B------:R0:W1:Y:S02]  /*6900*/  SHFL.BFLY P2, R24, R23, R22, R21 ;  /* 0x0c00001617187389 */ /* 0x0000640000040015 */
[----:B01----:R-:W-:Y:S01]  /*6910*/  ENDCOLLECTIVE ;  /* 0x000000000000791b */ /* 0x003fe20003800000 */
.L_x_3212:
[----:B------:R-:W-:-:S05]  /*6920*/  FADD.FTZ R46, R46, R37 ;  /* 0x000000252e2e7221 */ /* 0x000fca0000010000 */
[----:B------:R-:W-:Y:S01]  /*6930*/  MOV R23, R46 ;  /* 0x0000002e00177202 */ /* 0x000fe20000000f00 */
[----:B------:R-:W-:Y:S01]  /*6940*/  IMAD.MOV.U32 R22, RZ, RZ, 0x4 ;  /* 0x00000004ff167424 */ /* 0x000fe200078e00ff */
[----:B------:R-:W-:-:S07]  /*6950*/  MOV R44, R24 ;  /* 0x00000018002c7202 */ /* 0x000fce0000000f00 */
[----:B------:R-:W-:Y:S05]  /*6960*/  WARPSYNC.COLLECTIVE R20, `(.L_x_3213) ;  /* 0x0000000014087348 */ /* 0x000fea0003c00000 */
[----:B------:R0:W1:Y:S02]  /*6970*/  SHFL.BFLY P2, R24, R23, R22, R21 ;  /* 0x0c00001617187389 */ /* 0x0000640000040015 */
[----:B01----:R-:W-:Y:S01]  /*6980*/  ENDCOLLECTIVE ;  /* 0x000000000000791b */ /* 0x003fe20003800000 */
.L_x_3213:
[----:B------:R-:W-:Y:S01]  /*6990*/  FADD.FTZ R38, R44, R39 ;  /* 0x000000272c267221 */ /* 0x000fe20000010000 */
[----:B------:R-:W-:-:S04]  /*69a0*/  FADD.FTZ R44, R16, R27 ;  /* 0x0000001b102c7221 */ /* 0x000fc80000010000 */
[----:B------:R-:W-:Y:S02]  /*69b0*/  MOV R23, R38 ;  /* 0x0000002600177202 */ /* 0x000fe40000000f00 */
[----:B------:R-:W-:-:S07]  /*69c0*/  MOV R37, R24 ;  /* 0x0000001800257202 */ /* 0x000fce0000000f00 */
[----:B------:R-:W-:Y:S05]  /*69d0*/  WARPSYNC.COLLECTIVE R20, `(.L_x_3214) ;  /* 0x0000000014087348 */ /* 0x000fea0003c00000 */
[----:B------:R0:W1:Y:S02]  /*69e0*/  SHFL.BFLY P2, R24, R23, R22, R21 ;  /* 0x0c00001617187389 */ /* 0x0000640000040015 */
[----:B01----:R-:W-:Y:S01]  /*69f0*/  ENDCOLLECTIVE ;  /* 0x000000000000791b */ /* 0x003fe20003800000 */
.L_x_3214:
[----:B------:R-:W-:Y:S01]  /*6a00*/  FADD.FTZ R46, R46, R37 ;  /* 0x000000252e2e7221 */ /* 0x000fe20000010000 */
[----:B------:R-:W-:Y:S02]  /*6a10*/  IADD3 R37, R26, R15, RZ ;  /* 0x0000000f1a257210 */ /* 0x000fe40007ffe0ff */
[----:B------:R-:W0:Y:S03]  /*6a20*/  @!P0 LDC.64 R26, c[0x0][0x218] ;  /* 0x00008600ff1a8b82 */ /* 0x000e260000000a00 */
[----:B------:R-:W-:-:S04]  /*6a30*/  @!P0 IMAD.WIDE R32, R37, 0x2, R32 ;  /* 0x0000000225208825 */ /* 0x000fc800078e0220 */
[C---:B------:R-:W-:Y:S01]  /*6a40*/  @!P0 IMAD.WIDE R18, R37.reuse, 0x2, R18 ;  /* 0x0000000225128825 */ /* 0x040fe200078e0212 */
[----:B------:R-:W-:Y:S01]  /*6a50*/  HFMA2.MMA R22, -RZ, RZ, 0, 1.1920928955078125e-07 ;  /* 0x00000002ff167435 */ /* 0x000fe200000001ff */
[----:B------:R-:W-:Y:S02]  /*6a60*/  MOV R23, R46 ;  /* 0x0000002e00177202 */ /* 0x000fe40000000f00 */
[----:B------:R-:W-:-:S04]  /*6a70*/  @!P0 IMAD.WIDE R30, R37, 0x2, R30 ;  /* 0x00000002251e8825 */ /* 0x000fc800078e021e */
[----:B------:R-:W-:Y:S01]  /*6a80*/  @!P0 IMAD.WIDE R28, R37, 0x2, R28 ;  /* 0x00000002251c8825 */ /* 0x000fe200078e021c */
[----:B------:R-:W-:-:S07]  /*6a90*/  MOV R39, R24 ;  /* 0x0000001800277202 */ /* 0x000fce0000000f00 */
[----:B0-----:R-:W-:Y:S05]  /*6aa0*/  WARPSYNC.COLLECTIVE R20, `(.L_x_3215) ;  /* 0x0000000014087348 */ /* 0x001fea0003c00000 */
[----:B------:R1:W2:Y:S02]  /*6ab0*/  SHFL.BFLY P2, R24, R23, R22, R21 ;  /* 0x0c00001617187389 */ /* 0x0002a40000040015 */
[----:B012---:R-:W-:Y:S01]  /*6ac0*/  ENDCOLLECTIVE ;  /* 0x000000000000791b */ /* 0x007fe20003800000 */
.L_x_3215:
        /* <DEDUP_REMOVED lines=12> */
.L_x_3216:
[----:B------:R0:W-:Y:S04]  /*6b90*/  @!P0 STG.E.U16 desc[UR8][R32.64], R44 ;  /* 0x0000002c20008986 */ /* 0x0001e8000c101508 */
[----:B------:R1:W-:Y:S01]  /*6ba0*/  @!P0 STG.E.U16 desc[UR8][R18.64], R39 ;  /* 0x0000002712008986 */ /* 0x0003e2000c101508 */
[----:B------:R-:W-:Y:S01]  /*6bb0*/  @!P0 F2FP.F16.F32.PACK_AB R20, RZ, R40 ;  /* 0x00000028ff14823e */ /* 0x000fe200000000ff */
[----:B------:R-:W-:Y:S01]  /*6bc0*/  HFMA2.MMA R22, -RZ, RZ, 0, 5.9604644775390625e-08 ;  /* 0x00000001ff167435 */ /* 0x000fe200000001ff */
[----:B------:R-:W-:Y:S02]  /*6bd0*/  MOV R23, R45 ;  /* 0x0000002d00177202 */ /* 0x000fe40000000f00 */
        /* <DEDUP_REMOVED lines=14> */
.L_x_3217:
        /* <DEDUP_REMOVED lines=8> */
.L_x_3218:
[----:B------:R-:W-:Y:S01]  /*6d40*/  FADD.FTZ R45, R45, R18 ;  /* 0x000000122d2d7221 */ /* 0x000fe20000010000 */
[----:B------:R-:W-:Y:S06]  /*6d50*/  BRA `(.L_x_3219) ;  /* 0xffffffe000d87947 */ /* 0x000fec000383ffff */
.L_x_3220:
        /* <DEDUP_REMOVED lines=10> */
.L_x_3872:


//--------------------- .text._ZN13group_norm_v218gn_bwd_cuda_kernelI6__halfLi320ELi3ELi16ELi20ELi1024ELb1ELb1ELi16ELi320ELi320ELi4ELb1ELi5ELb0ELb0ELNS_15WgradSyncMethodE3ENS_16CompileConditionILi900EEEEEvPT_S6_S6_PKS5_S8_S8_S8_PKfflPfPj --------------------------
	.section	.text._ZN13group_norm_v218gn_bwd_cuda_kernelI6__halfLi320ELi3ELi16ELi20ELi1024ELb1ELb1ELi16ELi320ELi320ELi4ELb1ELi5ELb0ELb0ELNS_15WgradSyncMethodE3ENS_16CompileConditionILi900EEEEEvPT_S6_S6_PKS5_S8_S8_S8_PKfflPfPj,"ax",@progbits
	.align	128
        .global         _ZN13group_norm_v218gn_bwd_cuda_kernelI6__halfLi320ELi3ELi16ELi20ELi1024ELb1ELb1ELi16ELi320ELi320ELi4ELb1ELi5ELb0ELb0ELNS_15WgradSyncMethodE3ENS_16CompileConditionILi900EEEEEvPT_S6_S6_PKS5_S8_S8_S8_PKfflPfPj
        .type           _ZN13group_norm_v218gn_bwd_cuda_kernelI6__halfLi320ELi3ELi16ELi20ELi1024ELb1ELb1ELi16ELi320ELi320ELi4ELb1ELi5ELb0ELb0ELNS_15WgradSyncMethodE3ENS_16CompileConditionILi900EEEEEvPT_S6_S6_PKS5_S8_S8_S8_PKfflPfPj,@function
        .size           _ZN13group_norm_v218gn_bwd_cuda_kernelI6__halfLi320ELi3ELi16ELi20ELi1024ELb1ELb1ELi16ELi320ELi320ELi4ELb1ELi5ELb0ELb0ELNS_15WgradSyncMethodE3ENS_16CompileConditionILi900EEEEEvPT_S6_S6_PKS5_S8_S8_S8_PKfflPfPj,(.L_x_3873 - _ZN13group_norm_v218gn_bwd_cuda_kernelI6__halfLi320ELi3ELi16ELi20ELi1024ELb1ELb1ELi16ELi320ELi320ELi4ELb1ELi5ELb0ELb0ELNS_15WgradSyncMethodE3ENS_16CompileConditionILi900EEEEEvPT_S6_S6_PKS5_S8_S8_S8_PKfflPfPj)
        .other          _ZN13group_norm_v218gn_bwd_cuda_kernelI6__halfLi320ELi3ELi16ELi20ELi1024ELb1ELb1ELi16ELi320ELi320ELi4ELb1ELi5ELb0ELb0ELNS_15WgradSyncMethodE3ENS_16CompileConditionILi900EEEEEvPT_S6_S6_PKS5_S8_S8_S8_PKfflPfPj,@"STO_CUDA_ENTRY STV_DEFAULT"
_ZN13group_norm_v218gn_bwd_cuda_kernelI6__halfLi320ELi3ELi16ELi20ELi1024ELb1ELb1ELi16ELi320ELi320ELi4ELb1ELi5ELb0ELb0ELNS_15WgradSyncMethodE3ENS_16CompileConditionILi900EEEEEvPT_S6_S6_PKS5_S8_S8_S8_PKfflPfPj:
.text._ZN13group_norm_v218gn_bwd_cuda_kernelI6__halfLi320ELi3ELi16ELi20ELi1024ELb1ELb1ELi16ELi320ELi320ELi4ELb1ELi5ELb0ELb0ELNS_15WgradSyncMethodE3ENS_16CompileConditionILi900EEEEEvPT_S6_S6_PKS5_S8_S8_S8_PKfflPfPj:
        /* <DEDUP_REMOVED lines=29> */
.L_x_3223:
[----:B------:R-:W2:Y:S04]  /*01d0*/  LD.E.STRONG.GPU R0, desc[UR12][R2.64] ;  /* 0x0000000c02007980 */ /* 0x000ea8000c10f900 */
[----:B--2---:R-:W-:Y:S01]  /*01e0*/  CCTL.IVALL ;  /* 0x00000000ff00798f */ /* 0x004fe20002000000 */
[----:B------:R-:W-:Y:S05]  /*01f0*/  YIELD ;  /* 0x0000000000007946 */ /* 0x000fea0003800000 */
[----:B-----5:R-:W-:-:S04]  /*0200*/  LOP3.LUT R0, R0, R5, RZ, 0x3c, !PT ;  /* 0x0000000500007212 */ /* 0x020fc800078e3cff */
[----:B------:R-:W-:-:S13]  /*0210*/  ISETP.GT.AND P0, PT, R0, -0x1, PT ;  /* 0xffffffff0000780c */ /* 0x000fda0003f04270 */
[----:B------:R-:W-:Y:S05]  /*0220*/  @P0 BRA `(.L_x_3223) ;  /* 0xfffffffc00e80947 */ /* 0x000fea000383ffff */
.L_x_3222:
[----:B------:R-:W-:Y:S05]  /*0230*/  WARPSYNC.ALL ;  /* 0x0000000000007948 */ /* 0x000fea0003800000 */
[----:B------:R-:W-:Y:S06]  /*0240*/  BAR.SYNC.DEFER_BLOCKING 0x0 ;  /* 0x0000000000007b1d */ /* 0x000fec0000010000 */
[----:B------:R-:W-:Y:S05]  /*0250*/  BRA `(.L_x_3224) ;  /* 0x0000003000987947 */ /* 0x000fea0003800000 */
.L_x_3221:
        /* <DEDUP_REMOVED lines=23> */
[----:B------:R-:W-:Y:S02]  /*03d0*/  IADD3 R9, R12, 0x50, RZ ;  /* 0x000000500c097810 */ /* 0x000fe40007ffe0ff */
[----:B------:R-:W-:-:S02]  /*03e0*/  CS2R R26, SRZ ;  /* 0x00000000001a7805 */ /* 0x000fc4000001ff00 */
[C---:B------:R-:W-:Y:S02]  /*03f0*/  IADD3 R10, R12.reuse, 0xa0, RZ ;  /* 0x000000a00c0a7810 */ /* 0x040fe40007ffe0ff */
[----:B------:R-:W-:Y:S02]  /*0400*/  CS2R R24, SRZ ;  /* 0x0000000000187805 */ /* 0x000fe4000001ff00 */
[----:B------:R-:W-:Y:S02]  /*0410*/  IADD3 R12, R12, 0xf0, RZ ;  /* 0x000000f00c0c7810 */ /* 0x000fe40007ffe0ff */
[----:B------:R-:W-:Y:S02]  /*0420*/  SHF.R.S32.HI R2, RZ, 0x1f, R9 ;  /* 0x0000001fff027819 */ /* 0x000fe40000011409 */
[----:B------:R-:W-:Y:S02]  /*0430*/  LOP3.LUT R8, R8, 0xfffffffc, RZ, 0xc0, !PT ;  /* 0xfffffffc08087812 */ /* 0x000fe400078ec0ff */
[----:B-1----:R-:W-:-:S02]  /*0440*/  SHF.R.S32.HI R3, RZ, 0x1f, R12 ;  /* 0x0000001fff037819 */ /* 0x002fc4000001140c */
[----:B------:R-:W-:Y:S02]  /*0450*/  SHF.R.S32.HI R11, RZ, 0x1f, R10 ;  /* 0x0000001fff0b7819 */ /* 0x000fe4000001140a */
[----:B------:R-:W-:Y:S01]  /*0460*/  LEA.HI R12, R3, R12, RZ, 0x2 ;  /* 0x0000000c030c7211 */ /* 0x000fe200078f10ff */
[----:B0-----:R-:W-:Y:S01]  /*0470*/  ULEA UR6, UR6, UR4, 0x18 ;  /* 0x0000000406067291 */ /* 0x001fe2000f8ec03f */
        /* <DEDUP_REMOVED lines=8> */
[----:B------:R-:W-:Y:S01]  /*0500*/  SHF.R.U32.HI R13, RZ, 0x2, R12 ;  /* 0x00000002ff0d7819 */ /* 0x000fe2000001160c */
[----:B------:R0:W-:Y:S01]  /*0510*/  STL [R1+0x14], R3 ;  /* 0x0000140301007387 */ /* 0x0001e20000100800 */
[C---:B------:R-:W-:Y:S02]  /*0520*/  LOP3.LUT R0, R8.reuse, 0x3, R9, 0x78, !PT ;  /* 0x0000000308007812 */ /* 0x040fe400078e7809 */
[----:B------:R-:W-:-:S03]  /*0530*/  LOP3.LUT R2, R8, 0x3, R11, 0x78, !PT ;  /* 0x0000000308027812 */ /* 0x000fc600078e780b */
[----:B------:R2:W-:Y:S01]  /*0540*/  STL [R1+0x10], R0 ;  /* 0x0000100001007387 */ /* 0x0005e20000100800 */
[----:B0-----:R-:W-:-:S03]  /*0550*/  LOP3.LUT R3, R8, 0x3, R13, 0x78, !PT ;  /* 0x0000000308037812 */ /* 0x001fc600078e780d */
[----:B------:R0:W-:Y:S04]  /*0560*/  STL [R1+0xc], R2 ;  /* 0x00000c0201007387 */ /* 0x0001e80000100800 */
[----:B------:R1:W-:Y:S01]  /*0570*/  STL [R1+0x8], R3 ;  /* 0x0000080301007387 */ /* 0x0003e20000100800 */
[--C-:B--2---:R-:W-:Y:S02]  /*0580*/  HADD2.F32 R0, -RZ, R4.reuse.H0_H0 ;  /* 0x20000004ff007230 */ /* 0x104fe40000004100 */
[----:B0-----:R-:W-:Y:S02]  /*0590*/  HADD2.F32 R2, -RZ, R4.H1_H1 ;  /* 0x30000004ff027230 */ /* 0x001fe40000004100 */
[--C-:B-1----:R-:W-:Y:S02]  /*05a0*/  HADD2.F32 R3, -RZ, R5.reuse.H0_H0 ;  /* 0x20000005ff037230 */ /* 0x102fe40000004100 */
[----:B------:R-:W-:-:S02]  /*05b0*/  HADD2.F32 R4, -RZ, R5.H1_H1 ;  /* 0x30000005ff047230 */ /* 0x000fc40000004100 */
[--C-:B---3--:R-:W-:Y:S02]  /*05c0*/  HADD2.F32 R57, -RZ, R6.reuse.H0_H0 ;  /* 0x20000006ff397230 */ /* 0x108fe40000004100 */
[----:B------:R-:W-:Y:S02]  /*05d0*/  HADD2.F32 R56, -RZ, R6.H1_H1 ;  /* 0x30000006ff387230 */ /* 0x000fe40000004100 */
[--C-:B------:R-:W-:Y:S02]  /*05e0*/  HADD2.F32 R55, -RZ, R7.reuse.H0_H0 ;  /* 0x20000007ff377230 */ /* 0x100fe40000004100 */
[----:B------:R-:W-:-:S07]  /*05f0*/  HADD2.F32 R54, -RZ, R7.H1_H1 ;  /* 0x30000007ff367230 */ /* 0x000fce0000004100 */
.L_x_3240:
[----:B-1----:R-:W2:Y:S01]  /*0600*/  LDL R9, [R1+0x4] ;  /* 0x0000040001097983 */ /* 0x002ea20000100800 */
[----:B------:R-:W0:Y:S01]  /*0610*/  S2R R5, SR_TID.X ;  /* 0x0000000000057919 */ /* 0x000e220000002100 */
[----:B------:R-:W-:Y:S01]  /*0620*/  USHF.L.U32 UR7, UR18, 0x4, URZ ;  /* 0x0000000412077899 */ /* 0x000fe2000800063f */
[----:B------:R-:W-:Y:S01]  /*0630*/  HFMA2.MMA R15, -RZ, RZ, 0, 0 ;  /* 0x00000000ff0f7435 */ /* 0x000fe200000001ff */
[----:B------:R-:W-:Y:S01]  /*0640*/  MOV R8, UR10 ;  /* 0x0000000a00087c02 */ /* 0x000fe20008000f00 */
[----:B------:R-:W-:Y:S01]  /*0650*/  STL [R1+0x1c], R24 ;  /* 0x00001c1801007387 */ /* 0x000fe20000100800 */
[----:B------:R-:W-:Y:S01]  /*0660*/  ULDC.64 UR14, c[0x0][0x248] ;  /* 0x00009200000e7ab9 */ /* 0x000fe20000000a00 */
[----:B------:R-:W-:Y:S02]  /*0670*/  ULDC.64 UR16, c[0x0][0x228] ;  /* 0x00008a0000107ab9 */ /* 0x000fe40000000a00 */
[----:B------:R1:W-:Y:S01]  /*0680*/  STL [R1+0x18], R25 ;  /* 0x0000181901007387 */ /* 0x0003e20000100800 */
[----:B------:R-:W-:Y:S01]  /*0690*/  ULOP3.LUT UR7, UR7, 0x3f0, URZ, 0xc0, !UPT ;  /* 0x000003f007077892 */ /* 0x000fe2000f8ec03f */
[----:B0-----:R-:W-:-:S05]  /*06a0*/  IMAD.WIDE.U32 R6, R5, -0x33333333, RZ ;  /* 0xcccccccd05067825 */ /* 0x001fca00078e00ff */
[----:B-1----:R-:W-:-:S05]  /*06b0*/  SHF.R.U32.HI R25, RZ, 0x6, R7 ;  /* 0x00000006ff197819 */ /* 0x002fca0000011607 */
[C---:B------:R-:W-:Y:S01]  /*06c0*/  IMAD R24, R25.reuse, -0x50, R5 ;  /* 0xffffffb019187824 */ /* 0x040fe200078e0205 */
[----:B------:R-:W-:Y:S02]  /*06d0*/  MOV R5, UR10 ;  /* 0x0000000a00057c02 */ /* 0x000fe40008000f00 */
[----:B------:R-:W-:Y:S01]  /*06e0*/  MOV R7, UR10 ;  /* 0x0000000a00077c02 */ /* 0x000fe20008000f00 */
[----:B------:R-:W-:Y:S01]  /*06f0*/  IMAD.SHL.U32 R14, R24, 0x4, RZ ;  /* 0x00000004180e7824 */ /* 0x000fe200078e00ff */
[----:B------:R-:W-:Y:S01]  /*0700*/  IADD3 R23, R25, UR7, RZ ;  /* 0x0000000719177c10 */ /* 0x000fe2000fffe0ff */
[----:B------:R-:W-:Y:S02]  /*0710*/  UIMAD UR7, UR5, 0x50000, URZ ;  /* 0x00050000050778a4 */ /* 0x000fe4000f8e023f */
[----:B------:R-:W-:Y:S01]  /*0720*/  IMAD.WIDE.U32 R14, R5, 0x50000, R14 ;  /* 0x00050000050e7825 */ /* 0x000fe200078e000e */
[----:B------:R-:W-:-:S03]  /*0730*/  MOV R5, UR5 ;  /* 0x0000000500057c02 */ /* 0x000fc60008000f00 */
[----:B------:R-:W-:-:S05]  /*0740*/  IMAD R23, R23, 0x140, RZ ;  /* 0x0000014017177824 */ /* 0x000fca00078e02ff */
[----:B------:R-:W-:-:S04]  /*0750*/  IADD3 R6, P1, R23, R14, RZ ;  /* 0x0000000e17067210 */ /* 0x000fc80007f3e0ff */
[----:B------:R-:W-:Y:S02]  /*0760*/  SHF.L.U32 R60, R6, 0x1, RZ ;  /* 0x00000001063c7819 */ /* 0x000fe400000006ff */
[----:B--2---:R-:W-:-:S04]  /*0770*/  LEA R7, P0, R7, R9, 0x4 ;  /* 0x0000000907077211 */ /* 0x004fc800078020ff */
[----:B------:R-:W-:Y:S02]  /*0780*/  LEA.HI.X R8, R8, RZ, R5, 0x4, P0 ;  /* 0x000000ff08087211 */ /* 0x000fe400000f2405 */
[----:B------:R-:W-:Y:S02]  /*0790*/  LEA R16, P0, R7, UR14, 0x3 ;  /* 0x0000000e07107c11 */ /* 0x000fe4000f8018ff */
[----:B------:R-:W-:Y:S01]  /*07a0*/  IADD3 R5, R15, UR7, RZ ;  /* 0x000000070f057c10 */ /* 0x000fe2000fffe0ff */
[----:B------:R-:W-:Y:S01]  /*07b0*/  ULDC UR7, c[0x0][0x250] ;  /* 0x0000940000077ab9 */ /* 0x000fe20000000800 */
[----:B------:R-:W-:Y:S01]  /*07c0*/  LEA.HI.X R17, R7, UR15, R8, 0x3, P0 ;  /* 0x0000000f07117c11 */ /* 0x000fe200080f1c08 */
[----:B------:R-:W-:Y:S01]  /*07d0*/  ULDC.64 UR14, c[0x0][0x230] ;  /* 0x00008c00000e7ab9 */ /* 0x000fe20000000a00 */
[----:B------:R-:W-:Y:S02]  /*07e0*/  IADD3.X R7, RZ, R5, RZ, P1, !PT ;  /* 0x00000005ff077210 */ /* 0x000fe40000ffe4ff */
[----:B------:R-:W-:-:S02]  /*07f0*/  IADD3 R18, P0, R60, UR14, RZ ;  /* 0x0000000e3c127c10 */ /* 0x000fc4000ff1e0ff */
[----:B------:R-:W-:Y:S01]  /*0800*/  SHF.L.U64.HI R12, R6, 0x1, R7 ;  /* 0x00000001060c7819 */ /* 0x000fe20000010207 */
[----:B------:R-:W2:Y:S03]  /*0810*/  LDG.E.64.CONSTANT R16, desc[UR12][R16.64] ;  /* 0x0000000c10107981 */ /* 0x000ea6000c1e9b00 */
[----:B------:R-:W-:-:S06]  /*0820*/  IADD3.X R19, R12, UR15, RZ, P0, !PT ;  /* 0x0000000f0c137c10 */ /* 0x000fcc00087fe4ff */
[----:B------:R-:W3:Y:S01]  /*0830*/  LDG.E.64.CONSTANT R18, desc[UR12][R18.64] ;  /* 0x0000000c12127981 */ /* 0x000ee2000c1e9b00 */
[----:B------:R-:W-:-:S05]  /*0840*/  VIADD R7, R23, 0x500 ;  /* 0x0000050017077836 */ /* 0x000fca0000000000 */
        /* <DEDUP_REMOVED lines=16> */
[----:B------:R-:W5:Y:S04]  /*0950*/  LDG.E.64.CONSTANT R8, desc[UR12][R8.64] ;  /* 0x0000000c08087981 */ /* 0x000f68000c1e9b00 */
[----:B------:R-:W5:Y:S04]  /*0960*/  LDG.E.64.CONSTANT R10, desc[UR12][R10.64] ;  /* 0x0000000c0a0a7981 */ /* 0x000f68000c1e9b00 */
[----:B------:R0:W-:Y:S02]  /*0970*/  STL [R1], R12 ;  /* 0x0000000c01007387 */ /* 0x0001e40000100800 */
[----:B0-----:R-:W-:-:S04]  /*0980*/  IADD3 R12, P0, R58, UR16, RZ ;  /* 0x000000103a0c7c10 */ /* 0x001fc8000ff1e0ff */
        /* <DEDUP_REMOVED lines=19> */
[----:B---3--:R-:W-:-:S05]  /*0ac0*/  HADD2.F32 R17, -RZ, R18.H0_H0 ;  /* 0x20000012ff117230 */ /* 0x008fca0000004100 */
[----:B------:R-:W-:Y:S01]  /*0ad0*/  FADD.FTZ R50, -R16, R17 ;  /* 0x0000001110327221 */ /* 0x000fe20000010100 */
[----:B------:R-:W-:Y:S02]  /*0ae0*/  HADD2.F32 R17, -RZ, R18.H1_H1 ;  /* 0x30000012ff117230 */ /* 0x000fe40000004100 */
[----:B------:R-:W-:-:S03]  /*0af0*/  HADD2.F32 R23, -RZ, R19.H0_H0 ;  /* 0x20000013ff177230 */ /* 0x000fc60000004100 */
[C---:B------:R-:W-:Y:S01]  /*0b00*/  FADD.FTZ R18, -R16.reuse, R17 ;  /* 0x0000001110127221 */ /* 0x040fe20000010100 */
[----:B------:R-:W-:Y:S02]  /*0b10*/  HADD2.F32 R35, -RZ, R19.H1_H1 ;  /* 0x30000013ff237230 */ /* 0x000fe40000004100 */
[C---:B0-----:R-:W-:Y:S01]  /*0b20*/  FMUL.FTZ R50, R5.reuse, R50 ;  /* 0x0000003205327220 */ /* 0x041fe20000410000 */
[C---:B------:R-:W-:Y:S01]  /*0b30*/  FMUL.FTZ R49, R5.reuse, R18 ;  /* 0x0000001205317220 */ /* 0x040fe20000410000 */
[----:B------:R-:W-:Y:S02]  /*0b40*/  FADD.FTZ R48, -R16, R23 ;  /* 0x0000001710307221 */ /* 0x000fe40000010100 */
[----:B------:R-:W-:Y:S01]  /*0b50*/  FFMA.FTZ R17, R0, R50, R57 ;  /* 0x0000003200117223 */ /* 0x000fe20000010039 */
[----:B------:R-:W-:Y:S01]  /*0b60*/  FFMA.FTZ R41, R2, R49, R56 ;  /* 0x0000003102297223 */ /* 0x000fe20000010038 */
[----:B------:R-:W-:Y:S01]  /*0b70*/  FMUL.FTZ R48, R5, R48 ;  /* 0x0000003005307220 */ /* 0x000fe20000410000 */
[----:B------:R-:W-:Y:S01]  /*0b80*/  FADD.FTZ R34, -R16, R35 ;  /* 0x0000002310227221 */ /* 0x000fe20000010100 */
[----:B------:R-:W-:Y:S01]  /*0b90*/  FMUL.FTZ R18, R17, -1.4426950216293334961 ;  /* 0xbfb8aa3b11127820 */ /* 0x000fe20000410000 */
[----:B------:R-:W-:Y:S01]  /*0ba0*/  FMUL.FTZ R22, R41, -1.4426950216293334961 ;  /* 0xbfb8aa3b29167820 */ /* 0x000fe20000410000 */
[----:B------:R-:W-:Y:S01]  /*0bb0*/  FFMA.FTZ R36, R3, R48, R55 ;  /* 0x0000003003247223 */ /* 0x000fe20000010037 */
[----:B------:R-:W-:Y:S01]  /*0bc0*/  FMUL.FTZ R47, R5, R34 ;  /* 0x00000022052f7220 */ /* 0x000fe20000410000 */
[----:B------:R0:W1:Y:S02]  /*0bd0*/  MUFU.EX2 R19, R18 ;  /* 0x0000001200137308 */ /* 0x0000640000000800 */
[----:B------:R-:W-:Y:S01]  /*0be0*/  FMUL.FTZ R23, R36, -1.4426950216293334961 ;  /* 0xbfb8aa3b24177820 */ /* 0x000fe20000410000 */
[----:B------:R-:W-:-:S05]  /*0bf0*/  FFMA.FTZ R37, R4, R47, R54 ;  /* 0x0000002f04257223 */ /* 0x000fca0000010036 */
[----:B------:R-:W2:Y:S01]  /*0c00*/  MUFU.EX2 R22, R22 ;  /* 0x0000001600167308 */ /* 0x000ea20000000800 */
[----:B0-----:R-:W-:-:S07]  /*0c10*/  FMUL.FTZ R18, R37, -1.4426950216293334961 ;  /* 0xbfb8aa3b25127820 */ /* 0x001fce0000410000 */
[----:B------:R-:W0:Y:S01]  /*0c20*/  MUFU.EX2 R23, R23 ;  /* 0x0000001700177308 */ /* 0x000e220000000800 */
[----:B-1----:R-:W-:Y:S01]  /*0c30*/  FADD.FTZ R19, R19, 1 ;  /* 0x3f80000013137421 */ /* 0x002fe20000010000 */
[----:B----4-:R-:W-:-:S06]  /*0c40*/  HADD2.F32 R39, -RZ, R6.H0_H0 ;  /* 0x20000006ff277230 */ /* 0x010fcc0000004100 */
[----:B------:R-:W1:Y:S01]  /*0c50*/  MUFU.EX2 R18, R18 ;  /* 0x0000001200127308 */ /* 0x000e620000000800 */
[----:B--2---:R-:W-:Y:S01]  /*0c60*/  FADD.FTZ R35, R22, 1 ;  /* 0x3f80000016237421 */ /* 0x004fe20000010000 */
[----:B------:R-:W-:-:S06]  /*0c70*/  FADD.FTZ R46, -R16, R39 ;  /* 0x00000027102e7221 */ /* 0x000fcc0000010100 */
[----:B------:R-:W2:Y:S01]  /*0c80*/  MUFU.RCP R40, R19 ;  /* 0x0000001300287308 */ /* 0x000ea20000001000 */
[----:B0-----:R-:W-:Y:S01]  /*0c90*/  FADD.FTZ R38, R23, 1 ;  /* 0x3f80000017267421 */ /* 0x001fe20000010000 */
[----:B------:R-:W-:Y:S01]  /*0ca0*/  FMUL.FTZ R46, R5, R46 ;  /* 0x0000002e052e7220 */ /* 0x000fe20000410000 */
[----:B------:R-:W-:-:S05]  /*0cb0*/  HADD2.F32 R23, -RZ, R6.H1_H1 ;  /* 0x30000006ff177230 */ /* 0x000fca0000004100 */
[----:B------:R-:W0:Y:S01]  /*0cc0*/  MUFU.RCP R35, R35 ;  /* 0x0000002300237308 */ /* 0x000e220000001000 */
[----:B-1----:R-:W-:Y:S01]  /*0cd0*/  FADD.FTZ R34, R18, 1 ;  /* 0x3f80000012227421 */ /* 0x002fe20000010000 */
[----:B------:R-:W-:Y:S01]  /*0ce0*/  FFMA.FTZ R18, R0, R46, R57 ;  /* 0x0000002e00127223 */ /* 0x000fe20000010039 */
[----:B------:R-:W-:-:S05]  /*0cf0*/  FADD.FTZ R22, -R16, R23 ;  /* 0x0000001710167221 */ /* 0x000fca0000010100 */
[----:B------:R-:W1:Y:S01]  /*0d00*/  MUFU.RCP R38, R38 ;  /* 0x0000002600267308 */ /* 0x000e620000001000 */
[----:B------:R-:W-:Y:S01]  /*0d10*/  FMUL.FTZ R23, R18, -1.4426950216293334961 ;  /* 0xbfb8aa3b12177820 */ /* 0x000fe20000410000 */
[----:B--2---:R-:W-:-:S04]  /*0d20*/  FADD.FTZ R6, -R40, 1 ;  /* 0x3f80000028067421 */ /* 0x004fc80000010100 */
[----:B------:R-:W-:Y:S02]  /*0d30*/  FFMA.FTZ R6, R17, R6, 1 ;  /* 0x3f80000011067423 */ /* 0x000fe40000010006 */
[----:B------:R-:W2:Y:S01]  /*0d40*/  MUFU.EX2 R23, R23 ;  /* 0x0000001700177308 */ /* 0x000ea20000000800 */
[----:B0-----:R-:W-:-:S07]  /*0d50*/  FADD.FTZ R17, -R35, 1 ;  /* 0x3f80000023117421 */ /* 0x001fce0000010100 */
[----:B------:R-:W0:Y:S01]  /*0d60*/  MUFU.RCP R34, R34 ;  /* 0x0000002200227308 */ /* 0x000e220000001000 */
[----:B------:R-:W-:Y:S01]  /*0d70*/  FFMA.FTZ R41, R41, R17, 1 ;  /* 0x3f80000029297423 */ /* 0x000fe20000010011 */
[----:B-1----:R-:W-:Y:S01]  /*0d80*/  FADD.FTZ R17, -R38, 1 ;  /* 0x3f80000026117421 */ /* 0x002fe20000010100 */
[----:B------:R-:W-:-:S03]  /*0d90*/  FMUL.FTZ R53, R5, R22 ;  /* 0x0000001605357220 */ /* 0x000fc60000410000 */
[----:B------:R-:W-:Y:S01]  /*0da0*/  FFMA.FTZ R36, R36, R17, 1 ;  /* 0x3f80000024247423 */ /* 0x000fe20000010011 */
[----:B------:R-:W-:-:S03]  /*0db0*/  FFMA.FTZ R22, R2, R53, R56 ;  /* 0x0000003502167223 */ /* 0x000fc60000010038 */
[----:B------:R-:W-:Y:S01]  /*0dc0*/  FMUL.FTZ R38, R38, R36 ;  /* 0x0000002426267220 */ /* 0x000fe20000410000 */
[----:B--2---:R-:W-:Y:S01]  /*0dd0*/  FADD.FTZ R36, R23, 1 ;  /* 0x3f80000017247421 */ /* 0x004fe20000010000 */
[--C-:B------:R-:W-:Y:S02]  /*0de0*/  HADD2.F32 R52, -RZ, R7.reuse.H0_H0 ;  /* 0x20000007ff347230 */ /* 0x100fe40000004100 */
[----:B------:R-:W-:Y:S01]  /*0df0*/  FMUL.FTZ R19, R22, -1.4426950216293334961 ;  /* 0xbfb8aa3b16137820 */ /* 0x000fe20000410000 */
[----:B0-----:R-:W-:Y:S02]  /*0e00*/  FADD.FTZ R39, -R34, 1 ;  /* 0x3f80000022277421 */ /* 0x001fe40000010100 */
[----:B------:R-:W0:Y:S01]  /*0e10*/  MUFU.RCP R36, R36 ;  /* 0x0000002400247308 */ /* 0x000e220000001000 */
[----:B------:R-:W-:Y:S01]  /*0e20*/  FADD.FTZ R52, -R16, R52 ;  /* 0x0000003410347221 */ /* 0x000fe20000010100 */
[----:B------:R-:W-:Y:S01]  /*0e30*/  FFMA.FTZ R37, R37, R39, 1 ;  /* 0x3f80000025257423 */ /* 0x000fe20000010027 */
[----:B------:R-:W-:-:S02]  /*0e40*/  HADD2.F32 R39, -RZ, R7.H1_H1 ;  /* 0x30000007ff277230 */ /* 0x000fc40000004100 */
[----:B------:R-:W-:-:S03]  /*0e50*/  FMUL.FTZ R52, R5, R52 ;  /* 0x0000003405347220 */ /* 0x000fc60000410000 */
[----:B------:R-:W1:Y:S01]  /*0e60*/  MUFU.EX2 R19, R19 ;  /* 0x0000001300137308 */ /* 0x000e620000000800 */
[----:B------:R-:W-:Y:S01]  /*0e70*/  FADD.FTZ R51, -R16, R39 ;  /* 0x0000002710337221 */ /* 0x000fe20000010100 */
[----:B------:R-:W-:Y:S01]  /*0e80*/  FMUL.FTZ R7, R35, R41 ;  /* 0x0000002923077220 */ /* 0x000fe20000410000 */
[----:B------:R-:W-:Y:S01]  /*0e90*/  FMUL.FTZ R37, R34, R37 ;  /* 0x0000002522257220 */ /* 0x000fe20000410000 */
[----:B------:R-:W-:Y:S01]  /*0ea0*/  FFMA.FTZ R17, R3, R52, R55 ;  /* 0x0000003403117223 */ /* 0x000fe20000010037 */
[----:B------:R-:W-:Y:S01]  /*0eb0*/  FMUL.FTZ R51, R5, R51 ;  /* 0x0000003305337220 */ /* 0x000fe20000410000 */
[--C-:B-----5:R-:W-:Y:S02]  /*0ec0*/  HADD2.F32 R35, -RZ, R8.reuse.H0_H0 ;  /* 0x20000008ff237230 */ /* 0x120fe40000004100 */
[----:B------:R-:W-:Y:S02]  /*0ed0*/  HADD2.F32 R34, -RZ, R8.H1_H1 ;  /* 0x30000008ff227230 */ /* 0x000fe40000004100 */
[----:B------:R-:W-:-:S02]  /*0ee0*/  HADD2.F32 R8, -RZ, R9.H0_H0 ;  /* 0x20000009ff087230 */ /* 0x000fc40000004100 */
[----:B------:R-:W-:Y:S01]  /*0ef0*/  FMUL.FTZ R6, R40, R6 ;  /* 0x0000000628067220 */ /* 0x000fe20000410000 */
[----:B------:R-:W-:Y:S02]  /*0f00*/  HADD2.F32 R9, -RZ, R9.H1_H1 ;  /* 0x30000009ff097230 */ /* 0x000fe40000004100 */
[----:B------:R-:W-:Y:S01]  /*0f10*/  FMUL.FTZ R40, R17, -1.4426950216293334961 ;  /* 0xbfb8aa3b11287820 */ /* 0x000fe20000410000 */
[----:B------:R-:W-:Y:S01]  /*0f20*/  FFMA.FTZ R23, R4, R51, R54 ;  /* 0x0000003304177223 */ /* 0x000fe20000010036 */
[--C-:B------:R-:W-:Y:S02]  /*0f30*/  HADD2.F32 R45, -RZ, R10.reuse.H0_H0 ;  /* 0x2000000aff2d7230 */ /* 0x100fe40000004100 */
[----:B------:R-:W-:Y:S01]  /*0f40*/  FMUL.FTZ R6, R35, R6 ;  /* 0x0000000623067220 */ /* 0x000fe20000410000 */
[----:B------:R-:W-:Y:S01]  /*0f50*/  FMUL.FTZ R9, R9, R37 ;  /* 0x0000002509097220 */ /* 0x000fe20000410000 */
[----:B------:R1:W2:Y:S01]  /*0f60*/  MUFU.EX2 R39, R40 ;  /* 0x0000002800277308 */ /* 0x0002a20000000800 */
[----:B------:R-:W-:Y:S01]  /*0f70*/  FMUL.FTZ R35, R23, -1.4426950216293334961 ;  /* 0xbfb8aa3b17237820 */ /* 0x000fe20000410000 */
[----:B0-----:R-:W-:Y:S01]  /*0f80*/  FADD.FTZ R37, -R36, 1 ;  /* 0x3f80000024257421 */ /* 0x001fe20000010100 */
[----:B------:R-:W-:-:S02]  /*0f90*/  HADD2.F32 R10, -RZ, R10.H1_H1 ;  /* 0x3000000aff0a7230 */ /* 0x000fc40000004100 */
[----:B------:R-:W-:Y:S01]  /*0fa0*/  FADD.FTZ R45, -R16, R45 ;  /* 0x0000002d102d7221 */ /* 0x000fe20000010100 */
[----:B-1----:R-:W-:Y:S01]  /*0fb0*/  FADD.FTZ R40, R19, 1 ;  /* 0x3f80000013287421 */ /* 0x002fe20000010000 */
[----:B------:R-:W-:Y:S02]  /*0fc0*/  FFMA.FTZ R19, R18, R37, 1 ;  /* 0x3f80000012137423 */ /* 0x000fe40000010025 */
[----:B------:R-:W-:Y:S01]  /*0fd0*/  FMUL.FTZ R45, R5, R45 ;  /* 0x0000002d052d7220 */ /* 0x000fe20000410000 */
[----:B------:R-:W0:Y:S01]  /*0fe0*/  MUFU.EX2 R35, R35 ;  /* 0x0000002300237308 */ /* 0x000e220000000800 */
[----:B------:R-:W-:Y:S01]  /*0ff0*/  FADD.FTZ R10, -R16, R10 ;  /* 0x0000000a100a7221 */ /* 0x000fe20000010100 */
[----:B------:R-:W-:Y:S01]  /*1000*/  FMUL.FTZ R7, R34, R7 ;  /* 0x0000000722077220 */ /* 0x000fe20000410000 */
[----:B------:R-:W-:-:S05]  /*1010*/  FFMA.FTZ R34, R0, R45, R57 ;  /* 0x0000002d00227223 */ /* 0x000fca0000010039 */
[----:B------:R-:W1:Y:S01]  /*1020*/  MUFU.RCP R37, R40 ;  /* 0x0000002800257308 */ /* 0x000e620000001000 */
[----:B------:R-:W-:Y:S01]  /*1030*/  FMUL.FTZ R44, R5, R10 ;  /* 0x0000000a052c7220 */ /* 0x000fe20000410000 */
[--C-:B------:R-:W-:Y:S02]  /*1040*/  HADD2.F32 R10, -RZ, R11.reuse.H0_H0 ;  /* 0x2000000bff0a7230 */ /* 0x100fe40000004100 */
[----:B------:R-:W-:Y:S01]  /*1050*/  FMUL.FTZ R8, R8, R38 ;  /* 0x0000002608087220 */ /* 0x000fe20000410000 */
[----:B------:R-:W-:Y:S01]  /*1060*/  FMUL.FTZ R38, R34, -1.4426950216293334961 ;  /* 0xbfb8aa3b22267820 */ /* 0x000fe20000410000 */
[----:B------:R-:W-:Y:S01]  /*1070*/  FFMA.FTZ R18, R2, R44, R56 ;  /* 0x0000002c02127223 */ /* 0x000fe20000010038 */
[----:B------:R-:W-:Y:S02]  /*1080*/  HADD2.F32 R42, -RZ, R11.H1_H1 ;  /* 0x3000000bff2a7230 */ /* 0x000fe40000004100 */
[----:B------:R-:W-:Y:S01]  /*1090*/  FADD.FTZ R10, -R16, R10 ;  /* 0x0000000a100a7221 */ /* 0x000fe20000010100 */
[----:B------:R-:W-:Y:S01]  /*10a0*/  FMUL.FTZ R36, R36, R19 ;  /* 0x0000001324247220 */ /* 0x000fe20000410000 */
[----:B--2---:R-:W-:Y:S01]  /*10b0*/  FADD.FTZ R39, R39, 1 ;  /* 0x3f80000027277421 */ /* 0x004fe20000010000 */
[----:B------:R-:W-:Y:S01]  /*10c0*/  FMUL.FTZ R19, R18, -1.4426950216293334961 ;  /* 0xbfb8aa3b12137820 */ /* 0x000fe20000410000 */
[----:B------:R-:W2:Y:S01]  /*10d0*/  MUFU.EX2 R38, R38 ;  /* 0x0000002600267308 */ /* 0x000ea20000000800 */
[----:B------:R-:W-:Y:S01]  /*10e0*/  FADD.FTZ R42, -R16, R42 ;  /* 0x0000002a102a7221 */ /* 0x000fe20000010100 */
[----:B------:R-:W-:Y:S01]  /*10f0*/  FMUL.FTZ R43, R5, R10 ;  /* 0x0000000a052b7220 */ /* 0x000fe20000410000 */
[----:B0-----:R-:W-:-:S02]  /*1100*/  FADD.FTZ R35, R35, 1 ;  /* 0x3f80000023237421 */ /* 0x001fc40000010000 */
[----:B------:R-:W-:Y:S01]  /*1110*/  FMUL.FTZ R42, R5, R42 ;  /* 0x0000002a052a7220 */ /* 0x000fe20000410000 */
[----:B-1----:R-:W-:Y:S02]  /*1120*/  FADD.FTZ R61, -R37, 1 ;  /* 0x3f800000253d7421 */ /* 0x002fe40000010100 */
[----:B------:R-:W0:Y:S02]  /*1130*/  MUFU.RCP R40, R39 ;  /* 0x0000002700287308 */ /* 0x000e240000001000 */
[----:B------:R-:W-:-:S06]  /*1140*/  FFMA.FTZ R61, R22, R61, 1 ;  /* 0x3f800000163d7423 */ /* 0x000fcc000001003d */
[----:B------:R1:W3:Y:S01]  /*1150*/  MUFU.EX2 R10, R19 ;  /* 0x00000013000a7308 */ /* 0x0002e20000000800 */
[----:B------:R-:W-:-:S07]  /*1160*/  FFMA.FTZ R22, R4, R42, R54 ;  /* 0x0000002a04167223 */ /* 0x000fce0000010036 */
[----:B------:R2:W4:Y:S01]  /*1170*/  MUFU.RCP R41, R35 ;  /* 0x0000002300297308 */ /* 0x0005220000001000 */
[----:B-1----:R-:W-:Y:S01]  /*1180*/  FFMA.FTZ R19, R3, R43, R55 ;  /* 0x0000002b03137223 */ /* 0x002fe20000010037 */
[----:B------:R-:W-:-:S03]  /*1190*/  FMUL.FTZ R39, R22, -1.4426950216293334961 ;  /* 0xbfb8aa3b16277820 */ /* 0x000fc60000410000 */
[----:B------:R-:W-:-:S03]  /*11a0*/  FMUL.FTZ R11, R19, -1.4426950216293334961 ;  /* 0xbfb8aa3b130b7820 */ /* 0x000fc60000410000 */
[----:B------:R-:W1:Y:S01]  /*11b0*/  MUFU.EX2 R39, R39 ;  /* 0x0000002700277308 */ /* 0x000e620000000800 */
[----:B--2---:R-:W-:Y:S01]  /*11c0*/  FADD.FTZ R35, R38, 1 ;  /* 0x3f80000026237421 */ /* 0x004fe20000010000 */
[----:B0-----:R-:W-:Y:S01]  /*11d0*/  FADD.FTZ R38, -R40, 1 ;  /* 0x3f80000028267421 */ /* 0x001fe20000010100 */
[----:B---3--:R-:W-:-:S03]  /*11e0*/  FADD.FTZ R10, R10, 1 ;  /* 0x3f8000000a0a7421 */ /* 0x008fc60000010000 */
[----:B------:R-:W-:Y:S02]  /*11f0*/  FFMA.FTZ R38, R17, R38, 1 ;  /* 0x3f80000011267423 */ /* 0x000fe40000010026 */
[----:B------:R-:W0:Y:S08]  /*1200*/  MUFU.EX2 R11, R11 ;  /* 0x0000000b000b7308 */ /* 0x000e300000000800 */
[----:B------:R4:W-:Y:S02]  /*1210*/  MUFU.RCP R17, R10 ;  /* 0x0000000a00117308 */ /* 0x0009e40000001000 */
[----:B----4-:R-:W-:-:S04]  /*1220*/  FADD.FTZ R10, -R41, 1 ;  /* 0x3f800000290a7421 */ /* 0x010fc80000010100 */
[----:B------:R-:W-:Y:S02]  /*1230*/  FFMA.FTZ R10, R23, R10, 1 ;  /* 0x3f800000170a7423 */ /* 0x000fe4000001000a */
[----:B------:R-:W2:Y:S02]  /*1240*/  MUFU.RCP R35, R35 ;  /* 0x0000002300237308 */ /* 0x000ea40000001000 */
[----:B------:R-:W-:Y:S01]  /*1250*/  FMUL.FTZ R41, R41, R10 ;  /* 0x0000000a29297220 */ /* 0x000fe20000410000 */
[----:B------:R-:W-:Y:S02]  /*1260*/  HADD2.F32 R10, -RZ, R12.H0_H0 ;  /* 0x2000000cff0a7230 */ /* 0x000fe40000004100 */
[----:B-1----:R-:W-:Y:S01]  /*1270*/  FADD.FTZ R39, R39, 1 ;  /* 0x3f80000027277421 */ /* 0x002fe20000010000 */
[----:B0-----:R-:W-:Y:S02]  /*1280*/  FADD.FTZ R11, R11, 1 ;  /* 0x3f8000000b0b7421 */ /* 0x001fe40000010000 */
[----:B------:R-:W-:-:S02]  /*1290*/  FMUL.FTZ R10, R10, R36 ;  /* 0x000000240a0a7220 */ /* 0x000fc40000410000 */
[----:B------:R-:W0:Y:S01]  /*12a0*/  MUFU.RCP R36, R39 ;  /* 0x0000002700247308 */ /* 0x000e220000001000 */
[----:B------:R-:W-:-:S07]  /*12b0*/  FMUL.FTZ R37, R37, R61 ;  /* 0x0000003d25257220 */ /* 0x000fce0000410000 */
[----:B------:R1:W3:Y:S01]  /*12c0*/  MUFU.RCP R23, R11 ;  /* 0x0000000b00177308 */ /* 0x0002e20000001000 */
[----:B------:R-:W-:Y:S01]  /*12d0*/  FMUL.FTZ R40, R40, R38 ;  /* 0x0000002628287220 */ /* 0x000fe20000410000 */
[----:B--2---:R-:W-:Y:S01]  /*12e0*/  FADD.FTZ R38, -R35, 1 ;  /* 0x3f80000023267421 */ /* 0x004fe20000010100 */
[----:B-1----:R-:W-:-:S03]  /*12f0*/  HADD2.F32 R11, -RZ, R12.H1_H1 ;  /* 0x3000000cff0b7230 */ /* 0x002fc60000004100 */
[----:B------:R-:W-:Y:S02]  /*1300*/  FFMA.FTZ R34, R34, R38, 1 ;  /* 0x3f80000022227423 */ /* 0x000fe40000010026 */
[----:B------:R-:W-:Y:S01]  /*1310*/  FMUL.FTZ R11, R11, R37 ;  /* 0x000000250b0b7220 */ /* 0x000fe20000410000 */
[----:B------:R-:W-:Y:S01]  /*1320*/  FADD.FTZ R37, -R17, 1 ;  /* 0x3f80000011257421 */ /* 0x000fe20000010100 */
[----:B------:R-:W-:Y:S02]  /*1330*/  HADD2.F32 R38, -RZ, R14.H0_H0 ;  /* 0x2000000eff267230 */ /* 0x000fe40000004100 */
[----:B------:R-:W-:Y:S01]  /*1340*/  FMUL.FTZ R35, R35, R34 ;  /* 0x0000002223237220 */ /* 0x000fe20000410000 */
[----:B------:R-:W-:Y:S01]  /*1350*/  FFMA.FTZ R37, R18, R37, 1 ;  /* 0x3f80000012257423 */ /* 0x000fe20000010025 */
[----:B0-----:R-:W-:Y:S01]  /*1360*/  FADD.FTZ R18, -R36, 1 ;  /* 0x3f80000024127421 */ /* 0x001fe20000010100 */
[----:B---3--:R-:W-:Y:S01]  /*1370*/  FADD.FTZ R34, -R23, 1 ;  /* 0x3f80000017227421 */ /* 0x008fe20000010100 */
[----:B------:R-:W-:-:S02]  /*1380*/  FADD.FTZ R38, -R16, R38 ;  /* 0x0000002610267221 */ /* 0x000fc40000010100 */
[----:B------:R-:W-:Y:S01]  /*1390*/  FFMA.FTZ R18, R22, R18, 1 ;  /* 0x3f80000016127423 */ /* 0x000fe20000010012 */
[----:B------:R-:W-:Y:S02]  /*13a0*/  HADD2.F32 R22, -RZ, R14.H1_H1 ;  /* 0x3000000eff167230 */ /* 0x000fe40000004100 */
[----:B------:R-:W-:Y:S01]  /*13b0*/  FFMA.FTZ R34, R19, R34, 1 ;  /* 0x3f80000013227423 */ /* 0x000fe20000010022 */
[----:B------:R-:W-:Y:S01]  /*13c0*/  FMUL.FTZ R19, R17, R37 ;  /* 0x0000002511137220 */ /* 0x000fe20000410000 */
[----:B------:R-:W-:Y:S01]  /*13d0*/  FMUL.FTZ R14, R5, R38 ;  /* 0x00000026050e7220 */ /* 0x000fe20000410000 */
[--C-:B------:R-:W-:Y:S02]  /*13e0*/  HADD2.F32 R17, -RZ, R15.reuse.H0_H0 ;  /* 0x2000000fff117230 */ /* 0x100fe40000004100 */
[----:B------:R-:W-:Y:S01]  /*13f0*/  FMUL.FTZ R23, R23, R34 ;  /* 0x0000002217177220 */ /* 0x000fe20000410000 */
[----:B------:R-:W-:Y:S01]  /*1400*/  FADD.FTZ R37, -R16, R22 ;  /* 0x0000001610257221 */ /* 0x000fe20000010100 */
[----:B------:R-:W-:-:S02]  /*1410*/  HADD2.F32 R34, -RZ, R15.H1_H1 ;  /* 0x3000000fff227230 */ /* 0x000fc40000004100 */
[----:B------:R-:W-:Y:S01]  /*1420*/  FFMA.FTZ R22, R0, R14, R57 ;  /* 0x0000000e00167223 */ /* 0x000fe20000010039 */
[----:B------:R-:W-:Y:S01]  /*1430*/  FMUL.FTZ R36, R36, R18 ;  /* 0x0000001224247220 */ /* 0x000fe20000410000 */
[C---:B------:R-:W-:Y:S01]  /*1440*/  FMUL.FTZ R15, R5.reuse, R37 ;  /* 0x00000025050f7220 */ /* 0x040fe20000410000 */
[C---:B------:R-:W-:Y:S01]  /*1450*/  FADD.FTZ R17, -R16.reuse, R17 ;  /* 0x0000001110117221 */ /* 0x040fe20000010100 */
[--C-:B------:R-:W-:Y:S02]  /*1460*/  HADD2.F32 R12, -RZ, R13.reuse.H0_H0 ;  /* 0x2000000dff0c7230 */ /* 0x100fe40000004100 */
[----:B------:R-:W-:Y:S01]  /*1470*/  FADD.FTZ R18, -R16, R34 ;  /* 0x0000002210127221 */ /* 0x000fe20000010100 */
[----:B------:R-:W-:Y:S01]  /*1480*/  FMUL.FTZ R37, R22, -1.4426950216293334961 ;  /* 0xbfb8aa3b16257820 */ /* 0x000fe20000410000 */
[----:B------:R-:W-:Y:S02]  /*1490*/  HADD2.F32 R38, -RZ, R20.H0_H0 ;  /* 0x20000014ff267230 */ /* 0x000fe40000004100 */
[----:B------:R-:W-:Y:S01]  /*14a0*/  FFMA.FTZ R34, R2, R15, R56 ;  /* 0x0000000f02227223 */ /* 0x000fe20000010038 */
[C---:B------:R-:W-:Y:S01]  /*14b0*/  FMUL.FTZ R16, R5.reuse, R17 ;  /* 0x0000001105107220 */ /* 0x040fe20000410000 */
[----:B------:R-:W-:Y:S01]  /*14c0*/  FMUL.FTZ R18, R5, R18 ;  /* 0x0000001205127220 */ /* 0x000fe20000410000 */
[----:B------:R-:W-:-:S02]  /*14d0*/  HADD2.F32 R13, -RZ, R13.H1_H1 ;  /* 0x3000000dff0d7230 */ /* 0x000fc40000004100 */
[----:B------:R-:W-:Y:S01]  /*14e0*/  FMUL.FTZ R12, R12, R40 ;  /* 0x000000280c0c7220 */ /* 0x000fe20000410000 */
[----:B------:R-:W-:Y:S01]  /*14f0*/  FMUL.FTZ R40, R34, -1.4426950216293334961 ;  /* 0xbfb8aa3b22287820 */ /* 0x000fe20000410000 */
[----:B------:R-:W-:Y:S01]  /*1500*/  FMUL.FTZ R17, R38, R35 ;  /* 0x0000002326117220 */ /* 0x000fe20000410000 */
[----:B------:R-:W0:Y:S01]  /*1510*/  MUFU.EX2 R37, R37 ;  /* 0x0000002500257308 */ /* 0x000e220000000800 */
[----:B------:R-:W-:Y:S01]  /*1520*/  FFMA.FTZ R38, R3, R16, R55 ;  /* 0x0000001003267223 */ /* 0x000fe20000010037 */
[----:B------:R-:W-:Y:S01]  /*1530*/  FFMA.FTZ R35, R4, R18, R54 ;  /* 0x0000001204237223 */ /* 0x000fe20000010036 */
[----:B------:R-:W-:Y:S02]  /*1540*/  FMUL.FTZ R13, R13, R41 ;  /* 0x000000290d0d7220 */ /* 0x000fe40000410000 */
[----:B------:R-:W-:Y:S01]  /*1550*/  FMUL.FTZ R41, R38, -1.4426950216293334961 ;  /* 0xbfb8aa3b26297820 */ /* 0x000fe20000410000 */
[----:B------:R-:W-:Y:S02]  /*1560*/  FMUL.FTZ R39, R35, -1.4426950216293334961 ;  /* 0xbfb8aa3b23277820 */ /* 0x000fe40000410000 */
[----:B------:R-:W1:Y:S01]  /*1570*/  MUFU.EX2 R40, R40 ;  /* 0x0000002800287308 */ /* 0x000e620000000800 */
[----:B------:R-:W-:-:S07]  /*1580*/  HADD2.F32 R20, -RZ, R20.H1_H1 ;  /* 0x30000014ff147230 */ /* 0x000fce0000004100 */
[----:B------:R-:W2:Y:S01]  /*1590*/  MUFU.EX2 R41, R41 ;  /* 0x0000002900297308 */ /* 0x000ea20000000800 */
[----:B0-----:R-:W-:-:S07]  /*15a0*/  FADD.FTZ R37, R37, 1 ;  /* 0x3f80000025257421 */ /* 0x001fce0000010000 */
[----:B------:R-:W0:Y:S01]  /*15b0*/  MUFU.EX2 R39, R39 ;  /* 0x0000002700277308 */ /* 0x000e220000000800 */
[----:B------:R-:W-:Y:S01]  /*15c0*/  FMUL.FTZ R19, R20, R19 ;  /* 0x0000001314137220 */ /* 0x000fe20000410000 */
[----:B-1----:R-:W-:Y:S01]  /*15d0*/  FADD.FTZ R40, R40, 1 ;  /* 0x3f80000028287421 */ /* 0x002fe20000010000 */
[----:B------:R-:W-:-:S05]  /*15e0*/  HADD2.F32 R20, -RZ, R21.H0_H0 ;  /* 0x20000015ff147230 */ /* 0x000fca0000004100 */
[----:B------:R-:W1:Y:S01]  /*15f0*/  MUFU.RCP R37, R37 ;  /* 0x0000002500257308 */ /* 0x000e620000001000 */
[----:B--2---:R-:W-:Y:S01]  /*1600*/  FADD.FTZ R41, R41, 1 ;  /* 0x3f80000029297421 */ /* 0x004fe20000010000 */
[----:B------:R-:W-:-:S06]  /*1610*/  FMUL.FTZ R20, R20, R23 ;  /* 0x0000001714147220 */ /* 0x000fcc0000410000 */
[----:B------:R-:W2:Y:S01]  /*1620*/  MUFU.RCP R40, R40 ;  /* 0x0000002800287308 */ /* 0x000ea20000001000 */
[----:B0-----:R-:W-:-:S07]  /*1630*/  FADD.FTZ R23, R39, 1 ;  /* 0x3f80000027177421 */ /* 0x001fce0000010000 */
[----:B------:R-:W0:Y:S01]  /*1640*/  MUFU.RCP R41, R41 ;  /* 0x0000002900297308 */ /* 0x000e220000001000 */
[----:B-1----:R-:W-:-:S07]  /*1650*/  FADD.FTZ R39, -R37, 1 ;  /* 0x3f80000025277421 */ /* 0x002fce0000010100 */
[----:B------:R-:W1:Y:S01]  /*1660*/  MUFU.RCP R23, R23 ;  /* 0x0000001700177308 */ /* 0x000e620000001000 */
[----:B------:R-:W-:Y:S01]  /*1670*/  FFMA.FTZ R22, R22, R39, 1 ;  /* 0x3f80000016167423 */ /* 0x000fe20000010027 */
[----:B--2---:R-:W-:Y:S01]  /*1680*/  FADD.FTZ R39, -R40, 1 ;  /* 0x3f80000028277421 */ /* 0x004fe20000010100 */
[----:B------:R-:W-:-:S03]  /*1690*/  HADD2.F32 R21, -RZ, R21.H1_H1 ;  /* 0x30000015ff157230 */ /* 0x000fc60000004100 */
[----:B------:R-:W-:Y:S02]  /*16a0*/  FFMA.FTZ R34, R34, R39, 1 ;  /* 0x3f80000022227423 */ /* 0x000fe40000010027 */
[----:B------:R-:W-:Y:S01]  /*16b0*/  FMUL.FTZ R21, R21, R36 ;  /* 0x0000002415157220 */ /* 0x000fe20000410000 */
[----:B0-----:R-:W-:-:S04]  /*16c0*/  FADD.FTZ R39, -R41, 1 ;  /* 0x3f80000029277421 */ /* 0x001fc80000010100 */
[----:B------:R-:W-:Y:S01]  /*16d0*/  FFMA.FTZ R39, R38, R39, 1 ;  /* 0x3f80000026277423 */ /* 0x000fe20000010027 */
[----:B-1----:R-:W-:-:S03]  /*16e0*/  FADD.FTZ R36, -R23, 1 ;  /* 0x3f80000017247421 */ /* 0x002fc60000010100 */
[----:B------:R-:W-:Y:S01]  /*16f0*/  FMUL.FTZ R39, R41, R39 ;  /* 0x0000002729277220 */ /* 0x000fe20000410000 */
[----:B------:R-:W-:Y:S01]  /*1700*/  FFMA.FTZ R36, R35, R36, 1 ;  /* 0x3f80000023247423 */ /* 0x000fe20000010024 */
[----:B------:R-:W-:-:S03]  /*1710*/  FMUL.FTZ R35, R0, R6 ;  /* 0x0000000600237220 */ /* 0x000fc60000410000 */
[----:B------:R-:W-:Y:S01]  /*1720*/  FMUL.FTZ R41, R23, R36 ;  /* 0x0000002417297220 */ /* 0x000fe20000410000 */
[----:B------:R-:W-:Y:S01]  /*1730*/  FFMA.FTZ R35, R50, R35, RZ ;  /* 0x0000002332237223 */ /* 0x000fe200000100ff */
[----:B------:R-:W-:-:S04]  /*1740*/  FMUL.FTZ R23, R2, R7 ;  /* 0x0000000702177220 */ /* 0x000fc80000410000 */
[----:B------:R-:W-:Y:S01]  /*1750*/  FFMA.FTZ R35, R49, R23, R35 ;  /* 0x0000001731237223 */ /* 0x000fe20000010023 */
[----:B------:R-:W-:Y:S01]  /*1760*/  FMUL.FTZ R23, R3, R8 ;  /* 0x0000000803177220 */ /* 0x000fe20000410000 */
[----:B------:R-:W-:-:S03]  /*1770*/  FMUL.FTZ R22, R37, R22 ;  /* 0x0000001625167220 */ /* 0x000fc60000410000 */
[----:B------:R-:W-:Y:S01]  /*1780*/  FFMA.FTZ R35, R48, R23, R35 ;  /* 0x0000001730237223 */ /* 0x000fe20000010023 */
[--C-:B------:R-:W-:Y:S02]  /*1790*/  HADD2.F32 R23, -RZ, R32.reuse.H0_H0 ;  /* 0x20000020ff177230 */ /* 0x100fe40000004100 */
[----:B------:R-:W-:Y:S01]  /*17a0*/  FMUL.FTZ R36, R4, R9 ;  /* 0x0000000904247220 */ /* 0x000fe20000410000 */
[----:B------:R-:W-:Y:S02]  /*17b0*/  FMUL.FTZ R34, R40, R34 ;  /* 0x0000002228227220 */ /* 0x000fe40000410000 */
[----:B------:R-:W-:Y:S01]  /*17c0*/  FMUL.FTZ R22, R23, R22 ;  /* 0x0000001617167220 */ /* 0x000fe20000410000 */
[----:B------:R-:W-:Y:S02]  /*17d0*/  HADD2.F32 R23, -RZ, R32.H1_H1 ;  /* 0x30000020ff177230 */ /* 0x000fe40000004100 */
[----:B------:R-:W-:Y:S01]  /*17e0*/  FFMA.FTZ R35, R47, R36, R35 ;  /* 0x000000242f237223 */ /* 0x000fe20000010023 */
[----:B------:R-:W-:-:S02]  /*17f0*/  FMUL.FTZ R32, R0, R10 ;  /* 0x0000000a00207220 */ /* 0x000fc40000410000 */
[----:B------:R-:W-:Y:S02]  /*1800*/  FMUL.FTZ R23, R23, R34 ;  /* 0x0000002217177220 */ /* 0x000fe40000410000 */
[----:B------:R-:W-:Y:S01]  /*1810*/  FFMA.FTZ R32, R46, R32, R35 ;  /* 0x000000202e207223 */ /* 0x000fe20000010023 */
[----:B------:R-:W-:Y:S01]  /*1820*/  FMUL.FTZ R34, R2, R11 ;  /* 0x0000000b02227220 */ /* 0x000fe20000410000 */
[----:B------:R-:W-:-:S03]  /*1830*/  FFMA.FTZ R35, R0, R6, RZ ;  /* 0x0000000600237223 */ /* 0x000fc600000100ff */
[----:B------:R-:W-:Y:S01]  /*1840*/  FFMA.FTZ R34, R53, R34, R32 ;  /* 0x0000002235227223 */ /* 0x000fe20000010020 */
[----:B------:R-:W-:Y:S01]  /*1850*/  FMUL.FTZ R32, R3, R12 ;  /* 0x0000000c03207220 */ /* 0x000fe20000410000 */
[----:B------:R-:W-:-:S03]  /*1860*/  FFMA.FTZ R35, R2, R7, R35 ;  /* 0x0000000702237223 */ /* 0x000fc60000010023 */
[----:B------:R-:W-:Y:S01]  /*1870*/  FFMA.FTZ R32, R52, R32, R34 ;  /* 0x0000002034207223 */ /* 0x000fe20000010022 */
[----:B------:R-:W-:-:S04]  /*1880*/  FFMA.FTZ R34, R3, R8, R35 ;  /* 0x0000000803227223 */ /* 0x000fc80000010023 */
[----:B------:R-:W-:-:S04]  /*1890*/  FFMA.FTZ R34, R4, R9, R34 ;  /* 0x0000000904227223 */ /* 0x000fc80000010022 */
[----:B------:R-:W-:Y:S01]  /*18a0*/  FFMA.FTZ R34, R0, R10, R34 ;  /* 0x0000000a00227223 */ /* 0x000fe20000010022 */
[----:B------:R-:W-:-:S03]  /*18b0*/  FMUL.FTZ R35, R4, R13 ;  /* 0x0000000d04237220 */ /* 0x000fc60000410000 */
[----:B------:R-:W-:Y:S01]  /*18c0*/  FFMA.FTZ R34, R2, R11, R34 ;  /* 0x0000000b02227223 */ /* 0x000fe20000010022 */
[----:B------:R-:W-:-:S03]  /*18d0*/  FFMA.FTZ R32, R51, R35, R32 ;  /* 0x0000002333207223 */ /* 0x000fc60000010020 */
[----:B------:R-:W-:Y:S01]  /*18e0*/  FFMA.FTZ R34, R3, R12, R34 ;  /* 0x0000000c03227223 */ /* 0x000fe20000010022 */
[----:B------:R-:W-:-:S03]  /*18f0*/  FMUL.FTZ R35, R0, R17 ;  /* 0x0000001100237220 */ /* 0x000fc60000410000 */
[----:B------:R-:W-:Y:S01]  /*1900*/  FFMA.FTZ R34, R4, R13, R34 ;  /* 0x0000000d04227223 */ /* 0x000fe20000010022 */
[----:B------:R-:W-:Y:S01]  /*1910*/  FFMA.FTZ R32, R45, R35, R32 ;  /* 0x000000232d207223 */ /* 0x000fe20000010020 */
[----:B------:R-:W-:Y:S02]  /*1920*/  FMUL.FTZ R35, R2, R19 ;  /* 0x0000001302237220 */ /* 0x000fe40000410000 */
[----:B------:R-:W-:Y:S02]  /*1930*/  FFMA.FTZ R34, R0, R17, R34 ;  /* 0x0000001100227223 */ /* 0x000fe40000010022 */
[----:B------:R-:W-:Y:S02]  /*1940*/  FFMA.FTZ R32, R44, R35, R32 ;  /* 0x000000232c207223 */ /* 0x000fe40000010020 */
[----:B------:R-:W-:Y:S01]  /*1950*/  FFMA.FTZ R34, R2, R19, R34 ;  /* 0x0000001302227223 */ /* 0x000fe20000010022 */
[----:B------:R-:W-:-:S03]  /*1960*/  FMUL.FTZ R35, R3, R20 ;  /* 0x0000001403237220 */ /* 0x000fc60000410000 */
[----:B------:R-:W-:Y:S01]  /*1970*/  FFMA.FTZ R34, R3, R20, R34 ;  /* 0x0000001403227223 */ /* 0x000fe20000010022 */
[----:B------:R-:W-:Y:S01]  /*1980*/  FFMA.FTZ R32, R43, R35, R32 ;  /* 0x000000232b207223 */ /* 0x000fe20000010020 */
[CC--:B------:R-:W-:Y:S01]  /*1990*/  FMUL.FTZ R35, R4.reuse, R21.reuse ;  /* 0x0000001504237220 */ /* 0x0c0fe20000410000 */
[----:B------:R-:W-:Y:S01]  /*19a0*/  MOV R36, 0x28 ;  /* 0x0000002800247802 */ /* 0x000fe20000000f00 */
[----:B------:R-:W-:Y:S02]  /*19b0*/  FFMA.FTZ R34, R4, R21, R34 ;  /* 0x0000001504227223 */ /* 0x000fe40000010022 */
[----:B------:R-:W-:Y:S02]  /*19c0*/  FFMA.FTZ R32, R42, R35, R32 ;  /* 0x000000232a207223 */ /* 0x000fe40000010020 */
[----:B------:R-:W-:Y:S01]  /*19d0*/  FFMA.FTZ R35, R0, R22, R34 ;  /* 0x0000001600237223 */ /* 0x000fe20000010022 */
[----:B------:R-:W-:Y:S02]  /*19e0*/  IMAD R34, R24, R36, UR6 ;  /* 0x0000000618227e24 */ /* 0x000fe4000f8e0224 */
[----:B------:R-:W2:Y:S02]  /*19f0*/  LDL.LU R24, [R1+0x1c] ;  /* 0x00001c0001187983 */ /* 0x000ea40000300800 */
[----:B------:R-:W-:-:S02]  /*1a00*/  IMAD R34, R25, 0x8, R34 ;  /* 0x0000000819227824 */ /* 0x000fc400078e0222 */
[----:B------:R-:W3:Y:S01]  /*1a10*/  LDL.LU R25, [R1+0x18] ;  /* 0x0000180001197983 */ /* 0x000ee20000300800 */
[--C-:B------:R-:W-:Y:S02]  /*1a20*/  HADD2.F32 R40, -RZ, R33.reuse.H0_H0 ;  /* 0x20000021ff287230 */ /* 0x100fe40000004100 */
[----:B------:R-:W-:Y:S01]  /*1a30*/  HADD2.F32 R33, -RZ, R33.H1_H1 ;  /* 0x30000021ff217230 */ /* 0x000fe20000004100 */
[----:B------:R-:W0:Y:S01]  /*1a40*/  S2R R38, SR_TID.X ;  /* 0x0000000000267919 */ /* 0x000e220000002100 */
[----:B------:R-:W-:-:S03]  /*1a50*/  UIADD3 UR7, UP0, UR10, 0x5, URZ ;  /* 0x000000050a077890 */ /* 0x000fc6000ff1e03f */
[----:B------:R-:W-:Y:S01]  /*1a60*/  FMUL.FTZ R41, R33, R41 ;  /* 0x0000002921297220 */ /* 0x000fe20000410000 */
[----:B------:R-:W-:Y:S01]  /*1a70*/  FMUL.FTZ R33, R0, R22 ;  /* 0x0000001600217220 */ /* 0x000fe20000410000 */
[----:B------:R-:W-:Y:S02]  /*1a80*/  UIADD3.X UR9, URZ, UR5, URZ, UP0, !UPT ;  /* 0x000000053f097290 */ /* 0x000fe400087fe43f */
[----:B------:R-:W-:Y:S01]  /*1a90*/  UISETP.GE.U32.AND UP0, UPT, UR7, UR14, UPT ;  /* 0x0000000e0700728c */ /* 0x000fe2000bf06070 */
[----:B------:R-:W-:Y:S01]  /*1aa0*/  FFMA.FTZ R32, R14, R33, R32 ;  /* 0x000000210e207223 */ /* 0x000fe20000010020 */
[----:B------:R-:W-:Y:S01]  /*1ab0*/  FMUL.FTZ R33, R2, R23 ;  /* 0x0000001702217220 */ /* 0x000fe20000410000 */
[----:B------:R-:W-:Y:S01]  /*1ac0*/  FMUL.FTZ R40, R40, R39 ;  /* 0x0000002728287220 */ /* 0x000fe20000410000 */
[----:B------:R-:W-:Y:S02]  /*1ad0*/  UISETP.GE.AND.EX UP0, UPT, UR9, UR15, UPT, UP0 ;  /* 0x0000000f0900728c */ /* 0x000fe4000bf06300 */
[----:B------:R-:W-:Y:S01]  /*1ae0*/  FFMA.FTZ R32, R15, R33, R32 ;  /* 0x000000210f207223 */ /* 0x000fe20000010020 */
[----:B------:R-:W-:Y:S01]  /*1af0*/  FMUL.FTZ R33, R3, R40 ;  /* 0x0000002803217220 */ /* 0x000fe20000410000 */
[----:B------:R-:W-:-:S02]  /*1b00*/  FFMA.FTZ R35, R2, R23, R35 ;  /* 0x0000001702237223 */ /* 0x000fc40000010023 */
[----:B------:R-:W-:Y:S01]  /*1b10*/  PLOP3.LUT P0, PT, PT, PT, UP0, 0x80, 0x0 ;  /* 0x000000000000781c */ /* 0x000fe20003f0f008 */
[----:B------:R-:W-:Y:S01]  /*1b20*/  FFMA.FTZ R36, R16, R33, R32 ;  /* 0x0000002110247223 */ /* 0x000fe20000010020 */
        /* <DEDUP_REMOVED lines=23> */
[----:B------:R-:W-:Y:S01]  /*1ca0*/  UMOV UR11, UR5 ;  /* 0x00000005000b7c82 */ /* 0x000fe20008000000 */
[----:B0-----:R-:W-:Y:S01]  /*1cb0*/  ISETP.GT.U32.AND P1, PT, R38, 0x3f, PT ;  /* 0x0000003f2600780c */ /* 0x001fe20003f24070 */
[----:B------:R-:W-:Y:S01]  /*1cc0*/  FFMA.FTZ R30, R14, R22, R30 ;  /* 0x000000160e1e7223 */ /* 0x000fe2000001001e */
[----:B------:R-:W-:Y:S01]  /*1cd0*/  MOV R61, UR10 ;  /* 0x0000000a003d7c02 */ /* 0x000fe20008000f00 */
[----:B------:R-:W-:Y:S01]  /*1ce0*/  FADD.FTZ R31, R31, R22 ;  /* 0x000000161f1f7221 */ /* 0x000fe20000010000 */
[----:B------:R-:W-:Y:S01]  /*1cf0*/  FFMA.FTZ R28, R15, R23, R28 ;  /* 0x000000170f1c7223 */ /* 0x000fe2000001001c */
[----:B------:R-:W-:Y:S01]  /*1d00*/  FADD.FTZ R29, R29, R23 ;  /* 0x000000171d1d7221 */ /* 0x000fe20000010000 */
[----:B------:R-:W-:Y:S01]  /*1d10*/  FFMA.FTZ R26, R16, R40, R26 ;  /* 0x00000028101a7223 */ /* 0x000fe2000001001a */
[----:B------:R-:W-:Y:S01]  /*1d20*/  FADD.FTZ R27, R27, R40 ;  /* 0x000000281b1b7221 */ /* 0x000fe20000010000 */
[----:B------:R-:W-:Y:S01]  /*1d30*/  BAR.SYNC.DEFER_BLOCKING 0x0 ;  /* 0x0000000000007b1d */ /* 0x000fe20000010000 */
[----:B--2---:R-:W-:Y:S01]  /*1d40*/  FFMA.FTZ R24, R47, R9, R24 ;  /* 0x000000092f187223 */ /* 0x004fe20000010018 */
[----:B---3--:R-:W-:-:S03]  /*1d50*/  FADD.FTZ R25, R9, R25 ;  /* 0x0000001909197221 */ /* 0x008fc60000010000 */
[----:B------:R-:W-:Y:S01]  /*1d60*/  FFMA.FTZ R24, R51, R13, R24 ;  /* 0x0000000d33187223 */ /* 0x000fe20000010018 */
[----:B------:R-:W-:-:S03]  /*1d70*/  FADD.FTZ R25, R25, R13 ;  /* 0x0000000d19197221 */ /* 0x000fc60000010000 */
[----:B------:R-:W-:Y:S01]  /*1d80*/  FFMA.FTZ R24, R42, R21, R24 ;  /* 0x000000152a187223 */ /* 0x000fe20000010018 */
[----:B------:R-:W-:-:S03]  /*1d90*/  FADD.FTZ R25, R25, R21 ;  /* 0x0000001519197221 */ /* 0x000fc60000010000 */
[----:B------:R-:W-:Y:S01]  /*1da0*/  FFMA.FTZ R24, R18, R41, R24 ;  /* 0x0000002912187223 */ /* 0x000fe20000010018 */
[----:B------:R-:W-:Y:S01]  /*1db0*/  FADD.FTZ R25, R25, R41 ;  /* 0x0000002919197221 */ /* 0x000fe20000010000 */
        /* <DEDUP_REMOVED lines=54> */
.L_x_3225:
        /* <DEDUP_REMOVED lines=25> */
[----:B------:R-:W-:-:S04]  /*22b0*/  IMAD R32, R32, R33, UR6 ;  /* 0x0000000620207e24 */ /* 0x000fc8000f8e0221 */
[----:B------:R-:W-:-:S06]  /*22c0*/  IMAD.IADD R32, R37, 0x1, R32 ;  /* 0x0000000125207824 */ /* 0x000fcc00078e0220 */
        /* <DEDUP_REMOVED lines=19> */
.L_x_3227:
[----:B------:R-:W-:Y:S05]  /*2400*/  BSYNC B0 ;  /* 0x0000000000007941 */ /* 0x000fea0003800000 */
.L_x_3226:
        /* <DEDUP_REMOVED lines=23> */
.L_x_3229:
[----:B------:R-:W-:Y:S05]  /*2580*/  BSYNC B0 ;  /* 0x0000000000007941 */ /* 0x000fea0003800000 */
.L_x_3228:
        /* <DEDUP_REMOVED lines=17> */
.L_x_3232:
[----:B------:R-:W2:Y:S04]  /*26a0*/  LD.E.STRONG.GPU R35, desc[UR12][R32.64] ;  /* 0x0000000c20237980 */ /* 0x000ea8000c10f900 */
[----:B--2---:R-:W-:Y:S01]  /*26b0*/  CCTL.IVALL ;  /* 0x00000000ff00798f */ /* 0x004fe20002000000 */
[----:B------:R-:W-:Y:S05]  /*26c0*/  YIELD ;  /* 0x0000000000007946 */ /* 0x000fea0003800000 */
[----:B-----5:R-:W-:-:S04]  /*26d0*/  LOP3.LUT R35, R35, R34, RZ, 0x3c, !PT ;  /* 0x0000002223237212 */ /* 0x020fc800078e3cff */
[----:B------:R-:W-:-:S13]  /*26e0*/  ISETP.GT.AND P1, PT, R35, -0x1, PT ;  /* 0xffffffff2300780c */ /* 0x000fda0003f24270 */
[----:B------:R-:W-:Y:S05]  /*26f0*/  @P1 BRA `(.L_x_3232) ;  /* 0xfffffffc00e81947 */ /* 0x000fea000383ffff */
.L_x_3231:
[----:B------:R-:W-:Y:S05]  /*2700*/  WARPSYNC.ALL ;  /* 0x0000000000007948 */ /* 0x000fea0003800000 */
[----:B------:R-:W-:Y:S06]  /*2710*/  BAR.SYNC.DEFER_BLOCKING 0x0 ;  /* 0x0000000000007b1d */ /* 0x000fec0000010000 */
[----:B------:R-:W-:Y:S05]  /*2720*/  BRA `(.L_x_3233) ;  /* 0x0000000000647947 */ /* 0x000fea0003800000 */
.L_x_3230:
        /* <DEDUP_REMOVED lines=17> */
.L_x_3235:
[----:B------:R-:W2:Y:S04]  /*2840*/  LD.E.STRONG.GPU R35, desc[UR12][R32.64] ;  /* 0x0000000c20237980 */ /* 0x000ea8000c10f900 */
[----:B--2---:R-:W-:Y:S01]  /*2850*/  CCTL.IVALL ;  /* 0x00000000ff00798f */ /* 0x004fe20002000000 */
[----:B------:R-:W-:Y:S05]  /*2860*/  YIELD ;  /* 0x0000000000007946 */ /* 0x000fea0003800000 */
[----:B-----5:R-:W-:-:S04]  /*2870*/  LOP3.LUT R35, R35, R34, RZ, 0x3c, !PT ;  /* 0x0000002223237212 */ /* 0x020fc800078e3cff */
[----:B------:R-:W-:-:S13]  /*2880*/  ISETP.GT.AND P1, PT, R35, -0x1, PT ;  /* 0xffffffff2300780c */ /* 0x000fda0003f24270 */
[----:B------:R-:W-:Y:S05]  /*2890*/  @P1 BRA `(.L_x_3235) ;  /* 0xfffffffc00e81947 */ /* 0x000fea000383ffff */
.L_x_3234:
[----:B------:R-:W-:Y:S05]  /*28a0*/  WARPSYNC.ALL ;  /* 0x0000000000007948 */ /* 0x000fea0003800000 */
[----:B------:R-:W-:Y:S06]  /*28b0*/  BAR.SYNC.DEFER_BLOCKING 0x0 ;  /* 0x0000000000007b1d */ /* 0x000fec0000010000 */
.L_x_3233:
        /* <DEDUP_REMOVED lines=12> */
[----:B0-----:R-:W0:Y:S04]  /*2980*/  LDC.64 R2, c[0x0][0x260] ;  /* 0x00009800ff027b82 */ /* 0x001e280000000a00 */
[----:B------:R-:W-:Y:S01]  /*2990*/  IMAD R32, R32, 0x400, R33 ;  /* 0x0000040020207824 */ /* 0x000fe200078e0221 */
[----:B------:R-:W-:-:S04]  /*29a0*/  LOP3.LUT R33, R35, 0xf, RZ, 0xc0, !PT ;  /* 0x0000000f23217812 */ /* 0x000fc800078ec0ff */
[----:B------:R-:W-:-:S04]  /*29b0*/  IADD3 R32, R32, R33, RZ ;  /* 0x0000002120207210 */ /* 0x000fc80007ffe0ff */
        /* <DEDUP_REMOVED lines=21> */
.L_x_3237:
[----:B------:R-:W-:Y:S05]  /*2b10*/  BSYNC B0 ;  /* 0x0000000000007941 */ /* 0x000fea0003800000 */
.L_x_3236:
        /* <DEDUP_REMOVED lines=29> */
.L_x_3239:
[----:B------:R-:W-:Y:S05]  /*2cf0*/  BSYNC B0 ;  /* 0x0000000000007941 */ /* 0x000fea0003800000 */
.L_x_3238:
[----:B0-----:R-:W2:Y:S01]  /*2d00*/  LDL R32, [R1+0x4] ;  /* 0x0000040001207983 */ /* 0x001ea20000100800 */
[----:B------:R-:W0:Y:S01]  /*2d10*/  S2UR UR10, SR_CgaCtaId ;  /* 0x00000000000a79c3 */ /* 0x000e220000008800 */
[----:B------:R-:W-:Y:S02]  /*2d20*/  UMOV UR5, 0x400 ;  /* 0x0000040000057882 */ /* 0x000fe40000000000 */
[----:B------:R-:W3:Y:S01]  /*2d30*/  LDL.LU R37, [R1] ;  /* 0x0000000001257983 */ /* 0x000ee20000300800 */
[----:B------:R-:W-:-:S04]  /*2d40*/  UIADD3 UR5, UR5, 0x3480, URZ ;  /* 0x0000348005057890 */ /* 0x000fc8000fffe03f */
[----:B0-----:R-:W-:Y:S02]  /*2d50*/  ULEA UR5, UR10, UR5, 0x18 ;  /* 0x000000050a057291 */ /* 0x001fe4000f8ec03f */
[----:B------:R-:W-:Y:S02]  /*2d60*/  UIMAD UR11, UR11, 0x50000, URZ ;  /* 0x000500000b0b78a4 */ /* 0x000fe4000f8e023f */
[----:B------:R-:W-:Y:S01]  /*2d70*/  ULOP3.LUT UR4, UR4, 0x1, URZ, 0x3c, !UPT ;  /* 0x0000000104047892 */ /* 0x000fe2000f8e3c3f */
[----:B------:R-:W-:Y:S01]  /*2d80*/  BAR.SYNC.DEFER_BLOCKING 0x0 ;  /* 0x0000000000007b1d */ /* 0x000fe20000010000 */
[----:B--2---:R-:W-:Y:S01]  /*2d90*/  LEA R32, R32, UR5, 0x3 ;  /* 0x0000000520207c11 */ /* 0x004fe2000f8e18ff */
[----:B------:R-:W-:-:S04]  /*2da0*/  USHF.L.U32 UR5, UR18, 0x4, URZ ;  /* 0x0000000412057899 */ /* 0x000fc8000800063f */
[----:B------:R-:W-:Y:S01]  /*2db0*/  ULOP3.LUT UR5, UR5, 0x3f0, URZ, 0xc0, !UPT ;  /* 0x000003f005057892 */ /* 0x000fe2000f8ec03f */
[----:B------:R-:W0:Y:S02]  /*2dc0*/  LDS.64 R32, [R32] ;  /* 0x0000000020207984 */ /* 0x000e240000000a00 */
[--C-:B0----5:R-:W-:Y:S01]  /*2dd0*/  FFMA.FTZ R6, R0, R6, -R32.reuse ;  /* 0x0000000600067223 */ /* 0x121fe20000010820 */
[----:B------:R-:W-:-:S03]  /*2de0*/  FFMA.FTZ R7, R2, R7, -R32 ;  /* 0x0000000702077223 */ /* 0x000fc60000010820 */
[-C--:B------:R-:W-:Y:S01]  /*2df0*/  FFMA.FTZ R6, R50, -R33.reuse, R6 ;  /* 0x8000002132067223 */ /* 0x080fe20000010006 */
[----:B------:R-:W-:-:S03]  /*2e00*/  FFMA.FTZ R34, R49, -R33, R7 ;  /* 0x8000002131227223 */ /* 0x000fc60000010007 */
[C---:B------:R-:W-:Y:S01]  /*2e10*/  FMUL.FTZ R6, R5.reuse, R6 ;  /* 0x0000000605067220 */ /* 0x040fe20000410000 */
[----:B------:R-:W-:-:S05]  /*2e20*/  FMUL.FTZ R7, R5, R34 ;  /* 0x0000002205077220 */ /* 0x000fca0000410000 */
[----:B------:R-:W-:Y:S01]  /*2e30*/  F2FP.F16.F32.PACK_AB R34, R7, R6 ;  /* 0x000000060722723e */ /* 0x000fe200000000ff */
[--C-:B------:R-:W-:Y:S01]  /*2e40*/  FFMA.FTZ R7, R3, R8, -R32.reuse ;  /* 0x0000000803077223 */ /* 0x100fe20000010820 */
[--C-:B------:R-:W-:Y:S01]  /*2e50*/  FFMA.FTZ R6, R4, R9, -R32.reuse ;  /* 0x0000000904067223 */ /* 0x100fe20000010820 */
[----:B------:R-:W-:Y:S02]  /*2e60*/  FFMA.FTZ R9, R0, R10, -R32 ;  /* 0x0000000a00097223 */ /* 0x000fe40000010820 */
[-C--:B------:R-:W-:Y:S01]  /*2e70*/  FFMA.FTZ R48, R48, -R33.reuse, R7 ;  /* 0x8000002130307223 */ /* 0x080fe20000010007 */
[----:B------:R-:W-:Y:S01]  /*2e80*/  FFMA.FTZ R47, R47, -R33, R6 ;  /* 0x800000212f2f7223 */ /* 0x000fe20000010006 */
[----:B------:R-:W-:-:S04]  /*2e90*/  IMAD.WIDE.U32 R6, R35, -0x33333333, RZ ;  /* 0xcccccccd23067825 */ /* 0x000fc800078e00ff */
[----:B------:R-:W-:Y:S01]  /*2ea0*/  FFMA.FTZ R10, R2, R11, -R32 ;  /* 0x0000000b020a7223 */ /* 0x000fe20000010820 */
[----:B------:R-:W-:Y:S01]  /*2eb0*/  FFMA.FTZ R46, R46, -R33, R9 ;  /* 0x800000212e2e7223 */ /* 0x000fe20000010009 */
[----:B------:R-:W-:-:S05]  /*2ec0*/  SHF.R.U32.HI R6, RZ, 0x6, R7 ;  /* 0x00000006ff067819 */ /* 0x000fca0000011607 */
[C---:B------:R-:W-:Y:S01]  /*2ed0*/  IMAD R7, R6.reuse, -0x50, R35 ;  /* 0xffffffb006077824 */ /* 0x040fe200078e0223 */
[----:B------:R-:W-:-:S04]  /*2ee0*/  IADD3 R8, R6, UR5, RZ ;  /* 0x0000000506087c10 */ /* 0x000fc8000fffe0ff */
[----:B------:R-:W-:Y:S01]  /*2ef0*/  SHF.L.U32 R6, R7, 0x2, RZ ;  /* 0x0000000207067819 */ /* 0x000fe200000006ff */
[----:B------:R-:W-:Y:S01]  /*2f00*/  HFMA2.MMA R7, -RZ, RZ, 0, 0 ;  /* 0x00000000ff077435 */ /* 0x000fe200000001ff */
[----:B------:R-:W-:Y:S02]  /*2f10*/  IMAD R8, R8, 0x140, RZ ;  /* 0x0000014008087824 */ /* 0x000fe400078e02ff */
[----:B------:R-:W-:-:S03]  /*2f20*/  FFMA.FTZ R10, R53, -R33, R10 ;  /* 0x80000021350a7223 */ /* 0x000fc6000001000a */
[C---:B------:R-:W-:Y:S02]  /*2f30*/  IADD3 R9, R8.reuse, 0xf00, RZ ;  /* 0x00000f0008097810 */ /* 0x040fe40007ffe0ff */
[----:B------:R-:W-:Y:S01]  /*2f40*/  IMAD.WIDE.U32 R6, R61, 0x50000, R6 ;  /* 0x000500003d067825 */ /* 0x000fe200078e0006 */
[----:B------:R-:W-:-:S03]  /*2f50*/  IADD3 R35, R8, 0xa00, RZ ;  /* 0x00000a0008237810 */ /* 0x000fc60007ffe0ff */
[--C-:B------:R-:W-:Y:S01]  /*2f60*/  FFMA.FTZ R36, R0, R17, -R32.reuse ;  /* 0x0000001100247223 */ /* 0x100fe20000010820 */
[C---:B------:R-:W-:Y:S01]  /*2f70*/  FMUL.FTZ R46, R5.reuse, R46 ;  /* 0x0000002e052e7220 */ /* 0x040fe20000410000 */
[----:B------:R-:W-:Y:S01]  /*2f80*/  FMUL.FTZ R17, R5, R10 ;  /* 0x0000000a05117220 */ /* 0x000fe20000410000 */
[----:B------:R-:W-:Y:S01]  /*2f90*/  IADD3 R8, P1, R9, R6, RZ ;  /* 0x0000000609087210 */ /* 0x000fe20007f3e0ff */
[--C-:B------:R-:W-:Y:S01]  /*2fa0*/  FFMA.FTZ R9, R3, R12, -R32.reuse ;  /* 0x0000000c03097223 */ /* 0x100fe20000010820 */
[----:B------:R-:W-:Y:S02]  /*2fb0*/  VIADD R7, R7, UR11 ;  /* 0x0000000b07077c36 */ /* 0x000fe40008000000 */
[--C-:B------:R-:W-:Y:S01]  /*2fc0*/  FFMA.FTZ R12, R4, R13, -R32.reuse ;  /* 0x0000000d040c7223 */ /* 0x100fe20000010820 */
[----:B------:R-:W-:Y:S01]  /*2fd0*/  IADD3 R6, P2, R35, R6, RZ ;  /* 0x0000000623067210 */ /* 0x000fe20007f5e0ff */
[--C-:B------:R-:W-:Y:S01]  /*2fe0*/  FFMA.FTZ R19, R2, R19, -R32.reuse ;  /* 0x0000001302137223 */ /* 0x100fe20000010820 */
[--C-:B------:R-:W-:Y:S01]  /*2ff0*/  FFMA.FTZ R20, R3, R20, -R32.reuse ;  /* 0x0000001403147223 */ /* 0x100fe20000010820 */
[--C-:B------:R-:W-:Y:S01]  /*3000*/  FFMA.FTZ R21, R4, R21, -R32.reuse ;  /* 0x0000001504157223 */ /* 0x100fe20000010820 */
[--C-:B------:R-:W-:Y:S01]  /*3010*/  FFMA.FTZ R13, R0, R22, -R32.reuse ;  /* 0x00000016000d7223 */ /* 0x100fe20000010820 */
[----:B------:R-:W-:Y:S01]  /*3020*/  ULDC.64 UR10, c[0x0][0x210] ;  /* 0x00008400000a7ab9 */ /* 0x000fe20000000a00 */
[--C-:B------:R-:W-:Y:S01]  /*3030*/  FFMA.FTZ R22, R2, R23, -R32.reuse ;  /* 0x0000001702167223 */ /* 0x100fe20000010820 */
[C---:B------:R-:W-:Y:S01]  /*3040*/  FMUL.FTZ R48, R5.reuse, R48 ;  /* 0x0000003005307220 */ /* 0x040fe20000410000 */
[----:B------:R-:W-:Y:S01]  /*3050*/  FMUL.FTZ R47, R5, R47 ;  /* 0x0000002f052f7220 */ /* 0x000fe20000410000 */
[----:B------:R-:W-:Y:S01]  /*3060*/  FFMA.FTZ R11, R3, R40, -R32 ;  /* 0x00000028030b7223 */ /* 0x000fe20000010820 */
[-C--:B------:R-:W-:Y:S01]  /*3070*/  FFMA.FTZ R52, R52, -R33.reuse, R9 ;  /* 0x8000002134347223 */ /* 0x080fe20000010009 */
[-C--:B------:R-:W-:Y:S01]  /*3080*/  FFMA.FTZ R12, R51, -R33.reuse, R12 ;  /* 0x80000021330c7223 */ /* 0x080fe2000001000c */
[----:B------:R-:W-:Y:S01]  /*3090*/  IADD3 R60, P3, R60, UR10, RZ ;  /* 0x0000000a3c3c7c10 */ /* 0x000fe2000ff7e0ff */
[-C--:B------:R-:W-:Y:S01]  /*30a0*/  FFMA.FTZ R36, R45, -R33.reuse, R36 ;  /* 0x800000212d247223 */ /* 0x080fe20000010024 */
[----:B------:R-:W-:Y:S01]  /*30b0*/  F2FP.F16.F32.PACK_AB R46, R17, R46 ;  /* 0x0000002e112e723e */ /* 0x000fe200000000ff */
[-C--:B------:R-:W-:Y:S01]  /*30c0*/  FFMA.FTZ R44, R44, -R33.reuse, R19 ;  /* 0x800000212c2c7223 */ /* 0x080fe20000010013 */
[-C--:B------:R-:W-:Y:S01]  /*30d0*/  FFMA.FTZ R20, R43, -R33.reuse, R20 ;  /* 0x800000212b147223 */ /* 0x080fe20000010014 */
[----:B------:R-:W-:Y:S01]  /*30e0*/  FFMA.FTZ R42, R42, -R33, R21 ;  /* 0x800000212a2a7223 */ /* 0x000fe20000010015 */
[----:B------:R-:W-:Y:S01]  /*30f0*/  IADD3.X R17, RZ, R7, RZ, P2, !PT ;  /* 0x00000007ff117210 */ /* 0x000fe200017fe4ff */
[----:B------:R-:W-:Y:S01]  /*3100*/  FFMA.FTZ R41, R4, R41, -R32 ;  /* 0x0000002904297223 */ /* 0x000fe20000010820 */
[-C--:B------:R-:W-:Y:S01]  /*3110*/  FFMA.FTZ R22, R15, -R33.reuse, R22 ;  /* 0x800000210f167223 */ /* 0x080fe20000010016 */
[-C--:B------:R-:W-:Y:S01]  /*3120*/  FFMA.FTZ R14, R14, -R33.reuse, R13 ;  /* 0x800000210e0e7223 */ /* 0x080fe2000001000d */
[-C--:B------:R-:W-:Y:S01]  /*3130*/  FFMA.FTZ R16, R16, -R33.reuse, R11 ;  /* 0x8000002110107223 */ /* 0x080fe2000001000b */
[----:B---3--:R-:W-:Y:S01]  /*3140*/  IADD3.X R61, R37, UR11, RZ, P3, !PT ;  /* 0x0000000b253d7c10 */ /* 0x008fe20009ffe4ff */
[C---:B------:R-:W-:Y:S01]  /*3150*/  FMUL.FTZ R52, R5.reuse, R52 ;  /* 0x0000003405347220 */ /* 0x040fe20000410000 */
[----:B------:R-:W-:Y:S01]  /*3160*/  FMUL.FTZ R15, R5, R12 ;  /* 0x0000000c050f7220 */ /* 0x000fe20000410000 */
[----:B------:R-:W-:Y:S01]  /*3170*/  F2FP.F16.F32.PACK_AB R48, R47, R48 ;  /* 0x000000302f30723e */ /* 0x000fe200000000ff */
[C---:B------:R-:W-:Y:S01]  /*3180*/  FMUL.FTZ R36, R5.reuse, R36 ;  /* 0x0000002405247220 */ /* 0x040fe20000410000 */
[----:B------:R-:W-:Y:S01]  /*3190*/  PRMT R10, R34, 0x7632, R10 ;  /* 0x00007632220a7816 */ /* 0x000fe2000000000a */
[C---:B------:R-:W-:Y:S01]  /*31a0*/  FMUL.FTZ R11, R5.reuse, R44 ;  /* 0x0000002c050b7220 */ /* 0x040fe20000410000 */
[C---:B------:R-:W-:Y:S01]  /*31b0*/  FMUL.FTZ R20, R5.reuse, R20 ;  /* 0x0000001405147220 */ /* 0x040fe20000410000 */
[C---:B------:R-:W-:Y:S01]  /*31c0*/  FMUL.FTZ R13, R5.reuse, R42 ;  /* 0x0000002a050d7220 */ /* 0x040fe20000410000 */
[----:B------:R-:W-:Y:S01]  /*31d0*/  SHF.L.U64.HI R17, R6, 0x1, R17 ;  /* 0x0000000106117819 */ /* 0x000fe20000010211 */
[----:B------:R-:W-:Y:S01]  /*31e0*/  FFMA.FTZ R18, R18, -R33, R41 ;  /* 0x8000002112127223 */ /* 0x000fe20000010029 */
[----:B------:R-:W-:Y:S01]  /*31f0*/  SHF.L.U32 R6, R6, 0x1, RZ ;  /* 0x0000000106067819 */ /* 0x000fe200000006ff */
[----:B------:R0:W-:Y:S01]  /*3200*/  STG.E.U16 desc[UR12][R60.64+0x2], R10 ;  /* 0x0000020a3c007986 */ /* 0x0001e2000c10150c */
[----:B------:R-:W-:Y:S01]  /*3210*/  PRMT R12, R48, 0x7632, R12 ;  /* 0x00007632300c7816 */ /* 0x000fe2000000000c */
[C---:B------:R-:W-:Y:S01]  /*3220*/  FMUL.FTZ R14, R5.reuse, R14 ;  /* 0x0000000e050e7220 */ /* 0x040fe20000410000 */
[----:B------:R-:W-:Y:S01]  /*3230*/  IADD3 R58, P3, R58, UR10, RZ ;  /* 0x0000000a3a3a7c10 */ /* 0x000fe2000ff7e0ff */
[----:B------:R-:W-:Y:S01]  /*3240*/  FMUL.FTZ R9, R5, R22 ;  /* 0x0000001605097220 */ /* 0x000fe20000410000 */
[----:B------:R-:W-:Y:S01]  /*3250*/  F2FP.F16.F32.PACK_AB R15, R15, R52 ;  /* 0x000000340f0f723e */ /* 0x000fe200000000ff */
[C---:B------:R-:W-:Y:S01]  /*3260*/  FMUL.FTZ R16, R5.reuse, R16 ;  /* 0x0000001005107220 */ /* 0x040fe20000410000 */
[----:B------:R-:W-:Y:S01]  /*3270*/  IADD3.X R7, RZ, R7, RZ, P1, !PT ;  /* 0x00000007ff077210 */ /* 0x000fe20000ffe4ff */
[----:B------:R-:W-:Y:S01]  /*3280*/  FMUL.FTZ R5, R5, R18 ;  /* 0x0000001205057220 */ /* 0x000fe20000410000 */
[----:B------:R-:W-:-:S02]  /*3290*/  F2FP.F16.F32.PACK_AB R36, R11, R36 ;  /* 0x000000240b24723e */ /* 0x000fc400000000ff */
[----:B------:R-:W-:Y:S02]  /*32a0*/  F2FP.F16.F32.PACK_AB R13, R13, R20 ;  /* 0x000000140d0d723e */ /* 0x000fe400000000ff */
[----:B0-----:R-:W-:Y:S01]  /*32b0*/  IADD3 R10, P2, R6, UR10, RZ ;  /* 0x0000000a060a7c10 */ /* 0x001fe2000ff5e0ff */
[----:B------:R0:W-:Y:S01]  /*32c0*/  STG.E.U16 desc[UR12][R60.64+0x6], R12 ;  /* 0x0000060c3c007986 */ /* 0x0001e2000c10150c */
[----:B------:R-:W-:Y:S02]  /*32d0*/  SHF.L.U32 R6, R8, 0x1, RZ ;  /* 0x0000000108067819 */ /* 0x000fe400000006ff */
[----:B------:R-:W-:Y:S02]  /*32e0*/  IADD3.X R59, R59, UR11, RZ, P3, !PT ;  /* 0x0000000b3b3b7c10 */ /* 0x000fe40009ffe4ff */
[----:B------:R-:W-:Y:S02]  /*32f0*/  PRMT R18, R46, 0x7632, R18 ;  /* 0x000076322e127816 */ /* 0x000fe40000000012 */
[----:B------:R-:W-:-:S02]  /*3300*/  PRMT R19, R15, 0x7632, R19 ;  /* 0x000076320f137816 */ /* 0x000fc40000000013 */
[----:B------:R-:W-:Y:S02]  /*3310*/  SHF.L.U64.HI R7, R8, 0x1, R7 ;  /* 0x0000000108077819 */ /* 0x000fe40000010207 */
[----:B------:R-:W-:Y:S02]  /*3320*/  IADD3.X R11, R17, UR11, RZ, P2, !PT ;  /* 0x0000000b110b7c10 */ /* 0x000fe400097fe4ff */
[----:B0-----:R-:W-:Y:S02]  /*3330*/  PRMT R12, R36, 0x7632, R12 ;  /* 0x00007632240c7816 */ /* 0x001fe4000000000c */
[----:B------:R-:W-:Y:S01]  /*3340*/  PRMT R8, R13, 0x7632, R8 ;  /* 0x000076320d087816 */ /* 0x000fe20000000008 */
[----:B------:R-:W-:Y:S01]  /*3350*/  STG.E.U16 desc[UR12][R60.64], R34 ;  /* 0x000000223c007986 */ /* 0x000fe2000c10150c */
[----:B------:R-:W-:Y:S02]  /*3360*/  IADD3 R6, P1, R6, UR10, RZ ;  /* 0x0000000a06067c10 */ /* 0x000fe4000ff3e0ff */
[----:B------:R-:W-:Y:S01]  /*3370*/  F2FP.F16.F32.PACK_AB R9, R9, R14 ;  /* 0x0000000e0909723e */ /* 0x000fe200000000ff */
[----:B------:R-:W-:Y:S01]  /*3380*/  STG.E.U16 desc[UR12][R60.64+0x4], R48 ;  /* 0x000004303c007986 */ /* 0x000fe2000c10150c */
[----:B------:R-:W-:-:S03]  /*3390*/  F2FP.F16.F32.PACK_AB R5, R5, R16 ;  /* 0x000000100505723e */ /* 0x000fc600000000ff */
[----:B------:R-:W-:Y:S01]  /*33a0*/  STG.E.U16 desc[UR12][R58.64], R46 ;  /* 0x0000002e3a007986 */ /* 0x000fe2000c10150c */
[----:B------:R-:W-:-:S03]  /*33b0*/  IADD3.X R7, R7, UR11, RZ, P1, !PT ;  /* 0x0000000b07077c10 */ /* 0x000fc60008ffe4ff */
[----:B------:R-:W-:Y:S01]  /*33c0*/  STG.E.U16 desc[UR12][R58.64+0x2], R18 ;  /* 0x000002123a007986 */ /* 0x000fe2000c10150c */
[----:B------:R-:W-:-:S03]  /*33d0*/  PRMT R14, R5, 0x7632, R14 ;  /* 0x00007632050e7816 */ /* 0x000fc6000000000e */
[----:B------:R-:W-:Y:S04]  /*33e0*/  STG.E.U16 desc[UR12][R58.64+0x4], R15 ;  /* 0x0000040f3a007986 */ /* 0x000fe8000c10150c */
[----:B------:R-:W-:Y:S04]  /*33f0*/  STG.E.U16 desc[UR12][R58.64+0x6], R19 ;  /* 0x000006133a007986 */ /* 0x000fe8000c10150c */
[----:B------:R-:W-:Y:S04]  /*3400*/  STG.E.U16 desc[UR12][R10.64], R36 ;  /* 0x000000240a007986 */ /* 0x000fe8000c10150c */
        /* <DEDUP_REMOVED lines=9> */
[----:B------:R-:W-:Y:S01]  /*34a0*/  UMOV UR5, UR9 ;  /* 0x0000000900057c82 */ /* 0x000fe20008000000 */
[----:B------:R-:W-:Y:S05]  /*34b0*/  @!P0 BRA `(.L_x_3240) ;  /* 0xffffffd000508947 */ /* 0x000fea000383ffff */
.L_x_3224:
        /* <DEDUP_REMOVED lines=12> */
[----:B-1----:R-:W-:Y:S01]  /*3580*/  MOV R11, 0xffffffff ;  /* 0xffffffff000b7802 */ /* 0x002fe20000000f00 */
        /* <DEDUP_REMOVED lines=10> */
[--C-:B--2---:R-:W-:Y:S02]  /*3630*/  SHF.R.U32.HI R46, RZ, 0x5, R48.reuse ;  /* 0x00000005ff2e7819 */ /* 0x104fe40000011630 */
        /* <DEDUP_REMOVED lines=8> */
[----:B------:R-:W-:Y:S02]  /*36c0*/  IADD3 R49, P2, R46, 0x1e, RZ ;  /* 0x0000001e2e317810 */ /* 0x000fe40007f5e0ff */
[----:B------:R-:W-:Y:S01]  /*36d0*/  LOP3.LUT R50, R48, 0xf, RZ, 0xc0, !PT ;  /* 0x0000000f30327812 */ /* 0x000fe200078ec0ff */
[C---:B------:R-:W-:Y:S01]  /*36e0*/  IMAD.WIDE.U32 R4, P0, R7.reuse, -0x33333334, R2 ;  /* 0xcccccccc07047825 */ /* 0x040fe20007800002 */
[----:B------:R-:W-:Y:S02]  /*36f0*/  IADD3.X R37, RZ, RZ, RZ, P1, !PT ;  /* 0x000000ffff257210 */ /* 0x000fe40000ffe4ff */
[----:B------:R-:W-:Y:S01]  /*3700*/  IADD3.X R47, RZ, RZ, RZ, P2, !PT ;  /* 0x000000ffff2f7210 */ /* 0x000fe200017fe4ff */
[----:B------:R-:W-:Y:S01]  /*3710*/  IMAD.WIDE.U32 R2, R7, -0x33333333, RZ ;  /* 0xcccccccd07027825 */ /* 0x000fe200078e00ff */
[----:B------:R-:W-:Y:S02]  /*3720*/  IADD3.X R7, RZ, RZ, RZ, P0, !PT ;  /* 0x000000ffff077210 */ /* 0x000fe400007fe4ff */
[----:B------:R-:W-:-:S02]  /*3730*/  MOV R6, R5 ;  /* 0x0000000500067202 */ /* 0x000fc40000000f00 */
        /* <DEDUP_REMOVED lines=10> */
.L_x_3257:
[----:B------:R-:W-:Y:S01]  /*37e0*/  ISETP.LT.U32.AND P0, PT, R46, UR4, PT ;  /* 0x000000042e007c0c */ /* 0x000fe2000bf01070 */
[----:B------:R-:W-:Y:S01]  /*37f0*/  BSSY B0, `(.L_x_3241) ;  /* 0x00000b2000007945 */ /* 0x000fe20003800000 */
[----:B0--3--:R-:W-:Y:S02]  /*3800*/  MOV R2, UR5 ;  /* 0x0000000500027c02 */ /* 0x009fe40008000f00 */
        /* <DEDUP_REMOVED lines=45> */
.L_x_3244:
[----:B------:R-:W-:Y:S05]  /*3ae0*/  BSYNC B1 ;  /* 0x0000000000017941 */ /* 0x000fea0003800000 */
.L_x_3243:
        /* <DEDUP_REMOVED lines=23> */
.L_x_3247:
        /* <DEDUP_REMOVED lines=55> */
.L_x_3246:
[----:B------:R-:W-:Y:S05]  /*3fd0*/  BSYNC B1 ;  /* 0x0000000000017941 */ /* 0x000fea0003800000 */
.L_x_3245:
        /* <DEDUP_REMOVED lines=35> */
.L_x_3249:
[----:B------:R-:W-:Y:S05]  /*4210*/  BSYNC B1 ;  /* 0x0000000000017941 */ /* 0x000fea0003800000 */
.L_x_3248:
        /* <DEDUP_REMOVED lines=15> */
.L_x_3242:
[----:B------:R-:W-:Y:S05]  /*4310*/  BSYNC B0 ;  /* 0x0000000000007941 */ /* 0x000fea0003800000 */
.L_x_3241:
        /* <DEDUP_REMOVED lines=50> */
.L_x_3266:
        /* <DEDUP_REMOVED lines=47> */
.L_x_3276:
        /* <DEDUP_REMOVED lines=41> */
.L_x_3286:
[----:B--2---:R-:W-:Y:S01]  /*4bc0*/  FADD.FTZ R3, R2, R18 ;  /* 0x0000001202037221 */ /* 0x004fe20000010000 */
[----:B------:R-:W-:-:S04]  /*4bd0*/  @!P1 F2FP.F16.F32.PACK_AB R2, RZ, R12 ;  /* 0x0000000cff02923e */ /* 0x000fc800000000ff */
[----:B------:R-:W-:Y:S01]  /*4be0*/  @!P1 F2FP.F16.F32.PACK_AB R3, RZ, R3 ;  /* 0x00000003ff03923e */ /* 0x000fe200000000ff */
[----:B------:R0:W-:Y:S04]  /*4bf0*/  @!P1 STG.E.U16 desc[UR12][R4.64+0x50], R2 ;  /* 0x0000500204009986 */ /* 0x0001e8000c10150c */
[----:B------:R2:W-:Y:S01]  /*4c00*/  @!P1 STG.E.U16 desc[UR12][R6.64+0x50], R3 ;  /* 0x0000500306009986 */ /* 0x0005e2000c10150c */
[----:B0-----:R-:W-:-:S07]  /*4c10*/  LEA.HI R2, R48, 0x3c, RZ, 0x1c ;  /* 0x0000003c30027811 */ /* 0x001fce00078fe0ff */
.L_x_3252:
[----:B------:R-:W-:Y:S05]  /*4c20*/  BSYNC B0 ;  /* 0x0000000000007941 */ /* 0x000fea0003800000 */
.L_x_3251:
        /* <DEDUP_REMOVED lines=16> */
[----:B------:R-:W-:Y:S01]  /*4d30*/  IMAD.MOV.U32 R11, RZ, RZ, RZ ;  /* 0x000000ffff0b7224 */ /* 0x000fe200078e00ff */
[----:B------:R-:W-:Y:S02]  /*4d40*/  @!P0 IADD3 R8, R2, 0x28, RZ ;  /* 0x0000002802088810 */ /* 0x000fe40007ffe0ff */
        /* <DEDUP_REMOVED lines=16> */
[----:B------:R-:W-:Y:S02]  /*4e50*/  @!P0 LEA R28, R7, R28, 0x2 ;  /* 0x0000001c071c8211 */ /* 0x000fe400078e10ff */
[----:B------:R-:W-:Y:S01]  /*4e60*/  MOV R21, RZ ;  /* 0x000000ff00157202 */ /* 0x000fe20000000f00 */
[----:B-1----:R-:W1:Y:S01]  /*4e70*/  SHFL.BFLY PT, R5, R4, 0x8, 0x101f ;  /* 0x0d101f0004057f89 */ /* 0x002e6200000e0000 */
[----:B------:R-:W-:-:S02]  /*4e80*/  MOV R24, RZ ;  /* 0x000000ff00187202 */ /* 0x000fc40000000f00 */
[----:B------:R-:W-:Y:S01]  /*4e90*/  MOV R15, 0xffff ;  /* 0x0000ffff000f7802 */ /* 0x000fe20000000f00 */
[----:B--2---:R-:W2:Y:S01]  /*4ea0*/  SHFL.BFLY PT, R18, R3, 0x8, 0x101f ;  /* 0x0d101f0003127f89 */ /* 0x004ea200000e0000 */
[----:B------:R-:W-:Y:S02]  /*4eb0*/  MOV R17, 0xffff ;  /* 0x0000ffff00117802 */ /* 0x000fe40000000f00 */
[----:B------:R-:W-:Y:S01]  /*4ec0*/  MOV R26, 0xffff ;  /* 0x0000ffff001a7802 */ /* 0x000fe20000000f00 */
[----:B------:R-:W-:Y:S01]  /*4ed0*/  @!P0 LDS R7, [R28+0x500] ;  /* 0x000500001c078984 */ /* 0x000fe20000000800 */
[----:B------:R-:W-:Y:S02]  /*4ee0*/  MOV R12, RZ ;  /* 0x000000ff000c7202 */ /* 0x000fe40000000f00 */
[----:B------:R-:W-:Y:S02]  /*4ef0*/  MOV R29, 0xffff ;  /* 0x0000ffff001d7802 */ /* 0x000fe40000000f00 */
[----:B------:R-:W-:-:S02]  /*4f00*/  MOV R31, 0xffff ;  /* 0x0000ffff001f7802 */ /* 0x000fc40000000f00 */
[----:B0-----:R-:W-:Y:S01]  /*4f10*/  @!P0 MOV R21, R10 ;  /* 0x0000000a00158202 */ /* 0x001fe20000000f00 */
[----:B-1----:R-:W-:Y:S01]  /*4f20*/  FADD.FTZ R6, R5, R4 ;  /* 0x0000000405067221 */ /* 0x002fe20000010000 */
[----:B------:R0:W-:Y:S01]  /*4f30*/  @!P0 LDS R10, [R28] ;  /* 0x000000001c0a8984 */ /* 0x0001e20000000800 */
[----:B------:R-:W-:Y:S01]  /*4f40*/  MOV R4, 0xffff ;  /* 0x0000ffff00047802 */ /* 0x000fe20000000f00 */
[----:B--2---:R-:W-:Y:S01]  /*4f50*/  FADD.FTZ R5, R18, R3 ;  /* 0x0000000312057221 */ /* 0x004fe20000010000 */
[----:B------:R-:W-:Y:S01]  /*4f60*/  @!P0 MOV R24, R13 ;  /* 0x0000000d00188202 */ /* 0x000fe20000000f00 */
[----:B------:R-:W1:Y:S01]  /*4f70*/  SHFL.BFLY PT, R9, R6, 0x4, 0x101f ;  /* 0x0c901f0006097f89 */ /* 0x000e6200000e0000 */
[----:B------:R-:W-:Y:S02]  /*4f80*/  MOV R18, 0xffff ;  /* 0x0000ffff00127802 */ /* 0x000fe40000000f00 */
[----:B------:R-:W-:Y:S01]  /*4f90*/  @!P0 MOV R11, R25 ;  /* 0x00000019000b8202 */ /* 0x000fe20000000f00 */
[----:B------:R-:W2:Y:S01]  /*4fa0*/  SHFL.BFLY PT, R19, R24, 0x8, 0x101f ;  /* 0x0d101f0018137f89 */ /* 0x000ea200000e0000 */
[----:B------:R-:W-:-:S02]  /*4fb0*/  MOV R25, 0xffff ;  /* 0x0000ffff00197802 */ /* 0x000fc40000000f00 */
[----:B------:R-:W-:Y:S01]  /*4fc0*/  @!P0 MOV R12, R23 ;  /* 0x00000017000c8202 */ /* 0x000fe20000000f00 */
[----:B------:R-:W3:Y:S01]  /*4fd0*/  SHFL.BFLY PT, R26, R11, 0x8, 0x101f ;  /* 0x0d101f000b1a7f89 */ /* 0x000ee200000e0000 */
[----:B0-----:R-:W-:-:S03]  /*4fe0*/  MOV R28, 0xffff ;  /* 0x0000ffff001c7802 */ /* 0x001fc60000000f00 */
[----:B------:R-:W0:Y:S04]  /*4ff0*/  SHFL.BFLY PT, R13, R12, 0x8, 0x101f ;  /* 0x0d101f000c0d7f89 */ /* 0x000e2800000e0000 */
[----:B------:R-:W4:Y:S04]  /*5000*/  SHFL.BFLY PT, R20, R21, 0x8, 0x101f ;  /* 0x0d101f0015147f89 */ /* 0x000f2800000e0000 */
[----:B------:R-:W5:Y:S01]  /*5010*/  SHFL.BFLY PT, R18, R5, 0x4, 0x101f ;  /* 0x0c901f0005127f89 */ /* 0x000f6200000e0000 */
[----:B------:R-:W-:Y:S01]  /*5020*/  IADD3 R25, R2, R41, RZ ;  /* 0x0000002902197210 */ /* 0x000fe20007ffe0ff */
[----:B-1----:R-:W-:Y:S01]  /*5030*/  FADD.FTZ R22, R6, R9 ;  /* 0x0000000906167221 */ /* 0x002fe20000010000 */
[----:B------:R-:W-:-:S02]  /*5040*/  CS2R R8, SRZ ;  /* 0x0000000000087805 */ /* 0x000fc4000001ff00 */
[----:B------:R-:W-:Y:S01]  /*5050*/  MOV R6, 0xffff ;  /* 0x0000ffff00067802 */ /* 0x000fe20000000f00 */
[----:B--2---:R-:W-:Y:S01]  /*5060*/  FADD.FTZ R19, R19, R24 ;  /* 0x0000001813137221 */ /* 0x004fe20000010000 */
[----:B------:R-:W-:Y:S02]  /*5070*/  MOV R24, 0xffff ;  /* 0x0000ffff00187802 */ /* 0x000fe40000000f00 */
[----:B------:R-:W-:Y:S01]  /*5080*/  @!P0 MOV R8, R7 ;  /* 0x0000000700088202 */ /* 0x000fe20000000f00 */
[----:B---3--:R-:W-:Y:S01]  /*5090*/  FADD.FTZ R23, R26, R11 ;  /* 0x0000000b1a177221 */ /* 0x008fe20000010000 */
[----:B------:R-:W-:Y:S02]  /*50a0*/  MOV R11, 0xffff ;  /* 0x0000ffff000b7802 */ /* 0x000fe40000000f00 */
[----:B------:R-:W-:Y:S01]  /*50b0*/  MOV R7, 0xffff ;  /* 0x0000ffff00077802 */ /* 0x000fe20000000f00 */
[----:B0-----:R-:W-:Y:S01]  /*50c0*/  FADD.FTZ R13, R13, R12 ;  /* 0x0000000c0d0d7221 */ /* 0x001fe20000010000 */
[----:B------:R-:W-:Y:S01]  /*50d0*/  @!P0 IMAD.MOV.U32 R9, RZ, RZ, R10 ;  /* 0x000000ffff098224 */ /* 0x000fe200078e000a */
[----:B------:R-:W-:Y:S01]  /*50e0*/  MOV R12, 0xffff ;  /* 0x0000ffff000c7802 */ /* 0x000fe20000000f00 */
[----:B------:R-:W0:Y:S01]  /*50f0*/  SHFL.BFLY PT, R24, R23, 0x4, 0x101f ;  /* 0x0c901f0017187f89 */ /* 0x000e2200000e0000 */
[----:B----4-:R-:W-:Y:S01]  /*5100*/  FADD.FTZ R20, R20, R21 ;  /* 0x0000001514147221 */ /* 0x010fe20000010000 */
[----:B------:R-:W-:-:S02]  /*5110*/  MOV R10, 0xffff ;  /* 0x0000ffff000a7802 */ /* 0x000fc40000000f00 */
[----:B------:R-:W1:Y:S01]  /*5120*/  SHFL.BFLY PT, R11, R8, 0x8, 0x101f ;  /* 0x0d101f00080b7f89 */ /* 0x000e6200000e0000 */
[----:B-----5:R-:W-:Y:S01]  /*5130*/  FADD.FTZ R3, R5, R18 ;  /* 0x0000001205037221 */ /* 0x020fe20000010000 */
[----:B------:R-:W-:Y:S02]  /*5140*/  MOV R18, 0xffff ;  /* 0x0000ffff00127802 */ /* 0x000fe40000000f00 */
[----:B------:R-:W2:Y:S01]  /*5150*/  SHFL.BFLY PT, R7, R22, 0x2, 0x101f ;  /* 0x0c501f0016077f89 */ /* 0x000ea200000e0000 */
[----:B------:R-:W-:Y:S02]  /*5160*/  MOV R5, 0xffff ;  /* 0x0000ffff00057802 */ /* 0x000fe40000000f00 */
[----:B------:R-:W-:Y:S01]  /*5170*/  ISETP.NE.AND P0, PT, R50, RZ, PT ;  /* 0x000000ff3200720c */ /* 0x000fe20003f05270 */
        /* <DEDUP_REMOVED lines=29> */
[----:B------:R-:W-:Y:S02]  /*5350*/  IMAD.MOV.U32 R23, RZ, RZ, 0xffff ;  /* 0x0000ffffff177424 */ /* 0x000fe400078e00ff */
        /* <DEDUP_REMOVED lines=49> */
.L_x_3320:
        /* <DEDUP_REMOVED lines=9> */
.L_x_3250:
[----:B------:R-:W-:Y:S05]  /*5700*/  WARPSYNC.ALL ;  /* 0x0000000000007948 */ /* 0x000fea0003800000 */
[----:B------:R-:W-:Y:S01]  /*5710*/  BAR.SYNC.DEFER_BLOCKING 0x0 ;  /* 0x0000000000007b1d */ /* 0x000fe20000010000 */
[C---:B------:R-:W-:Y:S02]  /*5720*/  ISETP.GE.AND P0, PT, R41.reuse, -0x26c0, PT ;  /* 0xffffd9402900780c */ /* 0x040fe40003f06270 */
[----:B------:R-:W-:-:S11]  /*5730*/  IADD3 R41, R41, 0x2800, RZ ;  /* 0x0000280029297810 */ /* 0x000fd60007ffe0ff */
[----:B------:R-:W-:Y:S05]  /*5740*/  @!P0 BRA `(.L_x_3257) ;  /* 0xffffffe000248947 */ /* 0x000fea000383ffff */
[----:B------:R-:W-:Y:S05]  /*5750*/  EXIT ;  /* 0x000000000000794d */ /* 0x000fea0003800000 */
.L_x_3253:
[----:B------:R-:W-:Y:S01]  /*5760*/  HFMA2.MMA R16, -RZ, RZ, 0, 4.76837158203125e-07 ;  /* 0x00000008ff107435 */ /* 0x000fe200000001ff */
[----:B-1----:R-:W-:Y:S02]  /*5770*/  MOV R17, R2 ;  /* 0x0000000200117202 */ /* 0x002fe40000000f00 */
[----:B------:R-:W-:Y:S02]  /*5780*/  MOV R15, 0x101f ;  /* 0x0000101f000f7802 */ /* 0x000fe40000000f00 */
[----:B------:R-:W-:-:S07]  /*5790*/  MOV R14, 0xffff ;  /* 0x0000ffff000e7802 */ /* 0x000fce0000000f00 */
[----:B0-2---:R-:W-:Y:S05]  /*57a0*/  WARPSYNC.COLLECTIVE R14, `(.L_x_3258) ;  /* 0x000000000e087348 */ /* 0x005fea0003c00000 */
[----:B------:R1:W3:Y:S02]  /*57b0*/  SHFL.BFLY P2, R18, R17, R16, R15 ;  /* 0x0c00001011127389 */ /* 0x0002e4000004000f */
[----:B0123--:R-:W-:Y:S01]  /*57c0*/  ENDCOLLECTIVE ;  /* 0x000000000000791b */ /* 0x00ffe20003800000 */
.L_x_3258:
[----:B------:R-:W-:Y:S02]  /*57d0*/  MOV R17, R3 ;  /* 0x0000000300117202 */ /* 0x000fe40000000f00 */
[----:B------:R-:W-:-:S07]  /*57e0*/  MOV R5, R18 ;  /* 0x0000001200057202 */ /* 0x000fce0000000f00 */
[----:B------:R-:W-:Y:S05]  /*57f0*/  WARPSYNC.COLLECTIVE R14, `(.L_x_3259) ;  /* 0x000000000e087348 */ /* 0x000fea0003c00000 */
[----:B------:R0:W1:Y:S02]  /*5800*/  SHFL.BFLY P2, R18, R17, R16, R15 ;  /* 0x0c00001011127389 */ /* 0x000064000004000f */
[----:B01----:R-:W-:Y:S01]  /*5810*/  ENDCOLLECTIVE ;  /* 0x000000000000791b */ /* 0x003fe20003800000 */
.L_x_3259:
[----:B------:R-:W-:Y:S01]  /*5820*/  FADD.FTZ R5, R5, R2 ;  /* 0x0000000205057221 */ /* 0x000fe20000010000 */
[----:B------:R-:W-:-:S04]  /*5830*/  HFMA2.MMA R16, -RZ, RZ, 0, 2.384185791015625e-07 ;  /* 0x00000004ff107435 */ /* 0x000fc800000001ff */
[----:B------:R-:W-:Y:S01]  /*5840*/  MOV R17, R5 ;  /* 0x0000000500117202 */ /* 0x000fe20000000f00 */
[----:B------:R-:W-:-:S07]  /*5850*/  IMAD.MOV.U32 R4, RZ, RZ, R18 ;  /* 0x000000ffff047224 */ /* 0x000fce00078e0012 */
[----:B------:R-:W-:Y:S05]  /*5860*/  WARPSYNC.COLLECTIVE R14, `(.L_x_3260) ;  /* 0x000000000e087348 */ /* 0x000fea0003c00000 */
[----:B------:R0:W1:Y:S02]  /*5870*/  SHFL.BFLY P2, R18, R17, R16, R15 ;  /* 0x0c00001011127389 */ /* 0x000064000004000f */
[----:B01----:R-:W-:Y:S01]  /*5880*/  ENDCOLLECTIVE ;  /* 0x000000000000791b */ /* 0x003fe20003800000 */
.L_x_3260:
[----:B------:R-:W-:-:S05]  /*5890*/  FADD.FTZ R4, R4, R3 ;  /* 0x0000000304047221 */ /* 0x000fca0000010000 */
[----:B------:R-:W-:Y:S02]  /*58a0*/  MOV R17, R4 ;  /* 0x0000000400117202 */ /* 0x000fe40000000f00 */
[----:B------:R-:W-:-:S07]  /*58b0*/  MOV R6, R18 ;  /* 0x0000001200067202 */ /* 0x000fce0000000f00 */
[----:B------:R-:W-:Y:S05]  /*58c0*/  WARPSYNC.COLLECTIVE R14, `(.L_x_3261) ;  /* 0x000000000e087348 */ /* 0x000fea0003c00000 */
[----:B------:R0:W1:Y:S02]  /*58d0*/  SHFL.BFLY P2, R18, R17, R16, R15 ;  /* 0x0c00001011127389 */ /* 0x000064000004000f */
[----:B01----:R-:W-:Y:S01]  /*58e0*/  ENDCOLLECTIVE ;  /* 0x000000000000791b */ /* 0x003fe20003800000 */
.L_x_3261:
[----:B------:R-:W-:Y:S01]  /*58f0*/  FADD.FTZ R6, R5, R6 ;  /* 0x0000000605067221 */ /* 0x000fe20000010000 */
[----:B------:R-:W-:-:S04]  /*5900*/  HFMA2.MMA R16, -RZ, RZ, 0, 1.1920928955078125e-07 ;  /* 0x00000002ff107435 */ /* 0x000fc800000001ff */
[----:B------:R-:W-:Y:S02]  /*5910*/  MOV R17, R6 ;  /* 0x0000000600117202 */ /* 0x000fe40000000f00 */
[----:B------:R-:W-:-:S07]  /*5920*/  MOV R7, R18 ;  /* 0x0000001200077202 */ /* 0x000fce0000000f00 */
[----:B------:R-:W-:Y:S05]  /*5930*/  WARPSYNC.COLLECTIVE R14, `(.L_x_3262) ;  /* 0x000000000e087348 */ /* 0x000fea0003c00000 */
[----:B------:R0:W1:Y:S02]  /*5940*/  SHFL.BFLY P2, R18, R17, R16, R15 ;  /* 0x0c00001011127389 */ /* 0x000064000004000f */
[----:B01----:R-:W-:Y:S01]  /*5950*/  ENDCOLLECTIVE ;  /* 0x000000000000791b */ /* 0x003fe20003800000 */
.L_x_3262:
[----:B------:R-:W-:-:S05]  /*5960*/  FADD.FTZ R7, R4, R7 ;  /* 0x0000000704077221 */ /* 0x000fca0000010000 */
[----:B------:R-:W-:Y:S02]  /*5970*/  MOV R17, R7 ;  /* 0x0000000700117202 */ /* 0x000fe40000000f00 */
[----:B------:R-:W-:-:S07]  /*5980*/  MOV R9, R18 ;  /* 0x0000001200097202 */ /* 0x000fce0000000f00 */
[----:B------:R-:W-:Y:S05]  /*5990*/  WARPSYNC.COLLECTIVE R14, `(.L_x_3263) ;  /* 0x000000000e087348 */ /* 0x000fea0003c00000 */
[----:B------:R0:W1:Y:S02]  /*59a0*/  SHFL.BFLY P2, R18, R17, R16, R15 ;  /* 0x0c00001011127389 */ /* 0x000064000004000f */
[----:B01----:R-:W-:Y:S01]  /*59b0*/  ENDCOLLECTIVE ;  /* 0x000000000000791b */ /* 0x003fe20003800000 */
.L_x_3263:
[----:B------:R-:W-:Y:S01]  /*59c0*/  FADD.FTZ R9, R6, R9 ;  /* 0x0000000906097221 */ /* 0x000fe20000010000 */
[----:B------:R-:W-:-:S03]  /*59d0*/  HFMA2.MMA R16, -RZ, RZ, 0, 5.9604644775390625e-08 ;  /* 0x00000001ff107435 */ /* 0x000fc600000001ff */
[----:B------:R-:W-:Y:S01]  /*59e0*/  IMAD.MOV.U32 R17, RZ, RZ, R9 ;  /* 0x000000ffff117224 */ /* 0x000fe200078e0009 */
[----:B------:R-:W-:-:S07]  /*59f0*/  MOV R2, R18 ;  /* 0x0000001200027202 */ /* 0x000fce0000000f00 */
[----:B------:R-:W-:Y:S05]  /*5a00*/  WARPSYNC.COLLECTIVE R14, `(.L_x_3264) ;  /* 0x000000000e087348 */ /* 0x000fea0003c00000 */
[----:B------:R0:W1:Y:S02]  /*5a10*/  SHFL.BFLY P2, R18, R17, R16, R15 ;  /* 0x0c00001011127389 */ /* 0x000064000004000f */
[----:B01----:R-:W-:Y:S01]  /*5a20*/  ENDCOLLECTIVE ;  /* 0x000000000000791b */ /* 0x003fe20003800000 */
.L_x_3264:
[----:B------:R-:W-:-:S05]  /*5a30*/  FADD.FTZ R2, R7, R2 ;  /* 0x0000000207027221 */ /* 0x000fca0000010000 */
[----:B------:R-:W-:Y:S02]  /*5a40*/  MOV R17, R2 ;  /* 0x0000000200117202 */ /* 0x000fe40000000f00 */
[----:B------:R-:W-:-:S07]  /*5a50*/  MOV R8, R18 ;  /* 0x0000001200087202 */ /* 0x000fce0000000f00 */
[----:B------:R-:W-:Y:S05]  /*5a60*/  WARPSYNC.COLLECTIVE R14, `(.L_x_3265) ;  /* 0x000000000e087348 */ /* 0x000fea0003c00000 */
[----:B------:R0:W1:Y:S02]  /*5a70*/  SHFL.BFLY P2, R18, R17, R16, R15 ;  /* 0x0c00001011127389 */ /* 0x000064000004000f */
[----:B01----:R-:W-:Y:S01]  /*5a80*/  ENDCOLLECTIVE ;  /* 0x000000000000791b */ /* 0x003fe20003800000 */
.L_x_3265:
[----:B------:R-:W-:Y:S01]  /*5a90*/  FADD.FTZ R8, R9, R8 ;  /* 0x0000000809087221 */ /* 0x000fe20000010000 */
[----:B------:R-:W-:Y:S06]  /*5aa0*/  BRA `(.L_x_3266) ;  /* 0xffffffe800e47947 */ /* 0x000fec000383ffff */
.L_x_3254:
        /* <DEDUP_REMOVED lines=8> */
.L_x_3268:
[----:B------:R-:W-:Y:S05]  /*5b30*/  BSYNC B1 ;  /* 0x0000000000017941 */ /* 0x000fea0003800000 */
.L_x_3267:
        /* <DEDUP_REMOVED lines=8> */
.L_x_3269:
[----:B------:R-:W-:Y:S01]  /*5bc0*/  FADD.FTZ R9, R9, R2 ;  /* 0x0000000209097221 */ /* 0x000fe20000010000 */
[----:B------:R-:W-:-:S04]  /*5bd0*/  HFMA2.MMA R16, -RZ, RZ, 0, 2.384185791015625e-07 ;  /* 0x00000004ff107435 */ /* 0x000fc800000001ff */
[----:B------:R-:W-:Y:S02]  /*5be0*/  MOV R17, R9 ;  /* 0x0000000900117202 */ /* 0x000fe40000000f00 */
[----:B------:R-:W-:-:S07]  /*5bf0*/  MOV R8, R18 ;  /* 0x0000001200087202 */ /* 0x000fce0000000f00 */
[----:B------:R-:W-:Y:S05]  /*5c00*/  WARPSYNC.COLLECTIVE R14, `(.L_x_3270) ;  /* 0x000000000e087348 */ /* 0x000fea0003c00000 */
[----:B------:R0:W1:Y:S02]  /*5c10*/  SHFL.BFLY P2, R18, R17, R16, R15 ;  /* 0x0c00001011127389 */ /* 0x000064000004000f */
[----:B01----:R-:W-:Y:S01]  /*5c20*/  ENDCOLLECTIVE ;  /* 0x000000000000791b */ /* 0x003fe20003800000 */
.L_x_3270:
[----:B------:R-:W-:-:S05]  /*5c30*/  FADD.FTZ R8, R8, R3 ;  /* 0x0000000308087221 */ /* 0x000fca0000010000 */
[----:B------:R-:W-:Y:S02]  /*5c40*/  MOV R17, R8 ;  /* 0x0000000800117202 */ /* 0x000fe40000000f00 */
[----:B------:R-:W-:-:S07]  /*5c50*/  MOV R10, R18 ;  /* 0x00000012000a7202 */ /* 0x000fce0000000f00 */
[----:B------:R-:W-:Y:S05]  /*5c60*/  WARPSYNC.COLLECTIVE R14, `(.L_x_3271) ;  /* 0x000000000e087348 */ /* 0x000fea0003c00000 */
[----:B------:R0:W1:Y:S02]  /*5c70*/  SHFL.BFLY P2, R18, R17, R16, R15 ;  /* 0x0c00001011127389 */ /* 0x000064000004000f */
[----:B01----:R-:W-:Y:S01]  /*5c80*/  ENDCOLLECTIVE ;  /* 0x000000000000791b */ /* 0x003fe20003800000 */
.L_x_3271:
[----:B------:R-:W-:Y:S01]  /*5c90*/  FADD.FTZ R10, R9, R10 ;  /* 0x0000000a090a7221 */ /* 0x000fe20000010000 */
[----:B------:R-:W-:-:S04]  /*5ca0*/  HFMA2.MMA R16, -RZ, RZ, 0, 1.1920928955078125e-07 ;  /* 0x00000002ff107435 */ /* 0x000fc800000001ff */
[----:B------:R-:W-:Y:S02]  /*5cb0*/  MOV R17, R10 ;  /* 0x0000000a00117202 */ /* 0x000fe40000000f00 */
[----:B------:R-:W-:-:S07]  /*5cc0*/  MOV R11, R18 ;  /* 0x00000012000b7202 */ /* 0x000fce0000000f00 */
[----:B------:R-:W-:Y:S05]  /*5cd0*/  WARPSYNC.COLLECTIVE R14, `(.L_x_3272) ;  /* 0x000000000e087348 */ /* 0x000fea0003c00000 */
[----:B------:R0:W1:Y:S02]  /*5ce0*/  SHFL.BFLY P2, R18, R17, R16, R15 ;  /* 0x0c00001011127389 */ /* 0x000064000004000f */
[----:B01----:R-:W-:Y:S01]  /*5cf0*/  ENDCOLLECTIVE ;  /* 0x000000000000791b */ /* 0x003fe20003800000 */
.L_x_3272:
[----:B------:R-:W-:-:S04]  /*5d00*/  FADD.FTZ R11, R8, R11 ;  /* 0x0000000b080b7221 */ /* 0x000fc80000010000 */
[----:B------:R-:W-:Y:S01]  /*5d10*/  IMAD.MOV.U32 R17, RZ, RZ, R11 ;  /* 0x000000ffff117224 */ /* 0x000fe200078e000b */
[----:B------:R-:W-:-:S07]  /*5d20*/  MOV R13, R18 ;  /* 0x00000012000d7202 */ /* 0x000fce0000000f00 */
[----:B------:R-:W-:Y:S05]  /*5d30*/  WARPSYNC.COLLECTIVE R14, `(.L_x_3273) ;  /* 0x000000000e087348 */ /* 0x000fea0003c00000 */
[----:B------:R0:W1:Y:S02]  /*5d40*/  SHFL.BFLY P2, R18, R17, R16, R15 ;  /* 0x0c00001011127389 */ /* 0x000064000004000f */
[----:B01----:R-:W-:Y:S01]  /*5d50*/  ENDCOLLECTIVE ;  /* 0x000000000000791b */ /* 0x003fe20003800000 */
.L_x_3273:
[----:B------:R-:W-:Y:S01]  /*5d60*/  FADD.FTZ R13, R10, R13 ;  /* 0x0000000d0a0d7221 */ /* 0x000fe20000010000 */
[----:B------:R-:W-:-:S04]  /*5d70*/  HFMA2.MMA R16, -RZ, RZ, 0, 5.9604644775390625e-08 ;  /* 0x00000001ff107435 */ /* 0x000fc800000001ff */
[----:B------:R-:W-:Y:S02]  /*5d80*/  MOV R17, R13 ;  /* 0x0000000d00117202 */ /* 0x000fe40000000f00 */
[----:B------:R-:W-:-:S07]  /*5d90*/  MOV R2, R18 ;  /* 0x0000001200027202 */ /* 0x000fce0000000f00 */
[----:B------:R-:W-:Y:S05]  /*5da0*/  WARPSYNC.COLLECTIVE R14, `(.L_x_3274) ;  /* 0x000000000e087348 */ /* 0x000fea0003c00000 */
[----:B------:R0:W1:Y:S02]  /*5db0*/  SHFL.BFLY P2, R18, R17, R16, R15 ;  /* 0x0c00001011127389 */ /* 0x000064000004000f */
[----:B01----:R-:W-:Y:S01]  /*5dc0*/  ENDCOLLECTIVE ;  /* 0x000000000000791b */ /* 0x003fe20003800000 */
.L_x_3274:
[----:B------:R-:W-:-:S05]  /*5dd0*/  FADD.FTZ R2, R11, R2 ;  /* 0x000000020b027221 */ /* 0x000fca0000010000 */
[----:B------:R-:W-:Y:S02]  /*5de0*/  MOV R17, R2 ;  /* 0x0000000200117202 */ /* 0x000fe40000000f00 */
[----:B------:R-:W-:-:S07]  /*5df0*/  MOV R12, R18 ;  /* 0x00000012000c7202 */ /* 0x000fce0000000f00 */
[----:B------:R-:W-:Y:S05]  /*5e00*/  WARPSYNC.COLLECTIVE R14, `(.L_x_3275) ;  /* 0x000000000e087348 */ /* 0x000fea0003c00000 */
[----:B------:R0:W1:Y:S02]  /*5e10*/  SHFL.BFLY P2, R18, R17, R16, R15 ;  /* 0x0c00001011127389 */ /* 0x000064000004000f */
[----:B01----:R-:W-:Y:S01]  /*5e20*/  ENDCOLLECTIVE ;  /* 0x000000000000791b */ /* 0x003fe20003800000 */
.L_x_3275:
[----:B------:R-:W-:Y:S01]  /*5e30*/  FADD.FTZ R12, R13, R12 ;  /* 0x0000000c0d0c7221 */ /* 0x000fe20000010000 */
[----:B------:R-:W-:Y:S06]  /*5e40*/  BRA `(.L_x_3276) ;  /* 0xffffffe800b87947 */ /* 0x000fec000383ffff */
.L_x_3255:
        /* <DEDUP_REMOVED lines=8> */
.L_x_3278:
[----:B------:R-:W-:Y:S05]  /*5ed0*/  BSYNC B1 ;  /* 0x0000000000017941 */ /* 0x000fea0003800000 */
.L_x_3277:
        /* <DEDUP_REMOVED lines=8> */
.L_x_3279:
[----:B------:R-:W-:Y:S01]  /*5f60*/  FADD.FTZ R9, R9, R2 ;  /* 0x0000000209097221 */ /* 0x000fe20000010000 */
[----:B------:R-:W-:-:S04]  /*5f70*/  HFMA2.MMA R16, -RZ, RZ, 0, 2.384185791015625e-07 ;  /* 0x00000004ff107435 */ /* 0x000fc800000001ff */
[----:B------:R-:W-:Y:S02]  /*5f80*/  MOV R17, R9 ;  /* 0x0000000900117202 */ /* 0x000fe40000000f00 */
[----:B------:R-:W-:-:S07]  /*5f90*/  MOV R8, R18 ;  /* 0x0000001200087202 */ /* 0x000fce0000000f00 */
[----:B------:R-:W-:Y:S05]  /*5fa0*/  WARPSYNC.COLLECTIVE R14, `(.L_x_3280) ;  /* 0x000000000e087348 */ /* 0x000fea0003c00000 */
[----:B------:R0:W1:Y:S02]  /*5fb0*/  SHFL.BFLY P2, R18, R17, R16, R15 ;  /* 0x0c00001011127389 */ /* 0x000064000004000f */
[----:B01----:R-:W-:Y:S01]  /*5fc0*/  ENDCOLLECTIVE ;  /* 0x000000000000791b */ /* 0x003fe20003800000 */
.L_x_3280:
[----:B------:R-:W-:-:S05]  /*5fd0*/  FADD.FTZ R8, R8, R3 ;  /* 0x0000000308087221 */ /* 0x000fca0000010000 */
[----:B------:R-:W-:Y:S02]  /*5fe0*/  MOV R17, R8 ;  /* 0x0000000800117202 */ /* 0x000fe40000000f00 */
[----:B------:R-:W-:-:S07]  /*5ff0*/  MOV R10, R18 ;  /* 0x00000012000a7202 */ /* 0x000fce0000000f00 */
[----:B------:R-:W-:Y:S05]  /*6000*/  WARPSYNC.COLLECTIVE R14, `(.L_x_3281) ;  /* 0x000000000e087348 */ /* 0x000fea0003c00000 */
[----:B------:R0:W1:Y:S02]  /*6010*/  SHFL.BFLY P2, R18, R17, R16, R15 ;  /* 0x0c00001011127389 */ /* 0x000064000004000f */
[----:B01----:R-:W-:Y:S01]  /*6020*/  ENDCOLLECTIVE ;  /* 0x000000000000791b */ /* 0x003fe20003800000 */
.L_x_3281:
[----:B------:R-:W-:-:S05]  /*6030*/  FADD.FTZ R10, R9, R10 ;  /* 0x0000000a090a7221 */ /* 0x000fca0000010000 */
[----:B------:R-:W-:Y:S01]  /*6040*/  MOV R17, R10 ;  /* 0x0000000a00117202 */ /* 0x000fe20000000f00 */
[----:B------:R-:W-:Y:S01]  /*6050*/  IMAD.MOV.U32 R16, RZ, RZ, 0x2 ;  /* 0x00000002ff107424 */ /* 0x000fe200078e00ff */
[----:B------:R-:W-:-:S07]  /*6060*/  MOV R11, R18 ;  /* 0x00000012000b7202 */ /* 0x000fce0000000f00 */
[----:B------:R-:W-:Y:S05]  /*6070*/  WARPSYNC.COLLECTIVE R14, `(.L_x_3282) ;  /* 0x000000000e087348 */ /* 0x000fea0003c00000 */
[----:B------:R0:W1:Y:S02]  /*6080*/  SHFL.BFLY P2, R18, R17, R16, R15 ;  /* 0x0c00001011127389 */ /* 0x000064000004000f */
[----:B01----:R-:W-:Y:S01]  /*6090*/  ENDCOLLECTIVE ;  /* 0x000000000000791b */ /* 0x003fe20003800000 */
.L_x_3282:
[----:B------:R-:W-:-:S05]  /*60a0*/  FADD.FTZ R11, R8, R11 ;  /* 0x0000000b080b7221 */ /* 0x000fca0000010000 */
[----:B------:R-:W-:Y:S02]  /*60b0*/  MOV R17, R11 ;  /* 0x0000000b00117202 */ /* 0x000fe40000000f00 */
[----:B------:R-:W-:-:S07]  /*60c0*/  MOV R13, R18 ;  /* 0x00000012000d7202 */ /* 0x000fce0000000f00 */
[----:B------:R-:W-:Y:S05]  /*60d0*/  WARPSYNC.COLLECTIVE R14, `(.L_x_3283) ;  /* 0x000000000e087348 */ /* 0x000fea0003c00000 */
[----:B------:R0:W1:Y:S02]  /*60e0*/  SHFL.BFLY P2, R18, R17, R16, R15 ;  /* 0x0c00001011127389 */ /* 0x000064000004000f */
[----:B01----:R-:W-:Y:S01]  /*60f0*/  ENDCOLLECTIVE ;  /* 0x000000000000791b */ /* 0x003fe20003800000 */
.L_x_3283:
[----:B------:R-:W-:Y:S01]  /*6100*/  FADD.FTZ R13, R10, R13 ;  /* 0x0000000d0a0d7221 */ /* 0x000fe20000010000 */
[----:B------:R-:W-:-:S04]  /*6110*/  HFMA2.MMA R16, -RZ, RZ, 0, 5.9604644775390625e-08 ;  /* 0x00000001ff107435 */ /* 0x000fc800000001ff */
[----:B------:R-:W-:Y:S02]  /*6120*/  MOV R17, R13 ;  /* 0x0000000d00117202 */ /* 0x000fe40000000f00 */
[----:B------:R-:W-:-:S07]  /*6130*/  MOV R2, R18 ;  /* 0x0000001200027202 */ /* 0x000fce0000000f00 */
[----:B------:R-:W-:Y:S05]  /*6140*/  WARPSYNC.COLLECTIVE R14, `(.L_x_3284) ;  /* 0x000000000e087348 */ /* 0x000fea0003c00000 */
[----:B------:R0:W1:Y:S02]  /*6150*/  SHFL.BFLY P2, R18, R17, R16, R15 ;  /* 0x0c00001011127389 */ /* 0x000064000004000f */
[----:B01----:R-:W-:Y:S01]  /*6160*/  ENDCOLLECTIVE ;  /* 0x000000000000791b */ /* 0x003fe20003800000 */
.L_x_3284:
[----:B------:R-:W-:-:S05]  /*6170*/  FADD.FTZ R2, R11, R2 ;  /* 0x000000020b027221 */ /* 0x000fca0000010000 */
[----:B------:R-:W-:Y:S02]  /*6180*/  MOV R17, R2 ;  /* 0x0000000200117202 */ /* 0x000fe40000000f00 */
[----:B------:R-:W-:-:S07]  /*6190*/  MOV R12, R18 ;  /* 0x00000012000c7202 */ /* 0x000fce0000000f00 */
[----:B------:R-:W-:Y:S05]  /*61a0*/  WARPSYNC.COLLECTIVE R14, `(.L_x_3285) ;  /* 0x000000000e087348 */ /* 0x000fea0003c00000 */
[----:B------:R0:W1:Y:S02]  /*61b0*/  SHFL.BFLY P2, R18, R17, R16, R15 ;  /* 0x0c00001011127389 */ /* 0x000064000004000f */
[----:B01----:R-:W-:Y:S01]  /*61c0*/  ENDCOLLECTIVE ;  /* 0x000000000000791b */ /* 0x003fe20003800000 */
.L_x_3285:
[----:B------:R-:W-:Y:S01]  /*61d0*/  FADD.FTZ R12, R13, R12 ;  /* 0x0000000c0d0c7221 */ /* 0x000fe20000010000 */
[----:B------:R-:W-:Y:S06]  /*61e0*/  BRA `(.L_x_3286) ;  /* 0xffffffe800747947 */ /* 0x000fec000383ffff */
.L_x_3256:
        /* <DEDUP_REMOVED lines=8> */
.L_x_3288:
[----:B------:R-:W-:Y:S05]  /*6270*/  BSYNC B0 ;  /* 0x0000000000007941 */ /* 0x000fea0003800000 */
.L_x_3287:
[----:B------:R-:W-:Y:S01]  /*6280*/  HFMA2.MMA R16, -RZ, RZ, 0, 4.76837158203125e-07 ;  /* 0x00000008ff107435 */ /* 0x000fe200000001ff */
[----:B------:R-:W-:Y:S01]  /*6290*/  MOV R17, R3 ;  /* 0x0000000300117202 */ /* 0x000fe20000000f00 */
[----:B------:R-:W-:Y:S01]  /*62a0*/  @!P0 VIADD R7, R2, 0x14 ;  /* 0x0000001402078836 */ /* 0x000fe20000000000 */
[----:B------:R-:W-:Y:S01]  /*62b0*/  MOV R15, 0x101f ;  /* 0x0000101f000f7802 */ /* 0x000fe20000000f00 */
[----:B------:R-:W-:Y:S01]  /*62c0*/  HFMA2.MMA R21, -RZ, RZ, 0, 0 ;  /* 0x00000000ff157435 */ /* 0x000fe200000001ff */
[----:B------:R-:W-:Y:S01]  /*62d0*/  MOV R14, 0xffff ;  /* 0x0000ffff000e7802 */ /* 0x000fe20000000f00 */
[----:B------:R-:W-:Y:S01]  /*62e0*/  HFMA2.MMA R11, -RZ, RZ, 0, 0 ;  /* 0x00000000ff0b7435 */ /* 0x000fe200000001ff */
[----:B------:R-:W-:Y:S02]  /*62f0*/  MOV R5, R18 ;  /* 0x0000001200057202 */ /* 0x000fe40000000f00 */
[----:B------:R-:W-:-:S08]  /*6300*/  @!P0 SHF.L.U32 R10, R50, 0x1, RZ ;  /* 0x00000001320a8819 */ /* 0x000fd000000006ff */
[----:B------:R-:W-:Y:S05]  /*6310*/  WARPSYNC.COLLECTIVE R14, `(.L_x_3289) ;  /* 0x000000000e087348 */ /* 0x000fea0003c00000 */
[----:B------:R0:W1:Y:S02]  /*6320*/  SHFL.BFLY P2, R18, R17, R16, R15 ;  /* 0x0c00001011127389 */ /* 0x000064000004000f */
[----:B01----:R-:W-:Y:S01]  /*6330*/  ENDCOLLECTIVE ;  /* 0x000000000000791b */ /* 0x003fe20003800000 */
.L_x_3289:
[C---:B------:R-:W-:Y:S01]  /*6340*/  @!P0 LEA R12, R50.reuse, UR6, 0x7 ;  /* 0x00000006320c8c11 */ /* 0x040fe2000f8e38ff */
[----:B------:R-:W-:Y:S01]  /*6350*/  FADD.FTZ R6, R5, R4 ;  /* 0x0000000405067221 */ /* 0x000fe20000010000 */
[----:B------:R-:W-:Y:S02]  /*6360*/  @!P0 LOP3.LUT R7, R7, R10, RZ, 0x3c, !PT ;  /* 0x0000000a07078212 */ /* 0x000fe400078e3cff */
[----:B------:R-:W-:Y:S02]  /*6370*/  MOV R24, RZ ;  /* 0x000000ff00187202 */ /* 0x000fe40000000f00 */
[----:B------:R-:W-:Y:S01]  /*6380*/  @!P0 LEA R8, R7, R12, 0x2 ;  /* 0x0000000c07088211 */ /* 0x000fe200078e10ff */
[----:B------:R-:W-:Y:S01]  /*6390*/  IMAD.MOV.U32 R12, RZ, RZ, RZ ;  /* 0x000000ffff0c7224 */ /* 0x000fe200078e00ff */
[----:B------:R-:W-:-:S03]  /*63a0*/  @!P0 LEA R28, R50, UR6, 0x7 ;  /* 0x00000006321c8c11 */ /* 0x000fc6000f8e38ff */
        /* <DEDUP_REMOVED lines=9> */
.L_x_3290:
[----:B------:R-:W-:Y:S02]  /*6440*/  MOV R17, R5 ;  /* 0x0000000500117202 */ /* 0x000fe40000000f00 */
[----:B------:R-:W-:-:S07]  /*6450*/  MOV R9, R18 ;  /* 0x0000001200097202 */ /* 0x000fce0000000f00 */
[----:B------:R-:W-:Y:S05]  /*6460*/  WARPSYNC.COLLECTIVE R14, `(.L_x_3291) ;  /* 0x000000000e087348 */ /* 0x000fea0003c00000 */
[----:B------:R0:W1:Y:S02]  /*6470*/  SHFL.BFLY P2, R18, R17, R16, R15 ;  /* 0x0c00001011127389 */ /* 0x000064000004000f */
[----:B01----:R-:W-:Y:S01]  /*6480*/  ENDCOLLECTIVE ;  /* 0x000000000000791b */ /* 0x003fe20003800000 */
.L_x_3291:
[----:B------:R-:W-:Y:S01]  /*6490*/  @!P0 MOV R21, R10 ;  /* 0x0000000a00158202 */ /* 0x000fe20000000f00 */
[----:B------:R-:W-:Y:S01]  /*64a0*/  FADD.FTZ R22, R6, R9 ;  /* 0x0000000906167221 */ /* 0x000fe20000010000 */
[----:B------:R-:W-:Y:S02]  /*64b0*/  @!P0 MOV R24, R13 ;  /* 0x0000000d00188202 */ /* 0x000fe40000000f00 */
[----:B------:R-:W-:-:S04]  /*64c0*/  @!P0 SHF.L.U32 R9, R50, 0x1, RZ ;  /* 0x0000000132098819 */ /* 0x000fc800000006ff */
[----:B------:R-:W-:Y:S01]  /*64d0*/  @!P0 LOP3.LUT R9, R8, R9, RZ, 0x3c, !PT ;  /* 0x0000000908098212 */ /* 0x000fe200078e3cff */
[----:B------:R-:W-:Y:S01]  /*64e0*/  HFMA2.MMA R16, -RZ, RZ, 0, 1.1920928955078125e-07 ;  /* 0x00000002ff107435 */ /* 0x000fe200000001ff */
[----:B------:R-:W-:Y:S01]  /*64f0*/  MOV R17, R22 ;  /* 0x0000001600117202 */ /* 0x000fe20000000f00 */
[----:B------:R-:W-:-:S09]  /*6500*/  FADD.FTZ R3, R5, R18 ;  /* 0x0000001205037221 */ /* 0x000fd20000010000 */
[----:B------:R-:W-:Y:S05]  /*6510*/  WARPSYNC.COLLECTIVE R14, `(.L_x_3292) ;  /* 0x000000000e087348 */ /* 0x000fea0003c00000 */
[----:B------:R0:W1:Y:S02]  /*6520*/  SHFL.BFLY P2, R18, R17, R16, R15 ;  /* 0x0c00001011127389 */ /* 0x000064000004000f */
[----:B01----:R-:W-:Y:S01]  /*6530*/  ENDCOLLECTIVE ;  /* 0x000000000000791b */ /* 0x003fe20003800000 */
.L_x_3292:
[----:B------:R-:W-:Y:S02]  /*6540*/  MOV R17, R3 ;  /* 0x0000000300117202 */ /* 0x000fe40000000f00 */
[----:B------:R-:W-:-:S07]  /*6550*/  MOV R7, R18 ;  /* 0x0000001200077202 */ /* 0x000fce0000000f00 */
[----:B------:R-:W-:Y:S05]  /*6560*/  WARPSYNC.COLLECTIVE R14, `(.L_x_3293) ;  /* 0x000000000e087348 */ /* 0x000fea0003c00000 */
[----:B------:R0:W1:Y:S02]  /*6570*/  SHFL.BFLY P2, R18, R17, R16, R15 ;  /* 0x0c00001011127389 */ /* 0x000064000004000f */
[----:B01----:R-:W-:Y:S01]  /*6580*/  ENDCOLLECTIVE ;  /* 0x000000000000791b */ /* 0x003fe20003800000 */
.L_x_3293:
[----:B------:R-:W-:-:S05]  /*6590*/  FADD.FTZ R4, R22, R7 ;  /* 0x0000000716047221 */ /* 0x000fca0000010000 */
[----:B------:R-:W-:Y:S01]  /*65a0*/  MOV R17, R4 ;  /* 0x0000000400117202 */ /* 0x000fe20000000f00 */
[----:B------:R-:W-:Y:S02]  /*65b0*/  IMAD.MOV.U32 R16, RZ, RZ, 0x1 ;  /* 0x00000001ff107424 */ /* 0x000fe400078e00ff */
[----:B------:R-:W-:-:S07]  /*65c0*/  FADD.FTZ R3, R3, R18 ;  /* 0x0000001203037221 */ /* 0x000fce0000010000 */
[----:B------:R-:W-:Y:S05]  /*65d0*/  WARPSYNC.COLLECTIVE R14, `(.L_x_3294) ;  /* 0x000000000e087348 */ /* 0x000fea0003c00000 */
[----:B------:R0:W1:Y:S02]  /*65e0*/  SHFL.BFLY P2, R18, R17, R16, R15 ;  /* 0x0c00001011127389 */ /* 0x000064000004000f */
[----:B01----:R-:W-:Y:S01]  /*65f0*/  ENDCOLLECTIVE ;  /* 0x000000000000791b */ /* 0x003fe20003800000 */
.L_x_3294:
[----:B------:R-:W-:Y:S02]  /*6600*/  MOV R17, R3 ;  /* 0x0000000300117202 */ /* 0x000fe40000000f00 */
[----:B------:R-:W-:-:S07]  /*6610*/  MOV R5, R18 ;  /* 0x0000001200057202 */ /* 0x000fce0000000f00 */
[----:B------:R-:W-:Y:S05]  /*6620*/  WARPSYNC.COLLECTIVE R14, `(.L_x_3295) ;  /* 0x000000000e087348 */ /* 0x000fea0003c00000 */
[----:B------:R0:W1:Y:S02]  /*6630*/  SHFL.BFLY P2, R18, R17, R16, R15 ;  /* 0x0c00001011127389 */ /* 0x000064000004000f */
[----:B01----:R-:W-:Y:S01]  /*6640*/  ENDCOLLECTIVE ;  /* 0x000000000000791b */ /* 0x003fe20003800000 */
.L_x_3295:
[----:B------:R-:W-:Y:S01]  /*6650*/  FADD.FTZ R4, R4, R5 ;  /* 0x0000000504047221 */ /* 0x000fe20000010000 */
[----:B------:R-:W-:Y:S01]  /*6660*/  HFMA2.MMA R16, -RZ, RZ, 0, 4.76837158203125e-07 ;  /* 0x00000008ff107435 */ /* 0x000fe200000001ff */
[----:B------:R-:W-:Y:S02]  /*6670*/  MOV R17, R21 ;  /* 0x0000001500117202 */ /* 0x000fe40000000f00 */
[----:B------:R-:W-:-:S08]  /*6680*/  MOV R6, R18 ;  /* 0x0000001200067202 */ /* 0x000fd00000000f00 */
[----:B------:R-:W-:Y:S05]  /*6690*/  WARPSYNC.COLLECTIVE R14, `(.L_x_3296) ;  /* 0x000000000e087348 */ /* 0x000fea0003c00000 */
[----:B------:R0:W1:Y:S02]  /*66a0*/  SHFL.BFLY P2, R18, R17, R16, R15 ;  /* 0x0c00001011127389 */ /* 0x000064000004000f */
[----:B01----:R-:W-:Y:S01]  /*66b0*/  ENDCOLLECTIVE ;  /* 0x000000000000791b */ /* 0x003fe20003800000 */
.L_x_3296:
[----:B------:R-:W-:Y:S01]  /*66c0*/  FADD.FTZ R32, R3, R6 ;  /* 0x0000000603207221 */ /* 0x000fe20000010000 */
[----:B------:R-:W-:Y:S02]  /*66d0*/  MOV R17, R24 ;  /* 0x0000001800117202 */ /* 0x000fe40000000f00 */
[----:B------:R-:W-:-:S07]  /*66e0*/  MOV R20, R18 ;  /* 0x0000001200147202 */ /* 0x000fce0000000f00 */
[----:B------:R-:W-:Y:S05]  /*66f0*/  WARPSYNC.COLLECTIVE R14, `(.L_x_3297) ;  /* 0x000000000e087348 */ /* 0x000fea0003c00000 */
[----:B------:R0:W1:Y:S02]  /*6700*/  SHFL.BFLY P2, R18, R17, R16, R15 ;  /* 0x0c00001011127389 */ /* 0x000064000004000f */
[----:B01----:R-:W-:Y:S01]  /*6710*/  ENDCOLLECTIVE ;  /* 0x000000000000791b */ /* 0x003fe20003800000 */
.L_x_3297:
[----:B------:R-:W-:-:S05]  /*6720*/  FADD.FTZ R20, R20, R21 ;  /* 0x0000001514147221 */ /* 0x000fca0000010000 */
[----:B------:R-:W-:Y:S01]  /*6730*/  MOV R17, R20 ;  /* 0x0000001400117202 */ /* 0x000fe20000000f00 */
[----:B------:R-:W-:Y:S01]  /*6740*/  IMAD.MOV.U32 R16, RZ, RZ, 0x4 ;  /* 0x00000004ff107424 */ /* 0x000fe200078e00ff */
[----:B------:R-:W-:-:S07]  /*6750*/  MOV R19, R18 ;  /* 0x0000001200137202 */ /* 0x000fce0000000f00 */
[----:B------:R-:W-:Y:S05]  /*6760*/  WARPSYNC.COLLECTIVE R14, `(.L_x_3298) ;  /* 0x000000000e087348 */ /* 0x000fea0003c00000 */
[----:B------:R0:W1:Y:S02]  /*6770*/  SHFL.BFLY P2, R18, R17, R16, R15 ;  /* 0x0c00001011127389 */ /* 0x000064000004000f */
[----:B01----:R-:W-:Y:S01]  /*6780*/  ENDCOLLECTIVE ;  /* 0x000000000000791b */ /* 0x003fe20003800000 */
.L_x_3298:
[----:B------:R-:W-:-:S05]  /*6790*/  FADD.FTZ R19, R19, R24 ;  /* 0x0000001813137221 */ /* 0x000fca0000010000 */
[----:B------:R-:W-:Y:S02]  /*67a0*/  MOV R17, R19 ;  /* 0x0000001300117202 */ /* 0x000fe40000000f00 */
[----:B------:R-:W-:-:S07]  /*67b0*/  MOV R21, R18 ;  /* 0x0000001200157202 */ /* 0x000fce0000000f00 */
[----:B------:R-:W-:Y:S05]  /*67c0*/  WARPSYNC.COLLECTIVE R14, `(.L_x_3299) ;  /* 0x000000000e087348 */ /* 0x000fea0003c00000 */
[----:B------:R0:W1:Y:S02]  /*67d0*/  SHFL.BFLY P2, R18, R17, R16, R15 ;  /* 0x0c00001011127389 */ /* 0x000064000004000f */
[----:B01----:R-:W-:Y:S01]  /*67e0*/  ENDCOLLECTIVE ;  /* 0x000000000000791b */ /* 0x003fe20003800000 */
.L_x_3299:
        /* <DEDUP_REMOVED lines=10> */
.L_x_3300:
[----:B------:R0:W1:Y:S04]  /*6890*/  @!P0 LDS R23, [R9] ;  /* 0x0000000009178984 */ /* 0x0000680000000800 */
[----:B------:R0:W2:Y:S01]  /*68a0*/  @!P0 LDS R25, [R9+0x500] ;  /* 0x0005000009198984 */ /* 0x0000a20000000800 */
[----:B------:R-:W-:Y:S02]  /*68b0*/  MOV R17, R22 ;  /* 0x0000001600117202 */ /* 0x000fe40000000f00 */
[----:B------:R-:W-:-:S07]  /*68c0*/  MOV R8, R18 ;  /* 0x0000001200087202 */ /* 0x000fce0000000f00 */
[----:B012---:R-:W-:Y:S05]  /*68d0*/  WARPSYNC.COLLECTIVE R14, `(.L_x_3301) ;  /* 0x000000000e087348 */ /* 0x007fea0003c00000 */
[----:B------:R3:W4:Y:S02]  /*68e0*/  SHFL.BFLY P2, R18, R17, R16, R15 ;  /* 0x0c00001011127389 */ /* 0x000724000004000f */
[----:B01234-:R-:W-:Y:S01]  /*68f0*/  ENDCOLLECTIVE ;  /* 0x000000000000791b */ /* 0x01ffe20003800000 */
.L_x_3301:
[----:B------:R-:W-:Y:S01]  /*6900*/  FADD.FTZ R21, R21, R8 ;  /* 0x0000000815157221 */ /* 0x000fe20000010000 */
[----:B------:R-:W-:Y:S01]  /*6910*/  CS2R R8, SRZ ;  /* 0x0000000000087805 */ /* 0x000fe2000001ff00 */
[----:B------:R-:W-:-:S03]  /*6920*/  HFMA2.MMA R16, -RZ, RZ, 0, 5.9604644775390625e-08 ;  /* 0x00000001ff107435 */ /* 0x000fc600000001ff */
[----:B------:R-:W-:Y:S02]  /*6930*/  MOV R17, R21 ;  /* 0x0000001500117202 */ /* 0x000fe40000000f00 */
[----:B------:R-:W-:Y:S02]  /*6940*/  @!P0 MOV R12, R23 ;  /* 0x00000017000c8202 */ /* 0x000fe40000000f00 */
[----:B------:R-:W-:Y:S02]  /*6950*/  @!P0 MOV R11, R25 ;  /* 0x00000019000b8202 */ /* 0x000fe40000000f00 */
[----:B------:R-:W-:-:S07]  /*6960*/  MOV R7, R18 ;  /* 0x0000001200077202 */ /* 0x000fce0000000f00 */
[----:B------:R-:W-:Y:S05]  /*6970*/  WARPSYNC.COLLECTIVE R14, `(.L_x_3302) ;  /* 0x000000000e087348 */ /* 0x000fea0003c00000 */
[----:B------:R0:W1:Y:S02]  /*6980*/  SHFL.BFLY P2, R18, R17, R16, R15 ;  /* 0x0c00001011127389 */ /* 0x000064000004000f */
[----:B01----:R-:W-:Y:S01]  /*6990*/  ENDCOLLECTIVE ;  /* 0x000000000000791b */ /* 0x003fe20003800000 */
.L_x_3302:
        /* <DEDUP_REMOVED lines=8> */
.L_x_3303:
[----:B------:R-:W-:Y:S01]  /*6a20*/  FADD.FTZ R20, R21, R20 ;  /* 0x0000001415147221 */ /* 0x000fe20000010000 */
[----:B------:R-:W-:Y:S01]  /*6a30*/  HFMA2.MMA R16, -RZ, RZ, 0, 4.76837158203125e-07 ;  /* 0x00000008ff107435 */ /* 0x000fe200000001ff */
[----:B------:R-:W-:Y:S02]  /*6a40*/  MOV R17, R12 ;  /* 0x0000000c00117202 */ /* 0x000fe40000000f00 */
[----:B------:R-:W-:-:S08]  /*6a50*/  MOV R19, R18 ;  /* 0x0000001200137202 */ /* 0x000fd00000000f00 */
[----:B------:R-:W-:Y:S05]  /*6a60*/  WARPSYNC.COLLECTIVE R14, `(.L_x_3304) ;  /* 0x000000000e087348 */ /* 0x000fea0003c00000 */
[----:B------:R0:W1:Y:S02]  /*6a70*/  SHFL.BFLY P2, R18, R17, R16, R15 ;  /* 0x0c00001011127389 */ /* 0x000064000004000f */
[----:B01----:R-:W-:Y:S01]  /*6a80*/  ENDCOLLECTIVE ;  /* 0x000000000000791b */ /* 0x003fe20003800000 */
.L_x_3304:
[----:B------:R-:W-:Y:S01]  /*6a90*/  FADD.FTZ R19, R22, R19 ;  /* 0x0000001316137221 */ /* 0x000fe20000010000 */
[----:B------:R-:W-:Y:S01]  /*6aa0*/  MOV R17, R11 ;  /* 0x0000000b00117202 */ /* 0x000fe20000000f00 */
[----:B------:R-:W-:-:S07]  /*6ab0*/  IMAD.MOV.U32 R13, RZ, RZ, R18 ;  /* 0x000000ffff0d7224 */ /* 0x000fce00078e0012 */
[----:B------:R-:W-:Y:S05]  /*6ac0*/  WARPSYNC.COLLECTIVE R14, `(.L_x_3305) ;  /* 0x000000000e087348 */ /* 0x000fea0003c00000 */
[----:B------:R0:W1:Y:S02]  /*6ad0*/  SHFL.BFLY P2, R18, R17, R16, R15 ;  /* 0x0c00001011127389 */ /* 0x000064000004000f */
[----:B01----:R-:W-:Y:S01]  /*6ae0*/  ENDCOLLECTIVE ;  /* 0x000000000000791b */ /* 0x003fe20003800000 */
.L_x_3305:
[----:B------:R-:W-:Y:S01]  /*6af0*/  FADD.FTZ R13, R13, R12 ;  /* 0x0000000c0d0d7221 */ /* 0x000fe20000010000 */
[----:B------:R-:W-:-:S04]  /*6b00*/  HFMA2.MMA R16, -RZ, RZ, 0, 2.384185791015625e-07 ;  /* 0x00000004ff107435 */ /* 0x000fc800000001ff */
[----:B------:R-:W-:Y:S02]  /*6b10*/  MOV R17, R13 ;  /* 0x0000000d00117202 */ /* 0x000fe40000000f00 */
[----:B------:R-:W-:-:S07]  /*6b20*/  MOV R26, R18 ;  /* 0x00000012001a7202 */ /* 0x000fce0000000f00 */
[----:B------:R-:W-:Y:S05]  /*6b30*/  WARPSYNC.COLLECTIVE R14, `(.L_x_3306) ;  /* 0x000000000e087348 */ /* 0x000fea0003c00000 */
[----:B------:R0:W1:Y:S02]  /*6b40*/  SHFL.BFLY P2, R18, R17, R16, R15 ;  /* 0x0c00001011127389 */ /* 0x000064000004000f */
[----:B01----:R-:W-:Y:S01]  /*6b50*/  ENDCOLLECTIVE ;  /* 0x000000000000791b */ /* 0x003fe20003800000 */
.L_x_3306:
[----:B------:R-:W-:-:S05]  /*6b60*/  FADD.FTZ R23, R26, R11 ;  /* 0x0000000b1a177221 */ /* 0x000fca0000010000 */
[----:B------:R-:W-:Y:S02]  /*6b70*/  MOV R17, R23 ;  /* 0x0000001700117202 */ /* 0x000fe40000000f00 */
[----:B------:R-:W-:-:S07]  /*6b80*/  MOV R12, R18 ;  /* 0x00000012000c7202 */ /* 0x000fce0000000f00 */
[----:B------:R-:W-:Y:S05]  /*6b90*/  WARPSYNC.COLLECTIVE R14, `(.L_x_3307) ;  /* 0x000000000e087348 */ /* 0x000fea0003c00000 */
[----:B------:R0:W1:Y:S02]  /*6ba0*/  SHFL.BFLY P2, R18, R17, R16, R15 ;  /* 0x0c00001011127389 */ /* 0x000064000004000f */
[----:B01----:R-:W-:Y:S01]  /*6bb0*/  ENDCOLLECTIVE ;  /* 0x000000000000791b */ /* 0x003fe20003800000 */
.L_x_3307:
[----:B------:R-:W-:Y:S01]  /*6bc0*/  FADD.FTZ R27, R13, R12 ;  /* 0x0000000c0d1b7221 */ /* 0x000fe20000010000 */
[----:B------:R-:W-:-:S03]  /*6bd0*/  HFMA2.MMA R16, -RZ, RZ, 0, 1.1920928955078125e-07 ;  /* 0x00000002ff107435 */ /* 0x000fc600000001ff */
[----:B------:R-:W-:Y:S01]  /*6be0*/  IMAD.MOV.U32 R17, RZ, RZ, R27 ;  /* 0x000000ffff117224 */ /* 0x000fe200078e001b */
[----:B------:R-:W-:Y:S02]  /*6bf0*/  MOV R24, R18 ;  /* 0x0000001200187202 */ /* 0x000fe40000000f00 */
[----:B------:R-:W-:-:S03]  /*6c00*/  @!P0 SHF.L.U32 R18, R50, 0x1, RZ ;  /* 0x0000000132128819 */ /* 0x000fc600000006ff */
[----:B------:R-:W-:Y:S01]  /*6c10*/  FADD.FTZ R26, R23, R24 ;  /* 0x00000018171a7221 */ /* 0x000fe20000010000 */
[----:B------:R-:W-:-:S07]  /*6c20*/  @!P0 LOP3.LUT R7, R7, R18, RZ, 0x3c, !PT ;  /* 0x0000001207078212 */ /* 0x000fce00078e3cff */
[----:B------:R-:W-:Y:S05]  /*6c30*/  WARPSYNC.COLLECTIVE R14, `(.L_x_3308) ;  /* 0x000000000e087348 */ /* 0x000fea0003c00000 */
[----:B------:R0:W1:Y:S02]  /*6c40*/  SHFL.BFLY P2, R18, R17, R16, R15 ;  /* 0x0c00001011127389 */ /* 0x000064000004000f */
[----:B01----:R-:W-:Y:S01]  /*6c50*/  ENDCOLLECTIVE ;  /* 0x000000000000791b */ /* 0x003fe20003800000 */
.L_x_3308:
        /* <DEDUP_REMOVED lines=8> */
.L_x_3309:
        /* <DEDUP_REMOVED lines=8> */
.L_x_3310:
[----:B------:R-:W-:Y:S01]  /*6d60*/  @!P0 MOV R8, R7 ;  /* 0x0000000700088202 */ /* 0x000fe20000000f00 */
[----:B------:R-:W-:Y:S01]  /*6d70*/  FADD.FTZ R26, R26, R11 ;  /* 0x0000000b1a1a7221 */ /* 0x000fe20000010000 */
[----:B------:R-:W-:-:S04]  /*6d80*/  ISETP.NE.AND P0, PT, R50, RZ, PT ;  /* 0x000000ff3200720c */ /* 0x000fc80003f05270 */
[----:B------:R-:W-:-:S09]  /*6d90*/  MOV R17, R26 ;  /* 0x0000001a00117202 */ /* 0x000fd20000000f00 */
[----:B------:R-:W0:Y:S01]  /*6da0*/  @!P0 LDC.64 R12, c[0x0][0x218] ;  /* 0x00008600ff0c8b82 */ /* 0x000e220000000a00 */
[----:B------:R-:W-:Y:S02]  /*6db0*/  @!P0 F2FP.F16.F32.PACK_AB R32, RZ, R32 ;  /* 0x00000020ff20823e */ /* 0x000fe400000000ff */
[----:B------:R-:W-:-:S05]  /*6dc0*/  MOV R28, R18 ;  /* 0x00000012001c7202 */ /* 0x000fca0000000f00 */
[----:B------:R-:W1:Y:S02]  /*6dd0*/  @!P0 LDC.64 R2, c[0x0][0x220] ;  /* 0x00008800ff028b82 */ /* 0x000e640000000a00 */
[----:B01----:R-:W-:Y:S05]  /*6de0*/  WARPSYNC.COLLECTIVE R14, `(.L_x_3311) ;  /* 0x000000000e087348 */ /* 0x003fea0003c00000 */
[----:B------:R2:W3:Y:S02]  /*6df0*/  SHFL.BFLY P2, R18, R17, R16, R15 ;  /* 0x0c00001011127389 */ /* 0x0004e4000004000f */
[----:B0123--:R-:W-:Y:S01]  /*6e00*/  ENDCOLLECTIVE ;  /* 0x000000000000791b */ /* 0x00ffe20003800000 */
.L_x_3311:
[----:B------:R-:W-:Y:S01]  /*6e10*/  FADD.FTZ R27, R27, R28 ;  /* 0x0000001c1b1b7221 */ /* 0x000fe20000010000 */
[----:B------:R-:W0:Y:S01]  /*6e20*/  @!P0 LDC.64 R6, c[0x0][0x220] ;  /* 0x00008800ff068b82 */ /* 0x000e220000000a00 */
[----:B------:R-:W-:Y:S01]  /*6e30*/  HFMA2.MMA R16, -RZ, RZ, 0, 4.76837158203125e-07 ;  /* 0x00000008ff107435 */ /* 0x000fe200000001ff */
[----:B------:R-:W-:Y:S02]  /*6e40*/  IMAD.MOV.U32 R17, RZ, RZ, R9 ;  /* 0x000000ffff117224 */ /* 0x000fe400078e0009 */
[----:B------:R-:W-:-:S04]  /*6e50*/  @!P0 IMAD.WIDE R12, R25, 0x2, R12 ;  /* 0x00000002190c8825 */ /* 0x000fc800078e020c */
[----:B------:R-:W-:Y:S01]  /*6e60*/  @!P0 IMAD.WIDE R2, R25, 0x2, R2 ;  /* 0x0000000219028825 */ /* 0x000fe200078e0202 */
[----:B------:R-:W-:-:S07]  /*6e70*/  MOV R29, R18 ;  /* 0x00000012001d7202 */ /* 0x000fce0000000f00 */
[----:B0-----:R-:W-:Y:S05]  /*6e80*/  WARPSYNC.COLLECTIVE R14, `(.L_x_3312) ;  /* 0x000000000e087348 */ /* 0x001fea0003c00000 */
[----:B------:R1:W2:Y:S02]  /*6e90*/  SHFL.BFLY P2, R18, R17, R16, R15 ;  /* 0x0c00001011127389 */ /* 0x0002a4000004000f */
[----:B012---:R-:W-:Y:S01]  /*6ea0*/  ENDCOLLECTIVE ;  /* 0x000000000000791b */ /* 0x007fe20003800000 */
.L_x_3312:
[----:B------:R-:W-:Y:S01]  /*6eb0*/  FADD.FTZ R26, R26, R29 ;  /* 0x0000001d1a1a7221 */ /* 0x000fe20000010000 */
[----:B------:R-:W-:Y:S01]  /*6ec0*/  @!P0 IMAD.WIDE R6, R25, 0x2, R6 ;  /* 0x0000000219068825 */ /* 0x000fe200078e0206 */
[----:B------:R-:W-:Y:S02]  /*6ed0*/  MOV R17, R8 ;  /* 0x0000000800117202 */ /* 0x000fe40000000f00 */
[----:B------:R-:W-:-:S07]  /*6ee0*/  MOV R30, R18 ;  /* 0x00000012001e7202 */ /* 0x000fce0000000f00 */
[----:B------:R-:W-:Y:S05]  /*6ef0*/  WARPSYNC.COLLECTIVE R14, `(.L_x_3313) ;  /* 0x000000000e087348 */ /* 0x000fea0003c00000 */
[----:B------:R0:W1:Y:S02]  /*6f00*/  SHFL.BFLY P2, R18, R17, R16, R15 ;  /* 0x0c00001011127389 */ /* 0x000064000004000f */
[----:B01----:R-:W-:Y:S01]  /*6f10*/  ENDCOLLECTIVE ;  /* 0x000000000000791b */ /* 0x003fe20003800000 */
.L_x_3313:
[----:B------:R-:W-:Y:S01]  /*6f20*/  FADD.FTZ R30, R30, R9 ;  /* 0x000000091e1e7221 */ /* 0x000fe20000010000 */
[----:B------:R-:W-:-:S04]  /*6f30*/  HFMA2.MMA R16, -RZ, RZ, 0, 2.384185791015625e-07 ;  /* 0x00000004ff107435 */ /* 0x000fc800000001ff */
[----:B------:R-:W-:Y:S02]  /*6f40*/  MOV R17, R30 ;  /* 0x0000001e00117202 */ /* 0x000fe40000000f00 */
[----:B------:R-:W-:-:S07]  /*6f50*/  MOV R11, R18 ;  /* 0x00000012000b7202 */ /* 0x000fce0000000f00 */
[----:B------:R-:W-:Y:S05]  /*6f60*/  WARPSYNC.COLLECTIVE R14, `(.L_x_3314) ;  /* 0x000000000e087348 */ /* 0x000fea0003c00000 */
[----:B------:R0:W1:Y:S02]  /*6f70*/  SHFL.BFLY P2, R18, R17, R16, R15 ;  /* 0x0c00001011127389 */ /* 0x000064000004000f */
[----:B01----:R-:W-:Y:S01]  /*6f80*/  ENDCOLLECTIVE ;  /* 0x000000000000791b */ /* 0x003fe20003800000 */
.L_x_3314:
[----:B------:R-:W-:Y:S02]  /*6f90*/  FADD.FTZ R24, R11, R8 ;  /* 0x000000080b187221 */ /* 0x000fe40000010000 */
[----:B------:R-:W0:Y:S03]  /*6fa0*/  @!P0 LDC.64 R10, c[0x0][0x220] ;  /* 0x00008800ff0a8b82 */ /* 0x000e260000000a00 */
[----:B------:R-:W-:Y:S02]  /*6fb0*/  MOV R17, R24 ;  /* 0x0000001800117202 */ /* 0x000fe40000000f00 */
[----:B------:R-:W-:-:S07]  /*6fc0*/  MOV R9, R18 ;  /* 0x0000001200097202 */ /* 0x000fce0000000f00 */
[----:B0-----:R-:W-:Y:S05]  /*6fd0*/  WARPSYNC.COLLECTIVE R14, `(.L_x_3315) ;  /* 0x000000000e087348 */ /* 0x001fea0003c00000 */
[----:B------:R1:W2:Y:S02]  /*6fe0*/  SHFL.BFLY P2, R18, R17, R16, R15 ;  /* 0x0c00001011127389 */ /* 0x0002a4000004000f */
[----:B012---:R-:W-:Y:S01]  /*6ff0*/  ENDCOLLECTIVE ;  /* 0x000000000000791b */ /* 0x007fe20003800000 */
.L_x_3315:
[----:B------:R-:W-:Y:S01]  /*7000*/  FADD.FTZ R30, R30, R9 ;  /* 0x000000091e1e7221 */ /* 0x000fe20000010000 */
[----:B------:R-:W-:Y:S01]  /*7010*/  @!P0 IMAD.WIDE R10, R25, 0x2, R10 ;  /* 0x00000002190a8825 */ /* 0x000fe200078e020a */
[----:B------:R-:W0:Y:S01]  /*7020*/  @!P0 LDC.64 R8, c[0x0][0x218] ;  /* 0x00008600ff088b82 */ /* 0x000e220000000a00 */
[----:B------:R-:W-:Y:S02]  /*7030*/  HFMA2.MMA R16, -RZ, RZ, 0, 1.1920928955078125e-07 ;  /* 0x00000002ff107435 */ /* 0x000fe400000001ff */
[----:B------:R-:W-:Y:S01]  /*7040*/  IMAD.MOV.U32 R17, RZ, RZ, R30 ;  /* 0x000000ffff117224 */ /* 0x000fe200078e001e */
[----:B------:R-:W-:-:S08]  /*7050*/  MOV R23, R18 ;  /* 0x0000001200177202 */ /* 0x000fd00000000f00 */
[----:B0-----:R-:W-:Y:S05]  /*7060*/  WARPSYNC.COLLECTIVE R14, `(.L_x_3316) ;  /* 0x000000000e087348 */ /* 0x001fea0003c00000 */
[----:B------:R1:W2:Y:S02]  /*7070*/  SHFL.BFLY P2, R18, R17, R16, R15 ;  /* 0x0c00001011127389 */ /* 0x0002a4000004000f */
[----:B012---:R-:W-:Y:S01]  /*7080*/  ENDCOLLECTIVE ;  /* 0x000000000000791b */ /* 0x007fe20003800000 */
.L_x_3316:
        /* <DEDUP_REMOVED lines=11> */
.L_x_3317:
[----:B------:R0:W-:Y:S04]  /*7140*/  @!P0 STG.E.U16 desc[UR12][R12.64], R33 ;  /* 0x000000210c008986 */ /* 0x0001e8000c10150c */
[----:B------:R1:W-:Y:S01]  /*7150*/  @!P0 STG.E.U16 desc[UR12][R10.64], R32 ;  /* 0x000000200a008986 */ /* 0x0003e2000c10150c */
[----:B------:R-:W-:Y:S01]  /*7160*/  @!P0 F2FP.F16.F32.PACK_AB R14, RZ, R27 ;  /* 0x0000001bff0e823e */ /* 0x000fe200000000ff */
[----:B------:R-:W-:Y:S01]  /*7170*/  HFMA2.MMA R16, -RZ, RZ, 0, 5.9604644775390625e-08 ;  /* 0x00000001ff107435 */ /* 0x000fe200000001ff */
        /* <DEDUP_REMOVED lines=10> */
.L_x_3318:
        /* <DEDUP_REMOVED lines=11> */
.L_x_3319:
[----:B------:R-:W-:Y:S01]  /*72d0*/  FADD.FTZ R21, R30, R21 ;  /* 0x000000151e157221 */ /* 0x000fe20000010000 */
[----:B------:R-:W-:Y:S06]  /*72e0*/  BRA `(.L_x_3320) ;  /* 0xffffffe000e07947 */ /* 0x000fec000383ffff */
.L_x_3321:
        /* <DEDUP_REMOVED lines=9> */
.L_x_3873:


//--------------------- .text._ZN13group_norm_v218gn_bwd_cuda_kernelI6__halfLi320ELi1ELi16ELi20ELi1024ELb1ELb1ELi32ELi320ELi320ELi4ELb1ELi4ELb0ELb0ELNS_15WgradSyncMethodE3ENS_16CompileConditionILi900EEEEEvPT_S6_S6_PKS5_S8_S8_S8_PKfflPfPj --------------------------
	.section	.text._ZN13group_norm_v218gn_bwd_cuda_kernelI6__halfLi320ELi1ELi16ELi20ELi1024ELb1ELb1ELi32ELi320ELi320ELi4ELb1ELi4ELb0ELb0ELNS_15WgradSyncMethodE3ENS_16CompileConditionILi900EEEEEvPT_S6_S6_PKS5_S8_S8_S8_PKfflPfPj,"ax",@progbits
	.align	128
        .global         _ZN13group_norm_v218gn_bwd_cuda_kernelI6__halfLi320ELi1ELi16ELi20ELi1024ELb1ELb1ELi32ELi320ELi320ELi4ELb1ELi4ELb0ELb0ELNS_15WgradSyncMethodE3ENS_16CompileConditionILi900EEEEEvPT_S6_S6_PKS5_S8_S8_S8_PKfflPfPj
        .type           _ZN13group_norm_v218gn_bwd_cuda_kernelI6__halfLi320ELi1ELi16ELi20ELi1024ELb1ELb1ELi32ELi320ELi320ELi4ELb1ELi4ELb0ELb0ELNS_15WgradSyncMethodE3ENS_16CompileConditionILi900EEEEEvPT_S6_S6_PKS5_S8_S8_S8_PKfflPfPj,@function
        .size           _ZN13group_norm_v218gn_bwd_cuda_kernelI6__halfLi320ELi1ELi16ELi20ELi1024ELb1ELb1ELi32ELi320ELi320ELi4ELb1ELi4ELb0ELb0ELNS_15WgradSyncMethodE3ENS_16CompileConditionILi900EEEEEvPT_S6_S6_PKS5_S8_S8_S8_PKfflPfPj,(.L_x_3874 - _ZN13group_norm_v218gn_bwd_cuda_kernelI6__halfLi320ELi1ELi16ELi20ELi1024ELb1ELb1ELi32ELi320ELi320ELi4ELb1ELi4ELb0ELb0ELNS_15WgradSyncMethodE3ENS_16CompileConditionILi900EEEEEvPT_S6_S6_PKS5_S8_S8_S8_PKfflPfPj)
        .other          _ZN13group_norm_v218gn_bwd_cuda_kernelI6__halfLi320ELi1ELi16ELi20ELi1024ELb1ELb1ELi32ELi320ELi320ELi4ELb1ELi4ELb0ELb0ELNS_15WgradSyncMethodE3ENS_16CompileConditionILi900EEEEEvPT_S6_S6_PKS5_S8_S8_S8_PKfflPfPj,@"STO_CUDA_ENTRY STV_DEFAULT"
_ZN13group_norm_v218gn_bwd_cuda_kernelI6__halfLi320ELi1ELi16ELi20ELi1024ELb1ELb1ELi32ELi320ELi320ELi4ELb1ELi4ELb0ELb0ELNS_15WgradSyncMethodE3ENS_16CompileConditionILi900EEEEEvPT_S6_S6_PKS5_S8_S8_S8_PKfflPfPj:
.text._ZN13group_norm_v218gn_bwd_cuda_kernelI6__halfLi320ELi1ELi16ELi20ELi1024ELb1ELb1ELi32ELi320ELi320ELi4ELb1ELi4ELb0ELb0ELNS_15WgradSyncMethodE3ENS_16CompileConditionILi900EEEEEvPT_S6_S6_PKS5_S8_S8_S8_PKfflPfPj:
        /* <DEDUP_REMOVED lines=29> */
.L_x_3324:
[----:B------:R-:W2:Y:S04]  /*01d0*/  LD.E.STRONG.GPU R0, desc[UR8][R2.64] ;  /* 0x0000000802007980 */ /* 0x000ea8000c10f900 */
[----:B--2---:R-:W-:Y:S01]  /*01e0*/  CCTL.IVALL ;  /* 0x00000000ff00798f */ /* 0x004fe20002000000 */
[----:B------:R-:W-:Y:S05]  /*01f0*/  YIELD ;  /* 0x0000000000007946 */ /* 0x000fea0003800000 */
[----:B-----5:R-:W-:-:S04]  /*0200*/  LOP3.LUT R0, R0, R5, RZ, 0x3c, !PT ;  /* 0x0000000500007212 */ /* 0x020fc800078e3cff */
[----:B------:R-:W-:-:S13]  /*0210*/  ISETP.GT.AND P0, PT, R0, -0x1, PT ;  /* 0xffffffff0000780c */ /* 0x000fda0003f04270 */
[----:B------:R-:W-:Y:S05]  /*0220*/  @P0 BRA `(.L_x_3324) ;  /* 0xfffffffc00e80947 */ /* 0x000fea000383ffff */
.L_x_3323:
[----:B------:R-:W-:Y:S05]  /*0230*/  WARPSYNC.ALL ;  /* 0x0000000000007948 */ /* 0x000fea0003800000 */
[----:B------:R-:W-:Y:S06]  /*0240*/  BAR.SYNC.DEFER_BLOCKING 0x0 ;  /* 0x0000000000007b1d */ /* 0x000fec0000010000 */
[----:B------:R-:W-:Y:S05]  /*0250*/  BRA `(.L_x_3325) ;  /* 0x0000004400a87947 */ /* 0x000fea0003800000 */
.L_x_3322:
        /* <DEDUP_REMOVED lines=15> */
[----:B------:R-:W-:Y:S01]  /*0350*/  LEA.HI R10, R8, R57, RZ, 0x2 ;  /* 0x00000039080a7211 */ /* 0x000fe200078f10ff */
[----:B------:R-:W-:Y:S01]  /*0360*/  UMOV UR4, URZ ;  /* 0x0000003f00047c82 */ /* 0x000fe20008000000 */
[----:B------:R-:W-:-:S02]  /*0370*/  SHF.R.U32.HI R53, RZ, 0x2, R3 ;  /* 0x00000002ff357819 */ /* 0x000fc40000011603 */
[----:B------:R-:W-:Y:S02]  /*0380*/  SHF.R.S32.HI R55, RZ, 0x2, R10 ;  /* 0x00000002ff377819 */ /* 0x000fe4000001140a */
[----:B------:R-:W-:Y:S02]  /*0390*/  IADD3 R54, R0, 0x2800, RZ ;  /* 0x0000280000367810 */ /* 0x000fe40007ffe0ff */
[C---:B------:R-:W-:Y:S02]  /*03a0*/  IADD3 R2, R55.reuse, 0x50, RZ ;  /* 0x0000005037027810 */ /* 0x040fe40007ffe0ff */
[C---:B0-----:R-:W-:Y:S02]  /*03b0*/  IADD3 R4, R55.reuse, 0xa0, RZ ;  /* 0x000000a037047810 */ /* 0x041fe40007ffe0ff */
[----:B-1----:R-:W-:Y:S02]  /*03c0*/  IADD3 R6, R55, 0xf0, RZ ;  /* 0x000000f037067810 */ /* 0x002fe40007ffe0ff */
[----:B------:R-:W-:-:S02]  /*03d0*/  SHF.R.S32.HI R3, RZ, 0x1f, R2 ;  /* 0x0000001fff037819 */ /* 0x000fc40000011402 */
[----:B------:R-:W-:Y:S02]  /*03e0*/  SHF.L.U32 R0, R58, 0x5, RZ ;  /* 0x000000053a007819 */ /* 0x000fe400000006ff */
[----:B------:R-:W-:Y:S02]  /*03f0*/  SHF.R.S32.HI R5, RZ, 0x1f, R4 ;  /* 0x0000001fff057819 */ /* 0x000fe40000011404 */
[----:B------:R-:W-:Y:S02]  /*0400*/  SHF.R.S32.HI R7, RZ, 0x1f, R6 ;  /* 0x0000001fff077819 */ /* 0x000fe40000011406 */
[----:B------:R-:W-:Y:S02]  /*0410*/  LEA.HI R3, R3, R2, RZ, 0x2 ;  /* 0x0000000203037211 */ /* 0x000fe400078f10ff */
[----:B------:R-:W-:Y:S02]  /*0420*/  LOP3.LUT R10, R10, 0xfffffffc, RZ, 0xc0, !PT ;  /* 0xfffffffc0a0a7812 */ /* 0x000fe400078ec0ff */
[----:B------:R-:W-:-:S02]  /*0430*/  LOP3.LUT R0, R0, 0x3e0, RZ, 0xc0, !PT ;  /* 0x000003e000007812 */ /* 0x000fc400078ec0ff */
[-C--:B------:R-:W-:Y:S02]  /*0440*/  LEA.HI R8, R8, R57.reuse, RZ, 0x4 ;  /* 0x0000003908087211 */ /* 0x080fe400078f20ff */
[----:B------:R-:W-:Y:S02]  /*0450*/  LEA.HI R5, R5, R4, RZ, 0x2 ;  /* 0x0000000405057211 */ /* 0x000fe400078f10ff */
[----:B----4-:R-:W-:Y:S02]  /*0460*/  LEA R54, R11, R54, 0x18 ;  /* 0x000000360b367211 */ /* 0x010fe400078ec0ff */
[----:B------:R-:W-:Y:S02]  /*0470*/  LEA.HI R7, R7, R6, RZ, 0x2 ;  /* 0x0000000607077211 */ /* 0x000fe400078f10ff */
[----:B------:R-:W-:Y:S01]  /*0480*/  IADD3 R10, -R10, R57, RZ ;  /* 0x000000390a0a7210 */ /* 0x000fe20007ffe1ff */
[----:B------:R-:W-:Y:S01]  /*0490*/  IMAD R52, R9, 0x28, R54 ;  /* 0x0000002809347824 */ /* 0x000fe200078e0236 */
[----:B------:R-:W-:-:S02]  /*04a0*/  SHF.R.U32.HI R3, RZ, 0x2, R3 ;  /* 0x00000002ff037819 */ /* 0x000fc40000011603 */
[----:B------:R-:W-:Y:S02]  /*04b0*/  IADD3 R0, R0, R13, RZ ;  /* 0x0000000d00007210 */ /* 0x000fe40007ffe0ff */
[----:B------:R-:W-:Y:S02]  /*04c0*/  SHF.R.U32.HI R51, RZ, 0x4, R8 ;  /* 0x00000004ff337819 */ /* 0x000fe40000011608 */
[----:B------:R-:W-:Y:S02]  /*04d0*/  CS2R R8, SRZ ;  /* 0x0000000000087805 */ /* 0x000fe4000001ff00 */
[----:B------:R-:W-:Y:S02]  /*04e0*/  SHF.R.U32.HI R5, RZ, 0x2, R5 ;  /* 0x00000002ff057819 */ /* 0x000fe40000011605 */
[----:B------:R-:W-:Y:S02]  /*04f0*/  SHF.R.U32.HI R7, RZ, 0x2, R7 ;  /* 0x00000002ff077819 */ /* 0x000fe40000011607 */
[----:B------:R-:W-:-:S02]  /*0500*/  LOP3.LUT R50, R10, 0x3, R3, 0x78, !PT ;  /* 0x000000030a327812 */ /* 0x000fc400078e7803 */
[----:B------:R-:W-:Y:S02]  /*0510*/  LEA R52, R13, R52, 0x3 ;  /* 0x000000340d347211 */ /* 0x000fe400078e18ff */
[----:B------:R-:W-:Y:S02]  /*0520*/  CS2R R12, SRZ ;  /* 0x00000000000c7805 */ /* 0x000fe4000001ff00 */
[C---:B------:R-:W-:Y:S02]  /*0530*/  LOP3.LUT R51, R10.reuse, 0x3, R51, 0x78, !PT ;  /* 0x000000030a337812 */ /* 0x040fe400078e7833 */
[C---:B------:R-:W-:Y:S02]  /*0540*/  LOP3.LUT R49, R10.reuse, 0x3, R5, 0x78, !PT ;  /* 0x000000030a317812 */ /* 0x040fe400078e7805 */
[----:B------:R-:W-:Y:S02]  /*0550*/  LOP3.LUT R48, R10, 0x3, R7, 0x78, !PT ;  /* 0x000000030a307812 */ /* 0x000fe400078e7807 */
[----:B------:R-:W-:-:S02]  /*0560*/  CS2R R10, SRZ ;  /* 0x00000000000a7805 */ /* 0x000fc4000001ff00 */
[----:B------:R-:W-:Y:S01]  /*0570*/  CS2R R6, SRZ ;  /* 0x0000000000067805 */ /* 0x000fe2000001ff00 */
[--C-:B--2---:R-:W-:Y:S02]  /*0580*/  HADD2.F32 R3, -RZ, R44.reuse.H0_H0 ;  /* 0x2000002cff037230 */ /* 0x104fe40000004100 */
[----:B------:R-:W-:Y:S02]  /*0590*/  HADD2.F32 R46, -RZ, R44.H1_H1 ;  /* 0x3000002cff2e7230 */ /* 0x000fe40000004100 */
[----:B------:R-:W-:Y:S02]  /*05a0*/  HADD2.F32 R47, -RZ, R45.H0_H0 ;  /* 0x2000002dff2f7230 */ /* 0x000fe40000004100 */
[--C-:B---3--:R-:W-:Y:S02]  /*05b0*/  HADD2.F32 R44, -RZ, R40.reuse.H0_H0 ;  /* 0x20000028ff2c7230 */ /* 0x108fe40000004100 */
[----:B------:R-:W-:Y:S02]  /*05c0*/  HADD2.F32 R43, -RZ, R40.H1_H1 ;  /* 0x30000028ff2b7230 */ /* 0x000fe40000004100 */
[----:B------:R-:W-:-:S02]  /*05d0*/  HADD2.F32 R42, -RZ, R41.H0_H0 ;  /* 0x20000029ff2a7230 */ /* 0x000fc40000004100 */
[----:B------:R-:W-:Y:S02]  /*05e0*/  HADD2.F32 R45, -RZ, R45.H1_H1 ;  /* 0x3000002dff2d7230 */ /* 0x000fe40000004100 */
[----:B------:R-:W-:Y:S02]  /*05f0*/  HADD2.F32 R41, -RZ, R41.H1_H1 ;  /* 0x30000029ff297230 */ /* 0x000fe40000004100 */
[----:B------:R-:W-:-:S07]  /*0600*/  IMAD R40, R0, 0x140, RZ ;  /* 0x0000014000287824 */ /* 0x000fce00078e02ff */
.L_x_3337:
[----:B-1----:R-:W-:Y:S01]  /*0610*/  HFMA2.MMA R5, -RZ, RZ, 0, 0 ;  /* 0x00000000ff057435 */ /* 0x002fe200000001ff */
[----:B------:R-:W-:Y:S01]  /*0620*/  MOV R4, R56 ;  /* 0x0000003800047202 */ /* 0x000fe20000000f00 */
        /* <DEDUP_REMOVED lines=69> */
[----:B------:R-:W-:-:S06]  /*0a80*/  IADD3.X R17, R32, UR11, RZ, P0, !PT ;  /* 0x0000000b20117c10 */ /* 0x000fcc00087fe4ff */
[----:B------:R-:W5:Y:S01]  /*0a90*/  LDG.E.64.CONSTANT R16, desc[UR8][R16.64] ;  /* 0x0000000810107981 */ /* 0x000f62000c1e9b00 */
[----:B--2---:R-:W-:-:S06]  /*0aa0*/  FADD.FTZ R89, R5, UR5 ;  /* 0x0000000505597e21 */ /* 0x004fcc0008010000 */
[----:B------:R-:W0:Y:S01]  /*0ab0*/  MUFU.RSQ R89, R89 ;  /* 0x0000005900597308 */ /* 0x000e220000001400 */
[----:B------:R-:W-:Y:S01]  /*0ac0*/  IADD3 R5, R40, 0x1e00, RZ ;  /* 0x00001e0028057810 */ /* 0x000fe20007ffe0ff */
[----:B---3--:R-:W-:-:S03]  /*0ad0*/  HADD2.F32 R25, -RZ, R18.H0_H0 ;  /* 0x20000012ff197230 */ /* 0x008fc60000004100 */
[----:B------:R-:W-:Y:S02]  /*0ae0*/  IADD3 R83, P0, R5, R22, RZ ;  /* 0x0000001605537210 */ /* 0x000fe40007f1e0ff */
[----:B------:R-:W-:Y:S01]  /*0af0*/  FADD.FTZ R24, -R4, R25 ;  /* 0x0000001904187221 */ /* 0x000fe20000010100 */
[----:B------:R-:W-:-:S03]  /*0b00*/  HADD2.F32 R25, -RZ, R18.H1_H1 ;  /* 0x30000012ff197230 */ /* 0x000fc60000004100 */
[----:B0-----:R-:W-:Y:S01]  /*0b10*/  FMUL.FTZ R5, R89, R24 ;  /* 0x0000001859057220 */ /* 0x001fe20000410000 */
[----:B------:R-:W-:Y:S01]  /*0b20*/  IADD3.X R24, RZ, R23, RZ, P0, !PT ;  /* 0x00000017ff187210 */ /* 0x000fe200007fe4ff */
[----:B------:R-:W-:-:S03]  /*0b30*/  FADD.FTZ R18, -R4, R25 ;  /* 0x0000001904127221 */ /* 0x000fc60000010100 */
[C---:B------:R-:W-:Y:S02]  /*0b40*/  SHF.L.U64.HI R87, R83.reuse, 0x1, R24 ;  /* 0x0000000153577819 */ /* 0x040fe40000010218 */
[----:B------:R-:W-:Y:S01]  /*0b50*/  SHF.L.U32 R83, R83, 0x1, RZ ;  /* 0x0000000153537819 */ /* 0x000fe200000006ff */
[----:B------:R-:W-:-:S03]  /*0b60*/  FMUL.FTZ R85, R89, R18 ;  /* 0x0000001259557220 */ /* 0x000fc60000410000 */
[----:B------:R-:W-:Y:S01]  /*0b70*/  IADD3 R18, P0, R83, UR6, RZ ;  /* 0x0000000653127c10 */ /* 0x000fe2000ff1e0ff */
[--C-:B------:R-:W-:Y:S02]  /*0b80*/  HADD2.F32 R65, -RZ, R19.reuse.H0_H0 ;  /* 0x20000013ff417230 */ /* 0x100fe40000004100 */
[----:B------:R-:W-:Y:S01]  /*0b90*/  HADD2.F32 R67, -RZ, R19.H1_H1 ;  /* 0x30000013ff437230 */ /* 0x000fe20000004100 */
[----:B------:R-:W-:Y:S02]  /*0ba0*/  IADD3.X R19, R87, UR7, RZ, P0, !PT ;  /* 0x0000000757137c10 */ /* 0x000fe400087fe4ff */
[----:B------:R-:W-:-:S04]  /*0bb0*/  FADD.FTZ R64, -R4, R65 ;  /* 0x0000004104407221 */ /* 0x000fc80000010100 */
[----:B------:R-:W2:Y:S01]  /*0bc0*/  LDG.E.64.CONSTANT R18, desc[UR8][R18.64] ;  /* 0x0000000812127981 */ /* 0x000ea2000c1e9b00 */
[----:B------:R-:W-:Y:S01]  /*0bd0*/  FMUL.FTZ R81, R89, R64 ;  /* 0x0000004059517220 */ /* 0x000fe20000410000 */
[----:B------:R-:W-:Y:S01]  /*0be0*/  FADD.FTZ R64, -R4, R67 ;  /* 0x0000004304407221 */ /* 0x000fe20000010100 */
[--C-:B----4-:R-:W-:Y:S02]  /*0bf0*/  HADD2.F32 R67, -RZ, R20.reuse.H0_H0 ;  /* 0x20000014ff437230 */ /* 0x110fe40000004100 */
[----:B------:R-:W-:Y:S01]  /*0c00*/  FFMA.FTZ R65, R46, R85, R43 ;  /* 0x000000552e417223 */ /* 0x000fe2000001002b */
[----:B------:R-:W-:Y:S02]  /*0c10*/  HADD2.F32 R71, -RZ, R20.H1_H1 ;  /* 0x30000014ff477230 */ /* 0x000fe40000004100 */
[----:B------:R-:W-:Y:S01]  /*0c20*/  FADD.FTZ R70, -R4, R67 ;  /* 0x0000004304467221 */ /* 0x000fe20000010100 */
[----:B------:R-:W-:-:S03]  /*0c30*/  IADD3 R20, P0, R31, UR10, RZ ;  /* 0x0000000a1f147c10 */ /* 0x000fc6000ff1e0ff */
[----:B------:R-:W-:Y:S01]  /*0c40*/  FMUL.FTZ R77, R89, R70 ;  /* 0x00000046594d7220 */ /* 0x000fe20000410000 */
[----:B------:R-:W-:Y:S01]  /*0c50*/  FMUL.FTZ R25, R65, -1.4426950216293334961 ;  /* 0xbfb8aa3b41197820 */ /* 0x000fe20000410000 */
[----:B------:R-:W-:Y:S01]  /*0c60*/  FADD.FTZ R102, -R4, R71 ;  /* 0x0000004704667221 */ /* 0x000fe20000010100 */
[--C-:B------:R-:W-:Y:S02]  /*0c70*/  HADD2.F32 R71, -RZ, R21.reuse.H0_H0 ;  /* 0x20000015ff477230 */ /* 0x100fe40000004100 */
[C-C-:B------:R-:W-:Y:S01]  /*0c80*/  FFMA.FTZ R76, R3.reuse, R77, R44.reuse ;  /* 0x0000004d034c7223 */ /* 0x140fe2000001002c */
[----:B------:R-:W-:Y:S01]  /*0c90*/  HADD2.F32 R73, -RZ, R21.H1_H1 ;  /* 0x30000015ff497230 */ /* 0x000fe20000004100 */
[----:B------:R-:W-:Y:S01]  /*0ca0*/  IADD3.X R21, R30, UR11, RZ, P0, !PT ;  /* 0x0000000b1e157c10 */ /* 0x000fe200087fe4ff */
[----:B------:R0:W-:Y:S01]  /*0cb0*/  MUFU.EX2 R68, R25 ;  /* 0x0000001900447308 */ /* 0x0001e20000000800 */
[----:B------:R-:W-:Y:S01]  /*0cc0*/  FFMA.FTZ R66, R3, R5, R44 ;  /* 0x0000000503427223 */ /* 0x000fe2000001002c */
[----:B------:R-:W-:-:S03]  /*0cd0*/  FFMA.FTZ R92, R47, R81, R42 ;  /* 0x000000512f5c7223 */ /* 0x000fc6000001002a */
[----:B------:R-:W3:Y:S01]  /*0ce0*/  LDG.E.64.CONSTANT R20, desc[UR8][R20.64] ;  /* 0x0000000814147981 */ /* 0x000ee2000c1e9b00 */
[----:B0-----:R-:W-:Y:S01]  /*0cf0*/  FMUL.FTZ R25, R76, -1.4426950216293334961 ;  /* 0xbfb8aa3b4c197820 */ /* 0x001fe20000410000 */
[----:B------:R-:W-:Y:S01]  /*0d00*/  FMUL.FTZ R24, R66, -1.4426950216293334961 ;  /* 0xbfb8aa3b42187820 */ /* 0x000fe20000410000 */
[----:B------:R-:W-:Y:S02]  /*0d10*/  FMUL.FTZ R79, R89, R64 ;  /* 0x00000040594f7220 */ /* 0x000fe40000410000 */
[----:B------:R0:W-:Y:S01]  /*0d20*/  MUFU.EX2 R108, R25 ;  /* 0x00000019006c7308 */ /* 0x0001e20000000800 */
[----:B------:R-:W-:Y:S01]  /*0d30*/  FMUL.FTZ R64, R92, -1.4426950216293334961 ;  /* 0xbfb8aa3b5c407820 */ /* 0x000fe20000410000 */
[----:B0-----:R-:W-:-:S06]  /*0d40*/  IADD3 R25, R40, 0x2300, RZ ;  /* 0x0000230028197810 */ /* 0x001fcc0007ffe0ff */
[----:B------:R-:W-:Y:S01]  /*0d50*/  MUFU.EX2 R24, R24 ;  /* 0x0000001800187308 */ /* 0x000fe20000000800 */
[----:B------:R-:W-:Y:S01]  /*0d60*/  IADD3 R25, P0, R25, R22, RZ ;  /* 0x0000001619197210 */ /* 0x000fe20007f1e0ff */
[----:B------:R-:W-:-:S06]  /*0d70*/  FADD.FTZ R100, -R4, R73 ;  /* 0x0000004904647221 */ /* 0x000fcc0000010100 */
[----:B------:R0:W1:Y:S01]  /*0d80*/  MUFU.EX2 R69, R64 ;  /* 0x0000004000457308 */ /* 0x0000620000000800 */
[----:B------:R-:W-:Y:S02]  /*0d90*/  IADD3.X R22, RZ, R23, RZ, P0, !PT ;  /* 0x00000017ff167210 */ /* 0x000fe400007fe4ff */
[----:B------:R-:W-:Y:S01]  /*0da0*/  SHF.L.U32 R73, R25, 0x1, RZ ;  /* 0x0000000119497819 */ /* 0x000fe200000006ff */
[----:B------:R-:W-:Y:S01]  /*0db0*/  FFMA.FTZ R94, R45, R79, R41 ;  /* 0x0000004f2d5e7223 */ /* 0x000fe20000010029 */
[----:B0-----:R-:W-:Y:S01]  /*0dc0*/  FADD.FTZ R64, -R4, R71 ;  /* 0x0000004704407221 */ /* 0x001fe20000010100 */
[----:B------:R-:W-:Y:S02]  /*0dd0*/  SHF.L.U64.HI R71, R25, 0x1, R22 ;  /* 0x0000000119477819 */ /* 0x000fe40000010216 */
[----:B------:R-:W-:Y:S01]  /*0de0*/  IADD3 R22, P0, R73, UR6, RZ ;  /* 0x0000000649167c10 */ /* 0x000fe2000ff1e0ff */
[----:B------:R-:W-:-:S03]  /*0df0*/  FMUL.FTZ R67, R94, -1.4426950216293334961 ;  /* 0xbfb8aa3b5e437820 */ /* 0x000fc60000410000 */
[----:B------:R-:W-:Y:S01]  /*0e00*/  IADD3.X R23, R71, UR7, RZ, P0, !PT ;  /* 0x0000000747177c10 */ /* 0x000fe200087fe4ff */
[----:B------:R0:W4:Y:S01]  /*0e10*/  MUFU.EX2 R70, R67 ;  /* 0x0000004300467308 */ /* 0x0001220000000800 */
[----:B-1----:R-:W-:-:S04]  /*0e20*/  FADD.FTZ R25, R69, 1 ;  /* 0x3f80000045197421 */ /* 0x002fc80000010000 */
[----:B------:R-:W3:Y:S01]  /*0e30*/  LDG.E.64.CONSTANT R22, desc[UR8][R22.64] ;  /* 0x0000000816167981 */ /* 0x000ee2000c1e9b00 */
[----:B0-----:R-:W-:Y:S01]  /*0e40*/  FADD.FTZ R67, R24, 1 ;  /* 0x3f80000018437421 */ /* 0x001fe20000010000 */
[----:B------:R-:W-:Y:S01]  /*0e50*/  IADD3 R24, P0, R2, UR10, RZ ;  /* 0x0000000a02187c10 */ /* 0x000fe2000ff1e0ff */
[----:B------:R0:W-:Y:S03]  /*0e60*/  MUFU.RCP R97, R25 ;  /* 0x0000001900617308 */ /* 0x0001e60000001000 */
[----:B0-----:R-:W-:-:S06]  /*0e70*/  IADD3.X R25, R0, UR11, RZ, P0, !PT ;  /* 0x0000000b00197c10 */ /* 0x001fcc00087fe4ff */
[----:B------:R-:W3:Y:S01]  /*0e80*/  LDG.E.64.CONSTANT R24, desc[UR8][R24.64] ;  /* 0x0000000818187981 */ /* 0x000ee2000c1e9b00 */
[C---:B------:R-:W-:Y:S01]  /*0e90*/  FMUL.FTZ R75, R89.reuse, R64 ;  /* 0x00000040594b7220 */ /* 0x040fe20000410000 */
[----:B------:R-:W-:Y:S01]  /*0ea0*/  FADD.FTZ R68, R68, 1 ;  /* 0x3f80000044447421 */ /* 0x000fe20000010000 */
[----:B----4-:R-:W-:Y:S01]  /*0eb0*/  FADD.FTZ R70, R70, 1 ;  /* 0x3f80000046467421 */ /* 0x010fe20000010000 */
[----:B------:R-:W-:Y:S01]  /*0ec0*/  FMUL.FTZ R102, R89, R102 ;  /* 0x0000006659667220 */ /* 0x000fe20000410000 */
[----:B------:R-:W0:Y:S01]  /*0ed0*/  MUFU.RCP R86, R67 ;  /* 0x0000004300567308 */ /* 0x000e220000001000 */
[----:B------:R-:W-:Y:S02]  /*0ee0*/  FFMA.FTZ R72, R47, R75, R42 ;  /* 0x0000004b2f487223 */ /* 0x000fe4000001002a */
[----:B------:R-:W-:-:S05]  /*0ef0*/  FFMA.FTZ R74, R46, R102, R43 ;  /* 0x000000662e4a7223 */ /* 0x000fca000001002b */
[----:B------:R-:W1:Y:S01]  /*0f00*/  MUFU.RCP R88, R68 ;  /* 0x0000004400587308 */ /* 0x000e620000001000 */
[----:B------:R-:W-:Y:S01]  /*0f10*/  FMUL.FTZ R82, R72, -1.4426950216293334961 ;  /* 0xbfb8aa3b48527820 */ /* 0x000fe20000410000 */
[----:B------:R-:W-:-:S06]  /*0f20*/  FMUL.FTZ R84, R74, -1.4426950216293334961 ;  /* 0xbfb8aa3b4a547820 */ /* 0x000fcc0000410000 */
[----:B------:R-:W4:Y:S01]  /*0f30*/  MUFU.RCP R103, R70 ;  /* 0x0000004600677308 */ /* 0x000f220000001000 */
[----:B------:R-:W-:Y:S01]  /*0f40*/  FMUL.FTZ R100, R89, R100 ;  /* 0x0000006459647220 */ /* 0x000fe20000410000 */
[----:B-----5:R-:W-:Y:S02]  /*0f50*/  HADD2.F32 R91, -RZ, R62.H0_H0 ;  /* 0x2000003eff5b7230 */ /* 0x020fe40000004100 */
[----:B------:R-:W-:-:S04]  /*0f60*/  HADD2.F32 R93, -RZ, R63.H1_H1 ;  /* 0x3000003fff5d7230 */ /* 0x000fc80000004100 */
[----:B------:R-:W5:Y:S01]  /*0f70*/  MUFU.EX2 R82, R82 ;  /* 0x0000005200527308 */ /* 0x000f620000000800 */
[----:B------:R-:W-:Y:S01]  /*0f80*/  FFMA.FTZ R64, R45, R100, R41 ;  /* 0x000000642d407223 */ /* 0x000fe20000010029 */
[----:B------:R-:W-:Y:S01]  /*0f90*/  FADD.FTZ R78, -R4, R91 ;  /* 0x0000005b044e7221 */ /* 0x000fe20000010100 */
[----:B0-----:R-:W-:-:S05]  /*0fa0*/  FADD.FTZ R91, -R86, 1 ;  /* 0x3f800000565b7421 */ /* 0x001fca0000010100 */
[----:B------:R-:W0:Y:S01]  /*0fb0*/  MUFU.EX2 R84, R84 ;  /* 0x0000005400547308 */ /* 0x000e220000000800 */
[----:B-1----:R-:W-:Y:S01]  /*0fc0*/  FADD.FTZ R90, -R88, 1 ;  /* 0x3f800000585a7421 */ /* 0x002fe20000010100 */
[----:B------:R-:W-:Y:S01]  /*0fd0*/  FMUL.FTZ R80, R64, -1.4426950216293334961 ;  /* 0xbfb8aa3b40507820 */ /* 0x000fe20000410000 */
[----:B----4-:R-:W-:Y:S01]  /*0fe0*/  FADD.FTZ R109, -R103, 1 ;  /* 0x3f800000676d7421 */ /* 0x010fe20000010100 */
[----:B------:R-:W-:Y:S01]  /*0ff0*/  FADD.FTZ R96, -R4, R93 ;  /* 0x0000005d04607221 */ /* 0x000fe20000010100 */
[----:B------:R-:W-:Y:S01]  /*1000*/  FFMA.FTZ R93, R66, R91, 1 ;  /* 0x3f800000425d7423 */ /* 0x000fe2000001005b */
[----:B------:R-:W-:Y:S01]  /*1010*/  FFMA.FTZ R95, R65, R90, 1 ;  /* 0x3f800000415f7423 */ /* 0x000fe2000001005a */
[----:B------:R-:W-:Y:S01]  /*1020*/  FADD.FTZ R101, -R97, 1 ;  /* 0x3f80000061657421 */ /* 0x000fe20000010100 */
[----:B------:R-:W-:Y:S01]  /*1030*/  FFMA.FTZ R90, R94, R109, 1 ;  /* 0x3f8000005e5a7423 */ /* 0x000fe2000001006d */
[--C-:B------:R-:W-:Y:S01]  /*1040*/  HADD2.F32 R94, -RZ, R60.reuse.H0_H0 ;  /* 0x2000003cff5e7230 */ /* 0x100fe20000004100 */
[----:B------:R-:W1:Y:S01]  /*1050*/  MUFU.EX2 R80, R80 ;  /* 0x0000005000507308 */ /* 0x000e620000000800 */
[----:B------:R-:W-:Y:S01]  /*1060*/  FMUL.FTZ R93, R86, R93 ;  /* 0x0000005d565d7220 */ /* 0x000fe20000410000 */
[----:B------:R-:W-:Y:S01]  /*1070*/  FADD.FTZ R108, R108, 1 ;  /* 0x3f8000006c6c7421 */ /* 0x000fe20000010000 */
[----:B------:R-:W-:Y:S01]  /*1080*/  FFMA.FTZ R92, R92, R101, 1 ;  /* 0x3f8000005c5c7423 */ /* 0x000fe20000010065 */
[----:B------:R-:W-:-:S02]  /*1090*/  HADD2.F32 R65, -RZ, R60.H1_H1 ;  /* 0x3000003cff417230 */ /* 0x000fc40000004100 */
[----:B-----5:R-:W-:Y:S01]  /*10a0*/  FADD.FTZ R82, R82, 1 ;  /* 0x3f80000052527421 */ /* 0x020fe20000010000 */
[----:B------:R-:W-:Y:S02]  /*10b0*/  HADD2.F32 R67, -RZ, R62.H1_H1 ;  /* 0x3000003eff437230 */ /* 0x000fe40000004100 */
[----:B------:R-:W-:Y:S01]  /*10c0*/  FMUL.FTZ R88, R88, R95 ;  /* 0x0000005f58587220 */ /* 0x000fe20000410000 */
[----:B------:R-:W-:Y:S01]  /*10d0*/  FMUL.FTZ R94, R94, R93 ;  /* 0x0000005d5e5e7220 */ /* 0x000fe20000410000 */
[----:B------:R-:W4:Y:S01]  /*10e0*/  MUFU.RCP R109, R108 ;  /* 0x0000006c006d7308 */ /* 0x000f220000001000 */
[----:B0-----:R-:W-:Y:S01]  /*10f0*/  FADD.FTZ R84, R84, 1 ;  /* 0x3f80000054547421 */ /* 0x001fe20000010000 */
[----:B------:R-:W-:Y:S01]  /*1100*/  FMUL.FTZ R69, R89, R78 ;  /* 0x0000004e59457220 */ /* 0x000fe20000410000 */
[----:B------:R-:W-:Y:S01]  /*1110*/  FMUL.FTZ R97, R97, R92 ;  /* 0x0000005c61617220 */ /* 0x000fe20000410000 */
[----:B------:R-:W-:Y:S02]  /*1120*/  HADD2.F32 R92, -RZ, R61.H0_H0 ;  /* 0x2000003dff5c7230 */ /* 0x000fe40000004100 */
[----:B------:R-:W-:Y:S01]  /*1130*/  FMUL.FTZ R65, R65, R88 ;  /* 0x0000005841417220 */ /* 0x000fe20000410000 */
[C---:B------:R-:W-:Y:S01]  /*1140*/  FMUL.FTZ R86, R3.reuse, R94 ;  /* 0x0000005e03567220 */ /* 0x040fe20000410000 */
[----:B------:R-:W0:Y:S01]  /*1150*/  MUFU.RCP R112, R82 ;  /* 0x0000005200707308 */ /* 0x000e220000001000 */
[----:B------:R-:W-:Y:S01]  /*1160*/  FADD.FTZ R98, -R4, R67 ;  /* 0x0000004304627221 */ /* 0x000fe20000010100 */
[----:B------:R-:W-:Y:S01]  /*1170*/  FFMA.FTZ R68, R3, R69, R44 ;  /* 0x0000004503447223 */ /* 0x000fe2000001002c */
[----:B------:R-:W-:Y:S01]  /*1180*/  FMUL.FTZ R103, R103, R90 ;  /* 0x0000005a67677220 */ /* 0x000fe20000410000 */
[----:B------:R-:W-:-:S02]  /*1190*/  HADD2.F32 R67, -RZ, R63.H0_H0 ;  /* 0x2000003fff437230 */ /* 0x000fc40000004100 */
[----:B------:R-:W-:Y:S01]  /*11a0*/  FMUL.FTZ R88, R46, R65 ;  /* 0x000000412e587220 */ /* 0x000fe20000410000 */
[----:B------:R-:W-:Y:S01]  /*11b0*/  HADD2.F32 R90, -RZ, R61.H1_H1 ;  /* 0x3000003dff5a7230 */ /* 0x000fe20000004100 */
[----:B------:R5:W0:Y:S01]  /*11c0*/  MUFU.RCP R111, R84 ;  /* 0x00000054006f7308 */ /* 0x000a220000001000 */
[----:B------:R-:W-:Y:S01]  /*11d0*/  FFMA.FTZ R86, R5, R86, RZ ;  /* 0x0000005605567223 */ /* 0x000fe200000100ff */
[----:B------:R-:W-:Y:S01]  /*11e0*/  FMUL.FTZ R92, R92, R97 ;  /* 0x000000615c5c7220 */ /* 0x000fe20000410000 */
[----:B------:R-:W-:Y:S01]  /*11f0*/  FMUL.FTZ R98, R89, R98 ;  /* 0x0000006259627220 */ /* 0x000fe20000410000 */
[----:B------:R-:W-:Y:S01]  /*1200*/  FMUL.FTZ R63, R68, -1.4426950216293334961 ;  /* 0xbfb8aa3b443f7820 */ /* 0x000fe20000410000 */
[----:B------:R-:W-:Y:S01]  /*1210*/  FADD.FTZ R78, -R4, R67 ;  /* 0x00000043044e7221 */ /* 0x000fe20000010100 */
[----:B------:R-:W-:Y:S01]  /*1220*/  FFMA.FTZ R86, R85, R88, R86 ;  /* 0x0000005855567223 */ /* 0x000fe20000010056 */
[----:B------:R-:W-:Y:S01]  /*1230*/  FMUL.FTZ R61, R47, R92 ;  /* 0x0000005c2f3d7220 */ /* 0x000fe20000410000 */
[----:B------:R-:W-:Y:S01]  /*1240*/  FMUL.FTZ R90, R90, R103 ;  /* 0x000000675a5a7220 */ /* 0x000fe20000410000 */
[----:B------:R-:W-:Y:S01]  /*1250*/  FFMA.FTZ R62, R46, R98, R43 ;  /* 0x000000622e3e7223 */ /* 0x000fe2000001002b */
[----:B------:R-:W-:-:S02]  /*1260*/  HADD2.F32 R97, -RZ, R27.H0_H0 ;  /* 0x2000001bff617230 */ /* 0x000fc40000004100 */
[----:B-1----:R-:W-:Y:S01]  /*1270*/  FADD.FTZ R80, R80, 1 ;  /* 0x3f80000050507421 */ /* 0x002fe20000010000 */
[--C-:B------:R-:W-:Y:S01]  /*1280*/  HADD2.F32 R93, -RZ, R26.reuse.H0_H0 ;  /* 0x2000001aff5d7230 */ /* 0x100fe20000004100 */
[----:B------:R-:W1:Y:S01]  /*1290*/  MUFU.EX2 R63, R63 ;  /* 0x0000003f003f7308 */ /* 0x000e620000000800 */
[----:B------:R-:W-:Y:S02]  /*12a0*/  HADD2.F32 R95, -RZ, R26.H1_H1 ;  /* 0x3000001aff5f7230 */ /* 0x000fe40000004100 */
[----:B------:R-:W-:Y:S01]  /*12b0*/  FMUL.FTZ R67, R89, R78 ;  /* 0x0000004e59437220 */ /* 0x000fe20000410000 */
[----:B------:R-:W-:Y:S01]  /*12c0*/  FFMA.FTZ R86, R81, R61, R86 ;  /* 0x0000003d51567223 */ /* 0x000fe20000010056 */
[----:B------:R-:W-:Y:S01]  /*12d0*/  FMUL.FTZ R26, R45, R90 ;  /* 0x0000005a2d1a7220 */ /* 0x000fe20000410000 */
[----:B------:R-:W-:Y:S01]  /*12e0*/  FMUL.FTZ R78, R62, -1.4426950216293334961 ;  /* 0xbfb8aa3b3e4e7820 */ /* 0x000fe20000410000 */
[----:B----4-:R-:W-:Y:S01]  /*12f0*/  FADD.FTZ R61, -R109, 1 ;  /* 0x3f8000006d3d7421 */ /* 0x010fe20000010100 */
[----:B-----5:R-:W-:Y:S01]  /*1300*/  FADD.FTZ R84, -R4, R97 ;  /* 0x0000006104547221 */ /* 0x020fe20000010100 */
[----:B------:R4:W5:Y:S01]  /*1310*/  MUFU.RCP R114, R80 ;  /* 0x0000005000727308 */ /* 0x0009620000001000 */
[----:B------:R-:W-:-:S02]  /*1320*/  HADD2.F32 R97, -RZ, R27.H1_H1 ;  /* 0x3000001bff617230 */ /* 0x000fc40000004100 */
[----:B------:R-:W-:Y:S01]  /*1330*/  FFMA.FTZ R110, R79, R26, R86 ;  /* 0x0000001a4f6e7223 */ /* 0x000fe20000010056 */
[----:B0-----:R-:W-:Y:S01]  /*1340*/  FADD.FTZ R27, -R112, 1 ;  /* 0x3f800000701b7421 */ /* 0x001fe20000010100 */
[----:B------:R-:W-:Y:S01]  /*1350*/  FFMA.FTZ R76, R76, R61, 1 ;  /* 0x3f8000004c4c7423 */ /* 0x000fe2000001003d */
[----:B------:R-:W-:Y:S01]  /*1360*/  IADD3 R26, P0, R83, UR10, RZ ;  /* 0x0000000a531a7c10 */ /* 0x000fe2000ff1e0ff */
[----:B------:R-:W-:Y:S01]  /*1370*/  FADD.FTZ R61, -R111, 1 ;  /* 0x3f8000006f3d7421 */ /* 0x000fe20000010100 */
[----:B------:R-:W-:Y:S01]  /*1380*/  FMUL.FTZ R96, R89, R96 ;  /* 0x0000006059607220 */ /* 0x000fe20000410000 */
[----:B------:R-:W0:Y:S01]  /*1390*/  MUFU.EX2 R78, R78 ;  /* 0x0000004e004e7308 */ /* 0x000e220000000800 */
[----:B------:R-:W-:Y:S01]  /*13a0*/  FFMA.FTZ R66, R47, R67, R42 ;  /* 0x000000432f427223 */ /* 0x000fe2000001002a */
[----:B------:R-:W-:Y:S01]  /*13b0*/  FFMA.FTZ R113, R72, R27, 1 ;  /* 0x3f80000048717423 */ /* 0x000fe2000001001b */
[----:B------:R-:W-:Y:S01]  /*13c0*/  IADD3.X R27, R87, UR11, RZ, P0, !PT ;  /* 0x0000000b571b7c10 */ /* 0x000fe200087fe4ff */
[----:B------:R-:W-:Y:S01]  /*13d0*/  FFMA.FTZ R74, R74, R61, 1 ;  /* 0x3f8000004a4a7423 */ /* 0x000fe2000001003d */
[----:B----4-:R-:W-:-:S02]  /*13e0*/  HADD2.F32 R80, -RZ, R28.H0_H0 ;  /* 0x2000001cff507230 */ /* 0x010fc40000004100 */
[----:B------:R-:W-:Y:S01]  /*13f0*/  FMUL.FTZ R109, R109, R76 ;  /* 0x0000004c6d6d7220 */ /* 0x000fe20000410000 */
[----:B------:R-:W-:Y:S01]  /*1400*/  FFMA.FTZ R70, R45, R96, R41 ;  /* 0x000000602d467223 */ /* 0x000fe20000010029 */
[----:B------:R-:W-:Y:S01]  /*1410*/  FMUL.FTZ R91, R66, -1.4426950216293334961 ;  /* 0xbfb8aa3b425b7820 */ /* 0x000fe20000410000 */
[----:B------:R-:W-:Y:S02]  /*1420*/  HADD2.F32 R28, -RZ, R28.H1_H1 ;  /* 0x3000001cff1c7230 */ /* 0x000fe40000004100 */
[----:B------:R-:W-:Y:S01]  /*1430*/  FMUL.FTZ R111, R111, R74 ;  /* 0x0000004a6f6f7220 */ /* 0x000fe20000410000 */
[----:B------:R-:W4:Y:S01]  /*1440*/  LDG.E.64.CONSTANT R26, desc[UR8][R26.64] ;  /* 0x000000081a1a7981 */ /* 0x000f22000c1e9b00 */
[----:B------:R-:W-:Y:S01]  /*1450*/  FMUL.FTZ R80, R80, R109 ;  /* 0x0000006d50507220 */ /* 0x000fe20000410000 */
[----:B------:R-:W-:Y:S01]  /*1460*/  FMUL.FTZ R101, R70, -1.4426950216293334961 ;  /* 0xbfb8aa3b46657820 */ /* 0x000fe20000410000 */
[----:B-1----:R-:W-:Y:S01]  /*1470*/  FADD.FTZ R74, R63, 1 ;  /* 0x3f8000003f4a7421 */ /* 0x002fe20000010000 */
[----:B------:R-:W1:Y:S01]  /*1480*/  MUFU.EX2 R91, R91 ;  /* 0x0000005b005b7308 */ /* 0x000e620000000800 */
[----:B-----5:R-:W-:Y:S01]  /*1490*/  FADD.FTZ R115, -R114, 1 ;  /* 0x3f80000072737421 */ /* 0x020fe20000010100 */
[----:B------:R-:W-:Y:S01]  /*14a0*/  FMUL.FTZ R63, R28, R111 ;  /* 0x0000006f1c3f7220 */ /* 0x000fe20000410000 */
[----:B------:R-:W-:Y:S01]  /*14b0*/  FMUL.FTZ R28, R3, R80 ;  /* 0x00000050031c7220 */ /* 0x000fe20000410000 */
[----:B------:R-:W-:-:S02]  /*14c0*/  HADD2.F32 R72, -RZ, R29.H0_H0 ;  /* 0x2000001dff487230 */ /* 0x000fc40000004100 */
[----:B------:R-:W-:Y:S01]  /*14d0*/  FMUL.FTZ R113, R112, R113 ;  /* 0x0000007170717220 */ /* 0x000fe20000410000 */
[----:B------:R-:W-:Y:S01]  /*14e0*/  FFMA.FTZ R115, R64, R115, 1 ;  /* 0x3f80000040737423 */ /* 0x000fe20000010073 */
[----:B------:R-:W5:Y:S01]  /*14f0*/  MUFU.EX2 R60, R101 ;  /* 0x00000065003c7308 */ /* 0x000f620000000800 */
[----:B------:R-:W-:Y:S01]  /*1500*/  FFMA.FTZ R109, R77, R28, R110 ;  /* 0x0000001c4d6d7223 */ /* 0x000fe2000001006e */
[----:B0-----:R-:W-:Y:S01]  /*1510*/  FADD.FTZ R110, R78, 1 ;  /* 0x3f8000004e6e7421 */ /* 0x001fe20000010000 */
[----:B------:R-:W-:Y:S01]  /*1520*/  FMUL.FTZ R28, R46, R63 ;  /* 0x0000003f2e1c7220 */ /* 0x000fe20000410000 */
[----:B------:R-:W-:Y:S01]  /*1530*/  FMUL.FTZ R78, R72, R113 ;  /* 0x00000071484e7220 */ /* 0x000fe20000410000 */
[----:B------:R-:W-:Y:S02]  /*1540*/  HADD2.F32 R76, -RZ, R29.H1_H1 ;  /* 0x3000001dff4c7230 */ /* 0x000fe40000004100 */
[----:B------:R-:W-:Y:S01]  /*1550*/  FMUL.FTZ R115, R114, R115 ;  /* 0x0000007372737220 */ /* 0x000fe20000410000 */
[----:B------:R-:W-:Y:S01]  /*1560*/  FFMA.FTZ R28, R102, R28, R109 ;  /* 0x0000001c661c7223 */ /* 0x000fe2000001006d */
[----:B------:R-:W-:-:S02]  /*1570*/  FMUL.FTZ R29, R47, R78 ;  /* 0x0000004e2f1d7220 */ /* 0x000fc40000410000 */
[----:B------:R-:W-:Y:S02]  /*1580*/  FMUL.FTZ R76, R76, R115 ;  /* 0x000000734c4c7220 */ /* 0x000fe40000410000 */
[----:B------:R-:W-:Y:S01]  /*1590*/  FFMA.FTZ R29, R75, R29, R28 ;  /* 0x0000001d4b1d7223 */ /* 0x000fe2000001001c */
[----:B-1----:R-:W-:Y:S01]  /*15a0*/  FADD.FTZ R111, R91, 1 ;  /* 0x3f8000005b6f7421 */ /* 0x002fe20000010000 */
[----:B------:R-:W-:Y:S01]  /*15b0*/  FMUL.FTZ R28, R45, R76 ;  /* 0x0000004c2d1c7220 */ /* 0x000fe20000410000 */
[--C-:B------:R-:W-:Y:S02]  /*15c0*/  HADD2.F32 R109, -RZ, R104.reuse.H0_H0 ;  /* 0x20000068ff6d7230 */ /* 0x100fe40000004100 */
[----:B------:R-:W-:Y:S02]  /*15d0*/  HADD2.F32 R91, -RZ, R104.H1_H1 ;  /* 0x30000068ff5b7230 */ /* 0x000fe40000004100 */
[----:B-----5:R-:W-:Y:S01]  /*15e0*/  FADD.FTZ R104, R60, 1 ;  /* 0x3f8000003c687421 */ /* 0x020fe20000010000 */
[----:B------:R-:W-:Y:S01]  /*15f0*/  FFMA.FTZ R60, R100, R28, R29 ;  /* 0x0000001c643c7223 */ /* 0x000fe2000001001d */
[----:B------:R-:W-:-:S04]  /*1600*/  IADD3 R28, P0, R73, UR10, RZ ;  /* 0x0000000a491c7c10 */ /* 0x000fc8000ff1e0ff */
[----:B------:R-:W-:-:S06]  /*1610*/  IADD3.X R29, R71, UR11, RZ, P0, !PT ;  /* 0x0000000b471d7c10 */ /* 0x000fcc00087fe4ff */
[----:B------:R-:W5:Y:S01]  /*1620*/  LDG.E.64.CONSTANT R28, desc[UR8][R28.64] ;  /* 0x000000081c1c7981 */ /* 0x000f62000c1e9b00 */
[C---:B------:R-:W-:Y:S01]  /*1630*/  FADD.FTZ R108, -R4.reuse, R95 ;  /* 0x0000005f046c7221 */ /* 0x040fe20000010100 */
[----:B------:R-:W0:Y:S01]  /*1640*/  MUFU.RCP R112, R74 ;  /* 0x0000004a00707308 */ /* 0x000e220000001000 */
[----:B------:R-:W-:Y:S02]  /*1650*/  FADD.FTZ R88, -R4, R93 ;  /* 0x0000005d04587221 */ /* 0x000fe40000010100 */
[C---:B------:R-:W-:Y:S02]  /*1660*/  FMUL.FTZ R86, R89.reuse, R108 ;  /* 0x0000006c59567220 */ /* 0x040fe40000410000 */
[----:B------:R-:W-:-:S03]  /*1670*/  FMUL.FTZ R88, R89, R88 ;  /* 0x0000005859587220 */ /* 0x000fc60000410000 */
[----:B------:R-:W1:Y:S01]  /*1680*/  MUFU.RCP R110, R110 ;  /* 0x0000006e006e7308 */ /* 0x000e620000001000 */
[----:B------:R-:W-:Y:S01]  /*1690*/  FFMA.FTZ R95, R46, R86, R43 ;  /* 0x000000562e5f7223 */ /* 0x000fe2000001002b */
[----:B------:R-:W-:Y:S01]  /*16a0*/  FADD.FTZ R82, -R4, R97 ;  /* 0x0000006104527221 */ /* 0x000fe20000010100 */
[----:B------:R-:W-:Y:S02]  /*16b0*/  FFMA.FTZ R93, R3, R88, R44 ;  /* 0x00000058035d7223 */ /* 0x000fe4000001002c */
[----:B------:R-:W-:-:S03]  /*16c0*/  FMUL.FTZ R61, R95, -1.4426950216293334961 ;  /* 0xbfb8aa3b5f3d7820 */ /* 0x000fc60000410000 */
[----:B------:R-:W2:Y:S01]  /*16d0*/  MUFU.RCP R116, R104 ;  /* 0x0000006800747308 */ /* 0x000ea20000001000 */
[----:B------:R-:W-:Y:S01]  /*16e0*/  FMUL.FTZ R82, R89, R82 ;  /* 0x0000005259527220 */ /* 0x000fe20000410000 */
[----:B------:R-:W-:Y:S01]  /*16f0*/  FMUL.FTZ R108, R93, -1.4426950216293334961 ;  /* 0xbfb8aa3b5d6c7820 */ /* 0x000fe20000410000 */
[----:B------:R-:W-:-:S05]  /*1700*/  FMUL.FTZ R84, R89, R84 ;  /* 0x0000005459547220 */ /* 0x000fca0000410000 */
[----:B------:R-:W2:Y:S01]  /*1710*/  MUFU.RCP R114, R111 ;  /* 0x0000006f00727308 */ /* 0x000ea20000001000 */
[----:B------:R-:W-:Y:S01]  /*1720*/  FFMA.FTZ R101, R45, R82, R41 ;  /* 0x000000522d657223 */ /* 0x000fe20000010029 */
[----:B------:R-:W-:Y:S01]  /*1730*/  FADD.FTZ R72, -R4, R91 ;  /* 0x0000005b04487221 */ /* 0x000fe20000010100 */
[----:B0-----:R-:W-:Y:S01]  /*1740*/  FADD.FTZ R91, -R112, 1 ;  /* 0x3f800000705b7421 */ /* 0x001fe20000010100 */
[----:B-1----:R-:W-:-:S04]  /*1750*/  FADD.FTZ R115, -R110, 1 ;  /* 0x3f8000006e737421 */ /* 0x002fc80000010100 */
[----:B------:R-:W0:Y:S01]  /*1760*/  MUFU.EX2 R61, R61 ;  /* 0x0000003d003d7308 */ /* 0x000e220000000800 */
[----:B------:R-:W-:Y:S01]  /*1770*/  FFMA.FTZ R97, R47, R84, R42 ;  /* 0x000000542f617223 */ /* 0x000fe2000001002a */
[----:B------:R-:W-:Y:S01]  /*1780*/  FMUL.FTZ R64, R101, -1.4426950216293334961 ;  /* 0xbfb8aa3b65407820 */ /* 0x000fe20000410000 */
[----:B------:R-:W-:Y:S01]  /*1790*/  FFMA.FTZ R113, R68, R91, 1 ;  /* 0x3f80000044717423 */ /* 0x000fe2000001005b */
[----:B------:R-:W-:-:S04]  /*17a0*/  FFMA.FTZ R115, R62, R115, 1 ;  /* 0x3f8000003e737423 */ /* 0x000fc80000010073 */
[----:B------:R-:W1:Y:S01]  /*17b0*/  MUFU.EX2 R108, R108 ;  /* 0x0000006c006c7308 */ /* 0x000e620000000800 */
[----:B------:R-:W-:Y:S01]  /*17c0*/  FMUL.FTZ R103, R97, -1.4426950216293334961 ;  /* 0xbfb8aa3b61677820 */ /* 0x000fe20000410000 */
[--C-:B------:R-:W-:Y:S02]  /*17d0*/  HADD2.F32 R62, -RZ, R106.reuse.H0_H0 ;  /* 0x2000006aff3e7230 */ /* 0x100fe40000004100 */
[----:B--2---:R-:W-:Y:S01]  /*17e0*/  FADD.FTZ R119, -R116, 1 ;  /* 0x3f80000074777421 */ /* 0x004fe20000010100 */
[----:B------:R-:W-:Y:S01]  /*17f0*/  FMUL.FTZ R113, R112, R113 ;  /* 0x0000007170717220 */ /* 0x000fe20000410000 */
[----:B------:R-:W-:Y:S02]  /*1800*/  FADD.FTZ R117, -R114, 1 ;  /* 0x3f80000072757421 */ /* 0x000fe40000010100 */
[----:B------:R-:W2:Y:S01]  /*1810*/  MUFU.EX2 R64, R64 ;  /* 0x0000004000407308 */ /* 0x000ea20000000800 */
[----:B------:R-:W-:Y:S01]  /*1820*/  FFMA.FTZ R119, R70, R119, 1 ;  /* 0x3f80000046777423 */ /* 0x000fe20000010077 */
[----:B------:R-:W-:Y:S01]  /*1830*/  FMUL.FTZ R70, R62, R113 ;  /* 0x000000713e467220 */ /* 0x000fe20000410000 */
[----:B------:R-:W-:-:S02]  /*1840*/  HADD2.F32 R106, -RZ, R106.H1_H1 ;  /* 0x3000006aff6a7230 */ /* 0x000fc40000004100 */
[----:B------:R-:W-:Y:S01]  /*1850*/  FMUL.FTZ R115, R110, R115 ;  /* 0x000000736e737220 */ /* 0x000fe20000410000 */
[----:B------:R-:W-:Y:S02]  /*1860*/  FFMA.FTZ R117, R66, R117, 1 ;  /* 0x3f80000042757423 */ /* 0x000fe40000010075 */
[----:B------:R-:W2:Y:S01]  /*1870*/  MUFU.EX2 R103, R103 ;  /* 0x0000006700677308 */ /* 0x000ea20000000800 */
[----:B------:R-:W-:Y:S01]  /*1880*/  FMUL.FTZ R62, R3, R70 ;  /* 0x00000046033e7220 */ /* 0x000fe20000410000 */
[----:B0-----:R-:W-:Y:S01]  /*1890*/  FADD.FTZ R66, R61, 1 ;  /* 0x3f8000003d427421 */ /* 0x001fe20000010000 */
[----:B------:R-:W-:Y:S01]  /*18a0*/  FMUL.FTZ R61, R106, R115 ;  /* 0x000000736a3d7220 */ /* 0x000fe20000410000 */
[----:B------:R-:W-:Y:S01]  /*18b0*/  FADD.FTZ R74, -R4, R109 ;  /* 0x0000006d044a7221 */ /* 0x000fe20000010100 */
[----:B-1----:R-:W-:Y:S01]  /*18c0*/  FADD.FTZ R108, R108, 1 ;  /* 0x3f8000006c6c7421 */ /* 0x002fe20000010000 */
[----:B------:R-:W-:Y:S01]  /*18d0*/  FFMA.FTZ R113, R69, R62, R60 ;  /* 0x0000003e45717223 */ /* 0x000fe2000001003c */
[----:B------:R-:W-:Y:S01]  /*18e0*/  FMUL.FTZ R60, R46, R61 ;  /* 0x0000003d2e3c7220 */ /* 0x000fe20000410000 */
[----:B------:R-:W-:Y:S01]  /*18f0*/  FMUL.FTZ R74, R89, R74 ;  /* 0x0000004a594a7220 */ /* 0x000fe20000410000 */
[----:B------:R-:W-:Y:S01]  /*1900*/  FMUL.FTZ R117, R114, R117 ;  /* 0x0000007572757220 */ /* 0x000fe20000410000 */
[----:B------:R-:W-:Y:S01]  /*1910*/  HADD2.F32 R68, -RZ, R107.H0_H0 ;  /* 0x2000006bff447230 */ /* 0x000fe20000004100 */
[----:B------:R-:W0:Y:S01]  /*1920*/  MUFU.RCP R108, R108 ;  /* 0x0000006c006c7308 */ /* 0x000e220000001000 */
[----:B------:R-:W-:-:S02]  /*1930*/  HADD2.F32 R115, -RZ, R105.H0_H0 ;  /* 0x20000069ff737230 */ /* 0x000fc40000004100 */
[----:B------:R-:W-:Y:S01]  /*1940*/  FFMA.FTZ R60, R98, R60, R113 ;  /* 0x0000003c623c7223 */ /* 0x000fe20000010071 */
[----:B--2---:R-:W-:Y:S01]  /*1950*/  FADD.FTZ R113, R64, 1 ;  /* 0x3f80000040717421 */ /* 0x004fe20000010000 */
[----:B------:R-:W-:Y:S01]  /*1960*/  FFMA.FTZ R109, R3, R74, R44 ;  /* 0x0000004a036d7223 */ /* 0x000fe2000001002c */
[----:B------:R-:W-:Y:S01]  /*1970*/  FMUL.FTZ R68, R68, R117 ;  /* 0x0000007544447220 */ /* 0x000fe20000410000 */
[----:B------:R-:W-:Y:S01]  /*1980*/  FADD.FTZ R106, -R4, R115 ;  /* 0x00000073046a7221 */ /* 0x000fe20000010100 */
[----:B------:R1:W2:Y:S01]  /*1990*/  MUFU.RCP R112, R66 ;  /* 0x0000004200707308 */ /* 0x0002a20000001000 */
[----:B------:R-:W-:Y:S02]  /*19a0*/  HADD2.F32 R105, -RZ, R105.H1_H1 ;  /* 0x30000069ff697230 */ /* 0x000fe40000004100 */
[----:B------:R-:W-:Y:S01]  /*19b0*/  FADD.FTZ R62, R103, 1 ;  /* 0x3f800000673e7421 */ /* 0x000fe20000010000 */
[----:B------:R-:W-:Y:S02]  /*19c0*/  HADD2.F32 R107, -RZ, R107.H1_H1 ;  /* 0x3000006bff6b7230 */ /* 0x000fe40000004100 */
[----:B------:R-:W-:Y:S01]  /*19d0*/  FMUL.FTZ R72, R89, R72 ;  /* 0x0000004859487220 */ /* 0x000fe20000410000 */
[----:B------:R-:W-:Y:S01]  /*19e0*/  FMUL.FTZ R118, R109, -1.4426950216293334961 ;  /* 0xbfb8aa3b6d767820 */ /* 0x000fe20000410000 */
[----:B------:R-:W-:Y:S01]  /*19f0*/  FMUL.FTZ R116, R116, R119 ;  /* 0x0000007774747220 */ /* 0x000fe20000410000 */
[----:B------:R-:W-:Y:S01]  /*1a00*/  MUFU.RCP R117, R113 ;  /* 0x0000007100757308 */ /* 0x000fe20000001000 */
[----:B-1----:R-:W-:Y:S01]  /*1a10*/  FMUL.FTZ R66, R89, R106 ;  /* 0x0000006a59427220 */ /* 0x002fe20000410000 */
[----:B------:R-:W-:Y:S01]  /*1a20*/  FADD.FTZ R106, -R4, R105 ;  /* 0x00000069046a7221 */ /* 0x000fe20000010100 */
[----:B------:R-:W-:Y:S01]  /*1a30*/  FFMA.FTZ R111, R46, R72, R43 ;  /* 0x000000482e6f7223 */ /* 0x000fe2000001002b */
[----:B------:R-:W-:Y:S01]  /*1a40*/  FMUL.FTZ R103, R47, R68 ;  /* 0x000000442f677220 */ /* 0x000fe20000410000 */
[----:B------:R-:W-:-:S03]  /*1a50*/  FMUL.FTZ R64, R107, R116 ;  /* 0x000000746b407220 */ /* 0x000fc60000410000 */
[----:B------:R1:W2:Y:S01]  /*1a60*/  MUFU.RCP R114, R62 ;  /* 0x0000003e00727308 */ /* 0x0002a20000001000 */
[----:B------:R-:W-:Y:S01]  /*1a70*/  FFMA.FTZ R105, R47, R66, R42 ;  /* 0x000000422f697223 */ /* 0x000fe2000001002a */
[----:B------:R-:W-:Y:S01]  /*1a80*/  FMUL.FTZ R104, R111, -1.4426950216293334961 ;  /* 0xbfb8aa3b6f687820 */ /* 0x000fe20000410000 */
[----:B------:R-:W-:-:S05]  /*1a90*/  FFMA.FTZ R103, R67, R103, R60 ;  /* 0x0000006743677223 */ /* 0x000fca000001003c */
[----:B------:R-:W3:Y:S01]  /*1aa0*/  MUFU.EX2 R91, R118 ;  /* 0x00000076005b7308 */ /* 0x000ee20000000800 */
[----:B-1----:R-:W-:Y:S01]  /*1ab0*/  FMUL.FTZ R62, R89, R106 ;  /* 0x0000006a593e7220 */ /* 0x002fe20000410000 */
[----:B------:R-:W-:Y:S01]  /*1ac0*/  FMUL.FTZ R106, R45, R64 ;  /* 0x000000402d6a7220 */ /* 0x000fe20000410000 */
[----:B------:R-:W-:Y:S02]  /*1ad0*/  HADD2.F32 R115, -RZ, R14.H0_H0 ;  /* 0x2000000eff737230 */ /* 0x000fe40000004100 */
[----:B------:R-:W-:Y:S01]  /*1ae0*/  FMUL.FTZ R116, R105, -1.4426950216293334961 ;  /* 0xbfb8aa3b69747820 */ /* 0x000fe20000410000 */
[----:B0-----:R-:W-:Y:S01]  /*1af0*/  FADD.FTZ R110, -R108, 1 ;  /* 0x3f8000006c6e7421 */ /* 0x001fe20000010100 */
[----:B------:R-:W-:Y:S01]  /*1b00*/  FFMA.FTZ R113, R96, R106, R103 ;  /* 0x0000006a60717223 */ /* 0x000fe20000010067 */
[----:B--2---:R-:W-:Y:S01]  /*1b10*/  FADD.FTZ R106, -R112, 1 ;  /* 0x3f800000706a7421 */ /* 0x004fe20000010100 */
[----:B------:R-:W0:Y:S01]  /*1b20*/  MUFU.EX2 R104, R104 ;  /* 0x0000006800687308 */ /* 0x000e220000000800 */
[----:B------:R-:W-:Y:S01]  /*1b30*/  FADD.FTZ R60, -R4, R115 ;  /* 0x00000073043c7221 */ /* 0x000fe20000010100 */
[----:B------:R-:W-:Y:S01]  /*1b40*/  FFMA.FTZ R115, R93, R110, 1 ;  /* 0x3f8000005d737423 */ /* 0x000fe2000001006e */
[----:B------:R-:W-:Y:S01]  /*1b50*/  FFMA.FTZ R95, R95, R106, 1 ;  /* 0x3f8000005f5f7423 */ /* 0x000fe2000001006a */
[----:B------:R-:W-:-:S04]  /*1b60*/  HADD2.F32 R106, -RZ, R16.H0_H0 ;  /* 0x20000010ff6a7230 */ /* 0x000fc80000004100 */
[----:B------:R1:W2:Y:S01]  /*1b70*/  MUFU.EX2 R118, R116 ;  /* 0x0000007400767308 */ /* 0x0002a20000000800 */
[----:B------:R-:W-:Y:S01]  /*1b80*/  FMUL.FTZ R115, R108, R115 ;  /* 0x000000736c737220 */ /* 0x000fe20000410000 */
[----:B------:R-:W-:Y:S01]  /*1b90*/  FADD.FTZ R110, -R114, 1 ;  /* 0x3f800000726e7421 */ /* 0x000fe20000010100 */
[----:B------:R-:W-:Y:S02]  /*1ba0*/  HADD2.F32 R16, -RZ, R16.H1_H1 ;  /* 0x30000010ff107230 */ /* 0x000fe40000004100 */
[----:B-1----:R-:W-:Y:S01]  /*1bb0*/  FADD.FTZ R116, -R117, 1 ;  /* 0x3f80000075747421 */ /* 0x002fe20000010100 */
[----:B------:R-:W-:-:S03]  /*1bc0*/  FFMA.FTZ R107, R45, R62, R41 ;  /* 0x0000003e2d6b7223 */ /* 0x000fc60000010029 */
[----:B------:R-:W-:Y:S01]  /*1bd0*/  FFMA.FTZ R116, R101, R116, 1 ;  /* 0x3f80000065747423 */ /* 0x000fe20000010074 */
[----:B---3--:R-:W-:Y:S01]  /*1be0*/  FADD.FTZ R101, R91, 1 ;  /* 0x3f8000005b657421 */ /* 0x008fe20000010000 */
[----:B------:R-:W-:Y:S01]  /*1bf0*/  FMUL.FTZ R91, R112, R95 ;  /* 0x0000005f705b7220 */ /* 0x000fe20000410000 */
[----:B------:R-:W-:Y:S01]  /*1c00*/  FMUL.FTZ R106, R106, R115 ;  /* 0x000000736a6a7220 */ /* 0x000fe20000410000 */
[----:B------:R-:W-:Y:S01]  /*1c10*/  FFMA.FTZ R97, R97, R110, 1 ;  /* 0x3f80000061617423 */ /* 0x000fe2000001006e */
[----:B------:R-:W-:Y:S01]  /*1c20*/  FMUL.FTZ R119, R107, -1.4426950216293334961 ;  /* 0xbfb8aa3b6b777820 */ /* 0x000fe20000410000 */
[----:B------:R-:W-:Y:S01]  /*1c30*/  FMUL.FTZ R91, R16, R91 ;  /* 0x0000005b105b7220 */ /* 0x000fe20000410000 */
[----:B------:R-:W-:Y:S01]  /*1c40*/  FMUL.FTZ R16, R3, R106 ;  /* 0x0000006a03107220 */ /* 0x000fe20000410000 */
[--C-:B------:R-:W-:Y:S02]  /*1c50*/  HADD2.F32 R95, -RZ, R17.reuse.H0_H0 ;  /* 0x20000011ff5f7230 */ /* 0x100fe40000004100 */
[----:B------:R-:W-:Y:S01]  /*1c60*/  FMUL.FTZ R114, R114, R97 ;  /* 0x0000006172727220 */ /* 0x000fe20000410000 */
[----:B------:R-:W1:Y:S01]  /*1c70*/  MUFU.RCP R101, R101 ;  /* 0x0000006500657308 */ /* 0x000e620000001000 */
[----:B0-----:R-:W-:Y:S01]  /*1c80*/  FADD.FTZ R97, R104, 1 ;  /* 0x3f80000068617421 */ /* 0x001fe20000010000 */
[----:B------:R-:W-:Y:S01]  /*1c90*/  FFMA.FTZ R113, R88, R16, R113 ;  /* 0x0000001058717223 */ /* 0x000fe20000010071 */
[----:B------:R-:W-:-:S02]  /*1ca0*/  HADD2.F32 R110, -RZ, R17.H1_H1 ;  /* 0x30000011ff6e7230 */ /* 0x000fc40000004100 */
[----:B------:R-:W-:Y:S01]  /*1cb0*/  FMUL.FTZ R16, R46, R91 ;  /* 0x0000005b2e107220 */ /* 0x000fe20000410000 */
[----:B------:R-:W-:Y:S01]  /*1cc0*/  FMUL.FTZ R104, R95, R114 ;  /* 0x000000725f687220 */ /* 0x000fe20000410000 */
[--C-:B------:R-:W-:Y:S02]  /*1cd0*/  HADD2.F32 R17, -RZ, R15.reuse.H0_H0 ;  /* 0x2000000fff117230 */ /* 0x100fe40000004100 */
[----:B------:R-:W-:Y:S01]  /*1ce0*/  FMUL.FTZ R117, R117, R116 ;  /* 0x0000007475757220 */ /* 0x000fe20000410000 */
[----:B------:R-:W0:Y:S01]  /*1cf0*/  MUFU.EX2 R119, R119 ;  /* 0x0000007700777308 */ /* 0x000e220000000800 */
[----:B------:R-:W-:Y:S02]  /*1d00*/  HADD2.F32 R15, -RZ, R15.H1_H1 ;  /* 0x3000000fff0f7230 */ /* 0x000fe40000004100 */
[----:B------:R-:W-:Y:S01]  /*1d10*/  FFMA.FTZ R113, R86, R16, R113 ;  /* 0x0000001056717223 */ /* 0x000fe20000010071 */
[----:B------:R-:W-:Y:S02]  /*1d20*/  HADD2.F32 R95, -RZ, R14.H1_H1 ;  /* 0x3000000eff5f7230 */ /* 0x000fe40000004100 */
[----:B------:R-:W-:Y:S01]  /*1d30*/  FMUL.FTZ R14, R47, R104 ;  /* 0x000000682f0e7220 */ /* 0x000fe20000410000 */
[----:B------:R-:W-:Y:S01]  /*1d40*/  FMUL.FTZ R110, R110, R117 ;  /* 0x000000756e6e7220 */ /* 0x000fe20000410000 */
[C---:B------:R-:W-:Y:S01]  /*1d50*/  FADD.FTZ R116, -R4.reuse, R17 ;  /* 0x0000001104747221 */ /* 0x040fe20000010100 */
[----:B------:R-:W-:Y:S01]  /*1d60*/  FMUL.FTZ R60, R89, R60 ;  /* 0x0000003c593c7220 */ /* 0x000fe20000410000 */
[----:B------:R-:W-:Y:S01]  /*1d70*/  FADD.FTZ R114, -R4, R15 ;  /* 0x0000000f04727221 */ /* 0x000fe20000010100 */
[----:B------:R-:W-:Y:S01]  /*1d80*/  FFMA.FTZ R113, R84, R14, R113 ;  /* 0x0000000e54717223 */ /* 0x000fe20000010071 */
[----:B------:R-:W-:-:S02]  /*1d90*/  HADD2.F32 R17, -RZ, R18.H0_H0 ;  /* 0x20000012ff117230 */ /* 0x000fc40000004100 */
[----:B------:R-:W-:Y:S01]  /*1da0*/  FMUL.FTZ R116, R89, R116 ;  /* 0x0000007459747220 */ /* 0x000fe20000410000 */
[----:B------:R-:W-:Y:S01]  /*1db0*/  FMUL.FTZ R14, R45, R110 ;  /* 0x0000006e2d0e7220 */ /* 0x000fe20000410000 */
[----:B------:R-:W-:Y:S01]  /*1dc0*/  FFMA.FTZ R103, R3, R60, R44 ;  /* 0x0000003c03677223 */ /* 0x000fe2000001002c */
[----:B------:R-:W3:Y:S01]  /*1dd0*/  MUFU.RCP R97, R97 ;  /* 0x0000006100617308 */ /* 0x000ee20000001000 */
[----:B------:R-:W-:Y:S01]  /*1de0*/  FADD.FTZ R108, -R4, R95 ;  /* 0x0000005f046c7221 */ /* 0x000fe20000010100 */
[----:B------:R-:W-:Y:S01]  /*1df0*/  FMUL.FTZ R114, R89, R114 ;  /* 0x0000007259727220 */ /* 0x000fe20000410000 */
[----:B--2---:R-:W-:Y:S01]  /*1e00*/  FADD.FTZ R118, R118, 1 ;  /* 0x3f80000076767421 */ /* 0x004fe20000010000 */
[----:B------:R-:W-:Y:S01]  /*1e10*/  FFMA.FTZ R15, R47, R116, R42 ;  /* 0x000000742f0f7223 */ /* 0x000fe2000001002a */
[----:B------:R-:W-:Y:S01]  /*1e20*/  FFMA.FTZ R113, R82, R14, R113 ;  /* 0x0000000e52717223 */ /* 0x000fe20000010071 */
[----:B------:R-:W-:Y:S01]  /*1e30*/  FMUL.FTZ R93, R103, -1.4426950216293334961 ;  /* 0xbfb8aa3b675d7820 */ /* 0x000fe20000410000 */
[----:B------:R-:W-:Y:S01]  /*1e40*/  FADD.FTZ R122, -R4, R17 ;  /* 0x00000011047a7221 */ /* 0x000fe20000010100 */
[----:B-1----:R-:W-:Y:S01]  /*1e50*/  FADD.FTZ R14, -R101, 1 ;  /* 0x3f800000650e7421 */ /* 0x002fe20000010100 */
[----:B------:R-:W-:Y:S01]  /*1e60*/  FMUL.FTZ R108, R89, R108 ;  /* 0x0000006c596c7220 */ /* 0x000fe20000410000 */
[----:B------:R-:W-:Y:S01]  /*1e70*/  FFMA.FTZ R17, R45, R114, R41 ;  /* 0x000000722d117223 */ /* 0x000fe20000010029 */
[----:B------:R1:W2:Y:S01]  /*1e80*/  MUFU.RCP R115, R118 ;  /* 0x0000007600737308 */ /* 0x0002a20000001000 */
[----:B0-----:R-:W-:Y:S01]  /*1e90*/  FADD.FTZ R119, R119, 1 ;  /* 0x3f80000077777421 */ /* 0x001fe20000010000 */
[----:B------:R-:W-:Y:S01]  /*1ea0*/  FMUL.FTZ R121, R15, -1.4426950216293334961 ;  /* 0xbfb8aa3b0f797820 */ /* 0x000fe20000410000 */
[----:B------:R-:W-:Y:S01]  /*1eb0*/  FFMA.FTZ R16, R46, R108, R43 ;  /* 0x0000006c2e107223 */ /* 0x000fe2000001002b */
[----:B-1----:R-:W-:Y:S01]  /*1ec0*/  FFMA.FTZ R118, R109, R14, 1 ;  /* 0x3f8000006d767423 */ /* 0x002fe2000001000e */
[----:B------:R-:W-:-:S03]  /*1ed0*/  FMUL.FTZ R109, R17, -1.4426950216293334961 ;  /* 0xbfb8aa3b116d7820 */ /* 0x000fc60000410000 */
[----:B------:R-:W0:Y:S01]  /*1ee0*/  MUFU.EX2 R93, R93 ;  /* 0x0000005d005d7308 */ /* 0x000e220000000800 */
[----:B------:R-:W-:Y:S01]  /*1ef0*/  FMUL.FTZ R95, R16, -1.4426950216293334961 ;  /* 0xbfb8aa3b105f7820 */ /* 0x000fe20000410000 */
[----:B---3--:R-:W-:-:S06]  /*1f00*/  FADD.FTZ R112, -R97, 1 ;  /* 0x3f80000061707421 */ /* 0x008fcc0000010100 */
[----:B------:R-:W1:Y:S08]  /*1f10*/  MUFU.RCP R119, R119 ;  /* 0x0000007700777308 */ /* 0x000e700000001000 */
[----:B------:R-:W3:Y:S01]  /*1f20*/  MUFU.EX2 R121, R121 ;  /* 0x0000007900797308 */ /* 0x000ee20000000800 */
[----:B------:R-:W-:-:S07]  /*1f30*/  FFMA.FTZ R120, R111, R112, 1 ;  /* 0x3f8000006f787423 */ /* 0x000fce0000010070 */
[----:B------:R-:W3:Y:S01]  /*1f40*/  MUFU.EX2 R109, R109 ;  /* 0x0000006d006d7308 */ /* 0x000ee20000000800 */
[----:B------:R-:W-:Y:S01]  /*1f50*/  FMUL.FTZ R112, R89, R122 ;  /* 0x0000007a59707220 */ /* 0x000fe20000410000 */
[----:B------:R-:W-:-:S06]  /*1f60*/  FMUL.FTZ R101, R101, R118 ;  /* 0x0000007665657220 */ /* 0x000fcc0000410000 */
[----:B------:R3:W3:Y:S01]  /*1f70*/  MUFU.EX2 R117, R95 ;  /* 0x0000005f00757308 */ /* 0x0006e20000000800 */
[----:B--2---:R-:W-:Y:S01]  /*1f80*/  FADD.FTZ R122, -R115, 1 ;  /* 0x3f800000737a7421 */ /* 0x004fe20000010100 */
[--C-:B------:R-:W-:Y:S02]  /*1f90*/  HADD2.F32 R118, -RZ, R20.reuse.H0_H0 ;  /* 0x20000014ff767230 */ /* 0x100fe40000004100 */
[----:B------:R-:W-:Y:S01]  /*1fa0*/  FMUL.FTZ R120, R97, R120 ;  /* 0x0000007861787220 */ /* 0x000fe20000410000 */
[----:B0-----:R-:W-:Y:S01]  /*1fb0*/  FADD.FTZ R97, R93, 1 ;  /* 0x3f8000005d617421 */ /* 0x001fe20000010000 */
[----:B------:R-:W-:Y:S01]  /*1fc0*/  FFMA.FTZ R122, R105, R122, 1 ;  /* 0x3f800000697a7423 */ /* 0x000fe2000001007a */
[----:B-1----:R-:W-:Y:S01]  /*1fd0*/  FADD.FTZ R124, -R119, 1 ;  /* 0x3f800000777c7421 */ /* 0x002fe20000010100 */
[----:B------:R-:W-:Y:S01]  /*1fe0*/  FMUL.FTZ R118, R118, R101 ;  /* 0x0000006576767220 */ /* 0x000fe20000410000 */
[----:B---3--:R-:W-:Y:S02]  /*1ff0*/  HADD2.F32 R95, -RZ, R20.H1_H1 ;  /* 0x30000014ff5f7230 */ /* 0x008fe40000004100 */
[----:B------:R-:W-:Y:S01]  /*2000*/  FADD.FTZ R121, R121, 1 ;  /* 0x3f80000079797421 */ /* 0x000fe20000010000 */
[----:B------:R-:W0:Y:S01]  /*2010*/  MUFU.RCP R101, R97 ;  /* 0x0000006100657308 */ /* 0x000e220000001000 */
[----:B------:R-:W-:Y:S01]  /*2020*/  FMUL.FTZ R115, R115, R122 ;  /* 0x0000007a73737220 */ /* 0x000fe20000410000 */
[----:B------:R-:W-:Y:S01]  /*2030*/  FADD.FTZ R109, R109, 1 ;  /* 0x3f8000006d6d7421 */ /* 0x000fe20000010000 */
[----:B------:R-:W-:Y:S01]  /*2040*/  FMUL.FTZ R93, R95, R120 ;  /* 0x000000785f5d7220 */ /* 0x000fe20000410000 */
[C---:B------:R-:W-:Y:S01]  /*2050*/  FFMA.FTZ R14, R3.reuse, R112, R44 ;  /* 0x00000070030e7223 */ /* 0x040fe2000001002c */
[----:B------:R-:W-:Y:S01]  /*2060*/  FMUL.FTZ R95, R3, R118 ;  /* 0x00000076035f7220 */ /* 0x000fe20000410000 */
[----:B------:R-:W-:-:S02]  /*2070*/  HADD2.F32 R122, -RZ, R21.H0_H0 ;  /* 0x20000015ff7a7230 */ /* 0x000fc40000004100 */
[----:B------:R-:W-:Y:S01]  /*2080*/  FFMA.FTZ R124, R107, R124, 1 ;  /* 0x3f8000006b7c7423 */ /* 0x000fe2000001007c */
[----:B------:R-:W-:Y:S01]  /*2090*/  FADD.FTZ R117, R117, 1 ;  /* 0x3f80000075757421 */ /* 0x000fe20000010000 */
[----:B------:R-:W-:Y:S01]  /*20a0*/  HADD2.F32 R120, -RZ, R21.H1_H1 ;  /* 0x30000015ff787230 */ /* 0x000fe20000004100 */
[----:B------:R-:W1:Y:S01]  /*20b0*/  MUFU.RCP R121, R121 ;  /* 0x0000007900797308 */ /* 0x000e620000001000 */
[----:B------:R-:W-:Y:S01]  /*20c0*/  FMUL.FTZ R105, R14, -1.4426950216293334961 ;  /* 0xbfb8aa3b0e697820 */ /* 0x000fe20000410000 */
[----:B------:R-:W-:Y:S01]  /*20d0*/  FFMA.FTZ R95, R74, R95, R113 ;  /* 0x0000005f4a5f7223 */ /* 0x000fe20000010071 */
[----:B------:R-:W-:Y:S01]  /*20e0*/  FMUL.FTZ R21, R46, R93 ;  /* 0x0000005d2e157220 */ /* 0x000fe20000410000 */
[----:B------:R-:W-:Y:S01]  /*20f0*/  FMUL.FTZ R119, R119, R124 ;  /* 0x0000007c77777220 */ /* 0x000fe20000410000 */
[----:B------:R-:W-:-:S03]  /*2100*/  FMUL.FTZ R122, R122, R115 ;  /* 0x000000737a7a7220 */ /* 0x000fc60000410000 */
[----:B------:R-:W2:Y:S01]  /*2110*/  MUFU.RCP R109, R109 ;  /* 0x0000006d006d7308 */ /* 0x000ea20000001000 */
[----:B------:R-:W-:Y:S01]  /*2120*/  FFMA.FTZ R21, R72, R21, R95 ;  /* 0x0000001548157223 */ /* 0x000fe2000001005f */
[----:B------:R-:W-:Y:S01]  /*2130*/  FMUL.FTZ R120, R120, R119 ;  /* 0x0000007778787220 */ /* 0x000fe20000410000 */
[----:B------:R-:W-:-:S05]  /*2140*/  FMUL.FTZ R95, R47, R122 ;  /* 0x0000007a2f5f7220 */ /* 0x000fca0000410000 */
[----:B------:R-:W3:Y:S01]  /*2150*/  MUFU.RCP R117, R117 ;  /* 0x0000007500757308 */ /* 0x000ee20000001000 */
[----:B------:R-:W-:-:S07]  /*2160*/  FFMA.FTZ R21, R66, R95, R21 ;  /* 0x0000005f42157223 */ /* 0x000fce0000010015 */
[----:B------:R4:W5:Y:S01]  /*2170*/  MUFU.EX2 R20, R105 ;  /* 0x0000006900147308 */ /* 0x0009620000000800 */
[----:B0-----:R-:W-:Y:S01]  /*2180*/  FADD.FTZ R126, -R101, 1 ;  /* 0x3f800000657e7421 */ /* 0x001fe20000010100 */
[----:B------:R-:W-:Y:S02]  /*2190*/  HADD2.F32 R107, -RZ, R22.H0_H0 ;  /* 0x20000016ff6b7230 */ /* 0x000fe40000004100 */
[----:B----4-:R-:W-:Y:S02]  /*21a0*/  HADD2.F32 R105, -RZ, R18.H1_H1 ;  /* 0x30000012ff697230 */ /* 0x010fe40000004100 */
[----:B------:R-:W-:-:S03]  /*21b0*/  FMUL.FTZ R18, R45, R120 ;  /* 0x000000782d127220 */ /* 0x000fc60000410000 */
[----:B------:R-:W-:Y:S01]  /*21c0*/  FADD.FTZ R124, -R4, R105 ;  /* 0x00000069047c7221 */ /* 0x000fe20000010100 */
[----:B------:R-:W-:Y:S01]  /*21d0*/  FFMA.FTZ R97, R62, R18, R21 ;  /* 0x000000123e617223 */ /* 0x000fe20000010015 */
[--C-:B------:R-:W-:Y:S02]  /*21e0*/  HADD2.F32 R21, -RZ, R19.reuse.H1_H1 ;  /* 0x30000013ff157230 */ /* 0x100fe40000004100 */
[----:B------:R-:W-:Y:S01]  /*21f0*/  FFMA.FTZ R132, R103, R126, 1 ;  /* 0x3f80000067847423 */ /* 0x000fe2000001007e */
[----:B------:R-:W-:Y:S01]  /*2200*/  FMUL.FTZ R124, R89, R124 ;  /* 0x0000007c597c7220 */ /* 0x000fe20000410000 */
[----:B------:R-:W-:Y:S02]  /*2210*/  HADD2.F32 R95, -RZ, R19.H0_H0 ;  /* 0x20000013ff5f7230 */ /* 0x000fe40000004100 */
[----:B-1----:R-:W-:Y:S01]  /*2220*/  FADD.FTZ R126, -R121, 1 ;  /* 0x3f800000797e7421 */ /* 0x002fe20000010100 */
[----:B------:R-:W-:Y:S01]  /*2230*/  FADD.FTZ R140, -R4, R107 ;  /* 0x0000006b048c7221 */ /* 0x000fe20000010100 */
[----:B------:R-:W-:Y:S01]  /*2240*/  FFMA.FTZ R19, R46, R124, R43 ;  /* 0x0000007c2e137223 */ /* 0x000fe2000001002b */
[----:B--2---:R-:W-:Y:S01]  /*2250*/  FADD.FTZ R134, -R109, 1 ;  /* 0x3f8000006d867421 */ /* 0x004fe20000010100 */
[C---:B------:R-:W-:Y:S01]  /*2260*/  FADD.FTZ R128, -R4.reuse, R21 ;  /* 0x0000001504807221 */ /* 0x040fe20000010100 */
[----:B---3--:R-:W-:Y:S01]  /*2270*/  FADD.FTZ R21, -R117, 1 ;  /* 0x3f80000075157421 */ /* 0x008fe20000010100 */
[----:B------:R-:W-:Y:S01]  /*2280*/  FFMA.FTZ R138, R15, R126, 1 ;  /* 0x3f8000000f8a7423 */ /* 0x000fe2000001007e */
[----:B------:R-:W-:Y:S01]  /*2290*/  FADD.FTZ R130, -R4, R95 ;  /* 0x0000005f04827221 */ /* 0x000fe20000010100 */
[----:B------:R-:W-:Y:S01]  /*22a0*/  FMUL.FTZ R126, R89, R140 ;  /* 0x0000008c597e7220 */ /* 0x000fe20000410000 */
[----:B------:R-:W-:Y:S01]  /*22b0*/  FMUL.FTZ R95, R19, -1.4426950216293334961 ;  /* 0xbfb8aa3b135f7820 */ /* 0x000fe20000410000 */
[----:B------:R-:W-:Y:S01]  /*22c0*/  FFMA.FTZ R140, R17, R134, 1 ;  /* 0x3f800000118c7423 */ /* 0x000fe20000010086 */
[----:B------:R-:W-:-:S02]  /*22d0*/  HADD2.F32 R134, -RZ, R24.H0_H0 ;  /* 0x20000018ff867230 */ /* 0x000fc40000004100 */
[----:B------:R-:W-:Y:S01]  /*22e0*/  FFMA.FTZ R136, R16, R21, 1 ;  /* 0x3f80000010887423 */ /* 0x000fe20000010015 */
[----:B------:R-:W-:Y:S01]  /*22f0*/  FMUL.FTZ R101, R101, R132 ;  /* 0x0000008465657220 */ /* 0x000fe20000410000 */
[----:B------:R0:W1:Y:S02]  /*2300*/  MUFU.EX2 R105, R95 ;  /* 0x0000005f00697308 */ /* 0x0000640000000800 */
[----:B------:R-:W-:Y:S01]  /*2310*/  FMUL.FTZ R136, R117, R136 ;  /* 0x0000008875887220 */ /* 0x000fe20000410000 */
[----:B------:R-:W-:Y:S01]  /*2320*/  FMUL.FTZ R134, R134, R101 ;  /* 0x0000006586867220 */ /* 0x000fe20000410000 */
[----:B------:R-:W-:Y:S01]  /*2330*/  FMUL.FTZ R128, R89, R128 ;  /* 0x0000008059807220 */ /* 0x000fe20000410000 */
[----:B0-----:R-:W-:Y:S02]  /*2340*/  HADD2.F32 R95, -RZ, R24.H1_H1 ;  /* 0x30000018ff5f7230 */ /* 0x001fe40000004100 */
[----:B------:R-:W-:Y:S01]  /*2350*/  FMUL.FTZ R17, R3, R134 ;  /* 0x0000008603117220 */ /* 0x000fe20000410000 */
[----:B------:R-:W-:-:S02]  /*2360*/  HADD2.F32 R132, -RZ, R25.H0_H0 ;  /* 0x20000019ff847230 */ /* 0x000fc40000004100 */
[----:B------:R-:W-:Y:S01]  /*2370*/  FMUL.FTZ R121, R121, R138 ;  /* 0x0000008a79797220 */ /* 0x000fe20000410000 */
[----:B------:R-:W-:Y:S01]  /*2380*/  FMUL.FTZ R95, R95, R136 ;  /* 0x000000885f5f7220 */ /* 0x000fe20000410000 */
[----:B------:R-:W-:Y:S01]  /*2390*/  FFMA.FTZ R16, R45, R128, R41 ;  /* 0x000000802d107223 */ /* 0x000fe20000010029 */
[----:B-----5:R-:W-:Y:S01]  /*23a0*/  FADD.FTZ R24, R20, 1 ;  /* 0x3f80000014187421 */ /* 0x020fe20000010000 */
[----:B------:R-:W-:Y:S01]  /*23b0*/  FFMA.FTZ R17, R60, R17, R97 ;  /* 0x000000113c117223 */ /* 0x000fe20000010061 */
[----:B------:R-:W-:Y:S01]  /*23c0*/  FMUL.FTZ R20, R46, R95 ;  /* 0x0000005f2e147220 */ /* 0x000fe20000410000 */
[----:B------:R-:W-:Y:S01]  /*23d0*/  FMUL.FTZ R130, R89, R130 ;  /* 0x0000008259827220 */ /* 0x000fe20000410000 */
[----:B------:R-:W-:Y:S01]  /*23e0*/  FMUL.FTZ R132, R132, R121 ;  /* 0x0000007984847220 */ /* 0x000fe20000410000 */
[----:B------:R-:W-:Y:S01]  /*23f0*/  FMUL.FTZ R107, R16, -1.4426950216293334961 ;  /* 0xbfb8aa3b106b7820 */ /* 0x000fe20000410000 */
[----:B------:R-:W-:Y:S01]  /*2400*/  FFMA.FTZ R17, R108, R20, R17 ;  /* 0x000000146c117223 */ /* 0x000fe20000010011 */
[C---:B------:R-:W-:Y:S01]  /*2410*/  FFMA.FTZ R18, R47.reuse, R130, R42 ;  /* 0x000000822f127223 */ /* 0x040fe2000001002a */
[----:B------:R-:W-:Y:S01]  /*2420*/  FMUL.FTZ R20, R47, R132 ;  /* 0x000000842f147220 */ /* 0x000fe20000410000 */
[----:B------:R-:W-:-:S02]  /*2430*/  HADD2.F32 R136, -RZ, R25.H1_H1 ;  /* 0x30000019ff887230 */ /* 0x000fc40000004100 */
[----:B------:R-:W-:Y:S01]  /*2440*/  FMUL.FTZ R21, R18, -1.4426950216293334961 ;  /* 0xbfb8aa3b12157820 */ /* 0x000fe20000410000 */
[----:B------:R-:W0:Y:S01]  /*2450*/  MUFU.EX2 R107, R107 ;  /* 0x0000006b006b7308 */ /* 0x000e220000000800 */
[----:B------:R-:W-:Y:S01]  /*2460*/  FFMA.FTZ R25, R116, R20, R17 ;  /* 0x0000001474197223 */ /* 0x000fe20000010011 */
[----:B------:R-:W-:-:S04]  /*2470*/  FFMA.FTZ R17, R3, R94, RZ ;  /* 0x0000005e03117223 */ /* 0x000fc800000100ff */
[----:B------:R-:W-:Y:S02]  /*2480*/  FFMA.FTZ R20, R46, R65, R17 ;  /* 0x000000412e147223 */ /* 0x000fe40000010011 */
[----:B------:R-:W2:Y:S01]  /*2490*/  MUFU.EX2 R103, R21 ;  /* 0x0000001500677308 */ /* 0x000ea20000000800 */
[----:B------:R-:W-:Y:S02]  /*24a0*/  HADD2.F32 R97, -RZ, R22.H1_H1 ;  /* 0x30000016ff617230 */ /* 0x000fe40000004100 */
[----:B------:R-:W-:Y:S01]  /*24b0*/  FFMA.FTZ R20, R47, R92, R20 ;  /* 0x0000005c2f147223 */ /* 0x000fe20000010014 */
[--C-:B------:R-:W-:Y:S02]  /*24c0*/  HADD2.F32 R101, -RZ, R23.reuse.H0_H0 ;  /* 0x20000017ff657230 */ /* 0x100fe40000004100 */
[----:B------:R-:W-:Y:S02]  /*24d0*/  HADD2.F32 R23, -RZ, R23.H1_H1 ;  /* 0x30000017ff177230 */ /* 0x000fe40000004100 */
[----:B------:R-:W-:Y:S01]  /*24e0*/  FFMA.FTZ R20, R45, R90, R20 ;  /* 0x0000005a2d147223 */ /* 0x000fe20000010014 */
[----:B------:R-:W-:Y:S01]  /*24f0*/  FMUL.FTZ R109, R109, R140 ;  /* 0x0000008c6d6d7220 */ /* 0x000fe20000410000 */
[----:B------:R-:W3:Y:S01]  /*2500*/  MUFU.RCP R24, R24 ;  /* 0x0000001800187308 */ /* 0x000ee20000001000 */
[C---:B------:R-:W-:Y:S01]  /*2510*/  FADD.FTZ R138, -R4.reuse, R97 ;  /* 0x00000061048a7221 */ /* 0x040fe20000010100 */
[C---:B------:R-:W-:Y:S01]  /*2520*/  FADD.FTZ R140, -R4.reuse, R101 ;  /* 0x00000065048c7221 */ /* 0x040fe20000010100 */
[----:B-1----:R-:W-:Y:S01]  /*2530*/  FADD.FTZ R105, R105, 1 ;  /* 0x3f80000069697421 */ /* 0x002fe20000010000 */
[----:B------:R-:W-:Y:S01]  /*2540*/  FADD.FTZ R4, -R4, R23 ;  /* 0x0000001704047221 */ /* 0x000fe20000010100 */
[----:B0-----:R-:W-:Y:S01]  /*2550*/  FADD.FTZ R107, R107, 1 ;  /* 0x3f8000006b6b7421 */ /* 0x001fe20000010000 */
[----:B------:R-:W-:Y:S01]  /*2560*/  FFMA.FTZ R23, R3, R80, R20 ;  /* 0x0000005003177223 */ /* 0x000fe20000010014 */
[----:B--2---:R-:W-:-:S03]  /*2570*/  FADD.FTZ R103, R103, 1 ;  /* 0x3f80000067677421 */ /* 0x004fc60000010000 */
[----:B------:R-:W-:Y:S01]  /*2580*/  FFMA.FTZ R23, R46, R63, R23 ;  /* 0x0000003f2e177223 */ /* 0x000fe20000010017 */
[----:B------:R-:W0:Y:S03]  /*2590*/  MUFU.RCP R105, R105 ;  /* 0x0000006900697308 */ /* 0x000e260000001000 */
[----:B------:R-:W-:-:S05]  /*25a0*/  FFMA.FTZ R23, R47, R78, R23 ;  /* 0x0000004e2f177223 */ /* 0x000fca0000010017 */
[----:B------:R-:W1:Y:S01]  /*25b0*/  MUFU.RCP R107, R107 ;  /* 0x0000006b006b7308 */ /* 0x000e620000001000 */
[----:B------:R-:W-:Y:S01]  /*25c0*/  FFMA.FTZ R142, R45, R76, R23 ;  /* 0x0000004c2d8e7223 */ /* 0x000fe20000010017 */
[----:B---3--:R-:W-:-:S06]  /*25d0*/  FADD.FTZ R97, -R24, 1 ;  /* 0x3f80000018617421 */ /* 0x008fcc0000010100 */
[----:B------:R-:W2:Y:S01]  /*25e0*/  MUFU.RCP R103, R103 ;  /* 0x0000006700677308 */ /* 0x000ea20000001000 */
[----:B------:R-:W-:Y:S01]  /*25f0*/  FFMA.FTZ R23, R3, R70, R142 ;  /* 0x0000004603177223 */ /* 0x000fe2000001008e */
[----:B------:R-:W-:Y:S01]  /*2600*/  FMUL.FTZ R138, R89, R138 ;  /* 0x0000008a598a7220 */ /* 0x000fe20000410000 */
[----:B------:R-:W-:Y:S02]  /*2610*/  FFMA.FTZ R97, R14, R97, 1 ;  /* 0x3f8000000e617423 */ /* 0x000fe40000010061 */
[C---:B------:R-:W-:Y:S01]  /*2620*/  FFMA.FTZ R14, R46.reuse, R61, R23 ;  /* 0x0000003d2e0e7223 */ /* 0x040fe20000010017 */
[----:B------:R-:W-:Y:S01]  /*2630*/  FFMA.FTZ R15, R3, R126, R44 ;  /* 0x0000007e030f7223 */ /* 0x000fe2000001002c */
[----:B0-----:R-:W-:Y:S01]  /*2640*/  FADD.FTZ R144, -R105, 1 ;  /* 0x3f80000069907421 */ /* 0x001fe20000010100 */
[----:B------:R-:W-:Y:S01]  /*2650*/  FFMA.FTZ R17, R46, R138, R43 ;  /* 0x0000008a2e117223 */ /* 0x000fe2000001002b */
[----:B-1----:R-:W-:Y:S01]  /*2660*/  FADD.FTZ R23, -R107, 1 ;  /* 0x3f8000006b177421 */ /* 0x002fe20000010100 */
[----:B------:R-:W-:Y:S01]  /*2670*/  FFMA.FTZ R14, R47, R68, R14 ;  /* 0x000000442f0e7223 */ /* 0x000fe2000001000e */
[----:B------:R-:W-:Y:S01]  /*2680*/  FMUL.FTZ R21, R15, -1.4426950216293334961 ;  /* 0xbfb8aa3b0f157820 */ /* 0x000fe20000410000 */
[----:B------:R-:W-:Y:S01]  /*2690*/  FFMA.FTZ R144, R19, R144, 1 ;  /* 0x3f80000013907423 */ /* 0x000fe20000010090 */
[----:B------:R-:W-:Y:S01]  /*26a0*/  FMUL.FTZ R101, R17, -1.4426950216293334961 ;  /* 0xbfb8aa3b11657820 */ /* 0x000fe20000410000 */
[----:B------:R-:W-:Y:S01]  /*26b0*/  FFMA.FTZ R146, R16, R23, 1 ;  /* 0x3f80000010927423 */ /* 0x000fe20000010017 */
[----:B------:R-:W-:Y:S01]  /*26c0*/  FFMA.FTZ R16, R45, R64, R14 ;  /* 0x000000402d107223 */ /* 0x000fe2000001000e */
[----:B--2---:R-:W-:Y:S01]  /*26d0*/  FADD.FTZ R19, -R103, 1 ;  /* 0x3f80000067137421 */ /* 0x004fe20000010100 */
[----:B------:R-:W0:Y:S03]  /*26e0*/  MUFU.EX2 R21, R21 ;  /* 0x0000001500157308 */ /* 0x000e260000000800 */
[----:B------:R-:W-:Y:S01]  /*26f0*/  FFMA.FTZ R18, R18, R19, 1 ;  /* 0x3f80000012127423 */ /* 0x000fe20000010013 */
[----:B------:R-:W-:Y:S01]  /*2700*/  FFMA.FTZ R19, R3, R106, R16 ;  /* 0x0000006a03137223 */ /* 0x000fe20000010010 */
[----:B------:R-:W-:-:S03]  /*2710*/  FMUL.FTZ R136, R136, R109 ;  /* 0x0000006d88887220 */ /* 0x000fc60000410000 */
[----:B------:R-:W1:Y:S01]  /*2720*/  MUFU.EX2 R101, R101 ;  /* 0x0000006500657308 */ /* 0x000e620000000800 */
[----:B------:R-:W-:Y:S01]  /*2730*/  FMUL.FTZ R140, R89, R140 ;  /* 0x0000008c598c7220 */ /* 0x000fe20000410000 */
[----:B------:R-:W-:Y:S01]  /*2740*/  FFMA.FTZ R16, R46, R91, R19 ;  /* 0x0000005b2e107223 */ /* 0x000fe20000010013 */
[----:B------:R-:W-:Y:S01]  /*2750*/  FMUL.FTZ R22, R45, R136 ;  /* 0x000000882d167220 */ /* 0x000fe20000410000 */
[----:B------:R-:W-:Y:S01]  /*2760*/  FMUL.FTZ R4, R89, R4 ;  /* 0x0000000459047220 */ /* 0x000fe20000410000 */
[C---:B------:R-:W-:Y:S01]  /*2770*/  FFMA.FTZ R20, R47.reuse, R140, R42 ;  /* 0x0000008c2f147223 */ /* 0x040fe2000001002a */
[----:B------:R-:W-:Y:S01]  /*2780*/  FFMA.FTZ R16, R47, R104, R16 ;  /* 0x000000682f107223 */ /* 0x000fe20000010010 */
[----:B------:R-:W-:Y:S01]  /*2790*/  FFMA.FTZ R25, R114, R22, R25 ;  /* 0x0000001672197223 */ /* 0x000fe20000010019 */
[--C-:B------:R-:W-:Y:S02]  /*27a0*/  HADD2.F32 R142, -RZ, R26.reuse.H0_H0 ;  /* 0x2000001aff8e7230 */ /* 0x100fe40000004100 */
[----:B------:R-:W-:Y:S01]  /*27b0*/  FMUL.FTZ R109, R20, -1.4426950216293334961 ;  /* 0xbfb8aa3b146d7820 */ /* 0x000fe20000410000 */
[C---:B------:R-:W-:Y:S01]  /*27c0*/  FFMA.FTZ R16, R45.reuse, R110, R16 ;  /* 0x0000006e2d107223 */ /* 0x040fe20000010010 */
[----:B------:R-:W-:Y:S01]  /*27d0*/  FFMA.FTZ R22, R45, R4, R41 ;  /* 0x000000042d167223 */ /* 0x000fe20000010029 */
[----:B------:R-:W-:Y:S01]  /*27e0*/  FMUL.FTZ R97, R24, R97 ;  /* 0x0000006118617220 */ /* 0x000fe20000410000 */
[----:B0-----:R-:W-:Y:S01]  /*27f0*/  FADD.FTZ R21, R21, 1 ;  /* 0x3f80000015157421 */ /* 0x001fe20000010000 */
[----:B------:R-:W-:Y:S01]  /*2800*/  FFMA.FTZ R19, R3, R118, R16 ;  /* 0x0000007603137223 */ /* 0x000fe20000010010 */
[----:B------:R-:W-:Y:S01]  /*2810*/  FMUL.FTZ R111, R22, -1.4426950216293334961 ;  /* 0xbfb8aa3b166f7820 */ /* 0x000fe20000410000 */
[----:B------:R-:W-:-:S02]  /*2820*/  HADD2.F32 R26, -RZ, R26.H1_H1 ;  /* 0x3000001aff1a7230 */ /* 0x000fc40000004100 */
[----:B------:R-:W-:Y:S01]  /*2830*/  FMUL.FTZ R142, R142, R97 ;  /* 0x000000618e8e7220 */ /* 0x000fe20000410000 */
[----:B------:R-:W0:Y:S01]  /*2840*/  MUFU.EX2 R109, R109 ;  /* 0x0000006d006d7308 */ /* 0x000e220000000800 */
[----:B------:R-:W-:Y:S01]  /*2850*/  FMUL.FTZ R105, R105, R144 ;  /* 0x0000009069697220 */ /* 0x000fe20000410000 */
[----:B-1----:R-:W-:Y:S01]  /*2860*/  FADD.FTZ R101, R101, 1 ;  /* 0x3f80000065657421 */ /* 0x002fe20000010000 */
[----:B------:R-:W-:Y:S01]  /*2870*/  FMUL.FTZ R24, R103, R18 ;  /* 0x0000001267187220 */ /* 0x000fe20000410000 */
[----:B------:R-:W-:Y:S01]  /*2880*/  FFMA.FTZ R16, R46, R93, R19 ;  /* 0x0000005d2e107223 */ /* 0x000fe20000010013 */
[----:B------:R-:W-:Y:S01]  /*2890*/  FMUL.FTZ R18, R3, R142 ;  /* 0x0000008e03127220 */ /* 0x000fe20000410000 */
[----:B------:R-:W-:Y:S02]  /*28a0*/  FMUL.FTZ R97, R26, R105 ;  /* 0x000000691a617220 */ /* 0x000fe40000410000 */
[----:B------:R1:W2:Y:S01]  /*28b0*/  MUFU.RCP R14, R21 ;  /* 0x00000015000e7308 */ /* 0x0002a20000001000 */
[----:B------:R-:W-:Y:S01]  /*28c0*/  FFMA.FTZ R16, R47, R122, R16 ;  /* 0x0000007a2f107223 */ /* 0x000fe20000010010 */
[----:B------:R-:W-:Y:S01]  /*28d0*/  FFMA.FTZ R25, R112, R18, R25 ;  /* 0x0000001270197223 */ /* 0x000fe20000010019 */
[----:B------:R-:W-:Y:S01]  /*28e0*/  FMUL.FTZ R18, R46, R97 ;  /* 0x000000612e127220 */ /* 0x000fe20000410000 */
[----:B------:R-:W-:-:S04]  /*28f0*/  HADD2.F32 R144, -RZ, R27.H1_H1 ;  /* 0x3000001bff907230 */ /* 0x000fc80000004100 */
[----:B------:R-:W3:Y:S01]  /*2900*/  MUFU.EX2 R111, R111 ;  /* 0x0000006f006f7308 */ /* 0x000ee20000000800 */
[----:B-1----:R-:W-:Y:S02]  /*2910*/  HADD2.F32 R21, -RZ, R27.H0_H0 ;  /* 0x2000001bff157230 */ /* 0x002fe40000004100 */
[----:B------:R-:W-:Y:S01]  /*2920*/  FMUL.FTZ R107, R107, R146 ;  /* 0x000000926b6b7220 */ /* 0x000fe20000410000 */
[----:B------:R-:W-:-:S04]  /*2930*/  FFMA.FTZ R16, R45, R120, R16 ;  /* 0x000000782d107223 */ /* 0x000fc80000010010 */
[----:B------:R-:W1:Y:S01]  /*2940*/  MUFU.RCP R101, R101 ;  /* 0x0000006500657308 */ /* 0x000e620000001000 */
[----:B------:R-:W-:Y:S01]  /*2950*/  FMUL.FTZ R26, R21, R24 ;  /* 0x00000018151a7220 */ /* 0x000fe20000410000 */
[----:B------:R-:W-:Y:S01]  /*2960*/  FFMA.FTZ R25, R124, R18, R25 ;  /* 0x000000127c197223 */ /* 0x000fe20000010019 */
[----:B------:R-:W-:Y:S01]  /*2970*/  FMUL.FTZ R144, R144, R107 ;  /* 0x0000006b90907220 */ /* 0x000fe20000410000 */
[----:B------:R-:W-:Y:S01]  /*2980*/  FFMA.FTZ R19, R3, R134, R16 ;  /* 0x0000008603137223 */ /* 0x000fe20000010010 */
[----:B------:R-:W-:Y:S01]  /*2990*/  FMUL.FTZ R18, R47, R26 ;  /* 0x0000001a2f127220 */ /* 0x000fe20000410000 */
[----:B0-----:R-:W-:Y:S02]  /*29a0*/  FADD.FTZ R109, R109, 1 ;  /* 0x3f8000006d6d7421 */ /* 0x001fe40000010000 */
[----:B------:R-:W-:Y:S01]  /*29b0*/  FFMA.FTZ R16, R46, R95, R19 ;  /* 0x0000005f2e107223 */ /* 0x000fe20000010013 */
[----:B------:R-:W-:Y:S01]  /*29c0*/  FFMA.FTZ R25, R130, R18, R25 ;  /* 0x0000001282197223 */ /* 0x000fe20000010019 */
[----:B------:R-:W-:Y:S01]  /*29d0*/  FMUL.FTZ R18, R45, R144 ;  /* 0x000000902d127220 */ /* 0x000fe20000410000 */
[----:B--2---:R-:W-:Y:S01]  /*29e0*/  FADD.FTZ R24, -R14, 1 ;  /* 0x3f8000000e187421 */ /* 0x004fe20000010100 */
[----:B---3--:R-:W-:Y:S01]  /*29f0*/  FADD.FTZ R111, R111, 1 ;  /* 0x3f8000006f6f7421 */ /* 0x008fe20000010000 */
[----:B------:R-:W-:Y:S01]  /*2a00*/  FFMA.FTZ R16, R47, R132, R16 ;  /* 0x000000842f107223 */ /* 0x000fe20000010010 */
[----:B------:R-:W-:Y:S01]  /*2a10*/  FFMA.FTZ R25, R128, R18, R25 ;  /* 0x0000001280197223 */ /* 0x000fe20000010019 */
[----:B------:R-:W0:Y:S01]  /*2a20*/  MUFU.RCP R109, R109 ;  /* 0x0000006d006d7308 */ /* 0x000e220000001000 */
[----:B-1----:R-:W-:Y:S01]  /*2a30*/  FADD.FTZ R18, -R101, 1 ;  /* 0x3f80000065127421 */ /* 0x002fe20000010100 */
[----:B------:R-:W-:Y:S01]  /*2a40*/  FFMA.FTZ R15, R15, R24, 1 ;  /* 0x3f8000000f0f7423 */ /* 0x000fe20000010018 */
[----:B------:R-:W-:-:S02]  /*2a50*/  FFMA.FTZ R16, R45, R136, R16 ;  /* 0x000000882d107223 */ /* 0x000fc40000010010 */
[----:B------:R-:W-:Y:S01]  /*2a60*/  FFMA.FTZ R18, R17, R18, 1 ;  /* 0x3f80000011127423 */ /* 0x000fe20000010012 */
[--C-:B------:R-:W-:Y:S02]  /*2a70*/  HADD2.F32 R17, -RZ, R28.reuse.H0_H0 ;  /* 0x2000001cff117230 */ /* 0x100fe40000004100 */
[----:B------:R-:W1:Y:S01]  /*2a80*/  MUFU.RCP R111, R111 ;  /* 0x0000006f006f7308 */ /* 0x000e620000001000 */
[----:B------:R-:W-:Y:S01]  /*2a90*/  FMUL.FTZ R14, R14, R15 ;  /* 0x0000000f0e0e7220 */ /* 0x000fe20000410000 */
[----:B------:R-:W-:Y:S01]  /*2aa0*/  FFMA.FTZ R15, R3, R142, R16 ;  /* 0x0000008e030f7223 */ /* 0x000fe20000010010 */
[----:B------:R-:W-:Y:S02]  /*2ab0*/  HADD2.F32 R27, -RZ, R28.H1_H1 ;  /* 0x3000001cff1b7230 */ /* 0x000fe40000004100 */
[----:B------:R-:W-:Y:S01]  /*2ac0*/  FMUL.FTZ R28, R17, R14 ;  /* 0x0000000e111c7220 */ /* 0x000fe20000410000 */
[----:B------:R-:W-:Y:S01]  /*2ad0*/  FFMA.FTZ R14, R46, R97, R15 ;  /* 0x000000612e0e7223 */ /* 0x000fe2000001000f */
[----:B------:R-:W-:-:S02]  /*2ae0*/  FMUL.FTZ R18, R101, R18 ;  /* 0x0000001265127220 */ /* 0x000fc40000410000 */
[----:B------:R-:W-:Y:S01]  /*2af0*/  FMUL.FTZ R15, R3, R28 ;  /* 0x0000001c030f7220 */ /* 0x000fe20000410000 */
[----:B------:R-:W-:Y:S01]  /*2b00*/  FFMA.FTZ R14, R47, R26, R14 ;  /* 0x0000001a2f0e7223 */ /* 0x000fe2000001000e */
[----:B------:R-:W-:Y:S01]  /*2b10*/  FMUL.FTZ R27, R27, R18 ;  /* 0x000000121b1b7220 */ /* 0x000fe20000410000 */
[----:B0-----:R-:W-:Y:S01]  /*2b20*/  FADD.FTZ R19, -R109, 1 ;  /* 0x3f8000006d137421 */ /* 0x001fe20000010100 */
[----:B------:R-:W-:Y:S01]  /*2b30*/  FFMA.FTZ R15, R126, R15, R25 ;  /* 0x0000000f7e0f7223 */ /* 0x000fe20000010019 */
[----:B------:R-:W-:Y:S01]  /*2b40*/  FFMA.FTZ R14, R45, R144, R14 ;  /* 0x000000902d0e7223 */ /* 0x000fe2000001000e */
[----:B------:R-:W-:Y:S01]  /*2b50*/  FMUL.FTZ R16, R46, R27 ;  /* 0x0000001b2e107220 */ /* 0x000fe20000410000 */
[----:B------:R-:W-:Y:S01]  /*2b60*/  FFMA.FTZ R20, R20, R19, 1 ;  /* 0x3f80000014147423 */ /* 0x000fe20000010013 */
[----:B-1----:R-:W-:Y:S01]  /*2b70*/  FADD.FTZ R21, -R111, 1 ;  /* 0x3f8000006f157421 */ /* 0x002fe20000010100 */
[--C-:B------:R-:W-:Y:S02]  /*2b80*/  HADD2.F32 R146, -RZ, R29.reuse.H0_H0 ;  /* 0x2000001dff927230 */ /* 0x100fe40000004100 */
[----:B------:R-:W-:Y:S01]  /*2b90*/  FFMA.FTZ R17, R3, R28, R14 ;  /* 0x0000001c03117223 */ /* 0x000fe2000001000e */
[----:B------:R-:W-:Y:S01]  /*2ba0*/  FFMA.FTZ R19, R138, R16, R15 ;  /* 0x000000108a137223 */ /* 0x000fe2000001000f */
[----:B------:R-:W-:Y:S01]  /*2bb0*/  FMUL.FTZ R109, R109, R20 ;  /* 0x000000146d6d7220 */ /* 0x000fe20000410000 */
[----:B------:R-:W0:Y:S01]  /*2bc0*/  LDC.64 R14, c[0x0][0x258] ;  /* 0x00009600ff0e7b82 */ /* 0x000e220000000a00 */
[----:B------:R-:W-:Y:S01]  /*2bd0*/  FFMA.FTZ R22, R22, R21, 1 ;  /* 0x3f80000016167423 */ /* 0x000fe20000010015 */
[----:B------:R-:W-:-:S02]  /*2be0*/  HADD2.F32 R148, -RZ, R29.H1_H1 ;  /* 0x3000001dff947230 */ /* 0x000fc40000004100 */
[----:B------:R-:W-:Y:S01]  /*2bf0*/  FMUL.FTZ R146, R146, R109 ;  /* 0x0000006d92927220 */ /* 0x000fe20000410000 */
[----:B------:R-:W-:Y:S01]  /*2c00*/  FMUL.FTZ R111, R111, R22 ;  /* 0x000000166f6f7220 */ /* 0x000fe20000410000 */
[----:B------:R-:W-:Y:S02]  /*2c10*/  FFMA.FTZ R16, R46, R27, R17 ;  /* 0x0000001b2e107223 */ /* 0x000fe40000010011 */
[CC--:B------:R-:W-:Y:S01]  /*2c20*/  FMUL.FTZ R18, R47.reuse, R146.reuse ;  /* 0x000000922f127220 */ /* 0x0c0fe20000410000 */
[----:B------:R-:W-:Y:S01]  /*2c30*/  FMUL.FTZ R148, R148, R111 ;  /* 0x0000006f94947220 */ /* 0x000fe20000410000 */
[----:B------:R-:W-:Y:S02]  /*2c40*/  FFMA.FTZ R16, R47, R146, R16 ;  /* 0x000000922f107223 */ /* 0x000fe40000010010 */
[----:B------:R-:W-:Y:S01]  /*2c50*/  FFMA.FTZ R17, R140, R18, R19 ;  /* 0x000000128c117223 */ /* 0x000fe20000010013 */
[----:B------:R-:W-:Y:S01]  /*2c60*/  FFMA.FTZ R19, R85, R65, R10 ;  /* 0x0000004155137223 */ /* 0x000fe2000001000a */
[----:B------:R-:W-:Y:S01]  /*2c70*/  FMUL.FTZ R18, R45, R148 ;  /* 0x000000942d127220 */ /* 0x000fe20000410000 */
        /* <DEDUP_REMOVED lines=9> */
[----:B------:R-:W-:Y:S01]  /*2d10*/  FADD.FTZ R10, R10, R63 ;  /* 0x0000003f0a0a7221 */ /* 0x000fe20000010000 */
[----:B------:R-:W-:Y:S01]  /*2d20*/  IADD3 R150, P0, R150, 0x4, RZ ;  /* 0x0000000496967810 */ /* 0x000fe20007f1e0ff */
[----:B------:R-:W-:Y:S01]  /*2d30*/  FFMA.FTZ R12, R77, R80, R12 ;  /* 0x000000504d0c7223 */ /* 0x000fe2000001000c */
[----:B------:R-:W-:Y:S01]  /*2d40*/  FADD.FTZ R13, R13, R80 ;  /* 0x000000500d0d7221 */ /* 0x000fe20000010000 */
[----:B------:R-:W-:Y:S01]  /*2d50*/  FFMA.FTZ R19, R102, R63, R19 ;  /* 0x0000003f66137223 */ /* 0x000fe20000010013 */
[----:B------:R-:W-:Y:S01]  /*2d60*/  FFMA.FTZ R8, R75, R78, R8 ;  /* 0x0000004e4b087223 */ /* 0x000fe20000010008 */
[----:B------:R-:W-:Y:S01]  /*2d70*/  FADD.FTZ R9, R9, R78 ;  /* 0x0000004e09097221 */ /* 0x000fe20000010000 */
[----:B------:R-:W-:Y:S01]  /*2d80*/  FFMA.FTZ R11, R100, R76, R11 ;  /* 0x0000004c640b7223 */ /* 0x000fe2000001000b */
[----:B------:R-:W-:Y:S01]  /*2d90*/  FADD.FTZ R7, R7, R76 ;  /* 0x0000004c07077221 */ /* 0x000fe20000010000 */
[----:B------:R1:W-:Y:S01]  /*2da0*/  STS.64 [R52], R16 ;  /* 0x0000001034007388 */ /* 0x0003e20000000a00 */
[----:B------:R-:W-:Y:S01]  /*2db0*/  FADD.FTZ R10, R10, R61 ;  /* 0x0000003d0a0a7221 */ /* 0x000fe20000010000 */
[----:B------:R-:W-:Y:S01]  /*2dc0*/  IADD3.X R99, RZ, R99, RZ, P0, !PT ;  /* 0x00000063ff637210 */ /* 0x000fe200007fe4ff */
[----:B------:R-:W-:Y:S01]  /*2dd0*/  FADD.FTZ R13, R13, R70 ;  /* 0x000000460d0d7221 */ /* 0x000fe20000010000 */
[----:B------:R-:W-:Y:S01]  /*2de0*/  FFMA.FTZ R19, R98, R61, R19 ;  /* 0x0000003d62137223 */ /* 0x000fe20000010013 */
[----:B------:R-:W-:Y:S01]  /*2df0*/  FFMA.FTZ R21, R67, R68, R8 ;  /* 0x0000004443157223 */ /* 0x000fe20000010008 */
[----:B------:R-:W-:Y:S01]  /*2e00*/  FADD.FTZ R9, R9, R68 ;  /* 0x0000004409097221 */ /* 0x000fe20000010000 */
[----:B------:R-:W-:Y:S01]  /*2e10*/  FFMA.FTZ R11, R96, R64, R11 ;  /* 0x00000040600b7223 */ /* 0x000fe2000001000b */
[----:B------:R-:W-:Y:S01]  /*2e20*/  FADD.FTZ R7, R7, R64 ;  /* 0x0000004007077221 */ /* 0x000fe20000010000 */
[----:B0-----:R-:W-:Y:S01]  /*2e30*/  ISETP.GE.U32.AND P0, PT, R150, R14, PT ;  /* 0x0000000e9600720c */ /* 0x001fe20003f06070 */
[----:B-1----:R-:W-:Y:S01]  /*2e40*/  FFMA.FTZ R17, R69, R70, R12 ;  /* 0x0000004645117223 */ /* 0x002fe2000001000c */
        /* <DEDUP_REMOVED lines=8> */
[----:B------:R-:W-:Y:S01]  /*2ed0*/  ISETP.GE.AND.EX P0, PT, R99, R15, PT, P0 ;  /* 0x0000000f6300720c */ /* 0x000fe20003f06300 */
[----:B------:R-:W-:Y:S01]  /*2ee0*/  FADD.FTZ R10, R10, R93 ;  /* 0x0000005d0a0a7221 */ /* 0x000fe20000010000 */
[----:B------:R-:W-:Y:S01]  /*2ef0*/  FFMA.FTZ R17, R74, R118, R17 ;  /* 0x000000764a117223 */ /* 0x000fe20000010011 */
[----:B------:R-:W-:Y:S01]  /*2f00*/  FADD.FTZ R13, R13, R118 ;  /* 0x000000760d0d7221 */ /* 0x000fe20000010000 */
[----:B------:R-:W-:Y:S01]  /*2f10*/  FFMA.FTZ R19, R72, R93, R19 ;  /* 0x0000005d48137223 */ /* 0x000fe20000010013 */
        /* <DEDUP_REMOVED lines=20> */
[----:B------:R-:W-:Y:S01]  /*3060*/  HFMA2.MMA R101, -RZ, RZ, 0, 0 ;  /* 0x00000000ff657435 */ /* 0x000fe200000001ff */
[----:B------:R-:W-:Y:S01]  /*3070*/  FADD.FTZ R11, R6, R27 ;  /* 0x0000001b060b7221 */ /* 0x000fe20000010000 */
[----:B------:R-:W-:Y:S01]  /*3080*/  ISETP.GT.U32.AND P1, PT, R57, 0x3f, PT ;  /* 0x0000003f3900780c */ /* 0x000fe20003f24070 */
[----:B------:R-:W-:Y:S01]  /*3090*/  FFMA.FTZ R12, R126, R28, R17 ;  /* 0x0000001c7e0c7223 */ /* 0x000fe20000010011 */
[----:B------:R-:W-:Y:S01]  /*30a0*/  MOV R29, RZ ;  /* 0x000000ff001d7202 */ /* 0x000fe20000000f00 */
[----:B------:R-:W-:Y:S01]  /*30b0*/  FADD.FTZ R13, R13, R28 ;  /* 0x0000001c0d0d7221 */ /* 0x000fe20000010000 */
        /* <DEDUP_REMOVED lines=9> */
[----:B------:R-:W-:-:S04]  /*3150*/  SHF.L.U32 R16, R57, 0x1, RZ ;  /* 0x0000000139107819 */ /* 0x000fc800000006ff */
        /* <DEDUP_REMOVED lines=20> */
[----:B0-----:R-:W-:-:S07]  /*32a0*/  SHF.L.U32 R103, R59, 0x5, RZ ;  /* 0x000000053b677819 */ /* 0x001fce00000006ff */
[----:B------:R-:W0:Y:S01]  /*32b0*/  LDC.64 R24, c[0x0][0x260] ;  /* 0x00009800ff187b82 */ /* 0x000e220000000a00 */
[----:B------:R-:W-:-:S05]  /*32c0*/  LOP3.LUT R154, R103, 0xffffffe0, R58, 0xe2, !PT ;  /* 0xffffffe0679a7812 */ /* 0x000fca00078ee23a */
[----:B------:R-:W-:Y:S01]  /*32d0*/  IMAD R154, R154, 0x140, R57 ;  /* 0x000001409a9a7824 */ /* 0x000fe200078e0239 */
[----:B------:R-:W1:Y:S04]  /*32e0*/  LDS.64 R18, [R18] ;  /* 0x0000000012127984 */ /* 0x000e680000000a00 */
[----:B------:R-:W2:Y:S04]  /*32f0*/  LDS.64 R20, [R20+0xa00] ;  /* 0x000a000014147984 */ /* 0x000ea80000000a00 */
[----:B------:R-:W3:Y:S04]  /*3300*/  LDS.64 R22, [R23+0x1400] ;  /* 0x0014000017167984 */ /* 0x000ee80000000a00 */
[----:B------:R-:W4:Y:S01]  /*3310*/  LDS.64 R16, [R16+0x1e00] ;  /* 0x001e000010107984 */ /* 0x000f220000000a00 */
[----:B-1----:R-:W-:Y:S01]  /*3320*/  FADD.FTZ R103, RZ, R18 ;  /* 0x00000012ff677221 */ /* 0x002fe20000010000 */
[----:B------:R-:W-:Y:S01]  /*3330*/  FADD.FTZ R152, RZ, R19 ;  /* 0x00000013ff987221 */ /* 0x000fe20000010000 */
[----:B------:R-:W-:-:S02]  /*3340*/  SHF.L.U32 R19, R154, 0x1, RZ ;  /* 0x000000019a137819 */ /* 0x000fc400000006ff */
[----:B--2---:R-:W-:Y:S01]  /*3350*/  FADD.FTZ R103, R103, R20 ;  /* 0x0000001467677221 */ /* 0x004fe20000010000 */
[----:B------:R-:W-:Y:S02]  /*3360*/  FADD.FTZ R152, R152, R21 ;  /* 0x0000001598987221 */ /* 0x000fe40000010000 */
[----:B0-----:R-:W-:-:S04]  /*3370*/  IMAD.WIDE.U32 R24, R19, 0x4, R24 ;  /* 0x0000000413187825 */ /* 0x001fc800078e0018 */
[----:B---3--:R-:W-:Y:S01]  /*3380*/  FADD.FTZ R103, R103, R22 ;  /* 0x0000001667677221 */ /* 0x008fe20000010000 */
[----:B------:R-:W-:-:S03]  /*3390*/  FADD.FTZ R152, R152, R23 ;  /* 0x0000001798987221 */ /* 0x000fc60000010000 */
[----:B----4-:R-:W-:Y:S01]  /*33a0*/  FADD.FTZ R16, R103, R16 ;  /* 0x0000001067107221 */ /* 0x010fe20000010000 */
[----:B------:R-:W-:-:S05]  /*33b0*/  FADD.FTZ R17, R152, R17 ;  /* 0x0000001198117221 */ /* 0x000fca0000010000 */
[----:B------:R0:W-:Y:S02]  /*33c0*/  STG.E.64 desc[UR8][R24.64+0x8000], R16 ;  /* 0x0080001018007986 */ /* 0x0001e4000c101b08 */
.L_x_3326:
        /* <DEDUP_REMOVED lines=40> */
.L_x_3328:
[----:B------:R-:W-:Y:S05]  /*3650*/  BSYNC B0 ;  /* 0x0000000000007941 */ /* 0x000fea0003800000 */
.L_x_3327:
[----:B0-----:R-:W0:Y:S01]  /*3660*/  SHFL.BFLY PT, R16, R29, 0x2, 0x1f ;  /* 0x0c401f001d107f89 */ /* 0x001e2200000e0000 */
[----:B------:R-:W-:Y:S01]  /*3670*/  LOP3.LUT P2, RZ, R57, 0xffffffc3, RZ, 0xc0, !PT ;  /* 0xffffffc339ff7812 */ /* 0x000fe2000784c0ff */
[----:B------:R-:W-:Y:S01]  /*3680*/  BSSY B0, `(.L_x_3329) ;  /* 0x0000015000007945 */ /* 0x000fe20003800000 */
[----:B------:R-:W-:Y:S01]  /*3690*/  ISETP.GE.U32.AND P1, PT, R150, R14, PT ;  /* 0x0000000e9600720c */ /* 0x000fe20003f26070 */
[----:B------:R-:W1:Y:S03]  /*36a0*/  SHFL.BFLY PT, R20, R101, 0x2, 0x1f ;  /* 0x0c401f0065147f89 */ /* 0x000e6600000e0000 */
[----:B------:R-:W-:Y:S01]  /*36b0*/  ISETP.GE.AND.EX P1, PT, R99, R15, PT, P1 ;  /* 0x0000000f6300720c */ /* 0x000fe20003f26310 */
        /* <DEDUP_REMOVED lines=17> */
.L_x_3330:
[----:B------:R-:W-:Y:S05]  /*37d0*/  BSYNC B0 ;  /* 0x0000000000007941 */ /* 0x000fea0003800000 */
.L_x_3329:
[----:B------:R-:W-:Y:S05]  /*37e0*/  @P1 BRA `(.L_x_3331) ;  /* 0x0000000000541947 */ /* 0x000fea0003800000 */
[----:B------:R-:W-:Y:S01]  /*37f0*/  BAR.SYNC.DEFER_BLOCKING 0x0 ;  /* 0x0000000000007b1d */ /* 0x000fe20000010000 */
[----:B------:R-:W-:-:S13]  /*3800*/  ISETP.NE.AND P1, PT, R57, RZ, PT ;  /* 0x000000ff3900720c */ /* 0x000fda0003f25270 */
        /* <DEDUP_REMOVED lines=10> */
.L_x_3333:
[----:B------:R-:W2:Y:S04]  /*38b0*/  LD.E.STRONG.GPU R18, desc[UR8][R16.64] ;  /* 0x0000000810127980 */ /* 0x000ea8000c10f900 */
[----:B--2---:R-:W-:Y:S01]  /*38c0*/  CCTL.IVALL ;  /* 0x00000000ff00798f */ /* 0x004fe20002000000 */
[----:B------:R-:W-:Y:S05]  /*38d0*/  YIELD ;  /* 0x0000000000007946 */ /* 0x000fea0003800000 */
[----:B-----5:R-:W-:-:S04]  /*38e0*/  LOP3.LUT R18, R18, R19, RZ, 0x3c, !PT ;  /* 0x0000001312127212 */ /* 0x020fc800078e3cff */
[----:B------:R-:W-:-:S13]  /*38f0*/  ISETP.GT.AND P1, PT, R18, -0x1, PT ;  /* 0xffffffff1200780c */ /* 0x000fda0003f24270 */
[----:B------:R-:W-:Y:S05]  /*3900*/  @P1 BRA `(.L_x_3333) ;  /* 0xfffffffc00e81947 */ /* 0x000fea000383ffff */
.L_x_3332:
[----:B------:R-:W-:Y:S05]  /*3910*/  WARPSYNC.ALL ;  /* 0x0000000000007948 */ /* 0x000fea0003800000 */
[----:B------:R-:W-:Y:S06]  /*3920*/  BAR.SYNC.DEFER_BLOCKING 0x0 ;  /* 0x0000000000007b1d */ /* 0x000fec0000010000 */
[----:B------:R-:W-:Y:S05]  /*3930*/  BRA `(.L_x_3334) ;  /* 0x0000000000607947 */ /* 0x000fea0003800000 */
.L_x_3331:
[----:B------:R-:W-:Y:S01]  /*3940*/  BAR.SYNC.DEFER_BLOCKING 0x0 ;  /* 0x0000000000007b1d */ /* 0x000fe20000010000 */
[----:B------:R-:W-:-:S13]  /*3950*/  ISETP.NE.AND P1, PT, R57, RZ, PT ;  /* 0x000000ff3900720c */ /* 0x000fda0003f25270 */
[----:B------:R-:W-:Y:S05]  /*3960*/  @P1 BRA `(.L_x_3335) ;  /* 0x00000000004c1947 */ /* 0x000fea0003800000 */
[----:B------:R-:W-:Y:S01]  /*3970*/  ULDC.64 UR6, c[0x0][0x268] ;  /* 0x00009a0000067ab9 */ /* 0x000fe20000000a00 */
[----:B0-----:R-:W-:Y:S01]  /*3980*/  IADD3 R17, -R59, RZ, RZ ;  /* 0x000000ff3b117210 */ /* 0x001fe20007ffe1ff */
        /* <DEDUP_REMOVED lines=11> */
.L_x_3336:
[----:B------:R-:W2:Y:S04]  /*3a40*/  LD.E.STRONG.GPU R18, desc[UR8][R16.64] ;  /* 0x0000000810127980 */ /* 0x000ea8000c10f900 */
[----:B--2---:R-:W-:Y:S01]  /*3a50*/  CCTL.IVALL ;  /* 0x00000000ff00798f */ /* 0x004fe20002000000 */
[----:B------:R-:W-:Y:S05]  /*3a60*/  YIELD ;  /* 0x0000000000007946 */ /* 0x000fea0003800000 */
[----:B-----5:R-:W-:-:S04]  /*3a70*/  LOP3.LUT R18, R18, R19, RZ, 0x3c, !PT ;  /* 0x0000001312127212 */ /* 0x020fc800078e3cff */
[----:B------:R-:W-:-:S13]  /*3a80*/  ISETP.GT.AND P1, PT, R18, -0x1, PT ;  /* 0xffffffff1200780c */ /* 0x000fda0003f24270 */
[----:B------:R-:W-:Y:S05]  /*3a90*/  @P1 BRA `(.L_x_3336) ;  /* 0xfffffffc00e81947 */ /* 0x000fea000383ffff */
.L_x_3335:
[----:B------:R-:W-:Y:S05]  /*3aa0*/  WARPSYNC.ALL ;  /* 0x0000000000007948 */ /* 0x000fea0003800000 */
[----:B------:R-:W-:Y:S06]  /*3ab0*/  BAR.SYNC.DEFER_BLOCKING 0x0 ;  /* 0x0000000000007b1d */ /* 0x000fec0000010000 */
.L_x_3334:
        /* <DEDUP_REMOVED lines=15> */
[----:B------:R-:W-:Y:S01]  /*3bb0*/  CS2R R20, SRZ ;  /* 0x0000000000147805 */ /* 0x000fe2000001ff00 */
[----:B------:R-:W0:Y:S01]  /*3bc0*/  S2UR UR6, SR_CgaCtaId ;  /* 0x00000000000679c3 */ /* 0x000e220000008800 */
[----:B------:R-:W-:Y:S01]  /*3bd0*/  UMOV UR5, 0x400 ;  /* 0x0000040000057882 */ /* 0x000fe20000000000 */
[----:B------:R-:W-:-:S02]  /*3be0*/  ULOP3.LUT UR4, UR4, 0x1, URZ, 0x3c, !UPT ;  /* 0x0000000104047892 */ /* 0x000fc4000f8e3c3f */
[----:B------:R-:W-:-:S04]  /*3bf0*/  UIADD3 UR5, UR5, 0x3480, URZ ;  /* 0x0000348005057890 */ /* 0x000fc8000fffe03f */
[----:B0-----:R-:W-:-:S03]  /*3c00*/  ULEA UR5, UR6, UR5, 0x18 ;  /* 0x0000000506057291 */ /* 0x001fc6000f8ec03f */
[----:B------:R-:W-:Y:S01]  /*3c10*/  ULDC.64 UR6, c[0x0][0x210] ;  /* 0x0000840000067ab9 */ /* 0x000fe20000000a00 */
[----:B--2---:R-:W-:Y:S01]  /*3c20*/  @!P1 FADD.FTZ R22, RZ, R17 ;  /* 0x00000011ff169221 */ /* 0x004fe20000010000 */
[----:B------:R-:W-:-:S03]  /*3c30*/  @!P1 FADD.FTZ R23, RZ, R16 ;  /* 0x00000010ff179221 */ /* 0x000fc60000010000 */
[----:B---3--:R-:W-:Y:S01]  /*3c40*/  @!P1 FADD.FTZ R20, R19, R22 ;  /* 0x0000001613149221 */ /* 0x008fe20000010000 */
[----:B------:R-:W-:Y:S01]  /*3c50*/  @!P1 FADD.FTZ R21, R18, R23 ;  /* 0x0000001712159221 */ /* 0x000fe20000010000 */
[----:B------:R-:W-:-:S03]  /*3c60*/  LOP3.LUT P1, RZ, R57, 0xffffff0f, RZ, 0xc0, !PT ;  /* 0xffffff0f39ff7812 */ /* 0x000fc6000782c0ff */
        /* <DEDUP_REMOVED lines=12> */
[----:B------:R-:W0:Y:S01]  /*3d30*/  SHFL.BFLY PT, R20, R19, 0x1, 0x1f ;  /* 0x0c201f0013147f89 */ /* 0x000e2200000e0000 */
[----:B------:R-:W-:-:S03]  /*3d40*/  @!P1 SHF.R.U32.HI R17, RZ, 0x1, R57 ;  /* 0x00000001ff119819 */ /* 0x000fc60000011639 */
[----:B------:R-:W1:Y:S01]  /*3d50*/  SHFL.BFLY PT, R21, R18, 0x1, 0x1f ;  /* 0x0c201f0012157f89 */ /* 0x000e6200000e0000 */
[----:B0-----:R-:W-:Y:S01]  /*3d60*/  FADD.FTZ R16, R19, R20 ;  /* 0x0000001413107221 */ /* 0x001fe20000010000 */
[----:B------:R-:W-:Y:S01]  /*3d70*/  @!P1 LOP3.LUT R20, R17, 0x7ffffff8, RZ, 0xc0, !PT ;  /* 0x7ffffff811149812 */ /* 0x000fe200078ec0ff */
[----:B-1----:R-:W-:Y:S02]  /*3d80*/  FADD.FTZ R21, R18, R21 ;  /* 0x0000001512157221 */ /* 0x002fe40000010000 */
[----:B------:R-:W-:Y:S01]  /*3d90*/  @!P1 FMUL.FTZ R17, R16, 4.8828125727595761418e-05 ;  /* 0x384ccccd10119820 */ /* 0x000fe20000410000 */
[----:B------:R-:W-:Y:S01]  /*3da0*/  LEA R18, R53, UR5, 0x3 ;  /* 0x0000000535127c11 */ /* 0x000fe2000f8e18ff */
[----:B------:R-:W-:-:S05]  /*3db0*/  @!P1 FMUL.FTZ R16, R21, 4.8828125727595761418e-05 ;  /* 0x384ccccd15109820 */ /* 0x000fca0000410000 */
[----:B------:R0:W-:Y:S01]  /*3dc0*/  @!P1 STS.64 [R20+UR5], R16 ;  /* 0x0000001014009988 */ /* 0x0001e20008000a05 */
[----:B------:R-:W-:Y:S01]  /*3dd0*/  BAR.SYNC.DEFER_BLOCKING 0x0 ;  /* 0x0000000000007b1d */ /* 0x000fe20000010000 */
[----:B0-----:R-:W-:-:S05]  /*3de0*/  IADD3 R16, P1, R39, UR6, RZ ;  /* 0x0000000627107c10 */ /* 0x001fca000ff3e0ff */
[----:B------:R-:W0:Y:S02]  /*3df0*/  LDS.64 R18, [R18] ;  /* 0x0000000012127984 */ /* 0x000e240000000a00 */
[--C-:B0-----:R-:W-:Y:S01]  /*3e00*/  FFMA.FTZ R94, R3, R94, -R18.reuse ;  /* 0x0000005e035e7223 */ /* 0x101fe20000010812 */
[C-C-:B------:R-:W-:Y:S01]  /*3e10*/  FFMA.FTZ R22, R46.reuse, R65, -R18.reuse ;  /* 0x000000412e167223 */ /* 0x140fe20000010812 */
[--C-:B------:R-:W-:Y:S01]  /*3e20*/  FFMA.FTZ R92, R47, R92, -R18.reuse ;  /* 0x0000005c2f5c7223 */ /* 0x100fe20000010812 */
[--C-:B------:R-:W-:Y:S01]  /*3e30*/  FFMA.FTZ R90, R45, R90, -R18.reuse ;  /* 0x0000005a2d5a7223 */ /* 0x100fe20000010812 */
[--C-:B------:R-:W-:Y:S01]  /*3e40*/  FFMA.FTZ R78, R47, R78, -R18.reuse ;  /* 0x0000004e2f4e7223 */ /* 0x100fe20000010812 */
[C-C-:B------:R-:W-:Y:S01]  /*3e50*/  FFMA.FTZ R21, R45.reuse, R76, -R18.reuse ;  /* 0x0000004c2d157223 */ /* 0x140fe20000010812 */
[----:B------:R-:W-:Y:S01]  /*3e60*/  FFMA.FTZ R17, R45, R64, -R18 ;  /* 0x000000402d117223 */ /* 0x000fe20000010812 */
[-C--:B------:R-:W-:Y:S01]  /*3e70*/  FFMA.FTZ R94, R5, -R19.reuse, R94 ;  /* 0x80000013055e7223 */ /* 0x080fe2000001005e */
[-C--:B------:R-:W-:Y:S01]  /*3e80*/  FFMA.FTZ R22, R85, -R19.reuse, R22 ;  /* 0x8000001355167223 */ /* 0x080fe20000010016 */
[-C--:B------:R-:W-:Y:S01]  /*3e90*/  FFMA.FTZ R92, R81, -R19.reuse, R92 ;  /* 0x80000013515c7223 */ /* 0x080fe2000001005c */
[----:B------:R-:W-:Y:S01]  /*3ea0*/  FFMA.FTZ R90, R79, -R19, R90 ;  /* 0x800000134f5a7223 */ /* 0x000fe2000001005a */
        /* <DEDUP_REMOVED lines=28> */
[C---:B------:R-:W-:Y:S01]  /*4070*/  FMUL.FTZ R94, R89.reuse, R94 ;  /* 0x0000005e595e7220 */ /* 0x040fe20000410000 */
[C---:B------:R-:W-:Y:S01]  /*4080*/  FMUL.FTZ R5, R89.reuse, R22 ;  /* 0x0000001659057220 */ /* 0x040fe20000410000 */
[C---:B------:R-:W-:Y:S01]  /*4090*/  FMUL.FTZ R92, R89.reuse, R92 ;  /* 0x0000005c595c7220 */ /* 0x040fe20000410000 */
[----:B------:R-:W-:Y:S01]  /*40a0*/  FMUL.FTZ R17, R89, R90 ;  /* 0x0000005a59117220 */ /* 0x000fe20000410000 */
        /* <DEDUP_REMOVED lines=25> */
[C---:B------:R-:W-:Y:S01]  /*4240*/  FMUL.FTZ R78, R89.reuse, R78 ;  /* 0x0000004e594e7220 */ /* 0x040fe20000410000 */
[----:B------:R-:W-:Y:S01]  /*4250*/  FMUL.FTZ R19, R89, R100 ;  /* 0x0000006459137220 */ /* 0x000fe20000410000 */
[----:B------:R-:W-:Y:S01]  /*4260*/  F2FP.F16.F32.PACK_AB R94, R5, R94 ;  /* 0x0000005e055e723e */ /* 0x000fe200000000ff */
        /* <DEDUP_REMOVED lines=28> */
[----:B------:R-:W-:-:S02]  /*4430*/  PRMT R18, R94, 0x7632, R18 ;  /* 0x000076325e127816 */ /* 0x000fc40000000012 */
[----:B------:R-:W-:Y:S01]  /*4440*/  F2FP.F16.F32.PACK_AB R78, R19, R78 ;  /* 0x0000004e134e723e */ /* 0x000fe200000000ff */
[----:B------:R-:W-:Y:S01]  /*4450*/  STG.E.U16 desc[UR8][R16.64], R94 ;  /* 0x0000005e10007986 */ /* 0x000fe2000c101508 */
[----:B------:R-:W-:Y:S02]  /*4460*/  IADD3 R4, P1, R37, UR6, RZ ;  /* 0x0000000625047c10 */ /* 0x000fe4000ff3e0ff */
[----:B------:R-:W-:Y:S01]  /*4470*/  PRMT R19, R92, 0x7632, R19 ;  /* 0x000076325c137816 */ /* 0x000fe20000000013 */
[----:B------:R0:W-:Y:S01]  /*4480*/  STG.E.U16 desc[UR8][R16.64+0x2], R18 ;  /* 0x0000021210007986 */ /* 0x0001e2000c101508 */
[----:B------:R-:W-:Y:S02]  /*4490*/  F2FP.F16.F32.PACK_AB R80, R5, R80 ;  /* 0x000000500550723e */ /* 0x000fe400000000ff */
[----:B------:R-:W-:Y:S01]  /*44a0*/  IADD3.X R5, R36, UR7, RZ, P1, !PT ;  /* 0x0000000724057c10 */ /* 0x000fe20008ffe4ff */
[----:B------:R-:W-:Y:S01]  /*44b0*/  STG.E.U16 desc[UR8][R16.64+0x4], R92 ;  /* 0x0000045c10007986 */ /* 0x000fe2000c101508 */
[----:B------:R-:W-:-:S02]  /*44c0*/  PRMT R20, R80, 0x7632, R20 ;  /* 0x0000763250147816 */ /* 0x000fc40000000014 */
[----:B------:R-:W-:Y:S01]  /*44d0*/  F2FP.F16.F32.PACK_AB R70, R21, R70 ;  /* 0x000000461546723e */ /* 0x000fe200000000ff */
[----:B------:R1:W-:Y:S01]  /*44e0*/  STG.E.U16 desc[UR8][R16.64+0x6], R19 ;  /* 0x0000061310007986 */ /* 0x0003e2000c101508 */
[----:B------:R-:W-:Y:S02]  /*44f0*/  F2FP.F16.F32.PACK_AB R68, R23, R68 ;  /* 0x000000441744723e */ /* 0x000fe400000000ff */
[----:B------:R-:W-:Y:S01]  /*4500*/  PRMT R21, R70, 0x7632, R21 ;  /* 0x0000763246157816 */ /* 0x000fe20000000015 */
[----:B------:R-:W-:Y:S01]  /*4510*/  STG.E.U16 desc[UR8][R4.64], R80 ;  /* 0x0000005004007986 */ /* 0x000fe2000c101508 */
[----:B0-----:R-:W-:Y:S02]  /*4520*/  IADD3 R18, P1, R35, UR6, RZ ;  /* 0x0000000623127c10 */ /* 0x001fe4000ff3e0ff */
[----:B------:R-:W-:Y:S01]  /*4530*/  F2FP.F16.F32.PACK_AB R84, R27, R84 ;  /* 0x000000541b54723e */ /* 0x000fe200000000ff */
[----:B------:R0:W-:Y:S01]  /*4540*/  STG.E.U16 desc[UR8][R4.64+0x2], R20 ;  /* 0x0000021404007986 */ /* 0x0001e2000c101508 */
[----:B------:R-:W-:-:S02]  /*4550*/  F2FP.F16.F32.PACK_AB R88, R25, R88 ;  /* 0x000000581958723e */ /* 0x000fc400000000ff */
[----:B------:R-:W-:Y:S01]  /*4560*/  F2FP.F16.F32.PACK_AB R74, R29, R74 ;  /* 0x0000004a1d4a723e */ /* 0x000fe200000000ff */
[----:B------:R-:W-:Y:S01]  /*4570*/  STG.E.U16 desc[UR8][R4.64+0x4], R78 ;  /* 0x0000044e04007986 */ /* 0x000fe2000c101508 */
[----:B-1----:R-:W-:Y:S02]  /*4580*/  PRMT R17, R78, 0x7632, R17 ;  /* 0x000076324e117816 */ /* 0x002fe40000000011 */
[----:B------:R-:W-:Y:S02]  /*4590*/  IADD3.X R19, R34, UR7, RZ, P1, !PT ;  /* 0x0000000722137c10 */ /* 0x000fe40008ffe4ff */
[----:B------:R-:W-:Y:S01]  /*45a0*/  IADD3 R16, P1, R33, UR6, RZ ;  /* 0x0000000621107c10 */ /* 0x000fe2000ff3e0ff */
[----:B------:R1:W-:Y:S01]  /*45b0*/  STG.E.U16 desc[UR8][R4.64+0x6], R17 ;  /* 0x0000061104007986 */ /* 0x0003e2000c101508 */
[----:B------:R-:W-:Y:S02]  /*45c0*/  F2FP.F16.F32.PACK_AB R66, R39, R66 ;  /* 0x000000422742723e */ /* 0x000fe400000000ff */
[----:B0-----:R-:W-:Y:S01]  /*45d0*/  PRMT R20, R88, 0x7632, R20 ;  /* 0x0000763258147816 */ /* 0x001fe20000000014 */
[----:B------:R-:W-:Y:S01]  /*45e0*/  STG.E.U16 desc[UR8][R18.64], R70 ;  /* 0x0000004612007986 */ /* 0x000fe2000c101508 */
[----:B------:R-:W-:-:S02]  /*45f0*/  F2FP.F16.F32.PACK_AB R60, R61, R60 ;  /* 0x0000003c3d3c723e */ /* 0x000fc400000000ff */
[----:B------:R-:W-:Y:S01]  /*4600*/  F2FP.F16.F32.PACK_AB R116, R63, R116 ;  /* 0x000000743f74723e */ /* 0x000fe200000000ff */
[----:B------:R0:W-:Y:S01]  /*4610*/  STG.E.U16 desc[UR8][R18.64+0x2], R21 ;  /* 0x0000021512007986 */ /* 0x0001e2000c101508 */
[----:B------:R-:W-:Y:S02]  /*4620*/  F2FP.F16.F32.PACK_AB R112, R65, R112 ;  /* 0x000000704170723e */ /* 0x000fe400000000ff */
[----:B------:R-:W-:Y:S01]  /*4630*/  F2FP.F16.F32.PACK_AB R130, R67, R130 ;  /* 0x000000824382723e */ /* 0x000fe200000000ff */
[----:B------:R-:W-:Y:S01]  /*4640*/  STG.E.U16 desc[UR8][R18.64+0x4], R68 ;  /* 0x0000044412007986 */ /* 0x000fe2000c101508 */
[----:B-1----:R-:W-:Y:S02]  /*4650*/  PRMT R5, R68, 0x7632, R5 ;  /* 0x0000763244057816 */ /* 0x002fe40000000005 */
[----:B------:R-:W-:Y:S02]  /*4660*/  IADD3.X R17, R32, UR7, RZ, P1, !PT ;  /* 0x0000000720117c10 */ /* 0x000fe40008ffe4ff */
[----:B------:R-:W-:Y:S01]  /*4670*/  IADD3 R4, P1, R31, UR6, RZ ;  /* 0x000000061f047c10 */ /* 0x000fe2000ff3e0ff */
[----:B------:R1:W-:Y:S01]  /*4680*/  STG.E.U16 desc[UR8][R18.64+0x6], R5 ;  /* 0x0000060512007986 */ /* 0x0003e2000c101508 */
[----:B------:R-:W-:-:S02]  /*4690*/  F2FP.F16.F32.PACK_AB R126, R69, R126 ;  /* 0x0000007e457e723e */ /* 0x000fc400000000ff */
[----:B0-----:R-:W-:Y:S01]  /*46a0*/  PRMT R21, R74, 0x7632, R21 ;  /* 0x000076324a157816 */ /* 0x001fe20000000015 */
[----:B------:R-:W-:Y:S01]  /*46b0*/  STG.E.U16 desc[UR8][R16.64], R88 ;  /* 0x0000005810007986 */ /* 0x000fe2000c101508 */
[----:B------:R-:W-:-:S03]  /*46c0*/  F2FP.F16.F32.PACK_AB R140, R89, R140 ;  /* 0x0000008c598c723e */ /* 0x000fc600000000ff */
[----:B------:R-:W-:Y:S01]  /*46d0*/  STG.E.U16 desc[UR8][R16.64+0x2], R20 ;  /* 0x0000021410007986 */ /* 0x000fe2000c101508 */
[----:B-1----:R-:W-:-:S03]  /*46e0*/  PRMT R19, R84, 0x7632, R19 ;  /* 0x0000763254137816 */ /* 0x002fc60000000013 */
[----:B------:R-:W-:Y:S01]  /*46f0*/  STG.E.U16 desc[UR8][R16.64+0x4], R84 ;  /* 0x0000045410007986 */ /* 0x000fe2000c101508 */
[----:B------:R-:W-:Y:S02]  /*4700*/  IADD3.X R5, R30, UR7, RZ, P1, !PT ;  /* 0x000000071e057c10 */ /* 0x000fe40008ffe4ff */
[----:B------:R-:W-:Y:S01]  /*4710*/  IADD3 R18, P1, R2, UR6, RZ ;  /* 0x0000000602127c10 */ /* 0x000fe2000ff3e0ff */
[----:B------:R0:W-:Y:S01]  /*4720*/  STG.E.U16 desc[UR8][R16.64+0x6], R19 ;  /* 0x0000061310007986 */ /* 0x0001e2000c101508 */
[----:B------:R-:W-:-:S03]  /*4730*/  PRMT R2, R66, 0x7632, R2 ;  /* 0x0000763242027816 */ /* 0x000fc60000000002 */
[----:B------:R-:W-:Y:S04]  /*4740*/  STG.E.U16 desc[UR8][R4.64], R74 ;  /* 0x0000004a04007986 */ /* 0x000fe8000c101508 */
[----:B------:R-:W-:Y:S01]  /*4750*/  STG.E.U16 desc[UR8][R4.64+0x2], R21 ;  /* 0x0000021504007986 */ /* 0x000fe2000c101508 */
[----:B0-----:R-:W-:-:S03]  /*4760*/  IADD3.X R19, R0, UR7, RZ, P1, !PT ;  /* 0x0000000700137c10 */ /* 0x001fc60008ffe4ff */
[----:B------:R-:W-:Y:S01]  /*4770*/  STG.E.U16 desc[UR8][R4.64+0x4], R66 ;  /* 0x0000044204007986 */ /* 0x000fe2000c101508 */
[----:B------:R-:W-:Y:S02]  /*4780*/  PRMT R0, R60, 0x7632, R0 ;  /* 0x000076323c007816 */ /* 0x000fe40000000000 */
[----:B------:R-:W-:Y:S01]  /*4790*/  IADD3 R16, P1, R83, UR6, RZ ;  /* 0x0000000653107c10 */ /* 0x000fe2000ff3e0ff */
[----:B------:R0:W-:Y:S03]  /*47a0*/  STG.E.U16 desc[UR8][R4.64+0x6], R2 ;  /* 0x0000060204007986 */ /* 0x0001e6000c101508 */
[----:B------:R-:W-:Y:S01]  /*47b0*/  IADD3.X R17, R87, UR7, RZ, P1, !PT ;  /* 0x0000000757117c10 */ /* 0x000fe20008ffe4ff */
[----:B------:R1:W-:Y:S04]  /*47c0*/  STG.E.U16 desc[UR8][R18.64+0x2], R0 ;  /* 0x0000020012007986 */ /* 0x0003e8000c101508 */
[----:B------:R-:W-:Y:S01]  /*47d0*/  STG.E.U16 desc[UR8][R18.64], R60 ;  /* 0x0000003c12007986 */ /* 0x000fe2000c101508 */
[----:B0-----:R-:W-:-:S03]  /*47e0*/  PRMT R5, R116, 0x7632, R5 ;  /* 0x0000763274057816 */ /* 0x001fc60000000005 */
[----:B------:R-:W-:Y:S01]  /*47f0*/  STG.E.U16 desc[UR8][R18.64+0x4], R116 ;  /* 0x0000047412007986 */ /* 0x000fe2000c101508 */
[----:B------:R-:W-:Y:S02]  /*4800*/  PRMT R2, R112, 0x7632, R2 ;  /* 0x0000763270027816 */ /* 0x000fe40000000002 */
[----:B-1----:R-:W-:Y:S01]  /*4810*/  PRMT R0, R130, 0x7632, R0 ;  /* 0x0000763282007816 */ /* 0x002fe20000000000 */
[----:B------:R0:W-:Y:S01]  /*4820*/  STG.E.U16 desc[UR8][R18.64+0x6], R5 ;  /* 0x0000060512007986 */ /* 0x0001e2000c101508 */
[----:B------:R-:W-:-:S03]  /*4830*/  IADD3 R4, P1, R73, UR6, RZ ;  /* 0x0000000649047c10 */ /* 0x000fc6000ff3e0ff */
[----:B------:R-:W-:Y:S04]  /*4840*/  STG.E.U16 desc[UR8][R16.64], R112 ;  /* 0x0000007010007986 */ /* 0x000fe8000c101508 */
[----:B------:R-:W-:Y:S04]  /*4850*/  STG.E.U16 desc[UR8][R16.64+0x2], R2 ;  /* 0x0000020210007986 */ /* 0x000fe8000c101508 */
[----:B------:R-:W-:Y:S01]  /*4860*/  STG.E.U16 desc[UR8][R16.64+0x4], R130 ;  /* 0x0000048210007986 */ /* 0x000fe2000c101508 */
[----:B0-----:R-:W-:Y:S02]  /*4870*/  IADD3.X R5, R71, UR7, RZ, P1, !PT ;  /* 0x0000000747057c10 */ /* 0x001fe40008ffe4ff */
        /* <DEDUP_REMOVED lines=8> */
.L_x_3325:
        /* <DEDUP_REMOVED lines=35> */
[----:B------:R-:W-:Y:S02]  /*4b30*/  IADD3 R8, R13, R16, RZ ;  /* 0x000000100d087210 */ /* 0x000fe40007ffe0ff */
[----:B------:R-:W-:Y:S02]  /*4b40*/  IADD3.X R19, RZ, RZ, RZ, P0, !PT ;  /* 0x000000ffff137210 */ /* 0x000fe400007fe4ff */
[----:B------:R-:W-:Y:S01]  /*4b50*/  SHF.L.U32 R13, R6, 0x1, RZ ;  /* 0x00000001060d7819 */ /* 0x000fe200000006ff */
[----:B------:R-:W-:Y:S01]  /*4b60*/  IMAD.WIDE.U32 R16, R8, -0x33333333, RZ ;  /* 0xcccccccd08107825 */ /* 0x000fe200078e00ff */
[----:B------:R-:W-:Y:S02]  /*4b70*/  IADD3 RZ, P1, R9, R10, RZ ;  /* 0x0000000a09ff7210 */ /* 0x000fe40007f3e0ff */
[----:B------:R-:W-:-:S02]  /*4b80*/  MOV R18, R11 ;  /* 0x0000000b00127202 */ /* 0x000fc40000000f00 */
[----:B------:R-:W-:Y:S02]  /*4b90*/  LOP3.LUT R12, R12, 0x780, RZ, 0xc0, !PT ;  /* 0x000007800c0c7812 */ /* 0x000fe400078ec0ff */
[----:B------:R-:W-:Y:S01]  /*4ba0*/  LOP3.LUT R11, R13, 0x1e, RZ, 0xc0, !PT ;  /* 0x0000001e0d0b7812 */ /* 0x000fe200078ec0ff */
[----:B------:R-:W-:Y:S01]  /*4bb0*/  IMAD.WIDE.U32.X R18, R3, -0x33333334, R18, P1 ;  /* 0xcccccccc03127825 */ /* 0x000fe200008e0412 */
[----:B------:R-:W-:Y:S02]  /*4bc0*/  ISETP.LT.U32.AND P0, PT, R14, 0x4, PT ;  /* 0x000000040e00780c */ /* 0x000fe40003f01070 */
[----:B------:R-:W-:Y:S02]  /*4bd0*/  IADD3 R9, R2, 0x28, RZ ;  /* 0x0000002802097810 */ /* 0x000fe40007ffe0ff */
[----:B------:R-:W-:Y:S02]  /*4be0*/  IADD3 R13, R12, UR6, RZ ;  /* 0x000000060c0d7c10 */ /* 0x000fe4000fffe0ff */
[----:B------:R-:W-:-:S02]  /*4bf0*/  LOP3.LUT R10, R2, R11, RZ, 0x3c, !PT ;  /* 0x0000000b020a7212 */ /* 0x000fc400078e3cff */
[-C--:B------:R-:W-:Y:S02]  /*4c00*/  LOP3.LUT R12, R0, R11.reuse, RZ, 0x3c, !PT ;  /* 0x0000000b000c7212 */ /* 0x080fe400078e3cff */
[----:B------:R-:W-:Y:S02]  /*4c10*/  LOP3.LUT R20, R9, R11, RZ, 0x3c, !PT ;  /* 0x0000000b09147212 */ /* 0x000fe400078e3cff */
[----:B------:R-:W-:Y:S02]  /*4c20*/  ISETP.LT.AND.EX P0, PT, R15, RZ, PT, P0 ;  /* 0x000000ff0f00720c */ /* 0x000fe40003f01300 */
[----:B------:R-:W-:Y:S02]  /*4c30*/  SHF.R.U64 R23, R18, 0x3, R19 ;  /* 0x0000000312177819 */ /* 0x000fe40000001213 */
[-C--:B------:R-:W-:Y:S02]  /*4c40*/  LEA R10, R10, R13.reuse, 0x2 ;  /* 0x0000000d0a0a7211 */ /* 0x080fe400078e10ff */
[----:B------:R-:W-:-:S02]  /*4c50*/  LEA R12, R12, R13, 0x2 ;  /* 0x0000000d0c0c7211 */ /* 0x000fc400078e10ff */
[----:B------:R-:W-:Y:S02]  /*4c60*/  LEA.HI R24, R17, 0x1, RZ, 0x1c ;  /* 0x0000000111187811 */ /* 0x000fe400078fe0ff */
[----:B------:R-:W-:Y:S02]  /*4c70*/  LEA R13, R20, R13, 0x2 ;  /* 0x0000000d140d7211 */ /* 0x000fe400078e10ff */
[----:B------:R-:W-:Y:S02]  /*4c80*/  SEL R14, R14, 0x4, P0 ;  /* 0x000000040e0e7807 */ /* 0x000fe40000000000 */
[----:B------:R-:W-:Y:S02]  /*4c90*/  SEL R17, R15, RZ, P0 ;  /* 0x000000ff0f117207 */ /* 0x000fe40000000000 */
[C---:B------:R-:W-:Y:S02]  /*4ca0*/  IADD3 R20, P0, R5.reuse, 0xa, RZ ;  /* 0x0000000a05147810 */ /* 0x040fe40007f1e0ff */
[----:B------:R-:W-:-:S02]  /*4cb0*/  IADD3 R19, P1, R5, 0x14, RZ ;  /* 0x0000001405137810 */ /* 0x000fc40007f3e0ff */
[----:B------:R-:W-:Y:S02]  /*4cc0*/  IADD3 R39, P2, R5, 0x1e, RZ ;  /* 0x0000001e05277810 */ /* 0x000fe40007f5e0ff */
[----:B------:R-:W-:Y:S02]  /*4cd0*/  IADD3 R23, R23, 0x1, RZ ;  /* 0x0000000117177810 */ /* 0x000fe40007ffe0ff */
[C---:B------:R-:W-:Y:S02]  /*4ce0*/  SHF.L.U64.HI R17, R14.reuse, 0x5, R17 ;  /* 0x000000050e117819 */ /* 0x040fe40000010211 */
[----:B------:R-:W-:Y:S02]  /*4cf0*/  SHF.L.U32 R16, R14, 0x5, RZ ;  /* 0x000000050e107819 */ /* 0x000fe400000006ff */
        /* <DEDUP_REMOVED lines=8> */
.L_x_3354:
        /* <DEDUP_REMOVED lines=42> */
.L_x_3341:
[----:B------:R-:W-:Y:S05]  /*5020*/  BSYNC B1 ;  /* 0x0000000000017941 */ /* 0x000fea0003800000 */
.L_x_3340:
        /* <DEDUP_REMOVED lines=18> */
.L_x_3344:
        /* <DEDUP_REMOVED lines=55> */
.L_x_3343:
[----:B------:R-:W-:Y:S05]  /*54c0*/  BSYNC B1 ;  /* 0x0000000000017941 */ /* 0x000fea0003800000 */
.L_x_3342:
        /* <DEDUP_REMOVED lines=35> */
.L_x_3346:
[----:B------:R-:W-:Y:S05]  /*5700*/  BSYNC B1 ;  /* 0x0000000000017941 */ /* 0x000fea0003800000 */
.L_x_3345:
        /* <DEDUP_REMOVED lines=15> */
.L_x_3339:
[----:B------:R-:W-:Y:S05]  /*5800*/  BSYNC B0 ;  /* 0x0000000000007941 */ /* 0x000fea0003800000 */
.L_x_3338:
        /* <DEDUP_REMOVED lines=39> */
.L_x_3363:
        /* <DEDUP_REMOVED lines=43> */
.L_x_3373:
        /* <DEDUP_REMOVED lines=38> */
.L_x_3383:
[----:B0-----:R-:W-:Y:S01]  /*5f90*/  FADD.FTZ R30, R25, R30 ;  /* 0x0000001e191e7221 */ /* 0x001fe20000010000 */
[----:B------:R-:W-:-:S04]  /*5fa0*/  @!P1 F2FP.F16.F32.PACK_AB R25, RZ, R35 ;  /* 0x00000023ff19923e */ /* 0x000fc800000000ff */
[----:B------:R-:W-:Y:S02]  /*5fb0*/  PRMT R31, R25, 0x7610, R31 ;  /* 0x00007610191f7816 */ /* 0x000fe4000000001f */
[----:B------:R-:W-:Y:S02]  /*5fc0*/  @!P1 F2FP.F16.F32.PACK_AB R30, RZ, R30 ;  /* 0x0000001eff1e923e */ /* 0x000fe400000000ff */
[----:B------:R-:W-:Y:S01]  /*5fd0*/  MOV R25, R18 ;  /* 0x0000001200197202 */ /* 0x000fe20000000f00 */
[----:B------:R3:W-:Y:S04]  /*5fe0*/  @!P1 STG.E.U16 desc[UR8][R26.64+0x50], R31 ;  /* 0x0000501f1a009986 */ /* 0x0007e8000c101508 */
[----:B------:R3:W-:Y:S02]  /*5ff0*/  @!P1 STG.E.U16 desc[UR8][R28.64+0x50], R30 ;  /* 0x0000501e1c009986 */ /* 0x0007e4000c101508 */
.L_x_3349:
[----:B------:R-:W-:Y:S05]  /*6000*/  BSYNC B0 ;  /* 0x0000000000007941 */ /* 0x000fea0003800000 */
.L_x_3348:
        /* <DEDUP_REMOVED lines=145> */
.L_x_3417:
[----:B-12---:R-:W-:Y:S01]  /*6920*/  FADD.FTZ R30, R46, R25 ;  /* 0x000000192e1e7221 */ /* 0x006fe20000010000 */
[----:B------:R-:W-:-:S04]  /*6930*/  @!P0 F2FP.F16.F32.PACK_AB R25, RZ, R34 ;  /* 0x00000022ff19823e */ /* 0x000fc800000000ff */
[----:B------:R-:W-:Y:S01]  /*6940*/  @!P0 F2FP.F16.F32.PACK_AB R30, RZ, R30 ;  /* 0x0000001eff1e823e */ /* 0x000fe200000000ff */
[----:B------:R4:W-:Y:S04]  /*6950*/  @!P0 STG.E.U16 desc[UR8][R26.64+0x78], R25 ;  /* 0x000078191a008986 */ /* 0x0009e8000c101508 */
[----:B------:R4:W-:Y:S02]  /*6960*/  @!P0 STG.E.U16 desc[UR8][R28.64+0x78], R30 ;  /* 0x0000781e1c008986 */ /* 0x0009e4000c101508 */
.L_x_3347:
[----:B------:R-:W-:Y:S05]  /*6970*/  WARPSYNC.ALL ;  /* 0x0000000000007948 */ /* 0x000fea0003800000 */
[----:B------:R-:W-:Y:S01]  /*6980*/  BAR.SYNC.DEFER_BLOCKING 0x0 ;  /* 0x0000000000007b1d */ /* 0x000fe20000010000 */
[C---:B------:R-:W-:Y:S02]  /*6990*/  ISETP.GE.AND P0, PT, R22.reuse, -0xec0, PT ;  /* 0xfffff1401600780c */ /* 0x040fe40003f06270 */
[----:B------:R-:W-:-:S11]  /*69a0*/  IADD3 R22, R22, 0x1000, RZ ;  /* 0x0000100016167810 */ /* 0x000fd60007ffe0ff */
[----:B------:R-:W-:Y:S05]  /*69b0*/  @!P0 BRA `(.L_x_3354) ;  /* 0xffffffe000f08947 */ /* 0x000fea000383ffff */
[----:B------:R-:W-:Y:S05]  /*69c0*/  EXIT ;  /* 0x000000000000794d */ /* 0x000fea0003800000 */
.L_x_3350:
[----:B-1----:R-:W-:Y:S02]  /*69d0*/  MOV R52, R25 ;  /* 0x0000001900347202 */ /* 0x002fe40000000f00 */
[----:B------:R-:W-:Y:S02]  /*69e0*/  MOV R53, 0x8 ;  /* 0x0000000800357802 */ /* 0x000fe40000000f00 */
[----:B------:R-:W-:Y:S02]  /*69f0*/  MOV R54, 0x101f ;  /* 0x0000101f00367802 */ /* 0x000fe40000000f00 */
[----:B------:R-:W-:-:S07]  /*6a00*/  MOV R51, 0xffff ;  /* 0x0000ffff00337802 */ /* 0x000fce0000000f00 */
[----:B0-2---:R-:W-:Y:S05]  /*6a10*/  WARPSYNC.COLLECTIVE R51, `(.L_x_3355) ;  /* 0x0000000033087348 */ /* 0x005fea0003c00000 */
[----:B------:R1:W3:Y:S02]  /*6a20*/  SHFL.BFLY P2, R49, R52, R53, R54 ;  /* 0x0c00003534317389 */ /* 0x0002e40000040036 */
[----:B0123--:R-:W-:Y:S01]  /*6a30*/  ENDCOLLECTIVE ;  /* 0x000000000000791b */ /* 0x00ffe20003800000 */
.L_x_3355:
[----:B------:R-:W-:Y:S02]  /*6a40*/  MOV R52, R26 ;  /* 0x0000001a00347202 */ /* 0x000fe40000000f00 */
[----:B------:R-:W-:-:S07]  /*6a50*/  MOV R28, R49 ;  /* 0x00000031001c7202 */ /* 0x000fce0000000f00 */
[----:B------:R-:W-:Y:S05]  /*6a60*/  WARPSYNC.COLLECTIVE R51, `(.L_x_3356) ;  /* 0x0000000033087348 */ /* 0x000fea0003c00000 */
[----:B------:R0:W1:Y:S02]  /*6a70*/  SHFL.BFLY P2, R49, R52, R53, R54 ;  /* 0x0c00003534317389 */ /* 0x0000640000040036 */
[----:B01----:R-:W-:Y:S01]  /*6a80*/  ENDCOLLECTIVE ;  /* 0x000000000000791b */ /* 0x003fe20003800000 */
.L_x_3356:
[----:B------:R-:W-:-:S05]  /*6a90*/  FADD.FTZ R28, R28, R25 ;  /* 0x000000191c1c7221 */ /* 0x000fca0000010000 */
[----:B------:R-:W-:Y:S02]  /*6aa0*/  MOV R52, R28 ;  /* 0x0000001c00347202 */ /* 0x000fe40000000f00 */
[----:B------:R-:W-:Y:S02]  /*6ab0*/  MOV R53, 0x4 ;  /* 0x0000000400357802 */ /* 0x000fe40000000f00 */
[----:B------:R-:W-:-:S07]  /*6ac0*/  MOV R27, R49 ;  /* 0x00000031001b7202 */ /* 0x000fce0000000f00 */
[----:B------:R-:W-:Y:S05]  /*6ad0*/  WARPSYNC.COLLECTIVE R51, `(.L_x_3357) ;  /* 0x0000000033087348 */ /* 0x000fea0003c00000 */
[----:B------:R0:W1:Y:S02]  /*6ae0*/  SHFL.BFLY P2, R49, R52, R53, R54 ;  /* 0x0c00003534317389 */ /* 0x0000640000040036 */
[----:B01----:R-:W-:Y:S01]  /*6af0*/  ENDCOLLECTIVE ;  /* 0x000000000000791b */ /* 0x003fe20003800000 */
.L_x_3357:
[----:B------:R-:W-:-:S05]  /*6b00*/  FADD.FTZ R27, R27, R26 ;  /* 0x0000001a1b1b7221 */ /* 0x000fca0000010000 */
[----:B------:R-:W-:Y:S02]  /*6b10*/  MOV R52, R27 ;  /* 0x0000001b00347202 */ /* 0x000fe40000000f00 */
[----:B------:R-:W-:-:S07]  /*6b20*/  MOV R29, R49 ;  /* 0x00000031001d7202 */ /* 0x000fce0000000f00 */
[----:B------:R-:W-:Y:S05]  /*6b30*/  WARPSYNC.COLLECTIVE R51, `(.L_x_3358) ;  /* 0x0000000033087348 */ /* 0x000fea0003c00000 */
[----:B------:R0:W1:Y:S02]  /*6b40*/  SHFL.BFLY P2, R49, R52, R53, R54 ;  /* 0x0c00003534317389 */ /* 0x0000640000040036 */
[----:B01----:R-:W-:Y:S01]  /*6b50*/  ENDCOLLECTIVE ;  /* 0x000000000000791b */ /* 0x003fe20003800000 */
.L_x_3358:
[----:B------:R-:W-:-:S05]  /*6b60*/  FADD.FTZ R29, R28, R29 ;  /* 0x0000001d1c1d7221 */ /* 0x000fca0000010000 */
[----:B------:R-:W-:Y:S02]  /*6b70*/  MOV R52, R29 ;  /* 0x0000001d00347202 */ /* 0x000fe40000000f00 */
[----:B------:R-:W-:Y:S02]  /*6b80*/  MOV R53, 0x2 ;  /* 0x0000000200357802 */ /* 0x000fe40000000f00 */
[----:B------:R-:W-:-:S07]  /*6b90*/  MOV R30, R49 ;  /* 0x00000031001e7202 */ /* 0x000fce0000000f00 */
[----:B------:R-:W-:Y:S05]  /*6ba0*/  WARPSYNC.COLLECTIVE R51, `(.L_x_3359) ;  /* 0x0000000033087348 */ /* 0x000fea0003c00000 */
[----:B------:R0:W1:Y:S02]  /*6bb0*/  SHFL.BFLY P2, R49, R52, R53, R54 ;  /* 0x0c00003534317389 */ /* 0x0000640000040036 */
[----:B01----:R-:W-:Y:S01]  /*6bc0*/  ENDCOLLECTIVE ;  /* 0x000000000000791b */ /* 0x003fe20003800000 */
.L_x_3359:
[----:B------:R-:W-:-:S05]  /*6bd0*/  FADD.FTZ R30, R27, R30 ;  /* 0x0000001e1b1e7221 */ /* 0x000fca0000010000 */
[----:B------:R-:W-:Y:S02]  /*6be0*/  MOV R52, R30 ;  /* 0x0000001e00347202 */ /* 0x000fe40000000f00 */
[----:B------:R-:W-:-:S07]  /*6bf0*/  MOV R32, R49 ;  /* 0x0000003100207202 */ /* 0x000fce0000000f00 */
[----:B------:R-:W-:Y:S05]  /*6c00*/  WARPSYNC.COLLECTIVE R51, `(.L_x_3360) ;  /* 0x0000000033087348 */ /* 0x000fea0003c00000 */
[----:B------:R0:W1:Y:S02]  /*6c10*/  SHFL.BFLY P2, R49, R52, R53, R54 ;  /* 0x0c00003534317389 */ /* 0x0000640000040036 */
[----:B01----:R-:W-:Y:S01]  /*6c20*/  ENDCOLLECTIVE ;  /* 0x000000000000791b */ /* 0x003fe20003800000 */
.L_x_3360:
[----:B------:R-:W-:-:S05]  /*6c30*/  FADD.FTZ R32, R29, R32 ;  /* 0x000000201d207221 */ /* 0x000fca0000010000 */
[----:B------:R-:W-:Y:S02]  /*6c40*/  MOV R52, R32 ;  /* 0x0000002000347202 */ /* 0x000fe40000000f00 */
[----:B------:R-:W-:Y:S02]  /*6c50*/  MOV R53, 0x1 ;  /* 0x0000000100357802 */ /* 0x000fe40000000f00 */
[----:B------:R-:W-:-:S07]  /*6c60*/  MOV R25, R49 ;  /* 0x0000003100197202 */ /* 0x000fce0000000f00 */
[----:B------:R-:W-:Y:S05]  /*6c70*/  WARPSYNC.COLLECTIVE R51, `(.L_x_3361) ;  /* 0x0000000033087348 */ /* 0x000fea0003c00000 */
[----:B------:R0:W1:Y:S02]  /*6c80*/  SHFL.BFLY P2, R49, R52, R53, R54 ;  /* 0x0c00003534317389 */ /* 0x0000640000040036 */
[----:B01----:R-:W-:Y:S01]  /*6c90*/  ENDCOLLECTIVE ;  /* 0x000000000000791b */ /* 0x003fe20003800000 */
.L_x_3361:
[----:B------:R-:W-:-:S05]  /*6ca0*/  FADD.FTZ R25, R30, R25 ;  /* 0x000000191e197221 */ /* 0x000fca0000010000 */
[----:B------:R-:W-:Y:S02]  /*6cb0*/  MOV R52, R25 ;  /* 0x0000001900347202 */ /* 0x000fe40000000f00 */
[----:B------:R-:W-:-:S07]  /*6cc0*/  MOV R31, R49 ;  /* 0x00000031001f7202 */ /* 0x000fce0000000f00 */
[----:B------:R-:W-:Y:S05]  /*6cd0*/  WARPSYNC.COLLECTIVE R51, `(.L_x_3362) ;  /* 0x0000000033087348 */ /* 0x000fea0003c00000 */
[----:B------:R0:W1:Y:S02]  /*6ce0*/  SHFL.BFLY P2, R49, R52, R53, R54 ;  /* 0x0c00003534317389 */ /* 0x0000640000040036 */
[----:B01----:R-:W-:Y:S01]  /*6cf0*/  ENDCOLLECTIVE ;  /* 0x000000000000791b */ /* 0x003fe20003800000 */
.L_x_3362:
[----:B------:R-:W-:Y:S01]  /*6d00*/  FADD.FTZ R31, R32, R31 ;  /* 0x0000001f201f7221 */ /* 0x000fe20000010000 */
[----:B------:R-:W-:Y:S01]  /*6d10*/  MOV R34, R49 ;  /* 0x0000003100227202 */ /* 0x000fe20000000f00 */
[----:B------:R-:W-:Y:S06]  /*6d20*/  BRA `(.L_x_3363) ;  /* 0xffffffec00547947 */ /* 0x000fec000383ffff */
.L_x_3351:
        /* <DEDUP_REMOVED lines=8> */
.L_x_3365:
[----:B------:R-:W-:Y:S05]  /*6db0*/  BSYNC B1 ;  /* 0x0000000000017941 */ /* 0x000fea0003800000 */
.L_x_3364:
        /* <DEDUP_REMOVED lines=8> */
.L_x_3366:
[----:B------:R-:W-:Y:S01]  /*6e40*/  FADD.FTZ R32, R32, R25 ;  /* 0x0000001920207221 */ /* 0x000fe20000010000 */
[----:B------:R-:W-:-:S04]  /*6e50*/  HFMA2.MMA R53, -RZ, RZ, 0, 2.384185791015625e-07 ;  /* 0x00000004ff357435 */ /* 0x000fc800000001ff */
[----:B------:R-:W-:Y:S02]  /*6e60*/  MOV R52, R32 ;  /* 0x0000002000347202 */ /* 0x000fe40000000f00 */
[----:B------:R-:W-:-:S07]  /*6e70*/  MOV R31, R49 ;  /* 0x00000031001f7202 */ /* 0x000fce0000000f00 */
[----:B------:R-:W-:Y:S05]  /*6e80*/  WARPSYNC.COLLECTIVE R51, `(.L_x_3367) ;  /* 0x0000000033087348 */ /* 0x000fea0003c00000 */
[----:B------:R0:W1:Y:S02]  /*6e90*/  SHFL.BFLY P2, R49, R52, R53, R54 ;  /* 0x0c00003534317389 */ /* 0x0000640000040036 */
[----:B01----:R-:W-:Y:S01]  /*6ea0*/  ENDCOLLECTIVE ;  /* 0x000000000000791b */ /* 0x003fe20003800000 */
.L_x_3367:
[----:B------:R-:W-:-:S05]  /*6eb0*/  FADD.FTZ R31, R31, R30 ;  /* 0x0000001e1f1f7221 */ /* 0x000fca0000010000 */
[----:B------:R-:W-:Y:S02]  /*6ec0*/  MOV R52, R31 ;  /* 0x0000001f00347202 */ /* 0x000fe40000000f00 */
[----:B------:R-:W-:-:S07]  /*6ed0*/  MOV R33, R49 ;  /* 0x0000003100217202 */ /* 0x000fce0000000f00 */
[----:B------:R-:W-:Y:S05]  /*6ee0*/  WARPSYNC.COLLECTIVE R51, `(.L_x_3368) ;  /* 0x0000000033087348 */ /* 0x000fea0003c00000 */
[----:B------:R0:W1:Y:S02]  /*6ef0*/  SHFL.BFLY P2, R49, R52, R53, R54 ;  /* 0x0c00003534317389 */ /* 0x0000640000040036 */
[----:B01----:R-:W-:Y:S01]  /*6f00*/  ENDCOLLECTIVE ;  /* 0x000000000000791b */ /* 0x003fe20003800000 */
.L_x_3368:
[----:B------:R-:W-:Y:S01]  /*6f10*/  FADD.FTZ R33, R32, R33 ;  /* 0x0000002120217221 */ /* 0x000fe20000010000 */
[----:B------:R-:W-:-:S04]  /*6f20*/  HFMA2.MMA R53, -RZ, RZ, 0, 1.1920928955078125e-07 ;  /* 0x00000002ff357435 */ /* 0x000fc800000001ff */
[----:B------:R-:W-:Y:S02]  /*6f30*/  MOV R52, R33 ;  /* 0x0000002100347202 */ /* 0x000fe40000000f00 */
[----:B------:R-:W-:-:S07]  /*6f40*/  MOV R34, R49 ;  /* 0x0000003100227202 */ /* 0x000fce0000000f00 */
[----:B------:R-:W-:Y:S05]  /*6f50*/  WARPSYNC.COLLECTIVE R51, `(.L_x_3369) ;  /* 0x0000000033087348 */ /* 0x000fea0003c00000 */
[----:B------:R0:W1:Y:S02]  /*6f60*/  SHFL.BFLY P2, R49, R52, R53, R54 ;  /* 0x0c00003534317389 */ /* 0x0000640000040036 */
[----:B01----:R-:W-:Y:S01]  /*6f70*/  ENDCOLLECTIVE ;  /* 0x000000000000791b */ /* 0x003fe20003800000 */
.L_x_3369:
[----:B------:R-:W-:-:S05]  /*6f80*/  FADD.FTZ R34, R31, R34 ;  /* 0x000000221f227221 */ /* 0x000fca0000010000 */
[----:B------:R-:W-:Y:S02]  /*6f90*/  MOV R52, R34 ;  /* 0x0000002200347202 */ /* 0x000fe40000000f00 */
[----:B------:R-:W-:-:S07]  /*6fa0*/  MOV R36, R49 ;  /* 0x0000003100247202 */ /* 0x000fce0000000f00 */
[----:B------:R-:W-:Y:S05]  /*6fb0*/  WARPSYNC.COLLECTIVE R51, `(.L_x_3370) ;  /* 0x0000000033087348 */ /* 0x000fea0003c00000 */
[----:B------:R0:W1:Y:S02]  /*6fc0*/  SHFL.BFLY P2, R49, R52, R53, R54 ;  /* 0x0c00003534317389 */ /* 0x0000640000040036 */
[----:B01----:R-:W-:Y:S01]  /*6fd0*/  ENDCOLLECTIVE ;  /* 0x000000000000791b */ /* 0x003fe20003800000 */
.L_x_3370:
[----:B------:R-:W-:Y:S01]  /*6fe0*/  FADD.FTZ R36, R33, R36 ;  /* 0x0000002421247221 */ /* 0x000fe20000010000 */
[----:B------:R-:W-:-:S04]  /*6ff0*/  HFMA2.MMA R53, -RZ, RZ, 0, 5.9604644775390625e-08 ;  /* 0x00000001ff357435 */ /* 0x000fc800000001ff */
[----:B------:R-:W-:Y:S02]  /*7000*/  MOV R52, R36 ;  /* 0x0000002400347202 */ /* 0x000fe40000000f00 */
[----:B------:R-:W-:-:S07]  /*7010*/  MOV R25, R49 ;  /* 0x0000003100197202 */ /* 0x000fce0000000f00 */
[----:B------:R-:W-:Y:S05]  /*7020*/  WARPSYNC.COLLECTIVE R51, `(.L_x_3371) ;  /* 0x0000000033087348 */ /* 0x000fea0003c00000 */
[----:B------:R0:W1:Y:S02]  /*7030*/  SHFL.BFLY P2, R49, R52, R53, R54 ;  /* 0x0c00003534317389 */ /* 0x0000640000040036 */
[----:B01----:R-:W-:Y:S01]  /*7040*/  ENDCOLLECTIVE ;  /* 0x000000000000791b */ /* 0x003fe20003800000 */
.L_x_3371:
[----:B------:R-:W-:-:S05]  /*7050*/  FADD.FTZ R25, R34, R25 ;  /* 0x0000001922197221 */ /* 0x000fca0000010000 */
[----:B------:R-:W-:Y:S02]  /*7060*/  MOV R52, R25 ;  /* 0x0000001900347202 */ /* 0x000fe40000000f00 */
[----:B------:R-:W-:-:S07]  /*7070*/  MOV R35, R49 ;  /* 0x0000003100237202 */ /* 0x000fce0000000f00 */
[----:B------:R-:W-:Y:S05]  /*7080*/  WARPSYNC.COLLECTIVE R51, `(.L_x_3372) ;  /* 0x0000000033087348 */ /* 0x000fea0003c00000 */
[----:B------:R0:W1:Y:S02]  /*7090*/  SHFL.BFLY P2, R49, R52, R53, R54 ;  /* 0x0c00003534317389 */ /* 0x0000640000040036 */
[----:B01----:R-:W-:Y:S01]  /*70a0*/  ENDCOLLECTIVE ;  /* 0x000000000000791b */ /* 0x003fe20003800000 */
.L_x_3372:
[----:B------:R-:W-:Y:S01]  /*70b0*/  FADD.FTZ R35, R36, R35 ;  /* 0x0000002324237221 */ /* 0x000fe20000010000 */
[----:B------:R-:W-:Y:S01]  /*70c0*/  MOV R30, R49 ;  /* 0x00000031001e7202 */ /* 0x000fe20000000f00 */
[----:B------:R-:W-:Y:S06]  /*70d0*/  BRA `(.L_x_3373) ;  /* 0xffffffec00147947 */ /* 0x000fec000383ffff */
.L_x_3352:
        /* <DEDUP_REMOVED lines=8> */
.L_x_3375:
[----:B------:R-:W-:Y:S05]  /*7160*/  BSYNC B1 ;  /* 0x0000000000017941 */ /* 0x000fea0003800000 */
.L_x_3374:
        /* <DEDUP_REMOVED lines=8> */
.L_x_3376:
[----:B------:R-:W-:Y:S01]  /*71f0*/  FADD.FTZ R32, R32, R25 ;  /* 0x0000001920207221 */ /* 0x000fe20000010000 */
[----:B------:R-:W-:-:S04]  /*7200*/  HFMA2.MMA R53, -RZ, RZ, 0, 2.384185791015625e-07 ;  /* 0x00000004ff357435 */ /* 0x000fc800000001ff */
[----:B------:R-:W-:Y:S02]  /*7210*/  MOV R52, R32 ;  /* 0x0000002000347202 */ /* 0x000fe40000000f00 */
[----:B------:R-:W-:-:S07]  /*7220*/  MOV R31, R49 ;  /* 0x00000031001f7202 */ /* 0x000fce0000000f00 */
[----:B------:R-:W-:Y:S05]  /*7230*/  WARPSYNC.COLLECTIVE R51, `(.L_x_3377) ;  /* 0x0000000033087348 */ /* 0x000fea0003c00000 */
[----:B------:R0:W1:Y:S02]  /*7240*/  SHFL.BFLY P2, R49, R52, R53, R54 ;  /* 0x0c00003534317389 */ /* 0x0000640000040036 */
[----:B01----:R-:W-:Y:S01]  /*7250*/  ENDCOLLECTIVE ;  /* 0x000000000000791b */ /* 0x003fe20003800000 */
.L_x_3377:
[----:B------:R-:W-:-:S05]  /*7260*/  FADD.FTZ R31, R31, R30 ;  /* 0x0000001e1f1f7221 */ /* 0x000fca0000010000 */
[----:B------:R-:W-:Y:S02]  /*7270*/  MOV R52, R31 ;  /* 0x0000001f00347202 */ /* 0x000fe40000000f00 */
[----:B------:R-:W-:-:S07]  /*7280*/  MOV R33, R49 ;  /* 0x0000003100217202 */ /* 0x000fce0000000f00 */
[----:B------:R-:W-:Y:S05]  /*7290*/  WARPSYNC.COLLECTIVE R51, `(.L_x_3378) ;  /* 0x0000000033087348 */ /* 0x000fea0003c00000 */
[----:B------:R0:W1:Y:S02]  /*72a0*/  SHFL.BFLY P2, R49, R52, R53, R54 ;  /* 0x0c00003534317389 */ /* 0x0000640000040036 */
[----:B01----:R-:W-:Y:S01]  /*72b0*/  ENDCOLLECTIVE ;  /* 0x000000000000791b */ /* 0x003fe20003800000 */
.L_x_3378:
[----:B------:R-:W-:Y:S01]  /*72c0*/  FADD.FTZ R33, R32, R33 ;  /* 0x0000002120217221 */ /* 0x000fe20000010000 */
[----:B------:R-:W-:-:S04]  /*72d0*/  HFMA2.MMA R53, -RZ, RZ, 0, 1.1920928955078125e-07 ;  /* 0x00000002ff357435 */ /* 0x000fc800000001ff */
[----:B------:R-:W-:Y:S02]  /*72e0*/  MOV R52, R33 ;  /* 0x0000002100347202 */ /* 0x000fe40000000f00 */
[----:B------:R-:W-:-:S07]  /*72f0*/  MOV R34, R49 ;  /* 0x0000003100227202 */ /* 0x000fce0000000f00 */
[----:B------:R-:W-:Y:S05]  /*7300*/  WARPSYNC.COLLECTIVE R51, `(.L_x_3379) ;  /* 0x0000000033087348 */ /* 0x000fea0003c00000 */
[----:B------:R0:W1:Y:S02]  /*7310*/  SHFL.BFLY P2, R49, R52, R53, R54 ;  /* 0x0c00003534317389 */ /* 0x0000640000040036 */
[----:B01----:R-:W-:Y:S01]  /*7320*/  ENDCOLLECTIVE ;  /* 0x000000000000791b */ /* 0x003fe20003800000 */
.L_x_3379:
[----:B------:R-:W-:-:S05]  /*7330*/  FADD.FTZ R34, R31, R34 ;  /* 0x000000221f227221 */ /* 0x000fca0000010000 */
[----:B------:R-:W-:Y:S02]  /*7340*/  MOV R52, R34 ;  /* 0x0000002200347202 */ /* 0x000fe40000000f00 */
[----:B------:R-:W-:-:S07]  /*7350*/  MOV R36, R49 ;  /* 0x0000003100247202 */ /* 0x000fce0000000f00 */
[----:B------:R-:W-:Y:S05]  /*7360*/  WARPSYNC.COLLECTIVE R51, `(.L_x_3380) ;  /* 0x0000000033087348 */ /* 0x000fea0003c00000 */
[----:B------:R0:W1:Y:S02]  /*7370*/  SHFL.BFLY P2, R49, R52, R53, R54 ;  /* 0x0c00003534317389 */ /* 0x0000640000040036 */
[----:B01----:R-:W-:Y:S01]  /*7380*/  ENDCOLLECTIVE ;  /* 0x000000000000791b */ /* 0x003fe20003800000 */
.L_x_3380:
[----:B------:R-:W-:Y:S01]  /*7390*/  FADD.FTZ R36, R33, R36 ;  /* 0x0000002421247221 */ /* 0x000fe20000010000 */
[----:B------:R-:W-:-:S04]  /*73a0*/  HFMA2.MMA R53, -RZ, RZ, 0, 5.9604644775390625e-08 ;  /* 0x00000001ff357435 */ /* 0x000fc800000001ff */
[----:B------:R-:W-:Y:S02]  /*73b0*/  MOV R52, R36 ;  /* 0x0000002400347202 */ /* 0x000fe40000000f00 */
[----:B------:R-:W-:-:S07]  /*73c0*/  MOV R25, R49 ;  /* 0x0000003100197202 */ /* 0x000fce0000000f00 */
[----:B------:R-:W-:Y:S05]  /*73d0*/  WARPSYNC.COLLECTIVE R51, `(.L_x_3381) ;  /* 0x0000000033087348 */ /* 0x000fea0003c00000 */
[----:B------:R0:W1:Y:S02]  /*73e0*/  SHFL.BFLY P2, R49, R52, R53, R54 ;  /* 0x0c00003534317389 */ /* 0x0000640000040036 */
[----:B01----:R-:W-:Y:S01]  /*73f0*/  ENDCOLLECTIVE ;  /* 0x000000000000791b */ /* 0x003fe20003800000 */
.L_x_3381:
[----:B------:R-:W-:-:S05]  /*7400*/  FADD.FTZ R25, R34, R25 ;  /* 0x0000001922197221 */ /* 0x000fca0000010000 */
[----:B------:R-:W-:Y:S02]  /*7410*/  MOV R52, R25 ;  /* 0x0000001900347202 */ /* 0x000fe40000000f00 */
[----:B------:R-:W-:-:S07]  /*7420*/  MOV R35, R49 ;  /* 0x0000003100237202 */ /* 0x000fce0000000f00 */
[----:B------:R-:W-:Y:S05]  /*7430*/  WARPSYNC.COLLECTIVE R51, `(.L_x_3382) ;  /* 0x0000000033087348 */ /* 0x000fea0003c00000 */
[----:B------:R0:W1:Y:S02]  /*7440*/  SHFL.BFLY P2, R49, R52, R53, R54 ;  /* 0x0c00003534317389 */ /* 0x0000640000040036 */
[----:B01----:R-:W-:Y:S01]  /*7450*/  ENDCOLLECTIVE ;  /* 0x000000000000791b */ /* 0x003fe20003800000 */
.L_x_3382:
[----:B------:R-:W-:Y:S01]  /*7460*/  FADD.FTZ R35, R36, R35 ;  /* 0x0000002324237221 */ /* 0x000fe20000010000 */
[----:B------:R-:W-:Y:S01]  /*7470*/  MOV R30, R49 ;  /* 0x00000031001e7202 */ /* 0x000fe20000000f00 */
[----:B------:R-:W-:Y:S06]  /*7480*/  BRA `(.L_x_3383) ;  /* 0xffffffe800c07947 */ /* 0x000fec000383ffff */
.L_x_3353:
        /* <DEDUP_REMOVED lines=8> */
.L_x_3385:
[----:B------:R-:W-:Y:S05]  /*7510*/  BSYNC B0 ;  /* 0x0000000000007941 */ /* 0x000fea0003800000 */
.L_x_3384:
        /* <DEDUP_REMOVED lines=11> */
.L_x_3386:
        /* <DEDUP_REMOVED lines=19> */
.L_x_3387:
        /* <DEDUP_REMOVED lines=8> */
.L_x_3388:
        /* <DEDUP_REMOVED lines=11> */
.L_x_3389:
[----:B------:R-:W-:-:S05]  /*7830*/  FADD.FTZ R27, R28, R27 ;  /* 0x0000001b1c1b7221 */ /* 0x000fca0000010000 */
[----:B------:R-:W-:Y:S02]  /*7840*/  MOV R52, R27 ;  /* 0x0000001b00347202 */ /* 0x000fe40000000f00 */
[----:B------:R-:W-:-:S07]  /*7850*/  MOV R29, R49 ;  /* 0x00000031001d7202 */ /* 0x000fce0000000f00 */
[----:B------:R-:W-:Y:S05]  /*7860*/  WARPSYNC.COLLECTIVE R51, `(.L_x_3390) ;  /* 0x0000000033087348 */ /* 0x000fea0003c00000 */
[----:B------:R0:W1:Y:S02]  /*7870*/  SHFL.BFLY P2, R49, R52, R53, R54 ;  /* 0x0c00003534317389 */ /* 0x0000640000040036 */
[----:B01----:R-:W-:Y:S01]  /*7880*/  ENDCOLLECTIVE ;  /* 0x000000000000791b */ /* 0x003fe20003800000 */
.L_x_3390:
        /* <DEDUP_REMOVED lines=8> */
.L_x_3391:
        /* <DEDUP_REMOVED lines=13> */
.L_x_3392:
        /* <DEDUP_REMOVED lines=8> */
.L_x_3393:
        /* <DEDUP_REMOVED lines=10> */
.L_x_3394:
        /* <DEDUP_REMOVED lines=12> */
.L_x_3395:
[----:B------:R-:W-:-:S05]  /*7bc0*/  FADD.FTZ R36, R36, R35 ;  /* 0x0000002324247221 */ /* 0x000fca0000010000 */
[----:B------:R-:W-:Y:S02]  /*7bd0*/  MOV R52, R36 ;  /* 0x0000002400347202 */ /* 0x000fe40000000f00 */
[----:B------:R-:W-:-:S07]  /*7be0*/  MOV R34, R49 ;  /* 0x0000003100227202 */ /* 0x000fce0000000f00 */
[----:B------:R-:W-:Y:S05]  /*7bf0*/  WARPSYNC.COLLECTIVE R51, `(.L_x_3396) ;  /* 0x0000000033087348 */ /* 0x000fea0003c00000 */
[----:B------:R0:W1:Y:S02]  /*7c00*/  SHFL.BFLY P2, R49, R52, R53, R54 ;  /* 0x0c00003534317389 */ /* 0x0000640000040036 */
[----:B01----:R-:W-:Y:S01]  /*7c10*/  ENDCOLLECTIVE ;  /* 0x000000000000791b */ /* 0x003fe20003800000 */
.L_x_3396:
[----:B------:R-:W-:Y:S01]  /*7c20*/  FADD.FTZ R34, R37, R34 ;  /* 0x0000002225227221 */ /* 0x000fe20000010000 */
[----:B------:R-:W-:-:S04]  /*7c30*/  HFMA2.MMA R53, -RZ, RZ, 0, 1.1920928955078125e-07 ;  /* 0x00000002ff357435 */ /* 0x000fc800000001ff */
[----:B------:R-:W-:Y:S02]  /*7c40*/  MOV R52, R34 ;  /* 0x0000002200347202 */ /* 0x000fe40000000f00 */
[----:B------:R-:W-:-:S07]  /*7c50*/  MOV R35, R49 ;  /* 0x0000003100237202 */ /* 0x000fce0000000f00 */
[----:B------:R-:W-:Y:S05]  /*7c60*/  WARPSYNC.COLLECTIVE R51, `(.L_x_3397) ;  /* 0x0000000033087348 */ /* 0x000fea0003c00000 */
[----:B------:R0:W1:Y:S02]  /*7c70*/  SHFL.BFLY P2, R49, R52, R53, R54 ;  /* 0x0c00003534317389 */ /* 0x0000640000040036 */
[----:B01----:R-:W-:Y:S01]  /*7c80*/  ENDCOLLECTIVE ;  /* 0x000000000000791b */ /* 0x003fe20003800000 */
.L_x_3397:
[----:B------:R-:W-:-:S05]  /*7c90*/  FADD.FTZ R35, R36, R35 ;  /* 0x0000002324237221 */ /* 0x000fca0000010000 */
[----:B------:R-:W-:Y:S02]  /*7ca0*/  MOV R52, R35 ;  /* 0x0000002300347202 */ /* 0x000fe40000000f00 */
[----:B------:R-:W-:-:S07]  /*7cb0*/  MOV R37, R49 ;  /* 0x0000003100257202 */ /* 0x000fce0000000f00 */
[----:B------:R-:W-:Y:S05]  /*7cc0*/  WARPSYNC.COLLECTIVE R51, `(.L_x_3398) ;  /* 0x0000000033087348 */ /* 0x000fea0003c00000 */
[----:B------:R0:W1:Y:S02]  /*7cd0*/  SHFL.BFLY P2, R49, R52, R53, R54 ;  /* 0x0c00003534317389 */ /* 0x0000640000040036 */
[----:B01----:R-:W-:Y:S01]  /*7ce0*/  ENDCOLLECTIVE ;  /* 0x000000000000791b */ /* 0x003fe20003800000 */
.L_x_3398:
[----:B------:R-:W-:Y:S01]  /*7cf0*/  FADD.FTZ R37, R34, R37 ;  /* 0x0000002522257221 */ /* 0x000fe20000010000 */
[----:B------:R-:W-:-:S04]  /*7d00*/  HFMA2.MMA R53, -RZ, RZ, 0, 5.9604644775390625e-08 ;  /* 0x00000001ff357435 */ /* 0x000fc800000001ff */
[----:B------:R-:W-:Y:S02]  /*7d10*/  MOV R52, R37 ;  /* 0x0000002500347202 */ /* 0x000fe40000000f00 */
[----:B------:R-:W-:-:S07]  /*7d20*/  MOV R36, R49 ;  /* 0x0000003100247202 */ /* 0x000fce0000000f00 */
[----:B------:R-:W-:Y:S05]  /*7d30*/  WARPSYNC.COLLECTIVE R51, `(.L_x_3399) ;  /* 0x0000000033087348 */ /* 0x000fea0003c00000 */
[----:B------:R0:W1:Y:S02]  /*7d40*/  SHFL.BFLY P2, R49, R52, R53, R54 ;  /* 0x0c00003534317389 */ /* 0x0000640000040036 */
[----:B01----:R-:W-:Y:S01]  /*7d50*/  ENDCOLLECTIVE ;  /* 0x000000000000791b */ /* 0x003fe20003800000 */
.L_x_3399:
[----:B------:R-:W-:-:S05]  /*7d60*/  FADD.FTZ R36, R35, R36 ;  /* 0x0000002423247221 */ /* 0x000fca0000010000 */
[----:B------:R-:W-:Y:S02]  /*7d70*/  MOV R52, R36 ;  /* 0x0000002400347202 */ /* 0x000fe40000000f00 */
[----:B------:R-:W-:-:S07]  /*7d80*/  MOV R34, R49 ;  /* 0x0000003100227202 */ /* 0x000fce0000000f00 */
[----:B------:R-:W-:Y:S05]  /*7d90*/  WARPSYNC.COLLECTIVE R51, `(.L_x_3400) ;  /* 0x0000000033087348 */ /* 0x000fea0003c00000 */
[----:B------:R0:W1:Y:S02]  /*7da0*/  SHFL.BFLY P2, R49, R52, R53, R54 ;  /* 0x0c00003534317389 */ /* 0x0000640000040036 */
[----:B01----:R-:W-:Y:S01]  /*7db0*/  ENDCOLLECTIVE ;  /* 0x000000000000791b */ /* 0x003fe20003800000 */
.L_x_3400:
        /* <DEDUP_REMOVED lines=8> */
.L_x_3401:
        /* <DEDUP_REMOVED lines=8> */
.L_x_3402:
[----:B------:R-:W-:Y:S01]  /*7ec0*/  FADD.FTZ R44, R44, R41 ;  /* 0x000000292c2c7221 */ /* 0x000fe20000010000 */
[----:B------:R-:W-:-:S04]  /*7ed0*/  HFMA2.MMA R53, -RZ, RZ, 0, 2.384185791015625e-07 ;  /* 0x00000004ff357435 */ /* 0x000fc800000001ff */
[----:B------:R-:W-:Y:S02]  /*7ee0*/  MOV R52, R44 ;  /* 0x0000002c00347202 */ /* 0x000fe40000000f00 */
[----:B------:R-:W-:-:S07]  /*7ef0*/  MOV R43, R49 ;  /* 0x00000031002b7202 */ /* 0x000fce0000000f00 */
[----:B------:R-:W-:Y:S05]  /*7f00*/  WARPSYNC.COLLECTIVE R51, `(.L_x_3403) ;  /* 0x0000000033087348 */ /* 0x000fea0003c00000 */
[----:B------:R0:W1:Y:S02]  /*7f10*/  SHFL.BFLY P2, R49, R52, R53, R54 ;  /* 0x0c00003534317389 */ /* 0x0000640000040036 */
[----:B01----:R-:W-:Y:S01]  /*7f20*/  ENDCOLLECTIVE ;  /* 0x000000000000791b */ /* 0x003fe20003800000 */
.L_x_3403:
[----:B------:R-:W-:-:S05]  /*7f30*/  FADD.FTZ R43, R43, R42 ;  /* 0x0000002a2b2b7221 */ /* 0x000fca0000010000 */
[----:B------:R-:W-:Y:S02]  /*7f40*/  MOV R52, R43 ;  /* 0x0000002b00347202 */ /* 0x000fe40000000f00 */
[----:B------:R-:W-:-:S07]  /*7f50*/  MOV R41, R49 ;  /* 0x0000003100297202 */ /* 0x000fce0000000f00 */
[----:B------:R-:W-:Y:S05]  /*7f60*/  WARPSYNC.COLLECTIVE R51, `(.L_x_3404) ;  /* 0x0000000033087348 */ /* 0x000fea0003c00000 */
[----:B------:R0:W1:Y:S02]  /*7f70*/  SHFL.BFLY P2, R49, R52, R53, R54 ;  /* 0x0c00003534317389 */ /* 0x0000640000040036 */
[----:B01----:R-:W-:Y:S01]  /*7f80*/  ENDCOLLECTIVE ;  /* 0x000000000000791b */ /* 0x003fe20003800000 */
.L_x_3404:
[----:B------:R-:W-:Y:S01]  /*7f90*/  FADD.FTZ R41, R44, R41 ;  /* 0x000000292c297221 */ /* 0x000fe20000010000 */
[----:B------:R-:W-:-:S04]  /*7fa0*/  HFMA2.MMA R53, -RZ, RZ, 0, 1.1920928955078125e-07 ;  /* 0x00000002ff357435 */ /* 0x000fc800000001ff */
[----:B------:R-:W-:Y:S02]  /*7fb0*/  MOV R52, R41 ;  /* 0x0000002900347202 */ /* 0x000fe40000000f00 */
[----:B------:R-:W-:-:S07]  /*7fc0*/  MOV R42, R49 ;  /* 0x00000031002a7202 */ /* 0x000fce0000000f00 */
[----:B------:R-:W-:Y:S05]  /*7fd0*/  WARPSYNC.COLLECTIVE R51, `(.L_x_3405) ;  /* 0x0000000033087348 */ /* 0x000fea0003c00000 */
[----:B------:R0:W1:Y:S02]  /*7fe0*/  SHFL.BFLY P2, R49, R52, R53, R54 ;  /* 0x0c00003534317389 */ /* 0x0000640000040036 */
[----:B01----:R-:W-:Y:S01]  /*7ff0*/  ENDCOLLECTIVE ;  /* 0x000000000000791b */ /* 0x003fe20003800000 */
.L_x_3405:
[----:B------:R-:W-:-:S05]  /*8000*/  FADD.FTZ R42, R43, R42 ;  /* 0x0000002a2b2a7221 */ /* 0x000fca0000010000 */
[----:B------:R-:W-:Y:S02]  /*8010*/  MOV R52, R42 ;  /* 0x0000002a00347202 */ /* 0x000fe40000000f00 */
[----:B------:R-:W-:-:S07]  /*8020*/  MOV R44, R49 ;  /* 0x00000031002c7202 */ /* 0x000fce0000000f00 */
[----:B------:R-:W-:Y:S05]  /*8030*/  WARPSYNC.COLLECTIVE R51, `(.L_x_3406) ;  /* 0x0000000033087348 */ /* 0x000fea0003c00000 */
[----:B------:R0:W1:Y:S02]  /*8040*/  SHFL.BFLY P2, R49, R52, R53, R54 ;  /* 0x0c00003534317389 */ /* 0x0000640000040036 */
[----:B01----:R-:W-:Y:S01]  /*8050*/  ENDCOLLECTIVE ;  /* 0x000000000000791b */ /* 0x003fe20003800000 */
.L_x_3406:
[----:B------:R-:W-:Y:S01]  /*8060*/  FADD.FTZ R44, R41, R44 ;  /* 0x0000002c292c7221 */ /* 0x000fe20000010000 */
[----:B------:R-:W-:-:S04]  /*8070*/  HFMA2.MMA R53, -RZ, RZ, 0, 5.9604644775390625e-08 ;  /* 0x00000001ff357435 */ /* 0x000fc800000001ff */
[----:B------:R-:W-:Y:S02]  /*8080*/  MOV R52, R44 ;  /* 0x0000002c00347202 */ /* 0x000fe40000000f00 */
[----:B------:R-:W-:-:S07]  /*8090*/  MOV R43, R49 ;  /* 0x00000031002b7202 */ /* 0x000fce0000000f00 */
[----:B------:R-:W-:Y:S05]  /*80a0*/  WARPSYNC.COLLECTIVE R51, `(.L_x_3407) ;  /* 0x0000000033087348 */ /* 0x000fea0003c00000 */
[----:B------:R0:W1:Y:S02]  /*80b0*/  SHFL.BFLY P2, R49, R52, R53, R54 ;  /* 0x0c00003534317389 */ /* 0x0000640000040036 */
[----:B01----:R-:W-:Y:S01]  /*80c0*/  ENDCOLLECTIVE ;  /* 0x000000000000791b */ /* 0x003fe20003800000 */
.L_x_3407:
[----:B------:R-:W-:-:S05]  /*80d0*/  FADD.FTZ R42, R42, R43 ;  /* 0x0000002b2a2a7221 */ /* 0x000fca0000010000 */
[----:B------:R-:W-:Y:S02]  /*80e0*/  MOV R52, R42 ;  /* 0x0000002a00347202 */ /* 0x000fe40000000f00 */
[----:B------:R-:W-:-:S07]  /*80f0*/  MOV R41, R49 ;  /* 0x0000003100297202 */ /* 0x000fce0000000f00 */
[----:B------:R-:W-:Y:S05]  /*8100*/  WARPSYNC.COLLECTIVE R51, `(.L_x_3408) ;  /* 0x0000000033087348 */ /* 0x000fea0003c00000 */
[----:B------:R0:W1:Y:S02]  /*8110*/  SHFL.BFLY P2, R49, R52, R53, R54 ;  /* 0x0c00003534317389 */ /* 0x0000640000040036 */
[----:B01----:R-:W-:Y:S01]  /*8120*/  ENDCOLLECTIVE ;  /* 0x000000000000791b */ /* 0x003fe20003800000 */
.L_x_3408:
[----:B------:R-:W-:Y:S01]  /*8130*/  HFMA2.MMA R53, -RZ, RZ, 0, 4.76837158203125e-07 ;  /* 0x00000008ff357435 */ /* 0x000fe200000001ff */
[----:B------:R-:W-:Y:S02]  /*8140*/  MOV R52, R45 ;  /* 0x0000002d00347202 */ /* 0x000fe40000000f00 */
[----:B------:R-:W-:-:S08]  /*8150*/  MOV R43, R49 ;  /* 0x00000031002b7202 */ /* 0x000fd00000000f00 */
[----:B------:R-:W-:Y:S05]  /*8160*/  WARPSYNC.COLLECTIVE R51, `(.L_x_3409) ;  /* 0x0000000033087348 */ /* 0x000fea0003c00000 */
[----:B------:R0:W1:Y:S02]  /*8170*/  SHFL.BFLY P2, R49, R52, R53, R54 ;  /* 0x0c00003534317389 */ /* 0x0000640000040036 */
[----:B01----:R-:W-:Y:S01]  /*8180*/  ENDCOLLECTIVE ;  /* 0x000000000000791b */ /* 0x003fe20003800000 */
.L_x_3409:
[----:B------:R-:W-:-:S05]  /*8190*/  FADD.FTZ R32, R42, R43 ;  /* 0x0000002b2a207221 */ /* 0x000fca0000010000 */
[----:B------:R-:W-:Y:S02]  /*81a0*/  @!P0 F2FP.F16.F32.PACK_AB R32, RZ, R32 ;  /* 0x00000020ff20823e */ /* 0x000fe400000000ff */
[----:B------:R-:W-:Y:S02]  /*81b0*/  MOV R52, R46 ;  /* 0x0000002e00347202 */ /* 0x000fe40000000f00 */
[----:B------:R-:W-:-:S07]  /*81c0*/  MOV R50, R49 ;  /* 0x0000003100327202 */ /* 0x000fce0000000f00 */
[----:B------:R-:W-:Y:S05]  /*81d0*/  WARPSYNC.COLLECTIVE R51, `(.L_x_3410) ;  /* 0x0000000033087348 */ /* 0x000fea0003c00000 */
[----:B------:R0:W1:Y:S02]  /*81e0*/  SHFL.BFLY P2, R49, R52, R53, R54 ;  /* 0x0c00003534317389 */ /* 0x0000640000040036 */
[----:B01----:R-:W-:Y:S01]  /*81f0*/  ENDCOLLECTIVE ;  /* 0x000000000000791b */ /* 0x003fe20003800000 */
.L_x_3410:
[----:B------:R-:W-:Y:S01]  /*8200*/  FADD.FTZ R50, R50, R45 ;  /* 0x0000002d32327221 */ /* 0x000fe20000010000 */
[----:B------:R-:W-:-:S04]  /*8210*/  HFMA2.MMA R53, -RZ, RZ, 0, 2.384185791015625e-07 ;  /* 0x00000004ff357435 */ /* 0x000fc800000001ff */
[----:B------:R-:W-:Y:S02]  /*8220*/  MOV R52, R50 ;  /* 0x0000003200347202 */ /* 0x000fe40000000f00 */
[----:B------:R-:W-:-:S07]  /*8230*/  MOV R47, R49 ;  /* 0x00000031002f7202 */ /* 0x000fce0000000f00 */
[----:B------:R-:W-:Y:S05]  /*8240*/  WARPSYNC.COLLECTIVE R51, `(.L_x_3411) ;  /* 0x0000000033087348 */ /* 0x000fea0003c00000 */
[----:B------:R0:W1:Y:S02]  /*8250*/  SHFL.BFLY P2, R49, R52, R53, R54 ;  /* 0x0c00003534317389 */ /* 0x0000640000040036 */
[----:B01----:R-:W-:Y:S01]  /*8260*/  ENDCOLLECTIVE ;  /* 0x000000000000791b */ /* 0x003fe20003800000 */
.L_x_3411:
[----:B------:R-:W-:-:S05]  /*8270*/  FADD.FTZ R47, R47, R46 ;  /* 0x0000002e2f2f7221 */ /* 0x000fca0000010000 */
[----:B------:R-:W-:Y:S02]  /*8280*/  MOV R52, R47 ;  /* 0x0000002f00347202 */ /* 0x000fe40000000f00 */
[----:B------:R-:W-:-:S07]  /*8290*/  MOV R45, R49 ;  /* 0x00000031002d7202 */ /* 0x000fce0000000f00 */
[----:B------:R-:W-:Y:S05]  /*82a0*/  WARPSYNC.COLLECTIVE R51, `(.L_x_3412) ;  /* 0x0000000033087348 */ /* 0x000fea0003c00000 */
[----:B------:R0:W1:Y:S02]  /*82b0*/  SHFL.BFLY P2, R49, R52, R53, R54 ;  /* 0x0c00003534317389 */ /* 0x0000640000040036 */
[----:B01----:R-:W-:Y:S01]  /*82c0*/  ENDCOLLECTIVE ;  /* 0x000000000000791b */ /* 0x003fe20003800000 */
.L_x_3412:
[----:B------:R-:W-:Y:S01]  /*82d0*/  FADD.FTZ R45, R50, R45 ;  /* 0x0000002d322d7221 */ /* 0x000fe20000010000 */
[----:B------:R-:W-:-:S04]  /*82e0*/  HFMA2.MMA R53, -RZ, RZ, 0, 1.1920928955078125e-07 ;  /* 0x00000002ff357435 */ /* 0x000fc800000001ff */
[----:B------:R-:W-:Y:S02]  /*82f0*/  MOV R52, R45 ;  /* 0x0000002d00347202 */ /* 0x000fe40000000f00 */
[----:B------:R-:W-:-:S07]  /*8300*/  MOV R46, R49 ;  /* 0x00000031002e7202 */ /* 0x000fce0000000f00 */
[----:B------:R-:W-:Y:S05]  /*8310*/  WARPSYNC.COLLECTIVE R51, `(.L_x_3413) ;  /* 0x0000000033087348 */ /* 0x000fea0003c00000 */
[----:B------:R0:W1:Y:S02]  /*8320*/  SHFL.BFLY P2, R49, R52, R53, R54 ;  /* 0x0c00003534317389 */ /* 0x0000640000040036 */
[----:B01----:R-:W-:Y:S01]  /*8330*/  ENDCOLLECTIVE ;  /* 0x000000000000791b */ /* 0x003fe20003800000 */
.L_x_3413:
[----:B------:R-:W-:-:S05]  /*8340*/  FADD.FTZ R46, R47, R46 ;  /* 0x0000002e2f2e7221 */ /* 0x000fca0000010000 */
[----:B------:R-:W-:Y:S02]  /*8350*/  MOV R52, R46 ;  /* 0x0000002e00347202 */ /* 0x000fe40000000f00 */
[----:B------:R-:W-:-:S07]  /*8360*/  MOV R48, R49 ;  /* 0x0000003100307202 */ /* 0x000fce0000000f00 */
[----:B------:R-:W-:Y:S05]  /*8370*/  WARPSYNC.COLLECTIVE R51, `(.L_x_3414) ;  /* 0x0000000033087348 */ /* 0x000fea0003c00000 */
[----:B------:R0:W1:Y:S02]  /*8380*/  SHFL.BFLY P2, R49, R52, R53, R54 ;  /* 0x0c00003534317389 */ /* 0x0000640000040036 */
[----:B01----:R-:W-:Y:S01]  /*8390*/  ENDCOLLECTIVE ;  /* 0x000000000000791b */ /* 0x003fe20003800000 */
.L_x_3414:
        /* <DEDUP_REMOVED lines=12> */
.L_x_3415:
        /* <DEDUP_REMOVED lines=9> */
.L_x_3416:
[----:B------:R-:W-:Y:S01]  /*84f0*/  FADD.FTZ R34, R45, R34 ;  /* 0x000000222d227221 */ /* 0x000fe20000010000 */
[----:B------:R-:W-:Y:S01]  /*8500*/  MOV R25, R49 ;  /* 0x0000003100197202 */ /* 0x000fe20000000f00 */
[----:B------:R-:W-:Y:S06]  /*8510*/  BRA `(.L_x_3417) ;  /* 0xffffffe400007947 */ /* 0x000fec000383ffff */
.L_x_3418:
        /* <DEDUP_REMOVED lines=14> */
.L_x_3874:


//--------------------- .text._ZN13group_norm_v218gn_bwd_cuda_kernelI6__halfLi320ELi1ELi16ELi20ELi1024ELb1ELb1ELi64ELi320ELi320ELi4ELb1ELi9ELb0ELb0ELNS_15WgradSyncMethodE3ENS_16CompileConditionILi900EEEEEvPT_S6_S6_PKS5_S8_S8_S8_PKfflPfPj --------------------------
	.section	.text._ZN13group_norm_v218gn_bwd_cuda_kernelI6__halfLi320ELi1ELi16ELi20ELi1024ELb1ELb1ELi64ELi320ELi320ELi4ELb1ELi9ELb0ELb0ELNS_15WgradSyncMethodE3ENS_16CompileConditionILi900EEEEEvPT_S6_S6_PKS5_S8_S8_S8_PKfflPfPj,"ax",@progbits
	.align	128
        .global         _ZN13group_norm_v218gn_bwd_cuda_kernelI6__halfLi320ELi1ELi16ELi20ELi1024ELb1ELb1ELi64ELi320ELi320ELi4ELb1ELi9ELb0ELb0ELNS_15WgradSyncMethodE3ENS_16CompileConditionILi900EEEEEvPT_S6_S6_PKS5_S8_S8_S8_PKfflPfPj
        .type           _ZN13group_norm_v218gn_bwd_cuda_kernelI6__halfLi320ELi1ELi16ELi20ELi1024ELb1ELb1ELi64ELi320ELi320ELi4ELb1ELi9ELb0ELb0ELNS_15WgradSyncMethodE3ENS_16CompileConditionILi900EEEEEvPT_S6_S6_PKS5_S8_S8_S8_PKfflPfPj,@function
        .size           _ZN13group_norm_v218gn_bwd_cuda_kernelI6__halfLi320ELi1ELi16ELi20ELi1024ELb1ELb1ELi64ELi320ELi320ELi4ELb1ELi9ELb0ELb0ELNS_15WgradSyncMethodE3ENS_16CompileConditionILi900EEEEEvPT_S6_S6_PKS5_S8_S8_S8_PKfflPfPj,(.L_x_3875 - _ZN13group_norm_v218gn_bwd_cuda_kernelI6__halfLi320ELi1ELi16ELi20ELi1024ELb1ELb1ELi64ELi320ELi320ELi4ELb1ELi9ELb0ELb0ELNS_15WgradSyncMethodE3ENS_16CompileConditionILi900EEEEEvPT_S6_S6_PKS5_S8_S8_S8_PKfflPfPj)
        .other          _ZN13group_norm_v218gn_bwd_cuda_kernelI6__halfLi320ELi1ELi16ELi20ELi1024ELb1ELb1ELi64ELi320ELi320ELi4ELb1ELi9ELb0ELb0ELNS_15WgradSyncMethodE3ENS_16CompileConditionILi900EEEEEvPT_S6_S6_PKS5_S8_S8_S8_PKfflPfPj,@"STO_CUDA_ENTRY STV_DEFAULT"
_ZN13group_norm_v218gn_bwd_cuda_kernelI6__halfLi320ELi1ELi16ELi20ELi1024ELb1ELb1ELi64ELi320ELi320ELi4ELb1ELi9ELb0ELb0ELNS_15WgradSyncMethodE3ENS_16CompileConditionILi900EEEEEvPT_S6_S6_PKS5_S8_S8_S8_PKfflPfPj:
.text._ZN13group_norm_v218gn_bwd_cuda_kernelI6__halfLi320ELi1ELi16ELi20ELi1024ELb1ELb1ELi64ELi320ELi320ELi4ELb1ELi9ELb0ELb0ELNS_15WgradSyncMethodE3ENS_16CompileConditionILi900EEEEEvPT_S6_S6_PKS5_S8_S8_S8_PKfflPfPj:
        /* <DEDUP_REMOVED lines=28> */
.L_x_3421:
        /* <DEDUP_REMOVED lines=8> */
.L_x_3420:
[----:B------:R-:W-:Y:S05]  /*0240*/  WARPSYNC.ALL ;  /* 0x0000000000007948 */ /* 0x000fea0003800000 */
[----:B------:R-:W-:Y:S06]  /*0250*/  BAR.SYNC.DEFER_BLOCKING 0x0 ;  /* 0x0000000000007b1d */ /* 0x000fec0000010000 */
[----:B------:R-:W-:Y:S05]  /*0260*/  BRA `(.L_x_3422) ;  /* 0x0000008000f07947 */ /* 0x000fea0003800000 */
.L_x_3419:
        /* <DEDUP_REMOVED lines=17> */
[----:B------:R-:W-:-:S02]  /*0380*/  SHF.L.U32 R10, R0, 0x4, RZ ;  /* 0x00000004000a7819 */ /* 0x000fc400000006ff */
[----:B------:R-:W-:Y:S02]  /*0390*/  CS2R R80, SRZ ;  /* 0x0000000000507805 */ /* 0x000fe4000001ff00 */
[----:B------:R-:W-:Y:S01]  /*03a0*/  MOV R9, UR4 ;  /* 0x0000000400097c02 */ /* 0x000fe20008000f00 */
[----:B------:R-:W-:Y:S01]  /*03b0*/  IMAD R0, R0, 0x14, RZ ;  /* 0x0000001400007824 */ /* 0x000fe200078e02ff */
[----:B------:R-:W-:Y:S02]  /*03c0*/  SHF.R.U32.HI R2, RZ, 0x2, R3 ;  /* 0x00000002ff027819 */ /* 0x000fe40000011603 */
[----:B------:R-:W-:Y:S02]  /*03d0*/  CS2R R72, SRZ ;  /* 0x0000000000487805 */ /* 0x000fe4000001ff00 */
[----:B0-----:R-:W-:Y:S02]  /*03e0*/  LOP3.LUT R4, R10, 0xfffffff0, R9, 0xe2, !PT ;  /* 0xfffffff00a047812 */ /* 0x001fe400078ee209 */
[----:B------:R-:W-:-:S02]  /*03f0*/  CS2R R74, SRZ ;  /* 0x00000000004a7805 */ /* 0x000fc4000001ff00 */
[----:B------:R-:W-:Y:S02]  /*0400*/  SHF.R.S32.HI R8, RZ, 0x1f, R16 ;  /* 0x0000001fff087819 */ /* 0x000fe40000011410 */
[----:B------:R-:W-:Y:S02]  /*0410*/  CS2R R76, SRZ ;  /* 0x00000000004c7805 */ /* 0x000fe4000001ff00 */
[C---:B------:R-:W-:Y:S01]  /*0420*/  IADD3 R5, R0.reuse, 0x8, RZ ;  /* 0x0000000800057810 */ /* 0x040fe20007ffe0ff */
[----:B------:R0:W-:Y:S01]  /*0430*/  STL [R1+0x3c], R4 ;  /* 0x00003c0401007387 */ /* 0x0001e20000100800 */
[C---:B------:R-:W-:Y:S02]  /*0440*/  IADD3 R3, R0.reuse, 0x4, RZ ;  /* 0x0000000400037810 */ /* 0x040fe40007ffe0ff */
[----:B-1----:R-:W-:Y:S01]  /*0450*/  IADD3 R6, R0, 0xc, RZ ;  /* 0x0000000c00067810 */ /* 0x002fe20007ffe0ff */
[----:B------:R1:W-:Y:S01]  /*0460*/  STL [R1], R2 ;  /* 0x0000000201007387 */ /* 0x0003e20000100800 */
[----:B------:R-:W-:Y:S01]  /*0470*/  SHF.R.U32.HI R5, RZ, 0x2, R5 ;  /* 0x00000002ff057819 */ /* 0x000fe20000011605 */
[----:B----4-:R-:W-:Y:S01]  /*0480*/  ULEA UR6, UR9, UR6, 0x18 ;  /* 0x0000000609067291 */ /* 0x010fe2000f8ec03f */
[----:B------:R-:W-:Y:S01]  /*0490*/  SHF.R.U32.HI R3, RZ, 0x2, R3 ;  /* 0x00000002ff037819 */ /* 0x000fe20000011603 */
[----:B------:R-:W-:Y:S01]  /*04a0*/  ULEA UR9, UR9, UR8, 0x18 ;  /* 0x0000000809097291 */ /* 0x000fe2000f8ec03f */
[----:B0-----:R-:W-:-:S02]  /*04b0*/  LEA.HI R4, R8, R16, RZ, 0x2 ;  /* 0x0000001008047211 */ /* 0x001fc400078f10ff */
[----:B------:R-:W-:Y:S01]  /*04c0*/  SHF.R.U32.HI R6, RZ, 0x2, R6 ;  /* 0x00000002ff067819 */ /* 0x000fe20000011606 */
[----:B------:R-:W-:Y:S01]  /*04d0*/  UMOV UR8, UR12 ;  /* 0x0000000c00087c82 */ /* 0x000fe20008000000 */
[----:B-1----:R-:W-:Y:S02]  /*04e0*/  SHF.R.U32.HI R2, RZ, 0x2, R0 ;  /* 0x00000002ff027819 */ /* 0x002fe40000011600 */
        /* <DEDUP_REMOVED lines=17> */
[----:B------:R-:W-:Y:S01]  /*0600*/  SHF.R.S32.HI R12, RZ, 0x1f, R7 ;  /* 0x0000001fff0c7819 */ /* 0x000fe20000011407 */
[----:B------:R-:W-:Y:S01]  /*0610*/  UIADD3 UR10, -UR12, URZ, URZ ;  /* 0x0000003f0c0a7290 */ /* 0x000fe2000fffe13f */
[----:B------:R-:W-:Y:S01]  /*0620*/  LOP3.LUT R14, R11, 0x18, RZ, 0xc0, !PT ;  /* 0x000000180b0e7812 */ /* 0x000fe200078ec0ff */
[----:B------:R-:W-:Y:S01]  /*0630*/  ULEA.HI.X UR7, UR12, UR11, UR5, 0x2, UP0 ;  /* 0x0000000b0c077291 */ /* 0x000fe200080f1405 */
[----:B------:R-:W-:Y:S01]  /*0640*/  LEA.HI R6, R3, R0, RZ, 0x2 ;  /* 0x0000000003067211 */ /* 0x000fe200078f10ff */
[----:B------:R-:W-:Y:S01]  /*0650*/  UISETP.NE.AND UP0, UPT, UR22, UR10, UPT ;  /* 0x0000000a1600728c */ /* 0x000fe2000bf05270 */
[----:B------:R-:W-:Y:S01]  /*0660*/  SHF.R.S32.HI R0, RZ, 0x1f, R5 ;  /* 0x0000001fff007819 */ /* 0x000fe20000011405 */
[----:B------:R-:W0:Y:S01]  /*0670*/  LDC.64 R2, c[0x0][0x260] ;  /* 0x00009800ff027b82 */ /* 0x000e220000000a00 */
[----:B------:R-:W-:-:S02]  /*0680*/  LEA.HI R12, R12, R7, RZ, 0x2 ;  /* 0x000000070c0c7211 */ /* 0x000fc400078f10ff */
[----:B------:R-:W-:Y:S02]  /*0690*/  IADD3 R7, R9, R14, RZ ;  /* 0x0000000e09077210 */ /* 0x000fe40007ffe0ff */
[----:B------:R-:W-:Y:S02]  /*06a0*/  LEA.HI R10, R0, R5, RZ, 0x2 ;  /* 0x00000005000a7211 */ /* 0x000fe400078f10ff */
        /* <DEDUP_REMOVED lines=20> */
[----:B------:R-:W-:Y:S02]  /*07f0*/  LOP3.LUT R6, R4, 0x3, R11, 0x78, !PT ;  /* 0x0000000304067812 */ /* 0x000fe400078e780b */
[----:B------:R-:W-:-:S02]  /*0800*/  LEA R12, R16, UR9, 0x5 ;  /* 0x00000009100c7c11 */ /* 0x000fc4000f8e28ff */
[----:B-1----:R-:W-:Y:S02]  /*0810*/  SHF.R.U32.HI R7, RZ, 0x4, R8 ;  /* 0x00000004ff077819 */ /* 0x002fe40000011608 */
[----:B----4-:R-:W-:Y:S02]  /*0820*/  SHF.L.U32 R5, R0, 0x1, RZ ;  /* 0x0000000100057819 */ /* 0x010fe400000006ff */
[C---:B------:R-:W-:Y:S02]  /*0830*/  LOP3.LUT R0, R4.reuse, 0x3, R7, 0x78, !PT ;  /* 0x0000000304007812 */ /* 0x040fe400078e7807 */
[C---:B------:R-:W-:Y:S01]  /*0840*/  LOP3.LUT R7, R4.reuse, 0x3, R9, 0x78, !PT ;  /* 0x0000000304077812 */ /* 0x040fe200078e7809 */
[----:B0-----:R-:W-:Y:S02]  /*0850*/  IMAD.WIDE.U32 R2, R5, 0x4, R2 ;  /* 0x0000000405027825 */ /* 0x001fe400078e0002 */
[----:B------:R0:W-:Y:S04]  /*0860*/  STL [R1+0x2c], R0 ;  /* 0x00002c0001007387 */ /* 0x0001e80000100800 */
[----:B------:R-:W-:Y:S04]  /*0870*/  STL [R1+0x28], R7 ;  /* 0x0000280701007387 */ /* 0x000fe80000100800 */
[----:B------:R-:W-:Y:S01]  /*0880*/  STL [R1+0x24], R6 ;  /* 0x0000240601007387 */ /* 0x000fe20000100800 */
[----:B0-----:R-:W-:-:S05]  /*0890*/  LOP3.LUT R0, R4, 0x3, R13, 0x78, !PT ;  /* 0x0000000304007812 */ /* 0x001fca00078e780d */
[----:B------:R-:W-:Y:S04]  /*08a0*/  STL [R1+0x20], R0 ;  /* 0x0000200001007387 */ /* 0x000fe80000100800 */
[----:B------:R0:W-:Y:S02]  /*08b0*/  STL.64 [R1+0x8], R2 ;  /* 0x0000080201007387 */ /* 0x0001e40000100a00 */
[----:B0-----:R-:W-:-:S04]  /*08c0*/  SHF.L.U32 R2, R16, 0x1, RZ ;  /* 0x0000000110027819 */ /* 0x001fc800000006ff */
[C---:B------:R-:W-:Y:S02]  /*08d0*/  LOP3.LUT R10, R2.reuse, 0x18, RZ, 0xc0, !PT ;  /* 0x00000018020a7812 */ /* 0x040fe400078ec0ff */
[----:B------:R-:W-:Y:S02]  /*08e0*/  LOP3.LUT R11, R2, 0x18, RZ, 0xc, !PT ;  /* 0x00000018020b7812 */ /* 0x000fe400078e0cff */
[C---:B------:R-:W-:Y:S02]  /*08f0*/  LOP3.LUT R2, R10.reuse, 0x8, RZ, 0x3c, !PT ;  /* 0x000000080a027812 */ /* 0x040fe400078e3cff */
[----:B------:R-:W-:Y:S02]  /*0900*/  LOP3.LUT R10, R10, 0x10, RZ, 0x3c, !PT ;  /* 0x000000100a0a7812 */ /* 0x000fe400078e3cff */
[C---:B------:R-:W-:Y:S02]  /*0910*/  IADD3 R13, R12.reuse, R11, RZ ;  /* 0x0000000b0c0d7210 */ /* 0x040fe40007ffe0ff */
[----:B------:R-:W-:-:S02]  /*0920*/  IADD3 R11, R12, R2, RZ ;  /* 0x000000020c0b7210 */ /* 0x000fc40007ffe0ff */
[----:B------:R-:W-:Y:S01]  /*0930*/  IADD3 R2, R12, R10, RZ ;  /* 0x0000000a0c027210 */ /* 0x000fe20007ffe0ff */
[----:B------:R0:W-:Y:S04]  /*0940*/  STL [R1+0x30], R13 ;  /* 0x0000300d01007387 */ /* 0x0001e80000100800 */
[----:B------:R0:W-:Y:S04]  /*0950*/  STL [R1+0x38], R11 ;  /* 0x0000380b01007387 */ /* 0x0001e80000100800 */
[----:B------:R0:W-:Y:S01]  /*0960*/  STL [R1+0x34], R2 ;  /* 0x0000340201007387 */ /* 0x0001e20000100800 */
[----:B--2---:R-:W-:-:S02]  /*0970*/  HADD2.F32 R0, -RZ, R20.H0_H0 ;  /* 0x20000014ff007230 */ /* 0x004fc40000004100 */
[----:B------:R-:W-:Y:S02]  /*0980*/  HADD2.F32 R3, -RZ, R20.H1_H1 ;  /* 0x30000014ff037230 */ /* 0x000fe40000004100 */
[--C-:B------:R-:W-:Y:S02]  /*0990*/  HADD2.F32 R4, -RZ, R21.reuse.H0_H0 ;  /* 0x20000015ff047230 */ /* 0x100fe40000004100 */
[----:B------:R-:W-:Y:S02]  /*09a0*/  HADD2.F32 R5, -RZ, R21.H1_H1 ;  /* 0x30000015ff057230 */ /* 0x000fe40000004100 */
[--C-:B---3--:R-:W-:Y:S02]  /*09b0*/  HADD2.F32 R6, -RZ, R22.reuse.H0_H0 ;  /* 0x20000016ff067230 */ /* 0x108fe40000004100 */
[----:B------:R-:W-:Y:S02]  /*09c0*/  HADD2.F32 R7, -RZ, R22.H1_H1 ;  /* 0x30000016ff077230 */ /* 0x000fe40000004100 */
[----:B------:R-:W-:-:S02]  /*09d0*/  HADD2.F32 R8, -RZ, R23.H0_H0 ;  /* 0x20000017ff087230 */ /* 0x000fc40000004100 */
[----:B0-----:R-:W-:-:S07]  /*09e0*/  HADD2.F32 R9, -RZ, R23.H1_H1 ;  /* 0x30000017ff097230 */ /* 0x001fce0000004100 */
.L_x_3432:
[----:B------:R-:W2:Y:S01]  /*09f0*/  LDL R12, [R1] ;  /* 0x00000000010c7983 */ /* 0x000ea20000100800 */
[----:B0-----:R-:W0:Y:S01]  /*0a00*/  S2R R2, SR_TID.X ;  /* 0x0000000000027919 */ /* 0x001e220000002100 */
[----:B------:R-:W-:Y:S01]  /*0a10*/  USHF.L.U32 UR10, UR22, 0x6, URZ ;  /* 0x00000006160a7899 */ /* 0x000fe2000800063f */
[----:B------:R-:W-:Y:S01]  /*0a20*/  HFMA2.MMA R29, -RZ, RZ, 0, 0 ;  /* 0x00000000ff1d7435 */ /* 0x000fe200000001ff */
[----:B------:R-:W-:Y:S01]  /*0a30*/  MOV R11, UR12 ;  /* 0x0000000c000b7c02 */ /* 0x000fe20008000f00 */
[----:B------:R-:W-:Y:S01]  /*0a40*/  ULDC.64 UR18, c[0x0][0x248] ;  /* 0x0000920000127ab9 */ /* 0x000fe20000000a00 */
[----:B------:R-:W-:Y:S01]  /*0a50*/  ULOP3.LUT UR10, UR10, 0x3c0, URZ, 0xc0, !UPT ;  /* 0x000003c00a0a7892 */ /* 0x000fe2000f8ec03f */
[----:B------:R-:W-:Y:S01]  /*0a60*/  MOV R10, UR5 ;  /* 0x00000005000a7c02 */ /* 0x000fe20008000f00 */
[----:B------:R-:W-:Y:S01]  /*0a70*/  ULDC UR13, c[0x0][0x250] ;  /* 0x00009400000d7ab9 */ /* 0x000fe20000000800 */
[----:B0-----:R-:W-:-:S05]  /*0a80*/  IMAD.WIDE.U32 R160, R2, -0x33333333, RZ ;  /* 0xcccccccd02a07825 */ /* 0x001fca00078e00ff */
[----:B------:R-:W-:-:S05]  /*0a90*/  SHF.R.U32.HI R160, RZ, 0x6, R161 ;  /* 0x00000006ffa07819 */ /* 0x000fca00000116a1 */
[----:B------:R-:W-:Y:S01]  /*0aa0*/  IMAD R97, R160, -0x50, R2 ;  /* 0xffffffb0a0617824 */ /* 0x000fe200078e0202 */
[----:B------:R-:W-:-:S04]  /*0ab0*/  MOV R2, UR12 ;  /* 0x0000000c00027c02 */ /* 0x000fc80008000f00 */
[----:B------:R-:W-:Y:S02]  /*0ac0*/  SHF.L.U32 R28, R97, 0x2, RZ ;  /* 0x00000002611c7819 */ /* 0x000fe400000006ff */
[----:B------:R-:W-:Y:S01]  /*0ad0*/  IADD3 R83, R160, UR10, RZ ;  /* 0x0000000aa0537c10 */ /* 0x000fe2000fffe0ff */
[----:B------:R-:W-:Y:S02]  /*0ae0*/  UIMAD UR10, UR5, 0x50000, URZ ;  /* 0x00050000050a78a4 */ /* 0x000fe4000f8e023f */
[----:B------:R-:W-:-:S04]  /*0af0*/  IMAD.WIDE.U32 R28, R11, 0x50000, R28 ;  /* 0x000500000b1c7825 */ /* 0x000fc800078e001c */
[----:B------:R-:W-:Y:S01]  /*0b00*/  IMAD R83, R83, 0x140, RZ ;  /* 0x0000014053537824 */ /* 0x000fe200078e02ff */
[----:B------:R-:W-:Y:S01]  /*0b10*/  IADD3 R13, R29, UR10, RZ ;  /* 0x0000000a1d0d7c10 */ /* 0x000fe2000fffe0ff */
[----:B------:R-:W-:-:S03]  /*0b20*/  ULDC.64 UR10, c[0x0][0x230] ;  /* 0x00008c00000a7ab9 */ /* 0x000fc60000000a00 */
[----:B------:R-:W-:-:S04]  /*0b30*/  IADD3 R159, P1, R83, R28, RZ ;  /* 0x0000001c539f7210 */ /* 0x000fc80007f3e0ff */
[----:B------:R-:W-:Y:S02]  /*0b40*/  SHF.L.U32 R150, R159, 0x1, RZ ;  /* 0x000000019f967819 */ /* 0x000fe400000006ff */
[----:B------:R-:W-:Y:S02]  /*0b50*/  IADD3 R21, R83, 0x1400, RZ ;  /* 0x0000140053157810 */ /* 0x000fe40007ffe0ff */
[----:B--2---:R-:W-:-:S04]  /*0b60*/  LEA R2, P0, R2, R12, 0x4 ;  /* 0x0000000c02027211 */ /* 0x004fc800078020ff */
[----:B------:R-:W-:Y:S02]  /*0b70*/  LEA.HI.X R11, R11, RZ, R10, 0x4, P0 ;  /* 0x000000ff0b0b7211 */ /* 0x000fe400000f240a */
[----:B------:R-:W-:-:S04]  /*0b80*/  LEA R92, P0, R2, UR18, 0x3 ;  /* 0x00000012025c7c11 */ /* 0x000fc8000f8018ff */
[----:B------:R-:W-:Y:S01]  /*0b90*/  LEA.HI.X R93, R2, UR19, R11, 0x3, P0 ;  /* 0x00000013025d7c11 */ /* 0x000fe200080f1c0b */
[----:B------:R-:W-:Y:S01]  /*0ba0*/  ULDC.64 UR18, c[0x0][0x228] ;  /* 0x00008a0000127ab9 */ /* 0x000fe20000000a00 */
[----:B------:R-:W-:-:S04]  /*0bb0*/  IADD3.X R2, RZ, R13, RZ, P1, !PT ;  /* 0x0000000dff027210 */ /* 0x000fc80000ffe4ff */
[----:B------:R-:W2:Y:S01]  /*0bc0*/  LDG.E.64.CONSTANT R92, desc[UR14][R92.64] ;  /* 0x0000000e5c5c7981 */ /* 0x000ea2000c1e9b00 */
[----:B------:R-:W-:Y:S02]  /*0bd0*/  SHF.L.U64.HI R159, R159, 0x1, R2 ;  /* 0x000000019f9f7819 */ /* 0x000fe40000010202 */
[----:B------:R-:W-:-:S04]  /*0be0*/  IADD3 R16, P0, R150, UR10, RZ ;  /* 0x0000000a96107c10 */ /* 0x000fc8000ff1e0ff */
        /* <DEDUP_REMOVED lines=12> */
[----:B------:R-:W-:Y:S02]  /*0cb0*/  IADD3.X R2, RZ, R13, RZ, P0, !PT ;  /* 0x0000000dff027210 */ /* 0x000fe400007fe4ff */
[C---:B------:R-:W-:Y:S02]  /*0cc0*/  SHF.L.U32 R152, R11.reuse, 0x1, RZ ;  /* 0x000000010b987819 */ /* 0x040fe400000006ff */
[----:B------:R-:W-:Y:S02]  /*0cd0*/  SHF.L.U64.HI R157, R11, 0x1, R2 ;  /* 0x000000010b9d7819 */ /* 0x000fe40000010202 */
[----:B------:R-:W-:-:S04]  /*0ce0*/  IADD3 R18, P0, R152, UR10, RZ ;  /* 0x0000000a98127c10 */ /* 0x000fc8000ff1e0ff */
        /* <DEDUP_REMOVED lines=51> */
[C---:B------:R-:W-:Y:S02]  /*1020*/  FADD.FTZ R21, -R92.reuse, R21 ;  /* 0x000000155c157221 */ /* 0x040fe40000010100 */
[----:B------:R-:W-:Y:S02]  /*1030*/  FADD.FTZ R33, -R92, R33 ;  /* 0x000000215c217221 */ /* 0x000fe40000010100 */
[C---:B0-----:R-:W-:Y:S02]  /*1040*/  FMUL.FTZ R2, R40.reuse, R21 ;  /* 0x0000001528027220 */ /* 0x041fe40000410000 */
[----:B------:R-:W-:Y:S01]  /*1050*/  FMUL.FTZ R99, R40, R33 ;  /* 0x0000002128637220 */ /* 0x000fe20000410000 */
[--C-:B------:R-:W-:Y:S02]  /*1060*/  HADD2.F32 R21, -RZ, R17.reuse.H0_H0 ;  /* 0x20000011ff157230 */ /* 0x100fe40000004100 */
[----:B------:R-:W-:Y:S01]  /*1070*/  HADD2.F32 R33, -RZ, R17.H1_H1 ;  /* 0x30000011ff217230 */ /* 0x000fe20000004100 */
[----:B------:R-:W-:-:S04]  /*1080*/  IADD3 R17, R83, 0x2800, RZ ;  /* 0x0000280053117810 */ /* 0x000fc80007ffe0ff */
[----:B------:R-:W-:Y:S01]  /*1090*/  IADD3 R90, P0, R17, R28, RZ ;  /* 0x0000001c115a7210 */ /* 0x000fe20007f1e0ff */
[----:B------:R-:W-:Y:S01]  /*10a0*/  FADD.FTZ R21, -R92, R21 ;  /* 0x000000155c157221 */ /* 0x000fe20000010100 */
[----:B----4-:R-:W-:Y:S02]  /*10b0*/  HADD2.F32 R17, -RZ, R14.H1_H1 ;  /* 0x3000000eff117230 */ /* 0x010fe40000004100 */
[----:B------:R-:W-:Y:S01]  /*10c0*/  IADD3.X R53, RZ, R13, RZ, P0, !PT ;  /* 0x0000000dff357210 */ /* 0x000fe200007fe4ff */
[----:B------:R-:W-:-:S03]  /*10d0*/  FMUL.FTZ R98, R40, R21 ;  /* 0x0000001528627220 */ /* 0x000fc60000410000 */
[C---:B------:R-:W-:Y:S02]  /*10e0*/  SHF.L.U64.HI R53, R90.reuse, 0x1, R53 ;  /* 0x000000015a357819 */ /* 0x040fe40000010235 */
[----:B------:R-:W-:Y:S01]  /*10f0*/  SHF.L.U32 R90, R90, 0x1, RZ ;  /* 0x000000015a5a7819 */ /* 0x000fe200000006ff */
[C---:B------:R-:W-:Y:S01]  /*1100*/  FADD.FTZ R33, -R92.reuse, R33 ;  /* 0x000000215c217221 */ /* 0x040fe20000010100 */
[----:B------:R-:W-:Y:S01]  /*1110*/  FADD.FTZ R17, -R92, R17 ;  /* 0x000000115c117221 */ /* 0x000fe20000010100 */
[----:B------:R-:W-:Y:S01]  /*1120*/  HADD2.F32 R21, -RZ, R14.H0_H0 ;  /* 0x2000000eff157230 */ /* 0x000fe20000004100 */
[----:B------:R-:W-:Y:S02]  /*1130*/  IADD3 R16, P0, R152, UR18, RZ ;  /* 0x0000001298107c10 */ /* 0x000fe4000ff1e0ff */
[----:B------:R-:W-:Y:S01]  /*1140*/  IADD3 R14, P1, R90, UR10, RZ ;  /* 0x0000000a5a0e7c10 */ /* 0x000fe2000ff3e0ff */
[C---:B------:R-:W-:Y:S01]  /*1150*/  FMUL.FTZ R93, R40.reuse, R33 ;  /* 0x00000021285d7220 */ /* 0x040fe20000410000 */
[----:B------:R-:W-:Y:S01]  /*1160*/  FMUL.FTZ R68, R40, R17 ;  /* 0x0000001128447220 */ /* 0x000fe20000410000 */
[--C-:B------:R-:W-:Y:S01]  /*1170*/  HADD2.F32 R33, -RZ, R15.reuse.H0_H0 ;  /* 0x2000000fff217230 */ /* 0x100fe20000004100 */
[----:B------:R-:W-:Y:S01]  /*1180*/  IADD3.X R17, R157, UR19, RZ, P0, !PT ;  /* 0x000000139d117c10 */ /* 0x000fe200087fe4ff */
[----:B------:R-:W-:Y:S01]  /*1190*/  HADD2.F32 R37, -RZ, R15.H1_H1 ;  /* 0x3000000fff257230 */ /* 0x000fe20000004100 */
[----:B------:R-:W-:Y:S01]  /*11a0*/  IADD3.X R15, R53, UR11, RZ, P1, !PT ;  /* 0x0000000b350f7c10 */ /* 0x000fe20008ffe4ff */
[C---:B------:R-:W-:Y:S01]  /*11b0*/  FADD.FTZ R21, -R92.reuse, R21 ;  /* 0x000000155c157221 */ /* 0x040fe20000010100 */
[----:B------:R-:W-:-:S02]  /*11c0*/  FADD.FTZ R33, -R92, R33 ;  /* 0x000000215c217221 */ /* 0x000fc40000010100 */
[----:B------:R-:W2:Y:S01]  /*11d0*/  LDG.E.64.CONSTANT R16, desc[UR14][R16.64] ;  /* 0x0000000e10107981 */ /* 0x000ea2000c1e9b00 */
[----:B------:R-:W-:-:S03]  /*11e0*/  FMUL.FTZ R69, R40, R21 ;  /* 0x0000001528457220 */ /* 0x000fc60000410000 */
[----:B------:R-:W3:Y:S01]  /*11f0*/  LDG.E.64.CONSTANT R14, desc[UR14][R14.64] ;  /* 0x0000000e0e0e7981 */ /* 0x000ee2000c1e9b00 */
[--C-:B-----5:R-:W-:Y:S02]  /*1200*/  HADD2.F32 R21, -RZ, R18.reuse.H0_H0 ;  /* 0x20000012ff157230 */ /* 0x120fe40000004100 */
[----:B------:R-:W-:Y:S01]  /*1210*/  FMUL.FTZ R67, R40, R33 ;  /* 0x0000002128437220 */ /* 0x000fe20000410000 */
[----:B------:R-:W-:Y:S02]  /*1220*/  HADD2.F32 R33, -RZ, R18.H1_H1 ;  /* 0x30000012ff217230 */ /* 0x000fe40000004100 */
[----:B------:R-:W-:-:S03]  /*1230*/  FADD.FTZ R21, -R92, R21 ;  /* 0x000000155c157221 */ /* 0x000fc60000010100 */
[----:B------:R-:W-:Y:S01]  /*1240*/  FADD.FTZ R33, -R92, R33 ;  /* 0x000000215c217221 */ /* 0x000fe20000010100 */
[C---:B------:R-:W-:Y:S01]  /*1250*/  FMUL.FTZ R65, R40.reuse, R21 ;  /* 0x0000001528417220 */ /* 0x040fe20000410000 */
[--C-:B------:R-:W-:Y:S02]  /*1260*/  HADD2.F32 R21, -RZ, R19.reuse.H0_H0 ;  /* 0x20000013ff157230 */ /* 0x100fe40000004100 */
[----:B------:R-:W-:Y:S01]  /*1270*/  FMUL.FTZ R64, R40, R33 ;  /* 0x0000002128407220 */ /* 0x000fe20000410000 */
[----:B------:R-:W-:Y:S01]  /*1280*/  HADD2.F32 R33, -RZ, R19.H1_H1 ;  /* 0x30000013ff217230 */ /* 0x000fe20000004100 */
[----:B------:R-:W-:Y:S01]  /*1290*/  IADD3 R19, R83, 0x2d00, RZ ;  /* 0x00002d0053137810 */ /* 0x000fe20007ffe0ff */
[----:B------:R-:W-:-:S03]  /*12a0*/  FADD.FTZ R21, -R92, R21 ;  /* 0x000000155c157221 */ /* 0x000fc60000010100 */
[----:B------:R-:W-:Y:S01]  /*12b0*/  IADD3 R84, P0, R19, R28, RZ ;  /* 0x0000001c13547210 */ /* 0x000fe20007f1e0ff */
[----:B------:R-:W-:Y:S01]  /*12c0*/  FADD.FTZ R37, -R92, R37 ;  /* 0x000000255c257221 */ /* 0x000fe20000010100 */
[----:B------:R-:W-:Y:S01]  /*12d0*/  FMUL.FTZ R63, R40, R21 ;  /* 0x00000015283f7220 */ /* 0x000fe20000410000 */
[----:B------:R-:W-:Y:S01]  /*12e0*/  FADD.FTZ R33, -R92, R33 ;  /* 0x000000215c217221 */ /* 0x000fe20000010100 */
[----:B------:R-:W-:Y:S01]  /*12f0*/  HADD2.F32 R21, -RZ, R10.H1_H1 ;  /* 0x3000000aff157230 */ /* 0x000fe20000004100 */
[----:B------:R-:W-:Y:S01]  /*1300*/  IADD3.X R39, RZ, R13, RZ, P0, !PT ;  /* 0x0000000dff277210 */ /* 0x000fe200007fe4ff */
[C---:B------:R-:W-:Y:S01]  /*1310*/  FMUL.FTZ R66, R40.reuse, R37 ;  /* 0x0000002528427220 */ /* 0x040fe20000410000 */
[----:B------:R-:W-:Y:S01]  /*1320*/  IADD3 R20, P0, R153, UR18, RZ ;  /* 0x0000001299147c10 */ /* 0x000fe2000ff1e0ff */
[----:B------:R-:W-:Y:S01]  /*1330*/  FMUL.FTZ R62, R40, R33 ;  /* 0x00000021283e7220 */ /* 0x000fe20000410000 */
[--C-:B------:R-:W-:Y:S02]  /*1340*/  HADD2.F32 R33, -RZ, R11.reuse.H0_H0 ;  /* 0x2000000bff217230 */ /* 0x100fe40000004100 */
[----:B------:R-:W-:-:S02]  /*1350*/  HADD2.F32 R37, -RZ, R11.H1_H1 ;  /* 0x3000000bff257230 */ /* 0x000fc40000004100 */
[----:B------:R-:W-:Y:S01]  /*1360*/  FADD.FTZ R11, -R92, R21 ;  /* 0x000000155c0b7221 */ /* 0x000fe20000010100 */
[----:B------:R-:W-:-:S06]  /*1370*/  IADD3.X R21, R156, UR19, RZ, P0, !PT ;  /* 0x000000139c157c10 */ /* 0x000fcc00087fe4ff */
[----:B------:R-:W4:Y:S01]  /*1380*/  LDG.E.64.CONSTANT R20, desc[UR14][R20.64] ;  /* 0x0000000e14147981 */ /* 0x000f22000c1e9b00 */
[----:B------:R-:W-:Y:S02]  /*1390*/  HADD2.F32 R19, -RZ, R10.H0_H0 ;  /* 0x2000000aff137230 */ /* 0x000fe40000004100 */
[----:B------:R-:W-:Y:S01]  /*13a0*/  FMUL.FTZ R10, R40, R11 ;  /* 0x0000000b280a7220 */ /* 0x000fe20000410000 */
[----:B------:R-:W-:-:S05]  /*13b0*/  HADD2.F32 R11, -RZ, R34.H0_H0 ;  /* 0x20000022ff0b7230 */ /* 0x000fca0000004100 */
[----:B------:R-:W-:-:S04]  /*13c0*/  FADD.FTZ R11, -R92, R11 ;  /* 0x0000000b5c0b7221 */ /* 0x000fc80000010100 */
[----:B------:R-:W-:Y:S01]  /*13d0*/  FMUL.FTZ R149, R40, R11 ;  /* 0x0000000b28957220 */ /* 0x000fe20000410000 */
[--C-:B------:R-:W-:Y:S01]  /*13e0*/  HADD2.F32 R11, -RZ, R35.reuse.H0_H0 ;  /* 0x20000023ff0b7230 */ /* 0x100fe20000004100 */
[C---:B------:R-:W-:Y:S02]  /*13f0*/  SHF.L.U64.HI R50, R84.reuse, 0x1, R39 ;  /* 0x0000000154327819 */ /* 0x040fe40000010227 */
[----:B------:R-:W-:Y:S02]  /*1400*/  SHF.L.U32 R84, R84, 0x1, RZ ;  /* 0x0000000154547819 */ /* 0x000fe400000006ff */
[C---:B------:R-:W-:Y:S01]  /*1410*/  FADD.FTZ R11, -R92.reuse, R11 ;  /* 0x0000000b5c0b7221 */ /* 0x040fe20000010100 */
[C---:B------:R-:W-:Y:S01]  /*1420*/  FADD.FTZ R19, -R92.reuse, R19 ;  /* 0x000000135c137221 */ /* 0x040fe20000010100 */
[----:B------:R-:W-:Y:S01]  /*1430*/  FADD.FTZ R37, -R92, R37 ;  /* 0x000000255c257221 */ /* 0x000fe20000010100 */
[----:B------:R-:W-:Y:S02]  /*1440*/  HADD2.F32 R35, -RZ, R35.H1_H1 ;  /* 0x30000023ff237230 */ /* 0x000fe40000004100 */
[----:B------:R-:W-:Y:S01]  /*1450*/  FMUL.FTZ R147, R40, R11 ;  /* 0x0000000b28937220 */ /* 0x000fe20000410000 */
[----:B------:R-:W-:Y:S01]  /*1460*/  IADD3 R32, P0, R84, UR10, RZ ;  /* 0x0000000a54207c10 */ /* 0x000fe2000ff1e0ff */
[----:B------:R-:W-:-:S02]  /*1470*/  HADD2.F32 R11, -RZ, R30.H0_H0 ;  /* 0x2000001eff0b7230 */ /* 0x000fc40000004100 */
[----:B------:R-:W-:Y:S01]  /*1480*/  FMUL.FTZ R61, R40, R19 ;  /* 0x00000013283d7220 */ /* 0x000fe20000410000 */
[----:B------:R-:W-:Y:S01]  /*1490*/  FADD.FTZ R19, -R92, R33 ;  /* 0x000000215c137221 */ /* 0x000fe20000010100 */
[----:B------:R-:W-:Y:S01]  /*14a0*/  FMUL.FTZ R12, R40, R37 ;  /* 0x00000025280c7220 */ /* 0x000fe20000410000 */
[----:B------:R-:W-:Y:S01]  /*14b0*/  IADD3.X R33, R50, UR11, RZ, P0, !PT ;  /* 0x0000000b32217c10 */ /* 0x000fe200087fe4ff */
[----:B------:R-:W-:Y:S02]  /*14c0*/  HADD2.F32 R37, -RZ, R34.H1_H1 ;  /* 0x30000022ff257230 */ /* 0x000fe40000004100 */
[----:B------:R-:W-:Y:S01]  /*14d0*/  FADD.FTZ R35, -R92, R35 ;  /* 0x000000235c237221 */ /* 0x000fe20000010100 */
[----:B------:R-:W-:Y:S01]  /*14e0*/  IADD3 R34, P0, R154, UR18, RZ ;  /* 0x000000129a227c10 */ /* 0x000fe2000ff1e0ff */
[----:B------:R-:W-:Y:S02]  /*14f0*/  FADD.FTZ R145, -R92, R11 ;  /* 0x0000000b5c917221 */ /* 0x000fe40000010100 */
[----:B------:R-:W0:Y:S01]  /*1500*/  S2R R11, SR_CgaCtaId ;  /* 0x00000000000b7919 */ /* 0x000e220000008800 */
[----:B------:R-:W-:Y:S01]  /*1510*/  FMUL.FTZ R146, R40, R35 ;  /* 0x0000002328927220 */ /* 0x000fe20000410000 */
[----:B------:R-:W-:Y:S01]  /*1520*/  IADD3.X R35, R155, UR19, RZ, P0, !PT ;  /* 0x000000139b237c10 */ /* 0x000fe200087fe4ff */
[----:B------:R-:W-:Y:S01]  /*1530*/  FFMA.FTZ R71, R0, R2, R6 ;  /* 0x0000000200477223 */ /* 0x000fe20000010006 */
[----:B------:R-:W5:Y:S04]  /*1540*/  LDG.E.64.CONSTANT R32, desc[UR14][R32.64] ;  /* 0x0000000e20207981 */ /* 0x000f68000c1e9b00 */
[----:B------:R-:W5:Y:S01]  /*1550*/  LDG.E.64.CONSTANT R34, desc[UR14][R34.64] ;  /* 0x0000000e22227981 */ /* 0x000f62000c1e9b00 */
[----:B------:R-:W-:Y:S01]  /*1560*/  FMUL.FTZ R107, R71, -1.4426950216293334961 ;  /* 0xbfb8aa3b476b7820 */ /* 0x000fe20000410000 */
[----:B------:R-:W-:Y:S01]  /*1570*/  FFMA.FTZ R89, R3, R99, R7 ;  /* 0x0000006303597223 */ /* 0x000fe20000010007 */
[----:B------:R-:W-:-:S03]  /*1580*/  FADD.FTZ R37, -R92, R37 ;  /* 0x000000255c257221 */ /* 0x000fc60000010100 */
[----:B------:R-:W-:Y:S01]  /*1590*/  FMUL.FTZ R100, R89, -1.4426950216293334961 ;  /* 0xbfb8aa3b59647820 */ /* 0x000fe20000410000 */
[----:B------:R-:W1:Y:S01]  /*15a0*/  MUFU.EX2 R107, R107 ;  /* 0x0000006b006b7308 */ /* 0x000e620000000800 */
[----:B------:R-:W-:Y:S01]  /*15b0*/  FMUL.FTZ R148, R40, R37 ;  /* 0x0000002528947220 */ /* 0x000fe20000410000 */
[----:B------:R-:W-:Y:S02]  /*15c0*/  HADD2.F32 R37, -RZ, R30.H1_H1 ;  /* 0x3000001eff257230 */ /* 0x000fe40000004100 */
[----:B------:R-:W-:Y:S01]  /*15d0*/  FFMA.FTZ R43, R4, R98, R8 ;  /* 0x00000062042b7223 */ /* 0x000fe20000010008 */
[----:B------:R-:W-:-:S03]  /*15e0*/  MOV R30, 0x400 ;  /* 0x00000400001e7802 */ /* 0x000fc60000000f00 */
[----:B------:R-:W1:Y:S01]  /*15f0*/  MUFU.EX2 R100, R100 ;  /* 0x0000006400647308 */ /* 0x000e620000000800 */
[----:B------:R-:W-:Y:S01]  /*1600*/  FMUL.FTZ R82, R43, -1.4426950216293334961 ;  /* 0xbfb8aa3b2b527820 */ /* 0x000fe20000410000 */
[----:B------:R-:W-:Y:S01]  /*1610*/  IADD3 R30, R30, 0x2800, RZ ;  /* 0x000028001e1e7810 */ /* 0x000fe20007ffe0ff */
[----:B------:R-:W-:Y:S01]  /*1620*/  FFMA.FTZ R60, R5, R93, R9 ;  /* 0x0000005d053c7223 */ /* 0x000fe20000010009 */
[--C-:B------:R-:W-:Y:S02]  /*1630*/  HADD2.F32 R39, -RZ, R31.reuse.H0_H0 ;  /* 0x2000001fff277230 */ /* 0x100fe40000004100 */
[----:B0-----:R-:W-:Y:S02]  /*1640*/  LEA R30, R11, R30, 0x18 ;  /* 0x0000001e0b1e7211 */ /* 0x001fe400078ec0ff */
[----:B------:R-:W0:Y:S01]  /*1650*/  MUFU.EX2 R82, R82 ;  /* 0x0000005200527308 */ /* 0x000e220000000800 */
[----:B------:R-:W-:Y:S01]  /*1660*/  FMUL.FTZ R41, R60, -1.4426950216293334961 ;  /* 0xbfb8aa3b3c297820 */ /* 0x000fe20000410000 */
[----:B------:R-:W-:-:S02]  /*1670*/  HADD2.F32 R31, -RZ, R31.H1_H1 ;  /* 0x3000001fff1f7230 */ /* 0x000fc40000004100 */
[----:B------:R-:W-:Y:S02]  /*1680*/  IMAD R11, R97, 0x28, R30 ;  /* 0x00000028610b7824 */ /* 0x000fe400078e021e */
[----:B-1----:R-:W-:Y:S01]  /*1690*/  FADD.FTZ R97, R107, 1 ;  /* 0x3f8000006b617421 */ /* 0x002fe20000010000 */
[----:B------:R-:W-:Y:S01]  /*16a0*/  IADD3 R30, P0, R95, UR18, RZ ;  /* 0x000000125f1e7c10 */ /* 0x000fe2000ff1e0ff */
[----:B------:R-:W-:Y:S01]  /*16b0*/  FADD.FTZ R31, -R92, R31 ;  /* 0x0000001f5c1f7221 */ /* 0x000fe20000010100 */
[----:B------:R-:W1:Y:S01]  /*16c0*/  MUFU.EX2 R41, R41 ;  /* 0x0000002900297308 */ /* 0x000e620000000800 */
[----:B------:R-:W-:Y:S02]  /*16d0*/  FADD.FTZ R100, R100, 1 ;  /* 0x3f80000064647421 */ /* 0x000fe40000010000 */
[----:B------:R-:W-:Y:S01]  /*16e0*/  FMUL.FTZ R142, R40, R31 ;  /* 0x0000001f288e7220 */ /* 0x000fe20000410000 */
[----:B------:R-:W-:-:S04]  /*16f0*/  IADD3.X R31, R45, UR19, RZ, P0, !PT ;  /* 0x000000132d1f7c10 */ /* 0x000fc800087fe4ff */
[----:B------:R-:W1:Y:S01]  /*1700*/  MUFU.RCP R97, R97 ;  /* 0x0000006100617308 */ /* 0x000e620000001000 */
[----:B------:R-:W-:Y:S01]  /*1710*/  IADD3 R109, R83, 0x3c00, RZ ;  /* 0x00003c00536d7810 */ /* 0x000fe20007ffe0ff */
[----:B------:R-:W-:Y:S02]  /*1720*/  HADD2.F32 R45, -RZ, R48.H1_H1 ;  /* 0x30000030ff2d7230 */ /* 0x000fe40000004100 */
[----:B------:R-:W-:Y:S01]  /*1730*/  FFMA.FTZ R122, R0, R69, R6 ;  /* 0x00000045007a7223 */ /* 0x000fe20000010006 */
[----:B0-----:R-:W-:Y:S01]  /*1740*/  FADD.FTZ R115, R82, 1 ;  /* 0x3f80000052737421 */ /* 0x001fe20000010000 */
[----:B------:R-:W-:Y:S02]  /*1750*/  IADD3 R95, P3, R109, R28, RZ ;  /* 0x0000001c6d5f7210 */ /* 0x000fe40007f7e0ff */
[C---:B------:R-:W-:Y:S01]  /*1760*/  IADD3 R119, R83.reuse, 0x3200, RZ ;  /* 0x0000320053777810 */ /* 0x040fe20007ffe0ff */
[----:B------:R-:W0:Y:S01]  /*1770*/  MUFU.RCP R100, R100 ;  /* 0x0000006400647308 */ /* 0x000e220000001000 */
[----:B------:R-:W-:Y:S01]  /*1780*/  FADD.FTZ R109, -R92, R45 ;  /* 0x0000002d5c6d7221 */ /* 0x000fe20000010100 */
[----:B------:R-:W-:Y:S01]  /*1790*/  FMUL.FTZ R88, R122, -1.4426950216293334961 ;  /* 0xbfb8aa3b7a587820 */ /* 0x000fe20000410000 */
[----:B------:R-:W-:Y:S01]  /*17a0*/  LEA R160, R160, R11, 0x3 ;  /* 0x0000000ba0a07211 */ /* 0x000fe200078e18ff */
[----:B------:R-:W-:Y:S01]  /*17b0*/  HADD2.F32 R45, -RZ, R49.H0_H0 ;  /* 0x20000031ff2d7230 */ /* 0x000fe20000004100 */
[----:B------:R-:W-:-:S02]  /*17c0*/  IADD3 R121, R83, 0x3700, RZ ;  /* 0x0000370053797810 */ /* 0x000fc40007ffe0ff */
[----:B------:R-:W-:Y:S01]  /*17d0*/  IADD3 R107, R83, 0x4600, RZ ;  /* 0x00004600536b7810 */ /* 0x000fe20007ffe0ff */
[----:B-1----:R-:W-:Y:S01]  /*17e0*/  FADD.FTZ R124, R41, 1 ;  /* 0x3f800000297c7421 */ /* 0x002fe20000010000 */
[C---:B------:R-:W-:Y:S01]  /*17f0*/  IADD3 R11, R83.reuse, 0x4100, RZ ;  /* 0x00004100530b7810 */ /* 0x040fe20007ffe0ff */
[----:B------:R-:W1:Y:S01]  /*1800*/  MUFU.RCP R115, R115 ;  /* 0x0000007300737308 */ /* 0x000e620000001000 */
[----:B------:R-:W-:Y:S01]  /*1810*/  IADD3 R83, R83, 0x4b00, RZ ;  /* 0x00004b0053537810 */ /* 0x000fe20007ffe0ff */
[C---:B------:R-:W-:Y:S01]  /*1820*/  FADD.FTZ R139, -R92.reuse, R45 ;  /* 0x0000002d5c8b7221 */ /* 0x040fe20000010100 */
[----:B------:R-:W-:Y:S01]  /*1830*/  FADD.FTZ R37, -R92, R37 ;  /* 0x000000255c257221 */ /* 0x000fe20000010100 */
[-C--:B------:R-:W-:Y:S01]  /*1840*/  IADD3 R119, P5, R119, R28.reuse, RZ ;  /* 0x0000001c77777210 */ /* 0x080fe20007fbe0ff */
[----:B------:R-:W5:Y:S01]  /*1850*/  LDG.E.64.CONSTANT R30, desc[UR14][R30.64] ;  /* 0x0000000e1e1e7981 */ /* 0x000f62000c1e9b00 */
[-C--:B------:R-:W-:Y:S02]  /*1860*/  IADD3 R121, P4, R121, R28.reuse, RZ ;  /* 0x0000001c79797210 */ /* 0x080fe40007f9e0ff */
[----:B------:R-:W1:Y:S01]  /*1870*/  MUFU.EX2 R88, R88 ;  /* 0x0000005800587308 */ /* 0x000e620000000800 */
[----:B------:R-:W-:-:S02]  /*1880*/  IADD3 R11, P2, R11, R28, RZ ;  /* 0x0000001c0b0b7210 */ /* 0x000fc40007f5e0ff */
[-C--:B------:R-:W-:Y:S02]  /*1890*/  IADD3 R45, P1, R107, R28.reuse, RZ ;  /* 0x0000001c6b2d7210 */ /* 0x080fe40007f3e0ff */
[----:B------:R-:W-:Y:S01]  /*18a0*/  IADD3 R41, P0, R83, R28, RZ ;  /* 0x0000001c53297210 */ /* 0x000fe20007f1e0ff */
[----:B------:R-:W-:Y:S01]  /*18b0*/  FADD.FTZ R28, -R97, 1 ;  /* 0x3f800000611c7421 */ /* 0x000fe20000010100 */
[----:B------:R-:W-:Y:S01]  /*18c0*/  FMUL.FTZ R144, R40, R37 ;  /* 0x0000002528907220 */ /* 0x000fe20000410000 */
[----:B------:R-:W-:Y:S01]  /*18d0*/  HADD2.F32 R37, -RZ, R48.H0_H0 ;  /* 0x20000030ff257230 */ /* 0x000fe20000004100 */
[----:B------:R-:W-:Y:S01]  /*18e0*/  IADD3.X R48, RZ, R13, RZ, P5, !PT ;  /* 0x0000000dff307210 */ /* 0x000fe20002ffe4ff */
[----:B------:R-:W-:Y:S01]  /*18f0*/  FFMA.FTZ R125, R71, R28, 1 ;  /* 0x3f800000477d7423 */ /* 0x000fe2000001001c */
[----:B0-----:R-:W-:Y:S02]  /*1900*/  FADD.FTZ R28, -R100, 1 ;  /* 0x3f800000641c7421 */ /* 0x001fe40000010100 */
[----:B------:R-:W-:-:S02]  /*1910*/  SHF.L.U64.HI R71, R119, 0x1, R48 ;  /* 0x0000000177477819 */ /* 0x000fc40000010230 */
[----:B------:R-:W-:Y:S01]  /*1920*/  FFMA.FTZ R89, R89, R28, 1 ;  /* 0x3f80000059597423 */ /* 0x000fe2000001001c */
[----:B------:R-:W-:Y:S02]  /*1930*/  SHF.L.U32 R119, R119, 0x1, RZ ;  /* 0x0000000177777819 */ /* 0x000fe400000006ff */
[----:B------:R-:W-:Y:S01]  /*1940*/  IADD3 R28, P5, R42, UR18, RZ ;  /* 0x000000122a1c7c10 */ /* 0x000fe2000ffbe0ff */
[----:B-1----:R-:W-:Y:S01]  /*1950*/  FADD.FTZ R48, -R115, 1 ;  /* 0x3f80000073307421 */ /* 0x002fe20000010100 */
[----:B------:R-:W-:Y:S02]  /*1960*/  IADD3 R42, P6, R119, UR10, RZ ;  /* 0x0000000a772a7c10 */ /* 0x000fe4000ffde0ff */
[----:B------:R-:W-:Y:S01]  /*1970*/  IADD3.X R29, R29, UR19, RZ, P5, !PT ;  /* 0x000000131d1d7c10 */ /* 0x000fe2000affe4ff */
[----:B------:R-:W-:Y:S01]  /*1980*/  FADD.FTZ R127, R88, 1 ;  /* 0x3f800000587f7421 */ /* 0x000fe20000010000 */
[----:B------:R-:W-:Y:S01]  /*1990*/  FFMA.FTZ R88, R43, R48, 1 ;  /* 0x3f8000002b587423 */ /* 0x000fe20000010030 */
[----:B------:R-:W-:Y:S01]  /*19a0*/  FFMA.FTZ R123, R3, R68, R7 ;  /* 0x00000044037b7223 */ /* 0x000fe20000010007 */
[----:B------:R-:W-:-:S02]  /*19b0*/  IADD3.X R43, R71, UR11, RZ, P6, !PT ;  /* 0x0000000b472b7c10 */ /* 0x000fc4000b7fe4ff */
[----:B------:R-:W5:Y:S01]  /*19c0*/  LDG.E.64.CONSTANT R28, desc[UR14][R28.64] ;  /* 0x0000000e1c1c7981 */ /* 0x000f62000c1e9b00 */
[----:B------:R-:W-:Y:S01]  /*19d0*/  FMUL.FTZ R59, R123, -1.4426950216293334961 ;  /* 0xbfb8aa3b7b3b7820 */ /* 0x000fe20000410000 */
[----:B------:R-:W-:Y:S02]  /*19e0*/  FFMA.FTZ R91, R4, R67, R8 ;  /* 0x00000043045b7223 */ /* 0x000fe40000010008 */
[----:B------:R-:W5:Y:S01]  /*19f0*/  LDG.E.64.CONSTANT R42, desc[UR14][R42.64] ;  /* 0x0000000e2a2a7981 */ /* 0x000f62000c1e9b00 */
[----:B------:R-:W-:Y:S01]  /*1a00*/  FFMA.FTZ R101, R5, R66, R9 ;  /* 0x0000004205657223 */ /* 0x000fe20000010009 */
[----:B------:R-:W-:Y:S01]  /*1a10*/  FMUL.FTZ R58, R91, -1.4426950216293334961 ;  /* 0xbfb8aa3b5b3a7820 */ /* 0x000fe20000410000 */
[----:B------:R-:W0:Y:S02]  /*1a20*/  MUFU.RCP R124, R124 ;  /* 0x0000007c007c7308 */ /* 0x000e240000001000 */
[----:B------:R-:W-:-:S06]  /*1a30*/  FMUL.FTZ R57, R101, -1.4426950216293334961 ;  /* 0xbfb8aa3b65397820 */ /* 0x000fcc0000410000 */
[----:B------:R-:W1:Y:S08]  /*1a40*/  MUFU.EX2 R59, R59 ;  /* 0x0000003b003b7308 */ /* 0x000e700000000800 */
[----:B------:R-:W1:Y:S01]  /*1a50*/  MUFU.EX2 R58, R58 ;  /* 0x0000003a003a7308 */ /* 0x000e620000000800 */
[----:B0-----:R-:W-:-:S07]  /*1a60*/  FADD.FTZ R126, -R124, 1 ;  /* 0x3f8000007c7e7421 */ /* 0x001fce0000010100 */
[----:B------:R-:W0:Y:S01]  /*1a70*/  MUFU.EX2 R57, R57 ;  /* 0x0000003900397308 */ /* 0x000e220000000800 */
[----:B-1----:R-:W-:Y:S01]  /*1a80*/  FADD.FTZ R59, R59, 1 ;  /* 0x3f8000003b3b7421 */ /* 0x002fe20000010000 */
[----:B------:R-:W-:Y:S02]  /*1a90*/  HADD2.F32 R49, -RZ, R49.H1_H1 ;  /* 0x30000031ff317230 */ /* 0x000fe40000004100 */
[----:B------:R-:W-:Y:S01]  /*1aa0*/  FFMA.FTZ R60, R60, R126, 1 ;  /* 0x3f8000003c3c7423 */ /* 0x000fe2000001007e */
[----:B------:R-:W-:Y:S01]  /*1ab0*/  FMUL.FTZ R97, R97, R125 ;  /* 0x0000007d61617220 */ /* 0x000fe20000410000 */
[----:B------:R-:W-:Y:S02]  /*1ac0*/  FMUL.FTZ R115, R115, R88 ;  /* 0x0000005873737220 */ /* 0x000fe40000410000 */
[----:B------:R-:W-:Y:S01]  /*1ad0*/  MUFU.RCP R48, R127 ;  /* 0x0000007f00307308 */ /* 0x000fe20000001000 */
[----:B------:R-:W-:Y:S01]  /*1ae0*/  FADD.FTZ R88, R58, 1 ;  /* 0x3f8000003a587421 */ /* 0x000fe20000010000 */
[----:B------:R-:W-:Y:S01]  /*1af0*/  FADD.FTZ R138, -R92, R49 ;  /* 0x000000315c8a7221 */ /* 0x000fe20000010100 */
[----:B------:R-:W-:Y:S01]  /*1b00*/  FMUL.FTZ R126, R124, R60 ;  /* 0x0000003c7c7e7220 */ /* 0x000fe20000410000 */
[----:B------:R-:W-:-:S04]  /*1b10*/  HADD2.F32 R49, -RZ, R26.H0_H0 ;  /* 0x2000001aff317230 */ /* 0x000fc80000004100 */
[----:B------:R1:W1:Y:S01]  /*1b20*/  MUFU.RCP R125, R59 ;  /* 0x0000003b007d7308 */ /* 0x0002620000001000 */
[----:B------:R-:W-:Y:S01]  /*1b30*/  FFMA.FTZ R113, R0, R65, R6 ;  /* 0x0000004100717223 */ /* 0x000fe20000010006 */
[----:B0-----:R-:W-:Y:S01]  /*1b40*/  FADD.FTZ R57, R57, 1 ;  /* 0x3f80000039397421 */ /* 0x001fe20000010000 */
[----:B------:R-:W-:-:S05]  /*1b50*/  FADD.FTZ R137, -R92, R49 ;  /* 0x000000315c897221 */ /* 0x000fca0000010100 */
[----:B------:R-:W0:Y:S01]  /*1b60*/  MUFU.RCP R124, R88 ;  /* 0x00000058007c7308 */ /* 0x000e220000001000 */
[----:B------:R-:W-:Y:S01]  /*1b70*/  FMUL.FTZ R104, R113, -1.4426950216293334961 ;  /* 0xbfb8aa3b71687820 */ /* 0x000fe20000410000 */
[--C-:B------:R-:W-:Y:S02]  /*1b80*/  HADD2.F32 R58, -RZ, R24.reuse.H0_H0 ;  /* 0x20000018ff3a7230 */ /* 0x100fe40000004100 */
[----:B-1----:R-:W-:Y:S01]  /*1b90*/  FMUL.FTZ R59, R100, R89 ;  /* 0x00000059643b7220 */ /* 0x002fe20000410000 */
[----:B------:R-:W-:-:S03]  /*1ba0*/  HADD2.F32 R24, -RZ, R24.H1_H1 ;  /* 0x30000018ff187230 */ /* 0x000fc60000004100 */
[----:B------:R1:W0:Y:S01]  /*1bb0*/  MUFU.RCP R49, R57 ;  /* 0x0000003900317308 */ /* 0x0002220000001000 */
[----:B------:R-:W-:Y:S01]  /*1bc0*/  FFMA.FTZ R116, R4, R63, R8 ;  /* 0x0000003f04747223 */ /* 0x000fe20000010008 */
[----:B------:R-:W-:Y:S01]  /*1bd0*/  FMUL.FTZ R60, R58, R97 ;  /* 0x000000613a3c7220 */ /* 0x000fe20000410000 */
[--C-:B------:R-:W-:Y:S02]  /*1be0*/  HADD2.F32 R58, -RZ, R25.reuse.H0_H0 ;  /* 0x20000019ff3a7230 */ /* 0x100fe40000004100 */
[----:B------:R-:W-:Y:S01]  /*1bf0*/  FMUL.FTZ R59, R24, R59 ;  /* 0x0000003b183b7220 */ /* 0x000fe20000410000 */
[----:B------:R-:W-:Y:S02]  /*1c00*/  FADD.FTZ R24, -R125, 1 ;  /* 0x3f8000007d187421 */ /* 0x000fe40000010100 */
[----:B------:R-:W0:Y:S01]  /*1c10*/  MUFU.EX2 R104, R104 ;  /* 0x0000006800687308 */ /* 0x000e220000000800 */
[----:B-1----:R-:W-:Y:S02]  /*1c20*/  HADD2.F32 R57, -RZ, R25.H1_H1 ;  /* 0x30000019ff397230 */ /* 0x002fe40000004100 */
[----:B------:R-:W-:Y:S01]  /*1c30*/  FADD.FTZ R25, -R48, 1 ;  /* 0x3f80000030197421 */ /* 0x000fe20000010100 */
[----:B------:R-:W-:Y:S01]  /*1c40*/  FMUL.FTZ R54, R116, -1.4426950216293334961 ;  /* 0xbfb8aa3b74367820 */ /* 0x000fe20000410000 */
[----:B------:R-:W-:Y:S01]  /*1c50*/  FFMA.FTZ R118, R3, R64, R7 ;  /* 0x0000004003767223 */ /* 0x000fe20000010007 */
[----:B------:R-:W-:Y:S01]  /*1c60*/  FFMA.FTZ R123, R123, R24, 1 ;  /* 0x3f8000007b7b7423 */ /* 0x000fe20000010018 */
[----:B------:R-:W-:Y:S01]  /*1c70*/  FFMA.FTZ R122, R122, R25, 1 ;  /* 0x3f8000007a7a7423 */ /* 0x000fe20000010019 */
[----:B0-----:R-:W-:Y:S01]  /*1c80*/  FADD.FTZ R25, -R124, 1 ;  /* 0x3f8000007c197421 */ /* 0x001fe20000010100 */
[----:B------:R-:W-:Y:S01]  /*1c90*/  IADD3 R24, P5, R114, UR18, RZ ;  /* 0x0000001272187c10 */ /* 0x000fe2000ffbe0ff */
[----:B------:R-:W-:Y:S01]  /*1ca0*/  FMUL.FTZ R55, R118, -1.4426950216293334961 ;  /* 0xbfb8aa3b76377820 */ /* 0x000fe20000410000 */
[----:B------:R-:W0:Y:S01]  /*1cb0*/  MUFU.EX2 R54, R54 ;  /* 0x0000003600367308 */ /* 0x000e220000000800 */
[----:B------:R-:W-:Y:S01]  /*1cc0*/  FFMA.FTZ R120, R5, R62, R9 ;  /* 0x0000003e05787223 */ /* 0x000fe20000010009 */
[----:B------:R-:W-:-:S02]  /*1cd0*/  HADD2.F32 R136, -RZ, R26.H1_H1 ;  /* 0x3000001aff887230 */ /* 0x000fc40000004100 */
[----:B------:R-:W-:Y:S01]  /*1ce0*/  FFMA.FTZ R91, R91, R25, 1 ;  /* 0x3f8000005b5b7423 */ /* 0x000fe20000010019 */
[----:B------:R-:W-:Y:S01]  /*1cf0*/  FADD.FTZ R26, -R49, 1 ;  /* 0x3f800000311a7421 */ /* 0x000fe20000010100 */
[----:B------:R-:W-:Y:S01]  /*1d00*/  IADD3.X R25, R56, UR19, RZ, P5, !PT ;  /* 0x0000001338197c10 */ /* 0x000fe2000affe4ff */
[----:B------:R-:W-:Y:S01]  /*1d10*/  FMUL.FTZ R46, R120, -1.4426950216293334961 ;  /* 0xbfb8aa3b782e7820 */ /* 0x000fe20000410000 */
[----:B------:R-:W1:Y:S01]  /*1d20*/  MUFU.EX2 R55, R55 ;  /* 0x0000003700377308 */ /* 0x000e620000000800 */
[----:B------:R-:W-:Y:S01]  /*1d30*/  FFMA.FTZ R101, R101, R26, 1 ;  /* 0x3f80000065657423 */ /* 0x000fe2000001001a */
[----:B------:R-:W-:Y:S02]  /*1d40*/  FADD.FTZ R26, R104, 1 ;  /* 0x3f800000681a7421 */ /* 0x000fe40000010000 */
[----:B------:R-:W5:Y:S01]  /*1d50*/  LDG.E.64.CONSTANT R24, desc[UR14][R24.64] ;  /* 0x0000000e18187981 */ /* 0x000f62000c1e9b00 */
[----:B------:R-:W-:Y:S02]  /*1d60*/  HADD2.F32 R104, -RZ, R22.H0_H0 ;  /* 0x20000016ff687230 */ /* 0x000fe40000004100 */
[----:B------:R-:W-:Y:S01]  /*1d70*/  FMUL.FTZ R56, R48, R122 ;  /* 0x0000007a30387220 */ /* 0x000fe20000410000 */
[----:B------:R-:W-:Y:S01]  /*1d80*/  FFMA.FTZ R111, R0, R61, R6 ;  /* 0x0000003d006f7223 */ /* 0x000fe20000010006 */
[----:B------:R-:W2:Y:S02]  /*1d90*/  MUFU.EX2 R46, R46 ;  /* 0x0000002e002e7308 */ /* 0x000ea40000000800 */
[----:B------:R-:W-:Y:S01]  /*1da0*/  FMUL.FTZ R56, R104, R56 ;  /* 0x0000003868387220 */ /* 0x000fe20000410000 */
[----:B------:R-:W-:-:S02]  /*1db0*/  HADD2.F32 R104, -RZ, R27.H0_H0 ;  /* 0x2000001bff687230 */ /* 0x000fc40000004100 */
[----:B------:R-:W-:Y:S01]  /*1dc0*/  FMUL.FTZ R51, R111, -1.4426950216293334961 ;  /* 0xbfb8aa3b6f337820 */ /* 0x000fe20000410000 */
[----:B0-----:R-:W-:Y:S01]  /*1dd0*/  FADD.FTZ R122, R54, 1 ;  /* 0x3f800000367a7421 */ /* 0x001fe20000010000 */
[----:B------:R-:W-:Y:S01]  /*1de0*/  FMUL.FTZ R48, R49, R101 ;  /* 0x0000006531307220 */ /* 0x000fe20000410000 */
[C---:B------:R-:W-:Y:S01]  /*1df0*/  FADD.FTZ R135, -R92.reuse, R104 ;  /* 0x000000685c877221 */ /* 0x040fe20000010100 */
[----:B------:R-:W-:Y:S01]  /*1e00*/  IADD3.X R104, RZ, R13, RZ, P4, !PT ;  /* 0x0000000dff687210 */ /* 0x000fe200027fe4ff */
[----:B------:R-:W-:Y:S01]  /*1e10*/  FFMA.FTZ R112, R3, R10, R7 ;  /* 0x0000000a03707223 */ /* 0x000fe20000010007 */
[----:B------:R-:W-:Y:S01]  /*1e20*/  HADD2.F32 R101, -RZ, R22.H1_H1 ;  /* 0x30000016ff657230 */ /* 0x000fe20000004100 */
[----:B------:R-:W-:Y:S01]  /*1e30*/  MUFU.EX2 R51, R51 ;  /* 0x0000003300337308 */ /* 0x000fe20000000800 */
[----:B------:R-:W-:Y:S01]  /*1e40*/  FADD.FTZ R136, -R92, R136 ;  /* 0x000000885c887221 */ /* 0x000fe20000010100 */
[----:B-1----:R-:W-:Y:S01]  /*1e50*/  FADD.FTZ R55, R55, 1 ;  /* 0x3f80000037377421 */ /* 0x002fe20000010000 */
[----:B------:R-:W-:-:S02]  /*1e60*/  HADD2.F32 R22, -RZ, R23.H0_H0 ;  /* 0x20000017ff167230 */ /* 0x000fc40000004100 */
[----:B------:R-:W-:Y:S01]  /*1e70*/  FMUL.FTZ R123, R125, R123 ;  /* 0x0000007b7d7b7220 */ /* 0x000fe20000410000 */
[----:B------:R-:W-:Y:S01]  /*1e80*/  FMUL.FTZ R91, R124, R91 ;  /* 0x0000005b7c5b7220 */ /* 0x000fe20000410000 */
[----:B------:R-:W-:Y:S01]  /*1e90*/  HADD2.F32 R134, -RZ, R27.H1_H1 ;  /* 0x3000001bff867230 */ /* 0x000fe20000004100 */
[----:B------:R-:W0:Y:S01]  /*1ea0*/  MUFU.RCP R26, R26 ;  /* 0x0000001a001a7308 */ /* 0x000e220000001000 */
[C---:B------:R-:W-:Y:S01]  /*1eb0*/  SHF.L.U64.HI R104, R121.reuse, 0x1, R104 ;  /* 0x0000000179687819 */ /* 0x040fe20000010268 */
[----:B------:R-:W-:Y:S01]  /*1ec0*/  FMUL.FTZ R19, R40, R19 ;  /* 0x0000001328137220 */ /* 0x000fe20000410000 */
[----:B------:R-:W-:Y:S01]  /*1ed0*/  FMUL.FTZ R85, R112, -1.4426950216293334961 ;  /* 0xbfb8aa3b70557820 */ /* 0x000fe20000410000 */
[----:B------:R-:W-:Y:S01]  /*1ee0*/  SHF.L.U32 R121, R121, 0x1, RZ ;  /* 0x0000000179797819 */ /* 0x000fe200000006ff */
[----:B------:R-:W-:-:S03]  /*1ef0*/  FMUL.FTZ R136, R40, R136 ;  /* 0x0000008828887220 */ /* 0x000fc60000410000 */
[----:B------:R-:W1:Y:S01]  /*1f00*/  MUFU.RCP R122, R122 ;  /* 0x0000007a007a7308 */ /* 0x000e620000001000 */
[----:B------:R-:W-:Y:S01]  /*1f10*/  FMUL.FTZ R54, R22, R91 ;  /* 0x0000005b16367220 */ /* 0x000fe20000410000 */
[----:B------:R-:W-:Y:S01]  /*1f20*/  IADD3 R22, P4, R90, UR18, RZ ;  /* 0x000000125a167c10 */ /* 0x000fe2000ff9e0ff */
[----:B------:R-:W-:Y:S01]  /*1f30*/  FFMA.FTZ R106, R4, R19, R8 ;  /* 0x00000013046a7223 */ /* 0x000fe20000010008 */
[----:B------:R-:W-:Y:S01]  /*1f40*/  FADD.FTZ R134, -R92, R134 ;  /* 0x000000865c867221 */ /* 0x000fe20000010100 */
[----:B------:R-:W-:-:S03]  /*1f50*/  IADD3 R90, P5, R121, UR10, RZ ;  /* 0x0000000a795a7c10 */ /* 0x000fc6000ffbe0ff */
[----:B------:R2:W-:Y:S01]  /*1f60*/  MUFU.RCP R49, R55 ;  /* 0x0000003700317308 */ /* 0x0005e20000001000 */
[----:B------:R-:W-:Y:S01]  /*1f70*/  FFMA.FTZ R89, R3, R136, R7 ;  /* 0x0000008803597223 */ /* 0x000fe20000010007 */
[----:B------:R-:W-:Y:S01]  /*1f80*/  FMUL.FTZ R52, R106, -1.4426950216293334961 ;  /* 0xbfb8aa3b6a347820 */ /* 0x000fe20000410000 */
[----:B------:R-:W-:Y:S01]  /*1f90*/  FMUL.FTZ R57, R57, R126 ;  /* 0x0000007e39397220 */ /* 0x000fe20000410000 */
[----:B--2---:R-:W-:Y:S01]  /*1fa0*/  FMUL.FTZ R55, R101, R123 ;  /* 0x0000007b65377220 */ /* 0x004fe20000410000 */
[----:B------:R-:W-:-:S03]  /*1fb0*/  FADD.FTZ R123, R46, 1 ;  /* 0x3f8000002e7b7421 */ /* 0x000fc60000010000 */
[----:B------:R-:W2:Y:S01]  /*1fc0*/  MUFU.EX2 R85, R85 ;  /* 0x0000005500557308 */ /* 0x000ea20000000800 */
[----:B------:R-:W-:Y:S01]  /*1fd0*/  FMUL.FTZ R134, R40, R134 ;  /* 0x0000008628867220 */ /* 0x000fe20000410000 */
[----:B------:R-:W-:Y:S01]  /*1fe0*/  IADD3.X R91, R104, UR11, RZ, P5, !PT ;  /* 0x0000000b685b7c10 */ /* 0x000fe2000affe4ff */
[----:B------:R-:W-:Y:S01]  /*1ff0*/  FFMA.FTZ R108, R5, R12, R9 ;  /* 0x0000000c056c7223 */ /* 0x000fe20000010009 */
[----:B------:R-:W-:Y:S01]  /*2000*/  FMUL.FTZ R126, R89, -1.4426950216293334961 ;  /* 0xbfb8aa3b597e7820 */ /* 0x000fe20000410000 */
[----:B------:R-:W-:-:S03]  /*2010*/  HADD2.F32 R124, -RZ, R23.H1_H1 ;  /* 0x30000017ff7c7230 */ /* 0x000fc60000004100 */
[----:B------:R-:W3:Y:S01]  /*2020*/  MUFU.RCP R123, R123 ;  /* 0x0000007b007b7308 */ /* 0x000ee20000001000 */
[----:B------:R-:W-:Y:S01]  /*2030*/  FFMA.FTZ R27, R5, R134, R9 ;  /* 0x00000086051b7223 */ /* 0x000fe20000010009 */
[----:B------:R-:W-:Y:S01]  /*2040*/  FMUL.FTZ R44, R108, -1.4426950216293334961 ;  /* 0xbfb8aa3b6c2c7820 */ /* 0x000fe20000410000 */
[----:B------:R-:W-:Y:S01]  /*2050*/  IADD3.X R23, R53, UR19, RZ, P4, !PT ;  /* 0x0000001335177c10 */ /* 0x000fe2000a7fe4ff */
[----:B0-----:R-:W-:Y:S01]  /*2060*/  FADD.FTZ R125, -R26, 1 ;  /* 0x3f8000001a7d7421 */ /* 0x001fe20000010100 */
[----:B------:R-:W5:Y:S01]  /*2070*/  LDG.E.64.CONSTANT R90, desc[UR14][R90.64] ;  /* 0x0000000e5a5a7981 */ /* 0x000f62000c1e9b00 */
[----:B------:R-:W-:Y:S02]  /*2080*/  FMUL.FTZ R53, R124, R48 ;  /* 0x000000307c357220 */ /* 0x000fe40000410000 */
[----:B------:R0:W-:Y:S01]  /*2090*/  MUFU.EX2 R114, R126 ;  /* 0x0000007e00727308 */ /* 0x0001e20000000800 */
[----:B------:R-:W-:Y:S01]  /*20a0*/  FMUL.FTZ R48, R27, -1.4426950216293334961 ;  /* 0xbfb8aa3b1b307820 */ /* 0x000fe20000410000 */
[----:B------:R-:W-:Y:S01]  /*20b0*/  FFMA.FTZ R124, R113, R125, 1 ;  /* 0x3f800000717c7423 */ /* 0x000fe2000001007d */
[----:B------:R-:W5:Y:S05]  /*20c0*/  LDG.E.64.CONSTANT R22, desc[UR14][R22.64] ;  /* 0x0000000e16167981 */ /* 0x000f6a000c1e9b00 */
[----:B------:R-:W4:Y:S01]  /*20d0*/  MUFU.EX2 R52, R52 ;  /* 0x0000003400347308 */ /* 0x000f220000000800 */
[----:B0-----:R-:W-:Y:S01]  /*20e0*/  FADD.FTZ R126, R51, 1 ;  /* 0x3f800000337e7421 */ /* 0x001fe20000010000 */
[----:B-1----:R-:W-:Y:S01]  /*20f0*/  FADD.FTZ R51, -R122, 1 ;  /* 0x3f8000007a337421 */ /* 0x002fe20000010100 */
[----:B------:R-:W-:-:S03]  /*2100*/  FMUL.FTZ R124, R26, R124 ;  /* 0x0000007c1a7c7220 */ /* 0x000fc60000410000 */
[----:B------:R-:W-:Y:S02]  /*2110*/  FFMA.FTZ R51, R116, R51, 1 ;  /* 0x3f80000074337423 */ /* 0x000fe40000010033 */
[----:B------:R-:W0:Y:S01]  /*2120*/  MUFU.EX2 R44, R44 ;  /* 0x0000002c002c7308 */ /* 0x000e220000000800 */
[----:B--2---:R-:W-:Y:S01]  /*2130*/  FADD.FTZ R26, R85, 1 ;  /* 0x3f800000551a7421 */ /* 0x004fe20000010000 */
[----:B------:R-:W-:Y:S01]  /*2140*/  FMUL.FTZ R122, R122, R51 ;  /* 0x000000337a7a7220 */ /* 0x000fe20000410000 */
[----:B------:R-:W-:-:S05]  /*2150*/  HADD2.F32 R51, -RZ, R16.H0_H0 ;  /* 0x20000010ff337230 */ /* 0x000fca0000004100 */
[----:B------:R1:W-:Y:S01]  /*2160*/  MUFU.EX2 R113, R48 ;  /* 0x0000003000717308 */ /* 0x0003e20000000800 */
[----:B------:R-:W-:Y:S02]  /*2170*/  HADD2.F32 R85, -RZ, R16.H1_H1 ;  /* 0x30000010ff557230 */ /* 0x000fe40000004100 */
[----:B---3--:R-:W-:Y:S01]  /*2180*/  FADD.FTZ R125, -R123, 1 ;  /* 0x3f8000007b7d7421 */ /* 0x008fe20000010100 */
[----:B------:R-:W-:Y:S02]  /*2190*/  HADD2.F32 R16, -RZ, R14.H0_H0 ;  /* 0x2000000eff107230 */ /* 0x000fe40000004100 */
[----:B-1----:R-:W-:-:S04]  /*21a0*/  FADD.FTZ R48, -R49, 1 ;  /* 0x3f80000031307421 */ /* 0x002fc80000010100 */
[----:B------:R-:W-:Y:S01]  /*21b0*/  FFMA.FTZ R118, R118, R48, 1 ;  /* 0x3f80000076767423 */ /* 0x000fe20000010030 */
[----:B------:R-:W-:Y:S01]  /*21c0*/  FFMA.FTZ R125, R120, R125, 1 ;  /* 0x3f800000787d7423 */ /* 0x000fe2000001007d */
[----:B------:R-:W-:Y:S02]  /*21d0*/  FADD.FTZ R133, -R92, R16 ;  /* 0x000000105c857221 */ /* 0x000fe40000010100 */
[----:B------:R-:W-:Y:S01]  /*21e0*/  FMUL.FTZ R118, R49, R118 ;  /* 0x0000007631767220 */ /* 0x000fe20000410000 */
[----:B----4-:R-:W-:Y:S01]  /*21f0*/  FADD.FTZ R120, R52, 1 ;  /* 0x3f80000034787421 */ /* 0x010fe20000010000 */
[----:B------:R-:W-:Y:S01]  /*2200*/  IADD3 R16, P4, R84, UR18, RZ ;  /* 0x0000001254107c10 */ /* 0x000fe2000ff9e0ff */
[----:B------:R-:W-:Y:S01]  /*2210*/  FMUL.FTZ R52, R51, R124 ;  /* 0x0000007c33347220 */ /* 0x000fe20000410000 */
[----:B------:R-:W-:Y:S01]  /*2220*/  FMUL.FTZ R51, R85, R118 ;  /* 0x0000007655337220 */ /* 0x000fe20000410000 */
[--C-:B------:R-:W-:Y:S02]  /*2230*/  HADD2.F32 R85, -RZ, R17.reuse.H0_H0 ;  /* 0x20000011ff557230 */ /* 0x100fe40000004100 */
[----:B------:R-:W-:Y:S01]  /*2240*/  HADD2.F32 R118, -RZ, R17.H1_H1 ;  /* 0x30000011ff767230 */ /* 0x000fe20000004100 */
[----:B------:R-:W-:Y:S01]  /*2250*/  IADD3.X R17, R50, UR19, RZ, P4, !PT ;  /* 0x0000001332117c10 */ /* 0x000fe2000a7fe4ff */
[----:B------:R-:W-:Y:S01]  /*2260*/  HADD2.F32 R132, -RZ, R14.H1_H1 ;  /* 0x3000000eff847230 */ /* 0x000fe20000004100 */
[----:B------:R-:W1:Y:S01]  /*2270*/  MUFU.RCP R48, R126 ;  /* 0x0000007e00307308 */ /* 0x000e620000001000 */
[----:B0-----:R-:W-:Y:S01]  /*2280*/  FADD.FTZ R14, R44, 1 ;  /* 0x3f8000002c0e7421 */ /* 0x001fe20000010000 */
[----:B------:R-:W-:-:S02]  /*2290*/  FFMA.FTZ R79, R4, R147, R8 ;  /* 0x00000093044f7223 */ /* 0x000fc40000010008 */
[----:B------:R-:W2:Y:S04]  /*22a0*/  LDG.E.64.CONSTANT R16, desc[UR14][R16.64] ;  /* 0x0000000e10107981 */ /* 0x000ea8000c1e9b00 */
[----:B------:R-:W0:Y:S01]  /*22b0*/  MUFU.RCP R120, R120 ;  /* 0x0000007800787308 */ /* 0x000e220000001000 */
[----:B------:R-:W-:Y:S01]  /*22c0*/  FMUL.FTZ R94, R79, -1.4426950216293334961 ;  /* 0xbfb8aa3b4f5e7820 */ /* 0x000fe20000410000 */
[----:B------:R-:W-:-:S06]  /*22d0*/  FFMA.FTZ R86, R5, R146, R9 ;  /* 0x0000009205567223 */ /* 0x000fcc0000010009 */
[----:B------:R-:W3:Y:S01]  /*22e0*/  MUFU.RCP R14, R14 ;  /* 0x0000000e000e7308 */ /* 0x000ee20000001000 */
[----:B------:R-:W-:Y:S01]  /*22f0*/  FMUL.FTZ R70, R86, -1.4426950216293334961 ;  /* 0xbfb8aa3b56467820 */ /* 0x000fe20000410000 */
[----:B------:R-:W-:-:S06]  /*2300*/  FMUL.FTZ R50, R85, R122 ;  /* 0x0000007a55327220 */ /* 0x000fcc0000410000 */
[----:B------:R-:W4:Y:S01]  /*2310*/  MUFU.RCP R26, R26 ;  /* 0x0000001a001a7308 */ /* 0x000f220000001000 */
[----:B-1----:R-:W-:Y:S01]  /*2320*/  FADD.FTZ R122, -R48, 1 ;  /* 0x3f800000307a7421 */ /* 0x002fe20000010100 */
[----:B------:R-:W-:-:S06]  /*2330*/  FMUL.FTZ R49, R123, R125 ;  /* 0x0000007d7b317220 */ /* 0x000fcc0000410000 */
[----:B------:R-:W1:Y:S01]  /*2340*/  MUFU.EX2 R94, R94 ;  /* 0x0000005e005e7308 */ /* 0x000e620000000800 */
[----:B0-----:R-:W-:Y:S01]  /*2350*/  FADD.FTZ R123, -R120, 1 ;  /* 0x3f800000787b7421 */ /* 0x001fe20000010100 */
[----:B------:R-:W-:Y:S01]  /*2360*/  FFMA.FTZ R122, R111, R122, 1 ;  /* 0x3f8000006f7a7423 */ /* 0x000fe2000001007a */
[----:B---3--:R-:W-:-:S05]  /*2370*/  FADD.FTZ R124, -R14, 1 ;  /* 0x3f8000000e7c7421 */ /* 0x008fca0000010100 */
[----:B------:R-:W0:Y:S01]  /*2380*/  MUFU.EX2 R70, R70 ;  /* 0x0000004600467308 */ /* 0x000e220000000800 */
[----:B------:R-:W-:Y:S01]  /*2390*/  FFMA.FTZ R123, R106, R123, 1 ;  /* 0x3f8000006a7b7423 */ /* 0x000fe2000001007b */
[--C-:B------:R-:W-:Y:S02]  /*23a0*/  HADD2.F32 R106, -RZ, R20.reuse.H0_H0 ;  /* 0x20000014ff6a7230 */ /* 0x100fe40000004100 */
[----:B------:R-:W-:Y:S01]  /*23b0*/  FMUL.FTZ R48, R48, R122 ;  /* 0x0000007a30307220 */ /* 0x000fe20000410000 */
[----:B----4-:R-:W-:Y:S01]  /*23c0*/  FADD.FTZ R125, -R26, 1 ;  /* 0x3f8000001a7d7421 */ /* 0x010fe20000010100 */
[----:B------:R-:W-:Y:S01]  /*23d0*/  FFMA.FTZ R124, R108, R124, 1 ;  /* 0x3f8000006c7c7423 */ /* 0x000fe2000001007c */
[----:B------:R-:W-:Y:S02]  /*23e0*/  HADD2.F32 R108, -RZ, R20.H1_H1 ;  /* 0x30000014ff6c7230 */ /* 0x000fe40000004100 */
[----:B------:R-:W-:Y:S01]  /*23f0*/  FMUL.FTZ R20, R120, R123 ;  /* 0x0000007b78147220 */ /* 0x000fe20000410000 */
[----:B------:R-:W-:Y:S01]  /*2400*/  FMUL.FTZ R48, R106, R48 ;  /* 0x000000306a307220 */ /* 0x000fe20000410000 */
[----:B------:R-:W-:Y:S01]  /*2410*/  IADD3.X R106, RZ, R13, RZ, P3, !PT ;  /* 0x0000000dff6a7210 */ /* 0x000fe20001ffe4ff */
[----:B-1----:R-:W-:Y:S01]  /*2420*/  FADD.FTZ R123, R94, 1 ;  /* 0x3f8000005e7b7421 */ /* 0x002fe20000010000 */
[----:B------:R-:W-:Y:S01]  /*2430*/  FFMA.FTZ R125, R112, R125, 1 ;  /* 0x3f800000707d7423 */ /* 0x000fe2000001007d */
[----:B------:R-:W-:-:S02]  /*2440*/  IADD3 R94, P3, R119, UR18, RZ ;  /* 0x00000012775e7c10 */ /* 0x000fc4000ff7e0ff */
[C---:B------:R-:W-:Y:S02]  /*2450*/  SHF.L.U32 R112, R95.reuse, 0x1, RZ ;  /* 0x000000015f707819 */ /* 0x040fe400000006ff */
[----:B------:R-:W-:Y:S01]  /*2460*/  SHF.L.U64.HI R106, R95, 0x1, R106 ;  /* 0x000000015f6a7819 */ /* 0x000fe2000001026a */
[----:B0-----:R-:W-:Y:S01]  /*2470*/  FADD.FTZ R119, R70, 1 ;  /* 0x3f80000046777421 */ /* 0x001fe20000010000 */
[----:B------:R-:W-:Y:S02]  /*2480*/  IADD3.X R95, R71, UR19, RZ, P3, !PT ;  /* 0x00000013475f7c10 */ /* 0x000fe40009ffe4ff */
[----:B------:R-:W-:-:S04]  /*2490*/  IADD3 R70, P3, R112, UR10, RZ ;  /* 0x0000000a70467c10 */ /* 0x000fc8000ff7e0ff */
[----:B------:R-:W-:Y:S01]  /*24a0*/  IADD3.X R71, R106, UR11, RZ, P3, !PT ;  /* 0x0000000b6a477c10 */ /* 0x000fe20009ffe4ff */
[----:B------:R-:W3:Y:S05]  /*24b0*/  LDG.E.64.CONSTANT R94, desc[UR14][R94.64] ;  /* 0x0000000e5e5e7981 */ /* 0x000eea000c1e9b00 */
[----:B------:R-:W4:Y:S01]  /*24c0*/  LDG.E.64.CONSTANT R70, desc[UR14][R70.64] ;  /* 0x0000000e46467981 */ /* 0x000f22000c1e9b00 */
[----:B------:R-:W-:Y:S01]  /*24d0*/  FFMA.FTZ R78, R3, R148, R7 ;  /* 0x00000094034e7223 */ /* 0x000fe20000010007 */
[----:B------:R-:W-:-:S03]  /*24e0*/  FFMA.FTZ R96, R0, R149, R6 ;  /* 0x0000009500607223 */ /* 0x000fc60000010006 */
[----:B------:R-:W-:Y:S01]  /*24f0*/  FMUL.FTZ R105, R78, -1.4426950216293334961 ;  /* 0xbfb8aa3b4e697820 */ /* 0x000fe20000410000 */
[----:B------:R-:W-:-:S05]  /*2500*/  FMUL.FTZ R110, R96, -1.4426950216293334961 ;  /* 0xbfb8aa3b606e7820 */ /* 0x000fca0000410000 */
[----:B------:R-:W0:Y:S08]  /*2510*/  MUFU.EX2 R105, R105 ;  /* 0x0000006900697308 */ /* 0x000e300000000800 */
[----:B------:R-:W1:Y:S01]  /*2520*/  MUFU.EX2 R110, R110 ;  /* 0x0000006e006e7308 */ /* 0x000e620000000800 */
[----:B------:R-:W-:Y:S01]  /*2530*/  FADD.FTZ R39, -R92, R39 ;  /* 0x000000275c277221 */ /* 0x000fe20000010100 */
[----:B------:R-:W-:Y:S01]  /*2540*/  FFMA.FTZ R102, R3, R144, R7 ;  /* 0x0000009003667223 */ /* 0x000fe20000010007 */
[----:B0-----:R-:W-:-:S02]  /*2550*/  FADD.FTZ R105, R105, 1 ;  /* 0x3f80000069697421 */ /* 0x001fc40000010000 */
[----:B------:R-:W-:Y:S01]  /*2560*/  FMUL.FTZ R143, R40, R39 ;  /* 0x00000027288f7220 */ /* 0x000fe20000410000 */
[----:B-1----:R-:W-:-:S03]  /*2570*/  FADD.FTZ R110, R110, 1 ;  /* 0x3f8000006e6e7421 */ /* 0x002fc60000010000 */
[----:B------:R-:W-:Y:S01]  /*2580*/  MUFU.RCP R105, R105 ;  /* 0x0000006900697308 */ /* 0x000fe20000001000 */
[----:B------:R-:W-:Y:S01]  /*2590*/  FMUL.FTZ R18, R102, -1.4426950216293334961 ;  /* 0xbfb8aa3b66127820 */ /* 0x000fe20000410000 */
[----:B------:R-:W-:Y:S01]  /*25a0*/  FFMA.FTZ R36, R4, R143, R8 ;  /* 0x0000008f04247223 */ /* 0x000fe20000010008 */
[----:B------:R-:W-:-:S05]  /*25b0*/  HADD2.F32 R131, -RZ, R15.H0_H0 ;  /* 0x2000000fff837230 */ /* 0x000fca0000004100 */
[----:B------:R0:W1:Y:S01]  /*25c0*/  MUFU.RCP R122, R110 ;  /* 0x0000006e007a7308 */ /* 0x0000620000001000 */
[----:B------:R-:W-:Y:S02]  /*25d0*/  HADD2.F32 R15, -RZ, R15.H1_H1 ;  /* 0x3000000fff0f7230 */ /* 0x000fe40000004100 */
[----:B------:R-:W-:-:S05]  /*25e0*/  FMUL.FTZ R39, R36, -1.4426950216293334961 ;  /* 0xbfb8aa3b24277820 */ /* 0x000fca0000410000 */
[----:B------:R-:W1:Y:S01]  /*25f0*/  MUFU.RCP R123, R123 ;  /* 0x0000007b007b7308 */ /* 0x000e620000001000 */
[----:B------:R-:W-:Y:S02]  /*2600*/  HADD2.F32 R120, -RZ, R21.H1_H1 ;  /* 0x30000015ff787230 */ /* 0x000fe40000004100 */
[----:B------:R-:W-:Y:S01]  /*2610*/  FADD.FTZ R15, -R92, R15 ;  /* 0x0000000f5c0f7221 */ /* 0x000fe20000010100 */
[----:B------:R-:W-:Y:S01]  /*2620*/  FMUL.FTZ R145, R40, R145 ;  /* 0x0000009128917220 */ /* 0x000fe20000410000 */
[----:B0-----:R-:W-:-:S03]  /*2630*/  FMUL.FTZ R110, R14, R124 ;  /* 0x0000007c0e6e7220 */ /* 0x001fc60000410000 */
[----:B------:R-:W0:Y:S01]  /*2640*/  MUFU.EX2 R18, R18 ;  /* 0x0000001200127308 */ /* 0x000e220000000800 */
[----:B------:R-:W-:Y:S01]  /*2650*/  FMUL.FTZ R130, R40, R15 ;  /* 0x0000000f28827220 */ /* 0x000fe20000410000 */
[----:B------:R-:W-:Y:S01]  /*2660*/  FFMA.FTZ R103, R0, R145, R6 ;  /* 0x0000009100677223 */ /* 0x000fe20000010006 */
[----:B------:R-:W-:Y:S01]  /*2670*/  FMUL.FTZ R15, R120, R110 ;  /* 0x0000006e780f7220 */ /* 0x000fe20000410000 */
[----:B-1----:R-:W-:Y:S01]  /*2680*/  FADD.FTZ R120, -R122, 1 ;  /* 0x3f8000007a787421 */ /* 0x002fe20000010100 */
[----:B------:R-:W-:-:S03]  /*2690*/  FADD.FTZ R124, -R105, 1 ;  /* 0x3f800000697c7421 */ /* 0x000fc60000010100 */
[----:B------:R-:W1:Y:S01]  /*26a0*/  MUFU.EX2 R39, R39 ;  /* 0x0000002700277308 */ /* 0x000e620000000800 */
[----:B------:R-:W-:Y:S01]  /*26b0*/  FADD.FTZ R37, -R92, R37 ;  /* 0x000000255c257221 */ /* 0x000fe20000010100 */
[----:B------:R-:W-:Y:S01]  /*26c0*/  FFMA.FTZ R38, R5, R142, R9 ;  /* 0x0000008e05267223 */ /* 0x000fe20000010009 */
[----:B------:R-:W-:Y:S01]  /*26d0*/  FMUL.FTZ R87, R103, -1.4426950216293334961 ;  /* 0xbfb8aa3b67577820 */ /* 0x000fe20000410000 */
[----:B------:R-:W-:Y:S01]  /*26e0*/  FFMA.FTZ R96, R96, R120, 1 ;  /* 0x3f80000060607423 */ /* 0x000fe20000010078 */
[----:B------:R-:W-:Y:S01]  /*26f0*/  FFMA.FTZ R78, R78, R124, 1 ;  /* 0x3f8000004e4e7423 */ /* 0x000fe2000001007c */
[----:B------:R-:W-:Y:S01]  /*2700*/  FMUL.FTZ R141, R40, R37 ;  /* 0x00000025288d7220 */ /* 0x000fe20000410000 */
[----:B------:R-:W-:Y:S01]  /*2710*/  FADD.FTZ R120, -R123, 1 ;  /* 0x3f8000007b787421 */ /* 0x000fe20000010100 */
[----:B------:R-:W-:Y:S01]  /*2720*/  FMUL.FTZ R37, R38, -1.4426950216293334961 ;  /* 0xbfb8aa3b26257820 */ /* 0x000fe20000410000 */
[----:B------:R-:W-:Y:S01]  /*2730*/  FMUL.FTZ R105, R105, R78 ;  /* 0x0000004e69697220 */ /* 0x000fe20000410000 */
[----:B------:R-:W1:Y:S01]  /*2740*/  MUFU.EX2 R87, R87 ;  /* 0x0000005700577308 */ /* 0x000e620000000800 */
[----:B------:R-:W-:Y:S01]  /*2750*/  FFMA.FTZ R47, R0, R141, R6 ;  /* 0x0000008d002f7223 */ /* 0x000fe20000010006 */
[----:B------:R-:W-:Y:S01]  /*2760*/  FFMA.FTZ R79, R79, R120, 1 ;  /* 0x3f8000004f4f7423 */ /* 0x000fe20000010078 */
[----:B0-----:R-:W-:Y:S01]  /*2770*/  FADD.FTZ R18, R18, 1 ;  /* 0x3f80000012127421 */ /* 0x001fe20000010000 */
[----:B-----5:R-:W-:-:S02]  /*2780*/  HADD2.F32 R78, -RZ, R34.H0_H0 ;  /* 0x20000022ff4e7230 */ /* 0x020fc40000004100 */
[----:B------:R-:W-:Y:S01]  /*2790*/  FMUL.FTZ R96, R122, R96 ;  /* 0x000000607a607220 */ /* 0x000fe20000410000 */
[----:B------:R-:W-:Y:S01]  /*27a0*/  FMUL.FTZ R140, R40, R109 ;  /* 0x0000006d288c7220 */ /* 0x000fe20000410000 */
[----:B------:R-:W-:Y:S01]  /*27b0*/  FMUL.FTZ R117, R47, -1.4426950216293334961 ;  /* 0xbfb8aa3b2f757820 */ /* 0x000fe20000410000 */
[----:B------:R-:W0:Y:S01]  /*27c0*/  MUFU.EX2 R37, R37 ;  /* 0x0000002500257308 */ /* 0x000e220000000800 */
[----:B------:R-:W-:Y:S01]  /*27d0*/  FMUL.FTZ R123, R123, R79 ;  /* 0x0000004f7b7b7220 */ /* 0x000fe20000410000 */
[----:B------:R-:W-:Y:S02]  /*27e0*/  HADD2.F32 R79, -RZ, R32.H1_H1 ;  /* 0x30000020ff4f7230 */ /* 0x000fe40000004100 */
[----:B------:R-:W-:-:S04]  /*27f0*/  FFMA.FTZ R82, R3, R140, R7 ;  /* 0x0000008c03527223 */ /* 0x000fc80000010007 */
[----:B------:R5:W-:Y:S01]  /*2800*/  MUFU.RCP R122, R18 ;  /* 0x00000012007a7308 */ /* 0x000be20000001000 */
[----:B------:R-:W-:Y:S01]  /*2810*/  FMUL.FTZ R107, R82, -1.4426950216293334961 ;  /* 0xbfb8aa3b526b7820 */ /* 0x000fe20000410000 */
[----:B------:R-:W-:Y:S01]  /*2820*/  FADD.FTZ R79, -R92, R79 ;  /* 0x0000004f5c4f7221 */ /* 0x000fe20000010100 */
[----:B-----5:R-:W-:Y:S01]  /*2830*/  FMUL.FTZ R18, R78, R96 ;  /* 0x000000604e127220 */ /* 0x020fe20000410000 */
[----:B-1----:R-:W-:-:S04]  /*2840*/  FADD.FTZ R78, R39, 1 ;  /* 0x3f800000274e7421 */ /* 0x002fc80000010000 */
[----:B------:R-:W1:Y:S01]  /*2850*/  MUFU.RCP R119, R119 ;  /* 0x0000007700777308 */ /* 0x000e620000001000 */
[----:B------:R-:W-:Y:S02]  /*2860*/  HADD2.F32 R39, -RZ, R34.H1_H1 ;  /* 0x30000022ff277230 */ /* 0x000fe40000004100 */
[C---:B------:R-:W-:Y:S01]  /*2870*/  FMUL.FTZ R138, R40.reuse, R138 ;  /* 0x0000008a288a7220 */ /* 0x040fe20000410000 */
[----:B------:R-:W-:-:S04]  /*2880*/  FMUL.FTZ R128, R40, R79 ;  /* 0x0000004f28807220 */ /* 0x000fc80000410000 */
[----:B------:R-:W5:Y:S01]  /*2890*/  MUFU.EX2 R117, R117 ;  /* 0x0000007500757308 */ /* 0x000f620000000800 */
[----:B------:R-:W-:Y:S01]  /*28a0*/  FMUL.FTZ R139, R40, R139 ;  /* 0x0000008b288b7220 */ /* 0x000fe20000410000 */
[----:B------:R-:W-:-:S06]  /*28b0*/  FFMA.FTZ R100, R5, R138, R9 ;  /* 0x0000008a05647223 */ /* 0x000fcc0000010009 */
[----:B------:R0:W-:Y:S01]  /*28c0*/  MUFU.RCP R34, R78 ;  /* 0x0000004e00227308 */ /* 0x0001e20000001000 */
[----:B------:R-:W-:Y:S01]  /*28d0*/  FADD.FTZ R120, R87, 1 ;  /* 0x3f80000057787421 */ /* 0x000fe20000010000 */
[----:B------:R-:W-:Y:S01]  /*28e0*/  HADD2.F32 R129, -RZ, R32.H0_H0 ;  /* 0x20000020ff817230 */ /* 0x000fe20000004100 */
[----:B0-----:R-:W-:-:S05]  /*28f0*/  IADD3 R78, P3, R121, UR18, RZ ;  /* 0x00000012794e7c10 */ /* 0x001fca000ff7e0ff */
[----:B------:R-:W0:Y:S01]  /*2900*/  MUFU.EX2 R107, R107 ;  /* 0x0000006b006b7308 */ /* 0x000e220000000800 */
[----:B------:R-:W-:Y:S01]  /*2910*/  IADD3.X R79, R104, UR19, RZ, P3, !PT ;  /* 0x00000013684f7c10 */ /* 0x000fe20009ffe4ff */
[----:B------:R-:W-:Y:S01]  /*2920*/  FFMA.FTZ R83, R4, R139, R8 ;  /* 0x0000008b04537223 */ /* 0x000fe20000010008 */
[--C-:B------:R-:W-:Y:S02]  /*2930*/  HADD2.F32 R32, -RZ, R35.reuse.H0_H0 ;  /* 0x20000023ff207230 */ /* 0x100fe40000004100 */
[----:B------:R-:W-:Y:S01]  /*2940*/  FMUL.FTZ R97, R100, -1.4426950216293334961 ;  /* 0xbfb8aa3b64617820 */ /* 0x000fe20000410000 */
[----:B------:R-:W-:Y:S02]  /*2950*/  HADD2.F32 R124, -RZ, R35.H1_H1 ;  /* 0x30000023ff7c7230 */ /* 0x000fe40000004100 */
[----:B------:R-:W-:Y:S01]  /*2960*/  FADD.FTZ R35, R37, 1 ;  /* 0x3f80000025237421 */ /* 0x000fe20000010000 */
[----:B------:R-:W-:Y:S01]  /*2970*/  IADD3.X R37, RZ, R13, RZ, P2, !PT ;  /* 0x0000000dff257210 */ /* 0x000fe200017fe4ff */
[----:B------:R-:W4:Y:S01]  /*2980*/  LDG.E.64.CONSTANT R78, desc[UR14][R78.64] ;  /* 0x0000000e4e4e7981 */ /* 0x000f22000c1e9b00 */
[----:B------:R-:W-:Y:S01]  /*2990*/  FMUL.FTZ R109, R83, -1.4426950216293334961 ;  /* 0xbfb8aa3b536d7820 */ /* 0x000fe20000410000 */
[----:B------:R-:W0:Y:S01]  /*29a0*/  MUFU.RCP R120, R120 ;  /* 0x0000007800787308 */ /* 0x000e220000001000 */
[----:B------:R-:W-:Y:S01]  /*29b0*/  SHF.L.U64.HI R104, R11, 0x1, R37 ;  /* 0x000000010b687819 */ /* 0x000fe20000010225 */
[----:B-1----:R-:W-:Y:S01]  /*29c0*/  FADD.FTZ R87, -R119, 1 ;  /* 0x3f80000077577421 */ /* 0x002fe20000010100 */
[----:B------:R-:W-:Y:S01]  /*29d0*/  FMUL.FTZ R37, R32, R123 ;  /* 0x0000007b20257220 */ /* 0x000fe20000410000 */
[----:B-----5:R-:W-:Y:S01]  /*29e0*/  FADD.FTZ R32, R117, 1 ;  /* 0x3f80000075207421 */ /* 0x020fe20000010000 */
[----:B------:R-:W-:-:S03]  /*29f0*/  FADD.FTZ R117, -R122, 1 ;  /* 0x3f8000007a757421 */ /* 0x000fc60000010100 */
[----:B------:R-:W1:Y:S01]  /*2a00*/  MUFU.EX2 R97, R97 ;  /* 0x0000006100617308 */ /* 0x000e620000000800 */
[----:B------:R-:W-:Y:S01]  /*2a10*/  FFMA.FTZ R87, R86, R87, 1 ;  /* 0x3f80000056577423 */ /* 0x000fe20000010057 */
[----:B------:R-:W-:Y:S01]  /*2a20*/  FFMA.FTZ R117, R102, R117, 1 ;  /* 0x3f80000066757423 */ /* 0x000fe20000010075 */
[----:B------:R-:W-:-:S05]  /*2a30*/  FFMA.FTZ R96, R3, R128, R7 ;  /* 0x0000008003607223 */ /* 0x000fca0000010007 */
[----:B------:R-:W5:Y:S01]  /*2a40*/  MUFU.RCP R35, R35 ;  /* 0x0000002300237308 */ /* 0x000f620000001000 */
[----:B0-----:R-:W-:Y:S01]  /*2a50*/  FADD.FTZ R102, R107, 1 ;  /* 0x3f8000006b667421 */ /* 0x001fe20000010000 */
[----:B------:R-:W-:Y:S01]  /*2a60*/  FMUL.FTZ R87, R119, R87 ;  /* 0x0000005777577220 */ /* 0x000fe20000410000 */
[----:B------:R-:W-:-:S05]  /*2a70*/  FADD.FTZ R107, -R34, 1 ;  /* 0x3f800000226b7421 */ /* 0x000fca0000010100 */
[----:B------:R-:W0:Y:S01]  /*2a80*/  MUFU.EX2 R109, R109 ;  /* 0x0000006d006d7308 */ /* 0x000e220000000800 */
[----:B------:R-:W-:Y:S01]  /*2a90*/  FMUL.FTZ R137, R40, R137 ;  /* 0x0000008928897220 */ /* 0x000fe20000410000 */
[----:B------:R-:W-:Y:S01]  /*2aa0*/  SHF.L.U32 R119, R11, 0x1, RZ ;  /* 0x000000010b777819 */ /* 0x000fe200000006ff */
[----:B------:R-:W-:Y:S01]  /*2ab0*/  FMUL.FTZ R11, R96, -1.4426950216293334961 ;  /* 0xbfb8aa3b600b7820 */ /* 0x000fe20000410000 */
[----:B------:R-:W-:Y:S01]  /*2ac0*/  FFMA.FTZ R36, R36, R107, 1 ;  /* 0x3f80000024247423 */ /* 0x000fe2000001006b */
[----:B------:R-:W-:Y:S01]  /*2ad0*/  FFMA.FTZ R88, R0, R137, R6 ;  /* 0x0000008900587223 */ /* 0x000fe20000010006 */
[----:B------:R-:W-:Y:S01]  /*2ae0*/  IADD3 R86, P2, R119, UR10, RZ ;  /* 0x0000000a77567c10 */ /* 0x000fe2000ff5e0ff */
[----:B------:R-:W-:Y:S01]  /*2af0*/  FMUL.FTZ R39, R39, R105 ;  /* 0x0000006927277220 */ /* 0x000fe20000410000 */
[----:B------:R-:W-:Y:S01]  /*2b00*/  FADD.FTZ R121, -R120, 1 ;  /* 0x3f80000078797421 */ /* 0x000fe20000010100 */
[----:B------:R5:W-:Y:S01]  /*2b10*/  MUFU.EX2 R105, R11 ;  /* 0x0000000b00697308 */ /* 0x000be20000000800 */
[----:B------:R-:W-:Y:S01]  /*2b20*/  FMUL.FTZ R58, R58, R115 ;  /* 0x000000733a3a7220 */ /* 0x000fe20000410000 */
[----:B------:R-:W-:Y:S01]  /*2b30*/  FMUL.FTZ R36, R34, R36 ;  /* 0x0000002422247220 */ /* 0x000fe20000410000 */
[----:B------:R-:W-:Y:S01]  /*2b40*/  FMUL.FTZ R115, R88, -1.4426950216293334961 ;  /* 0xbfb8aa3b58737820 */ /* 0x000fe20000410000 */
[----:B-1----:R-:W-:Y:S01]  /*2b50*/  FADD.FTZ R34, R97, 1 ;  /* 0x3f80000061227421 */ /* 0x002fe20000010000 */
[----:B------:R-:W-:Y:S01]  /*2b60*/  FFMA.FTZ R103, R103, R121, 1 ;  /* 0x3f80000067677423 */ /* 0x000fe20000010079 */
[----:B------:R-:W-:-:S02]  /*2b70*/  HADD2.F32 R107, -RZ, R33.H0_H0 ;  /* 0x20000021ff6b7230 */ /* 0x000fc40000004100 */
[----:B-----5:R-:W-:Y:S01]  /*2b80*/  FMUL.FTZ R11, R124, R87 ;  /* 0x000000577c0b7220 */ /* 0x020fe20000410000 */
[----:B------:R-:W-:Y:S01]  /*2b90*/  IADD3.X R87, R104, UR11, RZ, P2, !PT ;  /* 0x0000000b68577c10 */ /* 0x000fe200097fe4ff */
[----:B------:R-:W1:Y:S01]  /*2ba0*/  MUFU.RCP R32, R32 ;  /* 0x0000002000207308 */ /* 0x000e620000001000 */
[----:B------:R-:W-:Y:S01]  /*2bb0*/  FADD.FTZ R121, -R35, 1 ;  /* 0x3f80000023797421 */ /* 0x000fe20000010100 */
[----:B0-----:R-:W-:Y:S01]  /*2bc0*/  FADD.FTZ R109, R109, 1 ;  /* 0x3f8000006d6d7421 */ /* 0x001fe20000010000 */
[----:B------:R-:W-:Y:S02]  /*2bd0*/  HADD2.F32 R33, -RZ, R33.H1_H1 ;  /* 0x30000021ff217230 */ /* 0x000fe40000004100 */
[----:B------:R-:W-:Y:S01]  /*2be0*/  FMUL.FTZ R122, R122, R117 ;  /* 0x000000757a7a7220 */ /* 0x000fe20000410000 */
[----:B------:R-:W5:Y:S02]  /*2bf0*/  LDG.E.64.CONSTANT R86, desc[UR14][R86.64] ;  /* 0x0000000e56567981 */ /* 0x000f64000c1e9b00 */
[----:B------:R-:W0:Y:S01]  /*2c00*/  MUFU.RCP R102, R102 ;  /* 0x0000006600667308 */ /* 0x000e220000001000 */
[----:B------:R-:W-:Y:S01]  /*2c10*/  FFMA.FTZ R38, R38, R121, 1 ;  /* 0x3f80000026267423 */ /* 0x000fe20000010079 */
[C---:B------:R-:W-:Y:S01]  /*2c20*/  FADD.FTZ R107, -R92.reuse, R107 ;  /* 0x0000006b5c6b7221 */ /* 0x040fe20000010100 */
[----:B------:R-:W-:Y:S01]  /*2c30*/  FADD.FTZ R126, -R92, R33 ;  /* 0x000000215c7e7221 */ /* 0x000fe20000010100 */
[----:B------:R-:W-:-:S04]  /*2c40*/  FMUL.FTZ R135, R40, R135 ;  /* 0x0000008728877220 */ /* 0x000fc80000410000 */
[----:B------:R-:W2:Y:S01]  /*2c50*/  MUFU.EX2 R115, R115 ;  /* 0x0000007300737308 */ /* 0x000ea20000000800 */
[----:B------:R-:W-:Y:S01]  /*2c60*/  FMUL.FTZ R127, R40, R107 ;  /* 0x0000006b287f7220 */ /* 0x000fe20000410000 */
[----:B------:R-:W-:Y:S01]  /*2c70*/  FMUL.FTZ R33, R35, R38 ;  /* 0x0000002623217220 */ /* 0x000fe20000410000 */
[----:B------:R-:W-:-:S05]  /*2c80*/  HADD2.F32 R107, -RZ, R30.H0_H0 ;  /* 0x2000001eff6b7230 */ /* 0x000fca0000004100 */
[----:B------:R-:W2:Y:S01]  /*2c90*/  MUFU.RCP R34, R34 ;  /* 0x0000002200227308 */ /* 0x000ea20000001000 */
[----:B------:R-:W-:Y:S02]  /*2ca0*/  HADD2.F32 R35, -RZ, R30.H1_H1 ;  /* 0x3000001eff237230 */ /* 0x000fe40000004100 */
[----:B------:R-:W-:-:S05]  /*2cb0*/  HADD2.F32 R30, -RZ, R31.H0_H0 ;  /* 0x2000001fff1e7230 */ /* 0x000fca0000004100 */
[----:B------:R-:W2:Y:S01]  /*2cc0*/  MUFU.RCP R117, R109 ;  /* 0x0000006d00757308 */ /* 0x000ea20000001000 */
[----:B------:R-:W-:Y:S01]  /*2cd0*/  FFMA.FTZ R46, R4, R135, R8 ;  /* 0x00000087042e7223 */ /* 0x000fe20000010008 */
[----:B------:R-:W-:Y:S02]  /*2ce0*/  HADD2.F32 R31, -RZ, R31.H1_H1 ;  /* 0x3000001fff1f7230 */ /* 0x000fe40000004100 */
[----:B------:R-:W-:Y:S01]  /*2cf0*/  FMUL.FTZ R36, R30, R36 ;  /* 0x000000241e247220 */ /* 0x000fe20000410000 */
[----:B-1----:R-:W-:Y:S01]  /*2d00*/  FADD.FTZ R30, -R32, 1 ;  /* 0x3f800000201e7421 */ /* 0x002fe20000010100 */
[----:B------:R-:W-:Y:S01]  /*2d10*/  FMUL.FTZ R101, R46, -1.4426950216293334961 ;  /* 0xbfb8aa3b2e657820 */ /* 0x000fe20000410000 */
[----:B------:R-:W-:Y:S01]  /*2d20*/  FMUL.FTZ R103, R120, R103 ;  /* 0x0000006778677220 */ /* 0x000fe20000410000 */
[----:B0-----:R-:W-:Y:S01]  /*2d30*/  FADD.FTZ R120, -R102, 1 ;  /* 0x3f80000066787421 */ /* 0x001fe20000010100 */
[----:B------:R-:W-:Y:S01]  /*2d40*/  FMUL.FTZ R33, R31, R33 ;  /* 0x000000211f217220 */ /* 0x000fe20000410000 */
[----:B------:R-:W-:Y:S01]  /*2d50*/  FFMA.FTZ R47, R47, R30, 1 ;  /* 0x3f8000002f2f7423 */ /* 0x000fe2000001001e */
[----:B--2---:R-:W-:Y:S01]  /*2d60*/  FADD.FTZ R30, R115, 1 ;  /* 0x3f800000731e7421 */ /* 0x004fe20000010000 */
[----:B------:R-:W-:Y:S01]  /*2d70*/  FADD.FTZ R31, -R34, 1 ;  /* 0x3f800000221f7421 */ /* 0x000fe20000010100 */
[----:B------:R-:W0:Y:S01]  /*2d80*/  MUFU.EX2 R101, R101 ;  /* 0x0000006500657308 */ /* 0x000e220000000800 */
[----:B------:R-:W-:Y:S01]  /*2d90*/  FFMA.FTZ R82, R82, R120, 1 ;  /* 0x3f80000052527423 */ /* 0x000fe20000010078 */
[----:B------:R-:W-:Y:S01]  /*2da0*/  FADD.FTZ R115, -R117, 1 ;  /* 0x3f80000075737421 */ /* 0x000fe20000010100 */
[----:B------:R-:W-:-:S02]  /*2db0*/  FFMA.FTZ R100, R100, R31, 1 ;  /* 0x3f80000064647423 */ /* 0x000fc4000001001f */
[----:B------:R-:W-:Y:S01]  /*2dc0*/  FMUL.FTZ R31, R102, R82 ;  /* 0x00000052661f7220 */ /* 0x000fe20000410000 */
[----:B------:R-:W-:Y:S02]  /*2dd0*/  HADD2.F32 R82, -RZ, R28.H0_H0 ;  /* 0x2000001cff527230 */ /* 0x000fe40000004100 */
[----:B------:R-:W-:Y:S01]  /*2de0*/  FFMA.FTZ R115, R83, R115, 1 ;  /* 0x3f80000053737423 */ /* 0x000fe20000010073 */
[----:B------:R-:W-:Y:S01]  /*2df0*/  FMUL.FTZ R47, R32, R47 ;  /* 0x0000002f202f7220 */ /* 0x000fe20000410000 */
[----:B------:R-:W-:Y:S02]  /*2e00*/  HADD2.F32 R83, -RZ, R42.H0_H0 ;  /* 0x2000002aff537230 */ /* 0x000fe40000004100 */
[----:B------:R-:W-:Y:S01]  /*2e10*/  FMUL.FTZ R32, R117, R115 ;  /* 0x0000007375207220 */ /* 0x000fe20000410000 */
[----:B------:R-:W-:Y:S01]  /*2e20*/  FMUL.FTZ R115, R34, R100 ;  /* 0x0000006422737220 */ /* 0x000fe20000410000 */
[----:B------:R-:W-:Y:S01]  /*2e30*/  FMUL.FTZ R34, R82, R47 ;  /* 0x0000002f52227220 */ /* 0x000fe20000410000 */
[----:B------:R-:W-:Y:S01]  /*2e40*/  IADD3 R82, P2, R112, UR18, RZ ;  /* 0x0000001270527c10 */ /* 0x000fe2000ff5e0ff */
[----:B------:R-:W-:Y:S01]  /*2e50*/  FMUL.FTZ R26, R26, R125 ;  /* 0x0000007d1a1a7220 */ /* 0x000fe20000410000 */
[C---:B------:R-:W-:Y:S01]  /*2e60*/  FADD.FTZ R125, -R92.reuse, R83 ;  /* 0x000000535c7d7221 */ /* 0x040fe20000010100 */
[----:B------:R-:W-:Y:S01]  /*2e70*/  FADD.FTZ R132, -R92, R132 ;  /* 0x000000845c847221 */ /* 0x000fe20000010100 */
[----:B------:R-:W-:Y:S01]  /*2e80*/  IADD3.X R83, R106, UR19, RZ, P2, !PT ;  /* 0x000000136a537c10 */ /* 0x000fe200097fe4ff */
[----:B------:R-:W1:Y:S01]  /*2e90*/  MUFU.RCP R30, R30 ;  /* 0x0000001e001e7308 */ /* 0x000e620000001000 */
[----:B0-----:R-:W-:Y:S01]  /*2ea0*/  FADD.FTZ R101, R101, 1 ;  /* 0x3f80000065657421 */ /* 0x001fe20000010000 */
[C---:B------:R-:W-:Y:S01]  /*2eb0*/  FMUL.FTZ R133, R40.reuse, R133 ;  /* 0x0000008528857220 */ /* 0x040fe20000410000 */
[----:B------:R-:W-:Y:S01]  /*2ec0*/  FMUL.FTZ R132, R40, R132 ;  /* 0x0000008428847220 */ /* 0x000fe20000410000 */
[----:B------:R-:W-:Y:S01]  /*2ed0*/  FADD.FTZ R114, R114, 1 ;  /* 0x3f80000072727421 */ /* 0x000fe20000010000 */
[----:B------:R-:W2:Y:S01]  /*2ee0*/  LDG.E.64.CONSTANT R82, desc[UR14][R82.64] ;  /* 0x0000000e52527981 */ /* 0x000ea2000c1e9b00 */
[----:B------:R-:W-:-:S02]  /*2ef0*/  FFMA.FTZ R44, R0, R133, R6 ;  /* 0x00000085002c7223 */ /* 0x000fc40000010006 */
[----:B------:R0:W1:Y:S01]  /*2f00*/  MUFU.RCP R117, R101 ;  /* 0x0000006500757308 */ /* 0x0000620000001000 */
[----:B------:R-:W-:Y:S01]  /*2f10*/  FADD.FTZ R131, -R92, R131 ;  /* 0x000000835c837221 */ /* 0x000fe20000010100 */
[----:B------:R-:W-:Y:S01]  /*2f20*/  FFMA.FTZ R84, R3, R132, R7 ;  /* 0x0000008403547223 */ /* 0x000fe20000010007 */
[----:B------:R-:W-:Y:S01]  /*2f30*/  FMUL.FTZ R116, R44, -1.4426950216293334961 ;  /* 0xbfb8aa3b2c747820 */ /* 0x000fe20000410000 */
[----:B------:R-:W-:Y:S01]  /*2f40*/  FMUL.FTZ R49, R118, R49 ;  /* 0x0000003176317220 */ /* 0x000fe20000410000 */
[----:B------:R-:W-:Y:S01]  /*2f50*/  FMUL.FTZ R131, R40, R131 ;  /* 0x0000008328837220 */ /* 0x000fe20000410000 */
[----:B------:R-:W-:Y:S02]  /*2f60*/  FMUL.FTZ R118, R84, -1.4426950216293334961 ;  /* 0xbfb8aa3b54767820 */ /* 0x000fe40000410000 */
[----:B------:R-:W3:Y:S01]  /*2f70*/  MUFU.RCP R114, R114 ;  /* 0x0000007200727308 */ /* 0x000ee20000001000 */
[----:B------:R-:W-:Y:S01]  /*2f80*/  FADD.FTZ R113, R113, 1 ;  /* 0x3f80000071717421 */ /* 0x000fe20000010000 */
[----:B------:R-:W-:Y:S01]  /*2f90*/  FFMA.FTZ R85, R4, R131, R8 ;  /* 0x0000008304557223 */ /* 0x000fe20000010008 */
[----:B------:R-:W-:-:S02]  /*2fa0*/  HADD2.F32 R106, -RZ, R28.H1_H1 ;  /* 0x3000001cff6a7230 */ /* 0x000fc40000004100 */
[----:B------:R-:W-:Y:S02]  /*2fb0*/  HADD2.F32 R14, -RZ, R21.H0_H0 ;  /* 0x20000015ff0e7230 */ /* 0x000fe40000004100 */
[----:B------:R-:W-:Y:S01]  /*2fc0*/  FFMA.FTZ R21, R5, R130, R9 ;  /* 0x0000008205157223 */ /* 0x000fe20000010009 */
[----:B0-----:R-:W-:Y:S01]  /*2fd0*/  HADD2.F32 R101, -RZ, R29.H0_H0 ;  /* 0x2000001dff657230 */ /* 0x001fe20000004100 */
[----:B------:R-:W0:Y:S01]  /*2fe0*/  MUFU.EX2 R116, R116 ;  /* 0x0000007400747308 */ /* 0x000e220000000800 */
[----:B------:R-:W-:Y:S01]  /*2ff0*/  FMUL.FTZ R111, R85, -1.4426950216293334961 ;  /* 0xbfb8aa3b556f7820 */ /* 0x000fe20000410000 */
[----:B------:R-:W-:-:S06]  /*3000*/  FMUL.FTZ R26, R108, R26 ;  /* 0x0000001a6c1a7220 */ /* 0x000fcc0000410000 */
[----:B------:R1:W-:Y:S01]  /*3010*/  MUFU.RCP R28, R113 ;  /* 0x00000071001c7308 */ /* 0x0003e20000001000 */
[----:B------:R-:W-:Y:S01]  /*3020*/  FMUL.FTZ R108, R21, -1.4426950216293334961 ;  /* 0xbfb8aa3b156c7820 */ /* 0x000fe20000410000 */
[----:B------:R-:W-:-:S06]  /*3030*/  FMUL.FTZ R32, R101, R32 ;  /* 0x0000002065207220 */ /* 0x000fcc0000410000 */
[----:B------:R-:W0:Y:S01]  /*3040*/  MUFU.EX2 R118, R118 ;  /* 0x0000007600767308 */ /* 0x000e220000000800 */
[----:B-1----:R-:W-:Y:S01]  /*3050*/  FADD.FTZ R113, -R30, 1 ;  /* 0x3f8000001e717421 */ /* 0x002fe20000010100 */
[----:B------:R-:W-:-:S03]  /*3060*/  IADD3.X R101, RZ, R13, RZ, P1, !PT ;  /* 0x0000000dff657210 */ /* 0x000fc60000ffe4ff */
[----:B------:R-:W-:Y:S01]  /*3070*/  FFMA.FTZ R113, R88, R113, 1 ;  /* 0x3f80000058717423 */ /* 0x000fe20000010071 */
[----:B------:R-:W-:Y:S01]  /*3080*/  FADD.FTZ R88, -R117, 1 ;  /* 0x3f80000075587421 */ /* 0x000fe20000010100 */
[C---:B------:R-:W-:Y:S01]  /*3090*/  SHF.L.U32 R112, R45.reuse, 0x1, RZ ;  /* 0x000000012d707819 */ /* 0x040fe200000006ff */
[----:B------:R-:W1:Y:S01]  /*30a0*/  MUFU.EX2 R111, R111 ;  /* 0x0000006f006f7308 */ /* 0x000e620000000800 */
[----:B---3--:R-:W-:Y:S01]  /*30b0*/  FADD.FTZ R120, -R114, 1 ;  /* 0x3f80000072787421 */ /* 0x008fe20000010100 */
[----:B------:R-:W-:Y:S01]  /*30c0*/  FFMA.FTZ R46, R46, R88, 1 ;  /* 0x3f8000002e2e7423 */ /* 0x000fe20000010058 */
[----:B------:R-:W-:Y:S01]  /*30d0*/  HADD2.F32 R29, -RZ, R29.H1_H1 ;  /* 0x3000001dff1d7230 */ /* 0x000fe20000004100 */
[----:B------:R-:W-:Y:S02]  /*30e0*/  SHF.L.U64.HI R101, R45, 0x1, R101 ;  /* 0x000000012d657819 */ /* 0x000fe40000010265 */
[----:B------:R-:W-:Y:S02]  /*30f0*/  IADD3 R88, P1, R112, UR10, RZ ;  /* 0x0000000a70587c10 */ /* 0x000fe4000ff3e0ff */
[----:B------:R-:W3:Y:S01]  /*3100*/  MUFU.EX2 R108, R108 ;  /* 0x0000006c006c7308 */ /* 0x000ee20000000800 */
[----:B------:R-:W-:Y:S01]  /*3110*/  FFMA.FTZ R120, R89, R120, 1 ;  /* 0x3f80000059787423 */ /* 0x000fe20000010078 */
[----:B------:R-:W-:Y:S01]  /*3120*/  IADD3.X R89, R101, UR11, RZ, P1, !PT ;  /* 0x0000000b65597c10 */ /* 0x000fe20008ffe4ff */
[----:B------:R-:W-:Y:S01]  /*3130*/  FADD.FTZ R129, -R92, R129 ;  /* 0x000000815c817221 */ /* 0x000fe20000010100 */
[----:B------:R-:W-:Y:S01]  /*3140*/  FMUL.FTZ R29, R29, R115 ;  /* 0x000000731d1d7220 */ /* 0x000fe20000410000 */
[----:B0-----:R-:W-:Y:S01]  /*3150*/  FADD.FTZ R115, R116, 1 ;  /* 0x3f80000074737421 */ /* 0x001fe20000010000 */
[----:B------:R-:W-:Y:S01]  /*3160*/  FADD.FTZ R116, R118, 1 ;  /* 0x3f80000076747421 */ /* 0x000fe20000010000 */
[----:B------:R-:W-:Y:S01]  /*3170*/  FMUL.FTZ R129, R40, R129 ;  /* 0x0000008128817220 */ /* 0x000fe20000410000 */
[----:B------:R-:W-:Y:S01]  /*3180*/  FADD.FTZ R45, -R28, 1 ;  /* 0x3f8000001c2d7421 */ /* 0x000fe20000010100 */
[----:B------:R-:W2:Y:S01]  /*3190*/  LDG.E.64.CONSTANT R88, desc[UR14][R88.64] ;  /* 0x0000000e58587981 */ /* 0x000ea2000c1e9b00 */
[----:B------:R-:W-:Y:S01]  /*31a0*/  FMUL.FTZ R20, R14, R20 ;  /* 0x000000140e147220 */ /* 0x000fe20000410000 */
[----:B------:R-:W-:Y:S01]  /*31b0*/  FFMA.FTZ R14, R0, R129, R6 ;  /* 0x00000081000e7223 */ /* 0x000fe20000010006 */
[----:B------:R-:W-:Y:S01]  /*31c0*/  FFMA.FTZ R45, R27, R45, 1 ;  /* 0x3f8000001b2d7423 */ /* 0x000fe2000001002d */
[----:B------:R-:W-:Y:S01]  /*31d0*/  FMUL.FTZ R30, R30, R113 ;  /* 0x000000711e1e7220 */ /* 0x000fe20000410000 */
[----:B------:R-:W0:Y:S01]  /*31e0*/  MUFU.RCP R116, R116 ;  /* 0x0000007400747308 */ /* 0x000e220000001000 */
[----:B------:R-:W-:Y:S01]  /*31f0*/  FMUL.FTZ R113, R117, R46 ;  /* 0x0000002e75717220 */ /* 0x000fe20000410000 */
[----:B------:R-:W-:-:S02]  /*3200*/  HADD2.F32 R46, -RZ, R43.H0_H0 ;  /* 0x2000002bff2e7230 */ /* 0x000fc40000004100 */
[----:B-1----:R-:W-:Y:S01]  /*3210*/  FADD.FTZ R117, R111, 1 ;  /* 0x3f8000006f757421 */ /* 0x002fe20000010000 */
[----:B------:R-:W-:Y:S02]  /*3220*/  HADD2.F32 R43, -RZ, R43.H1_H1 ;  /* 0x3000002bff2b7230 */ /* 0x000fe40000004100 */
[----:B------:R-:W-:Y:S01]  /*3230*/  FMUL.FTZ R110, R14, -1.4426950216293334961 ;  /* 0xbfb8aa3b0e6e7820 */ /* 0x000fe20000410000 */
[----:B------:R-:W-:Y:S01]  /*3240*/  FMUL.FTZ R118, R28, R45 ;  /* 0x0000002d1c767220 */ /* 0x000fe20000410000 */
[----:B---3--:R-:W-:Y:S01]  /*3250*/  FADD.FTZ R28, R108, 1 ;  /* 0x3f8000006c1c7421 */ /* 0x008fe20000010000 */
[----:B------:R-:W-:Y:S01]  /*3260*/  FFMA.FTZ R97, R4, R127, R8 ;  /* 0x0000007f04617223 */ /* 0x000fe20000010008 */
[----:B------:R-:W1:Y:S01]  /*3270*/  MUFU.RCP R117, R117 ;  /* 0x0000007500757308 */ /* 0x000e620000001000 */
[----:B------:R-:W-:Y:S02]  /*3280*/  FADD.FTZ R45, -R92, R43 ;  /* 0x0000002b5c2d7221 */ /* 0x000fe40000010100 */
[----:B------:R-:W-:Y:S01]  /*3290*/  FMUL.FTZ R109, R97, -1.4426950216293334961 ;  /* 0xbfb8aa3b616d7820 */ /* 0x000fe20000410000 */
[----:B------:R-:W-:-:S04]  /*32a0*/  FMUL.FTZ R126, R40, R126 ;  /* 0x0000007e287e7220 */ /* 0x000fc80000410000 */
[----:B------:R3:W-:Y:S01]  /*32b0*/  MUFU.RCP R43, R28 ;  /* 0x0000001c002b7308 */ /* 0x0007e20000001000 */
[----:B------:R-:W-:-:S07]  /*32c0*/  FMUL.FTZ R38, R107, R103 ;  /* 0x000000676b267220 */ /* 0x000fce0000410000 */
[----:B------:R-:W1:Y:S01]  /*32d0*/  MUFU.EX2 R110, R110 ;  /* 0x0000006e006e7308 */ /* 0x000e620000000800 */
[--C-:B---3--:R-:W-:Y:S02]  /*32e0*/  HADD2.F32 R28, -RZ, R25.reuse.H0_H0 ;  /* 0x20000019ff1c7230 */ /* 0x108fe40000004100 */
[----:B------:R-:W-:Y:S02]  /*32f0*/  HADD2.F32 R25, -RZ, R25.H1_H1 ;  /* 0x30000019ff197230 */ /* 0x000fe40000004100 */
[----:B------:R-:W-:-:S03]  /*3300*/  FFMA.FTZ R103, R5, R126, R9 ;  /* 0x0000007e05677223 */ /* 0x000fc60000010009 */
[----:B------:R-:W3:Y:S01]  /*3310*/  MUFU.RCP R115, R115 ;  /* 0x0000007300737308 */ /* 0x000ee20000001000 */
[----:B------:R-:W-:Y:S01]  /*3320*/  FMUL.FTZ R25, R25, R118 ;  /* 0x0000007619197220 */ /* 0x000fe20000410000 */
[----:B0-----:R-:W-:Y:S01]  /*3330*/  FADD.FTZ R118, -R116, 1 ;  /* 0x3f80000074767421 */ /* 0x001fe20000010100 */
[----:B------:R-:W-:-:S05]  /*3340*/  FMUL.FTZ R107, R103, -1.4426950216293334961 ;  /* 0xbfb8aa3b676b7820 */ /* 0x000fca0000410000 */
[----:B------:R-:W0:Y:S01]  /*3350*/  MUFU.EX2 R109, R109 ;  /* 0x0000006d006d7308 */ /* 0x000e220000000800 */
[----:B------:R-:W-:Y:S01]  /*3360*/  FFMA.FTZ R84, R84, R118, 1 ;  /* 0x3f80000054547423 */ /* 0x000fe20000010076 */
[--C-:B------:R-:W-:Y:S02]  /*3370*/  HADD2.F32 R111, -RZ, R24.reuse.H0_H0 ;  /* 0x20000018ff6f7230 */ /* 0x100fe40000004100 */
[----:B-1----:R-:W-:Y:S01]  /*3380*/  FADD.FTZ R118, -R117, 1 ;  /* 0x3f80000075767421 */ /* 0x002fe20000010100 */
[----:B------:R-:W-:Y:S02]  /*3390*/  HADD2.F32 R24, -RZ, R24.H1_H1 ;  /* 0x30000018ff187230 */ /* 0x000fe40000004100 */
[----:B------:R-:W-:Y:S01]  /*33a0*/  FMUL.FTZ R116, R116, R84 ;  /* 0x0000005474747220 */ /* 0x000fe20000410000 */
[----:B------:R-:W-:Y:S01]  /*33b0*/  FMUL.FTZ R27, R114, R120 ;  /* 0x00000078721b7220 */ /* 0x000fe20000410000 */
[----:B------:R-:W-:Y:S01]  /*33c0*/  IADD3 R84, P1, R119, UR18, RZ ;  /* 0x0000001277547c10 */ /* 0x000fe2000ff3e0ff */
[----:B------:R-:W1:Y:S01]  /*33d0*/  MUFU.EX2 R107, R107 ;  /* 0x0000006b006b7308 */ /* 0x000e620000000800 */
[----:B------:R-:W-:-:S02]  /*33e0*/  HADD2.F32 R47, -RZ, R42.H1_H1 ;  /* 0x3000002aff2f7230 */ /* 0x000fc40000004100 */
[----:B------:R-:W-:Y:S01]  /*33f0*/  FADD.FTZ R110, R110, 1 ;  /* 0x3f8000006e6e7421 */ /* 0x000fe20000010000 */
[----:B------:R-:W-:Y:S01]  /*3400*/  FFMA.FTZ R118, R85, R118, 1 ;  /* 0x3f80000055767423 */ /* 0x000fe20000010076 */
[----:B------:R-:W-:Y:S01]  /*3410*/  FMUL.FTZ R27, R24, R27 ;  /* 0x0000001b181b7220 */ /* 0x000fe20000410000 */
[----:B------:R-:W-:Y:S01]  /*3420*/  IADD3.X R85, R104, UR19, RZ, P1, !PT ;  /* 0x0000001368557c10 */ /* 0x000fe20008ffe4ff */
[----:B---3--:R-:W-:Y:S01]  /*3430*/  FADD.FTZ R24, -R115, 1 ;  /* 0x3f80000073187421 */ /* 0x008fe20000010100 */
[----:B------:R-:W-:Y:S01]  /*3440*/  FADD.FTZ R47, -R92, R47 ;  /* 0x0000002f5c2f7221 */ /* 0x000fe20000010100 */
[----:B------:R-:W3:Y:S01]  /*3450*/  MUFU.RCP R110, R110 ;  /* 0x0000006e006e7308 */ /* 0x000ee20000001000 */
[----:B0-----:R-:W-:Y:S01]  /*3460*/  FADD.FTZ R109, R109, 1 ;  /* 0x3f8000006d6d7421 */ /* 0x001fe20000010000 */
[----:B------:R-:W-:Y:S01]  /*3470*/  FFMA.FTZ R24, R44, R24, 1 ;  /* 0x3f8000002c187423 */ /* 0x000fe20000010018 */
[C---:B------:R-:W-:Y:S01]  /*3480*/  FMUL.FTZ R47, R40.reuse, R47 ;  /* 0x0000002f282f7220 */ /* 0x040fe20000410000 */
[----:B------:R-:W-:Y:S01]  /*3490*/  FADD.FTZ R105, R105, 1 ;  /* 0x3f80000069697421 */ /* 0x000fe20000010000 */
[----:B------:R-:W2:Y:S01]  /*34a0*/  LDG.E.64.CONSTANT R84, desc[UR14][R84.64] ;  /* 0x0000000e54547981 */ /* 0x000ea2000c1e9b00 */
[----:B------:R-:W-:Y:S01]  /*34b0*/  FMUL.FTZ R125, R40, R125 ;  /* 0x0000007d287d7220 */ /* 0x000fe20000410000 */
[----:B------:R-:W-:Y:S01]  /*34c0*/  FMUL.FTZ R118, R117, R118 ;  /* 0x0000007675767220 */ /* 0x000fe20000410000 */
[----:B------:R-:W-:Y:S01]  /*34d0*/  FADD.FTZ R44, -R43, 1 ;  /* 0x3f8000002b2c7421 */ /* 0x000fe20000010100 */
[----:B------:R3:W0:Y:S01]  /*34e0*/  MUFU.RCP R117, R109 ;  /* 0x0000006d00757308 */ /* 0x0006220000001000 */
[----:B------:R-:W-:Y:S01]  /*34f0*/  FMUL.FTZ R24, R115, R24 ;  /* 0x0000001873187220 */ /* 0x000fe20000410000 */
[----:B------:R-:W-:Y:S01]  /*3500*/  FFMA.FTZ R102, R3, R47, R7 ;  /* 0x0000002f03667223 */ /* 0x000fe20000010007 */
[----:B------:R-:W-:Y:S01]  /*3510*/  FFMA.FTZ R100, R0, R125, R6 ;  /* 0x0000007d00647223 */ /* 0x000fe20000010006 */
[----:B------:R-:W-:-:S02]  /*3520*/  HADD2.F32 R104, -RZ, R90.H0_H0 ;  /* 0x2000005aff687230 */ /* 0x000fc40000004100 */
[----:B------:R-:W-:Y:S01]  /*3530*/  FFMA.FTZ R21, R21, R44, 1 ;  /* 0x3f80000015157423 */ /* 0x000fe2000001002c */
[----:B------:R-:W-:Y:S01]  /*3540*/  HADD2.F32 R90, -RZ, R90.H1_H1 ;  /* 0x3000005aff5a7230 */ /* 0x000fe20000004100 */
[----:B------:R-:W0:Y:S01]  /*3550*/  MUFU.RCP R115, R105 ;  /* 0x0000006900737308 */ /* 0x000e220000001000 */
[----:B------:R-:W-:Y:S01]  /*3560*/  FMUL.FTZ R31, R106, R31 ;  /* 0x0000001f6a1f7220 */ /* 0x000fe20000410000 */
[----:B------:R-:W-:Y:S01]  /*3570*/  FMUL.FTZ R106, R102, -1.4426950216293334961 ;  /* 0xbfb8aa3b666a7820 */ /* 0x000fe20000410000 */
[----:B-1----:R-:W-:Y:S01]  /*3580*/  FADD.FTZ R107, R107, 1 ;  /* 0x3f8000006b6b7421 */ /* 0x002fe20000010000 */
[----:B------:R-:W-:Y:S01]  /*3590*/  FMUL.FTZ R42, R100, -1.4426950216293334961 ;  /* 0xbfb8aa3b642a7820 */ /* 0x000fe20000410000 */
[----:B------:R-:W-:Y:S01]  /*35a0*/  FADD.FTZ R46, -R92, R46 ;  /* 0x0000002e5c2e7221 */ /* 0x000fe20000010100 */
[----:B------:R-:W-:Y:S01]  /*35b0*/  FMUL.FTZ R45, R40, R45 ;  /* 0x0000002d282d7220 */ /* 0x000fe20000410000 */
[----:B------:R-:W-:Y:S01]  /*35c0*/  FMUL.FTZ R21, R43, R21 ;  /* 0x000000152b157220 */ /* 0x000fe20000410000 */
[----:B------:R-:W-:Y:S01]  /*35d0*/  FADD.FTZ R43, -R92, R90 ;  /* 0x0000005a5c2b7221 */ /* 0x000fe20000010100 */
[----:B------:R-:W-:Y:S01]  /*35e0*/  FMUL.FTZ R30, R111, R30 ;  /* 0x0000001e6f1e7220 */ /* 0x000fe20000410000 */
[--C-:B------:R-:W-:Y:S01]  /*35f0*/  HADD2.F32 R44, -RZ, R22.reuse.H0_H0 ;  /* 0x20000016ff2c7230 */ /* 0x100fe20000004100 */
[----:B------:R1:W0:Y:S01]  /*3600*/  MUFU.RCP R90, R107 ;  /* 0x0000006b005a7308 */ /* 0x0002220000001000 */
[----:B------:R-:W-:Y:S01]  /*3610*/  FMUL.FTZ R46, R40, R46 ;  /* 0x0000002e282e7220 */ /* 0x000fe20000410000 */
[----:B------:R-:W-:Y:S01]  /*3620*/  FFMA.FTZ R111, R5, R45, R9 ;  /* 0x0000002d056f7223 */ /* 0x000fe20000010009 */
[----:B------:R-:W-:-:S02]  /*3630*/  HADD2.F32 R22, -RZ, R22.H1_H1 ;  /* 0x30000016ff167230 */ /* 0x000fc40000004100 */
[----:B---3--:R-:W-:Y:S01]  /*3640*/  FADD.FTZ R109, -R110, 1 ;  /* 0x3f8000006e6d7421 */ /* 0x008fe20000010100 */
[----:B------:R-:W-:Y:S02]  /*3650*/  FMUL.FTZ R28, R28, R113 ;  /* 0x000000711c1c7220 */ /* 0x000fe40000410000 */
[----:B------:R-:W3:Y:S01]  /*3660*/  MUFU.EX2 R106, R106 ;  /* 0x0000006a006a7308 */ /* 0x000ee20000000800 */
[--C-:B-1----:R-:W-:Y:S02]  /*3670*/  HADD2.F32 R107, -RZ, R23.reuse.H0_H0 ;  /* 0x20000017ff6b7230 */ /* 0x102fe40000004100 */
[----:B------:R-:W-:Y:S01]  /*3680*/  FFMA.FTZ R108, R4, R46, R8 ;  /* 0x0000002e046c7223 */ /* 0x000fe20000010008 */
[----:B------:R-:W-:Y:S01]  /*3690*/  FMUL.FTZ R113, R111, -1.4426950216293334961 ;  /* 0xbfb8aa3b6f717820 */ /* 0x000fe20000410000 */
[----:B------:R-:W-:Y:S01]  /*36a0*/  FMUL.FTZ R22, R22, R116 ;  /* 0x0000007416167220 */ /* 0x000fe20000410000 */
[----:B------:R-:W-:Y:S02]  /*36b0*/  FFMA.FTZ R109, R14, R109, 1 ;  /* 0x3f8000000e6d7423 */ /* 0x000fe4000001006d */
[----:B------:R-:W1:Y:S01]  /*36c0*/  MUFU.EX2 R42, R42 ;  /* 0x0000002a002a7308 */ /* 0x000e620000000800 */
[----:B------:R-:W-:-:S02]  /*36d0*/  HADD2.F32 R116, -RZ, R23.H1_H1 ;  /* 0x30000017ff747230 */ /* 0x000fc40000004100 */
[----:B0-----:R-:W-:Y:S01]  /*36e0*/  FADD.FTZ R14, -R117, 1 ;  /* 0x3f800000750e7421 */ /* 0x001fe20000010100 */
[----:B------:R-:W-:Y:S01]  /*36f0*/  FMUL.FTZ R23, R107, R118 ;  /* 0x000000766b177220 */ /* 0x000fe20000410000 */
[----:B------:R-:W-:Y:S01]  /*3700*/  FMUL.FTZ R114, R108, -1.4426950216293334961 ;  /* 0xbfb8aa3b6c727820 */ /* 0x000fe20000410000 */
[----:B------:R-:W-:Y:S01]  /*3710*/  FADD.FTZ R118, -R115, 1 ;  /* 0x3f80000073767421 */ /* 0x000fe20000010100 */
[----:B------:R-:W-:Y:S01]  /*3720*/  FFMA.FTZ R14, R97, R14, 1 ;  /* 0x3f800000610e7423 */ /* 0x000fe2000001000e */
[----:B------:R-:W-:Y:S01]  /*3730*/  IADD3.X R97, RZ, R13, RZ, P0, !PT ;  /* 0x0000000dff617210 */ /* 0x000fe200007fe4ff */
[----:B------:R-:W-:Y:S01]  /*3740*/  MUFU.EX2 R113, R113 ;  /* 0x0000007100717308 */ /* 0x000fe20000000800 */
[----:B------:R-:W-:Y:S01]  /*3750*/  FFMA.FTZ R96, R96, R118, 1 ;  /* 0x3f80000060607423 */ /* 0x000fe20000010076 */
[----:B------:R-:W-:Y:S01]  /*3760*/  FMUL.FTZ R13, R110, R109 ;  /* 0x0000006d6e0d7220 */ /* 0x000fe20000410000 */
[C---:B------:R-:W-:Y:S01]  /*3770*/  SHF.L.U32 R110, R41.reuse, 0x1, RZ ;  /* 0x00000001296e7819 */ /* 0x040fe200000006ff */
[----:B------:R-:W-:Y:S01]  /*3780*/  FADD.FTZ R118, -R90, 1 ;  /* 0x3f8000005a767421 */ /* 0x000fe20000010100 */
[----:B------:R-:W-:Y:S01]  /*3790*/  SHF.L.U64.HI R109, R41, 0x1, R97 ;  /* 0x00000001296d7819 */ /* 0x000fe20000010261 */
[----:B------:R-:W-:-:S02]  /*37a0*/  FMUL.FTZ R41, R115, R96 ;  /* 0x0000006073297220 */ /* 0x000fc40000410000 */
[----:B------:R-:W0:Y:S01]  /*37b0*/  MUFU.EX2 R114, R114 ;  /* 0x0000007200727308 */ /* 0x000e220000000800 */
[----:B------:R-:W-:Y:S01]  /*37c0*/  IADD3 R96, P0, R110, UR10, RZ ;  /* 0x0000000a6e607c10 */ /* 0x000fe2000ff1e0ff */
[----:B---3--:R-:W-:Y:S01]  /*37d0*/  FADD.FTZ R115, R106, 1 ;  /* 0x3f8000006a737421 */ /* 0x008fe20000010000 */
[----:B-1----:R-:W-:Y:S01]  /*37e0*/  FADD.FTZ R119, R42, 1 ;  /* 0x3f8000002a777421 */ /* 0x002fe20000010000 */
[----:B------:R-:W-:Y:S02]  /*37f0*/  HADD2.F32 R106, -RZ, R16.H0_H0 ;  /* 0x20000010ff6a7230 */ /* 0x000fe40000004100 */
[----:B------:R-:W-:Y:S01]  /*3800*/  FFMA.FTZ R42, R103, R118, 1 ;  /* 0x3f800000672a7423 */ /* 0x000fe20000010076 */
[----:B------:R-:W-:Y:S01]  /*3810*/  FMUL.FTZ R24, R44, R24 ;  /* 0x000000182c187220 */ /* 0x000fe20000410000 */
[----:B------:R-:W-:Y:S01]  /*3820*/  IADD3.X R97, R109, UR11, RZ, P0, !PT ;  /* 0x0000000b6d617c10 */ /* 0x000fe200087fe4ff */
[----:B------:R-:W-:Y:S01]  /*3830*/  FADD.FTZ R44, -R92, R104 ;  /* 0x000000685c2c7221 */ /* 0x000fe20000010100 */
[----:B------:R-:W-:Y:S01]  /*3840*/  FMUL.FTZ R14, R117, R14 ;  /* 0x0000000e750e7220 */ /* 0x000fe20000410000 */
[----:B------:R-:W-:Y:S01]  /*3850*/  FMUL.FTZ R117, R90, R42 ;  /* 0x0000002a5a757220 */ /* 0x000fe20000410000 */
[----:B------:R-:W-:Y:S01]  /*3860*/  FMUL.FTZ R13, R106, R13 ;  /* 0x0000000d6a0d7220 */ /* 0x000fe20000410000 */
[----:B------:R-:W-:-:S02]  /*3870*/  HADD2.F32 R42, -RZ, R91.H0_H0 ;  /* 0x2000005bff2a7230 */ /* 0x000fc40000004100 */
[----:B------:R-:W-:Y:S01]  /*3880*/  FMUL.FTZ R44, R40, R44 ;  /* 0x0000002c282c7220 */ /* 0x000fe20000410000 */
[----:B------:R-:W-:Y:S01]  /*3890*/  HADD2.F32 R106, -RZ, R91.H1_H1 ;  /* 0x3000005bff6a7230 */ /* 0x000fe20000004100 */
[----:B------:R-:W1:Y:S01]  /*38a0*/  MUFU.RCP R115, R115 ;  /* 0x0000007300737308 */ /* 0x000e620000001000 */
[----:B------:R3:W2:Y:S01]  /*38b0*/  LDG.E.64.CONSTANT R90, desc[UR14][R96.64] ;  /* 0x0000000e605a7981 */ /* 0x0006a2000c1e9b00 */
[----:B------:R-:W-:Y:S01]  /*38c0*/  FFMA.FTZ R105, R0, R44, R6 ;  /* 0x0000002c00697223 */ /* 0x000fe20000010006 */
[----:B------:R-:W-:Y:S01]  /*38d0*/  FADD.FTZ R42, -R92, R42 ;  /* 0x0000002a5c2a7221 */ /* 0x000fe20000010100 */
[----:B------:R-:W-:Y:S01]  /*38e0*/  FMUL.FTZ R43, R40, R43 ;  /* 0x0000002b282b7220 */ /* 0x000fe20000410000 */
[----:B0-----:R-:W-:-:S03]  /*38f0*/  FADD.FTZ R114, R114, 1 ;  /* 0x3f80000072727421 */ /* 0x001fc60000010000 */
[----:B------:R0:W4:Y:S01]  /*3900*/  MUFU.RCP R103, R119 ;  /* 0x0000007700677308 */ /* 0x0001220000001000 */
[----:B---3--:R-:W-:Y:S01]  /*3910*/  FADD.FTZ R96, R113, 1 ;  /* 0x3f80000071607421 */ /* 0x008fe20000010000 */
[----:B------:R-:W-:Y:S02]  /*3920*/  HADD2.F32 R97, -RZ, R16.H1_H1 ;  /* 0x30000010ff617230 */ /* 0x000fe40000004100 */
[----:B------:R-:W-:Y:S01]  /*3930*/  FADD.FTZ R118, -R92, R106 ;  /* 0x0000006a5c767221 */ /* 0x000fe20000010100 */
[----:B------:R-:W-:Y:S01]  /*3940*/  FMUL.FTZ R104, R105, -1.4426950216293334961 ;  /* 0xbfb8aa3b69687820 */ /* 0x000fe20000410000 */
[----:B------:R-:W-:Y:S01]  /*3950*/  FMUL.FTZ R42, R40, R42 ;  /* 0x0000002a282a7220 */ /* 0x000fe20000410000 */
[--C-:B------:R-:W-:Y:S01]  /*3960*/  HADD2.F32 R16, -RZ, R17.reuse.H0_H0 ;  /* 0x20000011ff107230 */ /* 0x100fe20000004100 */
[----:B------:R-:W-:Y:S01]  /*3970*/  MUFU.RCP R96, R96 ;  /* 0x0000006000607308 */ /* 0x000fe20000001000 */
[----:B------:R-:W-:Y:S01]  /*3980*/  FFMA.FTZ R107, R3, R43, R7 ;  /* 0x0000002b036b7223 */ /* 0x000fe20000010007 */
[----:B------:R-:W-:-:S02]  /*3990*/  HADD2.F32 R113, -RZ, R17.H1_H1 ;  /* 0x30000011ff717230 */ /* 0x000fc40000004100 */
[----:B------:R-:W-:Y:S01]  /*39a0*/  FMUL.FTZ R17, R97, R41 ;  /* 0x0000002961117220 */ /* 0x000fe20000410000 */
[----:B------:R-:W-:Y:S01]  /*39b0*/  FMUL.FTZ R41, R40, R118 ;  /* 0x0000007628297220 */ /* 0x000fe20000410000 */
[----:B------:R-:W-:Y:S01]  /*39c0*/  FMUL.FTZ R21, R116, R21 ;  /* 0x0000001574157220 */ /* 0x000fe20000410000 */
[----:B------:R-:W-:Y:S01]  /*39d0*/  FFMA.FTZ R106, R4, R42, R8 ;  /* 0x0000002a046a7223 */ /* 0x000fe20000010008 */
[----:B------:R-:W3:Y:S01]  /*39e0*/  MUFU.RCP R114, R114 ;  /* 0x0000007200727308 */ /* 0x000ee20000001000 */
[----:B------:R-:W-:Y:S01]  /*39f0*/  FMUL.FTZ R116, R107, -1.4426950216293334961 ;  /* 0xbfb8aa3b6b747820 */ /* 0x000fe20000410000 */
[----:B------:R-:W-:Y:S01]  /*3a00*/  FMUL.FTZ R14, R16, R14 ;  /* 0x0000000e100e7220 */ /* 0x000fe20000410000 */
[----:B------:R-:W-:Y:S01]  /*3a10*/  FMUL.FTZ R16, R113, R117 ;  /* 0x0000007571107220 */ /* 0x000fe20000410000 */
[----:B------:R-:W-:Y:S01]  /*3a20*/  FFMA.FTZ R113, R5, R41, R9 ;  /* 0x0000002905717223 */ /* 0x000fe20000010009 */
[----:B------:R-:W-:-:S03]  /*3a30*/  FMUL.FTZ R97, R106, -1.4426950216293334961 ;  /* 0xbfb8aa3b6a617820 */ /* 0x000fc60000410000 */
[----:B------:R-:W5:Y:S01]  /*3a40*/  MUFU.EX2 R104, R104 ;  /* 0x0000006800687308 */ /* 0x000f620000000800 */
[----:B-1----:R-:W-:Y:S01]  /*3a50*/  FADD.FTZ R118, -R115, 1 ;  /* 0x3f80000073767421 */ /* 0x002fe20000010100 */
[----:B0-----:R-:W-:-:S03]  /*3a60*/  FMUL.FTZ R119, R113, -1.4426950216293334961 ;  /* 0xbfb8aa3b71777820 */ /* 0x001fc60000410000 */
[----:B------:R-:W-:-:S03]  /*3a70*/  FFMA.FTZ R118, R102, R118, 1 ;  /* 0x3f80000066767423 */ /* 0x000fc60000010076 */
[----:B------:R-:W0:Y:S08]  /*3a80*/  MUFU.EX2 R116, R116 ;  /* 0x0000007400747308 */ /* 0x000e300000000800 */
[----:B------:R4:W-:Y:S02]  /*3a90*/  MUFU.EX2 R117, R97 ;  /* 0x0000006100757308 */ /* 0x0009e40000000800 */
[----:B----4-:R-:W-:-:S06]  /*3aa0*/  FADD.FTZ R97, -R103, 1 ;  /* 0x3f80000067617421 */ /* 0x010fcc0000010100 */
[----:B------:R1:W4:Y:S01]  /*3ab0*/  MUFU.EX2 R102, R119 ;  /* 0x0000007700667308 */ /* 0x0003220000000800 */
[----:B------:R-:W-:Y:S01]  /*3ac0*/  FFMA.FTZ R97, R100, R97, 1 ;  /* 0x3f80000064617423 */ /* 0x000fe20000010061 */
[----:B---3--:R-:W-:Y:S01]  /*3ad0*/  FADD.FTZ R100, -R114, 1 ;  /* 0x3f80000072647421 */ /* 0x008fe20000010100 */
[----:B-1----:R-:W-:Y:S02]  /*3ae0*/  FADD.FTZ R119, -R96, 1 ;  /* 0x3f80000060777421 */ /* 0x002fe40000010100 */
[----:B------:R-:W-:Y:S01]  /*3af0*/  FMUL.FTZ R103, R103, R97 ;  /* 0x0000006167677220 */ /* 0x000fe20000410000 */
[----:B------:R-:W-:Y:S01]  /*3b00*/  FMUL.FTZ R97, R115, R118 ;  /* 0x0000007673617220 */ /* 0x000fe20000410000 */
[----:B------:R-:W-:Y:S01]  /*3b10*/  FFMA.FTZ R111, R111, R119, 1 ;  /* 0x3f8000006f6f7423 */ /* 0x000fe20000010077 */
[----:B-----5:R-:W-:Y:S01]  /*3b20*/  FADD.FTZ R104, R104, 1 ;  /* 0x3f80000068687421 */ /* 0x020fe20000010000 */
[--C-:B------:R-:W-:Y:S02]  /*3b30*/  HADD2.F32 R115, -RZ, R94.reuse.H0_H0 ;  /* 0x2000005eff737230 */ /* 0x100fe40000004100 */
[----:B------:R-:W-:Y:S01]  /*3b40*/  FFMA.FTZ R100, R108, R100, 1 ;  /* 0x3f8000006c647423 */ /* 0x000fe20000010064 */
[----:B------:R-:W-:-:S02]  /*3b50*/  HADD2.F32 R94, -RZ, R94.H1_H1 ;  /* 0x3000005eff5e7230 */ /* 0x000fc40000004100 */
[----:B------:R-:W-:Y:S01]  /*3b60*/  FMUL.FTZ R111, R96, R111 ;  /* 0x0000006f606f7220 */ /* 0x000fe20000410000 */
[----:B------:R-:W-:Y:S01]  /*3b70*/  IADD3 R96, P0, R112, UR18, RZ ;  /* 0x0000001270607c10 */ /* 0x000fe2000ff1e0ff */
[--C-:B------:R-:W-:Y:S01]  /*3b80*/  HADD2.F32 R112, -RZ, R70.reuse.H0_H0 ;  /* 0x20000046ff707230 */ /* 0x100fe20000004100 */
[----:B------:R1:W-:Y:S01]  /*3b90*/  MUFU.RCP R108, R104 ;  /* 0x00000068006c7308 */ /* 0x0003e20000001000 */
[----:B------:R-:W-:Y:S02]  /*3ba0*/  HADD2.F32 R70, -RZ, R70.H1_H1 ;  /* 0x30000046ff467230 */ /* 0x000fe40000004100 */
[----:B0-----:R-:W-:Y:S01]  /*3bb0*/  FADD.FTZ R116, R116, 1 ;  /* 0x3f80000074747421 */ /* 0x001fe20000010000 */
[----:B------:R-:W-:Y:S01]  /*3bc0*/  FMUL.FTZ R94, R94, R97 ;  /* 0x000000615e5e7220 */ /* 0x000fe20000410000 */
[----:B------:R-:W-:Y:S01]  /*3bd0*/  IADD3.X R97, R101, UR19, RZ, P0, !PT ;  /* 0x0000001365617c10 */ /* 0x000fe200087fe4ff */
[----:B-1----:R-:W-:Y:S01]  /*3be0*/  FMUL.FTZ R104, R114, R100 ;  /* 0x0000006472687220 */ /* 0x002fe20000410000 */
[----:B------:R-:W-:Y:S01]  /*3bf0*/  FMUL.FTZ R100, R115, R103 ;  /* 0x0000006773647220 */ /* 0x000fe20000410000 */
[--C-:B------:R-:W-:Y:S01]  /*3c00*/  HADD2.F32 R103, -RZ, R95.reuse.H0_H0 ;  /* 0x2000005fff677230 */ /* 0x100fe20000004100 */
[----:B------:R0:W1:Y:S01]  /*3c10*/  MUFU.RCP R115, R116 ;  /* 0x0000007400737308 */ /* 0x0000620000001000 */
[----:B------:R-:W-:Y:S01]  /*3c20*/  FADD.FTZ R70, -R92, R70 ;  /* 0x000000465c467221 */ /* 0x000fe20000010100 */
[----:B------:R-:W-:-:S02]  /*3c30*/  HADD2.F32 R101, -RZ, R95.H1_H1 ;  /* 0x3000005fff657230 */ /* 0x000fc40000004100 */
[----:B----4-:R-:W-:Y:S01]  /*3c40*/  FADD.FTZ R102, R102, 1 ;  /* 0x3f80000066667421 */ /* 0x010fe20000010000 */
[----:B------:R-:W-:Y:S01]  /*3c50*/  FMUL.FTZ R104, R103, R104 ;  /* 0x0000006867687220 */ /* 0x000fe20000410000 */
[----:B------:R-:W3:Y:S01]  /*3c60*/  LDG.E.64.CONSTANT R96, desc[UR14][R96.64] ;  /* 0x0000000e60607981 */ /* 0x000ee2000c1e9b00 */
[----:B------:R-:W-:Y:S01]  /*3c70*/  FMUL.FTZ R103, R40, R70 ;  /* 0x0000004628677220 */ /* 0x000fe20000410000 */
[----:B0-----:R-:W-:Y:S01]  /*3c80*/  FADD.FTZ R116, R117, 1 ;  /* 0x3f80000075747421 */ /* 0x001fe20000010000 */
[----:B------:R-:W-:Y:S01]  /*3c90*/  HADD2.F32 R70, -RZ, R71.H0_H0 ;  /* 0x20000047ff467230 */ /* 0x000fe20000004100 */
[----:B------:R0:W-:Y:S08]  /*3ca0*/  MUFU.RCP R117, R102 ;  /* 0x0000006600757308 */ /* 0x0001f00000001000 */
[----:B------:R-:W4:Y:S01]  /*3cb0*/  MUFU.RCP R116, R116 ;  /* 0x0000007400747308 */ /* 0x000f220000001000 */
[----:B0-----:R-:W-:Y:S01]  /*3cc0*/  FMUL.FTZ R102, R101, R111 ;  /* 0x0000006f65667220 */ /* 0x001fe20000410000 */
[----:B------:R-:W-:Y:S01]  /*3cd0*/  FFMA.FTZ R111, R3, R103, R7 ;  /* 0x00000067036f7223 */ /* 0x000fe20000010007 */
[----:B------:R-:W-:-:S03]  /*3ce0*/  FADD.FTZ R101, -R92, R70 ;  /* 0x000000465c657221 */ /* 0x000fc60000010100 */
[----:B------:R-:W-:Y:S01]  /*3cf0*/  FMUL.FTZ R70, R111, -1.4426950216293334961 ;  /* 0xbfb8aa3b6f467820 */ /* 0x000fe20000410000 */
[----:B-1----:R-:W-:-:S05]  /*3d00*/  FADD.FTZ R119, -R115, 1 ;  /* 0x3f80000073777421 */ /* 0x002fca0000010100 */
[----:B------:R-:W0:Y:S01]  /*3d10*/  MUFU.EX2 R70, R70 ;  /* 0x0000004600467308 */ /* 0x000e220000000800 */
[----:B------:R-:W-:Y:S01]  /*3d20*/  FFMA.FTZ R119, R107, R119, 1 ;  /* 0x3f8000006b777423 */ /* 0x000fe20000010077 */
[----:B----4-:R-:W-:-:S04]  /*3d30*/  FADD.FTZ R107, -R116, 1 ;  /* 0x3f800000746b7421 */ /* 0x010fc80000010100 */
[----:B------:R-:W-:Y:S01]  /*3d40*/  FFMA.FTZ R107, R106, R107, 1 ;  /* 0x3f8000006a6b7423 */ /* 0x000fe2000001006b */
[----:B------:R-:W-:-:S04]  /*3d50*/  FADD.FTZ R106, -R117, 1 ;  /* 0x3f800000756a7421 */ /* 0x000fc80000010100 */
[----:B------:R-:W-:Y:S01]  /*3d60*/  FFMA.FTZ R113, R113, R106, 1 ;  /* 0x3f80000071717423 */ /* 0x000fe2000001006a */
[----:B------:R-:W-:Y:S01]  /*3d70*/  FMUL.FTZ R106, R115, R119 ;  /* 0x00000077736a7220 */ /* 0x000fe20000410000 */
[----:B0-----:R-:W-:Y:S01]  /*3d80*/  FADD.FTZ R119, R70, 1 ;  /* 0x3f80000046777421 */ /* 0x001fe20000010000 */
[----:B------:R-:W-:Y:S01]  /*3d90*/  IADD3 R70, P0, R110, UR18, RZ ;  /* 0x000000126e467c10 */ /* 0x000fe2000ff1e0ff */
[----:B------:R-:W-:-:S03]  /*3da0*/  HADD2.F32 R110, -RZ, R71.H1_H1 ;  /* 0x30000047ff6e7230 */ /* 0x000fc60000004100 */
[----:B------:R-:W-:Y:S01]  /*3db0*/  IADD3.X R71, R109, UR19, RZ, P0, !PT ;  /* 0x000000136d477c10 */ /* 0x000fe200087fe4ff */
[----:B------:R-:W-:Y:S01]  /*3dc0*/  FADD.FTZ R95, -R92, R112 ;  /* 0x000000705c5f7221 */ /* 0x000fe20000010100 */
[----:B------:R-:W-:Y:S01]  /*3dd0*/  FMUL.FTZ R101, R40, R101 ;  /* 0x0000006528657220 */ /* 0x000fe20000410000 */
[----:B------:R-:W-:Y:S02]  /*3de0*/  HADD2.F32 R115, -RZ, R78.H0_H0 ;  /* 0x2000004eff737230 */ /* 0x000fe40000004100 */
[----:B------:R-:W-:Y:S01]  /*3df0*/  FMUL.FTZ R107, R116, R107 ;  /* 0x0000006b746b7220 */ /* 0x000fe20000410000 */
[----:B------:R-:W-:Y:S01]  /*3e00*/  HADD2.F32 R109, -RZ, R79.H1_H1 ;  /* 0x3000004fff6d7230 */ /* 0x000fe20000004100 */
[----:B------:R-:W4:Y:S01]  /*3e10*/  LDG.E.64.CONSTANT R70, desc[UR14][R70.64] ;  /* 0x0000000e46467981 */ /* 0x000f22000c1e9b00 */
[----:B------:R-:W-:Y:S01]  /*3e20*/  FMUL.FTZ R95, R40, R95 ;  /* 0x0000005f285f7220 */ /* 0x000fe20000410000 */
[----:B------:R-:W-:Y:S01]  /*3e30*/  FADD.FTZ R112, -R108, 1 ;  /* 0x3f8000006c707421 */ /* 0x000fe20000010100 */
[----:B------:R-:W-:Y:S01]  /*3e40*/  MUFU.RCP R119, R119 ;  /* 0x0000007700777308 */ /* 0x000fe20000001000 */
[----:B------:R-:W-:Y:S01]  /*3e50*/  FMUL.FTZ R35, R35, R122 ;  /* 0x0000007a23237220 */ /* 0x000fe20000410000 */
[----:B------:R-:W-:Y:S01]  /*3e60*/  FFMA.FTZ R114, R0, R95, R6 ;  /* 0x0000005f00727223 */ /* 0x000fe20000010006 */
[----:B------:R-:W-:Y:S01]  /*3e70*/  FFMA.FTZ R105, R105, R112, 1 ;  /* 0x3f80000069697423 */ /* 0x000fe20000010070 */
[----:B------:R-:W-:Y:S01]  /*3e80*/  FFMA.FTZ R112, R4, R101, R8 ;  /* 0x0000006504707223 */ /* 0x000fe20000010008 */
[----:B------:R-:W-:Y:S01]  /*3e90*/  FFMA.FTZ R80, R2, R60, R80 ;  /* 0x0000003c02507223 */ /* 0x000fe20000010050 */
[----:B------:R-:W-:Y:S01]  /*3ea0*/  FMUL.FTZ R118, R114, -1.4426950216293334961 ;  /* 0xbfb8aa3b72767820 */ /* 0x000fe20000410000 */
[----:B------:R-:W-:Y:S01]  /*3eb0*/  FMUL.FTZ R105, R108, R105 ;  /* 0x000000696c697220 */ /* 0x000fe20000410000 */
[----:B------:R-:W-:Y:S01]  /*3ec0*/  FMUL.FTZ R108, R112, -1.4426950216293334961 ;  /* 0xbfb8aa3b706c7820 */ /* 0x000fe20000410000 */
[----:B------:R-:W-:Y:S01]  /*3ed0*/  FADD.FTZ R81, R60, R81 ;  /* 0x000000513c517221 */ /* 0x000fe20000010000 */
[----:B------:R-:W-:Y:S01]  /*3ee0*/  FFMA.FTZ R72, R99, R59, R72 ;  /* 0x0000003b63487223 */ /* 0x000fe20000010048 */
[----:B------:R-:W-:Y:S01]  /*3ef0*/  FADD.FTZ R73, R59, R73 ;  /* 0x000000493b497221 */ /* 0x000fe20000010000 */
[----:B------:R-:W0:Y:S01]  /*3f00*/  MUFU.EX2 R118, R118 ;  /* 0x0000007600767308 */ /* 0x000e220000000800 */
[----:B------:R-:W-:Y:S01]  /*3f10*/  FFMA.FTZ R74, R98, R58, R74 ;  /* 0x0000003a624a7223 */ /* 0x000fe2000001004a */
[----:B------:R-:W-:Y:S01]  /*3f20*/  FADD.FTZ R75, R58, R75 ;  /* 0x0000004b3a4b7221 */ /* 0x000fe20000010000 */
[----:B------:R-:W-:Y:S01]  /*3f30*/  FFMA.FTZ R76, R93, R57, R76 ;  /* 0x000000395d4c7223 */ /* 0x000fe2000001004c */
[----:B------:R-:W-:Y:S01]  /*3f40*/  FADD.FTZ R77, R57, R77 ;  /* 0x0000004d394d7221 */ /* 0x000fe20000010000 */
[----:B------:R-:W-:Y:S01]  /*3f50*/  UIADD3 UR10, UP0, UR12, 0x9, URZ ;  /* 0x000000090c0a7890 */ /* 0x000fe2000ff1e03f */
[----:B------:R-:W-:-:S02]  /*3f60*/  ULDC.64 UR18, c[0x0][0x258] ;  /* 0x0000960000127ab9 */ /* 0x000fc40000000a00 */
[----:B------:R-:W1:Y:S01]  /*3f70*/  MUFU.EX2 R108, R108 ;  /* 0x0000006c006c7308 */ /* 0x000e620000000800 */
[----:B------:R-:W-:Y:S02]  /*3f80*/  HADD2.F32 R116, -RZ, R78.H1_H1 ;  /* 0x3000004eff747230 */ /* 0x000fe40000004100 */
[----:B------:R-:W-:Y:S01]  /*3f90*/  FMUL.FTZ R78, R117, R113 ;  /* 0x00000071754e7220 */ /* 0x000fe20000410000 */
[----:B------:R-:W-:Y:S02]  /*3fa0*/  HADD2.F32 R113, -RZ, R79.H0_H0 ;  /* 0x2000004fff717230 */ /* 0x000fe40000004100 */
[----:B------:R-:W-:Y:S01]  /*3fb0*/  FADD.FTZ R79, -R92, R110 ;  /* 0x0000006e5c4f7221 */ /* 0x000fe20000010100 */
[----:B------:R-:W-:Y:S01]  /*3fc0*/  FMUL.FTZ R105, R115, R105 ;  /* 0x0000006973697220 */ /* 0x000fe20000410000 */
[----:B0-----:R-:W-:-:S04]  /*3fd0*/  FADD.FTZ R118, R118, 1 ;  /* 0x3f80000076767421 */ /* 0x001fc80000010000 */
[----:B------:R-:W0:Y:S01]  /*3fe0*/  MUFU.RCP R117, R118 ;  /* 0x0000007600757308 */ /* 0x000e220000001000 */
[----:B-1----:R-:W-:Y:S01]  /*3ff0*/  FADD.FTZ R115, R108, 1 ;  /* 0x3f8000006c737421 */ /* 0x002fe20000010000 */
[----:B------:R-:W-:Y:S01]  /*4000*/  FMUL.FTZ R108, R40, R79 ;  /* 0x0000004f286c7220 */ /* 0x000fe20000410000 */
[----:B------:R-:W-:-:S03]  /*4010*/  FMUL.FTZ R106, R116, R106 ;  /* 0x0000006a746a7220 */ /* 0x000fc60000410000 */
[----:B------:R-:W-:Y:S02]  /*4020*/  FFMA.FTZ R116, R5, R108, R9 ;  /* 0x0000006c05747223 */ /* 0x000fe40000010009 */
[----:B------:R-:W1:Y:S02]  /*4030*/  MUFU.RCP R115, R115 ;  /* 0x0000007300737308 */ /* 0x000e640000001000 */
[----:B------:R-:W-:Y:S01]  /*4040*/  FMUL.FTZ R79, R116, -1.4426950216293334961 ;  /* 0xbfb8aa3b744f7820 */ /* 0x000fe20000410000 */
[----:B------:R-:W-:Y:S01]  /*4050*/  FMUL.FTZ R109, R109, R78 ;  /* 0x0000004e6d6d7220 */ /* 0x000fe20000410000 */
[----:B------:R-:W-:-:S04]  /*4060*/  FMUL.FTZ R107, R113, R107 ;  /* 0x0000006b716b7220 */ /* 0x000fc80000410000 */
[----:B------:R1:W5:Y:S01]  /*4070*/  MUFU.EX2 R78, R79 ;  /* 0x0000004f004e7308 */ /* 0x0003620000000800 */
[----:B0-----:R-:W-:Y:S01]  /*4080*/  FADD.FTZ R113, -R117, 1 ;  /* 0x3f80000075717421 */ /* 0x001fe20000010100 */
[----:B------:R-:W-:-:S03]  /*4090*/  HADD2.F32 R110, -RZ, R86.H0_H0 ;  /* 0x20000056ff6e7230 */ /* 0x000fc60000004100 */
[----:B------:R-:W-:Y:S01]  /*40a0*/  FFMA.FTZ R114, R114, R113, 1 ;  /* 0x3f80000072727423 */ /* 0x000fe20000010071 */
[----:B------:R-:W-:Y:S02]  /*40b0*/  HADD2.F32 R86, -RZ, R86.H1_H1 ;  /* 0x30000056ff567230 */ /* 0x000fe40000004100 */
[----:B-1----:R-:W-:Y:S01]  /*40c0*/  FADD.FTZ R79, -R115, 1 ;  /* 0x3f800000734f7421 */ /* 0x002fe20000010100 */
[----:B------:R-:W-:Y:S01]  /*40d0*/  FMUL.FTZ R117, R117, R114 ;  /* 0x0000007275757220 */ /* 0x000fe20000410000 */
[----:B------:R-:W-:Y:S01]  /*40e0*/  FADD.FTZ R114, -R119, 1 ;  /* 0x3f80000077727421 */ /* 0x000fe20000010100 */
[----:B------:R-:W-:Y:S01]  /*40f0*/  FADD.FTZ R110, -R92, R110 ;  /* 0x0000006e5c6e7221 */ /* 0x000fe20000010100 */
[----:B------:R-:W-:Y:S01]  /*4100*/  FFMA.FTZ R112, R112, R79, 1 ;  /* 0x3f80000070707423 */ /* 0x000fe2000001004f */
[----:B------:R-:W-:Y:S01]  /*4110*/  FADD.FTZ R86, -R92, R86 ;  /* 0x000000565c567221 */ /* 0x000fe20000010100 */
[--C-:B------:R-:W-:Y:S02]  /*4120*/  HADD2.F32 R79, -RZ, R87.reuse.H0_H0 ;  /* 0x20000057ff4f7230 */ /* 0x100fe40000004100 */
[----:B------:R-:W-:Y:S01]  /*4130*/  FFMA.FTZ R111, R111, R114, 1 ;  /* 0x3f8000006f6f7423 */ /* 0x000fe20000010072 */
[----:B------:R-:W-:-:S02]  /*4140*/  HADD2.F32 R87, -RZ, R87.H1_H1 ;  /* 0x30000057ff577230 */ /* 0x000fc40000004100 */
[----:B-----5:R-:W-:Y:S01]  /*4150*/  FADD.FTZ R78, R78, 1 ;  /* 0x3f8000004e4e7421 */ /* 0x020fe20000010000 */
[C---:B------:R-:W-:Y:S01]  /*4160*/  FMUL.FTZ R110, R40.reuse, R110 ;  /* 0x0000006e286e7220 */ /* 0x040fe20000410000 */
[----:B------:R-:W-:Y:S01]  /*4170*/  FMUL.FTZ R86, R40, R86 ;  /* 0x0000005628567220 */ /* 0x000fe20000410000 */
[----:B------:R-:W-:Y:S01]  /*4180*/  FMUL.FTZ R119, R119, R111 ;  /* 0x0000006f77777220 */ /* 0x000fe20000410000 */
[----:B------:R-:W-:Y:S01]  /*4190*/  FADD.FTZ R111, -R92, R87 ;  /* 0x000000575c6f7221 */ /* 0x000fe20000010100 */
[----:B------:R-:W-:Y:S01]  /*41a0*/  FFMA.FTZ R113, R0, R110, R6 ;  /* 0x0000006e00717223 */ /* 0x000fe20000010006 */
[----:B------:R0:W1:Y:S01]  /*41b0*/  MUFU.RCP R87, R78 ;  /* 0x0000004e00577308 */ /* 0x0000620000001000 */
[----:B------:R-:W-:Y:S01]  /*41c0*/  FFMA.FTZ R114, R3, R86, R7 ;  /* 0x0000005603727223 */ /* 0x000fe20000010007 */
[----:B------:R-:W-:Y:S01]  /*41d0*/  FADD.FTZ R79, -R92, R79 ;  /* 0x0000004f5c4f7221 */ /* 0x000fe20000010100 */
[----:B------:R-:W-:Y:S02]  /*41e0*/  FMUL.FTZ R121, R113, -1.4426950216293334961 ;  /* 0xbfb8aa3b71797820 */ /* 0x000fe40000410000 */
[----:B------:R-:W-:Y:S01]  /*41f0*/  FMUL.FTZ R122, R114, -1.4426950216293334961 ;  /* 0xbfb8aa3b727a7820 */ /* 0x000fe20000410000 */
[----:B------:R-:W-:Y:S01]  /*4200*/  FMUL.FTZ R115, R115, R112 ;  /* 0x0000007073737220 */ /* 0x000fe20000410000 */
[----:B------:R-:W-:-:S02]  /*4210*/  FMUL.FTZ R112, R40, R79 ;  /* 0x0000004f28707220 */ /* 0x000fc40000410000 */
[----:B------:R-:W5:Y:S01]  /*4220*/  MUFU.EX2 R121, R121 ;  /* 0x0000007900797308 */ /* 0x000f620000000800 */
[----:B------:R-:W-:Y:S01]  /*4230*/  FMUL.FTZ R111, R40, R111 ;  /* 0x0000006f286f7220 */ /* 0x000fe20000410000 */
[----:B0-----:R-:W-:-:S06]  /*4240*/  FFMA.FTZ R78, R4, R112, R8 ;  /* 0x00000070044e7223 */ /* 0x001fcc0000010008 */
[----:B------:R-:W0:Y:S01]  /*4250*/  MUFU.EX2 R122, R122 ;  /* 0x0000007a007a7308 */ /* 0x000e220000000800 */
[----:B------:R-:W-:Y:S01]  /*4260*/  FFMA.FTZ R79, R5, R111, R9 ;  /* 0x0000006f054f7223 */ /* 0x000fe20000010009 */
[----:B-1----:R-:W-:Y:S01]  /*4270*/  FADD.FTZ R123, -R87, 1 ;  /* 0x3f800000577b7421 */ /* 0x002fe20000010100 */
[----:B------:R-:W-:Y:S02]  /*4280*/  FMUL.FTZ R120, R78, -1.4426950216293334961 ;  /* 0xbfb8aa3b4e787820 */ /* 0x000fe40000410000 */
[----:B------:R-:W-:Y:S01]  /*4290*/  FMUL.FTZ R118, R79, -1.4426950216293334961 ;  /* 0xbfb8aa3b4f767820 */ /* 0x000fe20000410000 */
[----:B------:R-:W-:-:S03]  /*42a0*/  FFMA.FTZ R116, R116, R123, 1 ;  /* 0x3f80000074747423 */ /* 0x000fc6000001007b */
[----:B------:R-:W1:Y:S01]  /*42b0*/  MUFU.EX2 R120, R120 ;  /* 0x0000007800787308 */ /* 0x000e620000000800 */
[----:B------:R-:W-:Y:S01]  /*42c0*/  FMUL.FTZ R116, R87, R116 ;  /* 0x0000007457747220 */ /* 0x000fe20000410000 */
[----:B--2---:R-:W-:Y:S02]  /*42d0*/  HADD2.F32 R87, -RZ, R82.H0_H0 ;  /* 0x20000052ff577230 */ /* 0x004fe40000004100 */
[----:B-----5:R-:W-:-:S04]  /*42e0*/  FADD.FTZ R121, R121, 1 ;  /* 0x3f80000079797421 */ /* 0x020fc80000010000 */
[----:B------:R-:W2:Y:S01]  /*42f0*/  MUFU.EX2 R118, R118 ;  /* 0x0000007600767308 */ /* 0x000ea20000000800 */
[----:B0-----:R-:W-:Y:S01]  /*4300*/  FADD.FTZ R122, R122, 1 ;  /* 0x3f8000007a7a7421 */ /* 0x001fe20000010000 */
[----:B------:R-:W-:-:S06]  /*4310*/  FMUL.FTZ R87, R87, R117 ;  /* 0x0000007557577220 */ /* 0x000fcc0000410000 */
[----:B------:R-:W0:Y:S01]  /*4320*/  MUFU.RCP R117, R122 ;  /* 0x0000007a00757308 */ /* 0x000e220000001000 */
[----:B-1----:R-:W-:-:S07]  /*4330*/  FADD.FTZ R120, R120, 1 ;  /* 0x3f80000078787421 */ /* 0x002fce0000010000 */
[----:B------:R-:W1:Y:S01]  /*4340*/  MUFU.RCP R121, R121 ;  /* 0x0000007900797308 */ /* 0x000e620000001000 */
[----:B--2---:R-:W-:Y:S01]  /*4350*/  FADD.FTZ R118, R118, 1 ;  /* 0x3f80000076767421 */ /* 0x004fe20000010000 */
[----:B------:R-:W-:-:S06]  /*4360*/  HADD2.F32 R82, -RZ, R82.H1_H1 ;  /* 0x30000052ff527230 */ /* 0x000fcc0000004100 */
[----:B------:R0:W2:Y:S01]  /*4370*/  MUFU.RCP R122, R120 ;  /* 0x00000078007a7308 */ /* 0x0000a20000001000 */
[----:B------:R-:W-:-:S07]  /*4380*/  FMUL.FTZ R82, R82, R119 ;  /* 0x0000007752527220 */ /* 0x000fce0000410000 */
[----:B------:R-:W5:Y:S01]  /*4390*/  MUFU.RCP R118, R118 ;  /* 0x0000007600767308 */ /* 0x000f620000001000 */
[----:B0-----:R-:W-:Y:S01]  /*43a0*/  FADD.FTZ R120, -R117, 1 ;  /* 0x3f80000075787421 */ /* 0x001fe20000010100 */
[----:B-1----:R-:W-:-:S03]  /*43b0*/  FADD.FTZ R119, -R121, 1 ;  /* 0x3f80000079777421 */ /* 0x002fc60000010100 */
[----:B------:R-:W-:Y:S01]  /*43c0*/  FFMA.FTZ R114, R114, R120, 1 ;  /* 0x3f80000072727423 */ /* 0x000fe20000010078 */
[----:B------:R-:W-:Y:S01]  /*43d0*/  FFMA.FTZ R119, R113, R119, 1 ;  /* 0x3f80000071777423 */ /* 0x000fe20000010077 */
[--C-:B------:R-:W-:Y:S02]  /*43e0*/  HADD2.F32 R113, -RZ, R83.reuse.H0_H0 ;  /* 0x20000053ff717230 */ /* 0x100fe40000004100 */
[----:B------:R-:W-:Y:S01]  /*43f0*/  FMUL.FTZ R117, R117, R114 ;  /* 0x0000007275757220 */ /* 0x000fe20000410000 */
[--C-:B------:R-:W-:Y:S02]  /*4400*/  HADD2.F32 R114, -RZ, R88.reuse.H0_H0 ;  /* 0x20000058ff727230 */ /* 0x100fe40000004100 */
[----:B------:R-:W-:Y:S01]  /*4410*/  FMUL.FTZ R113, R113, R115 ;  /* 0x0000007371717220 */ /* 0x000fe20000410000 */
[----:B--2---:R-:W-:Y:S01]  /*4420*/  FADD.FTZ R115, -R122, 1 ;  /* 0x3f8000007a737421 */ /* 0x004fe20000010100 */
[----:B------:R-:W-:Y:S02]  /*4430*/  HADD2.F32 R88, -RZ, R88.H1_H1 ;  /* 0x30000058ff587230 */ /* 0x000fe40000004100 */
[----:B------:R-:W-:Y:S01]  /*4440*/  FADD.FTZ R114, -R92, R114 ;  /* 0x000000725c727221 */ /* 0x000fe20000010100 */
[----:B------:R-:W-:-:S02]  /*4450*/  HADD2.F32 R83, -RZ, R83.H1_H1 ;  /* 0x30000053ff537230 */ /* 0x000fc40000004100 */
[----:B------:R-:W-:Y:S01]  /*4460*/  FFMA.FTZ R78, R78, R115, 1 ;  /* 0x3f8000004e4e7423 */ /* 0x000fe20000010073 */
[----:B-----5:R-:W-:Y:S01]  /*4470*/  FADD.FTZ R115, -R118, 1 ;  /* 0x3f80000076737421 */ /* 0x020fe20000010100 */
[----:B------:R-:W-:Y:S01]  /*4480*/  FMUL.FTZ R114, R40, R114 ;  /* 0x0000007228727220 */ /* 0x000fe20000410000 */
[----:B------:R-:W-:Y:S01]  /*4490*/  FADD.FTZ R88, -R92, R88 ;  /* 0x000000585c587221 */ /* 0x000fe20000010100 */
[----:B------:R-:W-:Y:S01]  /*44a0*/  FMUL.FTZ R83, R83, R116 ;  /* 0x0000007453537220 */ /* 0x000fe20000410000 */
[----:B------:R-:W-:Y:S01]  /*44b0*/  FMUL.FTZ R122, R122, R78 ;  /* 0x0000004e7a7a7220 */ /* 0x000fe20000410000 */
[--C-:B------:R-:W-:Y:S02]  /*44c0*/  HADD2.F32 R116, -RZ, R89.reuse.H0_H0 ;  /* 0x20000059ff747230 */ /* 0x100fe40000004100 */
[----:B------:R-:W-:Y:S01]  /*44d0*/  FFMA.FTZ R79, R79, R115, 1 ;  /* 0x3f8000004f4f7423 */ /* 0x000fe20000010073 */
[----:B------:R-:W-:Y:S01]  /*44e0*/  FFMA.FTZ R78, R0, R114, R6 ;  /* 0x00000072004e7223 */ /* 0x000fe20000010006 */
[----:B------:R-:W-:Y:S01]  /*44f0*/  FMUL.FTZ R88, R40, R88 ;  /* 0x0000005828587220 */ /* 0x000fe20000410000 */
[----:B------:R-:W-:-:S02]  /*4500*/  HADD2.F32 R115, -RZ, R89.H1_H1 ;  /* 0x30000059ff737230 */ /* 0x000fc40000004100 */
[----:B------:R-:W-:Y:S01]  /*4510*/  FMUL.FTZ R118, R118, R79 ;  /* 0x0000004f76767220 */ /* 0x000fe20000410000 */
[----:B------:R-:W-:Y:S01]  /*4520*/  FMUL.FTZ R161, R78, -1.4426950216293334961 ;  /* 0xbfb8aa3b4ea17820 */ /* 0x000fe20000410000 */
[C---:B------:R-:W-:Y:S01]  /*4530*/  FADD.FTZ R116, -R92.reuse, R116 ;  /* 0x000000745c747221 */ /* 0x040fe20000010100 */
[----:B------:R-:W-:Y:S01]  /*4540*/  FFMA.FTZ R79, R3, R88, R7 ;  /* 0x00000058034f7223 */ /* 0x000fe20000010007 */
[----:B------:R-:W-:Y:S02]  /*4550*/  FADD.FTZ R115, -R92, R115 ;  /* 0x000000735c737221 */ /* 0x000fe40000010100 */
[----:B------:R-:W-:Y:S01]  /*4560*/  FMUL.FTZ R116, R40, R116 ;  /* 0x0000007428747220 */ /* 0x000fe20000410000 */
[----:B------:R-:W-:Y:S01]  /*4570*/  FMUL.FTZ R162, R79, -1.4426950216293334961 ;  /* 0xbfb8aa3b4fa27820 */ /* 0x000fe20000410000 */
[----:B------:R-:W0:Y:S01]  /*4580*/  MUFU.EX2 R161, R161 ;  /* 0x000000a100a17308 */ /* 0x000e220000000800 */
[----:B------:R-:W-:Y:S01]  /*4590*/  FMUL.FTZ R121, R121, R119 ;  /* 0x0000007779797220 */ /* 0x000fe20000410000 */
[----:B------:R-:W-:Y:S01]  /*45a0*/  FFMA.FTZ R119, R4, R116, R8 ;  /* 0x0000007404777223 */ /* 0x000fe20000010008 */
[----:B------:R-:W-:-:S03]  /*45b0*/  FMUL.FTZ R115, R40, R115 ;  /* 0x0000007328737220 */ /* 0x000fc60000410000 */
[----:B------:R-:W-:Y:S02]  /*45c0*/  FMUL.FTZ R124, R119, -1.4426950216293334961 ;  /* 0xbfb8aa3b777c7820 */ /* 0x000fe40000410000 */
[----:B------:R-:W1:Y:S01]  /*45d0*/  MUFU.EX2 R162, R162 ;  /* 0x000000a200a27308 */ /* 0x000e620000000800 */
[----:B------:R-:W-:-:S04]  /*45e0*/  FFMA.FTZ R120, R5, R115, R9 ;  /* 0x0000007305787223 */ /* 0x000fc80000010009 */
[----:B------:R-:W-:-:S03]  /*45f0*/  FMUL.FTZ R123, R120, -1.4426950216293334961 ;  /* 0xbfb8aa3b787b7820 */ /* 0x000fc60000410000 */
[----:B------:R-:W2:Y:S01]  /*4600*/  MUFU.EX2 R124, R124 ;  /* 0x0000007c007c7308 */ /* 0x000ea20000000800 */
[--C-:B------:R-:W-:Y:S02]  /*4610*/  HADD2.F32 R89, -RZ, R84.reuse.H0_H0 ;  /* 0x20000054ff597230 */ /* 0x100fe40000004100 */
[----:B0-----:R-:W-:Y:S01]  /*4620*/  FADD.FTZ R161, R161, 1 ;  /* 0x3f800000a1a17421 */ /* 0x001fe20000010000 */
[----:B------:R-:W-:-:S04]  /*4630*/  HADD2.F32 R84, -RZ, R84.H1_H1 ;  /* 0x30000054ff547230 */ /* 0x000fc80000004100 */
[----:B------:R-:W0:Y:S01]  /*4640*/  MUFU.EX2 R123, R123 ;  /* 0x0000007b007b7308 */ /* 0x000e220000000800 */
[----:B------:R-:W-:Y:S01]  /*4650*/  FMUL.FTZ R89, R89, R121 ;  /* 0x0000007959597220 */ /* 0x000fe20000410000 */
[----:B-1----:R-:W-:Y:S01]  /*4660*/  FADD.FTZ R121, R162, 1 ;  /* 0x3f800000a2797421 */ /* 0x002fe20000010000 */
[----:B------:R-:W-:Y:S01]  /*4670*/  FMUL.FTZ R117, R84, R117 ;  /* 0x0000007554757220 */ /* 0x000fe20000410000 */
[----:B------:R-:W-:-:S04]  /*4680*/  HADD2.F32 R84, -RZ, R85.H0_H0 ;  /* 0x20000055ff547230 */ /* 0x000fc80000004100 */
[----:B------:R-:W1:Y:S01]  /*4690*/  MUFU.RCP R161, R161 ;  /* 0x000000a100a17308 */ /* 0x000e620000001000 */
[----:B--2---:R-:W-:Y:S01]  /*46a0*/  FADD.FTZ R124, R124, 1 ;  /* 0x3f8000007c7c7421 */ /* 0x004fe20000010000 */
[----:B------:R-:W-:Y:S01]  /*46b0*/  FMUL.FTZ R84, R84, R122 ;  /* 0x0000007a54547220 */ /* 0x000fe20000410000 */
[----:B------:R-:W-:-:S05]  /*46c0*/  HADD2.F32 R85, -RZ, R85.H1_H1 ;  /* 0x30000055ff557230 */ /* 0x000fca0000004100 */
[----:B------:R-:W2:Y:S01]  /*46d0*/  MUFU.RCP R121, R121 ;  /* 0x0000007900797308 */ /* 0x000ea20000001000 */
[----:B0-----:R-:W-:Y:S01]  /*46e0*/  FADD.FTZ R123, R123, 1 ;  /* 0x3f8000007b7b7421 */ /* 0x001fe20000010000 */
[----:B------:R-:W-:-:S06]  /*46f0*/  FMUL.FTZ R85, R85, R118 ;  /* 0x0000007655557220 */ /* 0x000fcc0000410000 */
[----:B------:R-:W0:Y:S08]  /*4700*/  MUFU.RCP R122, R124 ;  /* 0x0000007c007a7308 */ /* 0x000e300000001000 */
[----:B------:R1:W5:Y:S02]  /*4710*/  MUFU.RCP R118, R123 ;  /* 0x0000007b00767308 */ /* 0x0003640000001000 */
[----:B-1----:R-:W-:-:S04]  /*4720*/  FADD.FTZ R123, -R161, 1 ;  /* 0x3f800000a17b7421 */ /* 0x002fc80000010100 */
[----:B------:R-:W-:Y:S01]  /*4730*/  FFMA.FTZ R78, R78, R123, 1 ;  /* 0x3f8000004e4e7423 */ /* 0x000fe2000001007b */
[----:B--2---:R-:W-:-:S04]  /*4740*/  FADD.FTZ R123, -R121, 1 ;  /* 0x3f800000797b7421 */ /* 0x004fc80000010100 */
[----:B------:R-:W-:Y:S01]  /*4750*/  FFMA.FTZ R79, R79, R123, 1 ;  /* 0x3f8000004f4f7423 */ /* 0x000fe2000001007b */
[----:B0-----:R-:W-:-:S04]  /*4760*/  FADD.FTZ R123, -R122, 1 ;  /* 0x3f8000007a7b7421 */ /* 0x001fc80000010100 */
[----:B------:R-:W-:Y:S01]  /*4770*/  FFMA.FTZ R119, R119, R123, 1 ;  /* 0x3f80000077777423 */ /* 0x000fe2000001007b */
[----:B-----5:R-:W-:Y:S01]  /*4780*/  FADD.FTZ R123, -R118, 1 ;  /* 0x3f800000767b7421 */ /* 0x020fe20000010100 */
[----:B------:R-:W-:-:S03]  /*4790*/  FMUL.FTZ R161, R161, R78 ;  /* 0x0000004ea1a17220 */ /* 0x000fc60000410000 */
[----:B------:R-:W-:Y:S01]  /*47a0*/  FFMA.FTZ R123, R120, R123, 1 ;  /* 0x3f800000787b7423 */ /* 0x000fe2000001007b */
[----:B------:R-:W-:Y:S01]  /*47b0*/  FMUL.FTZ R120, R121, R79 ;  /* 0x0000004f79787220 */ /* 0x000fe20000410000 */
[--C-:B------:R-:W-:Y:S02]  /*47c0*/  HADD2.F32 R79, -RZ, R90.reuse.H0_H0 ;  /* 0x2000005aff4f7230 */ /* 0x100fe40000004100 */
[----:B------:R-:W-:Y:S01]  /*47d0*/  FMUL.FTZ R78, R122, R119 ;  /* 0x000000777a4e7220 */ /* 0x000fe20000410000 */
[----:B------:R-:W-:Y:S02]  /*47e0*/  HADD2.F32 R119, -RZ, R90.H1_H1 ;  /* 0x3000005aff777230 */ /* 0x000fe40000004100 */
[----:B------:R-:W-:Y:S01]  /*47f0*/  FMUL.FTZ R121, R118, R123 ;  /* 0x0000007b76797220 */ /* 0x000fe20000410000 */
[C---:B------:R-:W-:Y:S01]  /*4800*/  FADD.FTZ R90, -R92.reuse, R79 ;  /* 0x0000004f5c5a7221 */ /* 0x040fe20000010100 */
[--C-:B------:R-:W-:Y:S02]  /*4810*/  HADD2.F32 R118, -RZ, R91.reuse.H0_H0 ;  /* 0x2000005bff767230 */ /* 0x100fe40000004100 */
[----:B------:R-:W-:Y:S01]  /*4820*/  FADD.FTZ R119, -R92, R119 ;  /* 0x000000775c777221 */ /* 0x000fe20000010100 */
[----:B------:R-:W-:-:S02]  /*4830*/  HADD2.F32 R91, -RZ, R91.H1_H1 ;  /* 0x3000005bff5b7230 */ /* 0x000fc40000004100 */
[----:B------:R-:W-:Y:S01]  /*4840*/  FMUL.FTZ R90, R40, R90 ;  /* 0x0000005a285a7220 */ /* 0x000fe20000410000 */
[----:B------:R-:W-:Y:S01]  /*4850*/  FADD.FTZ R118, -R92, R118 ;  /* 0x000000765c767221 */ /* 0x000fe20000010100 */
[----:B------:R-:W-:Y:S01]  /*4860*/  FMUL.FTZ R119, R40, R119 ;  /* 0x0000007728777220 */ /* 0x000fe20000410000 */
[----:B------:R-:W-:Y:S01]  /*4870*/  FADD.FTZ R92, -R92, R91 ;  /* 0x0000005b5c5c7221 */ /* 0x000fe20000010100 */
[----:B------:R-:W-:Y:S01]  /*4880*/  FFMA.FTZ R79, R0, R90, R6 ;  /* 0x0000005a004f7223 */ /* 0x000fe20000010006 */
[C---:B------:R-:W-:Y:S01]  /*4890*/  FMUL.FTZ R118, R40.reuse, R118 ;  /* 0x0000007628767220 */ /* 0x040fe20000410000 */
[----:B------:R-:W-:Y:S01]  /*48a0*/  FFMA.FTZ R122, R3, R119, R7 ;  /* 0x00000077037a7223 */ /* 0x000fe20000010007 */
[----:B------:R-:W-:Y:S01]  /*48b0*/  FMUL.FTZ R92, R40, R92 ;  /* 0x0000005c285c7220 */ /* 0x000fe20000410000 */
[----:B------:R-:W-:Y:S01]  /*48c0*/  FMUL.FTZ R165, R79, -1.4426950216293334961 ;  /* 0xbfb8aa3b4fa57820 */ /* 0x000fe20000410000 */
[----:B------:R-:W-:Y:S01]  /*48d0*/  FFMA.FTZ R123, R4, R118, R8 ;  /* 0x00000076047b7223 */ /* 0x000fe20000010008 */
[----:B------:R-:W-:Y:S01]  /*48e0*/  FMUL.FTZ R164, R122, -1.4426950216293334961 ;  /* 0xbfb8aa3b7aa47820 */ /* 0x000fe20000410000 */
[----:B------:R-:W-:-:S03]  /*48f0*/  FFMA.FTZ R124, R5, R92, R9 ;  /* 0x0000005c057c7223 */ /* 0x000fc60000010009 */
[----:B------:R-:W0:Y:S01]  /*4900*/  MUFU.EX2 R165, R165 ;  /* 0x000000a500a57308 */ /* 0x000e220000000800 */
[----:B------:R-:W-:Y:S01]  /*4910*/  FMUL.FTZ R163, R123, -1.4426950216293334961 ;  /* 0xbfb8aa3b7ba37820 */ /* 0x000fe20000410000 */
[----:B------:R-:W-:-:S06]  /*4920*/  FMUL.FTZ R162, R124, -1.4426950216293334961 ;  /* 0xbfb8aa3b7ca27820 */ /* 0x000fcc0000410000 */
[----:B------:R-:W1:Y:S01]  /*4930*/  MUFU.EX2 R164, R164 ;  /* 0x000000a400a47308 */ /* 0x000e620000000800 */
[----:B---3--:R-:W-:-:S07]  /*4940*/  HADD2.F32 R91, -RZ, R96.H0_H0 ;  /* 0x20000060ff5b7230 */ /* 0x008fce0000004100 */
[----:B------:R-:W2:Y:S08]  /*4950*/  MUFU.EX2 R163, R163 ;  /* 0x000000a300a37308 */ /* 0x000eb00000000800 */
[----:B------:R-:W3:Y:S01]  /*4960*/  MUFU.EX2 R162, R162 ;  /* 0x000000a200a27308 */ /* 0x000ee20000000800 */
[----:B0-----:R-:W-:Y:S01]  /*4970*/  FADD.FTZ R165, R165, 1 ;  /* 0x3f800000a5a57421 */ /* 0x001fe20000010000 */
[----:B------:R-:W-:Y:S01]  /*4980*/  FMUL.FTZ R91, R91, R161 ;  /* 0x000000a15b5b7220 */ /* 0x000fe20000410000 */
[----:B-1----:R-:W-:-:S05]  /*4990*/  FADD.FTZ R164, R164, 1 ;  /* 0x3f800000a4a47421 */ /* 0x002fca0000010000 */
[----:B------:R-:W0:Y:S01]  /*49a0*/  MUFU.RCP R161, R165 ;  /* 0x000000a500a17308 */ /* 0x000e220000001000 */
[----:B--2---:R-:W-:Y:S01]  /*49b0*/  FADD.FTZ R163, R163, 1 ;  /* 0x3f800000a3a37421 */ /* 0x004fe20000010000 */
[----:B------:R-:W-:-:S06]  /*49c0*/  HADD2.F32 R96, -RZ, R96.H1_H1 ;  /* 0x30000060ff607230 */ /* 0x000fcc0000004100 */
[----:B------:R-:W1:Y:S01]  /*49d0*/  MUFU.RCP R164, R164 ;  /* 0x000000a400a47308 */ /* 0x000e620000001000 */
[----:B---3--:R-:W-:Y:S01]  /*49e0*/  FADD.FTZ R162, R162, 1 ;  /* 0x3f800000a2a27421 */ /* 0x008fe20000010000 */
[----:B------:R-:W-:Y:S01]  /*49f0*/  FMUL.FTZ R120, R96, R120 ;  /* 0x0000007860787220 */ /* 0x000fe20000410000 */
[----:B------:R-:W-:-:S05]  /*4a00*/  HADD2.F32 R96, -RZ, R97.H0_H0 ;  /* 0x20000061ff607230 */ /* 0x000fca0000004100 */
[----:B------:R-:W2:Y:S01]  /*4a10*/  MUFU.RCP R163, R163 ;  /* 0x000000a300a37308 */ /* 0x000ea20000001000 */
[----:B------:R-:W-:-:S07]  /*4a20*/  FMUL.FTZ R96, R96, R78 ;  /* 0x0000004e60607220 */ /* 0x000fce0000410000 */
[----:B------:R-:W3:Y:S01]  /*4a30*/  MUFU.RCP R162, R162 ;  /* 0x000000a200a27308 */ /* 0x000ee20000001000 */
[----:B0-----:R-:W-:Y:S01]  /*4a40*/  FADD.FTZ R78, -R161, 1 ;  /* 0x3f800000a14e7421 */ /* 0x001fe20000010100 */
[----:B------:R-:W-:-:S03]  /*4a50*/  HADD2.F32 R97, -RZ, R97.H1_H1 ;  /* 0x30000061ff617230 */ /* 0x000fc60000004100 */
[----:B------:R-:W-:Y:S01]  /*4a60*/  FFMA.FTZ R78, R79, R78, 1 ;  /* 0x3f8000004f4e7423 */ /* 0x000fe2000001004e */
[----:B-1----:R-:W-:Y:S01]  /*4a70*/  FADD.FTZ R79, -R164, 1 ;  /* 0x3f800000a44f7421 */ /* 0x002fe20000010100 */
[----:B------:R-:W-:Y:S01]  /*4a80*/  FMUL.FTZ R121, R97, R121 ;  /* 0x0000007961797220 */ /* 0x000fe20000410000 */
[----:B--2---:R-:W-:Y:S02]  /*4a90*/  FADD.FTZ R97, -R163, 1 ;  /* 0x3f800000a3617421 */ /* 0x004fe40000010100 */
[----:B------:R-:W-:Y:S02]  /*4aa0*/  FFMA.FTZ R79, R122, R79, 1 ;  /* 0x3f8000007a4f7423 */ /* 0x000fe4000001004f */
[----:B------:R-:W-:Y:S01]  /*4ab0*/  FFMA.FTZ R97, R123, R97, 1 ;  /* 0x3f8000007b617423 */ /* 0x000fe20000010061 */
[----:B---3--:R-:W-:-:S04]  /*4ac0*/  FADD.FTZ R122, -R162, 1 ;  /* 0x3f800000a27a7421 */ /* 0x008fc80000010100 */
[----:B------:R-:W-:Y:S01]  /*4ad0*/  FFMA.FTZ R122, R124, R122, 1 ;  /* 0x3f8000007c7a7423 */ /* 0x000fe2000001007a */
[----:B------:R-:W-:Y:S01]  /*4ae0*/  FMUL.FTZ R123, R163, R97 ;  /* 0x00000061a37b7220 */ /* 0x000fe20000410000 */
[--C-:B----4-:R-:W-:Y:S02]  /*4af0*/  HADD2.F32 R97, -RZ, R70.reuse.H0_H0 ;  /* 0x20000046ff617230 */ /* 0x110fe40000004100 */
[----:B------:R-:W-:Y:S01]  /*4b00*/  FMUL.FTZ R124, R162, R122 ;  /* 0x0000007aa27c7220 */ /* 0x000fe20000410000 */
[----:B------:R-:W-:Y:S02]  /*4b10*/  HADD2.F32 R122, -RZ, R70.H1_H1 ;  /* 0x30000046ff7a7230 */ /* 0x000fe40000004100 */
[--C-:B------:R-:W-:Y:S02]  /*4b20*/  HADD2.F32 R70, -RZ, R71.reuse.H0_H0 ;  /* 0x20000047ff467230 */ /* 0x100fe40000004100 */
[----:B------:R-:W-:Y:S02]  /*4b30*/  HADD2.F32 R71, -RZ, R71.H1_H1 ;  /* 0x30000047ff477230 */ /* 0x000fe40000004100 */
[----:B------:R-:W-:-:S03]  /*4b40*/  FMUL.FTZ R78, R161, R78 ;  /* 0x0000004ea14e7220 */ /* 0x000fc60000410000 */
[----:B------:R-:W-:Y:S01]  /*4b50*/  FMUL.FTZ R124, R71, R124 ;  /* 0x0000007c477c7220 */ /* 0x000fe20000410000 */
[----:B------:R-:W-:Y:S01]  /*4b60*/  FMUL.FTZ R71, R0, R60 ;  /* 0x0000003c00477220 */ /* 0x000fe20000410000 */
[----:B------:R-:W-:Y:S01]  /*4b70*/  FMUL.FTZ R123, R70, R123 ;  /* 0x0000007b467b7220 */ /* 0x000fe20000410000 */
[----:B------:R-:W-:Y:S02]  /*4b80*/  FMUL.FTZ R70, R3, R59 ;  /* 0x0000003b03467220 */ /* 0x000fe40000410000 */
[----:B------:R-:W-:Y:S01]  /*4b90*/  FFMA.FTZ R71, R2, R71, RZ ;  /* 0x0000004702477223 */ /* 0x000fe200000100ff */
[----:B------:R-:W-:Y:S01]  /*4ba0*/  FMUL.FTZ R97, R97, R78 ;  /* 0x0000004e61617220 */ /* 0x000fe20000410000 */
[----:B------:R-:W-:Y:S02]  /*4bb0*/  FMUL.FTZ R78, R4, R58 ;  /* 0x0000003a044e7220 */ /* 0x000fe40000410000 */
[----:B------:R-:W-:-:S04]  /*4bc0*/  FFMA.FTZ R71, R99, R70, R71 ;  /* 0x0000004663477223 */ /* 0x000fc80000010047 */
[----:B------:R-:W-:Y:S01]  /*4bd0*/  FFMA.FTZ R71, R98, R78, R71 ;  /* 0x0000004e62477223 */ /* 0x000fe20000010047 */
[----:B------:R-:W-:-:S04]  /*4be0*/  FMUL.FTZ R78, R5, R57 ;  /* 0x00000039054e7220 */ /* 0x000fc80000410000 */
        /* <DEDUP_REMOVED lines=17> */
[C---:B------:R-:W-:Y:S01]  /*4d00*/  FMUL.FTZ R78, R0.reuse, R48 ;  /* 0x00000030004e7220 */ /* 0x040fe20000410000 */
[----:B------:R-:W-:-:S03]  /*4d10*/  FFMA.FTZ R70, R0, R60, RZ ;  /* 0x0000003c00467223 */ /* 0x000fc600000100ff */
[----:B------:R-:W-:Y:S01]  /*4d20*/  FFMA.FTZ R71, R61, R78, R71 ;  /* 0x0000004e3d477223 */ /* 0x000fe20000010047 */
[C---:B------:R-:W-:Y:S01]  /*4d30*/  FMUL.FTZ R78, R3.reuse, R26 ;  /* 0x0000001a034e7220 */ /* 0x040fe20000410000 */
[----:B------:R-:W-:-:S03]  /*4d40*/  FFMA.FTZ R70, R3, R59, R70 ;  /* 0x0000003b03467223 */ /* 0x000fc60000010046 */
        /* <DEDUP_REMOVED lines=16> */
[C---:B------:R-:W-:Y:S01]  /*4e50*/  FFMA.FTZ R70, R5.reuse, R53, R70 ;  /* 0x0000003505467223 */ /* 0x040fe20000010046 */
[----:B------:R-:W-:-:S03]  /*4e60*/  FMUL.FTZ R78, R5, R11 ;  /* 0x0000000b054e7220 */ /* 0x000fc60000410000 */
[----:B------:R-:W-:Y:S01]  /*4e70*/  FFMA.FTZ R70, R0, R52, R70 ;  /* 0x0000003400467223 */ /* 0x000fe20000010046 */
[----:B------:R-:W-:Y:S01]  /*4e80*/  FFMA.FTZ R71, R146, R78, R71 ;  /* 0x0000004e92477223 */ /* 0x000fe20000010047 */
[----:B------:R-:W-:Y:S02]  /*4e90*/  FMUL.FTZ R78, R0, R38 ;  /* 0x00000026004e7220 */ /* 0x000fe40000410000 */
[----:B------:R-:W-:Y:S02]  /*4ea0*/  FFMA.FTZ R70, R3, R51, R70 ;  /* 0x0000003303467223 */ /* 0x000fe40000010046 */
[----:B------:R-:W-:Y:S01]  /*4eb0*/  FFMA.FTZ R71, R145, R78, R71 ;  /* 0x0000004e91477223 */ /* 0x000fe20000010047 */
[----:B------:R-:W-:Y:S01]  /*4ec0*/  FMUL.FTZ R78, R3, R35 ;  /* 0x00000023034e7220 */ /* 0x000fe20000410000 */
[----:B------:R-:W-:-:S03]  /*4ed0*/  FFMA.FTZ R70, R4, R50, R70 ;  /* 0x0000003204467223 */ /* 0x000fc60000010046 */
[----:B------:R-:W-:Y:S01]  /*4ee0*/  FFMA.FTZ R71, R144, R78, R71 ;  /* 0x0000004e90477223 */ /* 0x000fe20000010047 */
[----:B------:R-:W-:Y:S01]  /*4ef0*/  FMUL.FTZ R78, R4, R36 ;  /* 0x00000024044e7220 */ /* 0x000fe20000410000 */
[----:B------:R-:W-:-:S03]  /*4f00*/  FFMA.FTZ R70, R5, R49, R70 ;  /* 0x0000003105467223 */ /* 0x000fc60000010046 */
[----:B------:R-:W-:Y:S01]  /*4f10*/  FFMA.FTZ R71, R143, R78, R71 ;  /* 0x0000004e8f477223 */ /* 0x000fe20000010047 */
[----:B------:R-:W-:Y:S01]  /*4f20*/  FFMA.FTZ R70, R0, R48, R70 ;  /* 0x0000003000467223 */ /* 0x000fe20000010046 */
        /* <DEDUP_REMOVED lines=16> */
[C---:B------:R-:W-:Y:S02]  /*5030*/  FMUL.FTZ R78, R0.reuse, R30 ;  /* 0x0000001e004e7220 */ /* 0x040fe40000410000 */
        /* <DEDUP_REMOVED lines=78> */
[C---:B------:R-:W-:Y:S02]  /*5520*/  FFMA.FTZ R70, R3.reuse, R82, R70 ;  /* 0x0000005203467223 */ /* 0x040fe40000010046 */
[----:B------:R-:W-:Y:S01]  /*5530*/  FFMA.FTZ R71, R110, R78, R71 ;  /* 0x0000004e6e477223 */ /* 0x000fe20000010047 */
[----:B------:R-:W-:Y:S01]  /*5540*/  FMUL.FTZ R78, R3, R117 ;  /* 0x00000075034e7220 */ /* 0x000fe20000410000 */
[----:B------:R-:W-:-:S03]  /*5550*/  FFMA.FTZ R70, R4, R113, R70 ;  /* 0x0000007104467223 */ /* 0x000fc60000010046 */
        /* <DEDUP_REMOVED lines=13> */
[----:B------:R-:W-:Y:S01]  /*5630*/  FMUL.FTZ R78, R5, R85 ;  /* 0x00000055054e7220 */ /* 0x000fe20000410000 */
        /* <DEDUP_REMOVED lines=53> */
[----:B------:R-:W0:Y:S01]  /*5990*/  S2R R165, SR_TID.X ;  /* 0x0000000000a57919 */ /* 0x000e220000002100 */
        /* <DEDUP_REMOVED lines=21> */
[----:B------:R-:W-:Y:S01]  /*5af0*/  UIADD3.X UR11, URZ, UR5, URZ, UP0, !UPT ;  /* 0x000000053f0b7290 */ /* 0x000fe200087fe43f */
[----:B------:R-:W-:Y:S01]  /*5b00*/  FFMA.FTZ R70, R5, R121, R70 ;  /* 0x0000007905467223 */ /* 0x000fe20000010046 */
[----:B------:R-:W-:Y:S01]  /*5b10*/  UISETP.GE.U32.AND UP0, UPT, UR10, UR18, UPT ;  /* 0x000000120a00728c */ /* 0x000fe2000bf06070 */
        /* <DEDUP_REMOVED lines=11> */
[----:B------:R-:W-:Y:S01]  /*5bd0*/  UISETP.GE.AND.EX UP0, UPT, UR11, UR19, UPT, UP0 ;  /* 0x000000130b00728c */ /* 0x000fe2000bf06300 */
        /* <DEDUP_REMOVED lines=19> */
[----:B------:R-:W-:Y:S01]  /*5d10*/  PLOP3.LUT P1, PT, PT, PT, UP0, 0x40, 0x0 ;  /* 0x000000000000781c */ /* 0x000fe20003f2e808 */
        /* <DEDUP_REMOVED lines=41> */
[----:B-1----:R-:W-:Y:S05]  /*5fb0*/  @P1 BRA `(.L_x_3423) ;  /* 0x00000000009c1947 */ /* 0x002fea0003800000 */
[----:B------:R-:W2:Y:S04]  /*5fc0*/  LDL R161, [R1+0x38] ;  /* 0x0000380001a17983 */ /* 0x000ea80000100800 */
[----:B------:R-:W3:Y:S04]  /*5fd0*/  LDL R162, [R1+0x34] ;  /* 0x0000340001a27983 */ /* 0x000ee80000100800 */
[----:B------:R-:W4:Y:S04]  /*5fe0*/  LDL R163, [R1+0x2c] ;  /* 0x00002c0001a37983 */ /* 0x000f280000100800 */
[----:B------:R-:W5:Y:S04]  /*5ff0*/  LDL R71, [R1+0x30] ;  /* 0x0000300001477983 */ /* 0x000f680000100800 */
[----:B------:R-:W5:Y:S01]  /*6000*/  LDL R79, [R1+0x28] ;  /* 0x00002800014f7983 */ /* 0x000f620000100800 */
[----:B------:R-:W0:Y:S02]  /*6010*/  S2R R70, SR_TID.X ;  /* 0x0000000000467919 */ /* 0x000e240000002100 */
[----:B0-----:R-:W-:-:S02]  /*6020*/  SHF.L.U32 R160, R70, 0x1, RZ ;  /* 0x0000000146a07819 */ /* 0x001fc400000006ff */
[----:B------:R-:W-:Y:S02]  /*6030*/  LEA R164, R70, UR9, 0x5 ;  /* 0x0000000946a47c11 */ /* 0x000fe4000f8e28ff */
[----:B------:R-:W-:Y:S02]  /*6040*/  SHF.R.S32.HI R78, RZ, 0x1f, R70 ;  /* 0x0000001fff4e7819 */ /* 0x000fe40000011446 */
[----:B------:R-:W-:Y:S02]  /*6050*/  LOP3.LUT R160, R160, 0x18, RZ, 0xc0, !PT ;  /* 0x00000018a0a07812 */ /* 0x000fe400078ec0ff */
[----:B------:R-:W-:Y:S02]  /*6060*/  LEA.HI R78, R78, R70, RZ, 0x2 ;  /* 0x000000464e4e7211 */ /* 0x000fe400078f10ff */
[----:B------:R-:W-:Y:S02]  /*6070*/  IADD3 R70, R164, R160, RZ ;  /* 0x000000a0a4467210 */ /* 0x000fe40007ffe0ff */
[----:B------:R-:W5:Y:S04]  /*6080*/  LDL R164, [R1+0x24] ;  /* 0x0000240001a47983 */ /* 0x000f680000100800 */
[----:B------:R-:W-:Y:S01]  /*6090*/  STS.64 [R70], R80 ;  /* 0x0000005046007388 */ /* 0x000fe20000000a00 */
[----:B------:R-:W-:-:S04]  /*60a0*/  SHF.R.S32.HI R78, RZ, 0x2, R78 ;  /* 0x00000002ff4e7819 */ /* 0x000fc8000001144e */
[----:B------:R-:W-:Y:S01]  /*60b0*/  LEA R160, R78, UR9, 0x5 ;  /* 0x000000094ea07c11 */ /* 0x000fe2000f8e28ff */
[----:B--2---:R0:W-:Y:S04]  /*60c0*/  STS.64 [R161], R72 ;  /* 0x00000048a1007388 */ /* 0x0041e80000000a00 */
[----:B0-----:R-:W2:Y:S01]  /*60d0*/  LDL R161, [R1+0x20] ;  /* 0x0000200001a17983 */ /* 0x001ea20000100800 */
[----:B----4-:R-:W-:-:S03]  /*60e0*/  LEA R78, R163, R160, 0x3 ;  /* 0x000000a0a34e7211 */ /* 0x010fc600078e18ff */
[----:B---3--:R0:W-:Y:S04]  /*60f0*/  STS.64 [R162], R74 ;  /* 0x0000004aa2007388 */ /* 0x0081e80000000a00 */
[----:B0-----:R-:W3:Y:S04]  /*6100*/  LDL.64 R162, [R1+0x8] ;  /* 0x0000080001a27983 */ /* 0x001ee80000100a00 */
[----:B-----5:R-:W-:Y:S01]  /*6110*/  STS.64 [R71], R76 ;  /* 0x0000004c47007388 */ /* 0x020fe20000000a00 */
[----:B------:R-:W-:Y:S01]  /*6120*/  LEA R70, R79, R160, 0x3 ;  /* 0x000000a04f467211 */ /* 0x000fe200078e18ff */
[----:B------:R-:W-:Y:S06]  /*6130*/  BAR.SYNC.DEFER_BLOCKING 0x0 ;  /* 0x0000000000007b1d */ /* 0x000fec0000010000 */
[----:B------:R-:W0:Y:S04]  /*6140*/  LDS.64 R78, [R78] ;  /* 0x000000004e4e7984 */ /* 0x000e280000000a00 */
[----:B------:R-:W1:Y:S01]  /*6150*/  LDS.64 R70, [R70+0xa00] ;  /* 0x000a000046467984 */ /* 0x000e620000000a00 */
[----:B0-----:R-:W-:Y:S01]  /*6160*/  FADD.FTZ R78, RZ, R78 ;  /* 0x0000004eff4e7221 */ /* 0x001fe20000010000 */
[----:B------:R-:W-:-:S03]  /*6170*/  FADD.FTZ R79, RZ, R79 ;  /* 0x0000004fff4f7221 */ /* 0x000fc60000010000 */
[----:B-1----:R-:W-:Y:S01]  /*6180*/  FADD.FTZ R78, R78, R70 ;  /* 0x000000464e4e7221 */ /* 0x002fe20000010000 */
[----:B------:R-:W-:Y:S01]  /*6190*/  LEA R70, R164, R160, 0x3 ;  /* 0x000000a0a4467211 */ /* 0x000fe200078e18ff */
[----:B------:R-:W-:-:S05]  /*61a0*/  FADD.FTZ R79, R79, R71 ;  /* 0x000000474f4f7221 */ /* 0x000fca0000010000 */
[----:B------:R-:W0:Y:S02]  /*61b0*/  LDS.64 R70, [R70+0x1400] ;  /* 0x0014000046467984 */ /* 0x000e240000000a00 */
[----:B0-----:R-:W-:Y:S01]  /*61c0*/  FADD.FTZ R78, R78, R70 ;  /* 0x000000464e4e7221 */ /* 0x001fe20000010000 */
[----:B------:R-:W-:Y:S01]  /*61d0*/  FADD.FTZ R79, R79, R71 ;  /* 0x000000474f4f7221 */ /* 0x000fe20000010000 */
[----:B--2---:R-:W-:-:S06]  /*61e0*/  LEA R70, R161, R160, 0x3 ;  /* 0x000000a0a1467211 */ /* 0x004fcc00078e18ff */
[----:B------:R-:W0:Y:S02]  /*61f0*/  LDS.64 R70, [R70+0x1e00] ;  /* 0x001e000046467984 */ /* 0x000e240000000a00 */
[----:B0-----:R-:W-:Y:S01]  /*6200*/  FADD.FTZ R71, R79, R71 ;  /* 0x000000474f477221 */ /* 0x001fe20000010000 */
[----:B------:R-:W-:-:S05]  /*6210*/  FADD.FTZ R70, R78, R70 ;  /* 0x000000464e467221 */ /* 0x000fca0000010000 */
[----:B---3--:R0:W-:Y:S02]  /*6220*/  STG.E.64 desc[UR14][R162.64+0x9000], R70 ;  /* 0x00900046a2007986 */ /* 0x0081e4000c101b0e */
.L_x_3423:
[----:B------:R-:W-:Y:S01]  /*6230*/  BSSY B0, `(.L_x_3424) ;  /* 0x0000017000007945 */ /* 0x000fe20003800000 */
[----:B0-----:R-:W-:-:S03]  /*6240*/  CS2R R70, SRZ ;  /* 0x0000000000467805 */ /* 0x001fc6000001ff00 */
[----:B------:R-:W-:Y:S05]  /*6250*/  @P0 BRA `(.L_x_3425) ;  /* 0x0000000000500947 */ /* 0x000fea0003800000 */
[----:B------:R-:W2:Y:S04]  /*6260*/  LDL R78, [R1+0x1c] ;  /* 0x00001c00014e7983 */ /* 0x000ea80000100800 */
[----:B------:R-:W3:Y:S04]  /*6270*/  LDL R163, [R1+0x18] ;  /* 0x0000180001a37983 */ /* 0x000ee80000100800 */
[----:B------:R-:W4:Y:S04]  /*6280*/  LDL R162, [R1+0x14] ;  /* 0x0000140001a27983 */ /* 0x000f280000100800 */
[----:B------:R-:W5:Y:S04]  /*6290*/  LDL R161, [R1+0x10] ;  /* 0x0000100001a17983 */ /* 0x000f680000100800 */
[----:B------:R-:W5:Y:S04]  /*62a0*/  LDL R160, [R1+0x4] ;  /* 0x0000040001a07983 */ /* 0x000f680000100800 */
[----:B--2---:R-:W0:Y:S04]  /*62b0*/  LDS.64 R78, [R78] ;  /* 0x000000004e4e7984 */ /* 0x004e280000000a00 */
[----:B---3--:R-:W1:Y:S01]  /*62c0*/  LDS.64 R70, [R163] ;  /* 0x00000000a3467984 */ /* 0x008e620000000a00 */
[----:B0-----:R-:W-:Y:S01]  /*62d0*/  FADD.FTZ R78, RZ, R78 ;  /* 0x0000004eff4e7221 */ /* 0x001fe20000010000 */
[----:B------:R-:W-:-:S03]  /*62e0*/  FADD.FTZ R79, RZ, R79 ;  /* 0x0000004fff4f7221 */ /* 0x000fc60000010000 */
[----:B-1----:R-:W-:Y:S01]  /*62f0*/  FADD.FTZ R78, R78, R70 ;  /* 0x000000464e4e7221 */ /* 0x002fe20000010000 */
[----:B------:R-:W-:Y:S02]  /*6300*/  FADD.FTZ R79, R79, R71 ;  /* 0x000000474f4f7221 */ /* 0x000fe40000010000 */
[----:B----4-:R-:W0:Y:S02]  /*6310*/  LDS.64 R70, [R162] ;  /* 0x00000000a2467984 */ /* 0x010e240000000a00 */
[----:B0-----:R-:W-:Y:S01]  /*6320*/  FADD.FTZ R78, R78, R70 ;  /* 0x000000464e4e7221 */ /* 0x001fe20000010000 */
[----:B------:R-:W-:Y:S02]  /*6330*/  FADD.FTZ R79, R79, R71 ;  /* 0x000000474f4f7221 */ /* 0x000fe40000010000 */
[----:B-----5:R-:W0:Y:S02]  /*6340*/  LDS.64 R70, [R161] ;  /* 0x00000000a1467984 */ /* 0x020e240000000a00 */
[----:B0-----:R-:W-:Y:S01]  /*6350*/  FADD.FTZ R78, R78, R70 ;  /* 0x000000464e4e7221 */ /* 0x001fe20000010000 */
[----:B------:R-:W-:-:S02]  /*6360*/  FADD.FTZ R79, R79, R71 ;  /* 0x000000474f4f7221 */ /* 0x000fc40000010000 */
[----:B------:R-:W0:Y:S02]  /*6370*/  LDS.64 R70, [R160] ;  /* 0x00000000a0467984 */ /* 0x000e240000000a00 */
[----:B0-----:R-:W-:Y:S01]  /*6380*/  FADD.FTZ R70, R78, R70 ;  /* 0x000000464e467221 */ /* 0x001fe20000010000 */
[----:B------:R-:W-:-:S07]  /*6390*/  FADD.FTZ R71, R79, R71 ;  /* 0x000000474f477221 */ /* 0x000fce0000010000 */
.L_x_3425:
[----:B------:R-:W-:Y:S05]  /*63a0*/  BSYNC B0 ;  /* 0x0000000000007941 */ /* 0x000fea0003800000 */
.L_x_3424:
[----:B------:R-:W2:Y:S01]  /*63b0*/  LDL R164, [R1+0x3c] ;  /* 0x00003c0001a47983 */ /* 0x000ea20000100800 */
[----:B------:R-:W-:Y:S01]  /*63c0*/  LOP3.LUT P0, RZ, R165, 0xffffffc3, RZ, 0xc0, !PT ;  /* 0xffffffc3a5ff7812 */ /* 0x000fe2000780c0ff */
[----:B------:R-:W-:Y:S01]  /*63d0*/  UISETP.GE.U32.AND UP1, UPT, UR10, UR18, UPT ;  /* 0x000000120a00728c */ /* 0x000fe2000bf26070 */
[----:B------:R-:W-:Y:S01]  /*63e0*/  MOV R163, UR4 ;  /* 0x0000000400a37c02 */ /* 0x000fe20008000f00 */
[----:B------:R-:W0:Y:S02]  /*63f0*/  SHFL.BFLY PT, R79, R70, 0x2, 0x1f ;  /* 0x0c401f00464f7f89 */ /* 0x000e2400000e0000 */
[----:B------:R-:W-:Y:S02]  /*6400*/  UISETP.GE.AND.EX UP1, UPT, UR11, UR19, UPT, UP1 ;  /* 0x000000130b00728c */ /* 0x000fe4000bf26310 */
[----:B------:R-:W1:Y:S06]  /*6410*/  SHFL.BFLY PT, R78, R71, 0x2, 0x1f ;  /* 0x0c401f00474e7f89 */ /* 0x000e6c00000e0000 */
[----:B------:R-:W3:Y:S01]  /*6420*/  @!P0 LDC R162, c[0x0][0x10] ;  /* 0x00000400ffa28b82 */ /* 0x000ee20000000800 */
[----:B0-----:R-:W-:Y:S01]  /*6430*/  FADD.FTZ R70, R79, R70 ;  /* 0x000000464f467221 */ /* 0x001fe20000010000 */
[----:B-1----:R-:W-:-:S04]  /*6440*/  FADD.FTZ R71, R78, R71 ;  /* 0x000000474e477221 */ /* 0x002fc80000010000 */
[----:B------:R-:W0:Y:S02]  /*6450*/  SHFL.BFLY PT, R161, R70, 0x1, 0x1f ;  /* 0x0c201f0046a17f89 */ /* 0x000e2400000e0000 */
[----:B------:R-:W1:Y:S02]  /*6460*/  @!P0 LDC.64 R78, c[0x0][0x260] ;  /* 0x00009800ff4e8b82 */ /* 0x000e640000000a00 */
[----:B------:R-:W4:Y:S01]  /*6470*/  SHFL.BFLY PT, R160, R71, 0x1, 0x1f ;  /* 0x0c201f0047a07f89 */ /* 0x000f2200000e0000 */
[----:B---3--:R-:W-:Y:S02]  /*6480*/  @!P0 IMAD R162, R162, R163, UR8 ;  /* 0x00000008a2a28e24 */ /* 0x008fe4000f8e02a3 */
[----:B0-----:R-:W-:Y:S01]  /*6490*/  FADD.FTZ R70, R70, R161 ;  /* 0x000000a146467221 */ /* 0x001fe20000010000 */
[----:B----4-:R-:W-:Y:S02]  /*64a0*/  FADD.FTZ R71, R71, R160 ;  /* 0x000000a047477221 */ /* 0x010fe40000010000 */
[----:B--2---:R-:W-:-:S04]  /*64b0*/  @!P0 LEA R162, R162, R164, 0x8 ;  /* 0x000000a4a2a28211 */ /* 0x004fc800078e40ff */
[----:B------:R-:W-:-:S05]  /*64c0*/  @!P0 SHF.L.U32 R162, R162, 0x1, RZ ;  /* 0x00000001a2a28819 */ /* 0x000fca00000006ff */
[----:B-1----:R-:W-:-:S05]  /*64d0*/  @!P0 IMAD.WIDE.U32 R78, R162, 0x4, R78 ;  /* 0x00000004a24e8825 */ /* 0x002fca00078e004e */
[----:B------:R0:W-:Y:S01]  /*64e0*/  @!P0 STG.E.64 desc[UR14][R78.64], R70 ;  /* 0x000000464e008986 */ /* 0x0001e2000c101b0e */
[----:B------:R-:W-:-:S13]  /*64f0*/  PLOP3.LUT P0, PT, PT, PT, UP1, 0x80, 0x0 ;  /* 0x000000000000781c */ /* 0x000fda0003f0f018 */
[----:B0-----:R-:W-:Y:S05]  /*6500*/  @P0 BRA `(.L_x_3426) ;  /* 0x00000000005c0947 */ /* 0x001fea0003800000 */
[----:B------:R-:W-:Y:S01]  /*6510*/  BAR.SYNC.DEFER_BLOCKING 0x0 ;  /* 0x0000000000007b1d */ /* 0x000fe20000010000 */
[----:B------:R-:W-:-:S13]  /*6520*/  ISETP.NE.AND P0, PT, R165, RZ, PT ;  /* 0x000000ffa500720c */ /* 0x000fda0003f05270 */
        /* <DEDUP_REMOVED lines=10> */
.L_x_3428:
        /* <DEDUP_REMOVED lines=8> */
.L_x_3427:
[----:B------:R-:W-:Y:S05]  /*6650*/  WARPSYNC.ALL ;  /* 0x0000000000007948 */ /* 0x000fea0003800000 */
[----:B------:R-:W-:Y:S06]  /*6660*/  BAR.SYNC.DEFER_BLOCKING 0x0 ;  /* 0x0000000000007b1d */ /* 0x000fec0000010000 */
[----:B------:R-:W-:Y:S05]  /*6670*/  BRA `(.L_x_3429) ;  /* 0x0000000000547947 */ /* 0x000fea0003800000 */
.L_x_3426:
        /* <DEDUP_REMOVED lines=11> */
.L_x_3431:
        /* <DEDUP_REMOVED lines=8> */
.L_x_3430:
[----:B------:R-:W-:Y:S05]  /*67b0*/  WARPSYNC.ALL ;  /* 0x0000000000007948 */ /* 0x000fea0003800000 */
[----:B------:R-:W-:Y:S06]  /*67c0*/  BAR.SYNC.DEFER_BLOCKING 0x0 ;  /* 0x0000000000007b1d */ /* 0x000fec0000010000 */
.L_x_3429:
[----:B------:R-:W0:Y:S01]  /*67d0*/  S2R R161, SR_TID.X ;  /* 0x0000000000a17919 */ /* 0x000e220000002100 */
[----:B------:R-:W2:Y:S01]  /*67e0*/  LDL R79, [R1] ;  /* 0x00000000014f7983 */ /* 0x000ea20000100800 */
[----:B------:R-:W1:Y:S01]  /*67f0*/  S2UR UR17, SR_CgaCtaId ;  /* 0x00000000001179c3 */ /* 0x000e620000008800 */
        /* <DEDUP_REMOVED lines=16> */
[----:B------:R-:W-:Y:S02]  /*6900*/  UIMAD UR13, UR13, 0x50000, URZ ;  /* 0x000500000d0d78a4 */ /* 0x000fe4000f8e023f */
[----:B------:R-:W-:Y:S02]  /*6910*/  UIADD3 UR5, UR5, 0x3480, URZ ;  /* 0x0000348005057890 */ /* 0x000fe4000fffe03f */
[----:B------:R-:W-:Y:S02]  /*6920*/  ULOP3.LUT UR4, UR4, 0x1, URZ, 0x3c, !UPT ;  /* 0x0000000104047892 */ /* 0x000fe4000f8e3c3f */
        /* <DEDUP_REMOVED lines=22> */
[----:B------:R-:W-:-:S03]  /*6a90*/  @!P0 SHF.R.U32.HI R78, RZ, 0x1, R161 ;  /* 0x00000001ff4e8819 */ /* 0x000fc600000116a1 */
[----:B------:R-:W-:Y:S01]  /*6aa0*/  @!P0 FMUL.FTZ R71, R71, 4.8828125727595761418e-05 ;  /* 0x384ccccd47478820 */ /* 0x000fe20000410000 */
[----:B------:R-:W-:-:S05]  /*6ab0*/  @!P0 LOP3.LUT R78, R78, 0x7ffffff8, RZ, 0xc0, !PT ;  /* 0x7ffffff84e4e8812 */ /* 0x000fca00078ec0ff */
[----:B------:R2:W-:Y:S02]  /*6ac0*/  @!P0 STS.64 [R78+UR5], R70 ;  /* 0x000000464e008988 */ /* 0x0005e40008000a05 */
[----:B--2---:R-:W-:Y:S01]  /*6ad0*/  LEA R78, R79, UR5, 0x3 ;  /* 0x000000054f4e7c11 */ /* 0x004fe2000f8e18ff */
[----:B------:R-:W-:Y:S01]  /*6ae0*/  BAR.SYNC.DEFER_BLOCKING 0x0 ;  /* 0x0000000000007b1d */ /* 0x000fe20000010000 */
[----:B------:R-:W-:-:S04]  /*6af0*/  USHF.L.U32 UR5, UR22, 0x6, URZ ;  /* 0x0000000616057899 */ /* 0x000fc8000800063f */
[----:B------:R-:W-:Y:S01]  /*6b00*/  ULOP3.LUT UR5, UR5, 0x3c0, URZ, 0xc0, !UPT ;  /* 0x000003c005057892 */ /* 0x000fe2000f8ec03f */
[----:B------:R-:W0:Y:S02]  /*6b10*/  LDS.64 R78, [R78] ;  /* 0x000000004e4e7984 */ /* 0x000e240000000a00 */
[C-C-:B0-----:R-:W-:Y:S01]  /*6b20*/  FFMA.FTZ R70, R0.reuse, R60, -R78.reuse ;  /* 0x0000003c00467223 */ /* 0x141fe2000001084e */
[--C-:B------:R-:W-:Y:S01]  /*6b30*/  FFMA.FTZ R51, R3, R51, -R78.reuse ;  /* 0x0000003303337223 */ /* 0x100fe2000001084e */
[--C-:B------:R-:W-:Y:S01]  /*6b40*/  FFMA.FTZ R160, R0, R48, -R78.reuse ;  /* 0x0000003000a07223 */ /* 0x100fe2000001084e */
[----:B------:R-:W-:Y:S01]  /*6b50*/  FFMA.FTZ R71, R5, R49, -R78 ;  /* 0x0000003105477223 */ /* 0x000fe2000001084e */
[-C--:B------:R-:W-:Y:S01]  /*6b60*/  FFMA.FTZ R70, R2, -R79.reuse, R70 ;  /* 0x8000004f02467223 */ /* 0x080fe20000010046 */
[----:B------:R-:W-:Y:S01]  /*6b70*/  FFMA.FTZ R2, R4, R50, -R78 ;  /* 0x0000003204027223 */ /* 0x000fe2000001084e */
[----:B------:R-:W-:Y:S01]  /*6b80*/  FFMA.FTZ R64, R64, -R79, R51 ;  /* 0x8000004f40407223 */ /* 0x000fe20000010033 */
[----:B------:R-:W-:Y:S01]  /*6b90*/  IMAD.WIDE.U32 R50, R161, -0x33333333, RZ ;  /* 0xcccccccda1327825 */ /* 0x000fe200078e00ff */
[----:B------:R-:W-:-:S03]  /*6ba0*/  HFMA2.MMA R49, -RZ, RZ, 0, 0 ;  /* 0x00000000ff317435 */ /* 0x000fc600000001ff */
[----:B------:R-:W-:Y:S01]  /*6bb0*/  FFMA.FTZ R160, R61, -R79, R160 ;  /* 0x8000004f3da07223 */ /* 0x000fe200000100a0 */
[--C-:B------:R-:W-:Y:S01]  /*6bc0*/  FFMA.FTZ R54, R4, R54, -R78.reuse ;  /* 0x0000003604367223 */ /* 0x100fe2000001084e */
[----:B------:R-:W-:Y:S01]  /*6bd0*/  MOV R50, UR12 ;  /* 0x0000000c00327c02 */ /* 0x000fe20008000f00 */
[----:B------:R-:W-:Y:S01]  /*6be0*/  FFMA.FTZ R55, R3, R55, -R78 ;  /* 0x0000003703377223 */ /* 0x000fe2000001084e */
[----:B------:R-:W-:Y:S01]  /*6bf0*/  SHF.R.U32.HI R51, RZ, 0x6, R51 ;  /* 0x00000006ff337819 */ /* 0x000fe20000011633 */
[-C--:B------:R-:W-:Y:S01]  /*6c00*/  FFMA.FTZ R67, R67, -R79.reuse, R54 ;  /* 0x8000004f43437223 */ /* 0x080fe20000010036 */
[----:B------:R-:W-:Y:S01]  /*6c10*/  IADD3 R54, P2, R152, UR24, RZ ;  /* 0x0000001898367c10 */ /* 0x000fe2000ff5e0ff */
[-C--:B------:R-:W-:Y:S01]  /*6c20*/  FFMA.FTZ R68, R68, -R79.reuse, R55 ;  /* 0x8000004f44447223 */ /* 0x080fe20000010037 */
[C---:B------:R-:W-:Y:S01]  /*6c30*/  IADD3 R61, R51.reuse, UR5, RZ ;  /* 0x00000005333d7c10 */ /* 0x040fe2000fffe0ff */
[----:B------:R-:W-:Y:S01]  /*6c40*/  IMAD R48, R51, -0x50, R161 ;  /* 0xffffffb033307824 */ /* 0x000fe200078e02a1 */
[----:B------:R-:W-:Y:S01]  /*6c50*/  IADD3.X R55, R157, UR25, RZ, P2, !PT ;  /* 0x000000199d377c10 */ /* 0x000fe200097fe4ff */
[--C-:B------:R-:W-:Y:S01]  /*6c60*/  FFMA.FTZ R58, R4, R58, -R78.reuse ;  /* 0x0000003a043a7223 */ /* 0x100fe2000001084e */
[----:B------:R-:W-:Y:S01]  /*6c70*/  FFMA.FTZ R56, R0, R56, -R78 ;  /* 0x0000003800387223 */ /* 0x000fe2000001084e */
[----:B------:R-:W-:Y:S01]  /*6c80*/  IMAD R61, R61, 0x140, RZ ;  /* 0x000001403d3d7824 */ /* 0x000fe200078e02ff */
[----:B------:R-:W-:Y:S01]  /*6c90*/  SHF.L.U32 R48, R48, 0x2, RZ ;  /* 0x0000000230307819 */ /* 0x000fe200000006ff */
[----:B------:R-:W-:Y:S01]  /*6ca0*/  FFMA.FTZ R98, R98, -R79, R58 ;  /* 0x8000004f62627223 */ /* 0x000fe2000001003a */
[----:B------:R-:W-:Y:S01]  /*6cb0*/  IADD3 R58, P4, R154, UR24, RZ ;  /* 0x000000189a3a7c10 */ /* 0x000fe2000ff9e0ff */
[----:B------:R-:W-:Y:S01]  /*6cc0*/  FFMA.FTZ R57, R5, R57, -R78 ;  /* 0x0000003905397223 */ /* 0x000fe2000001084e */
[----:B------:R-:W-:Y:S01]  /*6cd0*/  IADD3 R157, R61, 0x2d00, RZ ;  /* 0x00002d003d9d7810 */ /* 0x000fe20007ffe0ff */
[----:B------:R-:W-:Y:S01]  /*6ce0*/  IMAD.WIDE.U32 R48, R50, 0x50000, R48 ;  /* 0x0005000032307825 */ /* 0x000fe200078e0030 */
[----:B------:R-:W-:-:S03]  /*6cf0*/  IADD3 R50, P0, R150, UR24, RZ ;  /* 0x0000001896327c10 */ /* 0x000fc6000ff1e0ff */
[-C--:B------:R-:W-:Y:S01]  /*6d00*/  FFMA.FTZ R69, R69, -R79.reuse, R56 ;  /* 0x8000004f45457223 */ /* 0x080fe20000010038 */
[----:B------:R-:W-:Y:S01]  /*6d10*/  IADD3 R154, R61, 0x3200, RZ ;  /* 0x000032003d9a7810 */ /* 0x000fe20007ffe0ff */
[--C-:B------:R-:W-:Y:S01]  /*6d20*/  FFMA.FTZ R52, R0, R52, -R78.reuse ;  /* 0x0000003400347223 */ /* 0x100fe2000001084e */
[----:B------:R-:W-:Y:S01]  /*6d30*/  IADD3.X R51, R159, UR25, RZ, P0, !PT ;  /* 0x000000199f337c10 */ /* 0x000fe200087fe4ff */
[----:B------:R-:W-:Y:S01]  /*6d40*/  FFMA.FTZ R93, R93, -R79, R57 ;  /* 0x8000004f5d5d7223 */ /* 0x000fe20000010039 */
[-C--:B------:R-:W-:Y:S01]  /*6d50*/  IADD3 R157, P0, R157, R48.reuse, RZ ;  /* 0x000000309d9d7210 */ /* 0x080fe20007f1e0ff */
[----:B------:R-:W-:Y:S01]  /*6d60*/  FFMA.FTZ R53, R5, R53, -R78 ;  /* 0x0000003505357223 */ /* 0x000fe2000001084e */
[----:B------:R-:W-:Y:S01]  /*6d70*/  IADD3 R56, P3, R153, UR24, RZ ;  /* 0x0000001899387c10 */ /* 0x000fe2000ff7e0ff */
[----:B------:R-:W-:Y:S01]  /*6d80*/  FFMA.FTZ R65, R65, -R79, R52 ;  /* 0x8000004f41417223 */ /* 0x000fe20000010034 */
[----:B------:R-:W-:Y:S01]  /*6d90*/  IADD3 R154, P2, R154, R48, RZ ;  /* 0x000000309a9a7210 */ /* 0x000fe20007f5e0ff */
[--C-:B------:R-:W-:Y:S01]  /*6da0*/  FFMA.FTZ R59, R3, R59, -R78.reuse ;  /* 0x0000003b033b7223 */ /* 0x100fe2000001084e */
[----:B------:R-:W-:Y:S01]  /*6db0*/  LOP3.LUT R150, R150, 0xfffffff7, RZ, 0xc0, !PT ;  /* 0xfffffff796967812 */ /* 0x000fe200078ec0ff */
[-C--:B------:R-:W-:Y:S01]  /*6dc0*/  FFMA.FTZ R66, R66, -R79.reuse, R53 ;  /* 0x8000004f42427223 */ /* 0x080fe20000010035 */
[----:B------:R-:W-:Y:S01]  /*6dd0*/  IADD3 R52, P1, R151, UR24, RZ ;  /* 0x0000001897347c10 */ /* 0x000fe2000ff3e0ff */
[-C--:B------:R-:W-:Y:S01]  /*6de0*/  FFMA.FTZ R99, R99, -R79.reuse, R59 ;  /* 0x8000004f63637223 */ /* 0x080fe2000001003b */
[----:B------:R-:W-:Y:S01]  /*6df0*/  IADD3.X R57, R156, UR25, RZ, P3, !PT ;  /* 0x000000199c397c10 */ /* 0x000fe20009ffe4ff */
[-C--:B------:R-:W-:Y:S01]  /*6e00*/  FFMA.FTZ R71, R62, -R79.reuse, R71 ;  /* 0x8000004f3e477223 */ /* 0x080fe20000010047 */
[----:B------:R-:W-:Y:S01]  /*6e10*/  IADD3 R156, R61, 0x3700, RZ ;  /* 0x000037003d9c7810 */ /* 0x000fe20007ffe0ff */
[--C-:B------:R-:W-:Y:S01]  /*6e20*/  FFMA.FTZ R26, R3, R26, -R78.reuse ;  /* 0x0000001a031a7223 */ /* 0x100fe2000001084e */
[----:B------:R-:W-:Y:S01]  /*6e30*/  @P0 LOP3.LUT R150, R150, 0x8, RZ, 0xfc, !PT ;  /* 0x0000000896960812 */ /* 0x000fe200078efcff */
[----:B------:R-:W-:Y:S01]  /*6e40*/  FFMA.FTZ R14, R4, R14, -R78 ;  /* 0x0000000e040e7223 */ /* 0x000fe2000001084e */
[----:B------:R-:W-:Y:S01]  /*6e50*/  IADD3.X R53, R158, UR25, RZ, P1, !PT ;  /* 0x000000199e357c10 */ /* 0x000fe20008ffe4ff */
[----:B------:R-:W-:Y:S01]  /*6e60*/  FFMA.FTZ R10, R10, -R79, R26 ;  /* 0x8000004f0a0a7223 */ /* 0x000fe2000001001a */
[----:B------:R-:W-:Y:S01]  /*6e70*/  IADD3 R156, P1, R156, R48, RZ ;  /* 0x000000309c9c7210 */ /* 0x000fe20007f3e0ff */
[----:B------:R-:W-:Y:S01]  /*6e80*/  FFMA.FTZ R11, R5, R11, -R78 ;  /* 0x0000000b050b7223 */ /* 0x000fe2000001084e */
[----:B------:R-:W-:Y:S01]  /*6e90*/  LOP3.LUT R150, R150, 0xfffffffb, RZ, 0xc0, !PT ;  /* 0xfffffffb96967812 */ /* 0x000fe200078ec0ff */
[----:B------:R-:W-:Y:S01]  /*6ea0*/  FFMA.FTZ R127, R127, -R79, R14 ;  /* 0x8000004f7f7f7223 */ /* 0x000fe2000001000e */
[----:B------:R-:W-:Y:S01]  /*6eb0*/  IADD3.X R59, R155, UR25, RZ, P4, !PT ;  /* 0x000000199b3b7c10 */ /* 0x000fe2000a7fe4ff */
[C---:B------:R-:W-:Y:S01]  /*6ec0*/  FMUL.FTZ R98, R40.reuse, R98 ;  /* 0x0000006228627220 */ /* 0x040fe20000410000 */
[----:B------:R-:W-:Y:S01]  /*6ed0*/  IADD3 R155, R61, 0x3c00, RZ ;  /* 0x00003c003d9b7810 */ /* 0x000fe20007ffe0ff */
[----:B------:R-:W-:Y:S01]  /*6ee0*/  FMUL.FTZ R93, R40, R93 ;  /* 0x0000005d285d7220 */ /* 0x000fe20000410000 */
[----:B------:R-:W-:Y:S01]  /*6ef0*/  @P2 LOP3.LUT R150, R150, 0x4, RZ, 0xfc, !PT ;  /* 0x0000000496962812 */ /* 0x000fe200078efcff */
[C---:B------:R-:W-:Y:S01]  /*6f00*/  FMUL.FTZ R14, R40.reuse, R70 ;  /* 0x00000046280e7220 */ /* 0x040fe20000410000 */
[----:B------:R-:W-:Y:S01]  /*6f10*/  IADD3 R155, P0, R155, R48, RZ ;  /* 0x000000309b9b7210 */ /* 0x000fe20007f1e0ff */
[----:B------:R-:W-:Y:S01]  /*6f20*/  FMUL.FTZ R99, R40, R99 ;  /* 0x0000006328637220 */ /* 0x000fe20000410000 */
[----:B------:R-:W-:Y:S01]  /*6f30*/  LOP3.LUT R150, R150, 0xfffffffd, RZ, 0xc0, !PT ;  /* 0xfffffffd96967812 */ /* 0x000fe200078ec0ff */
[----:B------:R-:W-:Y:S01]  /*6f40*/  FFMA.FTZ R2, R63, -R79, R2 ;  /* 0x8000004f3f027223 */ /* 0x000fe20000010002 */
[----:B------:R-:W-:Y:S01]  /*6f50*/  IADD3 R152, R61, 0x4100, RZ ;  /* 0x000041003d987810 */ /* 0x000fe20007ffe0ff */
[--C-:B------:R-:W-:Y:S01]  /*6f60*/  FFMA.FTZ R20, R4, R20, -R78.reuse ;  /* 0x0000001404147223 */ /* 0x100fe2000001084e */
[----:B------:R-:W-:Y:S01]  /*6f70*/  @P1 LOP3.LUT R150, R150, 0x2, RZ, 0xfc, !PT ;  /* 0x0000000296961812 */ /* 0x000fe200078efcff */
[--C-:B------:R-:W-:Y:S01]  /*6f80*/  FFMA.FTZ R15, R5, R15, -R78.reuse ;  /* 0x0000000f050f7223 */ /* 0x100fe2000001084e */
[----:B------:R-:W-:Y:S01]  /*6f90*/  IADD3 R153, R61, 0x4600, RZ ;  /* 0x000046003d997810 */ /* 0x000fe20007ffe0ff */
[--C-:B------:R-:W-:Y:S01]  /*6fa0*/  FFMA.FTZ R25, R5, R25, -R78.reuse ;  /* 0x0000001905197223 */ /* 0x100fe2000001084e */
[----:B------:R-:W-:Y:S01]  /*6fb0*/  LOP3.LUT R150, R150, 0xfffffffe, RZ, 0xc0, !PT ;  /* 0xfffffffe96967812 */ /* 0x000fe200078ec0ff */
[--C-:B------:R-:W-:Y:S01]  /*6fc0*/  FFMA.FTZ R18, R0, R18, -R78.reuse ;  /* 0x0000001200127223 */ /* 0x100fe2000001084e */
[----:B------:R-:W-:Y:S01]  /*6fd0*/  IADD3 R151, R61, 0x4b00, RZ ;  /* 0x00004b003d977810 */ /* 0x000fe20007ffe0ff */
[--C-:B------:R-:W-:Y:S01]  /*6fe0*/  FFMA.FTZ R39, R3, R39, -R78.reuse ;  /* 0x0000002703277223 */ /* 0x100fe2000001084e */
[C---:B------:R-:W-:Y:S01]  /*6ff0*/  IADD3 R158, R61.reuse, 0x2800, RZ ;  /* 0x000028003d9e7810 */ /* 0x040fe20007ffe0ff */
[--C-:B------:R-:W-:Y:S01]  /*7000*/  FFMA.FTZ R37, R4, R37, -R78.reuse ;  /* 0x0000002504257223 */ /* 0x100fe2000001084e */
[----:B------:R-:W-:Y:S01]  /*7010*/  IADD3 R60, R61, 0x1e00, RZ ;  /* 0x00001e003d3c7810 */ /* 0x000fe20007ffe0ff */
[--C-:B------:R-:W-:Y:S01]  /*7020*/  FFMA.FTZ R17, R3, R17, -R78.reuse ;  /* 0x0000001103117223 */ /* 0x100fe2000001084e */
[C---:B------:R-:W-:Y:S01]  /*7030*/  IADD3 R62, R61.reuse, 0x2300, RZ ;  /* 0x000023003d3e7810 */ /* 0x040fe20007ffe0ff */
[----:B------:R-:W-:Y:S01]  /*7040*/  FFMA.FTZ R11, R146, -R79, R11 ;  /* 0x8000004f920b7223 */ /* 0x000fe2000001000b */
[----:B------:R-:W-:Y:S01]  /*7050*/  IADD3 R61, R61, 0x1900, RZ ;  /* 0x000019003d3d7810 */ /* 0x000fe20007ffe0ff */
[----:B------:R-:W-:Y:S01]  /*7060*/  FMUL.FTZ R69, R40, R69 ;  /* 0x0000004528457220 */ /* 0x000fe20000410000 */
[----:B------:R-:W-:Y:S01]  /*7070*/  @P0 LOP3.LUT R150, R150, 0x1, RZ, 0xfc, !PT ;  /* 0x0000000196960812 */ /* 0x000fe200078efcff */
[----:B------:R-:W-:Y:S01]  /*7080*/  FMUL.FTZ R68, R40, R68 ;  /* 0x0000004428447220 */ /* 0x000fe20000410000 */
[----:B------:R-:W-:Y:S01]  /*7090*/  IADD3 R152, P2, R152, R48, RZ ;  /* 0x0000003098987210 */ /* 0x000fe20007f5e0ff */
[--C-:B------:R-:W-:Y:S01]  /*70a0*/  FFMA.FTZ R38, R0, R38, -R78.reuse ;  /* 0x0000002600267223 */ /* 0x100fe2000001084e */
[-C--:B------:R-:W-:Y:S01]  /*70b0*/  IADD3 R153, P1, R153, R48.reuse, RZ ;  /* 0x0000003099997210 */ /* 0x080fe20007f3e0ff */
[--C-:B------:R-:W-:Y:S01]  /*70c0*/  FFMA.FTZ R35, R3, R35, -R78.reuse ;  /* 0x0000002303237223 */ /* 0x100fe2000001084e */
[----:B------:R-:W-:Y:S01]  /*70d0*/  IADD3 R151, P0, R151, R48, RZ ;  /* 0x0000003097977210 */ /* 0x000fe20007f1e0ff */
[--C-:B------:R-:W-:Y:S01]  /*70e0*/  FFMA.FTZ R32, R4, R32, -R78.reuse ;  /* 0x0000002004207223 */ /* 0x100fe2000001084e */
[-C--:B------:R-:W-:Y:S01]  /*70f0*/  IADD3 R158, P3, R158, R48.reuse, RZ ;  /* 0x000000309e9e7210 */ /* 0x080fe20007f7e0ff */
[----:B------:R-:W-:Y:S01]  /*7100*/  FFMA.FTZ R21, R5, R21, -R78 ;  /* 0x0000001505157223 */ /* 0x000fe2000001084e */
[-C--:B------:R-:W-:Y:S01]  /*7110*/  IADD3 R60, P5, R60, R48.reuse, RZ ;  /* 0x000000303c3c7210 */ /* 0x080fe20007fbe0ff */
[----:B------:R-:W-:Y:S01]  /*7120*/  FMUL.FTZ R67, R40, R67 ;  /* 0x0000004328437220 */ /* 0x000fe20000410000 */
[----:B------:R-:W-:Y:S01]  /*7130*/  IADD3 R62, P4, R62, R48, RZ ;  /* 0x000000303e3e7210 */ /* 0x000fe20007f9e0ff */
[----:B------:R-:W-:Y:S01]  /*7140*/  FMUL.FTZ R66, R40, R66 ;  /* 0x0000004228427220 */ /* 0x000fe20000410000 */
[----:B------:R-:W-:Y:S01]  /*7150*/  IADD3 R48, P6, R61, R48, RZ ;  /* 0x000000303d307210 */ /* 0x000fe20007fde0ff */
[-C--:B------:R-:W-:Y:S01]  /*7160*/  FFMA.FTZ R19, R19, -R79.reuse, R20 ;  /* 0x8000004f13137223 */ /* 0x080fe20000010014 */
[----:B------:R-:W-:Y:S01]  /*7170*/  IADD3 R159, R49, UR13, RZ ;  /* 0x0000000d319f7c10 */ /* 0x000fe2000fffe0ff */
[----:B------:R-:W-:Y:S01]  /*7180*/  FFMA.FTZ R12, R12, -R79, R15 ;  /* 0x8000004f0c0c7223 */ /* 0x000fe2000001000f */
[----:B------:R-:W-:Y:S01]  /*7190*/  SHF.L.U32 R26, R48, 0x1, RZ ;  /* 0x00000001301a7819 */ /* 0x000fe200000006ff */
[C-C-:B------:R-:W-:Y:S01]  /*71a0*/  FFMA.FTZ R27, R3.reuse, R27, -R78.reuse ;  /* 0x0000001b031b7223 */ /* 0x140fe2000001084e */
[----:B------:R-:W-:Y:S01]  /*71b0*/  IADD3.X R49, RZ, R159, RZ, P6, !PT ;  /* 0x0000009fff317210 */ /* 0x000fe200037fe4ff */
[----:B------:R-:W-:Y:S01]  /*71c0*/  FFMA.FTZ R22, R3, R22, -R78 ;  /* 0x0000001603167223 */ /* 0x000fe2000001084e */
[----:B------:R-:W-:Y:S01]  /*71d0*/  SHF.L.U32 R61, R60, 0x1, RZ ;  /* 0x000000013c3d7819 */ /* 0x000fe200000006ff */
[----:B------:R-:W-:Y:S01]  /*71e0*/  FMUL.FTZ R65, R40, R65 ;  /* 0x0000004128417220 */ /* 0x000fe20000410000 */
[----:B------:R-:W-:Y:S01]  /*71f0*/  SHF.L.U64.HI R49, R48, 0x1, R49 ;  /* 0x0000000130317819 */ /* 0x000fe20000010231 */
[----:B------:R-:W-:Y:S01]  /*7200*/  FMUL.FTZ R64, R40, R64 ;  /* 0x0000004028407220 */ /* 0x000fe20000410000 */
[----:B------:R-:W-:Y:S01]  /*7210*/  IADD3 R48, P6, R26, UR24, RZ ;  /* 0x000000181a307c10 */ /* 0x000fe2000ffde0ff */
[C---:B------:R-:W-:Y:S01]  /*7220*/  FMUL.FTZ R2, R40.reuse, R2 ;  /* 0x0000000228027220 */ /* 0x040fe20000410000 */
[----:B------:R-:W-:Y:S01]  /*7230*/  IADD3.X R26, RZ, R159, RZ, P5, !PT ;  /* 0x0000009fff1a7210 */ /* 0x000fe20002ffe4ff */
[----:B------:R-:W-:Y:S01]  /*7240*/  FMUL.FTZ R71, R40, R71 ;  /* 0x0000004728477220 */ /* 0x000fe20000410000 */
[----:B------:R-:W-:Y:S01]  /*7250*/  F2FP.F16.F32.PACK_AB R93, R93, R98 ;  /* 0x000000625d5d723e */ /* 0x000fe200000000ff */
[-C--:B------:R-:W-:Y:S01]  /*7260*/  FFMA.FTZ R25, R134, -R79.reuse, R25 ;  /* 0x8000004f86197223 */ /* 0x080fe20000010019 */
[----:B------:R-:W-:Y:S01]  /*7270*/  SHF.L.U64.HI R26, R60, 0x1, R26 ;  /* 0x000000013c1a7819 */ /* 0x000fe2000001021a */
[-C--:B------:R-:W-:Y:S01]  /*7280*/  FFMA.FTZ R18, R149, -R79.reuse, R18 ;  /* 0x8000004f95127223 */ /* 0x080fe20000010012 */
[----:B------:R-:W-:Y:S01]  /*7290*/  F2FP.F16.F32.PACK_AB R14, R99, R14 ;  /* 0x0000000e630e723e */ /* 0x000fe200000000ff */
[----:B------:R-:W-:Y:S01]  /*72a0*/  FMUL.FTZ R99, R40, R10 ;  /* 0x0000000a28637220 */ /* 0x000fe20000410000 */
[----:B------:R-:W-:Y:S01]  /*72b0*/  IADD3 R60, P5, R61, UR24, RZ ;  /* 0x000000183d3c7c10 */ /* 0x000fe2000ffbe0ff */
[----:B------:R-:W-:Y:S01]  /*72c0*/  FFMA.FTZ R39, R148, -R79, R39 ;  /* 0x8000004f94277223 */ /* 0x000fe20000010027 */
[C-C-:B------:R-:W-:Y:S01]  /*72d0*/  FFMA.FTZ R24, R0.reuse, R24, -R78.reuse ;  /* 0x0000001800187223 */ /* 0x140fe2000001084e */
[--C-:B------:R-:W-:Y:S01]  /*72e0*/  FFMA.FTZ R13, R0, R13, -R78.reuse ;  /* 0x0000000d000d7223 */ /* 0x100fe2000001084e */
[-C--:B------:R-:W-:Y:S01]  /*72f0*/  FFMA.FTZ R37, R147, -R79.reuse, R37 ;  /* 0x8000004f93257223 */ /* 0x080fe20000010025 */
[----:B------:R-:W-:Y:S01]  /*7300*/  FFMA.FTZ R17, R128, -R79, R17 ;  /* 0x8000004f80117223 */ /* 0x000fe20000010011 */
[----:B------:R-:W-:Y:S01]  /*7310*/  FMUL.FTZ R10, R40, R11 ;  /* 0x0000000b280a7220 */ /* 0x000fe20000410000 */
[--C-:B------:R-:W-:Y:S01]  /*7320*/  FFMA.FTZ R36, R4, R36, -R78.reuse ;  /* 0x0000002404247223 */ /* 0x100fe2000001084e */
[C-C-:B------:R-:W-:Y:S01]  /*7330*/  FFMA.FTZ R33, R5.reuse, R33, -R78.reuse ;  /* 0x0000002105217223 */ /* 0x140fe2000001084e */
[----:B------:R-:W-:Y:S01]  /*7340*/  FFMA.FTZ R16, R5, R16, -R78 ;  /* 0x0000001005107223 */ /* 0x000fe2000001084e */
[-C--:B------:R-:W-:Y:S01]  /*7350*/  FFMA.FTZ R38, R145, -R79.reuse, R38 ;  /* 0x8000004f91267223 */ /* 0x080fe20000010026 */
[-C--:B------:R-:W-:Y:S01]  /*7360*/  FFMA.FTZ R35, R144, -R79.reuse, R35 ;  /* 0x8000004f90237223 */ /* 0x080fe20000010023 */
[-C--:B------:R-:W-:Y:S01]  /*7370*/  FFMA.FTZ R32, R139, -R79.reuse, R32 ;  /* 0x8000004f8b207223 */ /* 0x080fe20000010020 */
[----:B------:R-:W-:Y:S01]  /*7380*/  FFMA.FTZ R21, R130, -R79, R21 ;  /* 0x8000004f82157223 */ /* 0x000fe20000010015 */
[----:B------:R-:W-:Y:S01]  /*7390*/  PRMT R11, R93, 0x7632, R11 ;  /* 0x000076325d0b7816 */ /* 0x000fe2000000000b */
[--C-:B------:R-:W-:Y:S01]  /*73a0*/  FFMA.FTZ R34, R0, R34, -R78.reuse ;  /* 0x0000002200227223 */ /* 0x100fe2000001084e */
[----:B------:R-:W-:Y:S01]  /*73b0*/  F2FP.F16.F32.PACK_AB R68, R68, R69 ;  /* 0x000000454444723e */ /* 0x000fe200000000ff */
[--C-:B------:R-:W-:Y:S01]  /*73c0*/  FFMA.FTZ R31, R3, R31, -R78.reuse ;  /* 0x0000001f031f7223 */ /* 0x100fe2000001084e */
[----:B------:R-:W-:Y:S01]  /*73d0*/  FFMA.FTZ R29, R5, R29, -R78 ;  /* 0x0000001d051d7223 */ /* 0x000fe2000001084e */
[-C--:B------:R-:W-:Y:S01]  /*73e0*/  FFMA.FTZ R27, R136, -R79.reuse, R27 ;  /* 0x8000004f881b7223 */ /* 0x080fe2000001001b */
[----:B------:R-:W-:Y:S01]  /*73f0*/  FFMA.FTZ R139, R132, -R79, R22 ;  /* 0x8000004f848b7223 */ /* 0x000fe20000010016 */
[C---:B------:R-:W-:Y:S01]  /*7400*/  FMUL.FTZ R160, R40.reuse, R160 ;  /* 0x000000a028a07220 */ /* 0x040fe20000410000 */
[C---:B------:R-:W-:Y:S01]  /*7410*/  FMUL.FTZ R19, R40.reuse, R19 ;  /* 0x0000001328137220 */ /* 0x040fe20000410000 */
[----:B------:R-:W-:Y:S01]  /*7420*/  FMUL.FTZ R12, R40, R12 ;  /* 0x0000000c280c7220 */ /* 0x000fe20000410000 */
[----:B------:R-:W-:Y:S01]  /*7430*/  F2FP.F16.F32.PACK_AB R66, R66, R67 ;  /* 0x000000434242723e */ /* 0x000fe200000000ff */
[----:B------:R-:W-:Y:S01]  /*7440*/  FFMA.FTZ R30, R0, R30, -R78 ;  /* 0x0000001e001e7223 */ /* 0x000fe2000001084e */
[----:B------:R-:W-:Y:S01]  /*7450*/  IADD3.X R61, R26, UR25, RZ, P5, !PT ;  /* 0x000000191a3d7c10 */ /* 0x000fe2000affe4ff */
[----:B------:R-:W-:Y:S01]  /*7460*/  FMUL.FTZ R22, R40, R25 ;  /* 0x0000001928167220 */ /* 0x000fe20000410000 */
[----:B------:R-:W-:Y:S01]  /*7470*/  F2FP.F16.F32.PACK_AB R64, R64, R65 ;  /* 0x000000414040723e */ /* 0x000fe200000000ff */
[-C--:B------:R-:W-:Y:S01]  /*7480*/  FFMA.FTZ R133, R133, -R79.reuse, R24 ;  /* 0x8000004f85857223 */ /* 0x080fe20000010018 */
[----:B------:R-:W-:Y:S01]  /*7490*/  F2FP.F16.F32.PACK_AB R2, R71, R2 ;  /* 0x000000024702723e */ /* 0x000fe200000000ff */
[----:B------:R-:W-:Y:S01]  /*74a0*/  FFMA.FTZ R13, R129, -R79, R13 ;  /* 0x8000004f810d7223 */ /* 0x000fe2000001000d */
[C---:B------:R-:W-:Y:S01]  /*74b0*/  FMUL.FTZ R18, R40.reuse, R18 ;  /* 0x0000001228127220 */ /* 0x040fe20000410000 */
[C---:B------:R-:W-:Y:S01]  /*74c0*/  FMUL.FTZ R39, R40.reuse, R39 ;  /* 0x0000002728277220 */ /* 0x040fe20000410000 */
[C---:B------:R-:W-:Y:S01]  /*74d0*/  FMUL.FTZ R37, R40.reuse, R37 ;  /* 0x0000002528257220 */ /* 0x040fe20000410000 */
[----:B------:R-:W-:Y:S01]  /*74e0*/  FMUL.FTZ R26, R40, R17 ;  /* 0x00000011281a7220 */ /* 0x000fe20000410000 */
[----:B------:R-:W-:Y:S01]  /*74f0*/  PRMT R25, R14, 0x7632, R25 ;  /* 0x000076320e197816 */ /* 0x000fe20000000019 */
[-C--:B------:R-:W-:Y:S01]  /*7500*/  FFMA.FTZ R36, R143, -R79.reuse, R36 ;  /* 0x8000004f8f247223 */ /* 0x080fe20000010024 */
[-C--:B------:R-:W-:Y:S01]  /*7510*/  FFMA.FTZ R33, R142, -R79.reuse, R33 ;  /* 0x8000004f8e217223 */ /* 0x080fe20000010021 */
[----:B------:R-:W-:Y:S01]  /*7520*/  FFMA.FTZ R129, R126, -R79, R16 ;  /* 0x8000004f7e817223 */ /* 0x000fe20000010010 */
[C---:B------:R-:W-:Y:S01]  /*7530*/  FMUL.FTZ R38, R40.reuse, R38 ;  /* 0x0000002628267220 */ /* 0x040fe20000410000 */
[C---:B------:R-:W-:Y:S01]  /*7540*/  FMUL.FTZ R35, R40.reuse, R35 ;  /* 0x0000002328237220 */ /* 0x040fe20000410000 */
[----:B------:R-:W-:Y:S01]  /*7550*/  FMUL.FTZ R24, R40, R21 ;  /* 0x0000001528187220 */ /* 0x000fe20000410000 */
[----:B------:R-:W-:Y:S01]  /*7560*/  PRMT R17, R68, 0x7632, R17 ;  /* 0x0000763244117816 */ /* 0x000fe20000000011 */
[-C--:B------:R-:W-:Y:S01]  /*7570*/  FFMA.FTZ R34, R141, -R79.reuse, R34 ;  /* 0x8000004f8d227223 */ /* 0x080fe20000010022 */
[-C--:B------:R-:W-:Y:S01]  /*7580*/  FFMA.FTZ R31, R140, -R79.reuse, R31 ;  /* 0x8000004f8c1f7223 */ /* 0x080fe2000001001f */
[----:B------:R-:W-:Y:S01]  /*7590*/  FFMA.FTZ R29, R138, -R79, R29 ;  /* 0x8000004f8a1d7223 */ /* 0x000fe2000001001d */
[----:B------:R-:W-:Y:S01]  /*75a0*/  FMUL.FTZ R16, R40, R27 ;  /* 0x0000001b28107220 */ /* 0x000fe20000410000 */
[----:B------:R0:W-:Y:S01]  /*75b0*/  STG.E.U16 desc[UR14][R50.64+0x6], R11 ;  /* 0x0000060b32007986 */ /* 0x0001e2000c10150e */
[----:B------:R-:W-:Y:S01]  /*75c0*/  PRMT R21, R66, 0x7632, R21 ;  /* 0x0000763242157816 */ /* 0x000fe20000000015 */
[----:B------:R-:W-:Y:S01]  /*75d0*/  FFMA.FTZ R137, R137, -R79, R30 ;  /* 0x8000004f89897223 */ /* 0x000fe2000001001e */
[----:B------:R-:W-:Y:S01]  /*75e0*/  PRMT R27, R64, 0x7632, R27 ;  /* 0x00007632401b7816 */ /* 0x000fe2000000001b */
[--C-:B------:R-:W-:Y:S01]  /*75f0*/  FFMA.FTZ R28, R4, R28, -R78.reuse ;  /* 0x0000001c041c7223 */ /* 0x100fe2000001084e */
[----:B------:R-:W-:Y:S01]  /*7600*/  F2FP.F16.F32.PACK_AB R99, R99, R160 ;  /* 0x000000a06363723e */ /* 0x000fe200000000ff */
[----:B------:R-:W-:Y:S01]  /*7610*/  FMUL.FTZ R36, R40, R36 ;  /* 0x0000002428247220 */ /* 0x000fe20000410000 */
[----:B------:R-:W-:Y:S01]  /*7620*/  F2FP.F16.F32.PACK_AB R12, R12, R19 ;  /* 0x000000130c0c723e */ /* 0x000fe200000000ff */
[----:B------:R-:W-:Y:S01]  /*7630*/  FMUL.FTZ R33, R40, R33 ;  /* 0x0000002128217220 */ /* 0x000fe20000410000 */
[----:B------:R-:W-:Y:S01]  /*7640*/  IADD3.X R20, RZ, R159, RZ, P4, !PT ;  /* 0x0000009fff147210 */ /* 0x000fe200027fe4ff */
[----:B------:R1:W-:Y:S01]  /*7650*/  STG.E.U16 desc[UR14][R50.64], R14 ;  /* 0x0000000e32007986 */ /* 0x0003e2000c10150e */
[----:B------:R-:W-:Y:S01]  /*7660*/  SHF.L.U32 R63, R62, 0x1, RZ ;  /* 0x000000013e3f7819 */ /* 0x000fe200000006ff */
[----:B------:R-:W-:Y:S01]  /*7670*/  FFMA.FTZ R23, R4, R23, -R78 ;  /* 0x0000001704177223 */ /* 0x000fe2000001084e */
[----:B0-----:R-:W-:Y:S01]  /*7680*/  PRMT R11, R2, 0x7632, R11 ;  /* 0x00007632020b7816 */ /* 0x001fe2000000000b */
[----:B------:R-:W-:Y:S01]  /*7690*/  STG.E.U16 desc[UR14][R50.64+0x2], R25 ;  /* 0x0000021932007986 */ /* 0x000fe2000c10150e */
[----:B------:R-:W-:Y:S01]  /*76a0*/  F2FP.F16.F32.PACK_AB R18, R39, R18 ;  /* 0x000000122712723e */ /* 0x000fe200000000ff */
[----:B------:R-:W-:Y:S01]  /*76b0*/  FMUL.FTZ R34, R40, R34 ;  /* 0x0000002228227220 */ /* 0x000fe20000410000 */
[----:B------:R-:W-:Y:S01]  /*76c0*/  F2FP.F16.F32.PACK_AB R10, R10, R37 ;  /* 0x000000250a0a723e */ /* 0x000fe200000000ff */
[----:B------:R-:W-:Y:S01]  /*76d0*/  STG.E.U16 desc[UR14][R50.64+0x4], R93 ;  /* 0x0000045d32007986 */ /* 0x000fe2000c10150e */
[C---:B------:R-:W-:Y:S01]  /*76e0*/  FMUL.FTZ R31, R40.reuse, R31 ;  /* 0x0000001f281f7220 */ /* 0x040fe20000410000 */
[C---:B------:R-:W-:Y:S01]  /*76f0*/  FMUL.FTZ R32, R40.reuse, R32 ;  /* 0x0000002028207220 */ /* 0x040fe20000410000 */
[C---:B------:R-:W-:Y:S01]  /*7700*/  FMUL.FTZ R29, R40.reuse, R29 ;  /* 0x0000001d281d7220 */ /* 0x040fe20000410000 */
[----:B------:R0:W-:Y:S01]  /*7710*/  STG.E.U16 desc[UR14][R52.64+0x2], R17 ;  /* 0x0000021134007986 */ /* 0x0001e2000c10150e */
[----:B------:R-:W-:Y:S01]  /*7720*/  F2FP.F16.F32.PACK_AB R35, R35, R38 ;  /* 0x000000262323723e */ /* 0x000fe200000000ff */
[----:B------:R-:W-:Y:S01]  /*7730*/  FMUL.FTZ R137, R40, R137 ;  /* 0x0000008928897220 */ /* 0x000fe20000410000 */
[----:B-1----:R-:W-:Y:S01]  /*7740*/  PRMT R14, R99, 0x7632, R14 ;  /* 0x00007632630e7816 */ /* 0x002fe2000000000e */
[----:B------:R-:W-:Y:S01]  /*7750*/  STG.E.U16 desc[UR14][R52.64], R68 ;  /* 0x0000004434007986 */ /* 0x000fe2000c10150e */
[----:B------:R-:W-:Y:S01]  /*7760*/  SHF.L.U64.HI R20, R62, 0x1, R20 ;  /* 0x000000013e147819 */ /* 0x000fe20000010214 */
[-C--:B------:R-:W-:Y:S01]  /*7770*/  FFMA.FTZ R135, R135, -R79.reuse, R28 ;  /* 0x8000004f87877223 */ /* 0x080fe2000001001c */
[----:B------:R-:W-:Y:S01]  /*7780*/  IADD3 R62, P4, R63, UR24, RZ ;  /* 0x000000183f3e7c10 */ /* 0x000fe2000ff9e0ff */
[----:B------:R-:W-:Y:S01]  /*7790*/  STG.E.U16 desc[UR14][R52.64+0x4], R66 ;  /* 0x0000044234007986 */ /* 0x000fe2000c10150e */
[----:B------:R-:W-:Y:S01]  /*77a0*/  IADD3.X R49, R49, UR25, RZ, P6, !PT ;  /* 0x0000001931317c10 */ /* 0x000fe2000b7fe4ff */
[----:B------:R-:W-:Y:S01]  /*77b0*/  FFMA.FTZ R23, R131, -R79, R23 ;  /* 0x8000004f83177223 */ /* 0x000fe20000010017 */
[----:B------:R-:W-:Y:S01]  /*77c0*/  F2FP.F16.F32.PACK_AB R33, R33, R36 ;  /* 0x000000242121723e */ /* 0x000fe200000000ff */
[----:B------:R-:W-:Y:S01]  /*77d0*/  STG.E.U16 desc[UR14][R52.64+0x6], R21 ;  /* 0x0000061534007986 */ /* 0x000fe2000c10150e */
[----:B0-----:R-:W-:Y:S01]  /*77e0*/  PRMT R17, R12, 0x7632, R17 ;  /* 0x000076320c117816 */ /* 0x001fe20000000011 */
[C---:B------:R-:W-:Y:S01]  /*77f0*/  FMUL.FTZ R135, R40.reuse, R135 ;  /* 0x0000008728877220 */ /* 0x040fe20000410000 */
[----:B------:R-:W-:Y:S01]  /*7800*/  F2FP.F16.F32.PACK_AB R31, R31, R34 ;  /* 0x000000221f1f723e */ /* 0x000fe200000000ff */
[----:B------:R-:W-:Y:S01]  /*7810*/  STG.E.U16 desc[UR14][R54.64], R64 ;  /* 0x0000004036007986 */ /* 0x000fe2000c10150e */
[----:B------:R-:W-:Y:S01]  /*7820*/  F2FP.F16.F32.PACK_AB R29, R29, R32 ;  /* 0x000000201d1d723e */ /* 0x000fe200000000ff */
[----:B------:R-:W-:Y:S01]  /*7830*/  FMUL.FTZ R133, R40, R133 ;  /* 0x0000008528857220 */ /* 0x000fe20000410000 */
[----:B------:R-:W-:Y:S01]  /*7840*/  F2FP.F16.F32.PACK_AB R16, R16, R137 ;  /* 0x000000891010723e */ /* 0x000fe200000000ff */
[----:B------:R-:W-:Y:S01]  /*7850*/  STG.E.U16 desc[UR14][R54.64+0x2], R27 ;  /* 0x0000021b36007986 */ /* 0x000fe2000c10150e */
[----:B------:R-:W-:Y:S01]  /*7860*/  IADD3.X R63, R20, UR25, RZ, P4, !PT ;  /* 0x00000019143f7c10 */ /* 0x000fe2000a7fe4ff */
[C---:B------:R-:W-:Y:S01]  /*7870*/  FMUL.FTZ R20, R40.reuse, R139 ;  /* 0x0000008b28147220 */ /* 0x040fe20000410000 */
[----:B------:R-:W-:Y:S01]  /*7880*/  IADD3.X R15, RZ, R159, RZ, P3, !PT ;  /* 0x0000009fff0f7210 */ /* 0x000fe20001ffe4ff */
[----:B------:R0:W-:Y:S01]  /*7890*/  STG.E.U16 desc[UR14][R54.64+0x4], R2 ;  /* 0x0000040236007986 */ /* 0x0001e2000c10150e */
[----:B------:R-:W-:Y:S01]  /*78a0*/  FMUL.FTZ R23, R40, R23 ;  /* 0x0000001728177220 */ /* 0x000fe20000410000 */
[----:B------:R-:W-:Y:S01]  /*78b0*/  LOP3.LUT P6, RZ, R150, 0x8, RZ, 0xc0, !PT ;  /* 0x0000000896ff7812 */ /* 0x000fe200078cc0ff */
[--C-:B------:R-:W-:Y:S01]  /*78c0*/  FFMA.FTZ R100, R0, R100, -R78.reuse ;  /* 0x0000006400647223 */ /* 0x100fe2000001084e */
[----:B------:R1:W-:Y:S01]  /*78d0*/  STG.E.U16 desc[UR14][R54.64+0x6], R11 ;  /* 0x0000060b36007986 */ /* 0x0003e2000c10150e */
[----:B------:R-:W-:Y:S01]  /*78e0*/  F2FP.F16.F32.PACK_AB R22, R22, R135 ;  /* 0x000000871616723e */ /* 0x000fe200000000ff */
[--C-:B------:R-:W-:Y:S01]  /*78f0*/  FFMA.FTZ R94, R3, R94, -R78.reuse ;  /* 0x0000005e035e7223 */ /* 0x100fe2000001084e */
[----:B------:R-:W-:Y:S01]  /*7900*/  SHF.L.U64.HI R15, R158, 0x1, R15 ;  /* 0x000000019e0f7819 */ /* 0x000fe2000001020f */
[----:B------:R2:W-:Y:S01]  /*7910*/  STG.E.U16 desc[UR14][R56.64+0x4], R12 ;  /* 0x0000040c38007986 */ /* 0x0005e2000c10150e */
[----:B------:R-:W-:Y:S01]  /*7920*/  LOP3.LUT P4, RZ, R150, 0x4, RZ, 0xc0, !PT ;  /* 0x0000000496ff7812 */ /* 0x000fe2000788c0ff */
[----:B------:R-:W-:Y:S01]  /*7930*/  FFMA.FTZ R104, R4, R104, -R78 ;  /* 0x0000006804687223 */ /* 0x000fe2000001084e */
[----:B------:R-:W-:Y:S01]  /*7940*/  F2FP.F16.F32.PACK_AB R20, R20, R133 ;  /* 0x000000851414723e */ /* 0x000fe200000000ff */
[----:B------:R-:W-:Y:S01]  /*7950*/  STG.E.U16 desc[UR14][R56.64], R99 ;  /* 0x0000006338007986 */ /* 0x000fe2000c10150e */
[----:B0-----:R-:W-:Y:S01]  /*7960*/  PRMT R2, R18, 0x7632, R2 ;  /* 0x0000763212027816 */ /* 0x001fe20000000002 */
[----:B------:R-:W-:Y:S01]  /*7970*/  FFMA.FTZ R102, R5, R102, -R78 ;  /* 0x0000006605667223 */ /* 0x000fe2000001084e */
[----:B------:R-:W-:Y:S01]  /*7980*/  F2FP.F16.F32.PACK_AB R23, R24, R23 ;  /* 0x000000171817723e */ /* 0x000fe200000000ff */
[----:B------:R0:W-:Y:S01]  /*7990*/  STG.E.U16 desc[UR14][R56.64+0x2], R14 ;  /* 0x0000020e38007986 */ /* 0x0001e2000c10150e */
[----:B-1----:R-:W-:Y:S01]  /*79a0*/  PRMT R11, R10, 0x7632, R11 ;  /* 0x000076320a0b7816 */ /* 0x002fe2000000000b */
[C---:B------:R-:W-:Y:S01]  /*79b0*/  FMUL.FTZ R13, R40.reuse, R13 ;  /* 0x0000000d280d7220 */ /* 0x040fe20000410000 */
[C---:B------:R-:W-:Y:S01]  /*79c0*/  FMUL.FTZ R127, R40.reuse, R127 ;  /* 0x0000007f287f7220 */ /* 0x040fe20000410000 */
[----:B--2---:R-:W-:Y:S01]  /*79d0*/  PRMT R12, R35, 0x7632, R12 ;  /* 0x00007632230c7816 */ /* 0x004fe2000000000c */
[----:B------:R-:W-:Y:S01]  /*79e0*/  STG.E.U16 desc[UR14][R56.64+0x6], R17 ;  /* 0x0000061138007986 */ /* 0x000fe2000c10150e */
[----:B------:R-:W-:Y:S01]  /*79f0*/  FMUL.FTZ R30, R40, R129 ;  /* 0x00000081281e7220 */ /* 0x000fe20000410000 */
[----:B------:R-:W-:Y:S01]  /*7a00*/  FFMA.FTZ R105, R0, R105, -R78 ;  /* 0x0000006900697223 */ /* 0x000fe2000001084e */
[-C--:B------:R-:W-:Y:S01]  /*7a10*/  FFMA.FTZ R125, R125, -R79.reuse, R100 ;  /* 0x8000004f7d7d7223 */ /* 0x080fe20000010064 */
[----:B------:R1:W-:Y:S01]  /*7a20*/  STG.E.U16 desc[UR14][R58.64+0x4], R10 ;  /* 0x0000040a3a007986 */ /* 0x0003e2000c10150e */
[-C--:B------:R-:W-:Y:S01]  /*7a30*/  FFMA.FTZ R47, R47, -R79.reuse, R94 ;  /* 0x8000004f2f2f7223 */ /* 0x080fe2000001005e */
[-C--:B------:R-:W-:Y:S01]  /*7a40*/  FFMA.FTZ R131, R46, -R79.reuse, R104 ;  /* 0x8000004f2e837223 */ /* 0x080fe20000010068 */
[----:B0-----:R-:W-:Y:S01]  /*7a50*/  PRMT R14, R33, 0x7632, R14 ;  /* 0x00007632210e7816 */ /* 0x001fe2000000000e */
[----:B------:R-:W-:Y:S01]  /*7a60*/  STG.E.U16 desc[UR14][R58.64], R18 ;  /* 0x000000123a007986 */ /* 0x000fe2000c10150e */
[----:B------:R-:W-:Y:S01]  /*7a70*/  FFMA.FTZ R45, R45, -R79, R102 ;  /* 0x8000004f2d2d7223 */ /* 0x000fe20000010066 */
[----:B------:R-:W-:Y:S01]  /*7a80*/  LOP3.LUT P5, RZ, R150, 0x2, RZ, 0xc0, !PT ;  /* 0x0000000296ff7812 */ /* 0x000fe200078ac0ff */
[--C-:B------:R-:W-:Y:S01]  /*7a90*/  FFMA.FTZ R106, R3, R106, -R78.reuse ;  /* 0x0000006a036a7223 */ /* 0x100fe2000001084e */
[----:B------:R0:W-:Y:S01]  /*7aa0*/  STG.E.U16 desc[UR14][R58.64+0x2], R2 ;  /* 0x000002023a007986 */ /* 0x0001e2000c10150e */
[----:B------:R-:W-:Y:S01]  /*7ab0*/  F2FP.F16.F32.PACK_AB R26, R26, R13 ;  /* 0x0000000d1a1a723e */ /* 0x000fe200000000ff */
[--C-:B------:R-:W-:Y:S01]  /*7ac0*/  FFMA.FTZ R107, R4, R107, -R78.reuse ;  /* 0x0000006b046b7223 */ /* 0x100fe2000001084e */
[----:B------:R-:W-:Y:S01]  /*7ad0*/  F2FP.F16.F32.PACK_AB R30, R30, R127 ;  /* 0x0000007f1e1e723e */ /* 0x000fe200000000ff */
[----:B------:R2:W-:Y:S01]  /*7ae0*/  STG.E.U16 desc[UR14][R58.64+0x6], R11 ;  /* 0x0000060b3a007986 */ /* 0x0005e2000c10150e */
[----:B-1----:R-:W-:Y:S01]  /*7af0*/  SHF.L.U32 R10, R158, 0x1, RZ ;  /* 0x000000019e0a7819 */ /* 0x002fe200000006ff */
[----:B------:R-:W-:Y:S01]  /*7b00*/  FFMA.FTZ R109, R5, R109, -R78 ;  /* 0x0000006d056d7223 */ /* 0x000fe2000001084e */
[----:B------:R-:W-:Y:S01]  /*7b10*/  FFMA.FTZ R105, R44, -R79, R105 ;  /* 0x8000004f2c697223 */ /* 0x000fe20000010069 */
[----:B------:R1:W-:Y:S01]  /*7b20*/  STG.E.U16 desc[UR14][R48.64+0x2], R12 ;  /* 0x0000020c30007986 */ /* 0x0003e2000c10150e */
[----:B------:R-:W-:Y:S01]  /*7b30*/  IADD3 R10, P3, R10, UR24, RZ ;  /* 0x000000180a0a7c10 */ /* 0x000fe2000ff7e0ff */
[C---:B------:R-:W-:Y:S01]  /*7b40*/  FMUL.FTZ R125, R40.reuse, R125 ;  /* 0x0000007d287d7220 */ /* 0x040fe20000410000 */
[C---:B------:R-:W-:Y:S01]  /*7b50*/  FMUL.FTZ R28, R40.reuse, R47 ;  /* 0x0000002f281c7220 */ /* 0x040fe20000410000 */
[----:B0-----:R-:W-:Y:S01]  /*7b60*/  PRMT R2, R31, 0x7632, R2 ;  /* 0x000076321f027816 */ /* 0x001fe20000000002 */
[----:B------:R-:W-:Y:S01]  /*7b70*/  STG.E.U16 desc[UR14][R48.64], R35 ;  /* 0x0000002330007986 */ /* 0x000fe2000c10150e */
[C---:B------:R-:W-:Y:S01]  /*7b80*/  FMUL.FTZ R131, R40.reuse, R131 ;  /* 0x0000008328837220 */ /* 0x040fe20000410000 */
[----:B------:R-:W-:Y:S01]  /*7b90*/  FMUL.FTZ R44, R40, R45 ;  /* 0x0000002d282c7220 */ /* 0x000fe20000410000 */
[----:B--2---:R-:W-:Y:S01]  /*7ba0*/  PRMT R11, R29, 0x7632, R11 ;  /* 0x000076321d0b7816 */ /* 0x004fe2000000000b */
[----:B------:R-:W-:Y:S01]  /*7bb0*/  STG.E.U16 desc[UR14][R48.64+0x4], R33 ;  /* 0x0000042130007986 */ /* 0x000fe2000c10150e */
[----:B------:R-:W-:Y:S01]  /*7bc0*/  PRMT R17, R26, 0x7632, R17 ;  /* 0x000076321a117816 */ /* 0x000fe20000000011 */
[-C--:B------:R-:W-:Y:S01]  /*7bd0*/  FFMA.FTZ R43, R43, -R79.reuse, R106 ;  /* 0x8000004f2b2b7223 */ /* 0x080fe2000001006a */
[----:B-1----:R-:W-:Y:S01]  /*7be0*/  PRMT R12, R16, 0x7632, R12 ;  /* 0x00007632100c7816 */ /* 0x002fe2000000000c */
[----:B------:R0:W-:Y:S01]  /*7bf0*/  STG.E.U16 desc[UR14][R48.64+0x6], R14 ;  /* 0x0000060e30007986 */ /* 0x0001e2000c10150e */
[----:B------:R-:W-:Y:S01]  /*7c00*/  PRMT R18, R30, 0x7632, R18 ;  /* 0x000076321e127816 */ /* 0x000fe20000000012 */
[-C--:B------:R-:W-:Y:S01]  /*7c10*/  FFMA.FTZ R107, R42, -R79.reuse, R107 ;  /* 0x8000004f2a6b7223 */ /* 0x080fe2000001006b */
[----:B------:R-:W-:Y:S01]  /*7c20*/  FFMA.FTZ R109, R41, -R79, R109 ;  /* 0x8000004f296d7223 */ /* 0x000fe2000001006d */
[----:B------:R1:W-:Y:S01]  /*7c30*/  STG.E.U16 desc[UR14][R60.64], R31 ;  /* 0x0000001f3c007986 */ /* 0x0003e2000c10150e */
[----:B------:R-:W-:Y:S01]  /*7c40*/  F2FP.F16.F32.PACK_AB R28, R28, R125 ;  /* 0x0000007d1c1c723e */ /* 0x000fe200000000ff */
[--C-:B------:R-:W-:Y:S01]  /*7c50*/  FFMA.FTZ R87, R0, R87, -R78.reuse ;  /* 0x0000005700577223 */ /* 0x100fe2000001084e */
[--C-:B------:R-:W-:Y:S01]  /*7c60*/  FFMA.FTZ R82, R3, R82, -R78.reuse ;  /* 0x0000005203527223 */ /* 0x100fe2000001084e */
[----:B------:R2:W-:Y:S01]  /*7c70*/  STG.E.U16 desc[UR14][R60.64+0x2], R2 ;  /* 0x000002023c007986 */ /* 0x0005e2000c10150e */
[--C-:B------:R-:W-:Y:S01]  /*7c80*/  FFMA.FTZ R113, R4, R113, -R78.reuse ;  /* 0x0000007104717223 */ /* 0x100fe2000001084e */
[----:B------:R-:W-:Y:S01]  /*7c90*/  FFMA.FTZ R83, R5, R83, -R78 ;  /* 0x0000005305537223 */ /* 0x000fe2000001084e */
[----:B------:R-:W-:Y:S01]  /*7ca0*/  F2FP.F16.F32.PACK_AB R44, R44, R131 ;  /* 0x000000832c2c723e */ /* 0x000fe200000000ff */
[----:B------:R-:W-:Y:S01]  /*7cb0*/  STG.E.U16 desc[UR14][R60.64+0x4], R29 ;  /* 0x0000041d3c007986 */ /* 0x000fe2000c10150e */
[----:B0-----:R-:W-:Y:S01]  /*7cc0*/  PRMT R14, R20, 0x7632, R14 ;  /* 0x00007632140e7816 */ /* 0x001fe2000000000e */
[--C-:B------:R-:W-:Y:S01]  /*7cd0*/  FFMA.FTZ R89, R0, R89, -R78.reuse ;  /* 0x0000005900597223 */ /* 0x100fe2000001084e */
[--C-:B------:R-:W-:Y:S01]  /*7ce0*/  FFMA.FTZ R117, R3, R117, -R78.reuse ;  /* 0x0000007503757223 */ /* 0x100fe2000001084e */
[----:B------:R0:W-:Y:S01]  /*7cf0*/  STG.E.U16 desc[UR14][R60.64+0x6], R11 ;  /* 0x0000060b3c007986 */ /* 0x0001e2000c10150e */
[----:B-1----:R-:W-:Y:S01]  /*7d00*/  PRMT R31, R22, 0x7632, R31 ;  /* 0x00007632161f7816 */ /* 0x002fe2000000001f */
[--C-:B------:R-:W-:Y:S01]  /*7d10*/  FFMA.FTZ R84, R4, R84, -R78.reuse ;  /* 0x0000005404547223 */ /* 0x100fe2000001084e */
[--C-:B------:R-:W-:Y:S01]  /*7d20*/  FFMA.FTZ R85, R5, R85, -R78.reuse ;  /* 0x0000005505557223 */ /* 0x100fe2000001084e */
[----:B------:R1:W-:Y:S01]  /*7d30*/  STG.E.U16 desc[UR14][R62.64+0x2], R12 ;  /* 0x0000020c3e007986 */ /* 0x0003e2000c10150e */
[----:B--2---:R-:W-:Y:S01]  /*7d40*/  IADD3.X R2, RZ, R159, RZ, P6, !PT ;  /* 0x0000009fff027210 */ /* 0x004fe200037fe4ff */
[----:B------:R-:W-:Y:S01]  /*7d50*/  FFMA.FTZ R91, R0, R91, -R78 ;  /* 0x0000005b005b7223 */ /* 0x000fe2000001084e */
[----:B------:R-:W-:Y:S01]  /*7d60*/  LOP3.LUT P6, RZ, R150, 0x1, RZ, 0xc0, !PT ;  /* 0x0000000196ff7812 */ /* 0x000fe200078cc0ff */
[----:B------:R2:W-:Y:S01]  /*7d70*/  STG.E.U16 desc[UR14][R62.64], R16 ;  /* 0x000000103e007986 */ /* 0x0005e2000c10150e */
[----:B------:R-:W-:Y:S01]  /*7d80*/  SHF.L.U64.HI R2, R157, 0x1, R2 ;  /* 0x000000019d027819 */ /* 0x000fe20000010202 */
[--C-:B------:R-:W-:Y:S01]  /*7d90*/  FFMA.FTZ R120, R3, R120, -R78.reuse ;  /* 0x0000007803787223 */ /* 0x100fe2000001084e */
[--C-:B------:R-:W-:Y:S01]  /*7da0*/  FFMA.FTZ R96, R4, R96, -R78.reuse ;  /* 0x0000006004607223 */ /* 0x100fe2000001084e */
[----:B0-----:R-:W-:Y:S01]  /*7db0*/  IADD3.X R11, R15, UR25, RZ, P3, !PT ;  /* 0x000000190f0b7c10 */ /* 0x001fe20009ffe4ff */
[----:B------:R-:W-:Y:S01]  /*7dc0*/  STG.E.U16 desc[UR14][R62.64+0x4], R22 ;  /* 0x000004163e007986 */ /* 0x000fe2000c10150e */
[----:B------:R-:W-:Y:S01]  /*7dd0*/  IADD3.X R15, RZ, R159, RZ, P4, !PT ;  /* 0x0000009fff0f7210 */ /* 0x000fe200027fe4ff */
[--C-:B------:R-:W-:Y:S01]  /*7de0*/  FFMA.FTZ R121, R5, R121, -R78.reuse ;  /* 0x0000007905797223 */ /* 0x100fe2000001084e */
[----:B-1----:R-:W-:Y:S01]  /*7df0*/  SHF.L.U32 R12, R157, 0x1, RZ ;  /* 0x000000019d0c7819 */ /* 0x002fe200000006ff */
[----:B------:R-:W-:Y:S01]  /*7e00*/  STG.E.U16 desc[UR14][R62.64+0x6], R31 ;  /* 0x0000061f3e007986 */ /* 0x000fe2000c10150e */
[----:B------:R-:W-:Y:S01]  /*7e10*/  SHF.L.U64.HI R15, R154, 0x1, R15 ;  /* 0x000000019a0f7819 */ /* 0x000fe2000001020f */
[----:B------:R-:W-:Y:S01]  /*7e20*/  FFMA.FTZ R97, R0, R97, -R78 ;  /* 0x0000006100617223 */ /* 0x000fe2000001084e */
[----:B--2---:R-:W-:Y:S01]  /*7e30*/  PRMT R16, R23, 0x7632, R16 ;  /* 0x0000763217107816 */ /* 0x004fe20000000010 */
[----:B------:R-:W-:Y:S01]  /*7e40*/  STG.E.U16 desc[UR14][R10.64], R20 ;  /* 0x000000140a007986 */ /* 0x000fe2000c10150e */
[----:B------:R-:W-:Y:S01]  /*7e50*/  IADD3 R12, P3, R12, UR24, RZ ;  /* 0x000000180c0c7c10 */ /* 0x000fe2000ff7e0ff */
[--C-:B------:R-:W-:Y:S01]  /*7e60*/  FFMA.FTZ R122, R3, R122, -R78.reuse ;  /* 0x0000007a037a7223 */ /* 0x100fe2000001084e */
[----:B------:R-:W-:Y:S01]  /*7e70*/  SHF.L.U32 R154, R154, 0x1, RZ ;  /* 0x000000019a9a7819 */ /* 0x000fe200000006ff */
[----:B------:R0:W-:Y:S01]  /*7e80*/  STG.E.U16 desc[UR14][R10.64+0x2], R14 ;  /* 0x0000020e0a007986 */ /* 0x0001e2000c10150e */
[----:B------:R-:W-:Y:S01]  /*7e90*/  IADD3.X R13, R2, UR25, RZ, P3, !PT ;  /* 0x00000019020d7c10 */ /* 0x000fe20009ffe4ff */
[--C-:B------:R-:W-:Y:S01]  /*7ea0*/  FFMA.FTZ R123, R4, R123, -R78.reuse ;  /* 0x0000007b047b7223 */ /* 0x100fe2000001084e */
[C---:B------:R-:W-:Y:S01]  /*7eb0*/  FMUL.FTZ R105, R40.reuse, R105 ;  /* 0x0000006928697220 */ /* 0x040fe20000410000 */
[----:B------:R-:W-:Y:S01]  /*7ec0*/  STG.E.U16 desc[UR14][R10.64+0x4], R23 ;  /* 0x000004170a007986 */ /* 0x000fe2000c10150e */
[C---:B------:R-:W-:Y:S01]  /*7ed0*/  FMUL.FTZ R42, R40.reuse, R43 ;  /* 0x0000002b282a7220 */ /* 0x040fe20000410000 */
[C---:B------:R-:W-:Y:S01]  /*7ee0*/  FMUL.FTZ R107, R40.reuse, R107 ;  /* 0x0000006b286b7220 */ /* 0x040fe20000410000 */
[----:B------:R-:W-:Y:S01]  /*7ef0*/  FMUL.FTZ R46, R40, R109 ;  /* 0x0000006d282e7220 */ /* 0x000fe20000410000 */
[----:B------:R1:W-:Y:S01]  /*7f00*/  STG.E.U16 desc[UR14][R10.64+0x6], R16 ;  /* 0x000006100a007986 */ /* 0x0003e2000c10150e */
[----:B------:R-:W-:Y:S01]  /*7f10*/  FFMA.FTZ R78, R5, R124, -R78 ;  /* 0x0000007c054e7223 */ /* 0x000fe2000001084e */
[-C--:B------:R-:W-:Y:S01]  /*7f20*/  FFMA.FTZ R87, R95, -R79.reuse, R87 ;  /* 0x8000004f5f577223 */ /* 0x080fe20000010057 */
[----:B------:R-:W-:Y:S01]  /*7f30*/  FFMA.FTZ R103, R103, -R79, R82 ;  /* 0x8000004f67677223 */ /* 0x000fe20000010052 */
[----:B0-----:R-:W-:Y:S01]  /*7f40*/  IADD3.X R14, RZ, R159, RZ, P6, !PT ;  /* 0x0000009fff0e7210 */ /* 0x001fe200037fe4ff */
[----:B------:R-:W-:Y:S01]  /*7f50*/  STG.E.U16 desc[UR14][R12.64], R26 ;  /* 0x0000001a0c007986 */ /* 0x000fe2000c10150e */
[-C--:B------:R-:W-:Y:S01]  /*7f60*/  FFMA.FTZ R113, R101, -R79.reuse, R113 ;  /* 0x8000004f65717223 */ /* 0x080fe20000010071 */
[-C--:B------:R-:W-:Y:S01]  /*7f70*/  FFMA.FTZ R83, R108, -R79.reuse, R83 ;  /* 0x8000004f6c537223 */ /* 0x080fe20000010053 */
[----:B------:R-:W-:Y:S01]  /*7f80*/  SHF.L.U64.HI R14, R155, 0x1, R14 ;  /* 0x000000019b0e7819 */ /* 0x000fe2000001020e */
[----:B------:R-:W-:Y:S01]  /*7f90*/  STG.E.U16 desc[UR14][R12.64+0x2], R17 ;  /* 0x000002110c007986 */ /* 0x000fe2000c10150e */
[-C--:B------:R-:W-:Y:S01]  /*7fa0*/  FFMA.FTZ R89, R110, -R79.reuse, R89 ;  /* 0x8000004f6e597223 */ /* 0x080fe20000010059 */
[----:B------:R-:W-:Y:S01]  /*7fb0*/  FFMA.FTZ R117, R86, -R79, R117 ;  /* 0x8000004f56757223 */ /* 0x000fe20000010075 */
[----:B-1----:R-:W-:Y:S01]  /*7fc0*/  IADD3.X R11, RZ, R159, RZ, P5, !PT ;  /* 0x0000009fff0b7210 */ /* 0x002fe20002ffe4ff */
[----:B------:R-:W-:Y:S01]  /*7fd0*/  STG.E.U16 desc[UR14][R12.64+0x4], R30 ;  /* 0x0000041e0c007986 */ /* 0x000fe2000c10150e */
[----:B------:R-:W-:Y:S01]  /*7fe0*/  IADD3 R10, P3, R154, UR24, RZ ;  /* 0x000000189a0a7c10 */ /* 0x000fe2000ff7e0ff */
[-C--:B------:R-:W-:Y:S01]  /*7ff0*/  FFMA.FTZ R41, R112, -R79.reuse, R84 ;  /* 0x8000004f70297223 */ /* 0x080fe20000010054 */
[C---:B------:R-:W-:Y:S01]  /*8000*/  SHF.L.U64.HI R2, R156.reuse, 0x1, R11 ;  /* 0x000000019c027819 */ /* 0x040fe2000001020b */
[----:B------:R0:W-:Y:S01]  /*8010*/  STG.E.U16 desc[UR14][R12.64+0x6], R18 ;  /* 0x000006120c007986 */ /* 0x0001e2000c10150e */
[----:B------:R-:W-:Y:S01]  /*8020*/  SHF.L.U32 R156, R156, 0x1, RZ ;  /* 0x000000019c9c7819 */ /* 0x000fe200000006ff */
[-C--:B------:R-:W-:Y:S01]  /*8030*/  FFMA.FTZ R85, R111, -R79.reuse, R85 ;  /* 0x8000004f6f557223 */ /* 0x080fe20000010055 */
[----:B------:R-:W-:Y:S01]  /*8040*/  IADD3.X R11, R15, UR25, RZ, P3, !PT ;  /* 0x000000190f0b7c10 */ /* 0x000fe20009ffe4ff */
[-C--:B------:R-:W-:Y:S01]  /*8050*/  FFMA.FTZ R91, R114, -R79.reuse, R91 ;  /* 0x8000004f725b7223 */ /* 0x080fe2000001005b */
[----:B------:R-:W-:Y:S01]  /*8060*/  PRMT R15, R44, 0x7632, R15 ;  /* 0x000076322c0f7816 */ /* 0x000fe2000000000f */
[-C--:B------:R-:W-:Y:S01]  /*8070*/  FFMA.FTZ R95, R88, -R79.reuse, R120 ;  /* 0x8000004f585f7223 */ /* 0x080fe20000010078 */
[-C--:B------:R-:W-:Y:S01]  /*8080*/  FFMA.FTZ R101, R116, -R79.reuse, R96 ;  /* 0x8000004f74657223 */ /* 0x080fe20000010060 */
[-C--:B------:R-:W-:Y:S01]  /*8090*/  FFMA.FTZ R121, R115, -R79.reuse, R121 ;  /* 0x8000004f73797223 */ /* 0x080fe20000010079 */
[-C--:B------:R-:W-:Y:S01]  /*80a0*/  FFMA.FTZ R97, R90, -R79.reuse, R97 ;  /* 0x8000004f5a617223 */ /* 0x080fe20000010061 */
[-C--:B------:R-:W-:Y:S01]  /*80b0*/  FFMA.FTZ R119, R119, -R79.reuse, R122 ;  /* 0x8000004f77777223 */ /* 0x080fe2000001007a */
[-C--:B------:R-:W-:Y:S01]  /*80c0*/  FFMA.FTZ R123, R118, -R79.reuse, R123 ;  /* 0x8000004f767b7223 */ /* 0x080fe2000001007b */
[----:B0-----:R-:W-:Y:S01]  /*80d0*/  PRMT R13, R28, 0x7632, R13 ;  /* 0x000076321c0d7816 */ /* 0x001fe2000000000d */
[----:B------:R-:W-:Y:S01]  /*80e0*/  FFMA.FTZ R79, R92, -R79, R78 ;  /* 0x8000004f5c4f7223 */ /* 0x000fe2000001004e */
[----:B------:R-:W-:Y:S01]  /*80f0*/  IADD3 R12, P3, R156, UR24, RZ ;  /* 0x000000189c0c7c10 */ /* 0x000fe2000ff7e0ff */
[C---:B------:R-:W-:Y:S01]  /*8100*/  FMUL.FTZ R87, R40.reuse, R87 ;  /* 0x0000005728577220 */ /* 0x040fe20000410000 */
[----:B------:R-:W-:Y:S01]  /*8110*/  SHF.L.U32 R155, R155, 0x1, RZ ;  /* 0x000000019b9b7819 */ /* 0x000fe200000006ff */
[----:B------:R-:W-:Y:S01]  /*8120*/  FMUL.FTZ R70, R40, R103 ;  /* 0x0000006728467220 */ /* 0x000fe20000410000 */
[----:B------:R-:W-:Y:S01]  /*8130*/  F2FP.F16.F32.PACK_AB R42, R42, R105 ;  /* 0x000000692a2a723e */ /* 0x000fe200000000ff */
[----:B------:R-:W-:Y:S01]  /*8140*/  FMUL.FTZ R113, R40, R113 ;  /* 0x0000007128717220 */ /* 0x000fe20000410000 */
[----:B------:R-:W-:Y:S01]  /*8150*/  F2FP.F16.F32.PACK_AB R46, R46, R107 ;  /* 0x0000006b2e2e723e */ /* 0x000fe200000000ff */
[----:B------:R-:W-:Y:S01]  /*8160*/  FMUL.FTZ R78, R40, R83 ;  /* 0x00000053284e7220 */ /* 0x000fe20000410000 */
[----:B------:R0:W-:Y:S01]  /*8170*/  STG.E.U16 desc[UR14][R10.64+0x2], R13 ;  /* 0x0000020d0a007986 */ /* 0x0001e2000c10150e */
[----:B------:R-:W-:Y:S01]  /*8180*/  F2FP.F16.F32.PACK_AB R70, R70, R87 ;  /* 0x000000574646723e */ /* 0x000fe200000000ff */
[----:B------:R-:W-:Y:S01]  /*8190*/  FMUL.FTZ R89, R40, R89 ;  /* 0x0000005928597220 */ /* 0x000fe20000410000 */
[----:B------:R-:W-:Y:S01]  /*81a0*/  PRMT R16, R46, 0x7632, R16 ;  /* 0x000076322e107816 */ /* 0x000fe20000000010 */
[----:B------:R-:W-:Y:S01]  /*81b0*/  STG.E.U16 desc[UR14][R10.64], R28 ;  /* 0x0000001c0a007986 */ /* 0x000fe2000c10150e */
[----:B------:R-:W-:Y:S01]  /*81c0*/  F2FP.F16.F32.PACK_AB R78, R78, R113 ;  /* 0x000000714e4e723e */ /* 0x000fe200000000ff */
[C---:B------:R-:W-:Y:S01]  /*81d0*/  FMUL.FTZ R84, R40.reuse, R117 ;  /* 0x0000007528547220 */ /* 0x040fe20000410000 */
[C---:B------:R-:W-:Y:S01]  /*81e0*/  FMUL.FTZ R41, R40.reuse, R41 ;  /* 0x0000002928297220 */ /* 0x040fe20000410000 */
[----:B------:R-:W-:Y:S01]  /*81f0*/  STG.E.U16 desc[UR14][R10.64+0x4], R44 ;  /* 0x0000042c0a007986 */ /* 0x000fe2000c10150e */
[----:B------:R-:W-:Y:S01]  /*8200*/  FMUL.FTZ R82, R40, R85 ;  /* 0x0000005528527220 */ /* 0x000fe20000410000 */
[----:B------:R-:W-:Y:S01]  /*8210*/  PRMT R17, R78, 0x7632, R17 ;  /* 0x000076324e117816 */ /* 0x000fe20000000011 */
[----:B------:R-:W-:Y:S01]  /*8220*/  FMUL.FTZ R101, R40, R101 ;  /* 0x0000006528657220 */ /* 0x000fe20000410000 */
[----:B------:R1:W-:Y:S01]  /*8230*/  STG.E.U16 desc[UR14][R10.64+0x6], R15 ;  /* 0x0000060f0a007986 */ /* 0x0003e2000c10150e */
[----:B0-----:R-:W-:Y:S01]  /*8240*/  IADD3.X R13, R2, UR25, RZ, P3, !PT ;  /* 0x00000019020d7c10 */ /* 0x001fe20009ffe4ff */
[----:B------:R-:W-:Y:S01]  /*8250*/  FMUL.FTZ R90, R40, R121 ;  /* 0x00000079285a7220 */ /* 0x000fe20000410000 */
[----:B------:R-:W-:Y:S01]  /*8260*/  PRMT R2, R42, 0x7632, R2 ;  /* 0x000076322a027816 */ /* 0x000fe20000000002 */
[----:B------:R-:W-:Y:S01]  /*8270*/  FMUL.FTZ R91, R40, R91 ;  /* 0x0000005b285b7220 */ /* 0x000fe20000410000 */
[----:B------:R-:W-:Y:S01]  /*8280*/  F2FP.F16.F32.PACK_AB R84, R84, R89 ;  /* 0x000000595454723e */ /* 0x000fe200000000ff */
[----:B------:R-:W-:Y:S01]  /*8290*/  STG.E.U16 desc[UR14][R12.64], R42 ;  /* 0x0000002a0c007986 */ /* 0x000fe2000c10150e */
[----:B------:R-:W-:Y:S01]  /*82a0*/  F2FP.F16.F32.PACK_AB R41, R82, R41 ;  /* 0x000000295229723e */ /* 0x000fe200000000ff */
[----:B------:R-:W-:Y:S01]  /*82b0*/  FMUL.FTZ R88, R40, R95 ;  /* 0x0000005f28587220 */ /* 0x000fe20000410000 */
[----:B------:R-:W-:Y:S01]  /*82c0*/  F2FP.F16.F32.PACK_AB R90, R90, R101 ;  /* 0x000000655a5a723e */ /* 0x000fe200000000ff */
[----:B------:R0:W-:Y:S01]  /*82d0*/  STG.E.U16 desc[UR14][R12.64+0x2], R2 ;  /* 0x000002020c007986 */ /* 0x0001e2000c10150e */
[C---:B------:R-:W-:Y:S01]  /*82e0*/  FMUL.FTZ R97, R40.reuse, R97 ;  /* 0x0000006128617220 */ /* 0x040fe20000410000 */
[----:B-1----:R-:W-:Y:S01]  /*82f0*/  IADD3 R10, P3, R155, UR24, RZ ;  /* 0x000000189b0a7c10 */ /* 0x002fe2000ff7e0ff */
[----:B------:R-:W-:Y:S01]  /*8300*/  FMUL.FTZ R86, R40, R119 ;  /* 0x0000007728567220 */ /* 0x000fe20000410000 */
[----:B------:R-:W-:Y:S01]  /*8310*/  IADD3.X R15, RZ, R159, RZ, P2, !PT ;  /* 0x0000009fff0f7210 */ /* 0x000fe200017fe4ff */
[----:B------:R-:W-:Y:S01]  /*8320*/  STG.E.U16 desc[UR14][R12.64+0x4], R46 ;  /* 0x0000042e0c007986 */ /* 0x000fe2000c10150e */
[----:B------:R-:W-:Y:S01]  /*8330*/  IADD3.X R11, R14, UR25, RZ, P3, !PT ;  /* 0x000000190e0b7c10 */ /* 0x000fe20009ffe4ff */
[----:B------:R-:W-:Y:S01]  /*8340*/  FMUL.FTZ R123, R40, R123 ;  /* 0x0000007b287b7220 */ /* 0x000fe20000410000 */
[C---:B------:R-:W-:Y:S01]  /*8350*/  SHF.L.U32 R14, R152.reuse, 0x1, RZ ;  /* 0x00000001980e7819 */ /* 0x040fe200000006ff */
[----:B------:R1:W-:Y:S01]  /*8360*/  STG.E.U16 desc[UR14][R12.64+0x6], R16 ;  /* 0x000006100c007986 */ /* 0x0003e2000c10150e */
[----:B------:R-:W-:Y:S01]  /*8370*/  SHF.L.U64.HI R15, R152, 0x1, R15 ;  /* 0x00000001980f7819 */ /* 0x000fe2000001020f */
[----:B------:R-:W-:Y:S01]  /*8380*/  FMUL.FTZ R40, R40, R79 ;  /* 0x0000004f28287220 */ /* 0x000fe20000410000 */
[----:B0-----:R-:W-:Y:S01]  /*8390*/  IADD3.X R2, RZ, R159, RZ, P1, !PT ;  /* 0x0000009fff027210 */ /* 0x001fe20000ffe4ff */
[----:B------:R-:W-:Y:S01]  /*83a0*/  STG.E.U16 desc[UR14][R10.64], R70 ;  /* 0x000000460a007986 */ /* 0x000fe2000c10150e */
[----:B------:R-:W-:Y:S01]  /*83b0*/  IADD3 R14, P2, R14, UR24, RZ ;  /* 0x000000180e0e7c10 */ /* 0x000fe2000ff5e0ff */
[----:B------:R-:W-:Y:S01]  /*83c0*/  UMOV UR12, UR10 ;  /* 0x0000000a000c7c82 */ /* 0x000fe20008000000 */
[----:B------:R-:W-:Y:S01]  /*83d0*/  SHF.L.U64.HI R2, R153, 0x1, R2 ;  /* 0x0000000199027819 */ /* 0x000fe20000010202 */
[----:B------:R-:W-:Y:S01]  /*83e0*/  STG.E.U16 desc[UR14][R10.64+0x4], R78 ;  /* 0x0000044e0a007986 */ /* 0x000fe2000c10150e */
[----:B------:R-:W-:Y:S01]  /*83f0*/  IADD3.X R15, R15, UR25, RZ, P2, !PT ;  /* 0x000000190f0f7c10 */ /* 0x000fe200097fe4ff */
[----:B------:R-:W-:Y:S01]  /*8400*/  UMOV UR5, UR11 ;  /* 0x0000000b00057c82 */ /* 0x000fe20008000000 */
[----:B------:R-:W-:Y:S01]  /*8410*/  F2FP.F16.F32.PACK_AB R88, R88, R91 ;  /* 0x0000005b5858723e */ /* 0x000fe200000000ff */
[----:B------:R-:W-:Y:S01]  /*8420*/  STG.E.U16 desc[UR14][R10.64+0x6], R17 ;  /* 0x000006110a007986 */ /* 0x000fe2000c10150e */
[----:B-1----:R-:W-:-:S02]  /*8430*/  PRMT R13, R70, 0x7632, R13 ;  /* 0x00007632460d7816 */ /* 0x002fc4000000000d */
[----:B------:R-:W-:Y:S02]  /*8440*/  SHF.L.U32 R12, R153, 0x1, RZ ;  /* 0x00000001990c7819 */ /* 0x000fe400000006ff */
[----:B------:R-:W-:Y:S01]  /*8450*/  PRMT R16, R41, 0x7632, R16 ;  /* 0x0000763229107816 */ /* 0x000fe20000000010 */
[----:B------:R0:W-:Y:S01]  /*8460*/  STG.E.U16 desc[UR14][R10.64+0x2], R13 ;  /* 0x0000020d0a007986 */ /* 0x0001e2000c10150e */
[----:B------:R-:W-:Y:S02]  /*8470*/  IADD3 R12, P1, R12, UR24, RZ ;  /* 0x000000180c0c7c10 */ /* 0x000fe4000ff3e0ff */
[----:B------:R-:W-:Y:S01]  /*8480*/  F2FP.F16.F32.PACK_AB R86, R86, R97 ;  /* 0x000000615656723e */ /* 0x000fe200000000ff */
[----:B------:R-:W-:Y:S01]  /*8490*/  STG.E.U16 desc[UR14][R14.64], R84 ;  /* 0x000000540e007986 */ /* 0x000fe2000c10150e */
[----:B------:R-:W-:-:S03]  /*84a0*/  F2FP.F16.F32.PACK_AB R40, R40, R123 ;  /* 0x0000007b2828723e */ /* 0x000fc600000000ff */
[----:B------:R-:W-:Y:S01]  /*84b0*/  STG.E.U16 desc[UR14][R14.64+0x4], R41 ;  /* 0x000004290e007986 */ /* 0x000fe2000c10150e */
[----:B0-----:R-:W-:-:S03]  /*84c0*/  PRMT R11, R84, 0x7632, R11 ;  /* 0x00007632540b7816 */ /* 0x001fc6000000000b */
[----:B------:R-:W-:Y:S01]  /*84d0*/  STG.E.U16 desc[UR14][R14.64+0x6], R16 ;  /* 0x000006100e007986 */ /* 0x000fe2000c10150e */
[----:B------:R-:W-:Y:S02]  /*84e0*/  IADD3.X R13, R2, UR25, RZ, P1, !PT ;  /* 0x00000019020d7c10 */ /* 0x000fe40008ffe4ff */
[----:B------:R-:W-:Y:S01]  /*84f0*/  IADD3.X R2, RZ, R159, RZ, P0, !PT ;  /* 0x0000009fff027210 */ /* 0x000fe200007fe4ff */
[----:B------:R0:W-:Y:S01]  /*8500*/  STG.E.U16 desc[UR14][R14.64+0x2], R11 ;  /* 0x0000020b0e007986 */ /* 0x0001e2000c10150e */
[C---:B------:R-:W-:Y:S02]  /*8510*/  SHF.L.U32 R10, R151.reuse, 0x1, RZ ;  /* 0x00000001970a7819 */ /* 0x040fe400000006ff */
[----:B------:R-:W-:Y:S01]  /*8520*/  SHF.L.U64.HI R2, R151, 0x1, R2 ;  /* 0x0000000197027819 */ /* 0x000fe20000010202 */
[----:B------:R-:W-:Y:S01]  /*8530*/  STG.E.U16 desc[UR14][R12.64], R88 ;  /* 0x000000580c007986 */ /* 0x000fe2000c10150e */
[----:B------:R-:W-:-:S03]  /*8540*/  IADD3 R10, P0, R10, UR24, RZ ;  /* 0x000000180a0a7c10 */ /* 0x000fc6000ff1e0ff */
[----:B------:R-:W-:Y:S01]  /*8550*/  STG.E.U16 desc[UR14][R12.64+0x4], R90 ;  /* 0x0000045a0c007986 */ /* 0x000fe2000c10150e */
[----:B0-----:R-:W-:Y:S02]  /*8560*/  PRMT R11, R90, 0x7632, R11 ;  /* 0x000076325a0b7816 */ /* 0x001fe4000000000b */
[----:B------:R-:W-:-:S03]  /*8570*/  PRMT R15, R88, 0x7632, R15 ;  /* 0x00007632580f7816 */ /* 0x000fc6000000000f */
[----:B------:R0:W-:Y:S04]  /*8580*/  STG.E.U16 desc[UR14][R12.64+0x6], R11 ;  /* 0x0000060b0c007986 */ /* 0x0001e8000c10150e */
[----:B------:R1:W-:Y:S01]  /*8590*/  STG.E.U16 desc[UR14][R12.64+0x2], R15 ;  /* 0x0000020f0c007986 */ /* 0x0003e2000c10150e */
[----:B0-----:R-:W-:Y:S02]  /*85a0*/  IADD3.X R11, R2, UR25, RZ, P0, !PT ;  /* 0x00000019020b7c10 */ /* 0x001fe400087fe4ff */
[----:B------:R-:W-:Y:S02]  /*85b0*/  PRMT R2, R86, 0x7632, R2 ;  /* 0x0000763256027816 */ /* 0x000fe40000000002 */
[----:B-1----:R-:W-:Y:S01]  /*85c0*/  PRMT R13, R40, 0x7632, R13 ;  /* 0x00007632280d7816 */ /* 0x002fe2000000000d */
[----:B------:R0:W-:Y:S01]  /*85d0*/  STG.E.U16 desc[UR14][R10.64], R86 ;  /* 0x000000560a007986 */ /* 0x0001e2000c10150e */
[----:B------:R-:W-:-:S03]  /*85e0*/  PLOP3.LUT P0, PT, PT, PT, UP0, 0x40, 0x0 ;  /* 0x000000000000781c */ /* 0x000fc60003f0e808 */
[----:B------:R0:W-:Y:S04]  /*85f0*/  STG.E.U16 desc[UR14][R10.64+0x2], R2 ;  /* 0x000002020a007986 */ /* 0x0001e8000c10150e */
[----:B------:R0:W-:Y:S04]  /*8600*/  STG.E.U16 desc[UR14][R10.64+0x4], R40 ;  /* 0x000004280a007986 */ /* 0x0001e8000c10150e */
[----:B------:R0:W-:Y:S02]  /*8610*/  STG.E.U16 desc[UR14][R10.64+0x6], R13 ;  /* 0x0000060d0a007986 */ /* 0x0001e4000c10150e */
[----:B------:R-:W-:Y:S05]  /*8620*/  @P0 BRA `(.L_x_3432) ;  /* 0xffffff8000f00947 */ /* 0x000fea000383ffff */
.L_x_3422:
[----:B------:R-:W1:Y:S02]  /*8630*/  S2R R0, SR_CTAID.Y ;  /* 0x0000000000007919 */ /* 0x000e640000002600 */
[----:B-1----:R-:W-:-:S04]  /*8640*/  LEA R0, R0, UR22, 0x4 ;  /* 0x0000001600007c11 */ /* 0x002fc8000f8e20ff */
[----:B------:R-:W-:-:S04]  /*8650*/  SHF.L.U32 R20, R0, 0x5, RZ ;  /* 0x0000000500147819 */ /* 0x000fc800000006ff */
[----:B------:R-:W-:-:S13]  /*8660*/  ISETP.GT.AND P0, PT, R20, 0x13f, PT ;  /* 0x0000013f1400780c */ /* 0x000fda0003f04270 */
[----:B------:R-:W-:Y:S05]  /*8670*/  @P0 EXIT ;  /* 0x000000000000094d */ /* 0x000fea0003800000 */
[----:B------:R-:W1:Y:S01]  /*8680*/  S2R R6, SR_TID.X ;  /* 0x0000000000067919 */ /* 0x000e620000002100 */
        /* <DEDUP_REMOVED lines=21> */
[----:B0-----:R-:W-:Y:S01]  /*87e0*/  SHF.R.U32.HI R2, RZ, 0x4, R6 ;  /* 0x00000004ff027819 */ /* 0x001fe20000011606 */
        /* <DEDUP_REMOVED lines=45> */
.L_x_3449:
        /* <DEDUP_REMOVED lines=43> */
.L_x_3436:
[----:B------:R-:W-:Y:S05]  /*8d70*/  BSYNC B1 ;  /* 0x0000000000017941 */ /* 0x000fea0003800000 */
.L_x_3435:
        /* <DEDUP_REMOVED lines=20> */
.L_x_3439:
        /* <DEDUP_REMOVED lines=55> */
.L_x_3438:
[----:B------:R-:W-:Y:S05]  /*9230*/  BSYNC B1 ;  /* 0x0000000000017941 */ /* 0x000fea0003800000 */
.L_x_3437:
        /* <DEDUP_REMOVED lines=35> */
.L_x_3441:
[----:B------:R-:W-:Y:S05]  /*9470*/  BSYNC B1 ;  /* 0x0000000000017941 */ /* 0x000fea0003800000 */
.L_x_3440:
        /* <DEDUP_REMOVED lines=15> */
.L_x_3434:
[----:B------:R-:W-:Y:S05]  /*9570*/  BSYNC B0 ;  /* 0x0000000000007941 */ /* 0x000fea0003800000 */
.L_x_3433:
        /* <DEDUP_REMOVED lines=39> */
.L_x_3458:
        /* <DEDUP_REMOVED lines=43> */
.L_x_3468:
        /* <DEDUP_REMOVED lines=38> */
.L_x_3478:
[----:B0-----:R-:W-:Y:S01]  /*9d00*/  FADD.FTZ R28, R23, R28 ;  /* 0x0000001c171c7221 */ /* 0x001fe20000010000 */
[----:B------:R-:W-:-:S04]  /*9d10*/  @!P2 F2FP.F16.F32.PACK_AB R23, RZ, R33 ;  /* 0x00000021ff17a23e */ /* 0x000fc800000000ff */
[----:B------:R-:W-:Y:S02]  /*9d20*/  PRMT R29, R23, 0x7610, R29 ;  /* 0x00007610171d7816 */ /* 0x000fe4000000001d */
[----:B------:R-:W-:Y:S02]  /*9d30*/  @!P2 F2FP.F16.F32.PACK_AB R28, RZ, R28 ;  /* 0x0000001cff1ca23e */ /* 0x000fe400000000ff */
[----:B------:R-:W-:Y:S01]  /*9d40*/  MOV R23, R16 ;  /* 0x0000001000177202 */ /* 0x000fe20000000f00 */
[----:B------:R3:W-:Y:S04]  /*9d50*/  @!P2 STG.E.U16 desc[UR14][R24.64+0x50], R29 ;  /* 0x0000501d1800a986 */ /* 0x0007e8000c10150e */
[----:B------:R3:W-:Y:S02]  /*9d60*/  @!P2 STG.E.U16 desc[UR14][R26.64+0x50], R28 ;  /* 0x0000501c1a00a986 */ /* 0x0007e4000c10150e */
.L_x_3444:
[----:B------:R-:W-:Y:S05]  /*9d70*/  BSYNC B0 ;  /* 0x0000000000007941 */ /* 0x000fea0003800000 */
.L_x_3443:
        /* <DEDUP_REMOVED lines=145> */
.L_x_3512:
[----:B-12---:R-:W-:Y:S01]  /*a690*/  FADD.FTZ R28, R44, R23 ;  /* 0x000000172c1c7221 */ /* 0x006fe20000010000 */
[----:B------:R-:W-:-:S04]  /*a6a0*/  @!P0 F2FP.F16.F32.PACK_AB R23, RZ, R32 ;  /* 0x00000020ff17823e */ /* 0x000fc800000000ff */
[----:B------:R-:W-:Y:S01]  /*a6b0*/  @!P0 F2FP.F16.F32.PACK_AB R28, RZ, R28 ;  /* 0x0000001cff1c823e */ /* 0x000fe200000000ff */
[----:B------:R4:W-:Y:S04]  /*a6c0*/  @!P0 STG.E.U16 desc[UR14][R24.64+0x78], R23 ;  /* 0x0000781718008986 */ /* 0x0009e8000c10150e */
[----:B------:R4:W-:Y:S02]  /*a6d0*/  @!P0 STG.E.U16 desc[UR14][R26.64+0x78], R28 ;  /* 0x0000781c1a008986 */ /* 0x0009e4000c10150e */
.L_x_3442:
[----:B------:R-:W-:Y:S05]  /*a6e0*/  WARPSYNC.ALL ;  /* 0x0000000000007948 */ /* 0x000fea0003800000 */
[----:B------:R-:W-:Y:S01]  /*a6f0*/  BAR.SYNC.DEFER_BLOCKING 0x0 ;  /* 0x0000000000007b1d */ /* 0x000fe20000010000 */
[C---:B------:R-:W-:Y:S02]  /*a700*/  ISETP.GE.AND P0, PT, R20.reuse, -0x10c0, PT ;  /* 0xffffef401400780c */ /* 0x040fe40003f06270 */
[----:B------:R-:W-:-:S11]  /*a710*/  IADD3 R20, R20, 0x1200, RZ ;  /* 0x0000120014147810 */ /* 0x000fd60007ffe0ff */
[----:B------:R-:W-:Y:S05]  /*a720*/  @!P0 BRA `(.L_x_3449) ;  /* 0xffffffe000e48947 */ /* 0x000fea000383ffff */
[----:B------:R-:W-:Y:S05]  /*a730*/  EXIT ;  /* 0x000000000000794d */ /* 0x000fea0003800000 */
.L_x_3445:
[----:B-1----:R-:W-:Y:S02]  /*a740*/  MOV R50, R23 ;  /* 0x0000001700327202 */ /* 0x002fe40000000f00 */
[----:B------:R-:W-:Y:S02]  /*a750*/  MOV R51, 0x8 ;  /* 0x0000000800337802 */ /* 0x000fe40000000f00 */
[----:B------:R-:W-:Y:S02]  /*a760*/  MOV R52, 0x101f ;  /* 0x0000101f00347802 */ /* 0x000fe40000000f00 */
[----:B------:R-:W-:-:S07]  /*a770*/  MOV R49, 0xffff ;  /* 0x0000ffff00317802 */ /* 0x000fce0000000f00 */
[----:B0-2---:R-:W-:Y:S05]  /*a780*/  WARPSYNC.COLLECTIVE R49, `(.L_x_3450) ;  /* 0x0000000031087348 */ /* 0x005fea0003c00000 */
[----:B------:R1:W3:Y:S02]  /*a790*/  SHFL.BFLY P3, R47, R50, R51, R52 ;  /* 0x0c000033322f7389 */ /* 0x0002e40000060034 */
[----:B0123--:R-:W-:Y:S01]  /*a7a0*/  ENDCOLLECTIVE ;  /* 0x000000000000791b */ /* 0x00ffe20003800000 */
.L_x_3450:
[----:B------:R-:W-:Y:S02]  /*a7b0*/  MOV R50, R24 ;  /* 0x0000001800327202 */ /* 0x000fe40000000f00 */
[----:B------:R-:W-:-:S07]  /*a7c0*/  MOV R26, R47 ;  /* 0x0000002f001a7202 */ /* 0x000fce0000000f00 */
[----:B------:R-:W-:Y:S05]  /*a7d0*/  WARPSYNC.COLLECTIVE R49, `(.L_x_3451) ;  /* 0x0000000031087348 */ /* 0x000fea0003c00000 */
[----:B------:R0:W1:Y:S02]  /*a7e0*/  SHFL.BFLY P3, R47, R50, R51, R52 ;  /* 0x0c000033322f7389 */ /* 0x0000640000060034 */
[----:B01----:R-:W-:Y:S01]  /*a7f0*/  ENDCOLLECTIVE ;  /* 0x000000000000791b */ /* 0x003fe20003800000 */
.L_x_3451:
[----:B------:R-:W-:-:S05]  /*a800*/  FADD.FTZ R26, R26, R23 ;  /* 0x000000171a1a7221 */ /* 0x000fca0000010000 */
[----:B------:R-:W-:Y:S02]  /*a810*/  MOV R50, R26 ;  /* 0x0000001a00327202 */ /* 0x000fe40000000f00 */
[----:B------:R-:W-:Y:S02]  /*a820*/  MOV R51, 0x4 ;  /* 0x0000000400337802 */ /* 0x000fe40000000f00 */
[----:B------:R-:W-:-:S07]  /*a830*/  MOV R25, R47 ;  /* 0x0000002f00197202 */ /* 0x000fce0000000f00 */
[----:B------:R-:W-:Y:S05]  /*a840*/  WARPSYNC.COLLECTIVE R49, `(.L_x_3452) ;  /* 0x0000000031087348 */ /* 0x000fea0003c00000 */
[----:B------:R0:W1:Y:S02]  /*a850*/  SHFL.BFLY P3, R47, R50, R51, R52 ;  /* 0x0c000033322f7389 */ /* 0x0000640000060034 */
[----:B01----:R-:W-:Y:S01]  /*a860*/  ENDCOLLECTIVE ;  /* 0x000000000000791b */ /* 0x003fe20003800000 */
.L_x_3452:
[----:B------:R-:W-:-:S05]  /*a870*/  FADD.FTZ R25, R25, R24 ;  /* 0x0000001819197221 */ /* 0x000fca0000010000 */
[----:B------:R-:W-:Y:S02]  /*a880*/  MOV R50, R25 ;  /* 0x0000001900327202 */ /* 0x000fe40000000f00 */
[----:B------:R-:W-:-:S07]  /*a890*/  MOV R27, R47 ;  /* 0x0000002f001b7202 */ /* 0x000fce0000000f00 */
[----:B------:R-:W-:Y:S05]  /*a8a0*/  WARPSYNC.COLLECTIVE R49, `(.L_x_3453) ;  /* 0x0000000031087348 */ /* 0x000fea0003c00000 */
[----:B------:R0:W1:Y:S02]  /*a8b0*/  SHFL.BFLY P3, R47, R50, R51, R52 ;  /* 0x0c000033322f7389 */ /* 0x0000640000060034 */
[----:B01----:R-:W-:Y:S01]  /*a8c0*/  ENDCOLLECTIVE ;  /* 0x000000000000791b */ /* 0x003fe20003800000 */
.L_x_3453:
[----:B------:R-:W-:-:S05]  /*a8d0*/  FADD.FTZ R27, R26, R27 ;  /* 0x0000001b1a1b7221 */ /* 0x000fca0000010000 */
[----:B------:R-:W-:Y:S02]  /*a8e0*/  MOV R50, R27 ;  /* 0x0000001b00327202 */ /* 0x000fe40000000f00 */
[----:B------:R-:W-:Y:S02]  /*a8f0*/  MOV R51, 0x2 ;  /* 0x0000000200337802 */ /* 0x000fe40000000f00 */
[----:B------:R-:W-:-:S07]  /*a900*/  MOV R28, R47 ;  /* 0x0000002f001c7202 */ /* 0x000fce0000000f00 */
[----:B------:R-:W-:Y:S05]  /*a910*/  WARPSYNC.COLLECTIVE R49, `(.L_x_3454) ;  /* 0x0000000031087348 */ /* 0x000fea0003c00000 */
[----:B------:R0:W1:Y:S02]  /*a920*/  SHFL.BFLY P3, R47, R50, R51, R52 ;  /* 0x0c000033322f7389 */ /* 0x0000640000060034 */
[----:B01----:R-:W-:Y:S01]  /*a930*/  ENDCOLLECTIVE ;  /* 0x000000000000791b */ /* 0x003fe20003800000 */
.L_x_3454:
[----:B------:R-:W-:-:S05]  /*a940*/  FADD.FTZ R28, R25, R28 ;  /* 0x0000001c191c7221 */ /* 0x000fca0000010000 */
[----:B------:R-:W-:Y:S02]  /*a950*/  MOV R50, R28 ;  /* 0x0000001c00327202 */ /* 0x000fe40000000f00 */
[----:B------:R-:W-:-:S07]  /*a960*/  MOV R30, R47 ;  /* 0x0000002f001e7202 */ /* 0x000fce0000000f00 */
[----:B------:R-:W-:Y:S05]  /*a970*/  WARPSYNC.COLLECTIVE R49, `(.L_x_3455) ;  /* 0x0000000031087348 */ /* 0x000fea0003c00000 */
[----:B------:R0:W1:Y:S02]  /*a980*/  SHFL.BFLY P3, R47, R50, R51, R52 ;  /* 0x0c000033322f7389 */ /* 0x0000640000060034 */
[----:B01----:R-:W-:Y:S01]  /*a990*/  ENDCOLLECTIVE ;  /* 0x000000000000791b */ /* 0x003fe20003800000 */
.L_x_3455:
[----:B------:R-:W-:-:S05]  /*a9a0*/  FADD.FTZ R30, R27, R30 ;  /* 0x0000001e1b1e7221 */ /* 0x000fca0000010000 */
[----:B------:R-:W-:Y:S02]  /*a9b0*/  MOV R50, R30 ;  /* 0x0000001e00327202 */ /* 0x000fe40000000f00 */
[----:B------:R-:W-:Y:S02]  /*a9c0*/  MOV R51, 0x1 ;  /* 0x0000000100337802 */ /* 0x000fe40000000f00 */
[----:B------:R-:W-:-:S07]  /*a9d0*/  MOV R23, R47 ;  /* 0x0000002f00177202 */ /* 0x000fce0000000f00 */
[----:B------:R-:W-:Y:S05]  /*a9e0*/  WARPSYNC.COLLECTIVE R49, `(.L_x_3456) ;  /* 0x0000000031087348 */ /* 0x000fea0003c00000 */
[----:B------:R0:W1:Y:S02]  /*a9f0*/  SHFL.BFLY P3, R47, R50, R51, R52 ;  /* 0x0c000033322f7389 */ /* 0x0000640000060034 */
[----:B01----:R-:W-:Y:S01]  /*aa00*/  ENDCOLLECTIVE ;  /* 0x000000000000791b */ /* 0x003fe20003800000 */
.L_x_3456:
[----:B------:R-:W-:-:S05]  /*aa10*/  FADD.FTZ R23, R28, R23 ;  /* 0x000000171c177221 */ /* 0x000fca0000010000 */
[----:B------:R-:W-:Y:S02]  /*aa20*/  MOV R50, R23 ;  /* 0x0000001700327202 */ /* 0x000fe40000000f00 */
[----:B------:R-:W-:-:S07]  /*aa30*/  MOV R29, R47 ;  /* 0x0000002f001d7202 */ /* 0x000fce0000000f00 */
[----:B------:R-:W-:Y:S05]  /*aa40*/  WARPSYNC.COLLECTIVE R49, `(.L_x_3457) ;  /* 0x0000000031087348 */ /* 0x000fea0003c00000 */
[----:B------:R0:W1:Y:S02]  /*aa50*/  SHFL.BFLY P3, R47, R50, R51, R52 ;  /* 0x0c000033322f7389 */ /* 0x0000640000060034 */
[----:B01----:R-:W-:Y:S01]  /*aa60*/  ENDCOLLECTIVE ;  /* 0x000000000000791b */ /* 0x003fe20003800000 */
.L_x_3457:
[----:B------:R-:W-:Y:S01]  /*aa70*/  FADD.FTZ R29, R30, R29 ;  /* 0x0000001d1e1d7221 */ /* 0x000fe20000010000 */
[----:B------:R-:W-:Y:S01]  /*aa80*/  MOV R32, R47 ;  /* 0x0000002f00207202 */ /* 0x000fe20000000f00 */
[----:B------:R-:W-:Y:S06]  /*aa90*/  BRA `(.L_x_3458) ;  /* 0xffffffec00547947 */ /* 0x000fec000383ffff */
.L_x_3446:
        /* <DEDUP_REMOVED lines=8> */
.L_x_3460:
[----:B------:R-:W-:Y:S05]  /*ab20*/  BSYNC B1 ;  /* 0x0000000000017941 */ /* 0x000fea0003800000 */
.L_x_3459:
        /* <DEDUP_REMOVED lines=8> */
.L_x_3461:
[----:B------:R-:W-:Y:S01]  /*abb0*/  FADD.FTZ R30, R30, R23 ;  /* 0x000000171e1e7221 */ /* 0x000fe20000010000 */
[----:B------:R-:W-:-:S04]  /*abc0*/  HFMA2.MMA R51, -RZ, RZ, 0, 2.384185791015625e-07 ;  /* 0x00000004ff337435 */ /* 0x000fc800000001ff */
[----:B------:R-:W-:Y:S02]  /*abd0*/  MOV R50, R30 ;  /* 0x0000001e00327202 */ /* 0x000fe40000000f00 */
[----:B------:R-:W-:-:S07]  /*abe0*/  MOV R29, R47 ;  /* 0x0000002f001d7202 */ /* 0x000fce0000000f00 */
[----:B------:R-:W-:Y:S05]  /*abf0*/  WARPSYNC.COLLECTIVE R49, `(.L_x_3462) ;  /* 0x0000000031087348 */ /* 0x000fea0003c00000 */
[----:B------:R0:W1:Y:S02]  /*ac00*/  SHFL.BFLY P3, R47, R50, R51, R52 ;  /* 0x0c000033322f7389 */ /* 0x0000640000060034 */
[----:B01----:R-:W-:Y:S01]  /*ac10*/  ENDCOLLECTIVE ;  /* 0x000000000000791b */ /* 0x003fe20003800000 */
.L_x_3462:
[----:B------:R-:W-:-:S05]  /*ac20*/  FADD.FTZ R29, R29, R28 ;  /* 0x0000001c1d1d7221 */ /* 0x000fca0000010000 */
[----:B------:R-:W-:Y:S02]  /*ac30*/  MOV R50, R29 ;  /* 0x0000001d00327202 */ /* 0x000fe40000000f00 */
[----:B------:R-:W-:-:S07]  /*ac40*/  MOV R31, R47 ;  /* 0x0000002f001f7202 */ /* 0x000fce0000000f00 */
[----:B------:R-:W-:Y:S05]  /*ac50*/  WARPSYNC.COLLECTIVE R49, `(.L_x_3463) ;  /* 0x0000000031087348 */ /* 0x000fea0003c00000 */
[----:B------:R0:W1:Y:S02]  /*ac60*/  SHFL.BFLY P3, R47, R50, R51, R52 ;  /* 0x0c000033322f7389 */ /* 0x0000640000060034 */
[----:B01----:R-:W-:Y:S01]  /*ac70*/  ENDCOLLECTIVE ;  /* 0x000000000000791b */ /* 0x003fe20003800000 */
.L_x_3463:
[----:B------:R-:W-:Y:S01]  /*ac80*/  FADD.FTZ R31, R30, R31 ;  /* 0x0000001f1e1f7221 */ /* 0x000fe20000010000 */
[----:B------:R-:W-:-:S04]  /*ac90*/  HFMA2.MMA R51, -RZ, RZ, 0, 1.1920928955078125e-07 ;  /* 0x00000002ff337435 */ /* 0x000fc800000001ff */
[----:B------:R-:W-:Y:S02]  /*aca0*/  MOV R50, R31 ;  /* 0x0000001f00327202 */ /* 0x000fe40000000f00 */
[----:B------:R-:W-:-:S07]  /*acb0*/  MOV R32, R47 ;  /* 0x0000002f00207202 */ /* 0x000fce0000000f00 */
[----:B------:R-:W-:Y:S05]  /*acc0*/  WARPSYNC.COLLECTIVE R49, `(.L_x_3464) ;  /* 0x0000000031087348 */ /* 0x000fea0003c00000 */
[----:B------:R0:W1:Y:S02]  /*acd0*/  SHFL.BFLY P3, R47, R50, R51, R52 ;  /* 0x0c000033322f7389 */ /* 0x0000640000060034 */
[----:B01----:R-:W-:Y:S01]  /*ace0*/  ENDCOLLECTIVE ;  /* 0x000000000000791b */ /* 0x003fe20003800000 */
.L_x_3464:
[----:B------:R-:W-:-:S05]  /*acf0*/  FADD.FTZ R32, R29, R32 ;  /* 0x000000201d207221 */ /* 0x000fca0000010000 */
[----:B------:R-:W-:Y:S02]  /*ad00*/  MOV R50, R32 ;  /* 0x0000002000327202 */ /* 0x000fe40000000f00 */
[----:B------:R-:W-:-:S07]  /*ad10*/  MOV R34, R47 ;  /* 0x0000002f00227202 */ /* 0x000fce0000000f00 */
[----:B------:R-:W-:Y:S05]  /*ad20*/  WARPSYNC.COLLECTIVE R49, `(.L_x_3465) ;  /* 0x0000000031087348 */ /* 0x000fea0003c00000 */
[----:B------:R0:W1:Y:S02]  /*ad30*/  SHFL.BFLY P3, R47, R50, R51, R52 ;  /* 0x0c000033322f7389 */ /* 0x0000640000060034 */
[----:B01----:R-:W-:Y:S01]  /*ad40*/  ENDCOLLECTIVE ;  /* 0x000000000000791b */ /* 0x003fe20003800000 */
.L_x_3465:
[----:B------:R-:W-:Y:S01]  /*ad50*/  FADD.FTZ R34, R31, R34 ;  /* 0x000000221f227221 */ /* 0x000fe20000010000 */
[----:B------:R-:W-:-:S04]  /*ad60*/  HFMA2.MMA R51, -RZ, RZ, 0, 5.9604644775390625e-08 ;  /* 0x00000001ff337435 */ /* 0x000fc800000001ff */
[----:B------:R-:W-:Y:S02]  /*ad70*/  MOV R50, R34 ;  /* 0x0000002200327202 */ /* 0x000fe40000000f00 */
[----:B------:R-:W-:-:S07]  /*ad80*/  MOV R23, R47 ;  /* 0x0000002f00177202 */ /* 0x000fce0000000f00 */
[----:B------:R-:W-:Y:S05]  /*ad90*/  WARPSYNC.COLLECTIVE R49, `(.L_x_3466) ;  /* 0x0000000031087348 */ /* 0x000fea0003c00000 */
[----:B------:R0:W1:Y:S02]  /*ada0*/  SHFL.BFLY P3, R47, R50, R51, R52 ;  /* 0x0c000033322f7389 */ /* 0x0000640000060034 */
[----:B01----:R-:W-:Y:S01]  /*adb0*/  ENDCOLLECTIVE ;  /* 0x000000000000791b */ /* 0x003fe20003800000 */
.L_x_3466:
[----:B------:R-:W-:-:S05]  /*adc0*/  FADD.FTZ R23, R32, R23 ;  /* 0x0000001720177221 */ /* 0x000fca0000010000 */
[----:B------:R-:W-:Y:S02]  /*add0*/  MOV R50, R23 ;  /* 0x0000001700327202 */ /* 0x000fe40000000f00 */
[----:B------:R-:W-:-:S07]  /*ade0*/  MOV R33, R47 ;  /* 0x0000002f00217202 */ /* 0x000fce0000000f00 */
[----:B------:R-:W-:Y:S05]  /*adf0*/  WARPSYNC.COLLECTIVE R49, `(.L_x_3467) ;  /* 0x0000000031087348 */ /* 0x000fea0003c00000 */
[----:B------:R0:W1:Y:S02]  /*ae00*/  SHFL.BFLY P3, R47, R50, R51, R52 ;  /* 0x0c000033322f7389 */ /* 0x0000640000060034 */
[----:B01----:R-:W-:Y:S01]  /*ae10*/  ENDCOLLECTIVE ;  /* 0x000000000000791b */ /* 0x003fe20003800000 */
.L_x_3467:
[----:B------:R-:W-:Y:S01]  /*ae20*/  FADD.FTZ R33, R34, R33 ;  /* 0x0000002122217221 */ /* 0x000fe20000010000 */
[----:B------:R-:W-:Y:S01]  /*ae30*/  MOV R28, R47 ;  /* 0x0000002f001c7202 */ /* 0x000fe20000000f00 */
[----:B------:R-:W-:Y:S06]  /*ae40*/  BRA `(.L_x_3468) ;  /* 0xffffffec00147947 */ /* 0x000fec000383ffff */
.L_x_3447:
        /* <DEDUP_REMOVED lines=8> */
.L_x_3470:
[----:B------:R-:W-:Y:S05]  /*aed0*/  BSYNC B1 ;  /* 0x0000000000017941 */ /* 0x000fea0003800000 */
.L_x_3469:
        /* <DEDUP_REMOVED lines=8> */
.L_x_3471:
[----:B------:R-:W-:Y:S01]  /*af60*/  FADD.FTZ R30, R30, R23 ;  /* 0x000000171e1e7221 */ /* 0x000fe20000010000 */
[----:B------:R-:W-:-:S04]  /*af70*/  HFMA2.MMA R51, -RZ, RZ, 0, 2.384185791015625e-07 ;  /* 0x00000004ff337435 */ /* 0x000fc800000001ff */
[----:B------:R-:W-:Y:S02]  /*af80*/  MOV R50, R30 ;  /* 0x0000001e00327202 */ /* 0x000fe40000000f00 */
[----:B------:R-:W-:-:S07]  /*af90*/  MOV R29, R47 ;  /* 0x0000002f001d7202 */ /* 0x000fce0000000f00 */
[----:B------:R-:W-:Y:S05]  /*afa0*/  WARPSYNC.COLLECTIVE R49, `(.L_x_3472) ;  /* 0x0000000031087348 */ /* 0x000fea0003c00000 */
[----:B------:R0:W1:Y:S02]  /*afb0*/  SHFL.BFLY P3, R47, R50, R51, R52 ;  /* 0x0c000033322f7389 */ /* 0x0000640000060034 */
[----:B01----:R-:W-:Y:S01]  /*afc0*/  ENDCOLLECTIVE ;  /* 0x000000000000791b */ /* 0x003fe20003800000 */
.L_x_3472:
[----:B------:R-:W-:-:S05]  /*afd0*/  FADD.FTZ R29, R29, R28 ;  /* 0x0000001c1d1d7221 */ /* 0x000fca0000010000 */
[----:B------:R-:W-:Y:S02]  /*afe0*/  MOV R50, R29 ;  /* 0x0000001d00327202 */ /* 0x000fe40000000f00 */
[----:B------:R-:W-:-:S07]  /*aff0*/  MOV R31, R47 ;  /* 0x0000002f001f7202 */ /* 0x000fce0000000f00 */
[----:B------:R-:W-:Y:S05]  /*b000*/  WARPSYNC.COLLECTIVE R49, `(.L_x_3473) ;  /* 0x0000000031087348 */ /* 0x000fea0003c00000 */
[----:B------:R0:W1:Y:S02]  /*b010*/  SHFL.BFLY P3, R47, R50, R51, R52 ;  /* 0x0c000033322f7389 */ /* 0x0000640000060034 */
[----:B01----:R-:W-:Y:S01]  /*b020*/  ENDCOLLECTIVE ;  /* 0x000000000000791b */ /* 0x003fe20003800000 */
.L_x_3473:
[----:B------:R-:W-:Y:S01]  /*b030*/  FADD.FTZ R31, R30, R31 ;  /* 0x0000001f1e1f7221 */ /* 0x000fe20000010000 */
[----:B------:R-:W-:-:S04]  /*b040*/  HFMA2.MMA R51, -RZ, RZ, 0, 1.1920928955078125e-07 ;  /* 0x00000002ff337435 */ /* 0x000fc800000001ff */
[----:B------:R-:W-:Y:S02]  /*b050*/  MOV R50, R31 ;  /* 0x0000001f00327202 */ /* 0x000fe40000000f00 */
[----:B------:R-:W-:-:S07]  /*b060*/  MOV R32, R47 ;  /* 0x0000002f00207202 */ /* 0x000fce0000000f00 */
[----:B------:R-:W-:Y:S05]  /*b070*/  WARPSYNC.COLLECTIVE R49, `(.L_x_3474) ;  /* 0x0000000031087348 */ /* 0x000fea0003c00000 */
[----:B------:R0:W1:Y:S02]  /*b080*/  SHFL.BFLY P3, R47, R50, R51, R52 ;  /* 0x0c000033322f7389 */ /* 0x0000640000060034 */
[----:B01----:R-:W-:Y:S01]  /*b090*/  ENDCOLLECTIVE ;  /* 0x000000000000791b */ /* 0x003fe20003800000 */
.L_x_3474:
[----:B------:R-:W-:-:S05]  /*b0a0*/  FADD.FTZ R32, R29, R32 ;  /* 0x000000201d207221 */ /* 0x000fca0000010000 */
[----:B------:R-:W-:Y:S02]  /*b0b0*/  MOV R50, R32 ;  /* 0x0000002000327202 */ /* 0x000fe40000000f00 */
[----:B------:R-:W-:-:S07]  /*b0c0*/  MOV R34, R47 ;  /* 0x0000002f00227202 */ /* 0x000fce0000000f00 */
[----:B------:R-:W-:Y:S05]  /*b0d0*/  WARPSYNC.COLLECTIVE R49, `(.L_x_3475) ;  /* 0x0000000031087348 */ /* 0x000fea0003c00000 */
[----:B------:R0:W1:Y:S02]  /*b0e0*/  SHFL.BFLY P3, R47, R50, R51, R52 ;  /* 0x0c000033322f7389 */ /* 0x0000640000060034 */
[----:B01----:R-:W-:Y:S01]  /*b0f0*/  ENDCOLLECTIVE ;  /* 0x000000000000791b */ /* 0x003fe20003800000 */
.L_x_3475:
[----:B------:R-:W-:Y:S01]  /*b100*/  FADD.FTZ R34, R31, R34 ;  /* 0x000000221f227221 */ /* 0x000fe20000010000 */
[----:B------:R-:W-:-:S04]  /*b110*/  HFMA2.MMA R51, -RZ, RZ, 0, 5.9604644775390625e-08 ;  /* 0x00000001ff337435 */ /* 0x000fc800000001ff */
[----:B------:R-:W-:Y:S02]  /*b120*/  MOV R50, R34 ;  /* 0x0000002200327202 */ /* 0x000fe40000000f00 */
[----:B------:R-:W-:-:S07]  /*b130*/  MOV R23, R47 ;  /* 0x0000002f00177202 */ /* 0x000fce0000000f00 */
[----:B------:R-:W-:Y:S05]  /*b140*/  WARPSYNC.COLLECTIVE R49, `(.L_x_3476) ;  /* 0x0000000031087348 */ /* 0x000fea0003c00000 */
[----:B------:R0:W1:Y:S02]  /*b150*/  SHFL.BFLY P3, R47, R50, R51, R52 ;  /* 0x0c000033322f7389 */ /* 0x0000640000060034 */
[----:B01----:R-:W-:Y:S01]  /*b160*/  ENDCOLLECTIVE ;  /* 0x000000000000791b */ /* 0x003fe20003800000 */
.L_x_3476:
[----:B------:R-:W-:-:S05]  /*b170*/  FADD.FTZ R23, R32, R23 ;  /* 0x0000001720177221 */ /* 0x000fca0000010000 */
[----:B------:R-:W-:Y:S02]  /*b180*/  MOV R50, R23 ;  /* 0x0000001700327202 */ /* 0x000fe40000000f00 */
[----:B------:R-:W-:-:S07]  /*b190*/  MOV R33, R47 ;  /* 0x0000002f00217202 */ /* 0x000fce0000000f00 */
[----:B------:R-:W-:Y:S05]  /*b1a0*/  WARPSYNC.COLLECTIVE R49, `(.L_x_3477) ;  /* 0x0000000031087348 */ /* 0x000fea0003c00000 */
[----:B------:R0:W1:Y:S02]  /*b1b0*/  SHFL.BFLY P3, R47, R50, R51, R52 ;  /* 0x0c000033322f7389 */ /* 0x0000640000060034 */
[----:B01----:R-:W-:Y:S01]  /*b1c0*/  ENDCOLLECTIVE ;  /* 0x000000000000791b */ /* 0x003fe20003800000 */
.L_x_3477:
[----:B------:R-:W-:Y:S01]  /*b1d0*/  FADD.FTZ R33, R34, R33 ;  /* 0x0000002122217221 */ /* 0x000fe20000010000 */
[----:B------:R-:W-:Y:S01]  /*b1e0*/  MOV R28, R47 ;  /* 0x0000002f001c7202 */ /* 0x000fe20000000f00 */
[----:B------:R-:W-:Y:S06]  /*b1f0*/  BRA `(.L_x_3478) ;  /* 0xffffffe800c07947 */ /* 0x000fec000383ffff */
.L_x_3448:
        /* <DEDUP_REMOVED lines=8> */
.L_x_3480:
[----:B------:R-:W-:Y:S05]  /*b280*/  BSYNC B0 ;  /* 0x0000000000007941 */ /* 0x000fea0003800000 */
.L_x_3479:
        /* <DEDUP_REMOVED lines=11> */
.L_x_3481:
        /* <DEDUP_REMOVED lines=19> */
.L_x_3482:
        /* <DEDUP_REMOVED lines=8> */
.L_x_3483:
        /* <DEDUP_REMOVED lines=11> */
.L_x_3484:
[----:B------:R-:W-:-:S05]  /*b5a0*/  FADD.FTZ R25, R26, R25 ;  /* 0x000000191a197221 */ /* 0x000fca0000010000 */
[----:B------:R-:W-:Y:S02]  /*b5b0*/  MOV R50, R25 ;  /* 0x0000001900327202 */ /* 0x000fe40000000f00 */
[----:B------:R-:W-:-:S07]  /*b5c0*/  MOV R27, R47 ;  /* 0x0000002f001b7202 */ /* 0x000fce0000000f00 */
[----:B------:R-:W-:Y:S05]  /*b5d0*/  WARPSYNC.COLLECTIVE R49, `(.L_x_3485) ;  /* 0x0000000031087348 */ /* 0x000fea0003c00000 */
[----:B------:R0:W1:Y:S02]  /*b5e0*/  SHFL.BFLY P3, R47, R50, R51, R52 ;  /* 0x0c000033322f7389 */ /* 0x0000640000060034 */
[----:B01----:R-:W-:Y:S01]  /*b5f0*/  ENDCOLLECTIVE ;  /* 0x000000000000791b */ /* 0x003fe20003800000 */
.L_x_3485:
        /* <DEDUP_REMOVED lines=8> */
.L_x_3486:
        /* <DEDUP_REMOVED lines=13> */
.L_x_3487:
        /* <DEDUP_REMOVED lines=8> */
.L_x_3488:
        /* <DEDUP_REMOVED lines=10> */
.L_x_3489:
        /* <DEDUP_REMOVED lines=12> */
.L_x_3490:
[----:B------:R-:W-:-:S05]  /*b930*/  FADD.FTZ R34, R34, R33 ;  /* 0x0000002122227221 */ /* 0x000fca0000010000 */
[----:B------:R-:W-:Y:S02]  /*b940*/  MOV R50, R34 ;  /* 0x0000002200327202 */ /* 0x000fe40000000f00 */
[----:B------:R-:W-:-:S07]  /*b950*/  MOV R32, R47 ;  /* 0x0000002f00207202 */ /* 0x000fce0000000f00 */
[----:B------:R-:W-:Y:S05]  /*b960*/  WARPSYNC.COLLECTIVE R49, `(.L_x_3491) ;  /* 0x0000000031087348 */ /* 0x000fea0003c00000 */
[----:B------:R0:W1:Y:S02]  /*b970*/  SHFL.BFLY P3, R47, R50, R51, R52 ;  /* 0x0c000033322f7389 */ /* 0x0000640000060034 */
[----:B01----:R-:W-:Y:S01]  /*b980*/  ENDCOLLECTIVE ;  /* 0x000000000000791b */ /* 0x003fe20003800000 */
.L_x_3491:
[----:B------:R-:W-:Y:S01]  /*b990*/  FADD.FTZ R32, R35, R32 ;  /* 0x0000002023207221 */ /* 0x000fe20000010000 */
[----:B------:R-:W-:-:S04]  /*b9a0*/  HFMA2.MMA R51, -RZ, RZ, 0, 1.1920928955078125e-07 ;  /* 0x00000002ff337435 */ /* 0x000fc800000001ff */
[----:B------:R-:W-:Y:S02]  /*b9b0*/  MOV R50, R32 ;  /* 0x0000002000327202 */ /* 0x000fe40000000f00 */
[----:B------:R-:W-:-:S07]  /*b9c0*/  MOV R33, R47 ;  /* 0x0000002f00217202 */ /* 0x000fce0000000f00 */
[----:B------:R-:W-:Y:S05]  /*b9d0*/  WARPSYNC.COLLECTIVE R49, `(.L_x_3492) ;  /* 0x0000000031087348 */ /* 0x000fea0003c00000 */
[----:B------:R0:W1:Y:S02]  /*b9e0*/  SHFL.BFLY P3, R47, R50, R51, R52 ;  /* 0x0c000033322f7389 */ /* 0x0000640000060034 */
[----:B01----:R-:W-:Y:S01]  /*b9f0*/  ENDCOLLECTIVE ;  /* 0x000000000000791b */ /* 0x003fe20003800000 */
.L_x_3492:
[----:B------:R-:W-:-:S05]  /*ba00*/  FADD.FTZ R33, R34, R33 ;  /* 0x0000002122217221 */ /* 0x000fca0000010000 */
[----:B------:R-:W-:Y:S02]  /*ba10*/  MOV R50, R33 ;  /* 0x0000002100327202 */ /* 0x000fe40000000f00 */
[----:B------:R-:W-:-:S07]  /*ba20*/  MOV R35, R47 ;  /* 0x0000002f00237202 */ /* 0x000fce0000000f00 */
[----:B------:R-:W-:Y:S05]  /*ba30*/  WARPSYNC.COLLECTIVE R49, `(.L_x_3493) ;  /* 0x0000000031087348 */ /* 0x000fea0003c00000 */
[----:B------:R0:W1:Y:S02]  /*ba40*/  SHFL.BFLY P3, R47, R50, R51, R52 ;  /* 0x0c000033322f7389 */ /* 0x0000640000060034 */
[----:B01----:R-:W-:Y:S01]  /*ba50*/  ENDCOLLECTIVE ;  /* 0x000000000000791b */ /* 0x003fe20003800000 */
.L_x_3493:
[----:B------:R-:W-:Y:S01]  /*ba60*/  FADD.FTZ R35, R32, R35 ;  /* 0x0000002320237221 */ /* 0x000fe20000010000 */
[----:B------:R-:W-:-:S04]  /*ba70*/  HFMA2.MMA R51, -RZ, RZ, 0, 5.9604644775390625e-08 ;  /* 0x00000001ff337435 */ /* 0x000fc800000001ff */
[----:B------:R-:W-:Y:S02]  /*ba80*/  MOV R50, R35 ;  /* 0x0000002300327202 */ /* 0x000fe40000000f00 */
[----:B------:R-:W-:-:S07]  /*ba90*/  MOV R34, R47 ;  /* 0x0000002f00227202 */ /* 0x000fce0000000f00 */
[----:B------:R-:W-:Y:S05]  /*baa0*/  WARPSYNC.COLLECTIVE R49, `(.L_x_3494) ;  /* 0x0000000031087348 */ /* 0x000fea0003c00000 */
[----:B------:R0:W1:Y:S02]  /*bab0*/  SHFL.BFLY P3, R47, R50, R51, R52 ;  /* 0x0c000033322f7389 */ /* 0x0000640000060034 */
[----:B01----:R-:W-:Y:S01]  /*bac0*/  ENDCOLLECTIVE ;  /* 0x000000000000791b */ /* 0x003fe20003800000 */
.L_x_3494:
[----:B------:R-:W-:-:S05]  /*bad0*/  FADD.FTZ R34, R33, R34 ;  /* 0x0000002221227221 */ /* 0x000fca0000010000 */
[----:B------:R-:W-:Y:S02]  /*bae0*/  MOV R50, R34 ;  /* 0x0000002200327202 */ /* 0x000fe40000000f00 */
[----:B------:R-:W-:-:S07]  /*baf0*/  MOV R32, R47 ;  /* 0x0000002f00207202 */ /* 0x000fce0000000f00 */
[----:B------:R-:W-:Y:S05]  /*bb00*/  WARPSYNC.COLLECTIVE R49, `(.L_x_3495) ;  /* 0x0000000031087348 */ /* 0x000fea0003c00000 */
[----:B------:R0:W1:Y:S02]  /*bb10*/  SHFL.BFLY P3, R47, R50, R51, R52 ;  /* 0x0c000033322f7389 */ /* 0x0000640000060034 */
[----:B01----:R-:W-:Y:S01]  /*bb20*/  ENDCOLLECTIVE ;  /* 0x000000000000791b */ /* 0x003fe20003800000 */
.L_x_3495:
        /* <DEDUP_REMOVED lines=8> */
.L_x_3496:
        /* <DEDUP_REMOVED lines=8> */
.L_x_3497:
[----:B------:R-:W-:Y:S01]  /*bc30*/  FADD.FTZ R42, R42, R39 ;  /* 0x000000272a2a7221 */ /* 0x000fe20000010000 */
[----:B------:R-:W-:-:S04]  /*bc40*/  HFMA2.MMA R51, -RZ, RZ, 0, 2.384185791015625e-07 ;  /* 0x00000004ff337435 */ /* 0x000fc800000001ff */
[----:B------:R-:W-:Y:S02]  /*bc50*/  MOV R50, R42 ;  /* 0x0000002a00327202 */ /* 0x000fe40000000f00 */
[----:B------:R-:W-:-:S07]  /*bc60*/  MOV R41, R47 ;  /* 0x0000002f00297202 */ /* 0x000fce0000000f00 */
[----:B------:R-:W-:Y:S05]  /*bc70*/  WARPSYNC.COLLECTIVE R49, `(.L_x_3498) ;  /* 0x0000000031087348 */ /* 0x000fea0003c00000 */
[----:B------:R0:W1:Y:S02]  /*bc80*/  SHFL.BFLY P3, R47, R50, R51, R52 ;  /* 0x0c000033322f7389 */ /* 0x0000640000060034 */
[----:B01----:R-:W-:Y:S01]  /*bc90*/  ENDCOLLECTIVE ;  /* 0x000000000000791b */ /* 0x003fe20003800000 */
.L_x_3498:
[----:B------:R-:W-:-:S05]  /*bca0*/  FADD.FTZ R41, R41, R40 ;  /* 0x0000002829297221 */ /* 0x000fca0000010000 */
[----:B------:R-:W-:Y:S02]  /*bcb0*/  MOV R50, R41 ;  /* 0x0000002900327202 */ /* 0x000fe40000000f00 */
[----:B------:R-:W-:-:S07]  /*bcc0*/  MOV R39, R47 ;  /* 0x0000002f00277202 */ /* 0x000fce0000000f00 */
[----:B------:R-:W-:Y:S05]  /*bcd0*/  WARPSYNC.COLLECTIVE R49, `(.L_x_3499) ;  /* 0x0000000031087348 */ /* 0x000fea0003c00000 */
[----:B------:R0:W1:Y:S02]  /*bce0*/  SHFL.BFLY P3, R47, R50, R51, R52 ;  /* 0x0c000033322f7389 */ /* 0x0000640000060034 */
[----:B01----:R-:W-:Y:S01]  /*bcf0*/  ENDCOLLECTIVE ;  /* 0x000000000000791b */ /* 0x003fe20003800000 */
.L_x_3499:
[----:B------:R-:W-:Y:S01]  /*bd00*/  FADD.FTZ R39, R42, R39 ;  /* 0x000000272a277221 */ /* 0x000fe20000010000 */
[----:B------:R-:W-:-:S04]  /*bd10*/  HFMA2.MMA R51, -RZ, RZ, 0, 1.1920928955078125e-07 ;  /* 0x00000002ff337435 */ /* 0x000fc800000001ff */
[----:B------:R-:W-:Y:S02]  /*bd20*/  MOV R50, R39 ;  /* 0x0000002700327202 */ /* 0x000fe40000000f00 */
[----:B------:R-:W-:-:S07]  /*bd30*/  MOV R40, R47 ;  /* 0x0000002f00287202 */ /* 0x000fce0000000f00 */
[----:B------:R-:W-:Y:S05]  /*bd40*/  WARPSYNC.COLLECTIVE R49, `(.L_x_3500) ;  /* 0x0000000031087348 */ /* 0x000fea0003c00000 */
[----:B------:R0:W1:Y:S02]  /*bd50*/  SHFL.BFLY P3, R47, R50, R51, R52 ;  /* 0x0c000033322f7389 */ /* 0x0000640000060034 */
[----:B01----:R-:W-:Y:S01]  /*bd60*/  ENDCOLLECTIVE ;  /* 0x000000000000791b */ /* 0x003fe20003800000 */
.L_x_3500:
[----:B------:R-:W-:-:S05]  /*bd70*/  FADD.FTZ R40, R41, R40 ;  /* 0x0000002829287221 */ /* 0x000fca0000010000 */
[----:B------:R-:W-:Y:S02]  /*bd80*/  MOV R50, R40 ;  /* 0x0000002800327202 */ /* 0x000fe40000000f00 */
[----:B------:R-:W-:-:S07]  /*bd90*/  MOV R42, R47 ;  /* 0x0000002f002a7202 */ /* 0x000fce0000000f00 */
[----:B------:R-:W-:Y:S05]  /*bda0*/  WARPSYNC.COLLECTIVE R49, `(.L_x_3501) ;  /* 0x0000000031087348 */ /* 0x000fea0003c00000 */
[----:B------:R0:W1:Y:S02]  /*bdb0*/  SHFL.BFLY P3, R47, R50, R51, R52 ;  /* 0x0c000033322f7389 */ /* 0x0000640000060034 */
[----:B01----:R-:W-:Y:S01]  /*bdc0*/  ENDCOLLECTIVE ;  /* 0x000000000000791b */ /* 0x003fe20003800000 */
.L_x_3501:
[----:B------:R-:W-:Y:S01]  /*bdd0*/  FADD.FTZ R42, R39, R42 ;  /* 0x0000002a272a7221 */ /* 0x000fe20000010000 */
[----:B------:R-:W-:-:S04]  /*bde0*/  HFMA2.MMA R51, -RZ, RZ, 0, 5.9604644775390625e-08 ;  /* 0x00000001ff337435 */ /* 0x000fc800000001ff */
[----:B------:R-:W-:Y:S02]  /*bdf0*/  MOV R50, R42 ;  /* 0x0000002a00327202 */ /* 0x000fe40000000f00 */
[----:B------:R-:W-:-:S07]  /*be00*/  MOV R41, R47 ;  /* 0x0000002f00297202 */ /* 0x000fce0000000f00 */
[----:B------:R-:W-:Y:S05]  /*be10*/  WARPSYNC.COLLECTIVE R49, `(.L_x_3502) ;  /* 0x0000000031087348 */ /* 0x000fea0003c00000 */
[----:B------:R0:W1:Y:S02]  /*be20*/  SHFL.BFLY P3, R47, R50, R51, R52 ;  /* 0x0c000033322f7389 */ /* 0x0000640000060034 */
[----:B01----:R-:W-:Y:S01]  /*be30*/  ENDCOLLECTIVE ;  /* 0x000000000000791b */ /* 0x003fe20003800000 */
.L_x_3502:
[----:B------:R-:W-:-:S05]  /*be40*/  FADD.FTZ R40, R40, R41 ;  /* 0x0000002928287221 */ /* 0x000fca0000010000 */
[----:B------:R-:W-:Y:S02]  /*be50*/  MOV R50, R40 ;  /* 0x0000002800327202 */ /* 0x000fe40000000f00 */
[----:B------:R-:W-:-:S07]  /*be60*/  MOV R39, R47 ;  /* 0x0000002f00277202 */ /* 0x000fce0000000f00 */
[----:B------:R-:W-:Y:S05]  /*be70*/  WARPSYNC.COLLECTIVE R49, `(.L_x_3503) ;  /* 0x0000000031087348 */ /* 0x000fea0003c00000 */
[----:B------:R0:W1:Y:S02]  /*be80*/  SHFL.BFLY P3, R47, R50, R51, R52 ;  /* 0x0c000033322f7389 */ /* 0x0000640000060034 */
[----:B01----:R-:W-:Y:S01]  /*be90*/  ENDCOLLECTIVE ;  /* 0x000000000000791b */ /* 0x003fe20003800000 */
.L_x_3503:
[----:B------:R-:W-:Y:S01]  /*bea0*/  HFMA2.MMA R51, -RZ, RZ, 0, 4.76837158203125e-07 ;  /* 0x00000008ff337435 */ /* 0x000fe200000001ff */
[----:B------:R-:W-:Y:S02]  /*beb0*/  MOV R50, R43 ;  /* 0x0000002b00327202 */ /* 0x000fe40000000f00 */
[----:B------:R-:W-:-:S08]  /*bec0*/  MOV R41, R47 ;  /* 0x0000002f00297202 */ /* 0x000fd00000000f00 */
[----:B------:R-:W-:Y:S05]  /*bed0*/  WARPSYNC.COLLECTIVE R49, `(.L_x_3504) ;  /* 0x0000000031087348 */ /* 0x000fea0003c00000 */
[----:B------:R0:W1:Y:S02]  /*bee0*/  SHFL.BFLY P3, R47, R50, R51, R52 ;  /* 0x0c000033322f7389 */ /* 0x0000640000060034 */
[----:B01----:R-:W-:Y:S01]  /*bef0*/  ENDCOLLECTIVE ;  /* 0x000000000000791b */ /* 0x003fe20003800000 */
.L_x_3504:
[----:B------:R-:W-:-:S05]  /*bf00*/  FADD.FTZ R30, R40, R41 ;  /* 0x00000029281e7221 */ /* 0x000fca0000010000 */
[----:B------:R-:W-:Y:S02]  /*bf10*/  @!P0 F2FP.F16.F32.PACK_AB R30, RZ, R30 ;  /* 0x0000001eff1e823e */ /* 0x000fe400000000ff */
[----:B------:R-:W-:Y:S02]  /*bf20*/  MOV R50, R44 ;  /* 0x0000002c00327202 */ /* 0x000fe40000000f00 */
[----:B------:R-:W-:-:S07]  /*bf30*/  MOV R48, R47 ;  /* 0x0000002f00307202 */ /* 0x000fce0000000f00 */
[----:B------:R-:W-:Y:S05]  /*bf40*/  WARPSYNC.COLLECTIVE R49, `(.L_x_3505) ;  /* 0x0000000031087348 */ /* 0x000fea0003c00000 */
[----:B------:R0:W1:Y:S02]  /*bf50*/  SHFL.BFLY P3, R47, R50, R51, R52 ;  /* 0x0c000033322f7389 */ /* 0x0000640000060034 */
[----:B01----:R-:W-:Y:S01]  /*bf60*/  ENDCOLLECTIVE ;  /* 0x000000000000791b */ /* 0x003fe20003800000 */
.L_x_3505:
[----:B------:R-:W-:Y:S01]  /*bf70*/  FADD.FTZ R48, R48, R43 ;  /* 0x0000002b30307221 */ /* 0x000fe20000010000 */
[----:B------:R-:W-:-:S04]  /*bf80*/  HFMA2.MMA R51, -RZ, RZ, 0, 2.384185791015625e-07 ;  /* 0x00000004ff337435 */ /* 0x000fc800000001ff */
[----:B------:R-:W-:Y:S02]  /*bf90*/  MOV R50, R48 ;  /* 0x0000003000327202 */ /* 0x000fe40000000f00 */
[----:B------:R-:W-:-:S07]  /*bfa0*/  MOV R45, R47 ;  /* 0x0000002f002d7202 */ /* 0x000fce0000000f00 */
[----:B------:R-:W-:Y:S05]  /*bfb0*/  WARPSYNC.COLLECTIVE R49, `(.L_x_3506) ;  /* 0x0000000031087348 */ /* 0x000fea0003c00000 */
[----:B------:R0:W1:Y:S02]  /*bfc0*/  SHFL.BFLY P3, R47, R50, R51, R52 ;  /* 0x0c000033322f7389 */ /* 0x0000640000060034 */
[----:B01----:R-:W-:Y:S01]  /*bfd0*/  ENDCOLLECTIVE ;  /* 0x000000000000791b */ /* 0x003fe20003800000 */
.L_x_3506:
[----:B------:R-:W-:-:S05]  /*bfe0*/  FADD.FTZ R45, R45, R44 ;  /* 0x0000002c2d2d7221 */ /* 0x000fca0000010000 */
[----:B------:R-:W-:Y:S02]  /*bff0*/  MOV R50, R45 ;  /* 0x0000002d00327202 */ /* 0x000fe40000000f00 */
[----:B------:R-:W-:-:S07]  /*c000*/  MOV R43, R47 ;  /* 0x0000002f002b7202 */ /* 0x000fce0000000f00 */
[----:B------:R-:W-:Y:S05]  /*c010*/  WARPSYNC.COLLECTIVE R49, `(.L_x_3507) ;  /* 0x0000000031087348 */ /* 0x000fea0003c00000 */
[----:B------:R0:W1:Y:S02]  /*c020*/  SHFL.BFLY P3, R47, R50, R51, R52 ;  /* 0x0c000033322f7389 */ /* 0x0000640000060034 */
[----:B01----:R-:W-:Y:S01]  /*c030*/  ENDCOLLECTIVE ;  /* 0x000000000000791b */ /* 0x003fe20003800000 */
.L_x_3507:
[----:B------:R-:W-:Y:S01]  /*c040*/  FADD.FTZ R43, R48, R43 ;  /* 0x0000002b302b7221 */ /* 0x000fe20000010000 */
[----:B------:R-:W-:-:S04]  /*c050*/  HFMA2.MMA R51, -RZ, RZ, 0, 1.1920928955078125e-07 ;  /* 0x00000002ff337435 */ /* 0x000fc800000001ff */
[----:B------:R-:W-:Y:S02]  /*c060*/  MOV R50, R43 ;  /* 0x0000002b00327202 */ /* 0x000fe40000000f00 */
[----:B------:R-:W-:-:S07]  /*c070*/  MOV R44, R47 ;  /* 0x0000002f002c7202 */ /* 0x000fce0000000f00 */
[----:B------:R-:W-:Y:S05]  /*c080*/  WARPSYNC.COLLECTIVE R49, `(.L_x_3508) ;  /* 0x0000000031087348 */ /* 0x000fea0003c00000 */
[----:B------:R0:W1:Y:S02]  /*c090*/  SHFL.BFLY P3, R47, R50, R51, R52 ;  /* 0x0c000033322f7389 */ /* 0x0000640000060034 */
[----:B01----:R-:W-:Y:S01]  /*c0a0*/  ENDCOLLECTIVE ;  /* 0x000000000000791b */ /* 0x003fe20003800000 */
.L_x_3508:
[----:B------:R-:W-:-:S05]  /*c0b0*/  FADD.FTZ R44, R45, R44 ;  /* 0x0000002c2d2c7221 */ /* 0x000fca0000010000 */
[----:B------:R-:W-:Y:S02]  /*c0c0*/  MOV R50, R44 ;  /* 0x0000002c00327202 */ /* 0x000fe40000000f00 */
[----:B------:R-:W-:-:S07]  /*c0d0*/  MOV R46, R47 ;  /* 0x0000002f002e7202 */ /* 0x000fce0000000f00 */
[----:B------:R-:W-:Y:S05]  /*c0e0*/  WARPSYNC.COLLECTIVE R49, `(.L_x_3509) ;  /* 0x0000000031087348 */ /* 0x000fea0003c00000 */
[----:B------:R0:W1:Y:S02]  /*c0f0*/  SHFL.BFLY P3, R47, R50, R51, R52 ;  /* 0x0c000033322f7389 */ /* 0x0000640000060034 */
[----:B01----:R-:W-:Y:S01]  /*c100*/  ENDCOLLECTIVE ;  /* 0x000000000000791b */ /* 0x003fe20003800000 */
.L_x_3509:
        /* <DEDUP_REMOVED lines=12> */
.L_x_3510:
        /* <DEDUP_REMOVED lines=9> */
.L_x_3511:
[----:B------:R-:W-:Y:S01]  /*c260*/  FADD.FTZ R32, R43, R32 ;  /* 0x000000202b207221 */ /* 0x000fe20000010000 */
[----:B------:R-:W-:Y:S01]  /*c270*/  MOV R23, R47 ;  /* 0x0000002f00177202 */ /* 0x000fe20000000f00 */
[----:B------:R-:W-:Y:S06]  /*c280*/  BRA `(.L_x_3512) ;  /* 0xffffffe400007947 */ /* 0x000fec000383ffff */
.L_x_3513:
        /* <DEDUP_REMOVED lines=15> */
.L_x_3875:


//--------------------- .text._ZN13group_norm_v218gn_bwd_cuda_kernelI6__halfLi320ELi3ELi16ELi20ELi1024ELb1ELb1ELi32ELi320ELi320ELi4ELb1ELi10ELb0ELb0ELNS_15WgradSyncMethodE3ENS_16CompileConditionILi900EEEEEvPT_S6_S6_PKS5_S8_S8_S8_PKfflPfPj --------------------------
	.section	.text._ZN13group_norm_v218gn_bwd_cuda_kernelI6__halfLi320ELi3ELi16ELi20ELi1024ELb1ELb1ELi32ELi320ELi320ELi4ELb1ELi10ELb0ELb0ELNS_15WgradSyncMethodE3ENS_16CompileConditionILi900EEEEEvPT_S6_S6_PKS5_S8_S8_S8_PKfflPfPj,"ax",@progbits
	.align	128
        .global         _ZN13group_norm_v218gn_bwd_cuda_kernelI6__halfLi320ELi3ELi16ELi20ELi1024ELb1ELb1ELi32ELi320ELi320ELi4ELb1ELi10ELb0ELb0ELNS_15WgradSyncMethodE3ENS_16CompileConditionILi900EEEEEvPT_S6_S6_PKS5_S8_S8_S8_PKfflPfPj
        .type           _ZN13group_norm_v218gn_bwd_cuda_kernelI6__halfLi320ELi3ELi16ELi20ELi1024ELb1ELb1ELi32ELi320ELi320ELi4ELb1ELi10ELb0ELb0ELNS_15WgradSyncMethodE3ENS_16CompileConditionILi900EEEEEvPT_S6_S6_PKS5_S8_S8_S8_PKfflPfPj,@function
        .size           _ZN13group_norm_v218gn_bwd_cuda_kernelI6__halfLi320ELi3ELi16ELi20ELi1024ELb1ELb1ELi32ELi320ELi320ELi4ELb1ELi10ELb0ELb0ELNS_15WgradSyncMethodE3ENS_16CompileConditionILi900EEEEEvPT_S6_S6_PKS5_S8_S8_S8_PKfflPfPj,(.L_x_3876 - _ZN13group_norm_v218gn_bwd_cuda_kernelI6__halfLi320ELi3ELi16ELi20ELi1024ELb1ELb1ELi32ELi320ELi320ELi4ELb1ELi10ELb0ELb0ELNS_15WgradSyncMethodE3ENS_16CompileConditionILi900EEEEEvPT_S6_S6_PKS5_S8_S8_S8_PKfflPfPj)
        .other          _ZN13group_norm_v218gn_bwd_cuda_kernelI6__halfLi320ELi3ELi16ELi20ELi1024ELb1ELb1ELi32ELi320ELi320ELi4ELb1ELi10ELb0ELb0ELNS_15WgradSyncMethodE3ENS_16CompileConditionILi900EEEEEvPT_S6_S6_PKS5_S8_S8_S8_PKfflPfPj,@"STO_CUDA_ENTRY STV_DEFAULT"
_ZN13group_norm_v218gn_bwd_cuda_kernelI6__halfLi320ELi3ELi16ELi20ELi1024ELb1ELb1ELi32ELi320ELi320ELi4ELb1ELi10ELb0ELb0ELNS_15WgradSyncMethodE3ENS_16CompileConditionILi900EEEEEvPT_S6_S6_PKS5_S8_S8_S8_PKfflPfPj:
.text._ZN13group_norm_v218gn_bwd_cuda_kernelI6__halfLi320ELi3ELi16ELi20ELi1024ELb1ELb1ELi32ELi320ELi320ELi4ELb1ELi10ELb0ELb0ELNS_15WgradSyncMethodE3ENS_16CompileConditionILi900EEEEEvPT_S6_S6_PKS5_S8_S8_S8_PKfflPfPj:
        /* <DEDUP_REMOVED lines=29> */
.L_x_3516:
[----:B------:R-:W2:Y:S04]  /*01d0*/  LD.E.STRONG.GPU R0, desc[UR12][R2.64] ;  /* 0x0000000c02007980 */ /* 0x000ea8000c10f900 */
[----:B--2---:R-:W-:Y:S01]  /*01e0*/  CCTL.IVALL ;  /* 0x00000000ff00798f */ /* 0x004fe20002000000 */
[----:B------:R-:W-:Y:S05]  /*01f0*/  YIELD ;  /* 0x0000000000007946 */ /* 0x000fea0003800000 */
[----:B-----5:R-:W-:-:S04]  /*0200*/  LOP3.LUT R0, R0, R5, RZ, 0x3c, !PT ;  /* 0x0000000500007212 */ /* 0x020fc800078e3cff */
[----:B------:R-:W-:-:S13]  /*0210*/  ISETP.GT.AND P0, PT, R0, -0x1, PT ;  /* 0xffffffff0000780c */ /* 0x000fda0003f04270 */
[----:B------:R-:W-:Y:S05]  /*0220*/  @P0 BRA `(.L_x_3516) ;  /* 0xfffffffc00e80947 */ /* 0x000fea000383ffff */
.L_x_3515:
[----:B------:R-:W-:Y:S05]  /*0230*/  WARPSYNC.ALL ;  /* 0x0000000000007948 */ /* 0x000fea0003800000 */
[----:B------:R-:W-:Y:S06]  /*0240*/  BAR.SYNC.DEFER_BLOCKING 0x0 ;  /* 0x0000000000007b1d */ /* 0x000fec0000010000 */
[----:B------:R-:W-:Y:S05]  /*0250*/  BRA `(.L_x_3517) ;  /* 0x0000005400ac7947 */ /* 0x000fea0003800000 */
.L_x_3514:
        /* <DEDUP_REMOVED lines=25> */
[----:B------:R-:W-:Y:S02]  /*03f0*/  LOP3.LUT R6, R6, 0xfffffffc, RZ, 0xc0, !PT ;  /* 0xfffffffc06067812 */ /* 0x000fe400078ec0ff */
[----:B-1----:R-:W-:Y:S02]  /*0400*/  SHF.R.S32.HI R3, RZ, 0x1f, R12 ;  /* 0x0000001fff037819 */ /* 0x002fe4000001140c */
[----:B------:R-:W-:Y:S02]  /*0410*/  SHF.R.S32.HI R11, RZ, 0x1f, R10 ;  /* 0x0000001fff0b7819 */ /* 0x000fe4000001140a */
[----:B------:R-:W-:Y:S01]  /*0420*/  LEA.HI R12, R3, R12, RZ, 0x2 ;  /* 0x0000000c030c7211 */ /* 0x000fe200078f10ff */
[----:B0-----:R-:W-:Y:S01]  /*0430*/  ULEA UR6, UR6, UR4, 0x18 ;  /* 0x0000000406067291 */ /* 0x001fe2000f8ec03f */
[----:B------:R-:W-:Y:S02]  /*0440*/  LEA.HI R2, R2, R7, RZ, 0x2 ;  /* 0x0000000702027211 */ /* 0x000fe400078f10ff */
[----:B------:R-:W-:Y:S01]  /*0450*/  SHF.R.U32.HI R3, RZ, 0x4, R0 ;  /* 0x00000004ff037819 */ /* 0x000fe20000011600 */
[----:B------:R-:W-:Y:S01]  /*0460*/  UMOV UR4, URZ ;  /* 0x0000003f00047c82 */ /* 0x000fe20008000000 */
[----:B------:R-:W-:-:S02]  /*0470*/  IADD3 R6, -R6, R13, RZ ;  /* 0x0000000d06067210 */ /* 0x000fc40007ffe1ff */
[----:B------:R-:W-:Y:S02]  /*0480*/  LEA.HI R11, R11, R10, RZ, 0x2 ;  /* 0x0000000a0b0b7211 */ /* 0x000fe400078f10ff */
[----:B------:R-:W-:Y:S02]  /*0490*/  SHF.R.U32.HI R7, RZ, 0x2, R2 ;  /* 0x00000002ff077819 */ /* 0x000fe40000011602 */
[C---:B------:R-:W-:Y:S02]  /*04a0*/  LOP3.LUT R3, R6.reuse, 0x3, R3, 0x78, !PT ;  /* 0x0000000306037812 */ /* 0x040fe400078e7803 */
[----:B------:R-:W-:Y:S02]  /*04b0*/  SHF.R.U32.HI R11, RZ, 0x2, R11 ;  /* 0x00000002ff0b7819 */ /* 0x000fe4000001160b */
[----:B------:R-:W-:Y:S01]  /*04c0*/  SHF.R.U32.HI R13, RZ, 0x2, R12 ;  /* 0x00000002ff0d7819 */ /* 0x000fe2000001160c */
[----:B------:R0:W-:Y:S01]  /*04d0*/  STL [R1+0xc4], R3 ;  /* 0x0000c40301007387 */ /* 0x0001e20000100800 */
[----:B------:R-:W-:-:S02]  /*04e0*/  LOP3.LUT R0, R6, 0x3, R7, 0x78, !PT ;  /* 0x0000000306007812 */ /* 0x000fc400078e7807 */
[----:B------:R-:W-:-:S03]  /*04f0*/  LOP3.LUT R2, R6, 0x3, R11, 0x78, !PT ;  /* 0x0000000306027812 */ /* 0x000fc600078e780b */
[----:B------:R2:W-:Y:S01]  /*0500*/  STL [R1+0xc0], R0 ;  /* 0x0000c00001007387 */ /* 0x0005e20000100800 */
[----:B0-----:R-:W-:-:S03]  /*0510*/  LOP3.LUT R3, R6, 0x3, R13, 0x78, !PT ;  /* 0x0000000306037812 */ /* 0x001fc600078e780d */
[----:B------:R0:W-:Y:S04]  /*0520*/  STL [R1+0xbc], R2 ;  /* 0x0000bc0201007387 */ /* 0x0001e80000100800 */
[----:B------:R1:W-:Y:S04]  /*0530*/  STL [R1+0xb8], R3 ;  /* 0x0000b80301007387 */ /* 0x0003e80000100800 */
[----:B------:R4:W-:Y:S04]  /*0540*/  STL [R1+0x6c], RZ ;  /* 0x00006cff01007387 */ /* 0x0009e80000100800 */
[----:B------:R4:W-:Y:S04]  /*0550*/  STL [R1+0x64], RZ ;  /* 0x000064ff01007387 */ /* 0x0009e80000100800 */
[----:B------:R4:W-:Y:S04]  /*0560*/  STL [R1+0x2c], RZ ;  /* 0x00002cff01007387 */ /* 0x0009e80000100800 */
[----:B------:R4:W-:Y:S04]  /*0570*/  STL [R1+0x24], RZ ;  /* 0x000024ff01007387 */ /* 0x0009e80000100800 */
[----:B------:R4:W-:Y:S04]  /*0580*/  STL [R1+0x68], RZ ;  /* 0x000068ff01007387 */ /* 0x0009e80000100800 */
[----:B------:R4:W-:Y:S04]  /*0590*/  STL [R1+0x60], RZ ;  /* 0x000060ff01007387 */ /* 0x0009e80000100800 */
[----:B------:R4:W-:Y:S04]  /*05a0*/  STL [R1+0x28], RZ ;  /* 0x000028ff01007387 */ /* 0x0009e80000100800 */
[----:B------:R4:W-:Y:S01]  /*05b0*/  STL [R1+0x20], RZ ;  /* 0x000020ff01007387 */ /* 0x0009e20000100800 */
[----:B--2---:R-:W-:-:S02]  /*05c0*/  HADD2.F32 R0, -RZ, R4.H0_H0 ;  /* 0x20000004ff007230 */ /* 0x004fc40000004100 */
[----:B0-----:R-:W-:Y:S02]  /*05d0*/  HADD2.F32 R2, -RZ, R4.H1_H1 ;  /* 0x30000004ff027230 */ /* 0x001fe40000004100 */
[--C-:B-1----:R-:W-:Y:S02]  /*05e0*/  HADD2.F32 R3, -RZ, R5.reuse.H0_H0 ;  /* 0x20000005ff037230 */ /* 0x102fe40000004100 */
[----:B------:R-:W-:Y:S02]  /*05f0*/  HADD2.F32 R4, -RZ, R5.H1_H1 ;  /* 0x30000005ff047230 */ /* 0x000fe40000004100 */
[--C-:B---3--:R-:W-:Y:S02]  /*0600*/  HADD2.F32 R5, -RZ, R8.reuse.H0_H0 ;  /* 0x20000008ff057230 */ /* 0x108fe40000004100 */
[----:B------:R-:W-:Y:S02]  /*0610*/  HADD2.F32 R6, -RZ, R8.H1_H1 ;  /* 0x30000008ff067230 */ /* 0x000fe40000004100 */
[----:B------:R-:W-:-:S02]  /*0620*/  HADD2.F32 R7, -RZ, R9.H0_H0 ;  /* 0x20000009ff077230 */ /* 0x000fc40000004100 */
[----:B----4-:R-:W-:-:S07]  /*0630*/  HADD2.F32 R8, -RZ, R9.H1_H1 ;  /* 0x30000009ff087230 */ /* 0x010fce0000004100 */
.L_x_3529:
[----:B--2---:R-:W2:Y:S01]  /*0640*/  LDL R13, [R1+0xb4] ;  /* 0x0000b400010d7983 */ /* 0x004ea20000100800 */
        /* <DEDUP_REMOVED lines=8> */
[----:B------:R-:W-:Y:S01]  /*06d0*/  MOV R12, UR5 ;  /* 0x00000005000c7c02 */ /* 0x000fe20008000f00 */
        /* <DEDUP_REMOVED lines=8> */
[----:B------:R-:W-:-:S05]  /*0760*/  IMAD.WIDE.U32 R16, R9, 0x50000, R16 ;  /* 0x0005000009107825 */ /* 0x000fca00078e0010 */
[----:B------:R-:W-:Y:S01]  /*0770*/  IADD3 R17, R17, UR7, RZ ;  /* 0x0000000711117c10 */ /* 0x000fe2000fffe0ff */
[----:B------:R-:W-:Y:S01]  /*0780*/  ULDC UR7, c[0x0][0x250] ;  /* 0x0000940000077ab9 */ /* 0x000fe20000000800 */
[----:B------:R-:W-:-:S04]  /*0790*/  IADD3 R9, P1, R52, R16, RZ ;  /* 0x0000001034097210 */ /* 0x000fc80007f3e0ff */
[----:B------:R-:W-:-:S05]  /*07a0*/  SHF.L.U32 R26, R9, 0x1, RZ ;  /* 0x00000001091a7819 */ /* 0x000fca00000006ff */
[----:B------:R0:W-:Y:S01]  /*07b0*/  STL [R1+0x7c], R26 ;  /* 0x00007c1a01007387 */ /* 0x0001e20000100800 */
[----:B--2---:R-:W-:-:S04]  /*07c0*/  LEA R10, P0, R10, R13, 0x4 ;  /* 0x0000000d0a0a7211 */ /* 0x004fc800078020ff */
[----:B------:R-:W-:Y:S02]  /*07d0*/  LEA.HI.X R11, R11, RZ, R12, 0x4, P0 ;  /* 0x000000ff0b0b7211 */ /* 0x000fe400000f240c */
[----:B------:R-:W-:-:S04]  /*07e0*/  LEA R14, P0, R10, UR14, 0x3 ;  /* 0x0000000e0a0e7c11 */ /* 0x000fc8000f8018ff */
[----:B------:R-:W-:Y:S01]  /*07f0*/  LEA.HI.X R15, R10, UR15, R11, 0x3, P0 ;  /* 0x0000000f0a0f7c11 */ /* 0x000fe200080f1c0b */
[----:B------:R-:W-:Y:S01]  /*0800*/  ULDC.64 UR14, c[0x0][0x230] ;  /* 0x00008c00000e7ab9 */ /* 0x000fe20000000a00 */
[----:B------:R-:W-:Y:S02]  /*0810*/  IADD3.X R10, RZ, R17, RZ, P1, !PT ;  /* 0x00000011ff0a7210 */ /* 0x000fe40000ffe4ff */
[----:B------:R-:W-:Y:S02]  /*0820*/  IADD3 R12, P0, R26, UR14, RZ ;  /* 0x0000000e1a0c7c10 */ /* 0x000fe4000ff1e0ff */
[----:B------:R-:W-:Y:S01]  /*0830*/  SHF.L.U64.HI R25, R9, 0x1, R10 ;  /* 0x0000000109197819 */ /* 0x000fe2000001020a */
[----:B------:R-:W2:Y:S01]  /*0840*/  LDG.E.64.CONSTANT R14, desc[UR12][R14.64] ;  /* 0x0000000c0e0e7981 */ /* 0x000ea2000c1e9b00 */
[----:B------:R-:W-:Y:S02]  /*0850*/  IADD3 R9, R52, 0x500, RZ ;  /* 0x0000050034097810 */ /* 0x000fe40007ffe0ff */
[----:B------:R-:W-:-:S02]  /*0860*/  IADD3.X R13, R25, UR15, RZ, P0, !PT ;  /* 0x0000000f190d7c10 */ /* 0x000fc400087fe4ff */
[----:B------:R-:W-:-:S04]  /*0870*/  IADD3 R9, P0, R9, R16, RZ ;  /* 0x0000001009097210 */ /* 0x000fc80007f1e0ff */
[----:B------:R-:W-:Y:S01]  /*0880*/  IADD3.X R10, RZ, R17, RZ, P0, !PT ;  /* 0x00000011ff0a7210 */ /* 0x000fe200007fe4ff */
[----:B------:R-:W-:Y:S01]  /*0890*/  STL [R1+0x84], R25 ;  /* 0x0000841901007387 */ /* 0x000fe20000100800 */
[C---:B------:R-:W-:Y:S02]  /*08a0*/  SHF.L.U32 R24, R9.reuse, 0x1, RZ ;  /* 0x0000000109187819 */ /* 0x040fe400000006ff */
[----:B------:R-:W-:Y:S01]  /*08b0*/  SHF.L.U64.HI R23, R9, 0x1, R10 ;  /* 0x0000000109177819 */ /* 0x000fe2000001020a */
[----:B------:R-:W3:Y:S01]  /*08c0*/  LDG.E.64.CONSTANT R12, desc[UR12][R12.64] ;  /* 0x0000000c0c0c7981 */ /* 0x000ee2000c1e9b00 */
[----:B------:R-:W-:Y:S02]  /*08d0*/  IADD3 R10, P0, R24, UR14, RZ ;  /* 0x0000000e180a7c10 */ /* 0x000fe4000ff1e0ff */
[----:B------:R-:W-:Y:S02]  /*08e0*/  IADD3 R9, R52, 0xa00, RZ ;  /* 0x00000a0034097810 */ /* 0x000fe40007ffe0ff */
[----:B------:R-:W-:-:S02]  /*08f0*/  IADD3.X R11, R23, UR15, RZ, P0, !PT ;  /* 0x0000000f170b7c10 */ /* 0x000fc400087fe4ff */
[----:B------:R-:W-:-:S04]  /*0900*/  IADD3 R9, P0, R9, R16, RZ ;  /* 0x0000001009097210 */ /* 0x000fc80007f1e0ff */
[----:B------:R-:W-:Y:S01]  /*0910*/  IADD3.X R18, RZ, R17, RZ, P0, !PT ;  /* 0x00000011ff127210 */ /* 0x000fe200007fe4ff */
[----:B------:R1:W-:Y:S01]  /*0920*/  STL [R1+0x80], R24 ;  /* 0x0000801801007387 */ /* 0x0003e20000100800 */
[C---:B------:R-:W-:Y:S02]  /*0930*/  SHF.L.U32 R22, R9.reuse, 0x1, RZ ;  /* 0x0000000109167819 */ /* 0x040fe400000006ff */
[----:B------:R-:W-:Y:S01]  /*0940*/  SHF.L.U64.HI R21, R9, 0x1, R18 ;  /* 0x0000000109157819 */ /* 0x000fe20000010212 */
[----:B------:R-:W4:Y:S01]  /*0950*/  LDG.E.64.CONSTANT R10, desc[UR12][R10.64] ;  /* 0x0000000c0a0a7981 */ /* 0x000f22000c1e9b00 */
[----:B------:R-:W-:Y:S02]  /*0960*/  IADD3 R32, P0, R22, UR14, RZ ;  /* 0x0000000e16207c10 */ /* 0x000fe4000ff1e0ff */
[----:B------:R-:W-:Y:S02]  /*0970*/  IADD3 R9, R52, 0xf00, RZ ;  /* 0x00000f0034097810 */ /* 0x000fe40007ffe0ff */
[----:B------:R-:W-:-:S02]  /*0980*/  IADD3.X R33, R21, UR15, RZ, P0, !PT ;  /* 0x0000000f15217c10 */ /* 0x000fc400087fe4ff */
[----:B------:R-:W-:-:S04]  /*0990*/  IADD3 R9, P0, R9, R16, RZ ;  /* 0x0000001009097210 */ /* 0x000fc80007f1e0ff */
[----:B------:R-:W-:Y:S01]  /*09a0*/  IADD3.X R18, RZ, R17, RZ, P0, !PT ;  /* 0x00000011ff127210 */ /* 0x000fe200007fe4ff */
[----:B------:R-:W4:Y:S01]  /*09b0*/  LDG.E.64.CONSTANT R32, desc[UR12][R32.64] ;  /* 0x0000000c20207981 */ /* 0x000f22000c1e9b00 */
[C---:B------:R-:W-:Y:S02]  /*09c0*/  SHF.L.U32 R20, R9.reuse, 0x1, RZ ;  /* 0x0000000109147819 */ /* 0x040fe400000006ff */
[----:B------:R-:W-:Y:S02]  /*09d0*/  SHF.L.U64.HI R19, R9, 0x1, R18 ;  /* 0x0000000109137819 */ /* 0x000fe40000010212 */
[----:B------:R-:W-:Y:S02]  /*09e0*/  IADD3 R42, P0, R20, UR14, RZ ;  /* 0x0000000e142a7c10 */ /* 0x000fe4000ff1e0ff */
[----:B------:R-:W-:Y:S02]  /*09f0*/  IADD3 R9, R52, 0x1400, RZ ;  /* 0x0000140034097810 */ /* 0x000fe40007ffe0ff */
[----:B------:R-:W-:-:S02]  /*0a00*/  IADD3.X R43, R19, UR15, RZ, P0, !PT ;  /* 0x0000000f132b7c10 */ /* 0x000fc400087fe4ff */
[----:B------:R-:W-:-:S04]  /*0a10*/  IADD3 R40, P0, R26, UR18, RZ ;  /* 0x000000121a287c10 */ /* 0x000fc8000ff1e0ff */
[----:B------:R-:W-:Y:S01]  /*0a20*/  IADD3.X R41, R25, UR19, RZ, P0, !PT ;  /* 0x0000001319297c10 */ /* 0x000fe200087fe4ff */
[----:B------:R-:W4:Y:S01]  /*0a30*/  LDG.E.64.CONSTANT R42, desc[UR12][R42.64] ;  /* 0x0000000c2a2a7981 */ /* 0x000f22000c1e9b00 */
[----:B------:R-:W-:-:S04]  /*0a40*/  IADD3 R9, P0, R9, R16, RZ ;  /* 0x0000001009097210 */ /* 0x000fc80007f1e0ff */
[----:B------:R-:W-:Y:S01]  /*0a50*/  IADD3.X R18, RZ, R17, RZ, P0, !PT ;  /* 0x00000011ff127210 */ /* 0x000fe200007fe4ff */
[----:B------:R-:W4:Y:S01]  /*0a60*/  LDG.E.64.CONSTANT R40, desc[UR12][R40.64] ;  /* 0x0000000c28287981 */ /* 0x000f22000c1e9b00 */
[C---:B------:R-:W-:Y:S02]  /*0a70*/  SHF.L.U32 R34, R9.reuse, 0x1, RZ ;  /* 0x0000000109227819 */ /* 0x040fe400000006ff */
[----:B------:R-:W-:Y:S02]  /*0a80*/  SHF.L.U64.HI R29, R9, 0x1, R18 ;  /* 0x00000001091d7819 */ /* 0x000fe40000010212 */
[----:B0-----:R-:W-:-:S04]  /*0a90*/  IADD3 R26, P0, R34, UR14, RZ ;  /* 0x0000000e221a7c10 */ /* 0x001fc8000ff1e0ff */
[----:B------:R-:W-:Y:S02]  /*0aa0*/  IADD3.X R27, R29, UR15, RZ, P0, !PT ;  /* 0x0000000f1d1b7c10 */ /* 0x000fe400087fe4ff */
[----:B------:R-:W-:-:S04]  /*0ab0*/  IADD3 R30, P0, R24, UR18, RZ ;  /* 0x00000012181e7c10 */ /* 0x000fc8000ff1e0ff */
[----:B------:R-:W-:Y:S01]  /*0ac0*/  IADD3.X R31, R23, UR19, RZ, P0, !PT ;  /* 0x00000013171f7c10 */ /* 0x000fe200087fe4ff */
[----:B------:R-:W4:Y:S01]  /*0ad0*/  LDG.E.64.CONSTANT R26, desc[UR12][R26.64] ;  /* 0x0000000c1a1a7981 */ /* 0x000f22000c1e9b00 */
[----:B-1----:R-:W-:-:S04]  /*0ae0*/  IADD3 R24, P0, R22, UR18, RZ ;  /* 0x0000001216187c10 */ /* 0x002fc8000ff1e0ff */
[----:B------:R-:W-:Y:S01]  /*0af0*/  IADD3.X R25, R21, UR19, RZ, P0, !PT ;  /* 0x0000001315197c10 */ /* 0x000fe200087fe4ff */
[----:B------:R-:W4:Y:S05]  /*0b00*/  LDG.E.64.CONSTANT R30, desc[UR12][R30.64] ;  /* 0x0000000c1e1e7981 */ /* 0x000f2a000c1e9b00 */
[----:B------:R-:W4:Y:S01]  /*0b10*/  LDG.E.64.CONSTANT R24, desc[UR12][R24.64] ;  /* 0x0000000c18187981 */ /* 0x000f22000c1e9b00 */
[----:B------:R-:W-:-:S03]  /*0b20*/  IADD3 R9, R52, 0x1900, RZ ;  /* 0x0000190034097810 */ /* 0x000fc60007ffe0ff */
[----:B------:R-:W-:Y:S04]  /*0b30*/  STL [R1+0x90], R23 ;  /* 0x0000901701007387 */ /* 0x000fe80000100800 */
[----:B------:R-:W-:Y:S04]  /*0b40*/  STL [R1+0x8c], R22 ;  /* 0x00008c1601007387 */ /* 0x000fe80000100800 */
[----:B------:R-:W-:Y:S04]  /*0b50*/  STL [R1+0xa0], R21 ;  /* 0x0000a01501007387 */ /* 0x000fe80000100800 */
[----:B------:R0:W-:Y:S01]  /*0b60*/  STL [R1+0x98], R20 ;  /* 0x0000981401007387 */ /* 0x0001e20000100800 */
[----:B------:R-:W-:-:S03]  /*0b70*/  IADD3 R9, P0, R9, R16, RZ ;  /* 0x0000001009097210 */ /* 0x000fc60007f1e0ff */
[----:B------:R1:W-:Y:S04]  /*0b80*/  STL [R1+0xac], R19 ;  /* 0x0000ac1301007387 */ /* 0x0003e80000100800 */
[----:B------:R-:W-:Y:S04]  /*0b90*/  STL [R1+0xa4], R34 ;  /* 0x0000a42201007387 */ /* 0x000fe80000100800 */
[----:B------:R-:W-:Y:S01]  /*0ba0*/  STL [R1+0xa8], R29 ;  /* 0x0000a81d01007387 */ /* 0x000fe20000100800 */
[----:B------:R-:W-:Y:S02]  /*0bb0*/  IADD3.X R18, RZ, R17, RZ, P0, !PT ;  /* 0x00000011ff127210 */ /* 0x000fe400007fe4ff */
[----:B0-----:R-:W-:-:S04]  /*0bc0*/  IADD3 R20, P0, R20, UR18, RZ ;  /* 0x0000001214147c10 */ /* 0x001fc8000ff1e0ff */
[----:B------:R-:W-:-:S06]  /*0bd0*/  IADD3.X R21, R19, UR19, RZ, P0, !PT ;  /* 0x0000001313157c10 */ /* 0x000fcc00087fe4ff */
[----:B------:R-:W4:Y:S01]  /*0be0*/  LDG.E.64.CONSTANT R20, desc[UR12][R20.64] ;  /* 0x0000000c14147981 */ /* 0x000f22000c1e9b00 */
[----:B--2---:R-:W-:-:S06]  /*0bf0*/  FADD.FTZ R28, R15, UR7 ;  /* 0x000000070f1c7e21 */ /* 0x004fcc0008010000 */
[----:B------:R-:W1:Y:S01]  /*0c00*/  MUFU.RSQ R28, R28 ;  /* 0x0000001c001c7308 */ /* 0x000e620000001400 */
[----:B---3--:R-:W-:-:S05]  /*0c10*/  HADD2.F32 R15, -RZ, R12.H0_H0 ;  /* 0x2000000cff0f7230 */ /* 0x008fca0000004100 */
[----:B------:R-:W-:-:S04]  /*0c20*/  FADD.FTZ R15, -R14, R15 ;  /* 0x0000000f0e0f7221 */ /* 0x000fc80000010100 */
[----:B-1----:R-:W-:Y:S01]  /*0c30*/  FMUL.FTZ R19, R28, R15 ;  /* 0x0000000f1c137220 */ /* 0x002fe20000410000 */
[----:B------:R-:W-:-:S03]  /*0c40*/  HADD2.F32 R15, -RZ, R13.H0_H0 ;  /* 0x2000000dff0f7230 */ /* 0x000fc60000004100 */
[----:B-----5:R-:W-:-:S04]  /*0c50*/  FFMA.FTZ R45, R0, R19, R5 ;  /* 0x00000013002d7223 */ /* 0x020fc80000010005 */
[----:B------:R-:W-:Y:S01]  /*0c60*/  FMUL.FTZ R50, R45, -1.4426950216293334961 ;  /* 0xbfb8aa3b2d327820 */ /* 0x000fe20000410000 */
[----:B----4-:R-:W-:Y:S01]  /*0c70*/  HADD2.F32 R37, -RZ, R32.H0_H0 ;  /* 0x20000020ff257230 */ /* 0x010fe20000004100 */
[----:B------:R-:W-:Y:S04]  /*0c80*/  STL [R1+0x130], R27 ;  /* 0x0001301b01007387 */ /* 0x000fe80000100800 */
[----:B------:R-:W-:Y:S04]  /*0c90*/  STL [R1+0x134], R31 ;  /* 0x0001341f01007387 */ /* 0x000fe80000100800 */
[----:B------:R0:W-:Y:S04]  /*0ca0*/  STL [R1+0x12c], R24 ;  /* 0x00012c1801007387 */ /* 0x0001e80000100800 */
[----:B------:R1:W-:Y:S01]  /*0cb0*/  STL [R1+0x128], R25 ;  /* 0x0001281901007387 */ /* 0x0003e20000100800 */
[----:B0-----:R-:W-:-:S02]  /*0cc0*/  SHF.L.U64.HI R24, R9, 0x1, R18 ;  /* 0x0000000109187819 */ /* 0x001fc40000010212 */
[----:B-1----:R-:W-:Y:S02]  /*0cd0*/  SHF.L.U32 R25, R9, 0x1, RZ ;  /* 0x0000000109197819 */ /* 0x002fe400000006ff */
[----:B------:R-:W-:Y:S02]  /*0ce0*/  IADD3 R9, R52, 0x1e00, RZ ;  /* 0x00001e0034097810 */ /* 0x000fe40007ffe0ff */
[----:B------:R-:W-:-:S04]  /*0cf0*/  IADD3 R22, P1, R25, UR14, RZ ;  /* 0x0000000e19167c10 */ /* 0x000fc8000ff3e0ff */
[----:B------:R-:W-:Y:S02]  /*0d00*/  IADD3.X R23, R24, UR15, RZ, P1, !PT ;  /* 0x0000000f18177c10 */ /* 0x000fe40008ffe4ff */
[----:B------:R-:W-:Y:S01]  /*0d10*/  IADD3 R9, P1, R9, R16, RZ ;  /* 0x0000001009097210 */ /* 0x000fe20007f3e0ff */
[----:B------:R-:W-:Y:S01]  /*0d20*/  HADD2.F32 R18, -RZ, R12.H1_H1 ;  /* 0x3000000cff127230 */ /* 0x000fe20000004100 */
[----:B------:R-:W-:Y:S02]  /*0d30*/  STL [R1+0x94], R25 ;  /* 0x0000941901007387 */ /* 0x000fe40000100800 */
[----:B------:R-:W-:Y:S02]  /*0d40*/  IADD3.X R12, RZ, R17, RZ, P1, !PT ;  /* 0x00000011ff0c7210 */ /* 0x000fe40000ffe4ff */
[----:B------:R-:W-:Y:S01]  /*0d50*/  STL [R1+0x9c], R24 ;  /* 0x00009c1801007387 */ /* 0x000fe20000100800 */
[----:B------:R-:W-:Y:S01]  /*0d60*/  FADD.FTZ R18, -R14, R18 ;  /* 0x000000120e127221 */ /* 0x000fe20000010100 */
[----:B------:R-:W-:-:S02]  /*0d70*/  SHF.L.U64.HI R27, R9, 0x1, R12 ;  /* 0x00000001091b7819 */ /* 0x000fc4000001020c */
[----:B------:R0:W-:Y:S01]  /*0d80*/  STL [R1+0x3c], R19 ;  /* 0x00003c1301007387 */ /* 0x0001e20000100800 */
[----:B------:R-:W-:Y:S01]  /*0d90*/  IADD3 R12, P0, R34, UR18, RZ ;  /* 0x00000012220c7c10 */ /* 0x000fe2000ff1e0ff */
[--C-:B------:R-:W-:Y:S02]  /*0da0*/  HADD2.F32 R34, -RZ, R10.reuse.H1_H1 ;  /* 0x3000000aff227230 */ /* 0x100fe40000004100 */
[----:B------:R-:W-:Y:S01]  /*0db0*/  FMUL.FTZ R18, R28, R18 ;  /* 0x000000121c127220 */ /* 0x000fe20000410000 */
[----:B------:R-:W-:Y:S01]  /*0dc0*/  SHF.L.U32 R31, R9, 0x1, RZ ;  /* 0x00000001091f7819 */ /* 0x000fe200000006ff */
[C---:B------:R-:W-:Y:S01]  /*0dd0*/  FADD.FTZ R37, -R14.reuse, R37 ;  /* 0x000000250e257221 */ /* 0x040fe20000010100 */
[----:B------:R-:W1:Y:S01]  /*0de0*/  MUFU.EX2 R50, R50 ;  /* 0x0000003200327308 */ /* 0x000e620000000800 */
[----:B------:R-:W2:Y:S01]  /*0df0*/  LDG.E.64.CONSTANT R22, desc[UR12][R22.64] ;  /* 0x0000000c16167981 */ /* 0x000ea2000c1e9b00 */
[----:B0-----:R-:W-:Y:S02]  /*0e00*/  HADD2.F32 R19, -RZ, R13.H1_H1 ;  /* 0x3000000dff137230 */ /* 0x001fe40000004100 */
[----:B------:R-:W-:Y:S01]  /*0e10*/  FADD.FTZ R13, -R14, R15 ;  /* 0x0000000f0e0d7221 */ /* 0x000fe20000010100 */
[----:B------:R-:W-:-:S02]  /*0e20*/  HADD2.F32 R15, -RZ, R10.H0_H0 ;  /* 0x2000000aff0f7230 */ /* 0x000fc40000004100 */
[----:B------:R-:W-:Y:S01]  /*0e30*/  FADD.FTZ R19, -R14, R19 ;  /* 0x000000130e137221 */ /* 0x000fe20000010100 */
[----:B------:R-:W-:Y:S02]  /*0e40*/  FMUL.FTZ R9, R28, R13 ;  /* 0x0000000d1c097220 */ /* 0x000fe40000410000 */
[C---:B------:R-:W-:Y:S01]  /*0e50*/  FADD.FTZ R15, -R14.reuse, R15 ;  /* 0x0000000f0e0f7221 */ /* 0x040fe20000010100 */
[----:B------:R-:W-:Y:S01]  /*0e60*/  IADD3.X R13, R29, UR19, RZ, P0, !PT ;  /* 0x000000131d0d7c10 */ /* 0x000fe200087fe4ff */
[----:B------:R-:W-:Y:S01]  /*0e70*/  FADD.FTZ R34, -R14, R34 ;  /* 0x000000220e227221 */ /* 0x000fe20000010100 */
[C---:B------:R-:W-:Y:S01]  /*0e80*/  FMUL.FTZ R29, R28.reuse, R19 ;  /* 0x000000131c1d7220 */ /* 0x040fe20000410000 */
[----:B------:R-:W-:Y:S01]  /*0e90*/  STL [R1+0x50], R18 ;  /* 0x0000501201007387 */ /* 0x000fe20000100800 */
[C---:B------:R-:W-:Y:S01]  /*0ea0*/  FMUL.FTZ R15, R28.reuse, R15 ;  /* 0x0000000f1c0f7220 */ /* 0x040fe20000410000 */
[----:B------:R-:W-:Y:S02]  /*0eb0*/  FMUL.FTZ R34, R28, R34 ;  /* 0x000000221c227220 */ /* 0x000fe40000410000 */
[----:B------:R-:W-:Y:S01]  /*0ec0*/  STL [R1+0x88], R27 ;  /* 0x0000881b01007387 */ /* 0x000fe20000100800 */
[----:B------:R-:W-:-:S03]  /*0ed0*/  FFMA.FTZ R35, R4, R29, R8 ;  /* 0x0000001d04237223 */ /* 0x000fc60000010008 */
[----:B------:R-:W-:Y:S01]  /*0ee0*/  STL [R1+0x78], R31 ;  /* 0x0000781f01007387 */ /* 0x000fe20000100800 */
[----:B------:R-:W-:-:S03]  /*0ef0*/  HADD2.F32 R10, -RZ, R11.H1_H1 ;  /* 0x3000000bff0a7230 */ /* 0x000fc60000004100 */
[----:B------:R-:W-:Y:S04]  /*0f00*/  STL [R1+0x54], R9 ;  /* 0x0000540901007387 */ /* 0x000fe80000100800 */
[----:B------:R0:W-:Y:S04]  /*0f10*/  STL [R1+0x5c], R29 ;  /* 0x00005c1d01007387 */ /* 0x0001e80000100800 */
[----:B------:R-:W-:Y:S04]  /*0f20*/  STL [R1+0x58], R15 ;  /* 0x0000580f01007387 */ /* 0x000fe80000100800 */
[----:B------:R3:W-:Y:S01]  /*0f30*/  STL [R1+0x4c], R34 ;  /* 0x00004c2201007387 */ /* 0x0007e20000100800 */
[----:B0-----:R-:W-:-:S02]  /*0f40*/  HADD2.F32 R29, -RZ, R11.H0_H0 ;  /* 0x2000000bff1d7230 */ /* 0x001fc40000004100 */
[----:B------:R-:W-:Y:S01]  /*0f50*/  FFMA.FTZ R11, R2, R34, R6 ;  /* 0x00000022020b7223 */ /* 0x000fe20000010006 */
[----:B------:R-:W-:Y:S01]  /*0f60*/  FADD.FTZ R10, -R14, R10 ;  /* 0x0000000a0e0a7221 */ /* 0x000fe20000010100 */
[----:B------:R-:W-:Y:S01]  /*0f70*/  FFMA.FTZ R48, R2, R18, R6 ;  /* 0x0000001202307223 */ /* 0x000fe20000010006 */
[----:B------:R-:W-:Y:S01]  /*0f80*/  FMUL.FTZ R37, R28, R37 ;  /* 0x000000251c257220 */ /* 0x000fe20000410000 */
[----:B------:R-:W-:Y:S01]  /*0f90*/  FADD.FTZ R29, -R14, R29 ;  /* 0x0000001d0e1d7221 */ /* 0x000fe20000010100 */
[----:B-1----:R-:W-:Y:S01]  /*0fa0*/  FADD.FTZ R50, R50, 1 ;  /* 0x3f80000032327421 */ /* 0x002fe20000010000 */
[----:B------:R-:W4:Y:S01]  /*0fb0*/  LDG.E.64.CONSTANT R12, desc[UR12][R12.64] ;  /* 0x0000000c0c0c7981 */ /* 0x000f22000c1e9b00 */
[----:B---3--:R-:W-:Y:S02]  /*0fc0*/  HADD2.F32 R34, -RZ, R32.H1_H1 ;  /* 0x30000020ff227230 */ /* 0x008fe40000004100 */
[----:B------:R-:W-:Y:S01]  /*0fd0*/  FMUL.FTZ R29, R28, R29 ;  /* 0x0000001d1c1d7220 */ /* 0x000fe20000410000 */
[----:B------:R-:W-:-:S02]  /*0fe0*/  HADD2.F32 R32, -RZ, R33.H0_H0 ;  /* 0x20000021ff207230 */ /* 0x000fc40000004100 */
[----:B------:R-:W-:Y:S01]  /*0ff0*/  FMUL.FTZ R10, R28, R10 ;  /* 0x0000000a1c0a7220 */ /* 0x000fe20000410000 */
[----:B------:R-:W-:Y:S01]  /*1000*/  FADD.FTZ R34, -R14, R34 ;  /* 0x000000220e227221 */ /* 0x000fe20000010100 */
[----:B------:R-:W-:Y:S01]  /*1010*/  FMUL.FTZ R53, R35, -1.4426950216293334961 ;  /* 0xbfb8aa3b23357820 */ /* 0x000fe20000410000 */
[----:B------:R-:W-:Y:S02]  /*1020*/  FFMA.FTZ R9, R3, R9, R7 ;  /* 0x0000000903097223 */ /* 0x000fe40000010007 */
[----:B------:R-:W-:Y:S01]  /*1030*/  FMUL.FTZ R34, R28, R34 ;  /* 0x000000221c227220 */ /* 0x000fe20000410000 */
[----:B------:R-:W-:Y:S01]  /*1040*/  STL [R1+0x30], R29 ;  /* 0x0000301d01007387 */ /* 0x000fe20000100800 */
[----:B------:R-:W-:Y:S01]  /*1050*/  FADD.FTZ R32, -R14, R32 ;  /* 0x000000200e207221 */ /* 0x000fe20000010100 */
[----:B------:R-:W-:Y:S01]  /*1060*/  FMUL.FTZ R54, R48, -1.4426950216293334961 ;  /* 0xbfb8aa3b30367820 */ /* 0x000fe20000410000 */
[----:B------:R-:W-:Y:S01]  /*1070*/  HADD2.F32 R33, -RZ, R33.H1_H1 ;  /* 0x30000021ff217230 */ /* 0x000fe20000004100 */
[----:B------:R-:W-:Y:S01]  /*1080*/  STL [R1+0x48], R10 ;  /* 0x0000480a01007387 */ /* 0x000fe20000100800 */
[----:B------:R-:W-:Y:S01]  /*1090*/  FMUL.FTZ R47, R9, -1.4426950216293334961 ;  /* 0xbfb8aa3b092f7820 */ /* 0x000fe20000410000 */
[----:B------:R-:W0:Y:S01]  /*10a0*/  MUFU.EX2 R53, R53 ;  /* 0x0000003500357308 */ /* 0x000e220000000800 */
[----:B------:R-:W-:Y:S01]  /*10b0*/  FFMA.FTZ R38, R2, R34, R6 ;  /* 0x0000002202267223 */ /* 0x000fe20000010006 */
[----:B------:R-:W-:Y:S04]  /*10c0*/  STL [R1+0x40], R37 ;  /* 0x0000402501007387 */ /* 0x000fe80000100800 */
[----:B------:R1:W-:Y:S01]  /*10d0*/  STL [R1+0x44], R34 ;  /* 0x0000442201007387 */ /* 0x0003e20000100800 */
[----:B------:R-:W-:Y:S01]  /*10e0*/  FADD.FTZ R33, -R14, R33 ;  /* 0x000000210e217221 */ /* 0x000fe20000010100 */
[----:B------:R-:W3:Y:S01]  /*10f0*/  MUFU.EX2 R54, R54 ;  /* 0x0000003600367308 */ /* 0x000ee20000000800 */
[----:B-1----:R-:W-:Y:S01]  /*1100*/  FMUL.FTZ R34, R28, R32 ;  /* 0x000000201c227220 */ /* 0x002fe20000410000 */
[----:B------:R-:W-:-:S06]  /*1110*/  HADD2.F32 R32, -RZ, R42.H0_H0 ;  /* 0x2000002aff207230 */ /* 0x000fcc0000004100 */
[----:B------:R-:W1:Y:S01]  /*1120*/  MUFU.EX2 R47, R47 ;  /* 0x0000002f002f7308 */ /* 0x000e620000000800 */
[----:B------:R-:W-:Y:S01]  /*1130*/  FMUL.FTZ R33, R28, R33 ;  /* 0x000000211c217220 */ /* 0x000fe20000410000 */
[----:B------:R-:W-:Y:S01]  /*1140*/  FADD.FTZ R32, -R14, R32 ;  /* 0x000000200e207221 */ /* 0x000fe20000010100 */
[----:B------:R-:W-:Y:S01]  /*1150*/  FFMA.FTZ R46, R0, R37, R5 ;  /* 0x00000025002e7223 */ /* 0x000fe20000010005 */
[----:B------:R0:W-:Y:S02]  /*1160*/  STL [R1+0x38], R34 ;  /* 0x0000382201007387 */ /* 0x0001e40000100800 */
[----:B------:R-:W-:Y:S01]  /*1170*/  FMUL.FTZ R32, R28, R32 ;  /* 0x000000201c207220 */ /* 0x000fe20000410000 */
[----:B------:R-:W-:Y:S01]  /*1180*/  IADD3 R18, P1, R31, UR14, RZ ;  /* 0x0000000e1f127c10 */ /* 0x000fe2000ff3e0ff */
[----:B------:R3:W-:Y:S01]  /*1190*/  STL [R1+0x34], R33 ;  /* 0x0000342101007387 */ /* 0x0007e20000100800 */
[----:B------:R-:W-:Y:S01]  /*11a0*/  FFMA.FTZ R37, R4, R33, R8 ;  /* 0x0000002104257223 */ /* 0x000fe20000010008 */
[----:B------:R-:W-:-:S02]  /*11b0*/  HADD2.F32 R42, -RZ, R42.H1_H1 ;  /* 0x3000002aff2a7230 */ /* 0x000fc40000004100 */
[----:B------:R-:W-:Y:S01]  /*11c0*/  FFMA.FTZ R51, R3, R34, R7 ;  /* 0x0000002203337223 */ /* 0x000fe20000010007 */
[----:B------:R1:W-:Y:S01]  /*11d0*/  STL [R1+0x1c], R32 ;  /* 0x00001c2001007387 */ /* 0x0003e20000100800 */
[----:B------:R-:W-:Y:S01]  /*11e0*/  IADD3.X R19, R27, UR15, RZ, P1, !PT ;  /* 0x0000000f1b137c10 */ /* 0x000fe20008ffe4ff */
[--C-:B0-----:R-:W-:Y:S01]  /*11f0*/  FFMA.FTZ R34, R0, R32, R5.reuse ;  /* 0x0000002000227223 */ /* 0x101fe20000010005 */
[----:B------:R-:W-:Y:S01]  /*1200*/  FADD.FTZ R53, R53, 1 ;  /* 0x3f80000035357421 */ /* 0x000fe20000010000 */
[----:B---3--:R-:W-:Y:S01]  /*1210*/  IADD3 R33, R52, 0x2300, RZ ;  /* 0x0000230034217810 */ /* 0x008fe20007ffe0ff */
[----:B------:R-:W-:Y:S01]  /*1220*/  FFMA.FTZ R15, R0, R15, R5 ;  /* 0x0000000f000f7223 */ /* 0x000fe20000010005 */
[----:B------:R-:W0:Y:S01]  /*1230*/  MUFU.RCP R50, R50 ;  /* 0x0000003200327308 */ /* 0x000e220000001000 */
[----:B------:R-:W-:Y:S01]  /*1240*/  FMUL.FTZ R36, R11, -1.4426950216293334961 ;  /* 0xbfb8aa3b0b247820 */ /* 0x000fe20000410000 */
[----:B-1----:R-:W-:Y:S01]  /*1250*/  IADD3 R32, P0, R25, UR18, RZ ;  /* 0x0000001219207c10 */ /* 0x002fe2000ff1e0ff */
[----:B------:R-:W-:Y:S01]  /*1260*/  FADD.FTZ R42, -R14, R42 ;  /* 0x0000002a0e2a7221 */ /* 0x000fe20000010100 */
[----:B------:R-:W-:Y:S01]  /*1270*/  IADD3 R16, P1, R33, R16, RZ ;  /* 0x0000001021107210 */ /* 0x000fe20007f3e0ff */
[----:B------:R-:W-:Y:S01]  /*1280*/  FADD.FTZ R54, R54, 1 ;  /* 0x3f80000036367421 */ /* 0x000fe20000010000 */
[----:B------:R-:W-:Y:S01]  /*1290*/  IADD3.X R33, R24, UR19, RZ, P0, !PT ;  /* 0x0000001318217c10 */ /* 0x000fe200087fe4ff */
[----:B------:R-:W-:Y:S01]  /*12a0*/  FMUL.FTZ R49, R15, -1.4426950216293334961 ;  /* 0xbfb8aa3b0f317820 */ /* 0x000fe20000410000 */
[----:B------:R-:W-:Y:S01]  /*12b0*/  SHF.L.U32 R24, R16, 0x1, RZ ;  /* 0x0000000110187819 */ /* 0x000fe200000006ff */
[----:B------:R-:W-:Y:S01]  /*12c0*/  FFMA.FTZ R29, R3, R29, R7 ;  /* 0x0000001d031d7223 */ /* 0x000fe20000010007 */
[----:B------:R-:W-:Y:S01]  /*12d0*/  FADD.FTZ R47, R47, 1 ;  /* 0x3f8000002f2f7421 */ /* 0x000fe20000010000 */
[----:B------:R-:W-:Y:S01]  /*12e0*/  FMUL.FTZ R42, R28, R42 ;  /* 0x0000002a1c2a7220 */ /* 0x000fe20000410000 */
[----:B------:R-:W1:Y:S01]  /*12f0*/  MUFU.RCP R53, R53 ;  /* 0x0000003500357308 */ /* 0x000e620000001000 */
[----:B------:R-:W-:Y:S01]  /*1300*/  MOV R25, 0x28 ;  /* 0x0000002800197802 */ /* 0x000fe20000000f00 */
[----:B------:R-:W-:Y:S01]  /*1310*/  FFMA.FTZ R10, R4, R10, R8 ;  /* 0x0000000a040a7223 */ /* 0x000fe20000010008 */
[----:B------:R-:W-:Y:S01]  /*1320*/  FMUL.FTZ R39, R29, -1.4426950216293334961 ;  /* 0xbfb8aa3b1d277820 */ /* 0x000fe20000410000 */
[----:B------:R-:W-:Y:S04]  /*1330*/  STL [R1+0x74], R24 ;  /* 0x0000741801007387 */ /* 0x000fe80000100800 */
[----:B------:R-:W3:Y:S01]  /*1340*/  MUFU.EX2 R36, R36 ;  /* 0x0000002400247308 */ /* 0x000ee20000000800 */
[----:B------:R0:W-:Y:S01]  /*1350*/  STL [R1+0x18], R42 ;  /* 0x0000182a01007387 */ /* 0x0001e20000100800 */
[----:B------:R-:W-:Y:S01]  /*1360*/  FMUL.FTZ R44, R10, -1.4426950216293334961 ;  /* 0xbfb8aa3b0a2c7820 */ /* 0x000fe20000410000 */
[----:B------:R-:W-:Y:S01]  /*1370*/  IADD3.X R17, RZ, R17, RZ, P1, !PT ;  /* 0x00000011ff117210 */ /* 0x000fe20000ffe4ff */
[----:B------:R-:W-:Y:S01]  /*1380*/  FMUL.FTZ R55, R46, -1.4426950216293334961 ;  /* 0xbfb8aa3b2e377820 */ /* 0x000fe20000410000 */
[----:B------:R-:W-:Y:S01]  /*1390*/  FMUL.FTZ R56, R38, -1.4426950216293334961 ;  /* 0xbfb8aa3b26387820 */ /* 0x000fe20000410000 */
[----:B------:R-:W-:Y:S01]  /*13a0*/  FMUL.FTZ R57, R51, -1.4426950216293334961 ;  /* 0xbfb8aa3b33397820 */ /* 0x000fe20000410000 */
[----:B------:R-:W4:Y:S01]  /*13b0*/  LDG.E.64.CONSTANT R18, desc[UR12][R18.64] ;  /* 0x0000000c12127981 */ /* 0x000f22000c1e9b00 */
[----:B------:R-:W-:Y:S03]  /*13c0*/  MUFU.RCP R52, R54 ;  /* 0x0000003600347308 */ /* 0x000fe60000001000 */
[----:B------:R-:W4:Y:S05]  /*13d0*/  LDG.E.64.CONSTANT R32, desc[UR12][R32.64] ;  /* 0x0000000c20207981 */ /* 0x000f2a000c1e9b00 */
[----:B------:R1:W-:Y:S08]  /*13e0*/  MUFU.RCP R54, R47 ;  /* 0x0000002f00367308 */ /* 0x0003f00000001000 */
[----:B------:R-:W3:Y:S01]  /*13f0*/  MUFU.EX2 R49, R49 ;  /* 0x0000003100317308 */ /* 0x000ee20000000800 */
[----:B-1----:R-:W-:Y:S01]  /*1400*/  FFMA.FTZ R47, R2, R42, R6 ;  /* 0x0000002a022f7223 */ /* 0x002fe20000010006 */
[----:B0-----:R-:W-:Y:S01]  /*1410*/  IMAD R42, R59, R25, UR6 ;  /* 0x000000063b2a7e24 */ /* 0x001fe2000f8e0219 */
[----:B------:R-:W-:-:S04]  /*1420*/  SHF.L.U64.HI R25, R16, 0x1, R17 ;  /* 0x0000000110197819 */ /* 0x000fc80000010211 */
[----:B------:R-:W-:Y:S01]  /*1430*/  LEA R42, R58, R42, 0x3 ;  /* 0x0000002a3a2a7211 */ /* 0x000fe200078e18ff */
[----:B------:R-:W0:Y:S01]  /*1440*/  MUFU.EX2 R39, R39 ;  /* 0x0000002700277308 */ /* 0x000e220000000800 */
[----:B------:R-:W-:Y:S01]  /*1450*/  FADD.FTZ R58, -R50, 1 ;  /* 0x3f800000323a7421 */ /* 0x000fe20000010100 */
[----:B------:R-:W-:Y:S03]  /*1460*/  STL [R1+0x70], R25 ;  /* 0x0000701901007387 */ /* 0x000fe60000100800 */
[----:B------:R-:W-:-:S03]  /*1470*/  FFMA.FTZ R45, R45, R58, 1 ;  /* 0x3f8000002d2d7423 */ /* 0x000fc6000001003a */
[----:B------:R-:W1:Y:S01]  /*1480*/  MUFU.EX2 R44, R44 ;  /* 0x0000002c002c7308 */ /* 0x000e620000000800 */
[----:B------:R-:W-:Y:S01]  /*1490*/  FADD.FTZ R58, -R53, 1 ;  /* 0x3f800000353a7421 */ /* 0x000fe20000010100 */
[----:B------:R0:W-:Y:S01]  /*14a0*/  STL [R1+0xb0], R42 ;  /* 0x0000b02a01007387 */ /* 0x0001e20000100800 */
[----:B---3--:R-:W-:Y:S01]  /*14b0*/  FADD.FTZ R36, R36, 1 ;  /* 0x3f80000024247421 */ /* 0x008fe20000010000 */
[----:B------:R-:W-:Y:S01]  /*14c0*/  FADD.FTZ R49, R49, 1 ;  /* 0x3f80000031317421 */ /* 0x000fe20000010000 */
[----:B------:R-:W-:-:S03]  /*14d0*/  FFMA.FTZ R35, R35, R58, 1 ;  /* 0x3f80000023237423 */ /* 0x000fc6000001003a */
[----:B------:R3:W1:Y:S01]  /*14e0*/  MUFU.RCP R58, R36 ;  /* 0x00000024003a7308 */ /* 0x0006620000001000 */
[----:B0-----:R-:W-:Y:S01]  /*14f0*/  FADD.FTZ R42, -R52, 1 ;  /* 0x3f800000342a7421 */ /* 0x001fe20000010100 */
[----:B------:R-:W-:-:S03]  /*1500*/  FADD.FTZ R39, R39, 1 ;  /* 0x3f80000027277421 */ /* 0x000fc60000010000 */
[----:B------:R-:W-:Y:S01]  /*1510*/  FFMA.FTZ R48, R48, R42, 1 ;  /* 0x3f80000030307423 */ /* 0x000fe2000001002a */
[--C-:B---3--:R-:W-:Y:S02]  /*1520*/  HADD2.F32 R36, -RZ, R43.reuse.H0_H0 ;  /* 0x2000002bff247230 */ /* 0x108fe40000004100 */
[----:B------:R0:W3:Y:S01]  /*1530*/  MUFU.RCP R42, R49 ;  /* 0x00000031002a7308 */ /* 0x0000e20000001000 */
[----:B------:R-:W-:Y:S02]  /*1540*/  HADD2.F32 R43, -RZ, R43.H1_H1 ;  /* 0x3000002bff2b7230 */ /* 0x000fe40000004100 */
[----:B-1----:R-:W-:Y:S01]  /*1550*/  FADD.FTZ R44, R44, 1 ;  /* 0x3f8000002c2c7421 */ /* 0x002fe20000010000 */
[C---:B------:R-:W-:Y:S02]  /*1560*/  FADD.FTZ R36, -R14.reuse, R36 ;  /* 0x000000240e247221 */ /* 0x040fe40000010100 */
[----:B------:R-:W-:Y:S01]  /*1570*/  FADD.FTZ R43, -R14, R43 ;  /* 0x0000002b0e2b7221 */ /* 0x000fe20000010100 */
[----:B0-----:R-:W-:Y:S01]  /*1580*/  FADD.FTZ R49, -R54, 1 ;  /* 0x3f80000036317421 */ /* 0x001fe20000010100 */
[----:B------:R-:W-:Y:S03]  /*1590*/  MUFU.RCP R39, R39 ;  /* 0x0000002700277308 */ /* 0x000fe60000001000 */
[----:B------:R-:W-:Y:S01]  /*15a0*/  FFMA.FTZ R49, R9, R49, 1 ;  /* 0x3f80000009317423 */ /* 0x000fe20000010031 */
[----:B------:R-:W-:Y:S01]  /*15b0*/  FMUL.FTZ R9, R50, R45 ;  /* 0x0000002d32097220 */ /* 0x000fe20000410000 */
[----:B------:R-:W-:Y:S01]  /*15c0*/  FMUL.FTZ R45, R52, R48 ;  /* 0x00000030342d7220 */ /* 0x000fe20000410000 */
[C---:B------:R-:W-:Y:S01]  /*15d0*/  FMUL.FTZ R50, R28.reuse, R36 ;  /* 0x000000241c327220 */ /* 0x040fe20000410000 */
[----:B------:R-:W-:Y:S01]  /*15e0*/  FMUL.FTZ R36, R28, R43 ;  /* 0x0000002b1c247220 */ /* 0x000fe20000410000 */
[----:B------:R0:W1:Y:S01]  /*15f0*/  MUFU.RCP R52, R44 ;  /* 0x0000002c00347308 */ /* 0x0000620000001000 */
[----:B------:R-:W-:-:S02]  /*1600*/  HADD2.F32 R43, -RZ, R41.H1_H1 ;  /* 0x30000029ff2b7230 */ /* 0x000fc40000004100 */
[----:B------:R-:W-:Y:S01]  /*1610*/  FMUL.FTZ R54, R54, R49 ;  /* 0x0000003136367220 */ /* 0x000fe20000410000 */
[----:B------:R-:W-:Y:S01]  /*1620*/  FMUL.FTZ R53, R53, R35 ;  /* 0x0000002335357220 */ /* 0x000fe20000410000 */
[----:B0-----:R-:W-:Y:S02]  /*1630*/  HADD2.F32 R44, -RZ, R41.H0_H0 ;  /* 0x20000029ff2c7230 */ /* 0x001fe40000004100 */
[----:B------:R-:W-:Y:S02]  /*1640*/  HADD2.F32 R41, -RZ, R26.H0_H0 ;  /* 0x2000001aff297230 */ /* 0x000fe40000004100 */
[----:B------:R-:W-:-:S03]  /*1650*/  HADD2.F32 R35, -RZ, R40.H0_H0 ;  /* 0x20000028ff237230 */ /* 0x000fc60000004100 */
[----:B------:R-:W-:Y:S01]  /*1660*/  FADD.FTZ R41, -R14, R41 ;  /* 0x000000290e297221 */ /* 0x000fe20000010100 */
[----:B------:R-:W-:Y:S02]  /*1670*/  HADD2.F32 R40, -RZ, R40.H1_H1 ;  /* 0x30000028ff287230 */ /* 0x000fe40000004100 */
[----:B------:R-:W-:Y:S01]  /*1680*/  FMUL.FTZ R44, R44, R54 ;  /* 0x000000362c2c7220 */ /* 0x000fe20000410000 */
[----:B------:R-:W-:Y:S01]  /*1690*/  FMUL.FTZ R54, R28, R41 ;  /* 0x000000291c367220 */ /* 0x000fe20000410000 */
[----:B------:R-:W-:Y:S01]  /*16a0*/  FADD.FTZ R41, -R58, 1 ;  /* 0x3f8000003a297421 */ /* 0x000fe20000010100 */
[----:B------:R-:W-:Y:S01]  /*16b0*/  FMUL.FTZ R45, R40, R45 ;  /* 0x0000002d282d7220 */ /* 0x000fe20000410000 */
[----:B------:R0:W-:Y:S01]  /*16c0*/  STL [R1+0x14], R50 ;  /* 0x0000143201007387 */ /* 0x0001e20000100800 */
[----:B------:R-:W-:Y:S01]  /*16d0*/  FFMA.FTZ R48, R3, R50, R7 ;  /* 0x0000003203307223 */ /* 0x000fe20000010007 */
[----:B---3--:R-:W-:Y:S01]  /*16e0*/  FADD.FTZ R40, -R42, 1 ;  /* 0x3f8000002a287421 */ /* 0x008fe20000010100 */
[----:B------:R-:W-:Y:S01]  /*16f0*/  FFMA.FTZ R41, R11, R41, 1 ;  /* 0x3f8000000b297423 */ /* 0x000fe20000010029 */
[----:B-1----:R-:W-:-:S02]  /*1700*/  FADD.FTZ R11, -R52, 1 ;  /* 0x3f800000340b7421 */ /* 0x002fc40000010100 */
[----:B------:R-:W-:Y:S01]  /*1710*/  FFMA.FTZ R40, R15, R40, 1 ;  /* 0x3f8000000f287423 */ /* 0x000fe20000010028 */
[----:B0-----:R-:W-:Y:S01]  /*1720*/  FADD.FTZ R50, -R39, 1 ;  /* 0x3f80000027327421 */ /* 0x001fe20000010100 */
[----:B------:R-:W-:Y:S01]  /*1730*/  IADD3 R16, P0, R24, UR14, RZ ;  /* 0x0000000e18107c10 */ /* 0x000fe2000ff1e0ff */
[----:B------:R-:W-:Y:S02]  /*1740*/  FFMA.FTZ R10, R10, R11, 1 ;  /* 0x3f8000000a0a7423 */ /* 0x000fe4000001000b */
[----:B------:R-:W-:Y:S01]  /*1750*/  FFMA.FTZ R29, R29, R50, 1 ;  /* 0x3f8000001d1d7423 */ /* 0x000fe20000010032 */
[----:B------:R-:W-:Y:S01]  /*1760*/  FMUL.FTZ R42, R42, R40 ;  /* 0x000000282a2a7220 */ /* 0x000fe20000410000 */
[----:B------:R-:W-:Y:S01]  /*1770*/  IADD3.X R17, R25, UR15, RZ, P0, !PT ;  /* 0x0000000f19117c10 */ /* 0x000fe200087fe4ff */
[----:B------:R-:W-:Y:S01]  /*1780*/  STL [R1+0x10], R36 ;  /* 0x0000102401007387 */ /* 0x000fe20000100800 */
[----:B------:R-:W-:Y:S01]  /*1790*/  FMUL.FTZ R40, R39, R29 ;  /* 0x0000001d27287220 */ /* 0x000fe20000410000 */
[----:B------:R-:W-:Y:S01]  /*17a0*/  FMUL.FTZ R39, R52, R10 ;  /* 0x0000000a34277220 */ /* 0x000fe20000410000 */
[----:B------:R-:W-:Y:S01]  /*17b0*/  IADD3 R10, P0, R31, UR18, RZ ;  /* 0x000000121f0a7c10 */ /* 0x000fe2000ff1e0ff */
[----:B------:R-:W-:Y:S01]  /*17c0*/  STL [R1+0x124], R44 ;  /* 0x0001242c01007387 */ /* 0x000fe20000100800 */
[----:B------:R-:W0:Y:S08]  /*17d0*/  MUFU.EX2 R55, R55 ;  /* 0x0000003700377308 */ /* 0x000e300000000800 */
[----:B------:R-:W1:Y:S01]  /*17e0*/  MUFU.EX2 R56, R56 ;  /* 0x0000003800387308 */ /* 0x000e620000000800 */
[----:B------:R3:W-:Y:S01]  /*17f0*/  STL [R1+0xc], R54 ;  /* 0x00000c3601007387 */ /* 0x0007e20000100800 */
[----:B------:R-:W-:-:S06]  /*1800*/  IADD3.X R11, R27, UR19, RZ, P0, !PT ;  /* 0x000000131b0b7c10 */ /* 0x000fcc00087fe4ff */
[----:B------:R-:W3:Y:S01]  /*1810*/  MUFU.EX2 R57, R57 ;  /* 0x0000003900397308 */ /* 0x000ee20000000800 */
[----:B------:R-:W2:Y:S01]  /*1820*/  LDL.LU R31, [R1+0x134] ;  /* 0x00013400011f7983 */ /* 0x000ea20000300800 */
[----:B------:R-:W-:Y:S01]  /*1830*/  FMUL.FTZ R41, R58, R41 ;  /* 0x000000293a297220 */ /* 0x000fe20000410000 */
[----:B------:R-:W-:Y:S01]  /*1840*/  FFMA.FTZ R15, R0, R54, R5 ;  /* 0x00000036000f7223 */ /* 0x000fe20000010005 */
[----:B------:R-:W-:Y:S01]  /*1850*/  FMUL.FTZ R43, R43, R53 ;  /* 0x000000352b2b7220 */ /* 0x000fe20000410000 */
[----:B------:R-:W4:Y:S01]  /*1860*/  LDL.LU R27, [R1+0x130] ;  /* 0x00013000011b7983 */ /* 0x000f220000300800 */
[----:B0-----:R-:W-:Y:S01]  /*1870*/  FADD.FTZ R55, R55, 1 ;  /* 0x3f80000037377421 */ /* 0x001fe20000010000 */
[----:B------:R-:W-:Y:S02]  /*1880*/  HADD2.F32 R29, -RZ, R26.H1_H1 ;  /* 0x3000001aff1d7230 */ /* 0x000fe40000004100 */
[----:B------:R-:W-:Y:S01]  /*1890*/  FMUL.FTZ R60, R37, -1.4426950216293334961 ;  /* 0xbfb8aa3b253c7820 */ /* 0x000fe20000410000 */
[----:B------:R-:W2:Y:S01]  /*18a0*/  LDG.E.64.CONSTANT R16, desc[UR12][R16.64] ;  /* 0x0000000c10107981 */ /* 0x000ea2000c1e9b00 */
[----:B------:R1:W-:Y:S01]  /*18b0*/  MUFU.RCP R52, R55 ;  /* 0x0000003700347308 */ /* 0x0003e20000001000 */
[----:B------:R-:W-:-:S02]  /*18c0*/  HADD2.F32 R26, -RZ, R30.H0_H0 ;  /* 0x2000001eff1a7230 */ /* 0x000fc40000004100 */
[----:B------:R-:W-:Y:S01]  /*18d0*/  FMUL.FTZ R59, R47, -1.4426950216293334961 ;  /* 0xbfb8aa3b2f3b7820 */ /* 0x000fe20000410000 */
[----:B------:R-:W2:Y:S01]  /*18e0*/  LDG.E.64.CONSTANT R10, desc[UR12][R10.64] ;  /* 0x0000000c0a0a7981 */ /* 0x000ea2000c1e9b00 */
[----:B------:R-:W-:Y:S01]  /*18f0*/  FMUL.FTZ R9, R35, R9 ;  /* 0x0000000923097220 */ /* 0x000fe20000410000 */
[----:B------:R-:W-:Y:S01]  /*1900*/  FMUL.FTZ R61, R34, -1.4426950216293334961 ;  /* 0xbfb8aa3b223d7820 */ /* 0x000fe20000410000 */
[----:B------:R-:W-:Y:S01]  /*1910*/  FFMA.FTZ R49, R4, R36, R8 ;  /* 0x0000002404317223 */ /* 0x000fe20000010008 */
[----:B------:R-:W-:Y:S01]  /*1920*/  UIADD3 UR7, UP0, UR10, 0xa, URZ ;  /* 0x0000000a0a077890 */ /* 0x000fe2000ff1e03f */
[----:B-1----:R-:W-:Y:S01]  /*1930*/  FADD.FTZ R55, R56, 1 ;  /* 0x3f80000038377421 */ /* 0x002fe20000010000 */
[----:B------:R-:W-:Y:S01]  /*1940*/  HADD2.F32 R30, -RZ, R30.H1_H1 ;  /* 0x3000001eff1e7230 */ /* 0x000fe20000004100 */
[----:B------:R-:W-:-:S04]  /*1950*/  ULDC.64 UR14, c[0x0][0x258] ;  /* 0x00009600000e7ab9 */ /* 0x000fc80000000a00 */
[----:B------:R-:W0:Y:S01]  /*1960*/  MUFU.RCP R55, R55 ;  /* 0x0000003700377308 */ /* 0x000e220000001000 */
[----:B------:R-:W-:Y:S01]  /*1970*/  FADD.FTZ R29, -R14, R29 ;  /* 0x0000001d0e1d7221 */ /* 0x000fe20000010100 */
[----:B------:R-:W-:Y:S01]  /*1980*/  FMUL.FTZ R41, R30, R41 ;  /* 0x000000291e297220 */ /* 0x000fe20000410000 */
[----:B---3--:R-:W-:Y:S02]  /*1990*/  FADD.FTZ R54, R57, 1 ;  /* 0x3f80000039367421 */ /* 0x008fe40000010000 */
[----:B------:R-:W-:-:S04]  /*19a0*/  FMUL.FTZ R44, R28, R29 ;  /* 0x0000001d1c2c7220 */ /* 0x000fc80000410000 */
[----:B------:R-:W1:Y:S01]  /*19b0*/  MUFU.RCP R54, R54 ;  /* 0x0000003600367308 */ /* 0x000e620000001000 */
[----:B------:R3:W-:Y:S01]  /*19c0*/  STL [R1+0x8], R44 ;  /* 0x0000082c01007387 */ /* 0x0007e20000100800 */
[----:B------:R-:W-:Y:S01]  /*19d0*/  FFMA.FTZ R29, R2, R44, R6 ;  /* 0x0000002c021d7223 */ /* 0x000fe20000010006 */
[----:B----4-:R-:W-:Y:S02]  /*19e0*/  HADD2.F32 R30, -RZ, R27.H0_H0 ;  /* 0x2000001bff1e7230 */ /* 0x010fe40000004100 */
[----:B--2---:R-:W-:-:S03]  /*19f0*/  HADD2.F32 R53, -RZ, R31.H0_H0 ;  /* 0x2000001fff357230 */ /* 0x004fc60000004100 */
[----:B------:R-:W-:Y:S01]  /*1a00*/  FADD.FTZ R30, -R14, R30 ;  /* 0x0000001e0e1e7221 */ /* 0x000fe20000010100 */
[----:B------:R-:W-:-:S03]  /*1a10*/  HADD2.F32 R31, -RZ, R31.H1_H1 ;  /* 0x3000001fff1f7230 */ /* 0x000fc60000004100 */
[----:B---3--:R-:W-:Y:S01]  /*1a20*/  FMUL.FTZ R44, R28, R30 ;  /* 0x0000001e1c2c7220 */ /* 0x008fe20000410000 */
[----:B0-----:R-:W-:Y:S01]  /*1a30*/  FADD.FTZ R30, -R55, 1 ;  /* 0x3f800000371e7421 */ /* 0x001fe20000010100 */
[----:B------:R-:W-:Y:S01]  /*1a40*/  FMUL.FTZ R39, R31, R39 ;  /* 0x000000271f277220 */ /* 0x000fe20000410000 */
[----:B------:R-:W-:Y:S02]  /*1a50*/  FADD.FTZ R31, -R52, 1 ;  /* 0x3f800000341f7421 */ /* 0x000fe40000010100 */
[----:B------:R-:W-:Y:S01]  /*1a60*/  FFMA.FTZ R30, R38, R30, 1 ;  /* 0x3f800000261e7423 */ /* 0x000fe2000001001e */
[----:B------:R0:W-:Y:S01]  /*1a70*/  STL [R1+0x4], R44 ;  /* 0x0000042c01007387 */ /* 0x0001e20000100800 */
[----:B------:R-:W-:Y:S02]  /*1a80*/  FFMA.FTZ R31, R46, R31, 1 ;  /* 0x3f8000002e1f7423 */ /* 0x000fe4000001001f */
[----:B------:R-:W-:Y:S01]  /*1a90*/  FMUL.FTZ R55, R55, R30 ;  /* 0x0000001e37377220 */ /* 0x000fe20000410000 */
[----:B------:R-:W-:-:S02]  /*1aa0*/  IADD3 R30, P0, R24, UR18, RZ ;  /* 0x00000012181e7c10 */ /* 0x000fc4000ff1e0ff */
[----:B------:R-:W2:Y:S01]  /*1ab0*/  LDL.LU R24, [R1+0x12c] ;  /* 0x00012c0001187983 */ /* 0x000ea20000300800 */
[----:B------:R-:W-:Y:S01]  /*1ac0*/  FMUL.FTZ R38, R52, R31 ;  /* 0x0000001f34267220 */ /* 0x000fe20000410000 */
[----:B-1----:R-:W-:-:S04]  /*1ad0*/  FADD.FTZ R31, -R54, 1 ;  /* 0x3f800000361f7421 */ /* 0x002fc80000010100 */
[----:B------:R-:W-:Y:S01]  /*1ae0*/  FFMA.FTZ R51, R51, R31, 1 ;  /* 0x3f80000033337423 */ /* 0x000fe2000001001f */
[----:B------:R-:W-:Y:S02]  /*1af0*/  IADD3.X R31, R25, UR19, RZ, P0, !PT ;  /* 0x00000013191f7c10 */ /* 0x000fe400087fe4ff */
[----:B------:R-:W3:Y:S01]  /*1b00*/  LDL.LU R25, [R1+0x128] ;  /* 0x0001280001197983 */ /* 0x000ee20000300800 */
[----:B------:R-:W1:Y:S01]  /*1b10*/  MUFU.EX2 R60, R60 ;  /* 0x0000003c003c7308 */ /* 0x000e620000000800 */
[----:B------:R-:W-:Y:S01]  /*1b20*/  FMUL.FTZ R35, R48, -1.4426950216293334961 ;  /* 0xbfb8aa3b30237820 */ /* 0x000fe20000410000 */
[----:B------:R-:W-:-:S06]  /*1b30*/  FMUL.FTZ R36, R49, -1.4426950216293334961 ;  /* 0xbfb8aa3b31247820 */ /* 0x000fcc0000410000 */
[----:B------:R-:W-:Y:S08]  /*1b40*/  MUFU.EX2 R59, R59 ;  /* 0x0000003b003b7308 */ /* 0x000ff00000000800 */
[----:B------:R-:W-:Y:S01]  /*1b50*/  MUFU.EX2 R61, R61 ;  /* 0x0000003d003d7308 */ /* 0x000fe20000000800 */
[----:B-1----:R-:W-:Y:S01]  /*1b60*/  FADD.FTZ R56, R60, 1 ;  /* 0x3f8000003c387421 */ /* 0x002fe20000010000 */
[----:B------:R-:W-:Y:S01]  /*1b70*/  FMUL.FTZ R40, R53, R40 ;  /* 0x0000002835287220 */ /* 0x000fe20000410000 */
[----:B------:R-:W-:-:S02]  /*1b80*/  HADD2.F32 R27, -RZ, R27.H1_H1 ;  /* 0x3000001bff1b7230 */ /* 0x000fc40000004100 */
[----:B------:R-:W-:Y:S01]  /*1b90*/  FMUL.FTZ R50, R15, -1.4426950216293334961 ;  /* 0xbfb8aa3b0f327820 */ /* 0x000fe20000410000 */
[----:B------:R-:W-:Y:S01]  /*1ba0*/  FFMA.FTZ R46, R3, R44, R7 ;  /* 0x0000002c032e7223 */ /* 0x000fe20000010007 */
[----:B------:R-:W-:Y:S01]  /*1bb0*/  FMUL.FTZ R54, R54, R51 ;  /* 0x0000003336367220 */ /* 0x000fe20000410000 */
[----:B------:R-:W-:Y:S01]  /*1bc0*/  FMUL.FTZ R42, R26, R42 ;  /* 0x0000002a1a2a7220 */ /* 0x000fe20000410000 */
[----:B------:R-:W1:Y:S01]  /*1bd0*/  MUFU.RCP R56, R56 ;  /* 0x0000003800387308 */ /* 0x000e620000001000 */
[----:B------:R-:W4:Y:S07]  /*1be0*/  LDG.E.64.CONSTANT R30, desc[UR12][R30.64] ;  /* 0x0000000c1e1e7981 */ /* 0x000f2e000c1e9b00 */
[----:B------:R-:W0:Y:S08]  /*1bf0*/  MUFU.EX2 R35, R35 ;  /* 0x0000002300237308 */ /* 0x000e300000000800 */
[----:B------:R-:W0:Y:S01]  /*1c00*/  MUFU.EX2 R36, R36 ;  /* 0x0000002400247308 */ /* 0x000e220000000800 */
[----:B-1----:R-:W-:Y:S01]  /*1c10*/  FADD.FTZ R53, -R56, 1 ;  /* 0x3f80000038357421 */ /* 0x002fe20000010100 */
[----:B------:R-:W-:Y:S01]  /*1c20*/  FADD.FTZ R58, -R14, R27 ;  /* 0x0000001b0e3a7221 */ /* 0x000fe20000010100 */
[----:B------:R-:W-:-:S02]  /*1c30*/  FADD.FTZ R59, R59, 1 ;  /* 0x3f8000003b3b7421 */ /* 0x000fc40000010000 */
[----:B------:R-:W-:Y:S01]  /*1c40*/  FFMA.FTZ R37, R37, R53, 1 ;  /* 0x3f80000025257423 */ /* 0x000fe20000010035 */
[----:B------:R-:W-:Y:S01]  /*1c50*/  FADD.FTZ R61, R61, 1 ;  /* 0x3f8000003d3d7421 */ /* 0x000fe20000010000 */
[----:B0-----:R-:W-:Y:S01]  /*1c60*/  FMUL.FTZ R44, R28, R58 ;  /* 0x0000003a1c2c7220 */ /* 0x001fe20000410000 */
[----:B------:R-:W-:Y:S01]  /*1c70*/  FADD.FTZ R57, R35, 1 ;  /* 0x3f80000023397421 */ /* 0x000fe20000010000 */
[----:B------:R-:W-:Y:S01]  /*1c80*/  FMUL.FTZ R35, R56, R37 ;  /* 0x0000002538237220 */ /* 0x000fe20000410000 */
[----:B------:R-:W-:Y:S01]  /*1c90*/  MUFU.EX2 R50, R50 ;  /* 0x0000003200327308 */ /* 0x000fe20000000800 */
[----:B------:R-:W-:Y:S01]  /*1ca0*/  FMUL.FTZ R26, R29, -1.4426950216293334961 ;  /* 0xbfb8aa3b1d1a7820 */ /* 0x000fe20000410000 */
[----:B------:R-:W-:-:S06]  /*1cb0*/  FADD.FTZ R36, R36, 1 ;  /* 0x3f80000024247421 */ /* 0x000fcc0000010000 */
[----:B------:R-:W-:Y:S08]  /*1cc0*/  MUFU.RCP R53, R59 ;  /* 0x0000003b00357308 */ /* 0x000ff00000001000 */
[----:B------:R-:W-:Y:S08]  /*1cd0*/  MUFU.RCP R51, R61 ;  /* 0x0000003d00337308 */ /* 0x000ff00000001000 */
[----:B------:R-:W-:Y:S01]  /*1ce0*/  MUFU.RCP R27, R57 ;  /* 0x00000039001b7308 */ /* 0x000fe20000001000 */
[----:B------:R-:W-:-:S07]  /*1cf0*/  FMUL.FTZ R52, R46, -1.4426950216293334961 ;  /* 0xbfb8aa3b2e347820 */ /* 0x000fce0000410000 */
[----:B------:R-:W0:Y:S08]  /*1d00*/  MUFU.EX2 R26, R26 ;  /* 0x0000001a001a7308 */ /* 0x000e300000000800 */
[----:B------:R-:W-:Y:S01]  /*1d10*/  MUFU.EX2 R52, R52 ;  /* 0x0000003400347308 */ /* 0x000fe20000000800 */
[----:B0-----:R-:W-:Y:S01]  /*1d20*/  FADD.FTZ R57, R26, 1 ;  /* 0x3f8000001a397421 */ /* 0x001fe20000010000 */
[----:B--2---:R-:W-:-:S02]  /*1d30*/  HADD2.F32 R56, -RZ, R24.H0_H0 ;  /* 0x20000018ff387230 */ /* 0x004fc40000004100 */
[----:B------:R-:W-:Y:S02]  /*1d40*/  HADD2.F32 R37, -RZ, R24.H1_H1 ;  /* 0x30000018ff257230 */ /* 0x000fe40000004100 */
[----:B------:R-:W-:Y:S01]  /*1d50*/  FFMA.FTZ R24, R4, R44, R8 ;  /* 0x0000002c04187223 */ /* 0x000fe20000010008 */
[----:B------:R-:W-:Y:S02]  /*1d60*/  FMUL.FTZ R38, R56, R38 ;  /* 0x0000002638267220 */ /* 0x000fe40000410000 */
[----:B------:R3:W0:Y:S01]  /*1d70*/  MUFU.RCP R56, R36 ;  /* 0x0000002400387308 */ /* 0x0006220000001000 */
[----:B------:R-:W-:Y:S01]  /*1d80*/  FMUL.FTZ R37, R37, R55 ;  /* 0x0000003725257220 */ /* 0x000fe20000410000 */
[----:B------:R-:W-:Y:S01]  /*1d90*/  FMUL.FTZ R55, R24, -1.4426950216293334961 ;  /* 0xbfb8aa3b18377820 */ /* 0x000fe20000410000 */
[--C-:B---3--:R-:W-:Y:S02]  /*1da0*/  HADD2.F32 R36, -RZ, R25.reuse.H0_H0 ;  /* 0x20000019ff247230 */ /* 0x108fe40000004100 */
[----:B------:R-:W-:-:S03]  /*1db0*/  HADD2.F32 R25, -RZ, R25.H1_H1 ;  /* 0x30000019ff197230 */ /* 0x000fc60000004100 */
[----:B------:R-:W1:Y:S01]  /*1dc0*/  MUFU.EX2 R55, R55 ;  /* 0x0000003700377308 */ /* 0x000e620000000800 */
[----:B------:R-:W-:Y:S01]  /*1dd0*/  FMUL.FTZ R36, R36, R54 ;  /* 0x0000003624247220 */ /* 0x000fe20000410000 */
[----:B------:R-:W-:Y:S01]  /*1de0*/  FMUL.FTZ R35, R25, R35 ;  /* 0x0000002319237220 */ /* 0x000fe20000410000 */
[----:B------:R-:W-:Y:S01]  /*1df0*/  FADD.FTZ R25, R50, 1 ;  /* 0x3f80000032197421 */ /* 0x000fe20000010000 */
[----:B------:R-:W-:Y:S01]  /*1e00*/  FADD.FTZ R50, -R53, 1 ;  /* 0x3f80000035327421 */ /* 0x000fe20000010100 */
[----:B------:R-:W-:-:S03]  /*1e10*/  FADD.FTZ R54, -R51, 1 ;  /* 0x3f80000033367421 */ /* 0x000fc60000010100 */
[----:B------:R-:W-:Y:S01]  /*1e20*/  FFMA.FTZ R47, R47, R50, 1 ;  /* 0x3f8000002f2f7423 */ /* 0x000fe20000010032 */
[----:B------:R-:W-:Y:S01]  /*1e30*/  FFMA.FTZ R34, R34, R54, 1 ;  /* 0x3f80000022227423 */ /* 0x000fe20000010036 */
[----:B0-----:R-:W-:Y:S01]  /*1e40*/  FADD.FTZ R50, -R56, 1 ;  /* 0x3f80000038327421 */ /* 0x001fe20000010100 */
[----:B------:R-:W-:Y:S01]  /*1e50*/  FADD.FTZ R54, -R27, 1 ;  /* 0x3f8000001b367421 */ /* 0x000fe20000010100 */
[----:B------:R-:W-:Y:S01]  /*1e60*/  FMUL.FTZ R53, R53, R47 ;  /* 0x0000002f35357220 */ /* 0x000fe20000410000 */
[--C-:B------:R-:W-:Y:S02]  /*1e70*/  HADD2.F32 R47, -RZ, R22.reuse.H0_H0 ;  /* 0x20000016ff2f7230 */ /* 0x100fe40000004100 */
[----:B------:R-:W-:Y:S01]  /*1e80*/  FFMA.FTZ R50, R49, R50, 1 ;  /* 0x3f80000031327423 */ /* 0x000fe20000010032 */
[----:B------:R-:W-:Y:S01]  /*1e90*/  FFMA.FTZ R26, R48, R54, 1 ;  /* 0x3f800000301a7423 */ /* 0x000fe20000010036 */
[----:B------:R-:W0:Y:S01]  /*1ea0*/  MUFU.RCP R25, R25 ;  /* 0x0000001900197308 */ /* 0x000e220000001000 */
[----:B-1----:R-:W-:Y:S01]  /*1eb0*/  FADD.FTZ R55, R55, 1 ;  /* 0x3f80000037377421 */ /* 0x002fe20000010000 */
[----:B------:R-:W-:Y:S01]  /*1ec0*/  FMUL.FTZ R50, R56, R50 ;  /* 0x0000003238327220 */ /* 0x000fe20000410000 */
[----:B------:R-:W-:Y:S01]  /*1ed0*/  FMUL.FTZ R26, R27, R26 ;  /* 0x0000001a1b1a7220 */ /* 0x000fe20000410000 */
[----:B------:R-:W-:-:S02]  /*1ee0*/  HADD2.F32 R56, -RZ, R22.H1_H1 ;  /* 0x30000016ff387230 */ /* 0x000fc40000004100 */
[C---:B------:R-:W-:Y:S01]  /*1ef0*/  FADD.FTZ R47, -R14.reuse, R47 ;  /* 0x0000002f0e2f7221 */ /* 0x040fe20000010100 */
[--C-:B------:R-:W-:Y:S02]  /*1f00*/  HADD2.F32 R22, -RZ, R20.reuse.H0_H0 ;  /* 0x20000014ff167230 */ /* 0x100fe40000004100 */
[----:B------:R-:W-:Y:S01]  /*1f10*/  HADD2.F32 R27, -RZ, R20.H1_H1 ;  /* 0x30000014ff1b7230 */ /* 0x000fe20000004100 */
[----:B------:R1:W-:Y:S01]  /*1f20*/  MUFU.RCP R48, R57 ;  /* 0x0000003900307308 */ /* 0x0003e20000001000 */
[----:B------:R-:W-:Y:S01]  /*1f30*/  FADD.FTZ R56, -R14, R56 ;  /* 0x000000380e387221 */ /* 0x000fe20000010100 */
[----:B------:R-:W-:-:S06]  /*1f40*/  FADD.FTZ R49, R52, 1 ;  /* 0x3f80000034317421 */ /* 0x000fcc0000010000 */
[----:B------:R-:W2:Y:S01]  /*1f50*/  MUFU.RCP R20, R55 ;  /* 0x0000003700147308 */ /* 0x000ea20000001000 */
[----:B-1----:R-:W-:Y:S01]  /*1f60*/  FMUL.FTZ R57, R28, R47 ;  /* 0x0000002f1c397220 */ /* 0x002fe20000410000 */
[----:B------:R-:W-:-:S03]  /*1f70*/  FMUL.FTZ R34, R51, R34 ;  /* 0x0000002233227220 */ /* 0x000fc60000410000 */
[----:B------:R-:W-:Y:S01]  /*1f80*/  FFMA.FTZ R47, R0, R57, R5 ;  /* 0x00000039002f7223 */ /* 0x000fe20000010005 */
[----:B------:R-:W-:Y:S01]  /*1f90*/  FMUL.FTZ R27, R27, R53 ;  /* 0x000000351b1b7220 */ /* 0x000fe20000410000 */
[----:B------:R-:W-:Y:S01]  /*1fa0*/  FMUL.FTZ R56, R28, R56 ;  /* 0x000000381c387220 */ /* 0x000fe20000410000 */
[--C-:B------:R-:W-:Y:S02]  /*1fb0*/  HADD2.F32 R53, -RZ, R21.reuse.H0_H0 ;  /* 0x20000015ff357230 */ /* 0x100fe40000004100 */
[----:B------:R-:W-:Y:S01]  /*1fc0*/  FMUL.FTZ R51, R47, -1.4426950216293334961 ;  /* 0xbfb8aa3b2f337820 */ /* 0x000fe20000410000 */
[----:B------:R-:W-:Y:S01]  /*1fd0*/  HADD2.F32 R54, -RZ, R21.H1_H1 ;  /* 0x30000015ff367230 */ /* 0x000fe20000004100 */
[----:B------:R-:W1:Y:S01]  /*1fe0*/  MUFU.RCP R49, R49 ;  /* 0x0000003100317308 */ /* 0x000e620000001000 */
[----:B------:R-:W-:Y:S01]  /*1ff0*/  FMUL.FTZ R34, R22, R34 ;  /* 0x0000002216227220 */ /* 0x000fe20000410000 */
[----:B0-----:R-:W-:Y:S01]  /*2000*/  FADD.FTZ R52, -R25, 1 ;  /* 0x3f80000019347421 */ /* 0x001fe20000010100 */
[----:B------:R-:W-:Y:S01]  /*2010*/  FFMA.FTZ R22, R2, R56, R6 ;  /* 0x0000003802167223 */ /* 0x000fe20000010006 */
[----:B------:R-:W-:Y:S01]  /*2020*/  FMUL.FTZ R21, R53, R26 ;  /* 0x0000001a35157220 */ /* 0x000fe20000410000 */
[----:B------:R-:W-:Y:S01]  /*2030*/  FMUL.FTZ R26, R54, R50 ;  /* 0x00000032361a7220 */ /* 0x000fe20000410000 */
[----:B------:R-:W-:Y:S01]  /*2040*/  FFMA.FTZ R52, R15, R52, 1 ;  /* 0x3f8000000f347423 */ /* 0x000fe20000010034 */
[----:B------:R-:W-:Y:S01]  /*2050*/  FMUL.FTZ R15, R22, -1.4426950216293334961 ;  /* 0xbfb8aa3b160f7820 */ /* 0x000fe20000410000 */
[----:B------:R-:W0:Y:S01]  /*2060*/  MUFU.EX2 R51, R51 ;  /* 0x0000003300337308 */ /* 0x000e220000000800 */
[----:B--2---:R-:W-:Y:S01]  /*2070*/  FADD.FTZ R54, -R20, 1 ;  /* 0x3f80000014367421 */ /* 0x004fe20000010100 */
[----:B------:R-:W-:-:S03]  /*2080*/  FADD.FTZ R50, -R48, 1 ;  /* 0x3f80000030327421 */ /* 0x000fc60000010100 */
[----:B------:R-:W-:Y:S01]  /*2090*/  FFMA.FTZ R54, R24, R54, 1 ;  /* 0x3f80000018367423 */ /* 0x000fe20000010036 */
[--C-:B------:R-:W-:Y:S02]  /*20a0*/  HADD2.F32 R24, -RZ, R23.reuse.H0_H0 ;  /* 0x20000017ff187230 */ /* 0x100fe40000004100 */
[----:B------:R-:W2:Y:S01]  /*20b0*/  MUFU.EX2 R15, R15 ;  /* 0x0000000f000f7308 */ /* 0x000ea20000000800 */
[----:B------:R-:W-:Y:S01]  /*20c0*/  FFMA.FTZ R50, R29, R50, 1 ;  /* 0x3f8000001d327423 */ /* 0x000fe20000010032 */
[----:B------:R-:W-:Y:S02]  /*20d0*/  HADD2.F32 R23, -RZ, R23.H1_H1 ;  /* 0x30000017ff177230 */ /* 0x000fe40000004100 */
[----:B------:R-:W-:Y:S01]  /*20e0*/  FADD.FTZ R55, -R14, R24 ;  /* 0x000000180e377221 */ /* 0x000fe20000010100 */
[----:B-1----:R-:W-:Y:S01]  /*20f0*/  FADD.FTZ R53, -R49, 1 ;  /* 0x3f80000031357421 */ /* 0x002fe20000010100 */
[----:B------:R-:W-:Y:S01]  /*2100*/  FMUL.FTZ R50, R48, R50 ;  /* 0x0000003230327220 */ /* 0x000fe20000410000 */
[----:B------:R-:W-:Y:S01]  /*2110*/  FMUL.FTZ R48, R20, R54 ;  /* 0x0000003614307220 */ /* 0x000fe20000410000 */
[----:B------:R-:W-:Y:S01]  /*2120*/  FMUL.FTZ R55, R28, R55 ;  /* 0x000000371c377220 */ /* 0x000fe20000410000 */
[----:B------:R-:W-:-:S02]  /*2130*/  HADD2.F32 R20, -RZ, R12.H0_H0 ;  /* 0x2000000cff147230 */ /* 0x000fc40000004100 */
[----:B------:R-:W-:Y:S01]  /*2140*/  FADD.FTZ R23, -R14, R23 ;  /* 0x000000170e177221 */ /* 0x000fe20000010100 */
[----:B------:R-:W-:Y:S01]  /*2150*/  FFMA.FTZ R53, R46, R53, 1 ;  /* 0x3f8000002e357423 */ /* 0x000fe20000010035 */
[----:B0-----:R-:W-:Y:S01]  /*2160*/  FADD.FTZ R51, R51, 1 ;  /* 0x3f80000033337421 */ /* 0x001fe20000010000 */
[----:B------:R-:W-:Y:S02]  /*2170*/  HADD2.F32 R12, -RZ, R12.H1_H1 ;  /* 0x3000000cff0c7230 */ /* 0x000fe40000004100 */
[----:B------:R-:W-:Y:S01]  /*2180*/  FFMA.FTZ R46, R3, R55, R7 ;  /* 0x00000037032e7223 */ /* 0x000fe20000010007 */
[----:B------:R-:W-:Y:S01]  /*2190*/  FMUL.FTZ R52, R25, R52 ;  /* 0x0000003419347220 */ /* 0x000fe20000410000 */
[----:B------:R-:W-:Y:S01]  /*21a0*/  FMUL.FTZ R54, R28, R23 ;  /* 0x000000171c367220 */ /* 0x000fe20000410000 */
[----:B------:R-:W-:Y:S01]  /*21b0*/  FMUL.FTZ R25, R49, R53 ;  /* 0x0000003531197220 */ /* 0x000fe20000410000 */
[----:B------:R-:W0:Y:S01]  /*21c0*/  MUFU.RCP R24, R51 ;  /* 0x0000003300187308 */ /* 0x000e220000001000 */
[----:B------:R-:W-:Y:S01]  /*21d0*/  FMUL.FTZ R12, R12, R50 ;  /* 0x000000320c0c7220 */ /* 0x000fe20000410000 */
[----:B------:R-:W-:-:S02]  /*21e0*/  HADD2.F32 R49, -RZ, R13.H0_H0 ;  /* 0x2000000dff317230 */ /* 0x000fc40000004100 */
[----:B------:R-:W-:Y:S01]  /*21f0*/  FMUL.FTZ R50, R46, -1.4426950216293334961 ;  /* 0xbfb8aa3b2e327820 */ /* 0x000fe20000410000 */
[----:B--2---:R-:W-:Y:S01]  /*2200*/  FADD.FTZ R15, R15, 1 ;  /* 0x3f8000000f0f7421 */ /* 0x004fe20000010000 */
[----:B------:R-:W-:Y:S01]  /*2210*/  FFMA.FTZ R29, R4, R54, R8 ;  /* 0x00000036041d7223 */ /* 0x000fe20000010008 */
[--C-:B------:R-:W-:Y:S02]  /*2220*/  HADD2.F32 R53, -RZ, R18.reuse.H0_H0 ;  /* 0x20000012ff357230 */ /* 0x100fe40000004100 */
[----:B------:R-:W-:Y:S01]  /*2230*/  FMUL.FTZ R25, R49, R25 ;  /* 0x0000001931197220 */ /* 0x000fe20000410000 */
[----:B------:R-:W-:Y:S02]  /*2240*/  HADD2.F32 R23, -RZ, R13.H1_H1 ;  /* 0x3000000dff177230 */ /* 0x000fe40000004100 */
[----:B------:R-:W-:Y:S01]  /*2250*/  FMUL.FTZ R49, R29, -1.4426950216293334961 ;  /* 0xbfb8aa3b1d317820 */ /* 0x000fe20000410000 */
[----:B------:R0:W1:Y:S01]  /*2260*/  MUFU.EX2 R13, R50 ;  /* 0x00000032000d7308 */ /* 0x0000620000000800 */
[----:B------:R-:W-:Y:S01]  /*2270*/  FADD.FTZ R53, -R14, R53 ;  /* 0x000000350e357221 */ /* 0x000fe20000010100 */
[----:B------:R-:W-:-:S06]  /*2280*/  HADD2.F32 R18, -RZ, R18.H1_H1 ;  /* 0x30000012ff127230 */ /* 0x000fcc0000004100 */
[----:B------:R-:W2:Y:S01]  /*2290*/  MUFU.RCP R15, R15 ;  /* 0x0000000f000f7308 */ /* 0x000ea20000001000 */
[----:B------:R-:W-:Y:S01]  /*22a0*/  FMUL.FTZ R53, R28, R53 ;  /* 0x000000351c357220 */ /* 0x000fe20000410000 */
[----:B------:R-:W-:Y:S01]  /*22b0*/  FMUL.FTZ R23, R23, R48 ;  /* 0x0000003017177220 */ /* 0x000fe20000410000 */
[----:B0-----:R-:W-:-:S05]  /*22c0*/  FADD.FTZ R50, -R24, 1 ;  /* 0x3f80000018327421 */ /* 0x001fca0000010100 */
[----:B------:R-:W0:Y:S01]  /*22d0*/  MUFU.EX2 R49, R49 ;  /* 0x0000003100317308 */ /* 0x000e220000000800 */
[----:B------:R-:W-:Y:S01]  /*22e0*/  FFMA.FTZ R48, R0, R53, R5 ;  /* 0x0000003500307223 */ /* 0x000fe20000010005 */
[----:B------:R-:W-:Y:S01]  /*22f0*/  FADD.FTZ R18, -R14, R18 ;  /* 0x000000120e127221 */ /* 0x000fe20000010100 */
[----:B------:R-:W-:Y:S01]  /*2300*/  FFMA.FTZ R50, R47, R50, 1 ;  /* 0x3f8000002f327423 */ /* 0x000fe20000010032 */
[----:B------:R-:W-:Y:S01]  /*2310*/  FMUL.FTZ R20, R20, R52 ;  /* 0x0000003414147220 */ /* 0x000fe20000410000 */
[----:B------:R-:W-:Y:S01]  /*2320*/  FMUL.FTZ R47, R48, -1.4426950216293334961 ;  /* 0xbfb8aa3b302f7820 */ /* 0x000fe20000410000 */
[----:B------:R-:W-:Y:S01]  /*2330*/  FMUL.FTZ R52, R28, R18 ;  /* 0x000000121c347220 */ /* 0x000fe20000410000 */
[----:B-1----:R-:W-:Y:S01]  /*2340*/  FADD.FTZ R13, R13, 1 ;  /* 0x3f8000000d0d7421 */ /* 0x002fe20000010000 */
[----:B------:R-:W-:Y:S01]  /*2350*/  FMUL.FTZ R24, R24, R50 ;  /* 0x0000003218187220 */ /* 0x000fe20000410000 */
[----:B------:R1:W-:Y:S01]  /*2360*/  MUFU.EX2 R18, R47 ;  /* 0x0000002f00127308 */ /* 0x0003e20000000800 */
[----:B--2---:R-:W-:-:S04]  /*2370*/  FADD.FTZ R50, -R15, 1 ;  /* 0x3f8000000f327421 */ /* 0x004fc80000010100 */
[----:B------:R-:W-:-:S03]  /*2380*/  FFMA.FTZ R22, R22, R50, 1 ;  /* 0x3f80000016167423 */ /* 0x000fc60000010032 */
[----:B------:R-:W2:Y:S01]  /*2390*/  MUFU.RCP R58, R13 ;  /* 0x0000000d003a7308 */ /* 0x000ea20000001000 */
[----:B-1----:R-:W-:Y:S01]  /*23a0*/  FFMA.FTZ R47, R2, R52, R6 ;  /* 0x00000034022f7223 */ /* 0x002fe20000010006 */
[----:B0-----:R-:W-:-:S03]  /*23b0*/  FADD.FTZ R49, R49, 1 ;  /* 0x3f80000031317421 */ /* 0x001fc60000010000 */
[----:B------:R-:W-:-:S03]  /*23c0*/  FMUL.FTZ R50, R47, -1.4426950216293334961 ;  /* 0xbfb8aa3b2f327820 */ /* 0x000fc60000410000 */
[----:B------:R-:W0:Y:S01]  /*23d0*/  MUFU.RCP R49, R49 ;  /* 0x0000003100317308 */ /* 0x000e220000001000 */
[----:B------:R-:W-:-:S07]  /*23e0*/  HADD2.F32 R51, -RZ, R19.H0_H0 ;  /* 0x20000013ff337230 */ /* 0x000fce0000004100 */
[----:B------:R-:W1:Y:S01]  /*23f0*/  MUFU.EX2 R50, R50 ;  /* 0x0000003200327308 */ /* 0x000e620000000800 */
[----:B--2---:R-:W-:Y:S01]  /*2400*/  FADD.FTZ R59, -R58, 1 ;  /* 0x3f8000003a3b7421 */ /* 0x004fe20000010100 */
[----:B------:R-:W-:-:S03]  /*2410*/  FADD.FTZ R51, -R14, R51 ;  /* 0x000000330e337221 */ /* 0x000fc60000010100 */
[----:B------:R-:W-:Y:S01]  /*2420*/  FFMA.FTZ R59, R46, R59, 1 ;  /* 0x3f8000002e3b7423 */ /* 0x000fe2000001003b */
[----:B------:R-:W-:Y:S01]  /*2430*/  FADD.FTZ R46, R18, 1 ;  /* 0x3f800000122e7421 */ /* 0x000fe20000010000 */
[----:B------:R-:W-:Y:S02]  /*2440*/  FMUL.FTZ R51, R28, R51 ;  /* 0x000000331c337220 */ /* 0x000fe40000410000 */
[----:B------:R-:W-:Y:S01]  /*2450*/  FMUL.FTZ R18, R58, R59 ;  /* 0x0000003b3a127220 */ /* 0x000fe20000410000 */
[----:B0-----:R-:W-:Y:S01]  /*2460*/  FADD.FTZ R59, -R49, 1 ;  /* 0x3f800000313b7421 */ /* 0x001fe20000010100 */
[----:B------:R-:W-:-:S03]  /*2470*/  FFMA.FTZ R13, R3, R51, R7 ;  /* 0x00000033030d7223 */ /* 0x000fc60000010007 */
[----:B------:R-:W-:Y:S01]  /*2480*/  FFMA.FTZ R59, R29, R59, 1 ;  /* 0x3f8000001d3b7423 */ /* 0x000fe2000001003b */
[----:B-1----:R-:W-:Y:S01]  /*2490*/  FADD.FTZ R50, R50, 1 ;  /* 0x3f80000032327421 */ /* 0x002fe20000010000 */
[----:B------:R-:W-:-:S03]  /*24a0*/  FMUL.FTZ R22, R15, R22 ;  /* 0x000000160f167220 */ /* 0x000fc60000410000 */
[----:B------:R0:W1:Y:S01]  /*24b0*/  MUFU.RCP R29, R50 ;  /* 0x00000032001d7308 */ /* 0x0000620000001000 */
[----:B------:R-:W-:Y:S01]  /*24c0*/  FMUL.FTZ R15, R13, -1.4426950216293334961 ;  /* 0xbfb8aa3b0d0f7820 */ /* 0x000fe20000410000 */
[--C-:B------:R-:W-:Y:S02]  /*24d0*/  HADD2.F32 R58, -RZ, R32.reuse.H1_H1 ;  /* 0x30000020ff3a7230 */ /* 0x100fe40000004100 */
[----:B0-----:R-:W-:Y:S02]  /*24e0*/  HADD2.F32 R50, -RZ, R32.H0_H0 ;  /* 0x20000020ff327230 */ /* 0x001fe40000004100 */
[----:B------:R-:W-:Y:S01]  /*24f0*/  FMUL.FTZ R32, R49, R59 ;  /* 0x0000003b31207220 */ /* 0x000fe20000410000 */
[--C-:B------:R-:W-:Y:S01]  /*2500*/  HADD2.F32 R49, -RZ, R33.reuse.H0_H0 ;  /* 0x20000021ff317230 */ /* 0x100fe20000004100 */
[----:B------:R-:W0:Y:S01]  /*2510*/  MUFU.EX2 R15, R15 ;  /* 0x0000000f000f7308 */ /* 0x000e220000000800 */
[----:B------:R-:W-:-:S03]  /*2520*/  HADD2.F32 R33, -RZ, R33.H1_H1 ;  /* 0x30000021ff217230 */ /* 0x000fc60000004100 */
[----:B------:R-:W-:Y:S01]  /*2530*/  FMUL.FTZ R18, R49, R18 ;  /* 0x0000001231127220 */ /* 0x000fe20000410000 */
[----:B------:R-:W-:Y:S02]  /*2540*/  HADD2.F32 R49, -RZ, R19.H1_H1 ;  /* 0x30000013ff317230 */ /* 0x000fe40000004100 */
[----:B------:R-:W-:Y:S01]  /*2550*/  FMUL.FTZ R19, R33, R32 ;  /* 0x0000002021137220 */ /* 0x000fe20000410000 */
[----:B-1----:R-:W-:Y:S02]  /*2560*/  FADD.FTZ R32, -R29, 1 ;  /* 0x3f8000001d207421 */ /* 0x002fe40000010100 */
[----:B------:R-:W-:Y:S01]  /*2570*/  FADD.FTZ R49, -R14, R49 ;  /* 0x000000310e317221 */ /* 0x000fe20000010100 */
[----:B------:R-:W-:Y:S01]  /*2580*/  FMUL.FTZ R24, R50, R24 ;  /* 0x0000001832187220 */ /* 0x000fe20000410000 */
[----:B------:R-:W-:Y:S01]  /*2590*/  FFMA.FTZ R32, R47, R32, 1 ;  /* 0x3f8000002f207423 */ /* 0x000fe20000010020 */
[----:B------:R-:W-:Y:S01]  /*25a0*/  STL [R1+0x120], R38 ;  /* 0x0001202601007387 */ /* 0x000fe20000100800 */
[----:B------:R-:W-:Y:S01]  /*25b0*/  FMUL.FTZ R50, R28, R49 ;  /* 0x000000311c327220 */ /* 0x000fe20000410000 */
[----:B------:R-:W1:Y:S02]  /*25c0*/  MUFU.RCP R46, R46 ;  /* 0x0000002e002e7308 */ /* 0x000e640000001000 */
[----:B------:R2:W-:Y:S01]  /*25d0*/  STL [R1], R44 ;  /* 0x0000002c01007387 */ /* 0x0005e20000100800 */
[----:B0-----:R-:W-:Y:S01]  /*25e0*/  FADD.FTZ R15, R15, 1 ;  /* 0x3f8000000f0f7421 */ /* 0x001fe20000010000 */
[----:B------:R-:W-:-:S02]  /*25f0*/  HADD2.F32 R47, -RZ, R16.H0_H0 ;  /* 0x20000010ff2f7230 */ /* 0x000fc40000004100 */
[----:B--2---:R-:W-:Y:S01]  /*2600*/  FMUL.FTZ R44, R29, R32 ;  /* 0x000000201d2c7220 */ /* 0x004fe20000410000 */
[----:B------:R-:W-:Y:S01]  /*2610*/  FFMA.FTZ R32, R4, R50, R8 ;  /* 0x0000003204207223 */ /* 0x000fe20000010008 */
[----:B------:R-:W-:Y:S01]  /*2620*/  HADD2.F32 R29, -RZ, R16.H1_H1 ;  /* 0x30000010ff1d7230 */ /* 0x000fe20000004100 */
[----:B------:R-:W0:Y:S02]  /*2630*/  MUFU.RCP R15, R15 ;  /* 0x0000000f000f7308 */ /* 0x000e240000001000 */
[----:B------:R-:W-:Y:S01]  /*2640*/  FMUL.FTZ R16, R32, -1.4426950216293334961 ;  /* 0xbfb8aa3b20107820 */ /* 0x000fe20000410000 */
[----:B-1----:R-:W-:-:S05]  /*2650*/  FADD.FTZ R33, -R46, 1 ;  /* 0x3f8000002e217421 */ /* 0x002fca0000010100 */
[----:B------:R-:W1:Y:S01]  /*2660*/  MUFU.EX2 R16, R16 ;  /* 0x0000001000107308 */ /* 0x000e620000000800 */
[----:B------:R-:W-:Y:S01]  /*2670*/  FFMA.FTZ R33, R48, R33, 1 ;  /* 0x3f80000030217423 */ /* 0x000fe20000010021 */
[----:B------:R-:W-:-:S03]  /*2680*/  FADD.FTZ R47, -R14, R47 ;  /* 0x0000002f0e2f7221 */ /* 0x000fc60000010100 */
[----:B------:R-:W-:Y:S01]  /*2690*/  FMUL.FTZ R33, R46, R33 ;  /* 0x000000212e217220 */ /* 0x000fe20000410000 */
[----:B------:R-:W-:Y:S01]  /*26a0*/  FMUL.FTZ R49, R28, R47 ;  /* 0x0000002f1c317220 */ /* 0x000fe20000410000 */
[----:B0-----:R-:W-:Y:S01]  /*26b0*/  FADD.FTZ R46, -R15, 1 ;  /* 0x3f8000000f2e7421 */ /* 0x001fe20000010100 */
[----:B------:R-:W-:-:S03]  /*26c0*/  FADD.FTZ R29, -R14, R29 ;  /* 0x0000001d0e1d7221 */ /* 0x000fc60000010100 */
[----:B------:R-:W-:Y:S01]  /*26d0*/  FFMA.FTZ R46, R13, R46, 1 ;  /* 0x3f8000000d2e7423 */ /* 0x000fe2000001002e */
[----:B------:R-:W-:Y:S01]  /*26e0*/  FFMA.FTZ R13, R0, R49, R5 ;  /* 0x00000031000d7223 */ /* 0x000fe20000010005 */
[----:B-1----:R-:W-:Y:S01]  /*26f0*/  FADD.FTZ R16, R16, 1 ;  /* 0x3f80000010107421 */ /* 0x002fe20000010000 */
[----:B------:R-:W-:Y:S02]  /*2700*/  FMUL.FTZ R48, R28, R29 ;  /* 0x0000001d1c307220 */ /* 0x000fe40000410000 */
[----:B------:R-:W-:Y:S01]  /*2710*/  FMUL.FTZ R59, R13, -1.4426950216293334961 ;  /* 0xbfb8aa3b0d3b7820 */ /* 0x000fe20000410000 */
[----:B------:R-:W0:Y:S01]  /*2720*/  MUFU.RCP R60, R16 ;  /* 0x00000010003c7308 */ /* 0x000e220000001000 */
[----:B------:R-:W-:Y:S01]  /*2730*/  FMUL.FTZ R38, R15, R46 ;  /* 0x0000002e0f267220 */ /* 0x000fe20000410000 */
[----:B------:R-:W-:Y:S01]  /*2740*/  FFMA.FTZ R15, R2, R48, R6 ;  /* 0x00000030020f7223 */ /* 0x000fe20000010006 */
[----:B------:R-:W-:-:S03]  /*2750*/  HADD2.F32 R47, -RZ, R17.H0_H0 ;  /* 0x20000011ff2f7230 */ /* 0x000fc60000004100 */
[----:B------:R-:W-:Y:S02]  /*2760*/  FMUL.FTZ R29, R15, -1.4426950216293334961 ;  /* 0xbfb8aa3b0f1d7820 */ /* 0x000fe40000410000 */
[----:B------:R-:W1:Y:S01]  /*2770*/  MUFU.EX2 R59, R59 ;  /* 0x0000003b003b7308 */ /* 0x000e620000000800 */
[----:B------:R-:W-:-:S07]  /*2780*/  HADD2.F32 R46, -RZ, R17.H1_H1 ;  /* 0x30000011ff2e7230 */ /* 0x000fce0000004100 */
[----:B------:R-:W2:Y:S01]  /*2790*/  MUFU.EX2 R17, R29 ;  /* 0x0000001d00117308 */ /* 0x000ea20000000800 */
[----:B0-----:R-:W-:Y:S01]  /*27a0*/  FADD.FTZ R61, -R60, 1 ;  /* 0x3f8000003c3d7421 */ /* 0x001fe20000010100 */
[----:B------:R-:W-:Y:S03]  /*27b0*/  STL [R1+0x11c], R37 ;  /* 0x00011c2501007387 */ /* 0x000fe60000100800 */
[----:B------:R-:W-:Y:S01]  /*27c0*/  FFMA.FTZ R61, R32, R61, 1 ;  /* 0x3f800000203d7423 */ /* 0x000fe2000001003d */
[----:B------:R-:W-:Y:S01]  /*27d0*/  STL [R1+0x118], R36 ;  /* 0x0001182401007387 */ /* 0x000fe20000100800 */
[----:B-1----:R-:W-:-:S03]  /*27e0*/  FADD.FTZ R32, R59, 1 ;  /* 0x3f8000003b207421 */ /* 0x002fc60000010000 */
[----:B------:R0:W-:Y:S01]  /*27f0*/  STL [R1+0x114], R35 ;  /* 0x0001142301007387 */ /* 0x0001e20000100800 */
[----:B------:R-:W-:Y:S01]  /*2800*/  FMUL.FTZ R59, R60, R61 ;  /* 0x0000003d3c3b7220 */ /* 0x000fe20000410000 */
[--C-:B------:R-:W-:Y:S02]  /*2810*/  HADD2.F32 R60, -RZ, R10.reuse.H0_H0 ;  /* 0x2000000aff3c7230 */ /* 0x100fe40000004100 */
[----:B------:R-:W-:Y:S01]  /*2820*/  STL [R1+0xc8], R5 ;  /* 0x0000c80501007387 */ /* 0x000fe20000100800 */
[----:B------:R-:W-:-:S03]  /*2830*/  HADD2.F32 R61, -RZ, R10.H1_H1 ;  /* 0x3000000aff3d7230 */ /* 0x000fc60000004100 */
[----:B------:R-:W-:Y:S01]  /*2840*/  STL [R1+0xcc], R6 ;  /* 0x0000cc0601007387 */ /* 0x000fe20000100800 */
[----:B--2---:R-:W-:-:S03]  /*2850*/  FADD.FTZ R17, R17, 1 ;  /* 0x3f80000011117421 */ /* 0x004fc60000010000 */
[----:B------:R-:W-:Y:S01]  /*2860*/  STL [R1+0xd0], R7 ;  /* 0x0000d00701007387 */ /* 0x000fe20000100800 */
[----:B------:R-:W-:-:S03]  /*2870*/  FMUL.FTZ R10, R60, R33 ;  /* 0x000000213c0a7220 */ /* 0x000fc60000410000 */
[----:B------:R-:W-:Y:S01]  /*2880*/  STL [R1+0xd4], R28 ;  /* 0x0000d41c01007387 */ /* 0x000fe20000100800 */
[----:B------:R1:W-:Y:S03]  /*2890*/  MUFU.RCP R33, R17 ;  /* 0x0000001100217308 */ /* 0x0003e60000001000 */
[----:B------:R2:W-:Y:S04]  /*28a0*/  STL [R1+0xd8], R8 ;  /* 0x0000d80801007387 */ /* 0x0005e80000100800 */
[----:B0-----:R-:W3:Y:S01]  /*28b0*/  LDL R35, [R1+0x3c] ;  /* 0x00003c0001237983 */ /* 0x001ee20000100800 */
[----:B-1----:R-:W-:-:S03]  /*28c0*/  FMUL.FTZ R17, R61, R44 ;  /* 0x0000002c3d117220 */ /* 0x002fc60000410000 */
[----:B------:R-:W3:Y:S01]  /*28d0*/  LDL R44, [R1+0x50] ;  /* 0x00005000012c7983 */ /* 0x000ee20000100800 */
[C---:B------:R-:W-:Y:S01]  /*28e0*/  FADD.FTZ R47, -R14.reuse, R47 ;  /* 0x0000002f0e2f7221 */ /* 0x040fe20000010100 */
[----:B------:R-:W-:Y:S01]  /*28f0*/  FADD.FTZ R46, -R14, R46 ;  /* 0x0000002e0e2e7221 */ /* 0x000fe20000010100 */
[----:B------:R-:W-:Y:S01]  /*2900*/  FMUL.FTZ R22, R58, R22 ;  /* 0x000000163a167220 */ /* 0x000fe20000410000 */
[----:B------:R-:W-:Y:S01]  /*2910*/  MUFU.RCP R32, R32 ;  /* 0x0000002000207308 */ /* 0x000fe20000001000 */
[C---:B------:R-:W-:Y:S01]  /*2920*/  FMUL.FTZ R47, R28.reuse, R47 ;  /* 0x0000002f1c2f7220 */ /* 0x040fe20000410000 */
[----:B------:R-:W-:Y:S01]  /*2930*/  FMUL.FTZ R46, R28, R46 ;  /* 0x0000002e1c2e7220 */ /* 0x000fe20000410000 */
[----:B------:R-:W-:Y:S01]  /*2940*/  HADD2.F32 R61, -RZ, R11.H0_H0 ;  /* 0x2000000bff3d7230 */ /* 0x000fe20000004100 */
[----:B------:R-:W3:Y:S01]  /*2950*/  LDL R37, [R1+0x40] ;  /* 0x0000400001257983 */ /* 0x000ee20000100800 */
[----:B------:R-:W-:Y:S01]  /*2960*/  FFMA.FTZ R14, R3, R47, R7 ;  /* 0x0000002f030e7223 */ /* 0x000fe20000010007 */
[----:B------:R-:W-:-:S02]  /*2970*/  FFMA.FTZ R29, R4, R46, R8 ;  /* 0x0000002e041d7223 */ /* 0x000fc40000010008 */
[----:B------:R-:W3:Y:S01]  /*2980*/  LDL R36, [R1+0x44] ;  /* 0x0000440001247983 */ /* 0x000ee20000100800 */
[----:B------:R-:W-:Y:S01]  /*2990*/  FMUL.FTZ R16, R14, -1.4426950216293334961 ;  /* 0xbfb8aa3b0e107820 */ /* 0x000fe20000410000 */
[----:B------:R-:W-:Y:S02]  /*29a0*/  FMUL.FTZ R58, R29, -1.4426950216293334961 ;  /* 0xbfb8aa3b1d3a7820 */ /* 0x000fe40000410000 */
[----:B--2---:R-:W2:Y:S03]  /*29b0*/  LDL R8, [R1+0x10] ;  /* 0x0000100001087983 */ /* 0x004ea60000100800 */
[----:B------:R-:W0:Y:S01]  /*29c0*/  MUFU.EX2 R16, R16 ;  /* 0x0000001000107308 */ /* 0x000e220000000800 */
[----:B------:R-:W2:Y:S04]  /*29d0*/  LDL R28, [R1+0xc] ;  /* 0x00000c00011c7983 */ /* 0x000ea80000100800 */
[----:B------:R-:W2:Y:S03]  /*29e0*/  LDL R7, [R1+0x8] ;  /* 0x0000080001077983 */ /* 0x000ea60000100800 */
[----:B------:R-:W1:Y:S01]  /*29f0*/  MUFU.EX2 R58, R58 ;  /* 0x0000003a003a7308 */ /* 0x000e620000000800 */
[----:B------:R-:W2:Y:S04]  /*2a00*/  LDL R6, [R1+0x4] ;  /* 0x0000040001067983 */ /* 0x000ea80000100800 */
[----:B------:R-:W2:Y:S01]  /*2a10*/  LDL R5, [R1] ;  /* 0x0000000001057983 */ /* 0x000ea20000100800 */
[----:B0-----:R-:W-:-:S04]  /*2a20*/  FADD.FTZ R16, R16, 1 ;  /* 0x3f80000010107421 */ /* 0x001fc80000010000 */
[----:B------:R0:W4:Y:S01]  /*2a30*/  MUFU.RCP R60, R16 ;  /* 0x00000010003c7308 */ /* 0x0001220000001000 */
[----:B-1----:R-:W-:Y:S01]  /*2a40*/  FADD.FTZ R58, R58, 1 ;  /* 0x3f8000003a3a7421 */ /* 0x002fe20000010000 */
[----:B0-----:R-:W-:Y:S01]  /*2a50*/  FMUL.FTZ R16, R61, R38 ;  /* 0x000000263d107220 */ /* 0x001fe20000410000 */
[----:B------:R-:W-:-:S05]  /*2a60*/  FADD.FTZ R61, -R32, 1 ;  /* 0x3f800000203d7421 */ /* 0x000fca0000010100 */
[----:B------:R-:W0:Y:S01]  /*2a70*/  MUFU.RCP R58, R58 ;  /* 0x0000003a003a7308 */ /* 0x000e220000001000 */
[----:B------:R-:W2:Y:S01]  /*2a80*/  LDL R38, [R1+0x48] ;  /* 0x0000480001267983 */ /* 0x000ea20000100800 */
[----:B------:R-:W-:Y:S01]  /*2a90*/  FFMA.FTZ R13, R13, R61, 1 ;  /* 0x3f8000000d0d7423 */ /* 0x000fe2000001003d */
[----:B------:R-:W-:-:S04]  /*2aa0*/  FADD.FTZ R61, -R33, 1 ;  /* 0x3f800000213d7421 */ /* 0x000fc80000010100 */
[----:B------:R-:W-:Y:S01]  /*2ab0*/  FFMA.FTZ R61, R15, R61, 1 ;  /* 0x3f8000000f3d7423 */ /* 0x000fe2000001003d */
[----:B------:R-:W-:Y:S02]  /*2ac0*/  HADD2.F32 R15, -RZ, R11.H1_H1 ;  /* 0x3000000bff0f7230 */ /* 0x000fe40000004100 */
[----:B----4-:R-:W-:-:S04]  /*2ad0*/  FADD.FTZ R11, -R60, 1 ;  /* 0x3f8000003c0b7421 */ /* 0x010fc80000010100 */
[----:B------:R-:W-:Y:S01]  /*2ae0*/  FFMA.FTZ R11, R14, R11, 1 ;  /* 0x3f8000000e0b7423 */ /* 0x000fe2000001000b */
[----:B------:R-:W-:Y:S01]  /*2af0*/  FMUL.FTZ R14, R15, R59 ;  /* 0x0000003b0f0e7220 */ /* 0x000fe20000410000 */
[----:B0-----:R-:W-:Y:S01]  /*2b00*/  FADD.FTZ R15, -R58, 1 ;  /* 0x3f8000003a0f7421 */ /* 0x001fe20000010100 */
[----:B------:R-:W-:Y:S01]  /*2b10*/  FMUL.FTZ R13, R32, R13 ;  /* 0x0000000d200d7220 */ /* 0x000fe20000410000 */
[----:B------:R-:W-:Y:S01]  /*2b20*/  FMUL.FTZ R61, R33, R61 ;  /* 0x0000003d213d7220 */ /* 0x000fe20000410000 */
[----:B------:R-:W-:Y:S01]  /*2b30*/  FMUL.FTZ R11, R60, R11 ;  /* 0x0000000b3c0b7220 */ /* 0x000fe20000410000 */
[----:B------:R-:W-:Y:S01]  /*2b40*/  FFMA.FTZ R29, R29, R15, 1 ;  /* 0x3f8000001d1d7423 */ /* 0x000fe2000001000f */
[--C-:B------:R-:W-:Y:S02]  /*2b50*/  HADD2.F32 R15, -RZ, R30.reuse.H0_H0 ;  /* 0x2000001eff0f7230 */ /* 0x100fe40000004100 */
[----:B------:R-:W-:Y:S01]  /*2b60*/  FMUL.FTZ R32, R2, R45 ;  /* 0x0000002d02207220 */ /* 0x000fe20000410000 */
[----:B------:R-:W4:Y:S02]  /*2b70*/  LDL R59, [R1+0x30] ;  /* 0x00003000013b7983 */ /* 0x000f240000100800 */
[----:B------:R-:W-:Y:S01]  /*2b80*/  FMUL.FTZ R15, R15, R13 ;  /* 0x0000000d0f0f7220 */ /* 0x000fe20000410000 */
[----:B------:R-:W-:-:S02]  /*2b90*/  HADD2.F32 R13, -RZ, R30.H1_H1 ;  /* 0x3000001eff0d7230 */ /* 0x000fc40000004100 */
[----:B------:R-:W-:Y:S01]  /*2ba0*/  FMUL.FTZ R30, R0, R9 ;  /* 0x00000009001e7220 */ /* 0x000fe20000410000 */
[----:B------:R-:W-:Y:S01]  /*2bb0*/  FMUL.FTZ R29, R58, R29 ;  /* 0x0000001d3a1d7220 */ /* 0x000fe20000410000 */
[----:B------:R-:W2:Y:S01]  /*2bc0*/  LDL R33, [R1+0x4c] ;  /* 0x00004c0001217983 */ /* 0x000ea20000100800 */
[----:B------:R-:W-:-:S03]  /*2bd0*/  FMUL.FTZ R13, R13, R61 ;  /* 0x0000003d0d0d7220 */ /* 0x000fc60000410000 */
[----:B------:R-:W4:Y:S04]  /*2be0*/  LDL R60, [R1+0x5c] ;  /* 0x00005c00013c7983 */ /* 0x000f280000100800 */
[----:B------:R-:W2:Y:S04]  /*2bf0*/  LDL R58, [R1+0x54] ;  /* 0x00005400013a7983 */ /* 0x000ea80000100800 */
[----:B------:R-:W4:Y:S01]  /*2c00*/  LDL R61, [R1+0x58] ;  /* 0x00005800013d7983 */ /* 0x000f220000100800 */
[----:B---3--:R-:W-:-:S03]  /*2c10*/  FFMA.FTZ R30, R35, R30, RZ ;  /* 0x0000001e231e7223 */ /* 0x008fc600000100ff */
[----:B------:R-:W3:Y:S01]  /*2c20*/  LDL R35, [R1+0x38] ;  /* 0x0000380001237983 */ /* 0x000ee20000100800 */
[----:B------:R-:W-:-:S03]  /*2c30*/  FFMA.FTZ R30, R44, R32, R30 ;  /* 0x000000202c1e7223 */ /* 0x000fc6000001001e */
[----:B------:R-:W4:Y:S04]  /*2c40*/  LDL.LU R44, [R1+0x124] ;  /* 0x00012400012c7983 */ /* 0x000f280000300800 */
[----:B--2---:R0:W-:Y:S01]  /*2c50*/  STL [R1+0x110], R58 ;  /* 0x0001103a01007387 */ /* 0x0041e20000100800 */
[----:B----4-:R-:W-:-:S04]  /*2c60*/  FMUL.FTZ R32, R3, R44 ;  /* 0x0000002c03207220 */ /* 0x010fc80000410000 */
[----:B------:R-:W-:Y:S01]  /*2c70*/  FFMA.FTZ R30, R58, R32, R30 ;  /* 0x000000203a1e7223 */ /* 0x000fe2000001001e */
[----:B------:R-:W-:Y:S01]  /*2c80*/  FMUL.FTZ R32, R4, R43 ;  /* 0x0000002b04207220 */ /* 0x000fe20000410000 */
[----:B0-----:R-:W2:Y:S03]  /*2c90*/  LDL R58, [R1+0x1c] ;  /* 0x00001c00013a7983 */ /* 0x001ea60000100800 */
[----:B------:R-:W-:Y:S01]  /*2ca0*/  FFMA.FTZ R30, R60, R32, R30 ;  /* 0x000000203c1e7223 */ /* 0x000fe2000001001e */
[----:B------:R-:W-:-:S04]  /*2cb0*/  FMUL.FTZ R32, R0, R42 ;  /* 0x0000002a00207220 */ /* 0x000fc80000410000 */
[----:B------:R-:W-:Y:S01]  /*2cc0*/  FFMA.FTZ R30, R61, R32, R30 ;  /* 0x000000203d1e7223 */ /* 0x000fe2000001001e */
[----:B------:R-:W-:Y:S01]  /*2cd0*/  FMUL.FTZ R32, R2, R41 ;  /* 0x0000002902207220 */ /* 0x000fe20000410000 */
[----:B------:R-:W4:Y:S03]  /*2ce0*/  LDL R61, [R1+0x18] ;  /* 0x00001800013d7983 */ /* 0x000f260000100800 */
[----:B------:R-:W-:Y:S01]  /*2cf0*/  FFMA.FTZ R32, R33, R32, R30 ;  /* 0x0000002021207223 */ /* 0x000fe2000001001e */
[----:B------:R-:W-:Y:S01]  /*2d00*/  FMUL.FTZ R30, R3, R40 ;  /* 0x00000028031e7220 */ /* 0x000fe20000410000 */
[----:B------:R-:W-:-:S03]  /*2d10*/  FMUL.FTZ R33, R4, R39 ;  /* 0x0000002704217220 */ /* 0x000fc60000410000 */
[----:B------:R-:W-:Y:S02]  /*2d20*/  FFMA.FTZ R32, R59, R30, R32 ;  /* 0x0000001e3b207223 */ /* 0x000fe40000010020 */
[----:B------:R-:W4:Y:S02]  /*2d30*/  LDL R59, [R1+0x14] ;  /* 0x00001400013b7983 */ /* 0x000f240000100800 */
[----:B------:R-:W-:Y:S02]  /*2d40*/  FFMA.FTZ R32, R38, R33, R32 ;  /* 0x0000002126207223 */ /* 0x000fe40000010020 */
[----:B------:R-:W3:Y:S01]  /*2d50*/  LDL.LU R38, [R1+0x120] ;  /* 0x0001200001267983 */ /* 0x000ee20000300800 */
[----:B------:R-:W-:-:S03]  /*2d60*/  HADD2.F32 R30, -RZ, R31.H0_H0 ;  /* 0x2000001fff1e7230 */ /* 0x000fc60000004100 */
[----:B------:R-:W2:Y:S02]  /*2d70*/  LDL R33, [R1+0x34] ;  /* 0x0000340001217983 */ /* 0x000ea40000100800 */
[----:B------:R-:W-:Y:S01]  /*2d80*/  FMUL.FTZ R11, R30, R11 ;  /* 0x0000000b1e0b7220 */ /* 0x000fe20000410000 */
[----:B------:R-:W-:Y:S02]  /*2d90*/  HADD2.F32 R30, -RZ, R31.H1_H1 ;  /* 0x3000001fff1e7230 */ /* 0x000fe40000004100 */
[----:B---3--:R-:W-:-:S04]  /*2da0*/  FMUL.FTZ R31, R0, R38 ;  /* 0x00000026001f7220 */ /* 0x008fc80000410000 */
[----:B------:R-:W-:Y:S02]  /*2db0*/  FFMA.FTZ R31, R37, R31, R32 ;  /* 0x0000001f251f7223 */ /* 0x000fe40000010020 */
[----:B------:R-:W3:Y:S02]  /*2dc0*/  LDL.LU R37, [R1+0x11c] ;  /* 0x00011c0001257983 */ /* 0x000ee40000300800 */
[----:B---3--:R-:W-:-:S04]  /*2dd0*/  FMUL.FTZ R32, R2, R37 ;  /* 0x0000002502207220 */ /* 0x008fc80000410000 */
[----:B------:R-:W-:Y:S02]  /*2de0*/  FFMA.FTZ R31, R36, R32, R31 ;  /* 0x00000020241f7223 */ /* 0x000fe4000001001f */
[----:B------:R-:W3:Y:S02]  /*2df0*/  LDL.LU R36, [R1+0x118] ;  /* 0x0001180001247983 */ /* 0x000ee40000300800 */
[----:B---3--:R-:W-:-:S04]  /*2e00*/  FMUL.FTZ R32, R3, R36 ;  /* 0x0000002403207220 */ /* 0x008fc80000410000 */
[----:B------:R-:W-:Y:S02]  /*2e10*/  FFMA.FTZ R32, R35, R32, R31 ;  /* 0x0000002023207223 */ /* 0x000fe4000001001f */
[----:B------:R-:W3:Y:S01]  /*2e20*/  LDL.LU R35, [R1+0x114] ;  /* 0x0001140001237983 */ /* 0x000ee20000300800 */
[----:B------:R-:W-:Y:S01]  /*2e30*/  FMUL.FTZ R29, R30, R29 ;  /* 0x0000001d1e1d7220 */ /* 0x000fe20000410000 */
[----:B------:R-:W-:-:S04]  /*2e40*/  FFMA.FTZ R30, R0, R9, RZ ;  /* 0x00000009001e7223 */ /* 0x000fc800000100ff */
[----:B------:R-:W-:Y:S01]  /*2e50*/  FFMA.FTZ R30, R2, R45, R30 ;  /* 0x0000002d021e7223 */ /* 0x000fe2000001001e */
[----:B------:R0:W-:Y:S03]  /*2e60*/  STL [R1+0x108], R42 ;  /* 0x0001082a01007387 */ /* 0x0001e60000100800 */
[----:B------:R-:W-:Y:S01]  /*2e70*/  FFMA.FTZ R30, R3, R44, R30 ;  /* 0x0000002c031e7223 */ /* 0x000fe2000001001e */
[----:B------:R-:W-:Y:S03]  /*2e80*/  STL [R1+0x104], R41 ;  /* 0x0001042901007387 */ /* 0x000fe60000100800 */
[----:B------:R-:W-:Y:S01]  /*2e90*/  FFMA.FTZ R30, R4, R43, R30 ;  /* 0x0000002b041e7223 */ /* 0x000fe2000001001e */
[----:B------:R-:W-:Y:S04]  /*2ea0*/  STL [R1+0x100], R40 ;  /* 0x0001002801007387 */ /* 0x000fe80000100800 */
[----:B------:R-:W-:Y:S01]  /*2eb0*/  STL [R1+0xfc], R39 ;  /* 0x0000fc2701007387 */ /* 0x000fe20000100800 */
[----:B------:R-:W-:Y:S01]  /*2ec0*/  FFMA.FTZ R30, R0, R42, R30 ;  /* 0x0000002a001e7223 */ /* 0x000fe2000001001e */
[----:B---3--:R-:W-:-:S04]  /*2ed0*/  FMUL.FTZ R31, R4, R35 ;  /* 0x00000023041f7220 */ /* 0x008fc80000410000 */
[----:B--2---:R-:W-:Y:S01]  /*2ee0*/  FFMA.FTZ R31, R33, R31, R32 ;  /* 0x0000001f211f7223 */ /* 0x004fe20000010020 */
[----:B------:R-:W-:-:S04]  /*2ef0*/  FMUL.FTZ R32, R0, R34 ;  /* 0x0000002200207220 */ /* 0x000fc80000410000 */
[----:B------:R-:W-:Y:S01]  /*2f00*/  FFMA.FTZ R31, R58, R32, R31 ;  /* 0x000000203a1f7223 */ /* 0x000fe2000001001f */
[C---:B------:R-:W-:Y:S01]  /*2f10*/  FMUL.FTZ R32, R2.reuse, R27 ;  /* 0x0000001b02207220 */ /* 0x040fe20000410000 */
[----:B------:R-:W2:Y:S03]  /*2f20*/  LDL.LU R58, [R1+0x60] ;  /* 0x00006000013a7983 */ /* 0x000ea60000300800 */
[----:B----4-:R-:W-:Y:S01]  /*2f30*/  FFMA.FTZ R32, R61, R32, R31 ;  /* 0x000000203d207223 */ /* 0x010fe2000001001f */
[----:B------:R-:W-:Y:S01]  /*2f40*/  FMUL.FTZ R31, R3, R21 ;  /* 0x00000015031f7220 */ /* 0x000fe20000410000 */
[----:B------:R-:W3:Y:S03]  /*2f50*/  LDL.LU R33, [R1+0x64] ;  /* 0x0000640001217983 */ /* 0x000ee60000300800 */
[----:B------:R-:W-:Y:S01]  /*2f60*/  FFMA.FTZ R31, R59, R31, R32 ;  /* 0x0000001f3b1f7223 */ /* 0x000fe20000010020 */
[----:B0-----:R-:W4:Y:S04]  /*2f70*/  LDL.LU R42, [R1+0x28] ;  /* 0x00002800012a7983 */ /* 0x001f280000300800 */
[----:B------:R-:W2:Y:S04]  /*2f80*/  LDL.LU R59, [R1+0x2c] ;  /* 0x00002c00013b7983 */ /* 0x000ea80000300800 */
[----:B------:R-:W3:Y:S01]  /*2f90*/  LDL.LU R61, [R1+0x24] ;  /* 0x00002400013d7983 */ /* 0x000ee20000300800 */
[----:B------:R-:W-:-:S04]  /*2fa0*/  FFMA.FTZ R30, R2, R41, R30 ;  /* 0x00000029021e7223 */ /* 0x000fc8000001001e */
[----:B------:R-:W-:-:S04]  /*2fb0*/  FFMA.FTZ R30, R3, R40, R30 ;  /* 0x00000028031e7223 */ /* 0x000fc8000001001e */
[C---:B------:R-:W-:Y:S01]  /*2fc0*/  FFMA.FTZ R30, R4.reuse, R39, R30 ;  /* 0x00000027041e7223 */ /* 0x040fe2000001001e */
        /* <DEDUP_REMOVED lines=9> */
[----:B------:R-:W-:-:S03]  /*3060*/  FFMA.FTZ R31, R7, R31, R32 ;  /* 0x0000001f071f7223 */ /* 0x000fc60000010020 */
        /* <DEDUP_REMOVED lines=8> */
[C---:B------:R-:W-:Y:S02]  /*30f0*/  FMUL.FTZ R31, R0.reuse, R24 ;  /* 0x00000018001f7220 */ /* 0x040fe40000410000 */
[----:B------:R-:W-:Y:S01]  /*3100*/  FFMA.FTZ R30, R0, R20, R30 ;  /* 0x00000014001e7223 */ /* 0x000fe2000001001e */
[----:B---3--:R0:W-:Y:S04]  /*3110*/  STL [R1+0x10c], R61 ;  /* 0x00010c3d01007387 */ /* 0x0081e80000100800 */
[----:B0-----:R-:W3:Y:S04]  /*3120*/  LDL.LU R61, [R1+0x20] ;  /* 0x00002000013d7983 */ /* 0x001ee80000300800 */
[----:B------:R-:W4:Y:S04]  /*3130*/  LDL R41, [R1+0x58] ;  /* 0x0000580001297983 */ /* 0x000f280000100800 */
[----:B------:R-:W4:Y:S04]  /*3140*/  LDL R40, [R1+0x4c] ;  /* 0x00004c0001287983 */ /* 0x000f280000100800 */
[----:B------:R-:W4:Y:S04]  /*3150*/  LDL R39, [R1+0x30] ;  /* 0x0000300001277983 */ /* 0x000f280000100800 */
[----:B------:R0:W-:Y:S04]  /*3160*/  STL [R1+0xf8], R38 ;  /* 0x0000f82601007387 */ /* 0x0001e80000100800 */
[----:B0-----:R-:W4:Y:S04]  /*3170*/  LDL R38, [R1+0x48] ;  /* 0x0000480001267983 */ /* 0x001f280000100800 */
[----:B------:R0:W-:Y:S04]  /*3180*/  STL [R1+0xf4], R37 ;  /* 0x0000f42501007387 */ /* 0x0001e80000100800 */
[----:B0-----:R-:W4:Y:S04]  /*3190*/  LDL R37, [R1+0x40] ;  /* 0x0000400001257983 */ /* 0x001f280000100800 */
[----:B------:R0:W-:Y:S04]  /*31a0*/  STL [R1+0xdc], R8 ;  /* 0x0000dc0801007387 */ /* 0x0001e80000100800 */
[----:B0-----:R-:W4:Y:S04]  /*31b0*/  LDL R8, [R1+0x3c] ;  /* 0x00003c0001087983 */ /* 0x001f280000100800 */
[----:B------:R0:W-:Y:S04]  /*31c0*/  STL [R1+0xf0], R36 ;  /* 0x0000f02401007387 */ /* 0x0001e80000100800 */
[----:B0-----:R-:W4:Y:S04]  /*31d0*/  LDL R36, [R1+0x44] ;  /* 0x0000440001247983 */ /* 0x001f280000100800 */
[----:B------:R0:W-:Y:S04]  /*31e0*/  STL [R1+0xe0], R28 ;  /* 0x0000e01c01007387 */ /* 0x0001e80000100800 */
[----:B0-----:R-:W2:Y:S04]  /*31f0*/  LDL.LU R28, [R1+0xb0] ;  /* 0x0000b000011c7983 */ /* 0x001ea80000300800 */
[----:B------:R0:W-:Y:S04]  /*3200*/  STL [R1+0xec], R35 ;  /* 0x0000ec2301007387 */ /* 0x0001e80000100800 */
[----:B0-----:R-:W4:Y:S04]  /*3210*/  LDL R35, [R1+0x38] ;  /* 0x0000380001237983 */ /* 0x001f280000100800 */
[----:B------:R0:W-:Y:S04]  /*3220*/  STL [R1+0xe4], R7 ;  /* 0x0000e40701007387 */ /* 0x0001e80000100800 */
[----:B0-----:R-:W3:Y:S01]  /*3230*/  LDL R7, [R1+0x1c] ;  /* 0x00001c0001077983 */ /* 0x001ee20000100800 */
[C---:B------:R-:W-:Y:S01]  /*3240*/  FFMA.FTZ R30, R2.reuse, R12, R30 ;  /* 0x0000000c021e7223 */ /* 0x040fe2000001001e */
[----:B------:R-:W-:Y:S01]  /*3250*/  FFMA.FTZ R31, R57, R31, R32 ;  /* 0x0000001f391f7223 */ /* 0x000fe20000010020 */
[----:B------:R-:W-:-:S02]  /*3260*/  FMUL.FTZ R32, R2, R22 ;  /* 0x0000001602207220 */ /* 0x000fc40000410000 */
[C---:B------:R-:W-:Y:S02]  /*3270*/  FFMA.FTZ R30, R3.reuse, R25, R30 ;  /* 0x00000019031e7223 */ /* 0x040fe4000001001e */
        /* <DEDUP_REMOVED lines=33> */
[----:B------:R-:W-:-:S05]  /*3490*/  FFMA.FTZ R30, R4, R29, R30 ;  /* 0x0000001d041e7223 */ /* 0x000fca000001001e */
[----:B--2---:R-:W-:Y:S04]  /*34a0*/  STS.64 [R28], R30 ;  /* 0x0000001e1c007388 */ /* 0x004fe80000000a00 */
[----:B---3--:R0:W-:Y:S04]  /*34b0*/  STL [R1+0xe8], R7 ;  /* 0x0000e80701007387 */ /* 0x0081e80000100800 */
[----:B------:R-:W2:Y:S04]  /*34c0*/  LDL R32, [R1+0x50] ;  /* 0x0000500001207983 */ /* 0x000ea80000100800 */
[----:B0-----:R-:W3:Y:S04]  /*34d0*/  LDL R7, [R1+0x34] ;  /* 0x0000340001077983 */ /* 0x001ee80000100800 */
[----:B------:R-:W4:Y:S04]  /*34e0*/  LDL.LU R30, [R1+0x68] ;  /* 0x00006800011e7983 */ /* 0x000f280000300800 */
[----:B------:R-:W3:Y:S04]  /*34f0*/  LDL.LU R31, [R1+0x6c] ;  /* 0x00006c00011f7983 */ /* 0x000ee80000300800 */
[----:B------:R-:W3:Y:S01]  /*3500*/  LDL R28, [R1+0x18] ;  /* 0x00001800011c7983 */ /* 0x000ee20000100800 */
[----:B------:R-:W-:Y:S01]  /*3510*/  FFMA.FTZ R60, R60, R43, R61 ;  /* 0x0000002b3c3c7223 */ /* 0x000fe2000001003d */
[----:B------:R-:W-:Y:S01]  /*3520*/  FADD.FTZ R33, R45, R33 ;  /* 0x000000212d217221 */ /* 0x000fe20000010000 */
[----:B------:R-:W-:Y:S01]  /*3530*/  FADD.FTZ R59, R44, R59 ;  /* 0x0000003b2c3b7221 */ /* 0x000fe20000010000 */
[----:B------:R-:W-:Y:S01]  /*3540*/  UIADD3.X UR9, URZ, UR5, URZ, UP0, !UPT ;  /* 0x000000053f097290 */ /* 0x000fe200087fe43f */
[----:B------:R-:W-:Y:S01]  /*3550*/  BAR.SYNC.DEFER_BLOCKING 0x0 ;  /* 0x0000000000007b1d */ /* 0x000fe20000010000 */
[----:B--2---:R-:W-:Y:S01]  /*3560*/  FFMA.FTZ R32, R32, R45, R58 ;  /* 0x0000002d20207223 */ /* 0x004fe2000001003a */
[----:B----4-:R-:W-:-:S04]  /*3570*/  FFMA.FTZ R30, R8, R9, R30 ;  /* 0x00000009081e7223 */ /* 0x010fc8000001001e */
[----:B------:R-:W2:Y:S04]  /*3580*/  LDL R8, [R1+0x14] ;  /* 0x0000140001087983 */ /* 0x000ea80000100800 */
[----:B------:R-:W4:Y:S04]  /*3590*/  LDL.LU R58, [R1+0x110] ;  /* 0x00011000013a7983 */ /* 0x000f280000300800 */
[----:B------:R-:W2:Y:S01]  /*35a0*/  LDL.LU R61, [R1+0x10c] ;  /* 0x00010c00013d7983 */ /* 0x000ea20000300800 */
[----:B----4-:R-:W-:Y:S02]  /*35b0*/  FFMA.FTZ R58, R58, R44, R42 ;  /* 0x0000002c3a3a7223 */ /* 0x010fe4000001002a */
[----:B------:R-:W0:Y:S02]  /*35c0*/  S2R R42, SR_TID.X ;  /* 0x00000000002a7919 */ /* 0x000e240000002100 */
[----:B0-----:R-:W-:-:S02]  /*35d0*/  ISETP.GT.U32.AND P1, PT, R42, 0x3f, PT ;  /* 0x0000003f2a00780c */ /* 0x001fc40003f24070 */
[----:B------:R-:W4:Y:S02]  /*35e0*/  LDL.LU R42, [R1+0x108] ;  /* 0x00010800012a7983 */ /* 0x000f240000300800 */
[----:B----4-:R-:W-:Y:S02]  /*35f0*/  FFMA.FTZ R30, R41, R42, R30 ;  /* 0x0000002a291e7223 */ /* 0x010fe4000001001e */
[----:B------:R-:W4:Y:S02]  /*3600*/  LDL.LU R41, [R1+0x104] ;  /* 0x0001040001297983 */ /* 0x000f240000300800 */
[----:B----4-:R-:W-:Y:S02]  /*3610*/  FFMA.FTZ R32, R40, R41, R32 ;  /* 0x0000002928207223 */ /* 0x010fe40000010020 */
[----:B------:R-:W4:Y:S02]  /*3620*/  LDL.LU R40, [R1+0x100] ;  /* 0x0001000001287983 */ /* 0x000f240000300800 */
[----:B----4-:R-:W-:-:S02]  /*3630*/  FFMA.FTZ R58, R39, R40, R58 ;  /* 0x00000028273a7223 */ /* 0x010fc4000001003a */
        /* <DEDUP_REMOVED lines=8> */
[----:B------:R-:W3:Y:S02]  /*36c0*/  LDL.LU R35, [R1+0xec] ;  /* 0x0000ec0001237983 */ /* 0x000ee40000300800 */
[----:B---3--:R-:W-:Y:S02]  /*36d0*/  FFMA.FTZ R60, R7, R35, R60 ;  /* 0x00000023073c7223 */ /* 0x008fe4000001003c */
[----:B------:R-:W3:Y:S01]  /*36e0*/  LDL.LU R7, [R1+0xe8] ;  /* 0x0000e80001077983 */ /* 0x000ee20000300800 */
[----:B------:R-:W-:Y:S01]  /*36f0*/  FFMA.FTZ R32, R28, R27, R32 ;  /* 0x0000001b1c207223 */ /* 0x000fe20000010020 */
[----:B--2---:R-:W-:Y:S01]  /*3700*/  FFMA.FTZ R58, R8, R21, R58 ;  /* 0x00000015083a7223 */ /* 0x004fe2000001003a */
[----:B------:R-:W-:Y:S01]  /*3710*/  FADD.FTZ R31, R9, R31 ;  /* 0x0000001f091f7221 */ /* 0x000fe20000010000 */
[----:B------:R-:W-:Y:S01]  /*3720*/  FADD.FTZ R61, R43, R61 ;  /* 0x0000003d2b3d7221 */ /* 0x000fe20000010000 */
[----:B------:R-:W-:-:S02]  /*3730*/  FADD.FTZ R33, R33, R41 ;  /* 0x0000002921217221 */ /* 0x000fc40000010000 */
[----:B------:R-:W-:Y:S01]  /*3740*/  FADD.FTZ R31, R31, R42 ;  /* 0x0000002a1f1f7221 */ /* 0x000fe20000010000 */
[----:B---3--:R-:W-:Y:S02]  /*3750*/  FFMA.FTZ R30, R7, R34, R30 ;  /* 0x00000022071e7223 */ /* 0x008fe4000001001e */
[----:B------:R-:W2:Y:S04]  /*3760*/  LDL.LU R7, [R1+0xe4] ;  /* 0x0000e40001077983 */ /* 0x000ea80000300800 */
[----:B------:R-:W3:Y:S04]  /*3770*/  LDL.LU R28, [R1+0xe0] ;  /* 0x0000e000011c7983 */ /* 0x000ee80000300800 */
[----:B------:R-:W4:Y:S01]  /*3780*/  LDL.LU R8, [R1+0xdc] ;  /* 0x0000dc0001087983 */ /* 0x000f220000300800 */
        /* <DEDUP_REMOVED lines=12> */
[----:B------:R-:W-:Y:S01]  /*3850*/  FFMA.FTZ R58, R6, R25, R58 ;  /* 0x00000019063a7223 */ /* 0x000fe2000001003a */
        /* <DEDUP_REMOVED lines=16> */
[----:B------:R-:W-:Y:S01]  /*3960*/  UISETP.GE.U32.AND UP0, UPT, UR7, UR14, UPT ;  /* 0x0000000e0700728c */ /* 0x000fe2000bf06070 */
[----:B------:R-:W-:-:S03]  /*3970*/  FADD.FTZ R61, R61, R29 ;  /* 0x0000001d3d3d7221 */ /* 0x000fc60000010000 */
[----:B------:R-:W-:-:S06]  /*3980*/  UISETP.GE.AND.EX UP0, UPT, UR9, UR15, UPT, UP0 ;  /* 0x0000000f0900728c */ /* 0x000fcc000bf06300 */
[----:B------:R-:W-:Y:S01]  /*3990*/  PLOP3.LUT P0, PT, PT, PT, UP0, 0x80, 0x0 ;  /* 0x000000000000781c */ /* 0x000fe20003f0f008 */
[----:B--2---:R-:W-:Y:S01]  /*39a0*/  FFMA.FTZ R32, R7, R12, R32 ;  /* 0x0000000c07207223 */ /* 0x004fe20000010020 */
[----:B---3--:R-:W-:Y:S01]  /*39b0*/  FFMA.FTZ R30, R28, R20, R30 ;  /* 0x000000141c1e7223 */ /* 0x008fe2000001001e */
[----:B----4-:R-:W-:-:S03]  /*39c0*/  FFMA.FTZ R60, R8, R26, R60 ;  /* 0x0000001a083c7223 */ /* 0x010fc6000001003c */
[----:B------:R-:W-:Y:S01]  /*39d0*/  FFMA.FTZ R30, R57, R24, R30 ;  /* 0x00000018391e7223 */ /* 0x000fe2000001001e */
[----:B------:R-:W-:Y:S01]  /*39e0*/  FFMA.FTZ R32, R56, R22, R32 ;  /* 0x0000001638207223 */ /* 0x000fe20000010020 */
[----:B------:R0:W5:Y:S01]  /*39f0*/  LDL.LU R8, [R1+0xd8] ;  /* 0x0000d80001087983 */ /* 0x0001620000300800 */
[----:B------:R-:W-:Y:S01]  /*3a00*/  FFMA.FTZ R60, R5, R23, R60 ;  /* 0x00000017053c7223 */ /* 0x000fe2000001003c */
[----:B------:R-:W-:Y:S01]  /*3a10*/  FFMA.FTZ R30, R53, R10, R30 ;  /* 0x0000000a351e7223 */ /* 0x000fe2000001001e */
[----:B------:R-:W-:Y:S01]  /*3a20*/  FFMA.FTZ R32, R52, R17, R32 ;  /* 0x0000001134207223 */ /* 0x000fe20000010020 */
[----:B------:R0:W5:Y:S01]  /*3a30*/  LDL.LU R28, [R1+0xd4] ;  /* 0x0000d400011c7983 */ /* 0x0001620000300800 */
[----:B------:R-:W-:Y:S01]  /*3a40*/  FFMA.FTZ R60, R54, R19, R60 ;  /* 0x00000013363c7223 */ /* 0x000fe2000001003c */
[----:B------:R-:W-:Y:S01]  /*3a50*/  FFMA.FTZ R30, R49, R15, R30 ;  /* 0x0000000f311e7223 */ /* 0x000fe2000001001e */
[----:B------:R-:W-:Y:S01]  /*3a60*/  FFMA.FTZ R32, R48, R13, R32 ;  /* 0x0000000d30207223 */ /* 0x000fe20000010020 */
[----:B------:R0:W5:Y:S01]  /*3a70*/  LDL.LU R7, [R1+0xd0] ;  /* 0x0000d00001077983 */ /* 0x0001620000300800 */
[----:B------:R-:W-:-:S03]  /*3a80*/  FFMA.FTZ R60, R50, R14, R60 ;  /* 0x0000000e323c7223 */ /* 0x000fc6000001003c */
[----:B------:R0:W5:Y:S04]  /*3a90*/  LDL.LU R6, [R1+0xcc] ;  /* 0x0000cc0001067983 */ /* 0x0001680000300800 */
[----:B------:R0:W5:Y:S04]  /*3aa0*/  LDL.LU R5, [R1+0xc8] ;  /* 0x0000c80001057983 */ /* 0x0001680000300800 */
[----:B------:R1:W-:Y:S04]  /*3ab0*/  STL [R1+0x68], R30 ;  /* 0x0000681e01007387 */ /* 0x0003e80000100800 */
[----:B------:R0:W-:Y:S04]  /*3ac0*/  STL [R1+0x6c], R31 ;  /* 0x00006c1f01007387 */ /* 0x0001e80000100800 */
[----:B------:R0:W-:Y:S01]  /*3ad0*/  STL [R1+0x60], R32 ;  /* 0x0000602001007387 */ /* 0x0001e20000100800 */
[----:B-1----:R-:W-:-:S03]  /*3ae0*/  FFMA.FTZ R30, R46, R29, R60 ;  /* 0x0000001d2e1e7223 */ /* 0x002fc6000001003c */
[----:B------:R0:W-:Y:S04]  /*3af0*/  STL [R1+0x64], R33 ;  /* 0x0000642101007387 */ /* 0x0001e80000100800 */
[----:B------:R0:W-:Y:S04]  /*3b00*/  STL [R1+0x28], R58 ;  /* 0x0000283a01007387 */ /* 0x0001e80000100800 */
[----:B------:R0:W-:Y:S04]  /*3b10*/  STL [R1+0x2c], R59 ;  /* 0x00002c3b01007387 */ /* 0x0001e80000100800 */
[----:B------:R0:W-:Y:S01]  /*3b20*/  STL [R1+0x20], R30 ;  /* 0x0000201e01007387 */ /* 0x0001e20000100800 */
[----:B------:R-:W1:Y:S03]  /*3b30*/  S2R R60, SR_TID.X ;  /* 0x00000000003c7919 */ /* 0x000e660000002100 */
[----:B------:R0:W-:Y:S01]  /*3b40*/  STL [R1+0x24], R61 ;  /* 0x0000243d01007387 */ /* 0x0001e20000100800 */
[----:B------:R-:W-:Y:S05]  /*3b50*/  @!P0 BRA `(.L_x_3518) ;  /* 0x0000000400048947 */ /* 0x000fea0003800000 */
[----:B-----5:R2:W-:Y:S04]  /*3b60*/  STL.64 [R1+0xe0], R6 ;  /* 0x0000e00601007387 */ /* 0x0205e80000100a00 */
[----:B--2---:R-:W2:Y:S01]  /*3b70*/  LDL R6, [R1+0x68] ;  /* 0x0000680001067983 */ /* 0x004ea20000100800 */
[----:B------:R-:W3:Y:S01]  /*3b80*/  S2UR UR10, SR_CgaCtaId ;  /* 0x00000000000a79c3 */ /* 0x000ee20000008800 */
[----:B------:R-:W-:Y:S01]  /*3b90*/  UMOV UR5, 0x400 ;  /* 0x0000040000057882 */ /* 0x000fe20000000000 */
[----:B------:R-:W-:Y:S01]  /*3ba0*/  MOV R7, R31 ;  /* 0x0000001f00077202 */ /* 0x000fe20000000f00 */
[----:B------:R4:W-:Y:S01]  /*3bb0*/  STL.64 [R1+0xd8], R4 ;  /* 0x0000d80401007387 */ /* 0x0009e20000100a00 */
[----:B01----:R-:W-:-:S03]  /*3bc0*/  SHF.L.U32 R31, R60, 0x1, RZ ;  /* 0x000000013c1f7819 */ /* 0x003fc600000006ff */
[----:B------:R-:W-:Y:S01]  /*3bd0*/  STL [R1+0xd0], R0 ;  /* 0x0000d00001007387 */ /* 0x000fe20000100800 */
[----:B------:R-:W-:-:S03]  /*3be0*/  LOP3.LUT R31, R31, 0x18, RZ, 0xc0, !PT ;  /* 0x000000181f1f7812 */ /* 0x000fc600078ec0ff */
[----:B------:R0:W-:Y:S01]  /*3bf0*/  STL.64 [R1+0xc8], R2 ;  /* 0x0000c80201007387 */ /* 0x0001e20000100a00 */
[----:B----4-:R-:W-:Y:S02]  /*3c00*/  MOV R4, R32 ;  /* 0x0000002000047202 */ /* 0x010fe40000000f00 */
[----:B------:R-:W-:Y:S02]  /*3c10*/  MOV R5, R33 ;  /* 0x0000002100057202 */ /* 0x000fe40000000f00 */
[----:B------:R-:W4:Y:S01]  /*3c20*/  LDL R33, [R1+0xc0] ;  /* 0x0000c00001217983 */ /* 0x000f220000100800 */
[----:B0-----:R-:W-:Y:S01]  /*3c30*/  MOV R2, R30 ;  /* 0x0000001e00027202 */ /* 0x001fe20000000f00 */
[----:B---3--:R-:W-:Y:S01]  /*3c40*/  ULEA UR5, UR10, UR5, 0x18 ;  /* 0x000000050a057291 */ /* 0x008fe2000f8ec03f */
[----:B------:R-:W-:-:S05]  /*3c50*/  MOV R3, R61 ;  /* 0x0000003d00037202 */ /* 0x000fca0000000f00 */
[----:B------:R-:W-:-:S04]  /*3c60*/  LEA R30, R60, UR5, 0x5 ;  /* 0x000000053c1e7c11 */ /* 0x000fc8000f8e28ff */
[C---:B------:R-:W-:Y:S01]  /*3c70*/  IADD3 R32, R30.reuse, R31, RZ ;  /* 0x0000001f1e207210 */ /* 0x040fe20007ffe0ff */
[----:B------:R-:W0:Y:S04]  /*3c80*/  S2R R0, SR_TID.X ;  /* 0x0000000000007919 */ /* 0x000e280000002100 */
[----:B--2---:R1:W-:Y:S02]  /*3c90*/  STS.64 [R32], R6 ;  /* 0x0000000620007388 */ /* 0x0043e40000000a00 */
[----:B-1----:R-:W-:Y:S02]  /*3ca0*/  LOP3.LUT R32, R31, 0x8, RZ, 0x3c, !PT ;  /* 0x000000081f207812 */ /* 0x002fe400078e3cff */
[----:B------:R2:W5:Y:S02]  /*3cb0*/  LDL.LU.64 R6, [R1+0xe0] ;  /* 0x0000e00001067983 */ /* 0x0005640000300a00 */
[----:B------:R-:W-:-:S05]  /*3cc0*/  IADD3 R32, R30, R32, RZ ;  /* 0x000000201e207210 */ /* 0x000fca0007ffe0ff */
[----:B------:R1:W-:Y:S02]  /*3cd0*/  STS.64 [R32], R4 ;  /* 0x0000000420007388 */ /* 0x0003e40000000a00 */
[C---:B-1----:R-:W-:Y:S02]  /*3ce0*/  LOP3.LUT R32, R31.reuse, 0x10, RZ, 0x3c, !PT ;  /* 0x000000101f207812 */ /* 0x042fe400078e3cff */
[----:B------:R2:W5:Y:S02]  /*3cf0*/  LDL.LU.64 R4, [R1+0xd8] ;  /* 0x0000d80001047983 */ /* 0x0005640000300a00 */
[----:B------:R-:W-:Y:S02]  /*3d00*/  IADD3 R32, R30, R32, RZ ;  /* 0x000000201e207210 */ /* 0x000fe40007ffe0ff */
[----:B------:R-:W3:Y:S04]  /*3d10*/  LDL R61, [R1+0xbc] ;  /* 0x0000bc00013d7983 */ /* 0x000ee80000100800 */
[----:B------:R1:W-:Y:S04]  /*3d20*/  STS.64 [R32], R58 ;  /* 0x0000003a20007388 */ /* 0x0003e80000000a00 */
[----:B-1----:R-:W4:Y:S04]  /*3d30*/  LDL R32, [R1+0xc4] ;  /* 0x0000c40001207983 */ /* 0x002f280000100800 */
[----:B------:R-:W2:Y:S01]  /*3d40*/  LDL R59, [R1+0xb8] ;  /* 0x0000b800013b7983 */ /* 0x000ea20000100800 */
[----:B------:R-:W-:-:S02]  /*3d50*/  LOP3.LUT R31, R31, 0x18, RZ, 0x3c, !PT ;  /* 0x000000181f1f7812 */ /* 0x000fc400078e3cff */
[----:B0-----:R-:W-:Y:S02]  /*3d60*/  SHF.R.S32.HI R58, RZ, 0x1f, R0 ;  /* 0x0000001fff3a7819 */ /* 0x001fe40000011400 */
[----:B------:R-:W-:Y:S02]  /*3d70*/  IADD3 R31, R30, R31, RZ ;  /* 0x0000001f1e1f7210 */ /* 0x000fe40007ffe0ff */
[----:B------:R-:W-:Y:S02]  /*3d80*/  LEA.HI R58, R58, R0, RZ, 0x2 ;  /* 0x000000003a3a7211 */ /* 0x000fe400078f10ff */
[----:B------:R0:W5:Y:S04]  /*3d90*/  LDL.LU R0, [R1+0xd0] ;  /* 0x0000d00001007983 */ /* 0x0001680000300800 */
[----:B------:R1:W-:Y:S04]  /*3da0*/  STS.64 [R31], R2 ;  /* 0x000000021f007388 */ /* 0x0003e80000000a00 */
[----:B-1----:R0:W5:Y:S01]  /*3db0*/  LDL.LU.64 R2, [R1+0xc8] ;  /* 0x0000c80001027983 */ /* 0x0021620000300a00 */
[----:B------:R-:W-:-:S04]  /*3dc0*/  SHF.R.S32.HI R58, RZ, 0x2, R58 ;  /* 0x00000002ff3a7819 */ /* 0x000fc8000001143a */
[----:B------:R-:W-:Y:S01]  /*3dd0*/  LEA R58, R58, UR5, 0x5 ;  /* 0x000000053a3a7c11 */ /* 0x000fe2000f8e28ff */
[----:B------:R-:W-:-:S04]  /*3de0*/  USHF.L.U32 UR5, UR8, 0x5, URZ ;  /* 0x0000000508057899 */ /* 0x000fc8000800063f */
[----:B------:R-:W-:Y:S01]  /*3df0*/  ULOP3.LUT UR5, UR5, 0xffffffe0, UR16, 0xe2, !UPT ;  /* 0xffffffe005057892 */ /* 0x000fe2000f8ee210 */
[----:B------:R-:W-:Y:S01]  /*3e00*/  BAR.SYNC.DEFER_BLOCKING 0x0 ;  /* 0x0000000000007b1d */ /* 0x000fe20000010000 */
[-C--:B----4-:R-:W-:Y:S02]  /*3e10*/  LEA R30, R32, R58.reuse, 0x3 ;  /* 0x0000003a201e7211 */ /* 0x090fe400078e18ff */
[----:B------:R-:W-:-:S04]  /*3e20*/  LEA R32, R33, R58, 0x3 ;  /* 0x0000003a21207211 */ /* 0x000fc800078e18ff */
[----:B------:R-:W1:Y:S04]  /*3e30*/  LDS.64 R30, [R30] ;  /* 0x000000001e1e7984 */ /* 0x000e680000000a00 */
[----:B------:R-:W4:Y:S01]  /*3e40*/  LDS.64 R32, [R32+0xa00] ;  /* 0x000a000020207984 */ /* 0x000f220000000a00 */
[----:B-1----:R-:W-:Y:S01]  /*3e50*/  FADD.FTZ R30, RZ, R30 ;  /* 0x0000001eff1e7221 */ /* 0x002fe20000010000 */
[----:B------:R-:W-:-:S03]  /*3e60*/  FADD.FTZ R31, RZ, R31 ;  /* 0x0000001fff1f7221 */ /* 0x000fc60000010000 */
[----:B----4-:R-:W-:Y:S01]  /*3e70*/  FADD.FTZ R32, R30, R32 ;  /* 0x000000201e207221 */ /* 0x010fe20000010000 */
[----:B---3--:R-:W-:Y:S01]  /*3e80*/  LEA R30, R61, R58, 0x3 ;  /* 0x0000003a3d1e7211 */ /* 0x008fe200078e18ff */
[----:B------:R-:W-:-:S05]  /*3e90*/  FADD.FTZ R33, R31, R33 ;  /* 0x000000211f217221 */ /* 0x000fca0000010000 */
[----:B------:R-:W1:Y:S02]  /*3ea0*/  LDS.64 R30, [R30+0x1400] ;  /* 0x001400001e1e7984 */ /* 0x000e640000000a00 */
[----:B-1----:R-:W-:Y:S01]  /*3eb0*/  FADD.FTZ R32, R32, R30 ;  /* 0x0000001e20207221 */ /* 0x002fe20000010000 */
[----:B--2---:R-:W-:Y:S01]  /*3ec0*/  LEA R30, R59, R58, 0x3 ;  /* 0x0000003a3b1e7211 */ /* 0x004fe200078e18ff */
[----:B------:R-:W-:Y:S01]  /*3ed0*/  FADD.FTZ R33, R33, R31 ;  /* 0x0000001f21217221 */ /* 0x000fe20000010000 */
[----:B------:R-:W1:Y:S04]  /*3ee0*/  LDC.64 R58, c[0x0][0x260] ;  /* 0x00009800ff3a7b82 */ /* 0x000e680000000a00 */
[----:B------:R-:W2:Y:S02]  /*3ef0*/  LDS.64 R30, [R30+0x1e00] ;  /* 0x001e00001e1e7984 */ /* 0x000ea40000000a00 */
[----:B--2---:R-:W-:Y:S01]  /*3f00*/  FADD.FTZ R30, R32, R30 ;  /* 0x0000001e201e7221 */ /* 0x004fe20000010000 */
[----:B------:R-:W-:-:S05]  /*3f10*/  MOV R32, UR5 ;  /* 0x0000000500207c02 */ /* 0x000fca0008000f00 */
[----:B------:R-:W-:Y:S02]  /*3f20*/  IMAD R32, R32, 0x140, R60 ;  /* 0x0000014020207824 */ /* 0x000fe400078e023c */
[----:B------:R-:W-:-:S03]  /*3f30*/  FADD.FTZ R31, R33, R31 ;  /* 0x0000001f211f7221 */ /* 0x000fc60000010000 */
[----:B------:R-:W-:-:S05]  /*3f40*/  SHF.L.U32 R32, R32, 0x1, RZ ;  /* 0x0000000120207819 */ /* 0x000fca00000006ff */
[----:B-1----:R-:W-:-:S05]  /*3f50*/  IMAD.WIDE.U32 R32, R32, 0x4, R58 ;  /* 0x0000000420207825 */ /* 0x002fca00078e003a */
[----:B------:R0:W-:Y:S02]  /*3f60*/  STG.E.64 desc[UR12][R32.64+0x14000], R30 ;  /* 0x0140001e20007986 */ /* 0x0001e4000c101b0c */
.L_x_3518:
        /* <DEDUP_REMOVED lines=46> */
.L_x_3520:
[----:B------:R-:W-:Y:S05]  /*4250*/  BSYNC B0 ;  /* 0x0000000000007941 */ /* 0x000fea0003800000 */
.L_x_3519:
[----:B------:R-:W0:Y:S01]  /*4260*/  SHFL.BFLY PT, R33, R30, 0x2, 0x1f ;  /* 0x0c401f001e217f89 */ /* 0x000e2200000e0000 */
[----:B-1----:R-:W-:Y:S01]  /*4270*/  LOP3.LUT P1, RZ, R60, 0xffffffc3, RZ, 0xc0, !PT ;  /* 0xffffffc33cff7812 */ /* 0x002fe2000782c0ff */
        /* <DEDUP_REMOVED lines=21> */
.L_x_3522:
[----:B------:R-:W-:Y:S05]  /*43d0*/  BSYNC B0 ;  /* 0x0000000000007941 */ /* 0x000fea0003800000 */
.L_x_3521:
        /* <DEDUP_REMOVED lines=17> */
.L_x_3525:
[----:B------:R-:W2:Y:S04]  /*44f0*/  LD.E.STRONG.GPU R33, desc[UR12][R30.64] ;  /* 0x0000000c1e217980 */ /* 0x000ea8000c10f900 */
[----:B--2---:R-:W-:Y:S01]  /*4500*/  CCTL.IVALL ;  /* 0x00000000ff00798f */ /* 0x004fe20002000000 */
[----:B------:R-:W-:Y:S05]  /*4510*/  YIELD ;  /* 0x0000000000007946 */ /* 0x000fea0003800000 */
[----:B-----5:R-:W-:-:S04]  /*4520*/  LOP3.LUT R33, R33, R32, RZ, 0x3c, !PT ;  /* 0x0000002021217212 */ /* 0x020fc800078e3cff */
[----:B------:R-:W-:-:S13]  /*4530*/  ISETP.GT.AND P1, PT, R33, -0x1, PT ;  /* 0xffffffff2100780c */ /* 0x000fda0003f24270 */
[----:B------:R-:W-:Y:S05]  /*4540*/  @P1 BRA `(.L_x_3525) ;  /* 0xfffffffc00e81947 */ /* 0x000fea000383ffff */
.L_x_3524:
[----:B------:R-:W-:Y:S05]  /*4550*/  WARPSYNC.ALL ;  /* 0x0000000000007948 */ /* 0x000fea0003800000 */
[----:B------:R-:W-:Y:S06]  /*4560*/  BAR.SYNC.DEFER_BLOCKING 0x0 ;  /* 0x0000000000007b1d */ /* 0x000fec0000010000 */
[----:B------:R-:W-:Y:S05]  /*4570*/  BRA `(.L_x_3526) ;  /* 0x0000000000647947 */ /* 0x000fea0003800000 */
.L_x_3523:
        /* <DEDUP_REMOVED lines=17> */
.L_x_3528:
[----:B------:R-:W2:Y:S04]  /*4690*/  LD.E.STRONG.GPU R33, desc[UR12][R30.64] ;  /* 0x0000000c1e217980 */ /* 0x000ea8000c10f900 */
[----:B--2---:R-:W-:Y:S01]  /*46a0*/  CCTL.IVALL ;  /* 0x00000000ff00798f */ /* 0x004fe20002000000 */
[----:B------:R-:W-:Y:S05]  /*46b0*/  YIELD ;  /* 0x0000000000007946 */ /* 0x000fea0003800000 */
[----:B-----5:R-:W-:-:S04]  /*46c0*/  LOP3.LUT R33, R33, R32, RZ, 0x3c, !PT ;  /* 0x0000002021217212 */ /* 0x020fc800078e3cff */
[----:B------:R-:W-:-:S13]  /*46d0*/  ISETP.GT.AND P1, PT, R33, -0x1, PT ;  /* 0xffffffff2100780c */ /* 0x000fda0003f24270 */
[----:B------:R-:W-:Y:S05]  /*46e0*/  @P1 BRA `(.L_x_3528) ;  /* 0xfffffffc00e81947 */ /* 0x000fea000383ffff */
.L_x_3527:
[----:B------:R-:W-:Y:S05]  /*46f0*/  WARPSYNC.ALL ;  /* 0x0000000000007948 */ /* 0x000fea0003800000 */
[----:B------:R-:W-:Y:S06]  /*4700*/  BAR.SYNC.DEFER_BLOCKING 0x0 ;  /* 0x0000000000007b1d */ /* 0x000fec0000010000 */
.L_x_3526:
[----:B------:R-:W1:Y:S01]  /*4710*/  S2R R61, SR_TID.X ;  /* 0x00000000003d7919 */ /* 0x000e620000002100 */
[----:B------:R-:W2:Y:S01]  /*4720*/  LDL R60, [R1+0xb4] ;  /* 0x0000b400013c7983 */ /* 0x000ea20000100800 */
[----:B0-----:R-:W-:-:S03]  /*4730*/  MOV R31, UR4 ;  /* 0x00000004001f7c02 */ /* 0x001fc60008000f00 */
[----:B------:R-:W-:Y:S04]  /*4740*/  STL [R1+0xe8], R49 ;  /* 0x0000e83101007387 */ /* 0x000fe80000100800 */
[----:B------:R-:W-:Y:S04]  /*4750*/  STL [R1+0xe4], R48 ;  /* 0x0000e43001007387 */ /* 0x000fe80000100800 */
[----:B-----5:R-:W-:Y:S04]  /*4760*/  STL [R1+0xe0], R28 ;  /* 0x0000e01c01007387 */ /* 0x020fe80000100800 */
[----:B------:R-:W-:Y:S04]  /*4770*/  STL [R1+0xdc], R47 ;  /* 0x0000dc2f01007387 */ /* 0x000fe80000100800 */
[----:B------:R-:W-:Y:S04]  /*4780*/  STL [R1+0xd8], R46 ;  /* 0x0000d82e01007387 */ /* 0x000fe80000100800 */
[----:B------:R-:W-:Y:S01]  /*4790*/  STL [R1+0xd4], R8 ;  /* 0x0000d40801007387 */ /* 0x000fe20000100800 */
[----:B-1----:R-:W-:-:S03]  /*47a0*/  ISETP.GT.U32.AND P1, PT, R61, 0xff, PT ;  /* 0x000000ff3d00780c */ /* 0x002fc60003f24070 */
[----:B------:R0:W-:Y:S04]  /*47b0*/  STL [R1+0xd0], R7 ;  /* 0x0000d00701007387 */ /* 0x0001e80000100800 */
[----:B------:R1:W-:Y:S04]  /*47c0*/  STL [R1+0xcc], R6 ;  /* 0x0000cc0601007387 */ /* 0x0003e80000100800 */
[----:B------:R3:W-:Y:S02]  /*47d0*/  STL [R1+0xc8], R5 ;  /* 0x0000c80501007387 */ /* 0x0007e40000100800 */
[----:B------:R-:W4:Y:S02]  /*47e0*/  @!P1 LDC R30, c[0x0][0x10] ;  /* 0x00000400ff1e9b82 */ /* 0x000f240000000800 */
[----:B0-----:R-:W2:Y:S04]  /*47f0*/  LDL.LU R7, [R1+0x3c] ;  /* 0x00003c0001077983 */ /* 0x001ea80000300800 */
[----:B-1----:R-:W2:Y:S02]  /*4800*/  LDL.LU R6, [R1+0x50] ;  /* 0x0000500001067983 */ /* 0x002ea40000300800 */
[----:B------:R-:W0:Y:S02]  /*4810*/  @!P1 LDC.64 R58, c[0x0][0x260] ;  /* 0x00009800ff3a9b82 */ /* 0x000e240000000a00 */
[----:B---3--:R-:W3:Y:S01]  /*4820*/  LDL.LU R5, [R1+0x54] ;  /* 0x0000540001057983 */ /* 0x008ee20000300800 */
[----:B----4-:R-:W-:Y:S01]  /*4830*/  @!P1 IMAD R30, R30, R31, UR8 ;  /* 0x000000081e1e9e24 */ /* 0x010fe2000f8e021f */
[----:B------:R-:W-:-:S04]  /*4840*/  @!P1 SHF.L.U32 R31, R61, 0x1, RZ ;  /* 0x000000013d1f9819 */ /* 0x000fc800000006ff */
[----:B------:R-:W-:-:S04]  /*4850*/  @!P1 LOP3.LUT R31, R31, 0x7fffffe0, RZ, 0xc0, !PT ;  /* 0x7fffffe01f1f9812 */ /* 0x000fc800078ec0ff */
[----:B------:R-:W-:Y:S02]  /*4860*/  @!P1 LEA R30, R30, R31, 0x9 ;  /* 0x0000001f1e1e9211 */ /* 0x000fe400078e48ff */
[----:B------:R-:W-:-:S04]  /*4870*/  @!P1 LOP3.LUT R31, R61, 0xf, RZ, 0xc0, !PT ;  /* 0x0000000f3d1f9812 */ /* 0x000fc800078ec0ff */
[----:B------:R-:W-:-:S04]  /*4880*/  @!P1 IADD3 R30, R30, R31, RZ ;  /* 0x0000001f1e1e9210 */ /* 0x000fc80007ffe0ff */
[----:B------:R-:W-:-:S04]  /*4890*/  @!P1 SHF.L.U32 R30, R30, 0x1, RZ ;  /* 0x000000011e1e9819 */ /* 0x000fc800000006ff */
[C---:B------:R-:W-:Y:S01]  /*48a0*/  @!P1 IADD3 R32, R30.reuse, 0x20, RZ ;  /* 0x000000201e209810 */ /* 0x040fe20007ffe0ff */
[----:B0-----:R-:W-:-:S04]  /*48b0*/  @!P1 IMAD.WIDE.U32 R30, R30, 0x4, R58 ;  /* 0x000000041e1e9825 */ /* 0x001fc800078e003a */
[----:B------:R-:W-:Y:S02]  /*48c0*/  @!P1 IMAD.WIDE.U32 R32, R32, 0x4, R58 ;  /* 0x0000000420209825 */ /* 0x000fe400078e003a */
[----:B------:R-:W4:Y:S04]  /*48d0*/  @!P1 LDG.E.64 R30, desc[UR12][R30.64] ;  /* 0x0000000c1e1e9981 */ /* 0x000f28000c1e1b00 */
[----:B------:R-:W2:Y:S01]  /*48e0*/  @!P1 LDG.E.64 R32, desc[UR12][R32.64] ;  /* 0x0000000c20209981 */ /* 0x000ea2000c1e1b00 */
[----:B------:R-:W-:Y:S01]  /*48f0*/  HFMA2.MMA R58, -RZ, RZ, 0, 0 ;  /* 0x00000000ff3a7435 */ /* 0x000fe200000001ff */
[----:B------:R-:W0:Y:S01]  /*4900*/  S2UR UR10, SR_CgaCtaId ;  /* 0x00000000000a79c3 */ /* 0x000e220000008800 */
[----:B------:R-:W-:Y:S01]  /*4910*/  UMOV UR5, 0x400 ;  /* 0x0000040000057882 */ /* 0x000fe20000000000 */
[----:B------:R-:W3:Y:S01]  /*4920*/  LDL.LU R59, [R1+0x5c] ;  /* 0x00005c00013b7983 */ /* 0x000ee20000300800 */
[----:B------:R-:W-:-:S04]  /*4930*/  UIADD3 UR5, UR5, 0x3480, URZ ;  /* 0x0000348005057890 */ /* 0x000fc8000fffe03f */
[----:B0-----:R-:W-:-:S03]  /*4940*/  ULEA UR5, UR10, UR5, 0x18 ;  /* 0x000000050a057291 */ /* 0x001fc6000f8ec03f */
[----:B------:R-:W-:Y:S01]  /*4950*/  ULDC.64 UR10, c[0x0][0x210] ;  /* 0x00008400000a7ab9 */ /* 0x000fe20000000a00 */
[----:B----4-:R-:W-:Y:S01]  /*4960*/  @!P1 FADD.FTZ R30, RZ, R30 ;  /* 0x0000001eff1e9221 */ /* 0x010fe20000010000 */
[----:B------:R-:W-:-:S03]  /*4970*/  @!P1 FADD.FTZ R31, RZ, R31 ;  /* 0x0000001fff1f9221 */ /* 0x000fc60000010000 */
[----:B--2---:R-:W-:Y:S01]  /*4980*/  @!P1 FADD.FTZ R58, R32, R30 ;  /* 0x0000001e203a9221 */ /* 0x004fe20000010000 */
        /* <DEDUP_REMOVED lines=19> */
[----:B-1----:R-:W-:Y:S02]  /*4ac0*/  FADD.FTZ R31, R31, R30 ;  /* 0x0000001e1f1f7221 */ /* 0x002fe40000010000 */
[----:B------:R-:W-:Y:S01]  /*4ad0*/  @!P1 FMUL.FTZ R30, R58, 4.8828125727595761418e-05 ;  /* 0x384ccccd3a1e9820 */ /* 0x000fe20000410000 */
[----:B------:R-:W-:Y:S01]  /*4ae0*/  @!P1 LOP3.LUT R32, R32, 0x7ffffff8, RZ, 0xc0, !PT ;  /* 0x7ffffff820209812 */ /* 0x000fe200078ec0ff */
[----:B------:R-:W2:Y:S01]  /*4af0*/  LDL.LU R58, [R1+0x58] ;  /* 0x00005800013a7983 */ /* 0x000ea20000300800 */
[----:B------:R-:W-:-:S03]  /*4b00*/  @!P1 FMUL.FTZ R31, R31, 4.8828125727595761418e-05 ;  /* 0x384ccccd1f1f9820 */ /* 0x000fc60000410000 */
[----:B------:R-:W4:Y:S04]  /*4b10*/  LDL.LU R49, [R1+0x4c] ;  /* 0x00004c0001317983 */ /* 0x000f280000300800 */
[----:B------:R-:W4:Y:S04]  /*4b20*/  LDL.LU R48, [R1+0x30] ;  /* 0x0000300001307983 */ /* 0x000f280000300800 */
[----:B------:R-:W4:Y:S04]  /*4b30*/  LDL.LU R28, [R1+0x48] ;  /* 0x00004800011c7983 */ /* 0x000f280000300800 */
[----:B------:R0:W-:Y:S04]  /*4b40*/  @!P1 STS.64 [R32+UR5], R30 ;  /* 0x0000001e20009988 */ /* 0x0001e80008000a05 */
[----:B------:R-:W4:Y:S04]  /*4b50*/  LDL.LU R47, [R1+0x40] ;  /* 0x00004000012f7983 */ /* 0x000f280000300800 */
[----:B------:R-:W4:Y:S01]  /*4b60*/  LDL.LU R46, [R1+0x44] ;  /* 0x00004400012e7983 */ /* 0x000f220000300800 */
[----:B0-----:R-:W-:Y:S01]  /*4b70*/  LEA R32, R60, UR5, 0x3 ;  /* 0x000000053c207c11 */ /* 0x001fe2000f8e18ff */
[----:B------:R-:W-:Y:S06]  /*4b80*/  BAR.SYNC.DEFER_BLOCKING 0x0 ;  /* 0x0000000000007b1d */ /* 0x000fec0000010000 */
[----:B------:R-:W4:Y:S04]  /*4b90*/  LDL.LU R8, [R1+0x38] ;  /* 0x0000380001087983 */ /* 0x000f280000300800 */
[----:B------:R-:W0:Y:S02]  /*4ba0*/  LDS.64 R32, [R32] ;  /* 0x0000000020207984 */ /* 0x000e240000000a00 */
[--C-:B0-----:R-:W-:Y:S01]  /*4bb0*/  FFMA.FTZ R9, R0, R9, -R32.reuse ;  /* 0x0000000900097223 */ /* 0x101fe20000010820 */
[--C-:B------:R-:W-:Y:S01]  /*4bc0*/  FFMA.FTZ R45, R2, R45, -R32.reuse ;  /* 0x0000002d022d7223 */ /* 0x100fe20000010820 */
[----:B------:R-:W-:-:S02]  /*4bd0*/  FFMA.FTZ R44, R3, R44, -R32 ;  /* 0x0000002c032c7223 */ /* 0x000fc40000010820 */
[-C--:B------:R-:W-:Y:S01]  /*4be0*/  FFMA.FTZ R9, R7, -R33.reuse, R9 ;  /* 0x8000002107097223 */ /* 0x080fe20000010009 */
[-C--:B------:R-:W-:Y:S01]  /*4bf0*/  FFMA.FTZ R45, R6, -R33.reuse, R45 ;  /* 0x80000021062d7223 */ /* 0x080fe2000001002d */
[----:B------:R-:W4:Y:S01]  /*4c00*/  LDL.LU R7, [R1+0x34] ;  /* 0x0000340001077983 */ /* 0x000f220000300800 */
[----:B---3--:R-:W-:Y:S01]  /*4c10*/  FFMA.FTZ R44, R5, -R33, R44 ;  /* 0x80000021052c7223 */ /* 0x008fe2000001002c */
[--C-:B------:R-:W-:Y:S02]  /*4c20*/  FFMA.FTZ R43, R4, R43, -R32.reuse ;  /* 0x0000002b042b7223 */ /* 0x100fe40000010820 */
[----:B------:R-:W3:Y:S01]  /*4c30*/  LDL.LU R6, [R1+0x1c] ;  /* 0x00001c0001067983 */ /* 0x000ee20000300800 */
[--C-:B------:R-:W-:Y:S01]  /*4c40*/  FFMA.FTZ R42, R0, R42, -R32.reuse ;  /* 0x0000002a002a7223 */ /* 0x100fe20000010820 */
[--C-:B------:R-:W-:Y:S02]  /*4c50*/  FFMA.FTZ R41, R2, R41, -R32.reuse ;  /* 0x0000002902297223 */ /* 0x100fe40000010820 */
[----:B------:R-:W3:Y:S01]  /*4c60*/  LDL.LU R5, [R1+0x18] ;  /* 0x0000180001057983 */ /* 0x000ee20000300800 */
[----:B------:R-:W-:-:S03]  /*4c70*/  FFMA.FTZ R40, R3, R40, -R32 ;  /* 0x0000002803287223 */ /* 0x000fc60000010820 */
[----:B------:R-:W3:Y:S01]  /*4c80*/  LDL.LU R31, [R1+0x14] ;  /* 0x00001400011f7983 */ /* 0x000ee20000300800 */
[----:B------:R-:W-:Y:S01]  /*4c90*/  FFMA.FTZ R39, R4, R39, -R32 ;  /* 0x0000002704277223 */ /* 0x000fe20000010820 */
[-C--:B------:R-:W-:Y:S02]  /*4ca0*/  FFMA.FTZ R43, R59, -R33.reuse, R43 ;  /* 0x800000213b2b7223 */ /* 0x080fe4000001002b */
[----:B------:R-:W3:Y:S04]  /*4cb0*/  LDL.LU R30, [R1+0x10] ;  /* 0x00001000011e7983 */ /* 0x000ee80000300800 */
[----:B------:R-:W3:Y:S04]  /*4cc0*/  LDL.LU R61, [R1+0xc] ;  /* 0x00000c00013d7983 */ /* 0x000ee80000300800 */
[----:B------:R-:W3:Y:S04]  /*4cd0*/  LDL.LU R60, [R1+0x8] ;  /* 0x00000800013c7983 */ /* 0x000ee80000300800 */
[----:B------:R-:W3:Y:S01]  /*4ce0*/  LDL.LU R59, [R1+0x4] ;  /* 0x00000400013b7983 */ /* 0x000ee20000300800 */
[----:B--2---:R-:W-:-:S03]  /*4cf0*/  FFMA.FTZ R42, R58, -R33, R42 ;  /* 0x800000213a2a7223 */ /* 0x004fc6000001002a */
[----:B------:R-:W2:Y:S01]  /*4d00*/  LDL.LU R58, [R1] ;  /* 0x00000000013a7983 */ /* 0x000ea20000300800 */
[----:B----4-:R-:W-:-:S03]  /*4d10*/  FFMA.FTZ R41, R49, -R33, R41 ;  /* 0x8000002131297223 */ /* 0x010fc60000010029 */
[----:B------:R-:W4:Y:S01]  /*4d20*/  LDL.LU R49, [R1+0xe8] ;  /* 0x0000e80001317983 */ /* 0x000f220000300800 */
[----:B------:R-:W-:-:S03]  /*4d30*/  FFMA.FTZ R40, R48, -R33, R40 ;  /* 0x8000002130287223 */ /* 0x000fc60000010028 */
[----:B------:R-:W2:Y:S01]  /*4d40*/  LDL.LU R48, [R1+0xe4] ;  /* 0x0000e40001307983 */ /* 0x000ea20000300800 */
[----:B------:R-:W-:-:S03]  /*4d50*/  FFMA.FTZ R39, R28, -R33, R39 ;  /* 0x800000211c277223 */ /* 0x000fc60000010027 */
[----:B------:R-:W4:Y:S01]  /*4d60*/  LDL.LU R28, [R1+0xe0] ;  /* 0x0000e000011c7983 */ /* 0x000f220000300800 */
[--C-:B------:R-:W-:Y:S01]  /*4d70*/  FFMA.FTZ R38, R0, R38, -R32.reuse ;  /* 0x0000002600267223 */ /* 0x100fe20000010820 */
[--C-:B------:R-:W-:Y:S01]  /*4d80*/  FFMA.FTZ R37, R2, R37, -R32.reuse ;  /* 0x0000002502257223 */ /* 0x100fe20000010820 */
[--C-:B------:R-:W-:Y:S01]  /*4d90*/  FFMA.FTZ R36, R3, R36, -R32.reuse ;  /* 0x0000002403247223 */ /* 0x100fe20000010820 */
[--C-:B------:R-:W-:Y:S01]  /*4da0*/  FFMA.FTZ R35, R4, R35, -R32.reuse ;  /* 0x0000002304237223 */ /* 0x100fe20000010820 */
[----:B------:R-:W-:Y:S01]  /*4db0*/  FFMA.FTZ R34, R0, R34, -R32 ;  /* 0x0000002200227223 */ /* 0x000fe20000010820 */
[----:B------:R-:W-:Y:S01]  /*4dc0*/  FFMA.FTZ R38, R47, -R33, R38 ;  /* 0x800000212f267223 */ /* 0x000fe20000010026 */
[--C-:B------:R-:W-:Y:S01]  /*4dd0*/  FFMA.FTZ R27, R2, R27, -R32.reuse ;  /* 0x0000001b021b7223 */ /* 0x100fe20000010820 */
[----:B------:R-:W2:Y:S01]  /*4de0*/  LDL.LU R47, [R1+0xdc] ;  /* 0x0000dc00012f7983 */ /* 0x000ea20000300800 */
[----:B------:R-:W-:Y:S01]  /*4df0*/  FFMA.FTZ R21, R3, R21, -R32 ;  /* 0x0000001503157223 */ /* 0x000fe20000010820 */
[----:B------:R-:W-:-:S02]  /*4e00*/  FFMA.FTZ R37, R46, -R33, R37 ;  /* 0x800000212e257223 */ /* 0x000fc40000010025 */
[----:B------:R-:W2:Y:S01]  /*4e10*/  LDL.LU R46, [R1+0xd8] ;  /* 0x0000d800012e7983 */ /* 0x000ea20000300800 */
[----:B------:R-:W-:Y:S01]  /*4e20*/  FFMA.FTZ R26, R4, R26, -R32 ;  /* 0x0000001a041a7223 */ /* 0x000fe20000010820 */
[-C--:B------:R-:W-:Y:S02]  /*4e30*/  FFMA.FTZ R36, R8, -R33.reuse, R36 ;  /* 0x8000002108247223 */ /* 0x080fe40000010024 */
[----:B------:R1:W5:Y:S01]  /*4e40*/  LDL.LU R8, [R1+0xd4] ;  /* 0x0000d40001087983 */ /* 0x0003620000300800 */
[----:B------:R-:W-:-:S03]  /*4e50*/  FFMA.FTZ R35, R7, -R33, R35 ;  /* 0x8000002107237223 */ /* 0x000fc60000010023 */
[----:B------:R1:W5:Y:S01]  /*4e60*/  LDL.LU R7, [R1+0xd0] ;  /* 0x0000d00001077983 */ /* 0x0003620000300800 */
[----:B---3--:R-:W-:-:S03]  /*4e70*/  FFMA.FTZ R34, R6, -R33, R34 ;  /* 0x8000002106227223 */ /* 0x008fc60000010022 */
[----:B------:R1:W5:Y:S01]  /*4e80*/  LDL.LU R6, [R1+0xcc] ;  /* 0x0000cc0001067983 */ /* 0x0003620000300800 */
[----:B------:R-:W-:-:S03]  /*4e90*/  FFMA.FTZ R27, R5, -R33, R27 ;  /* 0x80000021051b7223 */ /* 0x000fc6000001001b */
[----:B------:R1:W5:Y:S01]  /*4ea0*/  LDL.LU R5, [R1+0xc8] ;  /* 0x0000c80001057983 */ /* 0x0003620000300800 */
[----:B------:R-:W-:-:S03]  /*4eb0*/  FFMA.FTZ R21, R31, -R33, R21 ;  /* 0x800000211f157223 */ /* 0x000fc60000010015 */
[----:B------:R-:W3:Y:S01]  /*4ec0*/  LDL.LU R31, [R1+0x7c] ;  /* 0x00007c00011f7983 */ /* 0x000ee20000300800 */
[----:B------:R-:W-:-:S03]  /*4ed0*/  FFMA.FTZ R26, R30, -R33, R26 ;  /* 0x800000211e1a7223 */ /* 0x000fc6000001001a */
[----:B------:R-:W3:Y:S01]  /*4ee0*/  LDL.LU R30, [R1+0x84] ;  /* 0x00008400011e7983 */ /* 0x000ee20000300800 */
[C---:B----4-:R-:W-:Y:S01]  /*4ef0*/  FMUL.FTZ R44, R28.reuse, R44 ;  /* 0x0000002c1c2c7220 */ /* 0x050fe20000410000 */
[----:B------:R-:W-:-:S05]  /*4f00*/  FMUL.FTZ R43, R28, R43 ;  /* 0x0000002b1c2b7220 */ /* 0x000fca0000410000 */
[----:B------:R-:W-:Y:S02]  /*4f10*/  F2FP.F16.F32.PACK_AB R43, R43, R44 ;  /* 0x0000002c2b2b723e */ /* 0x000fe400000000ff */
[----:B------:R-:W4:Y:S01]  /*4f20*/  LDL.LU R44, [R1+0x80] ;  /* 0x00008000012c7983 */ /* 0x000f220000300800 */
[--C-:B------:R-:W-:Y:S01]  /*4f30*/  FFMA.FTZ R10, R0, R10, -R32.reuse ;  /* 0x0000000a000a7223 */ /* 0x100fe20000010820 */
[--C-:B------:R-:W-:Y:S01]  /*4f40*/  FFMA.FTZ R12, R2, R12, -R32.reuse ;  /* 0x0000000c020c7223 */ /* 0x100fe20000010820 */
[--C-:B------:R-:W-:Y:S01]  /*4f50*/  FFMA.FTZ R15, R0, R15, -R32.reuse ;  /* 0x0000000f000f7223 */ /* 0x100fe20000010820 */
[C---:B------:R-:W-:Y:S01]  /*4f60*/  FMUL.FTZ R9, R28.reuse, R9 ;  /* 0x000000091c097220 */ /* 0x040fe20000410000 */
[----:B------:R-:W-:Y:S01]  /*4f70*/  FMUL.FTZ R45, R28, R45 ;  /* 0x0000002d1c2d7220 */ /* 0x000fe20000410000 */
[--C-:B------:R-:W-:Y:S01]  /*4f80*/  FFMA.FTZ R13, R2, R13, -R32.reuse ;  /* 0x0000000d020d7223 */ /* 0x100fe20000010820 */
[----:B------:R-:W-:Y:S01]  /*4f90*/  FFMA.FTZ R11, R3, R11, -R32 ;  /* 0x0000000b030b7223 */ /* 0x000fe20000010820 */
[-C--:B------:R-:W-:Y:S01]  /*4fa0*/  FFMA.FTZ R53, R53, -R33.reuse, R10 ;  /* 0x8000002135357223 */ /* 0x080fe2000001000a */
[-C--:B------:R-:W-:Y:S01]  /*4fb0*/  FFMA.FTZ R12, R60, -R33.reuse, R12 ;  /* 0x800000213c0c7223 */ /* 0x080fe2000001000c */
[----:B------:R-:W-:Y:S01]  /*4fc0*/  FFMA.FTZ R15, R49, -R33, R15 ;  /* 0x80000021310f7223 */ /* 0x000fe2000001000f */
[----:B------:R-:W-:Y:S01]  /*4fd0*/  FFMA.FTZ R29, R4, R29, -R32 ;  /* 0x0000001d041d7223 */ /* 0x000fe20000010820 */
[----:B--2---:R-:W-:Y:S01]  /*4fe0*/  FFMA.FTZ R13, R48, -R33, R13 ;  /* 0x80000021300d7223 */ /* 0x004fe2000001000d */
[----:B------:R-:W-:Y:S01]  /*4ff0*/  F2FP.F16.F32.PACK_AB R9, R45, R9 ;  /* 0x000000092d09723e */ /* 0x000fe200000000ff */
[----:B------:R-:W2:Y:S01]  /*5000*/  LDL.LU R49, [R1+0x90] ;  /* 0x0000900001317983 */ /* 0x000ea20000300800 */
[----:B------:R-:W-:-:S03]  /*5010*/  FFMA.FTZ R47, R47, -R33, R11 ;  /* 0x800000212f2f7223 */ /* 0x000fc6000001000b */
[----:B------:R-:W2:Y:S01]  /*5020*/  LDL.LU R48, [R1+0x8c] ;  /* 0x00008c0001307983 */ /* 0x000ea20000300800 */
[----:B------:R-:W-:-:S03]  /*5030*/  FFMA.FTZ R29, R46, -R33, R29 ;  /* 0x800000212e1d7223 */ /* 0x000fc6000001001d */
[----:B------:R-:W2:Y:S04]  /*5040*/  LDL.LU R46, [R1+0xa0] ;  /* 0x0000a000012e7983 */ /* 0x000ea80000300800 */
[----:B------:R-:W2:Y:S01]  /*5050*/  LDL.LU R45, [R1+0x98] ;  /* 0x00009800012d7983 */ /* 0x000ea20000300800 */
[----:B---3--:R-:W-:-:S04]  /*5060*/  IADD3 R10, P1, R31, UR10, RZ ;  /* 0x0000000a1f0a7c10 */ /* 0x008fc8000ff3e0ff */
[----:B------:R-:W-:Y:S01]  /*5070*/  IADD3.X R11, R30, UR11, RZ, P1, !PT ;  /* 0x0000000b1e0b7c10 */ /* 0x000fe20008ffe4ff */
[----:B------:R-:W-:Y:S01]  /*5080*/  FMUL.FTZ R30, R28, R12 ;  /* 0x0000000c1c1e7220 */ /* 0x000fe20000410000 */
[----:B------:R-:W-:-:S05]  /*5090*/  PRMT R12, R9, 0x7632, R12 ;  /* 0x00007632090c7816 */ /* 0x000fca000000000c */
[----:B------:R4:W-:Y:S02]  /*50a0*/  STG.E.U16 desc[UR12][R10.64+0x2], R12 ;  /* 0x0000020c0a007986 */ /* 0x0009e4000c10150c */
[----:B----4-:R-:W-:Y:S02]  /*50b0*/  IADD3 R12, P1, R44, UR10, RZ ;  /* 0x0000000a2c0c7c10 */ /* 0x010fe4000ff3e0ff */
[----:B------:R-:W3:Y:S01]  /*50c0*/  LDL.LU R44, [R1+0xac] ;  /* 0x0000ac00012c7983 */ /* 0x000ee20000300800 */
        /* <DEDUP_REMOVED lines=14> */
[----:B------:R0:W-:Y:S01]  /*51b0*/  STG.E.U16 desc[UR12][R10.64], R9 ;  /* 0x000000090a007986 */ /* 0x0001e2000c10150c */
        /* <DEDUP_REMOVED lines=11> */
[----:B0-----:R-:W-:Y:S01]  /*5270*/  PRMT R9, R43, 0x7632, R9 ;  /* 0x000076322b097816 */ /* 0x001fe20000000009 */
[----:B------:R-:W-:Y:S01]  /*5280*/  FMUL.FTZ R37, R28, R37 ;  /* 0x000000251c257220 */ /* 0x000fe20000410000 */
[----:B------:R-:W-:-:S02]  /*5290*/  F2FP.F16.F32.PACK_AB R41, R41, R42 ;  /* 0x0000002a2929723e */ /* 0x000fc400000000ff */
        /* <DEDUP_REMOVED lines=22> */
[----:B------:R-:W-:Y:S01]  /*5400*/  STG.E.U16 desc[UR12][R10.64+0x4], R43 ;  /* 0x0000042b0a007986 */ /* 0x000fe2000c10150c */
[----:B--2---:R-:W-:-:S02]  /*5410*/  IADD3.X R13, R49, UR11, RZ, P1, !PT ;  /* 0x0000000b310d7c10 */ /* 0x004fc40008ffe4ff */
[----:B------:R-:W-:Y:S01]  /*5420*/  PRMT R28, R41, 0x7632, R28 ;  /* 0x00007632291c7816 */ /* 0x000fe2000000001c */
[----:B------:R-:W2:Y:S01]  /*5430*/  LDL.LU R42, [R1+0xa4] ;  /* 0x0000a400012a7983 */ /* 0x000ea20000300800 */
[----:B------:R-:W-:Y:S02]  /*5440*/  F2FP.F16.F32.PACK_AB R37, R37, R38 ;  /* 0x000000262525723e */ /* 0x000fe400000000ff */
[----:B------:R-:W-:Y:S01]  /*5450*/  PRMT R32, R39, 0x7632, R32 ;  /* 0x0000763227207816 */ /* 0x000fe20000000020 */
[----:B------:R0:W-:Y:S01]  /*5460*/  STG.E.U16 desc[UR12][R10.64+0x6], R9 ;  /* 0x000006090a007986 */ /* 0x0001e2000c10150c */
[----:B------:R-:W-:-:S03]  /*5470*/  PRMT R33, R37, 0x7632, R33 ;  /* 0x0000763225217816 */ /* 0x000fc60000000021 */
[----:B------:R-:W4:Y:S01]  /*5480*/  LDL.LU R40, [R1+0xa8] ;  /* 0x0000a80001287983 */ /* 0x000f220000300800 */
[----:B------:R-:W-:-:S03]  /*5490*/  F2FP.F16.F32.PACK_AB R35, R35, R36 ;  /* 0x000000242323723e */ /* 0x000fc600000000ff */
[----:B------:R-:W4:Y:S01]  /*54a0*/  LDL.LU R38, [R1+0x94] ;  /* 0x0000940001267983 */ /* 0x000f220000300800 */
[----:B0-----:R-:W-:-:S03]  /*54b0*/  IADD3 R10, P1, R48, UR10, RZ ;  /* 0x0000000a300a7c10 */ /* 0x001fc6000ff3e0ff */
[----:B------:R-:W-:Y:S01]  /*54c0*/  STG.E.U16 desc[UR12][R12.64], R41 ;  /* 0x000000290c007986 */ /* 0x000fe2000c10150c */
[----:B------:R-:W-:-:S03]  /*54d0*/  IADD3.X R11, R46, UR11, RZ, P1, !PT ;  /* 0x0000000b2e0b7c10 */ /* 0x000fc60008ffe4ff */
[----:B------:R-:W-:Y:S04]  /*54e0*/  STG.E.U16 desc[UR12][R12.64+0x2], R28 ;  /* 0x0000021c0c007986 */ /* 0x000fe8000c10150c */
[----:B------:R-:W-:Y:S04]  /*54f0*/  STG.E.U16 desc[UR12][R12.64+0x4], R39 ;  /* 0x000004270c007986 */ /* 0x000fe8000c10150c */
[----:B------:R0:W-:Y:S01]  /*5500*/  STG.E.U16 desc[UR12][R12.64+0x6], R32 ;  /* 0x000006200c007986 */ /* 0x0001e2000c10150c */
[----:B------:R-:W-:-:S03]  /*5510*/  PRMT R9, R35, 0x7632, R9 ;  /* 0x0000763223097816 */ /* 0x000fc60000000009 */
[----:B------:R-:W4:Y:S01]  /*5520*/  LDL.LU R36, [R1+0x9c] ;  /* 0x00009c0001247983 */ /* 0x000f220000300800 */
[----:B------:R-:W-:-:S03]  /*5530*/  F2FP.F16.F32.PACK_AB R27, R27, R34 ;  /* 0x000000221b1b723e */ /* 0x000fc600000000ff */
[----:B------:R1:W-:Y:S01]  /*5540*/  STG.E.U16 desc[UR12][R10.64+0x2], R33 ;  /* 0x000002210a007986 */ /* 0x0003e2000c10150c */
[----:B0-----:R-:W-:-:S03]  /*5550*/  IADD3 R12, P1, R45, UR10, RZ ;  /* 0x0000000a2d0c7c10 */ /* 0x001fc6000ff3e0ff */
[----:B------:R-:W-:Y:S01]  /*5560*/  STG.E.U16 desc[UR12][R10.64], R37 ;  /* 0x000000250a007986 */ /* 0x000fe2000c10150c */
[----:B------:R-:W-:Y:S02]  /*5570*/  F2FP.F16.F32.PACK_AB R21, R26, R21 ;  /* 0x000000151a15723e */ /* 0x000fe400000000ff */
[----:B------:R-:W-:Y:S01]  /*5580*/  PRMT R26, R27, 0x7632, R26 ;  /* 0x000076321b1a7816 */ /* 0x000fe2000000001a */
[----:B-1----:R-:W4:Y:S04]  /*5590*/  LDL.LU R33, [R1+0x78] ;  /* 0x0000780001217983 */ /* 0x002f280000300800 */
[----:B------:R-:W-:Y:S04]  /*55a0*/  STG.E.U16 desc[UR12][R10.64+0x4], R35 ;  /* 0x000004230a007986 */ /* 0x000fe8000c10150c */
[----:B------:R-:W-:Y:S04]  /*55b0*/  STG.E.U16 desc[UR12][R10.64+0x6], R9 ;  /* 0x000006090a007986 */ /* 0x000fe8000c10150c */
[----:B------:R-:W4:Y:S01]  /*55c0*/  LDL.LU R32, [R1+0x88] ;  /* 0x0000880001207983 */ /* 0x000f220000300800 */
[----:B---3--:R-:W-:-:S05]  /*55d0*/  IADD3.X R13, R44, UR11, RZ, P1, !PT ;  /* 0x0000000b2c0d7c10 */ /* 0x008fca0008ffe4ff */
[----:B------:R0:W-:Y:S04]  /*55e0*/  STG.E.U16 desc[UR12][R12.64], R27 ;  /* 0x0000001b0c007986 */ /* 0x0001e8000c10150c */
[----:B------:R1:W-:Y:S04]  /*55f0*/  STG.E.U16 desc[UR12][R12.64+0x2], R26 ;  /* 0x0000021a0c007986 */ /* 0x0003e8000c10150c */
[----:B0-----:R-:W3:Y:S04]  /*5600*/  LDL.LU R27, [R1+0x74] ;  /* 0x00007400011b7983 */ /* 0x001ee80000300800 */
[----:B-1----:R-:W3:Y:S01]  /*5610*/  LDL.LU R26, [R1+0x70] ;  /* 0x00007000011a7983 */ /* 0x002ee20000300800 */
[----:B------:R-:W-:-:S02]  /*5620*/  PRMT R28, R21, 0x7632, R28 ;  /* 0x00007632151c7816 */ /* 0x000fc4000000001c */
[----:B------:R-:W-:Y:S01]  /*5630*/  F2FP.F16.F32.PACK_AB R20, R30, R20 ;  /* 0x000000141e14723e */ /* 0x000fe200000000ff */
[----:B------:R0:W-:Y:S01]  /*5640*/  STG.E.U16 desc[UR12][R12.64+0x4], R21 ;  /* 0x000004150c007986 */ /* 0x0001e2000c10150c */
[----:B------:R-:W-:-:S03]  /*5650*/  F2FP.F16.F32.PACK_AB R23, R23, R25 ;  /* 0x000000191717723e */ /* 0x000fc600000000ff */
[----:B------:R1:W-:Y:S01]  /*5660*/  STG.E.U16 desc[UR12][R12.64+0x6], R28 ;  /* 0x0000061c0c007986 */ /* 0x0003e2000c10150c */
[----:B------:R-:W-:Y:S02]  /*5670*/  PRMT R9, R20, 0x7632, R9 ;  /* 0x0000763214097816 */ /* 0x000fe40000000009 */
[----:B------:R-:W-:Y:S02]  /*5680*/  F2FP.F16.F32.PACK_AB R19, R19, R18 ;  /* 0x000000121313723e */ /* 0x000fe400000000ff */
[----:B------:R-:W-:Y:S02]  /*5690*/  F2FP.F16.F32.PACK_AB R22, R22, R24 ;  /* 0x000000181616723e */ /* 0x000fe400000000ff */
[----:B0-----:R-:W-:Y:S02]  /*56a0*/  PRMT R21, R23, 0x7632, R21 ;  /* 0x0000763217157816 */ /* 0x001fe40000000015 */
[----:B------:R-:W-:Y:S02]  /*56b0*/  F2FP.F16.F32.PACK_AB R17, R17, R53 ;  /* 0x000000351111723e */ /* 0x000fe400000000ff */
[----:B------:R-:W-:-:S02]  /*56c0*/  PRMT R24, R22, 0x7632, R24 ;  /* 0x0000763216187816 */ /* 0x000fc40000000018 */
[----:B--2---:R-:W-:-:S04]  /*56d0*/  IADD3 R10, P1, R42, UR10, RZ ;  /* 0x0000000a2a0a7c10 */ /* 0x004fc8000ff3e0ff */
[----:B----4-:R-:W-:Y:S02]  /*56e0*/  IADD3.X R11, R40, UR11, RZ, P1, !PT ;  /* 0x0000000b280b7c10 */ /* 0x010fe40008ffe4ff */
[----:B-1----:R-:W-:-:S03]  /*56f0*/  IADD3 R12, P1, R38, UR10, RZ ;  /* 0x0000000a260c7c10 */ /* 0x002fc6000ff3e0ff */
[----:B------:R-:W-:Y:S01]  /*5700*/  STG.E.U16 desc[UR12][R10.64], R20 ;  /* 0x000000140a007986 */ /* 0x000fe2000c10150c */
[----:B------:R-:W-:-:S03]  /*5710*/  F2FP.F16.F32.PACK_AB R14, R14, R16 ;  /* 0x000000100e0e723e */ /* 0x000fc600000000ff */
[----:B------:R0:W-:Y:S04]  /*5720*/  STG.E.U16 desc[UR12][R10.64+0x2], R9 ;  /* 0x000002090a007986 */ /* 0x0001e8000c10150c */
[----:B------:R-:W-:Y:S04]  /*5730*/  STG.E.U16 desc[UR12][R10.64+0x4], R23 ;  /* 0x000004170a007986 */ /* 0x000fe8000c10150c */
[----:B------:R1:W-:Y:S01]  /*5740*/  STG.E.U16 desc[UR12][R10.64+0x6], R21 ;  /* 0x000006150a007986 */ /* 0x0003e2000c10150c */
[----:B------:R-:W-:Y:S02]  /*5750*/  IADD3.X R13, R36, UR11, RZ, P1, !PT ;  /* 0x0000000b240d7c10 */ /* 0x000fe40008ffe4ff */
[----:B0-----:R-:W-:-:S02]  /*5760*/  PRMT R9, R19, 0x7632, R9 ;  /* 0x0000763213097816 */ /* 0x001fc40000000009 */
[----:B-1----:R-:W-:Y:S01]  /*5770*/  PRMT R11, R17, 0x7632, R11 ;  /* 0x00007632110b7816 */ /* 0x002fe2000000000b */
[----:B------:R0:W-:Y:S01]  /*5780*/  STG.E.U16 desc[UR12][R12.64+0x4], R19 ;  /* 0x000004130c007986 */ /* 0x0001e2000c10150c */
[----:B------:R-:W-:Y:S02]  /*5790*/  F2FP.F16.F32.PACK_AB R15, R31, R15 ;  /* 0x0000000f1f0f723e */ /* 0x000fe400000000ff */
[----:B------:R-:W-:Y:S02]  /*57a0*/  F2FP.F16.F32.PACK_AB R29, R29, R47 ;  /* 0x0000002f1d1d723e */ /* 0x000fe400000000ff */
[----:B------:R-:W-:Y:S01]  /*57b0*/  IADD3 R18, P1, R33, UR10, RZ ;  /* 0x0000000a21127c10 */ /* 0x000fe2000ff3e0ff */
[----:B------:R-:W-:Y:S04]  /*57c0*/  STG.E.U16 desc[UR12][R12.64], R22 ;  /* 0x000000160c007986 */ /* 0x000fe8000c10150c */
[----:B------:R-:W-:Y:S01]  /*57d0*/  STG.E.U16 desc[UR12][R12.64+0x2], R24 ;  /* 0x000002180c007986 */ /* 0x000fe2000c10150c */
[----:B0-----:R-:W-:-:S03]  /*57e0*/  IADD3.X R19, R32, UR11, RZ, P1, !PT ;  /* 0x0000000b20137c10 */ /* 0x001fc60008ffe4ff */
[----:B------:R0:W-:Y:S04]  /*57f0*/  STG.E.U16 desc[UR12][R12.64+0x6], R9 ;  /* 0x000006090c007986 */ /* 0x0001e8000c10150c */
[----:B------:R1:W-:Y:S01]  /*5800*/  STG.E.U16 desc[UR12][R18.64+0x2], R11 ;  /* 0x0000020b12007986 */ /* 0x0003e2000c10150c */
[----:B0-----:R-:W-:Y:S02]  /*5810*/  PRMT R13, R14, 0x7632, R13 ;  /* 0x000076320e0d7816 */ /* 0x001fe4000000000d */
[----:B------:R-:W-:Y:S02]  /*5820*/  PRMT R9, R15, 0x7632, R9 ;  /* 0x000076320f097816 */ /* 0x000fe40000000009 */
[----:B------:R-:W-:Y:S01]  /*5830*/  PRMT R12, R29, 0x7632, R12 ;  /* 0x000076321d0c7816 */ /* 0x000fe2000000000c */
[----:B------:R2:W-:Y:S04]  /*5840*/  STG.E.U16 desc[UR12][R18.64], R17 ;  /* 0x0000001112007986 */ /* 0x0005e8000c10150c */
[----:B------:R2:W-:Y:S04]  /*5850*/  STG.E.U16 desc[UR12][R18.64+0x4], R14 ;  /* 0x0000040e12007986 */ /* 0x0005e8000c10150c */
[----:B------:R2:W-:Y:S01]  /*5860*/  STG.E.U16 desc[UR12][R18.64+0x6], R13 ;  /* 0x0000060d12007986 */ /* 0x0005e2000c10150c */
[----:B------:R-:W-:Y:S01]  /*5870*/  ULOP3.LUT UR4, UR4, 0x1, URZ, 0x3c, !UPT ;  /* 0x0000000104047892 */ /* 0x000fe2000f8e3c3f */
[----:B------:R-:W-:Y:S01]  /*5880*/  UMOV UR5, UR9 ;  /* 0x0000000900057c82 */ /* 0x000fe20008000000 */
[----:B---3--:R-:W-:-:S04]  /*5890*/  IADD3 R10, P1, R27, UR10, RZ ;  /* 0x0000000a1b0a7c10 */ /* 0x008fc8000ff3e0ff */
[----:B-1----:R-:W-:-:S05]  /*58a0*/  IADD3.X R11, R26, UR11, RZ, P1, !PT ;  /* 0x0000000b1a0b7c10 */ /* 0x002fca0008ffe4ff */
[----:B------:R2:W-:Y:S04]  /*58b0*/  STG.E.U16 desc[UR12][R10.64], R15 ;  /* 0x0000000f0a007986 */ /* 0x0005e8000c10150c */
[----:B------:R2:W-:Y:S04]  /*58c0*/  STG.E.U16 desc[UR12][R10.64+0x2], R9 ;  /* 0x000002090a007986 */ /* 0x0005e8000c10150c */
[----:B------:R2:W-:Y:S04]  /*58d0*/  STG.E.U16 desc[UR12][R10.64+0x4], R29 ;  /* 0x0000041d0a007986 */ /* 0x0005e8000c10150c */
[----:B------:R2:W-:Y:S01]  /*58e0*/  STG.E.U16 desc[UR12][R10.64+0x6], R12 ;  /* 0x0000060c0a007986 */ /* 0x0005e2000c10150c */
[----:B------:R-:W-:Y:S01]  /*58f0*/  UMOV UR10, UR7 ;  /* 0x00000007000a7c82 */ /* 0x000fe20008000000 */
[----:B------:R-:W-:Y:S05]  /*5900*/  @!P0 BRA `(.L_x_3529) ;  /* 0xffffffac004c8947 */ /* 0x000fea000383ffff */
.L_x_3517:
        /* <DEDUP_REMOVED lines=30> */
[----:B-----5:R-:W-:Y:S01]  /*5af0*/  LEA R8, R49, UR8, 0x7 ;  /* 0x0000000831087c11 */ /* 0x020fe2000f8e38ff */
[----:B------:R-:W-:Y:S01]  /*5b00*/  IMAD.WIDE.U32 R4, R2, -0x33333333, RZ ;  /* 0xcccccccd02047825 */ /* 0x000fe200078e00ff */
[----:B------:R-:W-:Y:S02]  /*5b10*/  LOP3.LUT R3, R3, 0x1f, R56, 0x78, !PT ;  /* 0x0000001f03037812 */ /* 0x000fe400078e7838 */
[----:B--2---:R-:W-:Y:S02]  /*5b20*/  LOP3.LUT R10, RZ, R50, RZ, 0x33, !PT ;  /* 0x00000032ff0a7212 */ /* 0x004fe400078e33ff */
        /* <DEDUP_REMOVED lines=40> */
.L_x_3546:
        /* <DEDUP_REMOVED lines=42> */
.L_x_3533:
[----:B------:R-:W-:Y:S05]  /*6050*/  BSYNC B1 ;  /* 0x0000000000017941 */ /* 0x000fea0003800000 */
.L_x_3532:
        /* <DEDUP_REMOVED lines=15> */
[----:B------:R-:W-:Y:S02]  /*6150*/  MOV R52, UR6 ;  /* 0x0000000600347c02 */ /* 0x000fe40008000f00 */
[----:B------:R-:W-:Y:S02]  /*6160*/  MOV R53, UR7 ;  /* 0x0000000700357c02 */ /* 0x000fe40008000f00 */
[----:B------:R-:W-:Y:S02]  /*6170*/  IADD3 R52, P1, R52, -0x78, RZ ;  /* 0xffffff8834347810 */ /* 0x000fe40007f3e0ff */
[----:B------:R-:W-:Y:S02]  /*6180*/  PLOP3.LUT P0, PT, PT, PT, PT, 0x8, 0x0 ;  /* 0x000000000000781c */ /* 0x000fe40003f0e170 */
[----:B------:R-:W-:-:S11]  /*6190*/  IADD3.X R53, R53, -0x1, RZ, P1, !PT ;  /* 0xffffffff35357810 */ /* 0x000fd60000ffe4ff */
.L_x_3536:
        /* <DEDUP_REMOVED lines=55> */
.L_x_3535:
[----:B------:R-:W-:Y:S05]  /*6510*/  BSYNC B1 ;  /* 0x0000000000017941 */ /* 0x000fea0003800000 */
.L_x_3534:
        /* <DEDUP_REMOVED lines=35> */
.L_x_3538:
[----:B------:R-:W-:Y:S05]  /*6750*/  BSYNC B1 ;  /* 0x0000000000017941 */ /* 0x000fea0003800000 */
.L_x_3537:
        /* <DEDUP_REMOVED lines=15> */
.L_x_3531:
[----:B------:R-:W-:Y:S05]  /*6850*/  BSYNC B0 ;  /* 0x0000000000007941 */ /* 0x000fea0003800000 */
.L_x_3530:
        /* <DEDUP_REMOVED lines=38> */
.L_x_3555:
        /* <DEDUP_REMOVED lines=42> */
.L_x_3565:
        /* <DEDUP_REMOVED lines=36> */
.L_x_3575:
[----:B0-----:R-:W-:Y:S01]  /*6fa0*/  FADD.FTZ R23, R22, R38 ;  /* 0x0000002616177221 */ /* 0x001fe20000010000 */
[----:B------:R-:W-:Y:S02]  /*6fb0*/  @!P1 F2FP.F16.F32.PACK_AB R22, RZ, R28 ;  /* 0x0000001cff16923e */ /* 0x000fe400000000ff */
[----:B------:R-:W-:Y:S02]  /*6fc0*/  MOV R29, R55 ;  /* 0x00000037001d7202 */ /* 0x000fe40000000f00 */
[----:B------:R-:W-:Y:S01]  /*6fd0*/  @!P1 F2FP.F16.F32.PACK_AB R23, RZ, R23 ;  /* 0x00000017ff17923e */ /* 0x000fe200000000ff */
[----:B------:R4:W-:Y:S04]  /*6fe0*/  @!P1 STG.E.U16 desc[UR12][R18.64+0x50], R22 ;  /* 0x0000501612009986 */ /* 0x0009e8000c10150c */
[----:B------:R4:W-:Y:S02]  /*6ff0*/  @!P1 STG.E.U16 desc[UR12][R20.64+0x50], R23 ;  /* 0x0000501714009986 */ /* 0x0009e4000c10150c */
.L_x_3541:
[----:B------:R-:W-:Y:S05]  /*7000*/  BSYNC B0 ;  /* 0x0000000000007941 */ /* 0x000fea0003800000 */
.L_x_3540:
        /* <DEDUP_REMOVED lines=151> */
.L_x_3609:
[----:B--2---:R-:W-:Y:S01]  /*7980*/  FADD.FTZ R23, R40, R38 ;  /* 0x0000002628177221 */ /* 0x004fe20000010000 */
[----:B------:R-:W-:-:S04]  /*7990*/  @!P0 F2FP.F16.F32.PACK_AB R22, RZ, R22 ;  /* 0x00000016ff16823e */ /* 0x000fc800000000ff */
[----:B------:R-:W-:Y:S01]  /*79a0*/  @!P0 F2FP.F16.F32.PACK_AB R23, RZ, R23 ;  /* 0x00000017ff17823e */ /* 0x000fe200000000ff */
[----:B------:R0:W-:Y:S04]  /*79b0*/  @!P0 STG.E.U16 desc[UR12][R18.64+0x78], R22 ;  /* 0x0000781612008986 */ /* 0x0001e8000c10150c */
[----:B------:R0:W-:Y:S02]  /*79c0*/  @!P0 STG.E.U16 desc[UR12][R20.64+0x78], R23 ;  /* 0x0000781714008986 */ /* 0x0001e4000c10150c */
.L_x_3539:
[----:B------:R-:W-:Y:S05]  /*79d0*/  WARPSYNC.ALL ;  /* 0x0000000000007948 */ /* 0x000fea0003800000 */
[----:B------:R-:W-:Y:S01]  /*79e0*/  BAR.SYNC.DEFER_BLOCKING 0x0 ;  /* 0x0000000000007b1d */ /* 0x000fe20000010000 */
[C---:B------:R-:W-:Y:S02]  /*79f0*/  ISETP.GE.AND P0, PT, R8.reuse, -0x26c0, PT ;  /* 0xffffd9400800780c */ /* 0x040fe40003f06270 */
[----:B------:R-:W-:-:S11]  /*7a00*/  IADD3 R8, R8, 0x2800, RZ ;  /* 0x0000280008087810 */ /* 0x000fd60007ffe0ff */
[----:B------:R-:W-:Y:S05]  /*7a10*/  @!P0 BRA `(.L_x_3546) ;  /* 0xffffffe000e48947 */ /* 0x000fea000383ffff */
[----:B------:R-:W-:Y:S05]  /*7a20*/  EXIT ;  /* 0x000000000000794d */ /* 0x000fea0003800000 */
.L_x_3542:
[----:B------:R-:W-:Y:S01]  /*7a30*/  HFMA2.MMA R32, -RZ, RZ, 0, 4.76837158203125e-07 ;  /* 0x00000008ff207435 */ /* 0x000fe200000001ff */
[----:B--2---:R-:W-:Y:S02]  /*7a40*/  MOV R35, R18 ;  /* 0x0000001200237202 */ /* 0x004fe40000000f00 */
[----:B------:R-:W-:Y:S02]  /*7a50*/  MOV R33, 0x101f ;  /* 0x0000101f00217802 */ /* 0x000fe40000000f00 */
[----:B------:R-:W-:-:S07]  /*7a60*/  MOV R30, 0xffff ;  /* 0x0000ffff001e7802 */ /* 0x000fce0000000f00 */
[----:B01-3--:R-:W-:Y:S05]  /*7a70*/  WARPSYNC.COLLECTIVE R30, `(.L_x_3547) ;  /* 0x000000001e087348 */ /* 0x00bfea0003c00000 */
[----:B------:R2:W4:Y:S02]  /*7a80*/  SHFL.BFLY P2, R38, R35, R32, R33 ;  /* 0x0c00002023267389 */ /* 0x0005240000040021 */
[----:B01234-:R-:W-:Y:S01]  /*7a90*/  ENDCOLLECTIVE ;  /* 0x000000000000791b */ /* 0x01ffe20003800000 */
.L_x_3547:
[----:B------:R-:W-:Y:S02]  /*7aa0*/  MOV R35, R19 ;  /* 0x0000001300237202 */ /* 0x000fe40000000f00 */
[----:B------:R-:W-:-:S07]  /*7ab0*/  MOV R21, R38 ;  /* 0x0000002600157202 */ /* 0x000fce0000000f00 */
[----:B------:R-:W-:Y:S05]  /*7ac0*/  WARPSYNC.COLLECTIVE R30, `(.L_x_3548) ;  /* 0x000000001e087348 */ /* 0x000fea0003c00000 */
[----:B------:R0:W1:Y:S02]  /*7ad0*/  SHFL.BFLY P2, R38, R35, R32, R33 ;  /* 0x0c00002023267389 */ /* 0x0000640000040021 */
[----:B01----:R-:W-:Y:S01]  /*7ae0*/  ENDCOLLECTIVE ;  /* 0x000000000000791b */ /* 0x003fe20003800000 */
.L_x_3548:
[----:B------:R-:W-:Y:S01]  /*7af0*/  FADD.FTZ R21, R21, R18 ;  /* 0x0000001215157221 */ /* 0x000fe20000010000 */
[----:B------:R-:W-:-:S04]  /*7b00*/  HFMA2.MMA R32, -RZ, RZ, 0, 2.384185791015625e-07 ;  /* 0x00000004ff207435 */ /* 0x000fc800000001ff */
[----:B------:R-:W-:Y:S02]  /*7b10*/  MOV R35, R21 ;  /* 0x0000001500237202 */ /* 0x000fe40000000f00 */
[----:B------:R-:W-:-:S07]  /*7b20*/  MOV R20, R38 ;  /* 0x0000002600147202 */ /* 0x000fce0000000f00 */
[----:B------:R-:W-:Y:S05]  /*7b30*/  WARPSYNC.COLLECTIVE R30, `(.L_x_3549) ;  /* 0x000000001e087348 */ /* 0x000fea0003c00000 */
[----:B------:R0:W1:Y:S02]  /*7b40*/  SHFL.BFLY P2, R38, R35, R32, R33 ;  /* 0x0c00002023267389 */ /* 0x0000640000040021 */
[----:B01----:R-:W-:Y:S01]  /*7b50*/  ENDCOLLECTIVE ;  /* 0x000000000000791b */ /* 0x003fe20003800000 */
.L_x_3549:
[----:B------:R-:W-:-:S05]  /*7b60*/  FADD.FTZ R20, R20, R19 ;  /* 0x0000001314147221 */ /* 0x000fca0000010000 */
[----:B------:R-:W-:Y:S02]  /*7b70*/  MOV R35, R20 ;  /* 0x0000001400237202 */ /* 0x000fe40000000f00 */
[----:B------:R-:W-:-:S07]  /*7b80*/  MOV R22, R38 ;  /* 0x0000002600167202 */ /* 0x000fce0000000f00 */
[----:B------:R-:W-:Y:S05]  /*7b90*/  WARPSYNC.COLLECTIVE R30, `(.L_x_3550) ;  /* 0x000000001e087348 */ /* 0x000fea0003c00000 */
[----:B------:R0:W1:Y:S02]  /*7ba0*/  SHFL.BFLY P2, R38, R35, R32, R33 ;  /* 0x0c00002023267389 */ /* 0x0000640000040021 */
[----:B01----:R-:W-:Y:S01]  /*7bb0*/  ENDCOLLECTIVE ;  /* 0x000000000000791b */ /* 0x003fe20003800000 */
.L_x_3550:
[----:B------:R-:W-:Y:S01]  /*7bc0*/  FADD.FTZ R22, R21, R22 ;  /* 0x0000001615167221 */ /* 0x000fe20000010000 */
[----:B------:R-:W-:-:S04]  /*7bd0*/  HFMA2.MMA R32, -RZ, RZ, 0, 1.1920928955078125e-07 ;  /* 0x00000002ff207435 */ /* 0x000fc800000001ff */
[----:B------:R-:W-:Y:S02]  /*7be0*/  MOV R35, R22 ;  /* 0x0000001600237202 */ /* 0x000fe40000000f00 */
[----:B------:R-:W-:-:S07]  /*7bf0*/  MOV R23, R38 ;  /* 0x0000002600177202 */ /* 0x000fce0000000f00 */
[----:B------:R-:W-:Y:S05]  /*7c00*/  WARPSYNC.COLLECTIVE R30, `(.L_x_3551) ;  /* 0x000000001e087348 */ /* 0x000fea0003c00000 */
[----:B------:R0:W1:Y:S02]  /*7c10*/  SHFL.BFLY P2, R38, R35, R32, R33 ;  /* 0x0c00002023267389 */ /* 0x0000640000040021 */
[----:B01----:R-:W-:Y:S01]  /*7c20*/  ENDCOLLECTIVE ;  /* 0x000000000000791b */ /* 0x003fe20003800000 */
.L_x_3551:
[----:B------:R-:W-:-:S05]  /*7c30*/  FADD.FTZ R23, R20, R23 ;  /* 0x0000001714177221 */ /* 0x000fca0000010000 */
[----:B------:R-:W-:Y:S02]  /*7c40*/  MOV R35, R23 ;  /* 0x0000001700237202 */ /* 0x000fe40000000f00 */
[----:B------:R-:W-:-:S07]  /*7c50*/  MOV R25, R38 ;  /* 0x0000002600197202 */ /* 0x000fce0000000f00 */
[----:B------:R-:W-:Y:S05]  /*7c60*/  WARPSYNC.COLLECTIVE R30, `(.L_x_3552) ;  /* 0x000000001e087348 */ /* 0x000fea0003c00000 */
[----:B------:R0:W1:Y:S02]  /*7c70*/  SHFL.BFLY P2, R38, R35, R32, R33 ;  /* 0x0c00002023267389 */ /* 0x0000640000040021 */
[----:B01----:R-:W-:Y:S01]  /*7c80*/  ENDCOLLECTIVE ;  /* 0x000000000000791b */ /* 0x003fe20003800000 */
.L_x_3552:
[----:B------:R-:W-:Y:S01]  /*7c90*/  FADD.FTZ R25, R22, R25 ;  /* 0x0000001916197221 */ /* 0x000fe20000010000 */
[----:B------:R-:W-:-:S04]  /*7ca0*/  HFMA2.MMA R32, -RZ, RZ, 0, 5.9604644775390625e-08 ;  /* 0x00000001ff207435 */ /* 0x000fc800000001ff */
[----:B------:R-:W-:Y:S02]  /*7cb0*/  MOV R35, R25 ;  /* 0x0000001900237202 */ /* 0x000fe40000000f00 */
[----:B------:R-:W-:-:S07]  /*7cc0*/  MOV R18, R38 ;  /* 0x0000002600127202 */ /* 0x000fce0000000f00 */
[----:B------:R-:W-:Y:S05]  /*7cd0*/  WARPSYNC.COLLECTIVE R30, `(.L_x_3553) ;  /* 0x000000001e087348 */ /* 0x000fea0003c00000 */
[----:B------:R0:W1:Y:S02]  /*7ce0*/  SHFL.BFLY P2, R38, R35, R32, R33 ;  /* 0x0c00002023267389 */ /* 0x0000640000040021 */
[----:B01----:R-:W-:Y:S01]  /*7cf0*/  ENDCOLLECTIVE ;  /* 0x000000000000791b */ /* 0x003fe20003800000 */
.L_x_3553:
[----:B------:R-:W-:-:S05]  /*7d00*/  FADD.FTZ R24, R23, R18 ;  /* 0x0000001217187221 */ /* 0x000fca0000010000 */
[----:B------:R-:W-:Y:S02]  /*7d10*/  MOV R35, R24 ;  /* 0x0000001800237202 */ /* 0x000fe40000000f00 */
[----:B------:R-:W-:-:S07]  /*7d20*/  MOV R26, R38 ;  /* 0x00000026001a7202 */ /* 0x000fce0000000f00 */
[----:B------:R-:W-:Y:S05]  /*7d30*/  WARPSYNC.COLLECTIVE R30, `(.L_x_3554) ;  /* 0x000000001e087348 */ /* 0x000fea0003c00000 */
[----:B------:R0:W1:Y:S02]  /*7d40*/  SHFL.BFLY P2, R38, R35, R32, R33 ;  /* 0x0c00002023267389 */ /* 0x0000640000040021 */
[----:B01----:R-:W-:Y:S01]  /*7d50*/  ENDCOLLECTIVE ;  /* 0x000000000000791b */ /* 0x003fe20003800000 */
.L_x_3554:
[----:B------:R-:W-:Y:S01]  /*7d60*/  FADD.FTZ R26, R25, R26 ;  /* 0x0000001a191a7221 */ /* 0x000fe20000010000 */
[----:B------:R-:W-:Y:S06]  /*7d70*/  BRA `(.L_x_3555) ;  /* 0xffffffec00507947 */ /* 0x000fec000383ffff */
.L_x_3543:
        /* <DEDUP_REMOVED lines=8> */
.L_x_3557:
[----:B------:R-:W-:Y:S05]  /*7e00*/  BSYNC B1 ;  /* 0x0000000000017941 */ /* 0x000fea0003800000 */
.L_x_3556:
        /* <DEDUP_REMOVED lines=8> */
.L_x_3558:
[----:B------:R-:W-:Y:S01]  /*7e90*/  FADD.FTZ R25, R25, R22 ;  /* 0x0000001619197221 */ /* 0x000fe20000010000 */
[----:B------:R-:W-:-:S04]  /*7ea0*/  HFMA2.MMA R32, -RZ, RZ, 0, 2.384185791015625e-07 ;  /* 0x00000004ff207435 */ /* 0x000fc800000001ff */
[----:B------:R-:W-:Y:S02]  /*7eb0*/  MOV R35, R25 ;  /* 0x0000001900237202 */ /* 0x000fe40000000f00 */
[----:B------:R-:W-:-:S07]  /*7ec0*/  MOV R24, R38 ;  /* 0x0000002600187202 */ /* 0x000fce0000000f00 */
[----:B------:R-:W-:Y:S05]  /*7ed0*/  WARPSYNC.COLLECTIVE R30, `(.L_x_3559) ;  /* 0x000000001e087348 */ /* 0x000fea0003c00000 */
[----:B------:R0:W1:Y:S02]  /*7ee0*/  SHFL.BFLY P2, R38, R35, R32, R33 ;  /* 0x0c00002023267389 */ /* 0x0000640000040021 */
[----:B01----:R-:W-:Y:S01]  /*7ef0*/  ENDCOLLECTIVE ;  /* 0x000000000000791b */ /* 0x003fe20003800000 */
.L_x_3559:
[----:B------:R-:W-:-:S05]  /*7f00*/  FADD.FTZ R24, R24, R23 ;  /* 0x0000001718187221 */ /* 0x000fca0000010000 */
[----:B------:R-:W-:Y:S02]  /*7f10*/  MOV R35, R24 ;  /* 0x0000001800237202 */ /* 0x000fe40000000f00 */
[----:B------:R-:W-:-:S07]  /*7f20*/  MOV R26, R38 ;  /* 0x00000026001a7202 */ /* 0x000fce0000000f00 */
[----:B------:R-:W-:Y:S05]  /*7f30*/  WARPSYNC.COLLECTIVE R30, `(.L_x_3560) ;  /* 0x000000001e087348 */ /* 0x000fea0003c00000 */
[----:B------:R0:W1:Y:S02]  /*7f40*/  SHFL.BFLY P2, R38, R35, R32, R33 ;  /* 0x0c00002023267389 */ /* 0x0000640000040021 */
[----:B01----:R-:W-:Y:S01]  /*7f50*/  ENDCOLLECTIVE ;  /* 0x000000000000791b */ /* 0x003fe20003800000 */
.L_x_3560:
[----:B------:R-:W-:Y:S01]  /*7f60*/  FADD.FTZ R26, R25, R26 ;  /* 0x0000001a191a7221 */ /* 0x000fe20000010000 */
[----:B------:R-:W-:-:S04]  /*7f70*/  HFMA2.MMA R32, -RZ, RZ, 0, 1.1920928955078125e-07 ;  /* 0x00000002ff207435 */ /* 0x000fc800000001ff */
[----:B------:R-:W-:Y:S02]  /*7f80*/  MOV R35, R26 ;  /* 0x0000001a00237202 */ /* 0x000fe40000000f00 */
[----:B------:R-:W-:-:S07]  /*7f90*/  MOV R27, R38 ;  /* 0x00000026001b7202 */ /* 0x000fce0000000f00 */
[----:B------:R-:W-:Y:S05]  /*7fa0*/  WARPSYNC.COLLECTIVE R30, `(.L_x_3561) ;  /* 0x000000001e087348 */ /* 0x000fea0003c00000 */
[----:B------:R0:W1:Y:S02]  /*7fb0*/  SHFL.BFLY P2, R38, R35, R32, R33 ;  /* 0x0c00002023267389 */ /* 0x0000640000040021 */
[----:B01----:R-:W-:Y:S01]  /*7fc0*/  ENDCOLLECTIVE ;  /* 0x000000000000791b */ /* 0x003fe20003800000 */
.L_x_3561:
[----:B------:R-:W-:-:S05]  /*7fd0*/  FADD.FTZ R27, R24, R27 ;  /* 0x0000001b181b7221 */ /* 0x000fca0000010000 */
[----:B------:R-:W-:Y:S02]  /*7fe0*/  MOV R35, R27 ;  /* 0x0000001b00237202 */ /* 0x000fe40000000f00 */
[----:B------:R-:W-:-:S07]  /*7ff0*/  MOV R29, R38 ;  /* 0x00000026001d7202 */ /* 0x000fce0000000f00 */
[----:B------:R-:W-:Y:S05]  /*8000*/  WARPSYNC.COLLECTIVE R30, `(.L_x_3562) ;  /* 0x000000001e087348 */ /* 0x000fea0003c00000 */
[----:B------:R0:W1:Y:S02]  /*8010*/  SHFL.BFLY P2, R38, R35, R32, R33 ;  /* 0x0c00002023267389 */ /* 0x0000640000040021 */
[----:B01----:R-:W-:Y:S01]  /*8020*/  ENDCOLLECTIVE ;  /* 0x000000000000791b */ /* 0x003fe20003800000 */
.L_x_3562:
[----:B------:R-:W-:Y:S01]  /*8030*/  FADD.FTZ R29, R26, R29 ;  /* 0x0000001d1a1d7221 */ /* 0x000fe20000010000 */
[----:B------:R-:W-:-:S04]  /*8040*/  HFMA2.MMA R32, -RZ, RZ, 0, 5.9604644775390625e-08 ;  /* 0x00000001ff207435 */ /* 0x000fc800000001ff */
[----:B------:R-:W-:Y:S02]  /*8050*/  MOV R35, R29 ;  /* 0x0000001d00237202 */ /* 0x000fe40000000f00 */
[----:B------:R-:W-:-:S07]  /*8060*/  MOV R22, R38 ;  /* 0x0000002600167202 */ /* 0x000fce0000000f00 */
[----:B------:R-:W-:Y:S05]  /*8070*/  WARPSYNC.COLLECTIVE R30, `(.L_x_3563) ;  /* 0x000000001e087348 */ /* 0x000fea0003c00000 */
[----:B------:R0:W1:Y:S02]  /*8080*/  SHFL.BFLY P2, R38, R35, R32, R33 ;  /* 0x0c00002023267389 */ /* 0x0000640000040021 */
[----:B01----:R-:W-:Y:S01]  /*8090*/  ENDCOLLECTIVE ;  /* 0x000000000000791b */ /* 0x003fe20003800000 */
.L_x_3563:
[----:B------:R-:W-:-:S05]  /*80a0*/  FADD.FTZ R22, R27, R22 ;  /* 0x000000161b167221 */ /* 0x000fca0000010000 */
[----:B------:R-:W-:Y:S02]  /*80b0*/  MOV R35, R22 ;  /* 0x0000001600237202 */ /* 0x000fe40000000f00 */
[----:B------:R-:W-:-:S07]  /*80c0*/  MOV R28, R38 ;  /* 0x00000026001c7202 */ /* 0x000fce0000000f00 */
[----:B------:R-:W-:Y:S05]  /*80d0*/  WARPSYNC.COLLECTIVE R30, `(.L_x_3564) ;  /* 0x000000001e087348 */ /* 0x000fea0003c00000 */
[----:B------:R0:W1:Y:S02]  /*80e0*/  SHFL.BFLY P2, R38, R35, R32, R33 ;  /* 0x0c00002023267389 */ /* 0x0000640000040021 */
[----:B01----:R-:W-:Y:S01]  /*80f0*/  ENDCOLLECTIVE ;  /* 0x000000000000791b */ /* 0x003fe20003800000 */
.L_x_3564:
[----:B------:R-:W-:Y:S01]  /*8100*/  FADD.FTZ R28, R29, R28 ;  /* 0x0000001c1d1c7221 */ /* 0x000fe20000010000 */
[----:B------:R-:W-:Y:S06]  /*8110*/  BRA `(.L_x_3565) ;  /* 0xffffffec00107947 */ /* 0x000fec000383ffff */
.L_x_3544:
        /* <DEDUP_REMOVED lines=8> */
.L_x_3567:
[----:B------:R-:W-:Y:S05]  /*81a0*/  BSYNC B1 ;  /* 0x0000000000017941 */ /* 0x000fea0003800000 */
.L_x_3566:
        /* <DEDUP_REMOVED lines=8> */
.L_x_3568:
[----:B------:R-:W-:Y:S01]  /*8230*/  FADD.FTZ R25, R25, R22 ;  /* 0x0000001619197221 */ /* 0x000fe20000010000 */
[----:B------:R-:W-:-:S04]  /*8240*/  HFMA2.MMA R32, -RZ, RZ, 0, 2.384185791015625e-07 ;  /* 0x00000004ff207435 */ /* 0x000fc800000001ff */
[----:B------:R-:W-:Y:S02]  /*8250*/  MOV R35, R25 ;  /* 0x0000001900237202 */ /* 0x000fe40000000f00 */
[----:B------:R-:W-:-:S07]  /*8260*/  MOV R24, R38 ;  /* 0x0000002600187202 */ /* 0x000fce0000000f00 */
[----:B------:R-:W-:Y:S05]  /*8270*/  WARPSYNC.COLLECTIVE R30, `(.L_x_3569) ;  /* 0x000000001e087348 */ /* 0x000fea0003c00000 */
[----:B------:R0:W1:Y:S02]  /*8280*/  SHFL.BFLY P2, R38, R35, R32, R33 ;  /* 0x0c00002023267389 */ /* 0x0000640000040021 */
[----:B01----:R-:W-:Y:S01]  /*8290*/  ENDCOLLECTIVE ;  /* 0x000000000000791b */ /* 0x003fe20003800000 */
.L_x_3569:
[----:B------:R-:W-:-:S05]  /*82a0*/  FADD.FTZ R24, R24, R23 ;  /* 0x0000001718187221 */ /* 0x000fca0000010000 */
[----:B------:R-:W-:Y:S02]  /*82b0*/  MOV R35, R24 ;  /* 0x0000001800237202 */ /* 0x000fe40000000f00 */
[----:B------:R-:W-:-:S07]  /*82c0*/  MOV R26, R38 ;  /* 0x00000026001a7202 */ /* 0x000fce0000000f00 */
[----:B------:R-:W-:Y:S05]  /*82d0*/  WARPSYNC.COLLECTIVE R30, `(.L_x_3570) ;  /* 0x000000001e087348 */ /* 0x000fea0003c00000 */
[----:B------:R0:W1:Y:S02]  /*82e0*/  SHFL.BFLY P2, R38, R35, R32, R33 ;  /* 0x0c00002023267389 */ /* 0x0000640000040021 */
[----:B01----:R-:W-:Y:S01]  /*82f0*/  ENDCOLLECTIVE ;  /* 0x000000000000791b */ /* 0x003fe20003800000 */
.L_x_3570:
[----:B------:R-:W-:Y:S01]  /*8300*/  FADD.FTZ R26, R25, R26 ;  /* 0x0000001a191a7221 */ /* 0x000fe20000010000 */
[----:B------:R-:W-:-:S04]  /*8310*/  HFMA2.MMA R32, -RZ, RZ, 0, 1.1920928955078125e-07 ;  /* 0x00000002ff207435 */ /* 0x000fc800000001ff */
[----:B------:R-:W-:Y:S02]  /*8320*/  MOV R35, R26 ;  /* 0x0000001a00237202 */ /* 0x000fe40000000f00 */
[----:B------:R-:W-:-:S07]  /*8330*/  MOV R27, R38 ;  /* 0x00000026001b7202 */ /* 0x000fce0000000f00 */
[----:B------:R-:W-:Y:S05]  /*8340*/  WARPSYNC.COLLECTIVE R30, `(.L_x_3571) ;  /* 0x000000001e087348 */ /* 0x000fea0003c00000 */
[----:B------:R0:W1:Y:S02]  /*8350*/  SHFL.BFLY P2, R38, R35, R32, R33 ;  /* 0x0c00002023267389 */ /* 0x0000640000040021 */
[----:B01----:R-:W-:Y:S01]  /*8360*/  ENDCOLLECTIVE ;  /* 0x000000000000791b */ /* 0x003fe20003800000 */
.L_x_3571:
[----:B------:R-:W-:-:S05]  /*8370*/  FADD.FTZ R27, R24, R27 ;  /* 0x0000001b181b7221 */ /* 0x000fca0000010000 */
[----:B------:R-:W-:Y:S02]  /*8380*/  MOV R35, R27 ;  /* 0x0000001b00237202 */ /* 0x000fe40000000f00 */
[----:B------:R-:W-:-:S07]  /*8390*/  MOV R29, R38 ;  /* 0x00000026001d7202 */ /* 0x000fce0000000f00 */
[----:B------:R-:W-:Y:S05]  /*83a0*/  WARPSYNC.COLLECTIVE R30, `(.L_x_3572) ;  /* 0x000000001e087348 */ /* 0x000fea0003c00000 */
[----:B------:R0:W1:Y:S02]  /*83b0*/  SHFL.BFLY P2, R38, R35, R32, R33 ;  /* 0x0c00002023267389 */ /* 0x0000640000040021 */
[----:B01----:R-:W-:Y:S01]  /*83c0*/  ENDCOLLECTIVE ;  /* 0x000000000000791b */ /* 0x003fe20003800000 */
.L_x_3572:
[----:B------:R-:W-:Y:S01]  /*83d0*/  FADD.FTZ R29, R26, R29 ;  /* 0x0000001d1a1d7221 */ /* 0x000fe20000010000 */
[----:B------:R-:W-:-:S04]  /*83e0*/  HFMA2.MMA R32, -RZ, RZ, 0, 5.9604644775390625e-08 ;  /* 0x00000001ff207435 */ /* 0x000fc800000001ff */
[----:B------:R-:W-:Y:S02]  /*83f0*/  MOV R35, R29 ;  /* 0x0000001d00237202 */ /* 0x000fe40000000f00 */
[----:B------:R-:W-:-:S07]  /*8400*/  MOV R22, R38 ;  /* 0x0000002600167202 */ /* 0x000fce0000000f00 */
[----:B------:R-:W-:Y:S05]  /*8410*/  WARPSYNC.COLLECTIVE R30, `(.L_x_3573) ;  /* 0x000000001e087348 */ /* 0x000fea0003c00000 */
[----:B------:R0:W1:Y:S02]  /*8420*/  SHFL.BFLY P2, R38, R35, R32, R33 ;  /* 0x0c00002023267389 */ /* 0x0000640000040021 */
[----:B01----:R-:W-:Y:S01]  /*8430*/  ENDCOLLECTIVE ;  /* 0x000000000000791b */ /* 0x003fe20003800000 */
.L_x_3573:
[----:B------:R-:W-:-:S05]  /*8440*/  FADD.FTZ R22, R27, R22 ;  /* 0x000000161b167221 */ /* 0x000fca0000010000 */
[----:B------:R-:W-:Y:S02]  /*8450*/  MOV R35, R22 ;  /* 0x0000001600237202 */ /* 0x000fe40000000f00 */
[----:B------:R-:W-:-:S07]  /*8460*/  MOV R28, R38 ;  /* 0x00000026001c7202 */ /* 0x000fce0000000f00 */
[----:B------:R-:W-:Y:S05]  /*8470*/  WARPSYNC.COLLECTIVE R30, `(.L_x_3574) ;  /* 0x000000001e087348 */ /* 0x000fea0003c00000 */
[----:B------:R0:W1:Y:S02]  /*8480*/  SHFL.BFLY P2, R38, R35, R32, R33 ;  /* 0x0c00002023267389 */ /* 0x0000640000040021 */
[----:B01----:R-:W-:Y:S01]  /*8490*/  ENDCOLLECTIVE ;  /* 0x000000000000791b */ /* 0x003fe20003800000 */
.L_x_3574:
[----:B------:R-:W-:Y:S01]  /*84a0*/  FADD.FTZ R28, R29, R28 ;  /* 0x0000001c1d1c7221 */ /* 0x000fe20000010000 */
[----:B------:R-:W-:Y:S06]  /*84b0*/  BRA `(.L_x_3575) ;  /* 0xffffffe800b87947 */ /* 0x000fec000383ffff */
.L_x_3545:
        /* <DEDUP_REMOVED lines=8> */
.L_x_3577:
[----:B------:R-:W-:Y:S05]  /*8540*/  BSYNC B0 ;  /* 0x0000000000007941 */ /* 0x000fea0003800000 */
.L_x_3576:
        /* <DEDUP_REMOVED lines=10> */
.L_x_3578:
        /* <DEDUP_REMOVED lines=15> */
.L_x_3579:
[----:B------:R-:W-:Y:S02]  /*86e0*/  MOV R35, R34 ;  /* 0x0000002200237202 */ /* 0x000fe40000000f00 */
[----:B------:R-:W-:-:S07]  /*86f0*/  MOV R23, R38 ;  /* 0x0000002600177202 */ /* 0x000fce0000000f00 */
[----:B------:R-:W-:Y:S05]  /*8700*/  WARPSYNC.COLLECTIVE R30, `(.L_x_3580) ;  /* 0x000000001e087348 */ /* 0x000fea0003c00000 */
[----:B------:R0:W1:Y:S02]  /*8710*/  SHFL.BFLY P2, R38, R35, R32, R33 ;  /* 0x0c00002023267389 */ /* 0x0000640000040021 */
[----:B01----:R-:W-:Y:S01]  /*8720*/  ENDCOLLECTIVE ;  /* 0x000000000000791b */ /* 0x003fe20003800000 */
.L_x_3580:
        /* <DEDUP_REMOVED lines=10> */
.L_x_3581:
[----:B------:R-:W-:-:S05]  /*87d0*/  FADD.FTZ R23, R34, R37 ;  /* 0x0000002522177221 */ /* 0x000fca0000010000 */
[----:B------:R-:W-:Y:S02]  /*87e0*/  MOV R35, R23 ;  /* 0x0000001700237202 */ /* 0x000fe40000000f00 */
[----:B------:R-:W-:-:S07]  /*87f0*/  MOV R39, R38 ;  /* 0x0000002600277202 */ /* 0x000fce0000000f00 */
[----:B------:R-:W-:Y:S05]  /*8800*/  WARPSYNC.COLLECTIVE R30, `(.L_x_3582) ;  /* 0x000000001e087348 */ /* 0x000fea0003c00000 */
[----:B------:R0:W1:Y:S02]  /*8810*/  SHFL.BFLY P2, R38, R35, R32, R33 ;  /* 0x0c00002023267389 */ /* 0x0000640000040021 */
[----:B01----:R-:W-:Y:S01]  /*8820*/  ENDCOLLECTIVE ;  /* 0x000000000000791b */ /* 0x003fe20003800000 */
.L_x_3582:
        /* <DEDUP_REMOVED lines=8> */
.L_x_3583:
        /* <DEDUP_REMOVED lines=10> */
.L_x_3584:
[----:B------:R-:W-:Y:S01]  /*8950*/  FADD.FTZ R36, R39, R36 ;  /* 0x0000002427247221 */ /* 0x000fe20000010000 */
[----:B------:R-:W-:Y:S01]  /*8960*/  HFMA2.MMA R32, -RZ, RZ, 0, 4.76837158203125e-07 ;  /* 0x00000008ff207435 */ /* 0x000fe200000001ff */
[----:B------:R-:W-:Y:S02]  /*8970*/  MOV R35, R31 ;  /* 0x0000001f00237202 */ /* 0x000fe40000000f00 */
[----:B------:R-:W-:-:S08]  /*8980*/  MOV R34, R38 ;  /* 0x0000002600227202 */ /* 0x000fd00000000f00 */
[----:B------:R-:W-:Y:S05]  /*8990*/  WARPSYNC.COLLECTIVE R30, `(.L_x_3585) ;  /* 0x000000001e087348 */ /* 0x000fea0003c00000 */
[----:B------:R0:W1:Y:S02]  /*89a0*/  SHFL.BFLY P2, R38, R35, R32, R33 ;  /* 0x0c00002023267389 */ /* 0x0000640000040021 */
[----:B01----:R-:W-:Y:S01]  /*89b0*/  ENDCOLLECTIVE ;  /* 0x000000000000791b */ /* 0x003fe20003800000 */
.L_x_3585:
        /* <DEDUP_REMOVED lines=8> */
.L_x_3586:
[----:B------:R-:W-:Y:S01]  /*8a40*/  FADD.FTZ R26, R26, R31 ;  /* 0x0000001f1a1a7221 */ /* 0x000fe20000010000 */
[----:B------:R-:W-:-:S04]  /*8a50*/  HFMA2.MMA R32, -RZ, RZ, 0, 2.384185791015625e-07 ;  /* 0x00000004ff207435 */ /* 0x000fc800000001ff */
[----:B------:R-:W-:Y:S02]  /*8a60*/  MOV R35, R26 ;  /* 0x0000001a00237202 */ /* 0x000fe40000000f00 */
[----:B------:R-:W-:-:S07]  /*8a70*/  MOV R27, R38 ;  /* 0x00000026001b7202 */ /* 0x000fce0000000f00 */
[----:B------:R-:W-:Y:S05]  /*8a80*/  WARPSYNC.COLLECTIVE R30, `(.L_x_3587) ;  /* 0x000000001e087348 */ /* 0x000fea0003c00000 */
[----:B------:R0:W1:Y:S02]  /*8a90*/  SHFL.BFLY P2, R38, R35, R32, R33 ;  /* 0x0c00002023267389 */ /* 0x0000640000040021 */
[----:B01----:R-:W-:Y:S01]  /*8aa0*/  ENDCOLLECTIVE ;  /* 0x000000000000791b */ /* 0x003fe20003800000 */
.L_x_3587:
[----:B------:R-:W-:-:S05]  /*8ab0*/  FADD.FTZ R27, R27, R40 ;  /* 0x000000281b1b7221 */ /* 0x000fca0000010000 */
[----:B------:R-:W-:Y:S02]  /*8ac0*/  MOV R35, R27 ;  /* 0x0000001b00237202 */ /* 0x000fe40000000f00 */
[----:B------:R-:W-:-:S07]  /*8ad0*/  MOV R25, R38 ;  /* 0x0000002600197202 */ /* 0x000fce0000000f00 */
[----:B------:R-:W-:Y:S05]  /*8ae0*/  WARPSYNC.COLLECTIVE R30, `(.L_x_3588) ;  /* 0x000000001e087348 */ /* 0x000fea0003c00000 */
[----:B------:R0:W1:Y:S02]  /*8af0*/  SHFL.BFLY P2, R38, R35, R32, R33 ;  /* 0x0c00002023267389 */ /* 0x0000640000040021 */
[----:B01----:R-:W-:Y:S01]  /*8b00*/  ENDCOLLECTIVE ;  /* 0x000000000000791b */ /* 0x003fe20003800000 */
.L_x_3588:
[----:B------:R-:W-:Y:S01]  /*8b10*/  FADD.FTZ R25, R26, R25 ;  /* 0x000000191a197221 */ /* 0x000fe20000010000 */
[----:B------:R-:W-:-:S04]  /*8b20*/  HFMA2.MMA R32, -RZ, RZ, 0, 1.1920928955078125e-07 ;  /* 0x00000002ff207435 */ /* 0x000fc800000001ff */
[----:B------:R-:W-:Y:S02]  /*8b30*/  MOV R35, R25 ;  /* 0x0000001900237202 */ /* 0x000fe40000000f00 */
[----:B------:R-:W-:-:S07]  /*8b40*/  MOV R40, R38 ;  /* 0x0000002600287202 */ /* 0x000fce0000000f00 */
[----:B------:R-:W-:Y:S05]  /*8b50*/  WARPSYNC.COLLECTIVE R30, `(.L_x_3589) ;  /* 0x000000001e087348 */ /* 0x000fea0003c00000 */
[----:B------:R0:W1:Y:S02]  /*8b60*/  SHFL.BFLY P2, R38, R35, R32, R33 ;  /* 0x0c00002023267389 */ /* 0x0000640000040021 */
[----:B01----:R-:W-:Y:S01]  /*8b70*/  ENDCOLLECTIVE ;  /* 0x000000000000791b */ /* 0x003fe20003800000 */
.L_x_3589:
[----:B------:R-:W-:-:S05]  /*8b80*/  FADD.FTZ R24, R27, R40 ;  /* 0x000000281b187221 */ /* 0x000fca0000010000 */
[----:B------:R-:W-:Y:S02]  /*8b90*/  MOV R35, R24 ;  /* 0x0000001800237202 */ /* 0x000fe40000000f00 */
[----:B------:R-:W-:-:S07]  /*8ba0*/  MOV R26, R38 ;  /* 0x00000026001a7202 */ /* 0x000fce0000000f00 */
[----:B------:R-:W-:Y:S05]  /*8bb0*/  WARPSYNC.COLLECTIVE R30, `(.L_x_3590) ;  /* 0x000000001e087348 */ /* 0x000fea0003c00000 */
[----:B------:R0:W1:Y:S02]  /*8bc0*/  SHFL.BFLY P2, R38, R35, R32, R33 ;  /* 0x0c00002023267389 */ /* 0x0000640000040021 */
[----:B01----:R-:W-:Y:S01]  /*8bd0*/  ENDCOLLECTIVE ;  /* 0x000000000000791b */ /* 0x003fe20003800000 */
.L_x_3590:
[----:B------:R-:W-:Y:S01]  /*8be0*/  FADD.FTZ R26, R25, R26 ;  /* 0x0000001a191a7221 */ /* 0x000fe20000010000 */
[----:B------:R-:W-:-:S04]  /*8bf0*/  HFMA2.MMA R32, -RZ, RZ, 0, 5.9604644775390625e-08 ;  /* 0x00000001ff207435 */ /* 0x000fc800000001ff */
[----:B------:R-:W-:Y:S02]  /*8c00*/  MOV R35, R26 ;  /* 0x0000001a00237202 */ /* 0x000fe40000000f00 */
[----:B------:R-:W-:-:S07]  /*8c10*/  MOV R27, R38 ;  /* 0x00000026001b7202 */ /* 0x000fce0000000f00 */
[----:B------:R-:W-:Y:S05]  /*8c20*/  WARPSYNC.COLLECTIVE R30, `(.L_x_3591) ;  /* 0x000000001e087348 */ /* 0x000fea0003c00000 */
[----:B------:R0:W1:Y:S02]  /*8c30*/  SHFL.BFLY P2, R38, R35, R32, R33 ;  /* 0x0c00002023267389 */ /* 0x0000640000040021 */
[----:B01----:R-:W-:Y:S01]  /*8c40*/  ENDCOLLECTIVE ;  /* 0x000000000000791b */ /* 0x003fe20003800000 */
.L_x_3591:
[----:B------:R-:W-:-:S05]  /*8c50*/  FADD.FTZ R27, R24, R27 ;  /* 0x0000001b181b7221 */ /* 0x000fca0000010000 */
[----:B------:R-:W-:Y:S02]  /*8c60*/  MOV R35, R27 ;  /* 0x0000001b00237202 */ /* 0x000fe40000000f00 */
[----:B------:R-:W-:-:S07]  /*8c70*/  MOV R25, R38 ;  /* 0x0000002600197202 */ /* 0x000fce0000000f00 */
[----:B------:R-:W-:Y:S05]  /*8c80*/  WARPSYNC.COLLECTIVE R30, `(.L_x_3592) ;  /* 0x000000001e087348 */ /* 0x000fea0003c00000 */
[----:B------:R0:W1:Y:S02]  /*8c90*/  SHFL.BFLY P2, R38, R35, R32, R33 ;  /* 0x0c00002023267389 */ /* 0x0000640000040021 */
[----:B01----:R-:W-:Y:S01]  /*8ca0*/  ENDCOLLECTIVE ;  /* 0x000000000000791b */ /* 0x003fe20003800000 */
.L_x_3592:
[----:B------:R-:W-:Y:S01]  /*8cb0*/  FADD.FTZ R25, R26, R25 ;  /* 0x000000191a197221 */ /* 0x000fe20000010000 */
[----:B------:R-:W-:Y:S01]  /*8cc0*/  HFMA2.MMA R32, -RZ, RZ, 0, 4.76837158203125e-07 ;  /* 0x00000008ff207435 */ /* 0x000fe200000001ff */
[----:B------:R-:W-:Y:S02]  /*8cd0*/  MOV R35, R23 ;  /* 0x0000001700237202 */ /* 0x000fe40000000f00 */
[----:B------:R-:W-:-:S08]  /*8ce0*/  MOV R24, R38 ;  /* 0x0000002600187202 */ /* 0x000fd00000000f00 */
[----:B------:R-:W-:Y:S05]  /*8cf0*/  WARPSYNC.COLLECTIVE R30, `(.L_x_3593) ;  /* 0x000000001e087348 */ /* 0x000fea0003c00000 */
[----:B------:R0:W1:Y:S02]  /*8d00*/  SHFL.BFLY P2, R38, R35, R32, R33 ;  /* 0x0c00002023267389 */ /* 0x0000640000040021 */
[----:B01----:R-:W-:Y:S01]  /*8d10*/  ENDCOLLECTIVE ;  /* 0x000000000000791b */ /* 0x003fe20003800000 */
.L_x_3593:
[----:B------:R-:W-:Y:S01]  /*8d20*/  FADD.FTZ R24, R27, R24 ;  /* 0x000000181b187221 */ /* 0x000fe20000010000 */
[----:B------:R-:W-:Y:S02]  /*8d30*/  MOV R35, R22 ;  /* 0x0000001600237202 */ /* 0x000fe40000000f00 */
[----:B------:R-:W-:-:S07]  /*8d40*/  MOV R28, R38 ;  /* 0x00000026001c7202 */ /* 0x000fce0000000f00 */
[----:B------:R-:W-:Y:S05]  /*8d50*/  WARPSYNC.COLLECTIVE R30, `(.L_x_3594) ;  /* 0x000000001e087348 */ /* 0x000fea0003c00000 */
[----:B------:R0:W1:Y:S02]  /*8d60*/  SHFL.BFLY P2, R38, R35, R32, R33 ;  /* 0x0c00002023267389 */ /* 0x0000640000040021 */
[----:B01----:R-:W-:Y:S01]  /*8d70*/  ENDCOLLECTIVE ;  /* 0x000000000000791b */ /* 0x003fe20003800000 */
.L_x_3594:
        /* <DEDUP_REMOVED lines=13> */
.L_x_3595:
[----:B------:R-:W-:-:S05]  /*8e50*/  FADD.FTZ R31, R41, R22 ;  /* 0x00000016291f7221 */ /* 0x000fca0000010000 */
[----:B------:R-:W-:Y:S02]  /*8e60*/  MOV R35, R31 ;  /* 0x0000001f00237202 */ /* 0x000fe40000000f00 */
[----:B------:R-:W-:-:S07]  /*8e70*/  MOV R41, R38 ;  /* 0x0000002600297202 */ /* 0x000fce0000000f00 */
[----:B------:R-:W-:Y:S05]  /*8e80*/  WARPSYNC.COLLECTIVE R30, `(.L_x_3596) ;  /* 0x000000001e087348 */ /* 0x000fea0003c00000 */
[----:B------:R0:W1:Y:S02]  /*8e90*/  SHFL.BFLY P2, R38, R35, R32, R33 ;  /* 0x0c00002023267389 */ /* 0x0000640000040021 */
[----:B01----:R-:W-:Y:S01]  /*8ea0*/  ENDCOLLECTIVE ;  /* 0x000000000000791b */ /* 0x003fe20003800000 */
.L_x_3596:
        /* <DEDUP_REMOVED lines=8> */
.L_x_3597:
[----:B------:R-:W-:Y:S02]  /*8f30*/  MOV R35, R43 ;  /* 0x0000002b00237202 */ /* 0x000fe40000000f00 */
[----:B------:R-:W-:-:S07]  /*8f40*/  MOV R19, R38 ;  /* 0x0000002600137202 */ /* 0x000fce0000000f00 */
[----:B------:R-:W-:Y:S05]  /*8f50*/  WARPSYNC.COLLECTIVE R30, `(.L_x_3598) ;  /* 0x000000001e087348 */ /* 0x000fea0003c00000 */
[----:B------:R0:W1:Y:S02]  /*8f60*/  SHFL.BFLY P2, R38, R35, R32, R33 ;  /* 0x0c00002023267389 */ /* 0x0000640000040021 */
[----:B01----:R-:W-:Y:S01]  /*8f70*/  ENDCOLLECTIVE ;  /* 0x000000000000791b */ /* 0x003fe20003800000 */
.L_x_3598:
        /* <DEDUP_REMOVED lines=10> */
.L_x_3599:
        /* <DEDUP_REMOVED lines=8> */
.L_x_3600:
        /* <DEDUP_REMOVED lines=9> */
.L_x_3601:
        /* <DEDUP_REMOVED lines=9> */
.L_x_3602:
[----:B------:R-:W-:Y:S01]  /*91c0*/  FADD.FTZ R21, R21, R18 ;  /* 0x0000001215157221 */ /* 0x000fe20000010000 */
[----:B------:R-:W-:-:S04]  /*91d0*/  HFMA2.MMA R32, -RZ, RZ, 0, 2.384185791015625e-07 ;  /* 0x00000004ff207435 */ /* 0x000fc800000001ff */
[----:B------:R-:W-:Y:S02]  /*91e0*/  MOV R35, R21 ;  /* 0x0000001500237202 */ /* 0x000fe40000000f00 */
[----:B------:R-:W-:-:S07]  /*91f0*/  MOV R20, R38 ;  /* 0x0000002600147202 */ /* 0x000fce0000000f00 */
[----:B------:R-:W-:Y:S05]  /*9200*/  WARPSYNC.COLLECTIVE R30, `(.L_x_3603) ;  /* 0x000000001e087348 */ /* 0x000fea0003c00000 */
[----:B------:R0:W1:Y:S02]  /*9210*/  SHFL.BFLY P2, R38, R35, R32, R33 ;  /* 0x0c00002023267389 */ /* 0x0000640000040021 */
[----:B01----:R-:W-:Y:S01]  /*9220*/  ENDCOLLECTIVE ;  /* 0x000000000000791b */ /* 0x003fe20003800000 */
.L_x_3603:
[----:B------:R-:W-:-:S05]  /*9230*/  FADD.FTZ R40, R20, R19 ;  /* 0x0000001314287221 */ /* 0x000fca0000010000 */
[----:B------:R-:W-:Y:S02]  /*9240*/  MOV R35, R40 ;  /* 0x0000002800237202 */ /* 0x000fe40000000f00 */
[----:B------:R-:W-:-:S07]  /*9250*/  MOV R18, R38 ;  /* 0x0000002600127202 */ /* 0x000fce0000000f00 */
[----:B------:R-:W-:Y:S05]  /*9260*/  WARPSYNC.COLLECTIVE R30, `(.L_x_3604) ;  /* 0x000000001e087348 */ /* 0x000fea0003c00000 */
[----:B------:R0:W1:Y:S02]  /*9270*/  SHFL.BFLY P2, R38, R35, R32, R33 ;  /* 0x0c00002023267389 */ /* 0x0000640000040021 */
[----:B01----:R-:W-:Y:S01]  /*9280*/  ENDCOLLECTIVE ;  /* 0x000000000000791b */ /* 0x003fe20003800000 */
.L_x_3604:
        /* <DEDUP_REMOVED lines=9> */
.L_x_3605:
        /* <DEDUP_REMOVED lines=12> */
.L_x_3606:
        /* <DEDUP_REMOVED lines=9> */
.L_x_3607:
[----:B------:R-:W-:-:S05]  /*9470*/  FADD.FTZ R40, R41, R40 ;  /* 0x0000002829287221 */ /* 0x000fca0000010000 */
[----:B------:R-:W-:Y:S02]  /*9480*/  MOV R35, R40 ;  /* 0x0000002800237202 */ /* 0x000fe40000000f00 */
[----:B------:R-:W-:-:S07]  /*9490*/  MOV R27, R38 ;  /* 0x00000026001b7202 */ /* 0x000fce0000000f00 */
[----:B------:R-:W-:Y:S05]  /*94a0*/  WARPSYNC.COLLECTIVE R30, `(.L_x_3608) ;  /* 0x000000001e087348 */ /* 0x000fea0003c00000 */
[----:B------:R0:W1:Y:S02]  /*94b0*/  SHFL.BFLY P2, R38, R35, R32, R33 ;  /* 0x0c00002023267389 */ /* 0x0000640000040021 */
[----:B01----:R-:W-:Y:S01]  /*94c0*/  ENDCOLLECTIVE ;  /* 0x000000000000791b */ /* 0x003fe20003800000 */
.L_x_3608:
[----:B------:R-:W-:Y:S01]  /*94d0*/  FADD.FTZ R22, R42, R27 ;  /* 0x0000001b2a167221 */ /* 0x000fe20000010000 */
[----:B------:R-:W-:Y:S06]  /*94e0*/  BRA `(.L_x_3609) ;  /* 0xffffffe400247947 */ /* 0x000fec000383ffff */
.L_x_3610:
        /* <DEDUP_REMOVED lines=9> */
.L_x_3876:


//--------------------- .text._ZN13group_norm_v218gn_bwd_cuda_kernelI6__halfLi320ELi2ELi16ELi20ELi1024ELb1ELb1ELi32ELi320ELi320ELi4ELb1ELi9ELb0ELb0ELNS_15WgradSyncMethodE3ENS_16CompileConditionILi900EEEEEvPT_S6_S6_PKS5_S8_S8_S8_PKfflPfPj --------------------------
	.section	.text._ZN13group_norm_v218gn_bwd_cuda_kernelI6__halfLi320ELi2ELi16ELi20ELi1024ELb1ELb1ELi32ELi320ELi320ELi4ELb1ELi9ELb0ELb0ELNS_15WgradSyncMethodE3ENS_16CompileConditionILi900EEEEEvPT_S6_S6_PKS5_S8_S8_S8_PKfflPfPj,"ax",@progbits
	.align	128
        .global         _ZN13group_norm_v218gn_bwd_cuda_kernelI6__halfLi320ELi2ELi16ELi20ELi1024ELb1ELb1ELi32ELi320ELi320ELi4ELb1ELi9ELb0ELb0ELNS_15WgradSyncMethodE3ENS_16CompileConditionILi900EEEEEvPT_S6_S6_PKS5_S8_S8_S8_PKfflPfPj
        .type           _ZN13group_norm_v218gn_bwd_cuda_kernelI6__halfLi320ELi2ELi16ELi20ELi1024ELb1ELb1ELi32ELi320ELi320ELi4ELb1ELi9ELb0ELb0ELNS_15WgradSyncMethodE3ENS_16CompileConditionILi900EEEEEvPT_S6_S6_PKS5_S8_S8_S8_PKfflPfPj,@function
        .size           _ZN13group_norm_v218gn_bwd_cuda_kernelI6__halfLi320ELi2ELi16ELi20ELi1024ELb1ELb1ELi32ELi320ELi320ELi4ELb1ELi9ELb0ELb0ELNS_15WgradSyncMethodE3ENS_16CompileConditionILi900EEEEEvPT_S6_S6_PKS5_S8_S8_S8_PKfflPfPj,(.L_x_3877 - _ZN13group_norm_v218gn_bwd_cuda_kernelI6__halfLi320ELi2ELi16ELi20ELi1024ELb1ELb1ELi32ELi320ELi320ELi4ELb1ELi9ELb0ELb0ELNS_15WgradSyncMethodE3ENS_16CompileConditionILi900EEEEEvPT_S6_S6_PKS5_S8_S8_S8_PKfflPfPj)
        .other          _ZN13group_norm_v218gn_bwd_cuda_kernelI6__halfLi320ELi2ELi16ELi20ELi1024ELb1ELb1ELi32ELi320ELi320ELi4ELb1ELi9ELb0ELb0ELNS_15WgradSyncMethodE3ENS_16CompileConditionILi900EEEEEvPT_S6_S6_PKS5_S8_S8_S8_PKfflPfPj,@"STO_CUDA_ENTRY STV_DEFAULT"
_ZN13group_norm_v218gn_bwd_cuda_kernelI6__halfLi320ELi2ELi16ELi20ELi1024ELb1ELb1ELi32ELi320ELi320ELi4ELb1ELi9ELb0ELb0ELNS_15WgradSyncMethodE3ENS_16CompileConditionILi900EEEEEvPT_S6_S6_PKS5_S8_S8_S8_PKfflPfPj:
.text._ZN13group_norm_v218gn_bwd_cuda_kernelI6__halfLi320ELi2ELi16ELi20ELi1024ELb1ELb1ELi32ELi320ELi320ELi4ELb1ELi9ELb0ELb0ELNS_15WgradSyncMethodE3ENS_16CompileConditionILi900EEEEEvPT_S6_S6_PKS5_S8_S8_S8_PKfflPfPj:
        /* <DEDUP_REMOVED lines=29> */
.L_x_3613:
[----:B------:R-:W2:Y:S04]  /*01d0*/  LD.E.STRONG.GPU R0, desc[UR12][R2.64] ;  /* 0x0000000c02007980 */ /* 0x000ea8000c10f900 */
[----:B--2---:R-:W-:Y:S01]  /*01e0*/  CCTL.IVALL ;  /* 0x00000000ff00798f */ /* 0x004fe20002000000 */
[----:B------:R-:W-:Y:S05]  /*01f0*/  YIELD ;  /* 0x0000000000007946 */ /* 0x000fea0003800000 */
[----:B-----5:R-:W-:-:S04]  /*0200*/  LOP3.LUT R0, R0, R5, RZ, 0x3c, !PT ;  /* 0x0000000500007212 */ /* 0x020fc800078e3cff */
[----:B------:R-:W-:-:S13]  /*0210*/  ISETP.GT.AND P0, PT, R0, -0x1, PT ;  /* 0xffffffff0000780c */ /* 0x000fda0003f04270 */
[----:B------:R-:W-:Y:S05]  /*0220*/  @P0 BRA `(.L_x_3613) ;  /* 0xfffffffc00e80947 */ /* 0x000fea000383ffff */
.L_x_3612:
[----:B------:R-:W-:Y:S05]  /*0230*/  WARPSYNC.ALL ;  /* 0x0000000000007948 */ /* 0x000fea0003800000 */
[----:B------:R-:W-:Y:S06]  /*0240*/  BAR.SYNC.DEFER_BLOCKING 0x0 ;  /* 0x0000000000007b1d */ /* 0x000fec0000010000 */
[----:B------:R-:W-:Y:S05]  /*0250*/  BRA `(.L_x_3614) ;  /* 0x0000004c00287947 */ /* 0x000fea0003800000 */
.L_x_3611:
        /* <DEDUP_REMOVED lines=30> */
[----:B-----5:R-:W-:-:S02]  /*0440*/  SHF.R.S32.HI R3, RZ, 0x1f, R12 ;  /* 0x0000001fff037819 */ /* 0x020fc4000001140c */
        /* <DEDUP_REMOVED lines=8> */
[----:B0-----:R-:W-:Y:S02]  /*04d0*/  SHF.R.U32.HI R5, RZ, 0x2, R2 ;  /* 0x00000002ff057819 */ /* 0x001fe40000011602 */
[C---:B------:R-:W-:Y:S02]  /*04e0*/  LOP3.LUT R2, R8.reuse, 0x3, R3, 0x78, !PT ;  /* 0x0000000308027812 */ /* 0x040fe400078e7803 */
[----:B------:R-:W-:Y:S02]  /*04f0*/  SHF.R.U32.HI R11, RZ, 0x2, R11 ;  /* 0x00000002ff0b7819 */ /* 0x000fe4000001160b */
[----:B-1----:R-:W-:Y:S01]  /*0500*/  SHF.R.U32.HI R7, RZ, 0x2, R12 ;  /* 0x00000002ff077819 */ /* 0x002fe2000001160c */
        /* <DEDUP_REMOVED lines=8> */
[----:B------:R-:W-:Y:S02]  /*0590*/  HADD2.F32 R41, -RZ, R38.H1_H1 ;  /* 0x30000026ff297230 */ /* 0x000fe40000004100 */
[----:B------:R-:W-:Y:S02]  /*05a0*/  HADD2.F32 R40, -RZ, R39.H0_H0 ;  /* 0x20000027ff287230 */ /* 0x000fe40000004100 */
[----:B---3--:R-:W-:-:S02]  /*05b0*/  HADD2.F32 R36, -RZ, R35.H0_H0 ;  /* 0x20000023ff247230 */ /* 0x008fc40000004100 */
[----:B------:R-:W-:Y:S02]  /*05c0*/  HADD2.F32 R39, -RZ, R39.H1_H1 ;  /* 0x30000027ff277230 */ /* 0x000fe40000004100 */
[--C-:B------:R-:W-:Y:S02]  /*05d0*/  HADD2.F32 R38, -RZ, R34.reuse.H0_H0 ;  /* 0x20000022ff267230 */ /* 0x100fe40000004100 */
[----:B------:R-:W-:Y:S02]  /*05e0*/  HADD2.F32 R37, -RZ, R34.H1_H1 ;  /* 0x30000022ff257230 */ /* 0x000fe40000004100 */
[----:B0-----:R-:W-:-:S07]  /*05f0*/  HADD2.F32 R35, -RZ, R35.H1_H1 ;  /* 0x30000023ff237230 */ /* 0x001fce0000004100 */
.L_x_3626:
[----:B-1----:R-:W2:Y:S01]  /*0600*/  LDL R4, [R1+0xc] ;  /* 0x00000c0001047983 */ /* 0x002ea20000100800 */
[----:B------:R-:W-:Y:S01]  /*0610*/  USHF.L.U32 UR7, UR18, 0x5, URZ ;  /* 0x0000000512077899 */ /* 0x000fe2000800063f */
[----:B------:R-:W-:Y:S01]  /*0620*/  HFMA2.MMA R21, -RZ, RZ, 0, 0 ;  /* 0x00000000ff157435 */ /* 0x000fe200000001ff */
[----:B------:R-:W-:Y:S01]  /*0630*/  MOV R6, UR10 ;  /* 0x0000000a00067c02 */ /* 0x000fe20008000f00 */
[----:B------:R-:W0:Y:S01]  /*0640*/  S2R R5, SR_TID.X ;  /* 0x0000000000057919 */ /* 0x000e220000002100 */
[----:B------:R-:W-:Y:S01]  /*0650*/  ULOP3.LUT UR7, UR7, 0x3e0, URZ, 0xc0, !UPT ;  /* 0x000003e007077892 */ /* 0x000fe2000f8ec03f */
[----:B------:R-:W-:Y:S01]  /*0660*/  ULDC.64 UR14, c[0x0][0x248] ;  /* 0x00009200000e7ab9 */ /* 0x000fe20000000a00 */
[----:B------:R-:W-:Y:S01]  /*0670*/  STL [R1+0x28], R47 ;  /* 0x0000282f01007387 */ /* 0x000fe20000100800 */
[----:B------:R-:W-:-:S03]  /*0680*/  ULDC.64 UR16, c[0x0][0x228] ;  /* 0x00008a0000107ab9 */ /* 0x000fc60000000a00 */
[----:B------:R-:W-:Y:S04]  /*0690*/  STL [R1+0x24], R48 ;  /* 0x0000243001007387 */ /* 0x000fe80000100800 */
[----:B------:R1:W-:Y:S01]  /*06a0*/  STL [R1+0x20], R49 ;  /* 0x0000203101007387 */ /* 0x0003e20000100800 */
[----:B0-----:R-:W-:-:S05]  /*06b0*/  IMAD.WIDE.U32 R2, R5, -0x33333333, RZ ;  /* 0xcccccccd05027825 */ /* 0x001fca00078e00ff */
[----:B-1----:R-:W-:Y:S02]  /*06c0*/  SHF.R.U32.HI R49, RZ, 0x6, R3 ;  /* 0x00000006ff317819 */ /* 0x002fe40000011603 */
[----:B------:R-:W-:Y:S02]  /*06d0*/  MOV R3, UR10 ;  /* 0x0000000a00037c02 */ /* 0x000fe40008000f00 */
        /* <DEDUP_REMOVED lines=10> */
[C---:B------:R-:W-:Y:S02]  /*0780*/  IADD3 R11, R50.reuse, 0x1400, RZ ;  /* 0x00001400320b7810 */ /* 0x040fe40007ffe0ff */
[----:B--2---:R-:W-:Y:S02]  /*0790*/  LEA R3, P0, R3, R4, 0x4 ;  /* 0x0000000403037211 */ /* 0x004fe400078020ff */
[----:B------:R-:W-:Y:S02]  /*07a0*/  IADD3 R4, P1, R50, R20, RZ ;  /* 0x0000001432047210 */ /* 0x000fe40007f3e0ff */
[----:B------:R-:W-:Y:S02]  /*07b0*/  LEA.HI.X R6, R6, RZ, R5, 0x4, P0 ;  /* 0x000000ff06067211 */ /* 0x000fe400000f2405 */
[----:B------:R-:W-:-:S02]  /*07c0*/  LEA R2, P0, R3, UR14, 0x3 ;  /* 0x0000000e03027c11 */ /* 0x000fc4000f8018ff */
[----:B------:R-:W-:Y:S02]  /*07d0*/  IADD3.X R5, RZ, R53, RZ, P1, !PT ;  /* 0x00000035ff057210 */ /* 0x000fe40000ffe4ff */
[----:B------:R-:W-:Y:S01]  /*07e0*/  LEA.HI.X R3, R3, UR15, R6, 0x3, P0 ;  /* 0x0000000f03037c11 */ /* 0x000fe200080f1c06 */
[----:B------:R-:W-:Y:S01]  /*07f0*/  ULDC.64 UR14, c[0x0][0x230] ;  /* 0x00008c00000e7ab9 */ /* 0x000fe20000000a00 */
[C---:B------:R-:W-:Y:S02]  /*0800*/  SHF.L.U32 R7, R4.reuse, 0x1, RZ ;  /* 0x0000000104077819 */ /* 0x040fe400000006ff */
[----:B------:R-:W-:Y:S02]  /*0810*/  SHF.L.U64.HI R10, R4, 0x1, R5 ;  /* 0x00000001040a7819 */ /* 0x000fe40000010205 */
[----:B------:R-:W2:Y:S01]  /*0820*/  LDG.E.64.CONSTANT R2, desc[UR12][R2.64] ;  /* 0x0000000c02027981 */ /* 0x000ea2000c1e9b00 */
[----:B------:R-:W-:-:S03]  /*0830*/  IADD3 R8, P0, R7, UR14, RZ ;  /* 0x0000000e07087c10 */ /* 0x000fc6000ff1e0ff */
[----:B------:R0:W-:Y:S01]  /*0840*/  STL [R1+0x4], R7 ;  /* 0x0000040701007387 */ /* 0x0001e20000100800 */
[----:B------:R-:W-:Y:S02]  /*0850*/  IADD3.X R9, R10, UR15, RZ, P0, !PT ;  /* 0x0000000f0a097c10 */ /* 0x000fe400087fe4ff */
[----:B------:R-:W-:Y:S01]  /*0860*/  IADD3 R5, R50, 0x500, RZ ;  /* 0x0000050032057810 */ /* 0x000fe20007ffe0ff */
[----:B------:R1:W-:Y:S04]  /*0870*/  STL [R1+0x8], R10 ;  /* 0x0000080a01007387 */ /* 0x0003e80000100800 */
[----:B------:R-:W3:Y:S01]  /*0880*/  LDG.E.64.CONSTANT R8, desc[UR12][R8.64] ;  /* 0x0000000c08087981 */ /* 0x000ee2000c1e9b00 */
[----:B------:R-:W-:-:S04]  /*0890*/  IADD3 R5, P0, R5, R20, RZ ;  /* 0x0000001405057210 */ /* 0x000fc80007f1e0ff */
[----:B------:R-:W-:Y:S02]  /*08a0*/  IADD3.X R4, RZ, R53, RZ, P0, !PT ;  /* 0x00000035ff047210 */ /* 0x000fe400007fe4ff */
[C---:B------:R-:W-:Y:S02]  /*08b0*/  SHF.L.U32 R88, R5.reuse, 0x1, RZ ;  /* 0x0000000105587819 */ /* 0x040fe400000006ff */
[----:B------:R-:W-:Y:S02]  /*08c0*/  SHF.L.U64.HI R14, R5, 0x1, R4 ;  /* 0x00000001050e7819 */ /* 0x000fe40000010204 */
[----:B------:R-:W-:Y:S02]  /*08d0*/  IADD3 R22, P0, R88, UR14, RZ ;  /* 0x0000000e58167c10 */ /* 0x000fe4000ff1e0ff */
[----:B------:R-:W-:Y:S01]  /*08e0*/  IADD3 R5, R50, 0xa00, RZ ;  /* 0x00000a0032057810 */ /* 0x000fe20007ffe0ff */
[----:B------:R4:W-:Y:S01]  /*08f0*/  STL [R1], R14 ;  /* 0x0000000e01007387 */ /* 0x0009e20000100800 */
[----:B------:R-:W-:-:S06]  /*0900*/  IADD3.X R23, R14, UR15, RZ, P0, !PT ;  /* 0x0000000f0e177c10 */ /* 0x000fcc00087fe4ff */
[----:B------:R-:W5:Y:S01]  /*0910*/  LDG.E.64.CONSTANT R22, desc[UR12][R22.64] ;  /* 0x0000000c16167981 */ /* 0x000f62000c1e9b00 */
        /* <DEDUP_REMOVED lines=11> */
[----:B------:R-:W-:Y:S02]  /*09d0*/  SHF.L.U64.HI R13, R5, 0x1, R4 ;  /* 0x00000001050d7819 */ /* 0x000fe40000010204 */
[----:B------:R-:W-:-:S04]  /*09e0*/  IADD3 R4, P0, R12, UR14, RZ ;  /* 0x0000000e0c047c10 */ /* 0x000fc8000ff1e0ff */
[----:B------:R-:W-:-:S06]  /*09f0*/  IADD3.X R5, R13, UR15, RZ, P0, !PT ;  /* 0x0000000f0d057c10 */ /* 0x000fcc00087fe4ff */
[----:B------:R-:W5:Y:S01]  /*0a00*/  LDG.E.64.CONSTANT R4, desc[UR12][R4.64] ;  /* 0x0000000c04047981 */ /* 0x000f62000c1e9b00 */
[----:B------:R-:W-:-:S04]  /*0a10*/  IADD3 R6, P0, R7, UR16, RZ ;  /* 0x0000001007067c10 */ /* 0x000fc8000ff1e0ff */
[----:B0-----:R-:W-:-:S06]  /*0a20*/  IADD3.X R7, R10, UR17, RZ, P0, !PT ;  /* 0x000000110a077c10 */ /* 0x001fcc00087fe4ff */
[----:B------:R-:W5:Y:S01]  /*0a30*/  LDG.E.64.CONSTANT R6, desc[UR12][R6.64] ;  /* 0x0000000c06067981 */ /* 0x000f62000c1e9b00 */
[----:B------:R-:W-:-:S04]  /*0a40*/  IADD3 R11, P0, R11, R20, RZ ;  /* 0x000000140b0b7210 */ /* 0x000fc80007f1e0ff */
[----:B-1----:R-:W-:Y:S02]  /*0a50*/  IADD3.X R10, RZ, R53, RZ, P0, !PT ;  /* 0x00000035ff0a7210 */ /* 0x002fe400007fe4ff */
[----:B------:R-:W-:Y:S02]  /*0a60*/  IADD3 R18, P0, R88, UR16, RZ ;  /* 0x0000001058127c10 */ /* 0x000fe4000ff1e0ff */
[C---:B------:R-:W-:Y:S02]  /*0a70*/  SHF.L.U32 R54, R11.reuse, 0x1, RZ ;  /* 0x000000010b367819 */ /* 0x040fe400000006ff */
[----:B------:R-:W-:Y:S02]  /*0a80*/  IADD3.X R19, R14, UR17, RZ, P0, !PT ;  /* 0x000000110e137c10 */ /* 0x000fe400087fe4ff */
[----:B------:R-:W-:Y:S02]  /*0a90*/  SHF.L.U64.HI R21, R11, 0x1, R10 ;  /* 0x000000010b157819 */ /* 0x000fe4000001020a */
[----:B------:R-:W-:-:S02]  /*0aa0*/  IADD3 R16, P1, R54, UR14, RZ ;  /* 0x0000000e36107c10 */ /* 0x000fc4000ff3e0ff */
[----:B------:R-:W5:Y:S02]  /*0ab0*/  LDG.E.64.CONSTANT R18, desc[UR12][R18.64] ;  /* 0x0000000c12127981 */ /* 0x000f64000c1e9b00 */
[----:B------:R-:W-:-:S06]  /*0ac0*/  IADD3.X R17, R21, UR15, RZ, P1, !PT ;  /* 0x0000000f15117c10 */ /* 0x000fcc0008ffe4ff */
[----:B------:R-:W5:Y:S01]  /*0ad0*/  LDG.E.64.CONSTANT R16, desc[UR12][R16.64] ;  /* 0x0000000c10107981 */ /* 0x000f62000c1e9b00 */
[----:B----4-:R-:W-:-:S04]  /*0ae0*/  IADD3 R14, P0, R86, UR16, RZ ;  /* 0x00000010560e7c10 */ /* 0x010fc8000ff1e0ff */
[----:B------:R-:W-:-:S06]  /*0af0*/  IADD3.X R15, R87, UR17, RZ, P0, !PT ;  /* 0x00000011570f7c10 */ /* 0x000fcc00087fe4ff */
[----:B------:R-:W4:Y:S01]  /*0b00*/  LDG.E.64.CONSTANT R14, desc[UR12][R14.64] ;  /* 0x0000000c0e0e7981 */ /* 0x000f22000c1e9b00 */
[----:B------:R-:W-:-:S04]  /*0b10*/  IADD3 R11, R50, 0x1900, RZ ;  /* 0x00001900320b7810 */ /* 0x000fc80007ffe0ff */
[----:B------:R-:W-:-:S04]  /*0b20*/  IADD3 R11, P0, R11, R20, RZ ;  /* 0x000000140b0b7210 */ /* 0x000fc80007f1e0ff */
[----:B------:R-:W-:Y:S02]  /*0b30*/  IADD3.X R10, RZ, R53, RZ, P0, !PT ;  /* 0x00000035ff0a7210 */ /* 0x000fe400007fe4ff */
[----:B------:R-:W-:Y:S02]  /*0b40*/  IADD3 R12, P0, R12, UR16, RZ ;  /* 0x000000100c0c7c10 */ /* 0x000fe4000ff1e0ff */
[C---:B------:R-:W-:Y:S02]  /*0b50*/  SHF.L.U64.HI R57, R11.reuse, 0x1, R10 ;  /* 0x000000010b397819 */ /* 0x040fe4000001020a */
[----:B------:R-:W-:Y:S02]  /*0b60*/  SHF.L.U32 R66, R11, 0x1, RZ ;  /* 0x000000010b427819 */ /* 0x000fe400000006ff */
[----:B------:R-:W-:-:S06]  /*0b70*/  IADD3.X R13, R13, UR17, RZ, P0, !PT ;  /* 0x000000110d0d7c10 */ /* 0x000fcc00087fe4ff */
[----:B------:R-:W4:Y:S01]  /*0b80*/  LDG.E.64.CONSTANT R12, desc[UR12][R12.64] ;  /* 0x0000000c0c0c7981 */ /* 0x000f22000c1e9b00 */
[----:B--2---:R-:W-:Y:S01]  /*0b90*/  FADD.FTZ R34, R3, UR7 ;  /* 0x0000000703227e21 */ /* 0x004fe20008010000 */
[----:B------:R-:W-:-:S04]  /*0ba0*/  IADD3 R3, R50, 0x1e00, RZ ;  /* 0x00001e0032037810 */ /* 0x000fc80007ffe0ff */
[----:B------:R-:W-:-:S04]  /*0bb0*/  IADD3 R59, P1, R3, R20, RZ ;  /* 0x00000014033b7210 */ /* 0x000fc80007f3e0ff */
[----:B------:R-:W-:Y:S01]  /*0bc0*/  IADD3.X R10, RZ, R53, RZ, P1, !PT ;  /* 0x00000035ff0a7210 */ /* 0x000fe20000ffe4ff */
[----:B---3--:R-:W-:-:S03]  /*0bd0*/  HADD2.F32 R11, -RZ, R8.H1_H1 ;  /* 0x30000008ff0b7230 */ /* 0x008fc60000004100 */
[----:B------:R-:W-:Y:S02]  /*0be0*/  SHF.L.U64.HI R51, R59, 0x1, R10 ;  /* 0x000000013b337819 */ /* 0x000fe4000001020a */
[----:B------:R-:W-:Y:S01]  /*0bf0*/  IADD3 R10, P0, R66, UR14, RZ ;  /* 0x0000000e420a7c10 */ /* 0x000fe2000ff1e0ff */
[----:B------:R-:W-:-:S03]  /*0c00*/  FADD.FTZ R33, -R2, R11 ;  /* 0x0000000b02217221 */ /* 0x000fc60000010100 */
[----:B------:R-:W-:Y:S01]  /*0c10*/  IADD3.X R11, R57, UR15, RZ, P0, !PT ;  /* 0x0000000f390b7c10 */ /* 0x000fe200087fe4ff */
[----:B------:R-:W0:Y:S01]  /*0c20*/  MUFU.RSQ R34, R34 ;  /* 0x0000002200227308 */ /* 0x000e220000001400 */
[----:B------:R-:W-:-:S04]  /*0c30*/  HADD2.F32 R3, -RZ, R8.H0_H0 ;  /* 0x20000008ff037230 */ /* 0x000fc80000004100 */
[----:B------:R-:W2:Y:S01]  /*0c40*/  LDG.E.64.CONSTANT R10, desc[UR12][R10.64] ;  /* 0x0000000c0a0a7981 */ /* 0x000ea2000c1e9b00 */
[--C-:B------:R-:W-:Y:S02]  /*0c50*/  HADD2.F32 R27, -RZ, R9.reuse.H0_H0 ;  /* 0x20000009ff1b7230 */ /* 0x100fe40000004100 */
[C---:B------:R-:W-:Y:S01]  /*0c60*/  FADD.FTZ R3, -R2.reuse, R3 ;  /* 0x0000000302037221 */ /* 0x040fe20000010100 */
[----:B------:R-:W-:Y:S02]  /*0c70*/  HADD2.F32 R9, -RZ, R9.H1_H1 ;  /* 0x30000009ff097230 */ /* 0x000fe40000004100 */
[----:B------:R-:W-:-:S03]  /*0c80*/  FADD.FTZ R27, -R2, R27 ;  /* 0x0000001b021b7221 */ /* 0x000fc60000010100 */
[----:B------:R-:W-:Y:S01]  /*0c90*/  FADD.FTZ R9, -R2, R9 ;  /* 0x0000000902097221 */ /* 0x000fe20000010100 */
[C---:B0-----:R-:W-:Y:S01]  /*0ca0*/  FMUL.FTZ R62, R34.reuse, R3 ;  /* 0x00000003223e7220 */ /* 0x041fe20000410000 */
[----:B------:R-:W-:Y:S01]  /*0cb0*/  FMUL.FTZ R32, R34, R27 ;  /* 0x0000001b22207220 */ /* 0x000fe20000410000 */
[----:B------:R-:W-:Y:S01]  /*0cc0*/  IADD3 R54, P0, R54, UR16, RZ ;  /* 0x0000001036367c10 */ /* 0x000fe2000ff1e0ff */
[----:B-----5:R-:W-:Y:S02]  /*0cd0*/  HADD2.F32 R27, -RZ, R22.H0_H0 ;  /* 0x20000016ff1b7230 */ /* 0x020fe40000004100 */
[----:B------:R-:W-:Y:S01]  /*0ce0*/  FFMA.FTZ R3, R0, R62, R38 ;  /* 0x0000003e00037223 */ /* 0x000fe20000010026 */
[C---:B------:R-:W-:Y:S01]  /*0cf0*/  FMUL.FTZ R31, R34.reuse, R9 ;  /* 0x00000009221f7220 */ /* 0x040fe20000410000 */
[----:B------:R-:W-:Y:S01]  /*0d00*/  FMUL.FTZ R33, R34, R33 ;  /* 0x0000002122217220 */ /* 0x000fe20000410000 */
[----:B------:R-:W-:Y:S01]  /*0d10*/  FFMA.FTZ R26, R40, R32, R36 ;  /* 0x00000020281a7223 */ /* 0x000fe20000010024 */
[----:B------:R-:W-:Y:S01]  /*0d20*/  FMUL.FTZ R52, R3, -1.4426950216293334961 ;  /* 0xbfb8aa3b03347820 */ /* 0x000fe20000410000 */
[----:B------:R-:W-:Y:S01]  /*0d30*/  IADD3.X R55, R21, UR17, RZ, P0, !PT ;  /* 0x0000001115377c10 */ /* 0x000fe200087fe4ff */
[----:B------:R-:W-:Y:S01]  /*0d40*/  FADD.FTZ R21, -R2, R27 ;  /* 0x0000001b02157221 */ /* 0x000fe20000010100 */
[----:B------:R-:W-:Y:S01]  /*0d50*/  SHF.L.U32 R59, R59, 0x1, RZ ;  /* 0x000000013b3b7819 */ /* 0x000fe200000006ff */
[----:B------:R-:W-:Y:S01]  /*0d60*/  FFMA.FTZ R27, R39, R31, R35 ;  /* 0x0000001f271b7223 */ /* 0x000fe20000010023 */
[----:B------:R-:W-:Y:S01]  /*0d70*/  FFMA.FTZ R28, R41, R33, R37 ;  /* 0x00000021291c7223 */ /* 0x000fe20000010025 */
[----:B------:R-:W-:Y:S01]  /*0d80*/  FMUL.FTZ R63, R26, -1.4426950216293334961 ;  /* 0xbfb8aa3b1a3f7820 */ /* 0x000fe20000410000 */
[----:B------:R-:W0:Y:S01]  /*0d90*/  MUFU.EX2 R52, R52 ;  /* 0x0000003400347308 */ /* 0x000e220000000800 */
[----:B------:R-:W-:Y:S01]  /*0da0*/  IADD3 R8, P1, R59, UR14, RZ ;  /* 0x0000000e3b087c10 */ /* 0x000fe2000ff3e0ff */
[----:B------:R-:W-:Y:S01]  /*0db0*/  FMUL.FTZ R60, R27, -1.4426950216293334961 ;  /* 0xbfb8aa3b1b3c7820 */ /* 0x000fe20000410000 */
[----:B------:R-:W-:Y:S01]  /*0dc0*/  FMUL.FTZ R64, R28, -1.4426950216293334961 ;  /* 0xbfb8aa3b1c407820 */ /* 0x000fe20000410000 */
[----:B------:R-:W3:Y:S01]  /*0dd0*/  LDG.E.64.CONSTANT R54, desc[UR12][R54.64] ;  /* 0x0000000c36367981 */ /* 0x000ee2000c1e9b00 */
[----:B------:R-:W-:-:S03]  /*0de0*/  IADD3.X R9, R51, UR15, RZ, P1, !PT ;  /* 0x0000000f33097c10 */ /* 0x000fc60008ffe4ff */
[----:B------:R-:W1:Y:S03]  /*0df0*/  MUFU.EX2 R63, R63 ;  /* 0x0000003f003f7308 */ /* 0x000e660000000800 */
[----:B------:R-:W5:Y:S05]  /*0e00*/  LDG.E.64.CONSTANT R8, desc[UR12][R8.64] ;  /* 0x0000000c08087981 */ /* 0x000f6a000c1e9b00 */
[----:B------:R-:W1:Y:S01]  /*0e10*/  MUFU.EX2 R60, R60 ;  /* 0x0000003c003c7308 */ /* 0x000e620000000800 */
[----:B------:R-:W-:-:S07]  /*0e20*/  HADD2.F32 R61, -RZ, R23.H0_H0 ;  /* 0x20000017ff3d7230 */ /* 0x000fce0000004100 */
[----:B------:R-:W1:Y:S01]  /*0e30*/  MUFU.EX2 R64, R64 ;  /* 0x0000004000407308 */ /* 0x000e620000000800 */
[----:B0-----:R-:W-:Y:S01]  /*0e40*/  FADD.FTZ R52, R52, 1 ;  /* 0x3f80000034347421 */ /* 0x001fe20000010000 */
[----:B------:R-:W-:Y:S02]  /*0e50*/  HADD2.F32 R65, -RZ, R23.H1_H1 ;  /* 0x30000017ff417230 */ /* 0x000fe40000004100 */
[----:B------:R-:W-:Y:S01]  /*0e60*/  FADD.FTZ R23, -R2, R61 ;  /* 0x0000003d02177221 */ /* 0x000fe20000010100 */
[----:B------:R-:W-:Y:S02]  /*0e70*/  HADD2.F32 R29, -RZ, R22.H1_H1 ;  /* 0x30000016ff1d7230 */ /* 0x000fe40000004100 */
[C---:B------:R-:W-:Y:S01]  /*0e80*/  FMUL.FTZ R30, R34.reuse, R21 ;  /* 0x00000015221e7220 */ /* 0x040fe20000410000 */
[----:B-1----:R-:W-:Y:S01]  /*0e90*/  FADD.FTZ R69, R63, 1 ;  /* 0x3f8000003f457421 */ /* 0x002fe20000010000 */
[--C-:B------:R-:W-:Y:S02]  /*0ea0*/  HADD2.F32 R73, -RZ, R25.reuse.H0_H0 ;  /* 0x20000019ff497230 */ /* 0x100fe40000004100 */
[----:B------:R-:W-:Y:S01]  /*0eb0*/  FMUL.FTZ R84, R34, R23 ;  /* 0x0000001722547220 */ /* 0x000fe20000410000 */
[----:B------:R-:W-:Y:S01]  /*0ec0*/  HADD2.F32 R79, -RZ, R25.H1_H1 ;  /* 0x30000019ff4f7230 */ /* 0x000fe20000004100 */
[----:B------:R-:W0:Y:S01]  /*0ed0*/  MUFU.RCP R52, R52 ;  /* 0x0000003400347308 */ /* 0x000e220000001000 */
[----:B------:R-:W-:Y:S01]  /*0ee0*/  FADD.FTZ R25, R60, 1 ;  /* 0x3f8000003c197421 */ /* 0x000fe20000010000 */
[----:B------:R-:W-:Y:S01]  /*0ef0*/  FADD.FTZ R29, -R2, R29 ;  /* 0x0000001d021d7221 */ /* 0x000fe20000010100 */
[----:B------:R-:W-:Y:S01]  /*0f00*/  FFMA.FTZ R21, R0, R30, R38 ;  /* 0x0000001e00157223 */ /* 0x000fe20000010026 */
[----:B------:R-:W-:Y:S01]  /*0f10*/  FADD.FTZ R83, -R2, R65 ;  /* 0x0000004102537221 */ /* 0x000fe20000010100 */
[----:B------:R-:W-:Y:S01]  /*0f20*/  FFMA.FTZ R65, R40, R84, R36 ;  /* 0x0000005428417223 */ /* 0x000fe20000010024 */
[----:B------:R-:W-:-:S02]  /*0f30*/  FADD.FTZ R64, R64, 1 ;  /* 0x3f80000040407421 */ /* 0x000fc40000010000 */
[----:B------:R-:W1:Y:S01]  /*0f40*/  MUFU.RCP R69, R69 ;  /* 0x0000004500457308 */ /* 0x000e620000001000 */
[----:B------:R-:W-:Y:S01]  /*0f50*/  FMUL.FTZ R85, R34, R29 ;  /* 0x0000001d22557220 */ /* 0x000fe20000410000 */
[----:B------:R-:W-:Y:S01]  /*0f60*/  FMUL.FTZ R29, R21, -1.4426950216293334961 ;  /* 0xbfb8aa3b151d7820 */ /* 0x000fe20000410000 */
[----:B------:R-:W-:Y:S01]  /*0f70*/  FMUL.FTZ R68, R65, -1.4426950216293334961 ;  /* 0xbfb8aa3b41447820 */ /* 0x000fe20000410000 */
[----:B------:R-:W-:-:S04]  /*0f80*/  HADD2.F32 R78, -RZ, R4.H0_H0 ;  /* 0x20000004ff4e7230 */ /* 0x000fc80000004100 */
[----:B------:R-:W1:Y:S08]  /*0f90*/  MUFU.RCP R71, R64 ;  /* 0x0000004000477308 */ /* 0x000e700000001000 */
[----:B------:R-:W1:Y:S01]  /*0fa0*/  MUFU.RCP R25, R25 ;  /* 0x0000001900197308 */ /* 0x000e620000001000 */
[----:B------:R-:W-:Y:S01]  /*0fb0*/  FADD.FTZ R78, -R2, R78 ;  /* 0x0000004e024e7221 */ /* 0x000fe20000010100 */
[----:B0-----:R-:W-:-:S06]  /*0fc0*/  FADD.FTZ R72, -R52, 1 ;  /* 0x3f80000034487421 */ /* 0x001fcc0000010100 */
[----:B------:R-:W0:Y:S01]  /*0fd0*/  MUFU.EX2 R29, R29 ;  /* 0x0000001d001d7308 */ /* 0x000e220000000800 */
[----:B------:R-:W-:Y:S01]  /*0fe0*/  FADD.FTZ R73, -R2, R73 ;  /* 0x0000004902497221 */ /* 0x000fe20000010100 */
[----:B------:R-:W-:Y:S01]  /*0ff0*/  FMUL.FTZ R78, R34, R78 ;  /* 0x0000004e224e7220 */ /* 0x000fe20000410000 */
[----:B------:R-:W-:-:S05]  /*1000*/  FFMA.FTZ R61, R41, R85, R37 ;  /* 0x00000055293d7223 */ /* 0x000fca0000010025 */
[----:B------:R-:W4:Y:S01]  /*1010*/  MUFU.EX2 R68, R68 ;  /* 0x0000004400447308 */ /* 0x000f220000000800 */
[----:B------:R-:W-:Y:S01]  /*1020*/  FFMA.FTZ R72, R3, R72, 1 ;  /* 0x3f80000003487423 */ /* 0x000fe20000010048 */
[----:B-1----:R-:W-:Y:S01]  /*1030*/  FADD.FTZ R74, -R69, 1 ;  /* 0x3f800000454a7421 */ /* 0x002fe20000010100 */
[----:B------:R-:W-:Y:S01]  /*1040*/  FMUL.FTZ R80, R34, R73 ;  /* 0x0000004922507220 */ /* 0x000fe20000410000 */
[----:B------:R-:W-:Y:S01]  /*1050*/  FFMA.FTZ R3, R0, R78, R38 ;  /* 0x0000004e00037223 */ /* 0x000fe20000010026 */
[----:B------:R-:W-:Y:S01]  /*1060*/  FMUL.FTZ R70, R61, -1.4426950216293334961 ;  /* 0xbfb8aa3b3d467820 */ /* 0x000fe20000410000 */
[----:B------:R-:W-:Y:S01]  /*1070*/  FMUL.FTZ R83, R34, R83 ;  /* 0x0000005322537220 */ /* 0x000fe20000410000 */
[----:B------:R-:W-:Y:S01]  /*1080*/  FADD.FTZ R73, -R71, 1 ;  /* 0x3f80000047497421 */ /* 0x000fe20000010100 */
[----:B------:R-:W-:Y:S01]  /*1090*/  FADD.FTZ R75, -R25, 1 ;  /* 0x3f800000194b7421 */ /* 0x000fe20000010100 */
[----:B------:R-:W-:Y:S01]  /*10a0*/  FFMA.FTZ R74, R26, R74, 1 ;  /* 0x3f8000001a4a7423 */ /* 0x000fe2000001004a */
[----:B------:R-:W-:-:S02]  /*10b0*/  HADD2.F32 R23, -RZ, R24.H0_H0 ;  /* 0x20000018ff177230 */ /* 0x000fc40000004100 */
[----:B------:R-:W-:Y:S01]  /*10c0*/  FMUL.FTZ R26, R3, -1.4426950216293334961 ;  /* 0xbfb8aa3b031a7820 */ /* 0x000fe20000410000 */
[----:B------:R-:W-:Y:S02]  /*10d0*/  HADD2.F32 R67, -RZ, R24.H1_H1 ;  /* 0x30000018ff437230 */ /* 0x000fe40000004100 */
[----:B------:R-:W-:Y:S01]  /*10e0*/  FFMA.FTZ R24, R39, R83, R35 ;  /* 0x0000005327187223 */ /* 0x000fe20000010023 */
[----:B------:R-:W-:Y:S01]  /*10f0*/  FFMA.FTZ R73, R28, R73, 1 ;  /* 0x3f8000001c497423 */ /* 0x000fe20000010049 */
[----:B------:R-:W-:Y:S01]  /*1100*/  FFMA.FTZ R75, R27, R75, 1 ;  /* 0x3f8000001b4b7423 */ /* 0x000fe2000001004b */
[----:B------:R-:W1:Y:S01]  /*1110*/  MUFU.EX2 R70, R70 ;  /* 0x0000004600467308 */ /* 0x000e620000000800 */
[----:B------:R-:W-:Y:S01]  /*1120*/  FMUL.FTZ R72, R52, R72 ;  /* 0x0000004834487220 */ /* 0x000fe20000410000 */
[----:B0-----:R-:W-:Y:S01]  /*1130*/  FADD.FTZ R29, R29, 1 ;  /* 0x3f8000001d1d7421 */ /* 0x001fe20000010000 */
[----:B------:R-:W-:Y:S01]  /*1140*/  IADD3 R60, R50, 0x2300, RZ ;  /* 0x00002300323c7810 */ /* 0x000fe20007ffe0ff */
[----:B------:R-:W-:Y:S01]  /*1150*/  FMUL.FTZ R56, R24, -1.4426950216293334961 ;  /* 0xbfb8aa3b18387820 */ /* 0x000fe20000410000 */
[----:B------:R-:W-:Y:S01]  /*1160*/  FMUL.FTZ R28, R71, R73 ;  /* 0x00000049471c7220 */ /* 0x000fe20000410000 */
[----:B----4-:R-:W-:-:S02]  /*1170*/  FADD.FTZ R68, R68, 1 ;  /* 0x3f80000044447421 */ /* 0x010fc40000010000 */
[----:B------:R0:W-:Y:S01]  /*1180*/  MUFU.EX2 R52, R26 ;  /* 0x0000001a00347308 */ /* 0x0001e20000000800 */
[----:B------:R-:W-:Y:S01]  /*1190*/  FMUL.FTZ R27, R69, R74 ;  /* 0x0000004a451b7220 */ /* 0x000fe20000410000 */
[--C-:B------:R-:W-:Y:S01]  /*11a0*/  HADD2.F32 R71, -RZ, R6.reuse.H1_H1 ;  /* 0x30000006ff477230 */ /* 0x100fe20000004100 */
[----:B------:R-:W-:Y:S01]  /*11b0*/  IADD3 R20, P0, R60, R20, RZ ;  /* 0x000000143c147210 */ /* 0x000fe20007f1e0ff */
[----:B------:R-:W-:Y:S01]  /*11c0*/  FADD.FTZ R23, -R2, R23 ;  /* 0x0000001702177221 */ /* 0x000fe20000010100 */
[----:B0-----:R-:W-:Y:S01]  /*11d0*/  FMUL.FTZ R26, R25, R75 ;  /* 0x0000004b191a7220 */ /* 0x001fe20000410000 */
[----:B------:R-:W-:Y:S02]  /*11e0*/  HADD2.F32 R25, -RZ, R6.H0_H0 ;  /* 0x20000006ff197230 */ /* 0x000fe40000004100 */
[----:B------:R0:W4:Y:S01]  /*11f0*/  MUFU.RCP R69, R29 ;  /* 0x0000001d00457308 */ /* 0x0001220000001000 */
[--C-:B------:R-:W-:Y:S01]  /*1200*/  HADD2.F32 R6, -RZ, R7.reuse.H0_H0 ;  /* 0x20000007ff067230 */ /* 0x100fe20000004100 */
[----:B------:R-:W-:Y:S01]  /*1210*/  IADD3.X R53, RZ, R53, RZ, P0, !PT ;  /* 0x00000035ff357210 */ /* 0x000fe200007fe4ff */
[----:B------:R-:W-:-:S02]  /*1220*/  HADD2.F32 R7, -RZ, R7.H1_H1 ;  /* 0x30000007ff077230 */ /* 0x000fc40000004100 */
[----:B------:R-:W-:Y:S02]  /*1230*/  HADD2.F32 R76, -RZ, R5.H0_H0 ;  /* 0x20000005ff4c7230 */ /* 0x000fe40000004100 */
[----:B------:R-:W-:Y:S01]  /*1240*/  FMUL.FTZ R27, R6, R27 ;  /* 0x0000001b061b7220 */ /* 0x000fe20000410000 */
[----:B------:R-:W4:Y:S01]  /*1250*/  MUFU.EX2 R56, R56 ;  /* 0x0000003800387308 */ /* 0x000f220000000800 */
[----:B------:R-:W-:Y:S01]  /*1260*/  FMUL.FTZ R82, R34, R23 ;  /* 0x0000001722527220 */ /* 0x000fe20000410000 */
[----:B------:R-:W-:Y:S01]  /*1270*/  IADD3 R6, P0, R66, UR16, RZ ;  /* 0x0000001042067c10 */ /* 0x000fe2000ff1e0ff */
[----:B------:R-:W-:-:S05]  /*1280*/  FMUL.FTZ R26, R7, R26 ;  /* 0x0000001a071a7220 */ /* 0x000fca0000410000 */
[----:B------:R-:W4:Y:S01]  /*1290*/  MUFU.RCP R68, R68 ;  /* 0x0000004400447308 */ /* 0x000f220000001000 */
[----:B------:R-:W-:Y:S01]  /*12a0*/  FADD.FTZ R76, -R2, R76 ;  /* 0x0000004c024c7221 */ /* 0x000fe20000010100 */
[----:B------:R-:W-:Y:S01]  /*12b0*/  FFMA.FTZ R22, R0, R82, R38 ;  /* 0x0000005200167223 */ /* 0x000fe20000010026 */
[----:B------:R-:W-:Y:S01]  /*12c0*/  FMUL.FTZ R28, R71, R28 ;  /* 0x0000001c471c7220 */ /* 0x000fe20000410000 */
[----:B------:R-:W-:Y:S01]  /*12d0*/  IADD3.X R7, R57, UR17, RZ, P0, !PT ;  /* 0x0000001139077c10 */ /* 0x000fe200087fe4ff */
[----:B------:R-:W-:Y:S02]  /*12e0*/  HADD2.F32 R71, -RZ, R4.H1_H1 ;  /* 0x30000004ff477230 */ /* 0x000fe40000004100 */
[----:B0-----:R-:W-:Y:S01]  /*12f0*/  FMUL.FTZ R29, R25, R72 ;  /* 0x00000048191d7220 */ /* 0x001fe20000410000 */
[----:B-1----:R-:W-:Y:S01]  /*1300*/  FADD.FTZ R25, R70, 1 ;  /* 0x3f80000046197421 */ /* 0x002fe20000010000 */
[----:B------:R-:W-:Y:S01]  /*1310*/  FMUL.FTZ R76, R34, R76 ;  /* 0x0000004c224c7220 */ /* 0x000fe20000410000 */
[----:B------:R-:W-:Y:S01]  /*1320*/  FMUL.FTZ R58, R22, -1.4426950216293334961 ;  /* 0xbfb8aa3b163a7820 */ /* 0x000fe20000410000 */
[----:B------:R-:W-:Y:S01]  /*1330*/  SHF.L.U32 R70, R20, 0x1, RZ ;  /* 0x0000000114467819 */ /* 0x000fe200000006ff */
[----:B------:R-:W-:Y:S01]  /*1340*/  FADD.FTZ R71, -R2, R71 ;  /* 0x0000004702477221 */ /* 0x000fe20000010100 */
[----:B------:R-:W3:Y:S01]  /*1350*/  LDG.E.64.CONSTANT R6, desc[UR12][R6.64] ;  /* 0x0000000c06067981 */ /* 0x000ee2000c1e9b00 */
[----:B------:R-:W-:Y:S01]  /*1360*/  SHF.L.U64.HI R53, R20, 0x1, R53 ;  /* 0x0000000114357819 */ /* 0x000fe20000010235 */
[----:B----4-:R-:W-:Y:S01]  /*1370*/  FADD.FTZ R72, -R69, 1 ;  /* 0x3f80000045487421 */ /* 0x010fe20000010100 */
[----:B------:R-:W-:Y:S01]  /*1380*/  FFMA.FTZ R57, R40, R76, R36 ;  /* 0x0000004c28397223 */ /* 0x000fe20000010024 */
[----:B------:R-:W-:Y:S01]  /*1390*/  IADD3 R20, P0, R70, UR14, RZ ;  /* 0x0000000e46147c10 */ /* 0x000fe2000ff1e0ff */
[----:B------:R-:W-:Y:S01]  /*13a0*/  MUFU.EX2 R58, R58 ;  /* 0x0000003a003a7308 */ /* 0x000fe20000000800 */
[----:B------:R-:W-:Y:S01]  /*13b0*/  FMUL.FTZ R77, R34, R71 ;  /* 0x00000047224d7220 */ /* 0x000fe20000410000 */
[----:B------:R-:W-:Y:S01]  /*13c0*/  FADD.FTZ R71, R56, 1 ;  /* 0x3f80000038477421 */ /* 0x000fe20000010000 */
[----:B------:R-:W-:Y:S01]  /*13d0*/  FFMA.FTZ R72, R21, R72, 1 ;  /* 0x3f80000015487423 */ /* 0x000fe20000010048 */
[----:B------:R-:W-:Y:S01]  /*13e0*/  FADD.FTZ R74, -R68, 1 ;  /* 0x3f800000444a7421 */ /* 0x000fe20000010100 */
[----:B------:R-:W-:Y:S01]  /*13f0*/  FMUL.FTZ R4, R57, -1.4426950216293334961 ;  /* 0xbfb8aa3b39047820 */ /* 0x000fe20000410000 */
[----:B------:R-:W-:-:S02]  /*1400*/  IADD3.X R21, R53, UR15, RZ, P0, !PT ;  /* 0x0000000f35157c10 */ /* 0x000fc400087fe4ff */
[----:B------:R-:W0:Y:S01]  /*1410*/  MUFU.RCP R25, R25 ;  /* 0x0000001900197308 */ /* 0x000e220000001000 */
[----:B------:R-:W-:Y:S01]  /*1420*/  FFMA.FTZ R74, R65, R74, 1 ;  /* 0x3f800000414a7423 */ /* 0x000fe2000001004a */
[----:B------:R-:W-:Y:S02]  /*1430*/  HADD2.F32 R75, -RZ, R5.H1_H1 ;  /* 0x30000005ff4b7230 */ /* 0x000fe40000004100 */
[----:B------:R-:W-:-:S04]  /*1440*/  FADD.FTZ R67, -R2, R67 ;  /* 0x0000004302437221 */ /* 0x000fc80000010100 */
[----:B------:R-:W1:Y:S01]  /*1450*/  MUFU.RCP R71, R71 ;  /* 0x0000004700477308 */ /* 0x000e620000001000 */
[----:B------:R-:W-:Y:S01]  /*1460*/  FMUL.FTZ R81, R34, R67 ;  /* 0x0000004322517220 */ /* 0x000fe20000410000 */
[----:B------:R-:W-:Y:S01]  /*1470*/  FFMA.FTZ R63, R40, R80, R36 ;  /* 0x00000050283f7223 */ /* 0x000fe20000010024 */
[----:B------:R-:W-:Y:S01]  /*1480*/  FADD.FTZ R79, -R2, R79 ;  /* 0x0000004f024f7221 */ /* 0x000fe20000010100 */
[----:B------:R-:W-:Y:S01]  /*1490*/  FMUL.FTZ R72, R69, R72 ;  /* 0x0000004845487220 */ /* 0x000fe20000410000 */
[----:B------:R-:W-:Y:S01]  /*14a0*/  FADD.FTZ R52, R52, 1 ;  /* 0x3f80000034347421 */ /* 0x000fe20000010000 */
[----:B------:R-:W-:Y:S01]  /*14b0*/  FFMA.FTZ R56, R41, R77, R37 ;  /* 0x0000004d29387223 */ /* 0x000fe20000010025 */
[----:B-----5:R-:W-:Y:S01]  /*14c0*/  HADD2.F32 R93, -RZ, R9.H1_H1 ;  /* 0x30000009ff5d7230 */ /* 0x020fe20000004100 */
[----:B------:R4:W-:Y:S01]  /*14d0*/  MUFU.EX2 R65, R4 ;  /* 0x0000000400417308 */ /* 0x0009e20000000800 */
[----:B------:R-:W-:Y:S01]  /*14e0*/  UIADD3 UR7, UP0, UR10, 0x9, URZ ;  /* 0x000000090a077890 */ /* 0x000fe2000ff1e03f */
[----:B------:R-:W-:Y:S01]  /*14f0*/  FFMA.FTZ R42, R62, R29, R42 ;  /* 0x0000001d3e2a7223 */ /* 0x000fe2000001002a */
[----:B------:R-:W-:Y:S01]  /*1500*/  FADD.FTZ R43, R29, R43 ;  /* 0x0000002b1d2b7221 */ /* 0x000fe20000010000 */
[----:B------:R-:W-:Y:S01]  /*1510*/  FFMA.FTZ R44, R33, R28, R44 ;  /* 0x0000001c212c7223 */ /* 0x000fe2000001002c */
[----:B------:R-:W-:Y:S01]  /*1520*/  FADD.FTZ R45, R28, R45 ;  /* 0x0000002d1c2d7221 */ /* 0x000fe20000010000 */
[----:B------:R-:W-:Y:S01]  /*1530*/  FFMA.FTZ R46, R32, R27, R46 ;  /* 0x0000001b202e7223 */ /* 0x000fe2000001002e */
[----:B------:R-:W-:Y:S01]  /*1540*/  ULDC.64 UR14, c[0x0][0x258] ;  /* 0x00009600000e7ab9 */ /* 0x000fe20000000a00 */
[----:B----4-:R4:W5:Y:S01]  /*1550*/  LDG.E.64.CONSTANT R4, desc[UR12][R20.64] ;  /* 0x0000000c14047981 */ /* 0x010962000c1e9b00 */
[----:B------:R-:W-:Y:S01]  /*1560*/  FFMA.FTZ R67, R41, R81, R37 ;  /* 0x0000005129437223 */ /* 0x000fe20000010025 */
[----:B0-----:R-:W-:Y:S01]  /*1570*/  FADD.FTZ R73, -R25, 1 ;  /* 0x3f80000019497421 */ /* 0x001fe20000010100 */
[----:B------:R-:W-:-:S02]  /*1580*/  FMUL.FTZ R50, R63, -1.4426950216293334961 ;  /* 0xbfb8aa3b3f327820 */ /* 0x000fc40000410000 */
[----:B------:R-:W-:Y:S01]  /*1590*/  FMUL.FTZ R23, R67, -1.4426950216293334961 ;  /* 0xbfb8aa3b43177820 */ /* 0x000fe20000410000 */
[----:B----4-:R-:W-:Y:S01]  /*15a0*/  FADD.FTZ R21, R58, 1 ;  /* 0x3f8000003a157421 */ /* 0x010fe20000010000 */
[----:B------:R-:W-:Y:S01]  /*15b0*/  FFMA.FTZ R73, R61, R73, 1 ;  /* 0x3f8000003d497423 */ /* 0x000fe20000010049 */
[----:B-1----:R-:W-:-:S04]  /*15c0*/  FADD.FTZ R61, -R71, 1 ;  /* 0x3f800000473d7421 */ /* 0x002fc80000010100 */
[----:B------:R-:W0:Y:S01]  /*15d0*/  MUFU.RCP R21, R21 ;  /* 0x0000001500157308 */ /* 0x000e220000001000 */
[----:B------:R-:W-:Y:S01]  /*15e0*/  FFMA.FTZ R24, R24, R61, 1 ;  /* 0x3f80000018187423 */ /* 0x000fe2000001003d */
[----:B------:R-:W-:-:S06]  /*15f0*/  FMUL.FTZ R79, R34, R79 ;  /* 0x0000004f224f7220 */ /* 0x000fcc0000410000 */
[----:B------:R-:W1:Y:S01]  /*1600*/  MUFU.EX2 R23, R23 ;  /* 0x0000001700177308 */ /* 0x000e620000000800 */
[----:B------:R-:W-:Y:S01]  /*1610*/  FMUL.FTZ R71, R71, R24 ;  /* 0x0000001847477220 */ /* 0x000fe20000410000 */
[----:B------:R-:W-:Y:S01]  /*1620*/  FFMA.FTZ R64, R39, R79, R35 ;  /* 0x0000004f27407223 */ /* 0x000fe20000010023 */
[----:B------:R-:W-:-:S05]  /*1630*/  HADD2.F32 R24, -RZ, R18.H1_H1 ;  /* 0x30000012ff187230 */ /* 0x000fca0000004100 */
[----:B------:R-:W4:Y:S01]  /*1640*/  MUFU.EX2 R50, R50 ;  /* 0x0000003200327308 */ /* 0x000f220000000800 */
[----:B------:R-:W-:Y:S01]  /*1650*/  FMUL.FTZ R73, R25, R73 ;  /* 0x0000004919497220 */ /* 0x000fe20000410000 */
[----:B------:R-:W-:Y:S01]  /*1660*/  FMUL.FTZ R60, R64, -1.4426950216293334961 ;  /* 0xbfb8aa3b403c7820 */ /* 0x000fe20000410000 */
[----:B------:R-:W-:Y:S02]  /*1670*/  HADD2.F32 R25, -RZ, R18.H0_H0 ;  /* 0x20000012ff197230 */ /* 0x000fe40000004100 */
[----:B------:R-:W-:Y:S01]  /*1680*/  FMUL.FTZ R24, R24, R73 ;  /* 0x0000004918187220 */ /* 0x000fe20000410000 */
[--C-:B------:R-:W-:Y:S02]  /*1690*/  HADD2.F32 R20, -RZ, R16.reuse.H0_H0 ;  /* 0x20000010ff147230 */ /* 0x100fe40000004100 */
[----:B------:R-:W-:Y:S02]  /*16a0*/  HADD2.F32 R18, -RZ, R19.H0_H0 ;  /* 0x20000013ff127230 */ /* 0x000fe40000004100 */
[----:B------:R-:W-:-:S02]  /*16b0*/  HADD2.F32 R73, -RZ, R16.H1_H1 ;  /* 0x30000010ff497230 */ /* 0x000fc40000004100 */
[----:B0-----:R-:W-:Y:S01]  /*16c0*/  FADD.FTZ R16, -R21, 1 ;  /* 0x3f80000015107421 */ /* 0x001fe20000010100 */
[----:B------:R-:W-:Y:S01]  /*16d0*/  HADD2.F32 R19, -RZ, R19.H1_H1 ;  /* 0x30000013ff137230 */ /* 0x000fe20000004100 */
[----:B------:R-:W0:Y:S01]  /*16e0*/  MUFU.EX2 R60, R60 ;  /* 0x0000003c003c7308 */ /* 0x000e220000000800 */
[----:B-1----:R-:W-:Y:S01]  /*16f0*/  FADD.FTZ R23, R23, 1 ;  /* 0x3f80000017177421 */ /* 0x002fe20000010000 */
[----:B------:R-:W-:Y:S01]  /*1700*/  FFMA.FTZ R16, R22, R16, 1 ;  /* 0x3f80000016107423 */ /* 0x000fe20000010010 */
[----:B------:R-:W-:Y:S01]  /*1710*/  FMUL.FTZ R69, R68, R74 ;  /* 0x0000004a44457220 */ /* 0x000fe20000410000 */
[----:B------:R-:W-:Y:S01]  /*1720*/  FMUL.FTZ R22, R19, R71 ;  /* 0x0000004713167220 */ /* 0x000fe20000410000 */
[----:B----4-:R-:W-:Y:S01]  /*1730*/  FADD.FTZ R19, R50, 1 ;  /* 0x3f80000032137421 */ /* 0x010fe20000010000 */
[----:B------:R-:W-:Y:S02]  /*1740*/  IADD3 R50, P0, R59, UR16, RZ ;  /* 0x000000103b327c10 */ /* 0x000fe4000ff1e0ff */
[----:B------:R1:W-:Y:S02]  /*1750*/  MUFU.RCP R68, R23 ;  /* 0x0000001700447308 */ /* 0x0003e40000001000 */
[----:B------:R-:W-:Y:S01]  /*1760*/  IADD3.X R51, R51, UR17, RZ, P0, !PT ;  /* 0x0000001133337c10 */ /* 0x000fe200087fe4ff */
[----:B------:R-:W-:-:S05]  /*1770*/  FMUL.FTZ R25, R25, R72 ;  /* 0x0000004819197220 */ /* 0x000fca0000410000 */
[----:B------:R-:W4:Y:S01]  /*1780*/  LDG.E.64.CONSTANT R50, desc[UR12][R50.64] ;  /* 0x0000000c32327981 */ /* 0x000f22000c1e9b00 */
[----:B-1----:R-:W-:Y:S01]  /*1790*/  FMUL.FTZ R23, R18, R69 ;  /* 0x0000004512177220 */ /* 0x002fe20000410000 */
[----:B------:R-:W-:-:S05]  /*17a0*/  HADD2.F32 R69, -RZ, R17.H0_H0 ;  /* 0x20000011ff457230 */ /* 0x000fca0000004100 */
[----:B------:R-:W-:-:S04]  /*17b0*/  FADD.FTZ R69, -R2, R69 ;  /* 0x0000004502457221 */ /* 0x000fc80000010100 */
[----:B------:R-:W-:Y:S01]  /*17c0*/  FMUL.FTZ R72, R34, R69 ;  /* 0x0000004522487220 */ /* 0x000fe20000410000 */
[----:B0-----:R-:W-:-:S06]  /*17d0*/  FADD.FTZ R69, R60, 1 ;  /* 0x3f8000003c457421 */ /* 0x001fcc0000010000 */
[----:B------:R-:W0:Y:S02]  /*17e0*/  MUFU.RCP R69, R69 ;  /* 0x0000004500457308 */ /* 0x000e240000001000 */
[----:B0-----:R-:W-:-:S04]  /*17f0*/  FADD.FTZ R89, -R69, 1 ;  /* 0x3f80000045597421 */ /* 0x001fc80000010100 */
[----:B------:R-:W-:Y:S02]  /*1800*/  FFMA.FTZ R89, R64, R89, 1 ;  /* 0x3f80000040597423 */ /* 0x000fe40000010059 */
[----:B------:R0:W-:Y:S02]  /*1810*/  MUFU.RCP R64, R52 ;  /* 0x0000003400407308 */ /* 0x0001e40000001000 */
[----:B0-----:R-:W-:-:S04]  /*1820*/  IADD3 R52, P0, R70, UR16, RZ ;  /* 0x0000001046347c10 */ /* 0x001fc8000ff1e0ff */
[----:B------:R-:W-:-:S06]  /*1830*/  IADD3.X R53, R53, UR17, RZ, P0, !PT ;  /* 0x0000001135357c10 */ /* 0x000fcc00087fe4ff */
[----:B------:R-:W4:Y:S01]  /*1840*/  LDG.E.64.CONSTANT R52, desc[UR12][R52.64] ;  /* 0x0000000c34347981 */ /* 0x000f22000c1e9b00 */
[----:B------:R-:W-:Y:S01]  /*1850*/  FADD.FTZ R75, -R2, R75 ;  /* 0x0000004b024b7221 */ /* 0x000fe20000010100 */
[----:B------:R-:W-:-:S03]  /*1860*/  FMUL.FTZ R66, R56, -1.4426950216293334961 ;  /* 0xbfb8aa3b38427820 */ /* 0x000fc60000410000 */
[----:B------:R-:W-:Y:S01]  /*1870*/  FMUL.FTZ R75, R34, R75 ;  /* 0x0000004b224b7220 */ /* 0x000fe20000410000 */
[C---:B------:R-:W-:Y:S01]  /*1880*/  FADD.FTZ R73, -R2.reuse, R73 ;  /* 0x0000004902497221 */ /* 0x040fe20000010100 */
[----:B------:R-:W0:Y:S01]  /*1890*/  MUFU.RCP R19, R19 ;  /* 0x0000001300137308 */ /* 0x000e220000001000 */
[----:B------:R-:W-:Y:S01]  /*18a0*/  FADD.FTZ R74, -R2, R20 ;  /* 0x00000014024a7221 */ /* 0x000fe20000010100 */
[----:B------:R-:W-:Y:S01]  /*18b0*/  FFMA.FTZ R61, R39, R75, R35 ;  /* 0x0000004b273d7223 */ /* 0x000fe20000010023 */
[----:B------:R-:W-:Y:S01]  /*18c0*/  FMUL.FTZ R73, R34, R73 ;  /* 0x0000004922497220 */ /* 0x000fe20000410000 */
[----:B------:R-:W-:Y:S01]  /*18d0*/  FADD.FTZ R71, -R68, 1 ;  /* 0x3f80000044477421 */ /* 0x000fe20000010100 */
[----:B------:R-:W-:Y:S01]  /*18e0*/  FMUL.FTZ R74, R34, R74 ;  /* 0x0000004a224a7220 */ /* 0x000fe20000410000 */
[----:B------:R-:W-:Y:S02]  /*18f0*/  FMUL.FTZ R58, R61, -1.4426950216293334961 ;  /* 0xbfb8aa3b3d3a7820 */ /* 0x000fe40000410000 */
[----:B------:R-:W1:Y:S01]  /*1900*/  MUFU.EX2 R66, R66 ;  /* 0x0000004200427308 */ /* 0x000e620000000800 */
[----:B------:R-:W-:Y:S01]  /*1910*/  FFMA.FTZ R59, R41, R73, R37 ;  /* 0x00000049293b7223 */ /* 0x000fe20000010025 */
[----:B------:R-:W-:Y:S01]  /*1920*/  FFMA.FTZ R67, R67, R71, 1 ;  /* 0x3f80000043437423 */ /* 0x000fe20000010047 */
[----:B------:R-:W-:-:S02]  /*1930*/  HADD2.F32 R71, -RZ, R17.H1_H1 ;  /* 0x30000011ff477230 */ /* 0x000fc40000004100 */
[----:B------:R-:W-:Y:S01]  /*1940*/  FMUL.FTZ R21, R21, R16 ;  /* 0x0000001015157220 */ /* 0x000fe20000410000 */
[----:B------:R-:W-:Y:S02]  /*1950*/  FMUL.FTZ R16, R59, -1.4426950216293334961 ;  /* 0xbfb8aa3b3b107820 */ /* 0x000fe40000410000 */
[----:B------:R2:W3:Y:S01]  /*1960*/  MUFU.EX2 R20, R58 ;  /* 0x0000003a00147308 */ /* 0x0004e20000000800 */
[----:B------:R-:W-:Y:S01]  /*1970*/  FFMA.FTZ R60, R40, R72, R36 ;  /* 0x00000048283c7223 */ /* 0x000fe20000010024 */
[----:B------:R-:W-:Y:S01]  /*1980*/  FADD.FTZ R71, -R2, R71 ;  /* 0x0000004702477221 */ /* 0x000fe20000010100 */
[----:B--2---:R-:W-:Y:S01]  /*1990*/  FFMA.FTZ R58, R0, R74, R38 ;  /* 0x0000004a003a7223 */ /* 0x004fe20000010026 */
[----:B------:R-:W-:-:S03]  /*19a0*/  FMUL.FTZ R17, R68, R67 ;  /* 0x0000004344117220 */ /* 0x000fc60000410000 */
[----:B------:R-:W-:Y:S01]  /*19b0*/  FMUL.FTZ R18, R58, -1.4426950216293334961 ;  /* 0xbfb8aa3b3a127820 */ /* 0x000fe20000410000 */
[----:B------:R-:W-:Y:S01]  /*19c0*/  FADD.FTZ R65, R65, 1 ;  /* 0x3f80000041417421 */ /* 0x000fe20000010000 */
[----:B------:R-:W2:Y:S01]  /*19d0*/  MUFU.EX2 R16, R16 ;  /* 0x0000001000107308 */ /* 0x000ea20000000800 */
[----:B0-----:R-:W-:Y:S01]  /*19e0*/  FADD.FTZ R90, -R19, 1 ;  /* 0x3f800000135a7421 */ /* 0x001fe20000010100 */
[----:B------:R-:W-:Y:S01]  /*19f0*/  FMUL.FTZ R67, R60, -1.4426950216293334961 ;  /* 0xbfb8aa3b3c437820 */ /* 0x000fe20000410000 */
[----:B------:R-:W-:Y:S01]  /*1a00*/  FMUL.FTZ R71, R34, R71 ;  /* 0x0000004722477220 */ /* 0x000fe20000410000 */
[----:B-1----:R-:W-:Y:S01]  /*1a10*/  FADD.FTZ R66, R66, 1 ;  /* 0x3f80000042427421 */ /* 0x002fe20000010000 */
[--C-:B------:R-:W-:Y:S02]  /*1a20*/  HADD2.F32 R70, -RZ, R14.reuse.H0_H0 ;  /* 0x2000000eff467230 */ /* 0x100fe40000004100 */
[----:B------:R-:W-:Y:S01]  /*1a30*/  FFMA.FTZ R90, R63, R90, 1 ;  /* 0x3f8000003f5a7423 */ /* 0x000fe2000001005a */
[----:B------:R-:W0:Y:S01]  /*1a40*/  MUFU.EX2 R18, R18 ;  /* 0x0000001200127308 */ /* 0x000e220000000800 */
[----:B------:R-:W-:Y:S01]  /*1a50*/  FFMA.FTZ R63, R39, R71, R35 ;  /* 0x00000047273f7223 */ /* 0x000fe20000010023 */
[----:B------:R-:W-:-:S02]  /*1a60*/  HADD2.F32 R14, -RZ, R14.H1_H1 ;  /* 0x3000000eff0e7230 */ /* 0x000fc40000004100 */
[----:B------:R-:W-:Y:S01]  /*1a70*/  FMUL.FTZ R21, R70, R21 ;  /* 0x0000001546157220 */ /* 0x000fe20000410000 */
[----:B---3--:R-:W-:-:S03]  /*1a80*/  FADD.FTZ R70, R20, 1 ;  /* 0x3f80000014467421 */ /* 0x008fc60000010000 */
[----:B------:R-:W-:Y:S01]  /*1a90*/  MUFU.RCP R65, R65 ;  /* 0x0000004100417308 */ /* 0x000fe20000001000 */
[----:B------:R-:W-:Y:S01]  /*1aa0*/  FMUL.FTZ R68, R63, -1.4426950216293334961 ;  /* 0xbfb8aa3b3f447820 */ /* 0x000fe20000410000 */
[----:B------:R-:W-:-:S06]  /*1ab0*/  FMUL.FTZ R20, R14, R17 ;  /* 0x000000110e147220 */ /* 0x000fcc0000410000 */
[----:B------:R-:W1:Y:S08]  /*1ac0*/  MUFU.EX2 R67, R67 ;  /* 0x0000004300437308 */ /* 0x000e700000000800 */
[----:B------:R-:W-:Y:S01]  /*1ad0*/  MUFU.RCP R66, R66 ;  /* 0x0000004200427308 */ /* 0x000fe20000001000 */
[----:B------:R-:W-:Y:S02]  /*1ae0*/  HADD2.F32 R17, -RZ, R15.H0_H0 ;  /* 0x2000000fff117230 */ /* 0x000fe40000004100 */
[----:B--2---:R-:W-:-:S05]  /*1af0*/  FADD.FTZ R16, R16, 1 ;  /* 0x3f80000010107421 */ /* 0x004fca0000010000 */
[----:B------:R-:W2:Y:S01]  /*1b00*/  MUFU.RCP R14, R70 ;  /* 0x00000046000e7308 */ /* 0x000ea20000001000 */
[----:B------:R-:W-:Y:S01]  /*1b10*/  FMUL.FTZ R19, R19, R90 ;  /* 0x0000005a13137220 */ /* 0x000fe20000410000 */
[----:B------:R-:W-:Y:S02]  /*1b20*/  HADD2.F32 R15, -RZ, R15.H1_H1 ;  /* 0x3000000fff0f7230 */ /* 0x000fe40000004100 */
[----:B0-----:R-:W-:-:S04]  /*1b30*/  FADD.FTZ R18, R18, 1 ;  /* 0x3f80000012127421 */ /* 0x001fc80000010000 */
[----:B------:R-:W0:Y:S01]  /*1b40*/  MUFU.EX2 R68, R68 ;  /* 0x0000004400447308 */ /* 0x000e220000000800 */
[----:B------:R-:W-:Y:S01]  /*1b50*/  FMUL.FTZ R69, R69, R89 ;  /* 0x0000005945457220 */ /* 0x000fe20000410000 */
[----:B------:R-:W-:Y:S01]  /*1b60*/  FMUL.FTZ R19, R17, R19 ;  /* 0x0000001311137220 */ /* 0x000fe20000410000 */
[----:B------:R-:W-:Y:S01]  /*1b70*/  FADD.FTZ R17, -R64, 1 ;  /* 0x3f80000040117421 */ /* 0x000fe20000010100 */
[----:B-1----:R-:W-:-:S04]  /*1b80*/  FADD.FTZ R67, R67, 1 ;  /* 0x3f80000043437421 */ /* 0x002fc80000010000 */
[----:B------:R1:W-:Y:S01]  /*1b90*/  MUFU.RCP R90, R16 ;  /* 0x00000010005a7308 */ /* 0x0003e20000001000 */
[----:B------:R-:W-:Y:S01]  /*1ba0*/  FFMA.FTZ R17, R3, R17, 1 ;  /* 0x3f80000003117423 */ /* 0x000fe20000010011 */
[----:B--2---:R-:W-:-:S06]  /*1bb0*/  FADD.FTZ R3, -R14, 1 ;  /* 0x3f8000000e037421 */ /* 0x004fcc0000010100 */
[----:B------:R2:W-:Y:S01]  /*1bc0*/  MUFU.RCP R89, R18 ;  /* 0x0000001200597308 */ /* 0x0005e20000001000 */
[----:B-1----:R-:W-:-:S04]  /*1bd0*/  FADD.FTZ R16, -R65, 1 ;  /* 0x3f80000041107421 */ /* 0x002fc80000010100 */
[----:B------:R-:W-:Y:S01]  /*1be0*/  FFMA.FTZ R16, R57, R16, 1 ;  /* 0x3f80000039107423 */ /* 0x000fe20000010010 */
[----:B--2---:R-:W-:Y:S01]  /*1bf0*/  FMUL.FTZ R18, R15, R69 ;  /* 0x000000450f127220 */ /* 0x004fe20000410000 */
[----:B------:R-:W-:Y:S01]  /*1c00*/  FADD.FTZ R15, -R66, 1 ;  /* 0x3f800000420f7421 */ /* 0x000fe20000010100 */
[----:B------:R-:W1:Y:S01]  /*1c10*/  MUFU.RCP R57, R67 ;  /* 0x0000004300397308 */ /* 0x000e620000001000 */
[----:B------:R-:W-:Y:S02]  /*1c20*/  FMUL.FTZ R17, R64, R17 ;  /* 0x0000001140117220 */ /* 0x000fe40000410000 */
[----:B------:R-:W-:Y:S01]  /*1c30*/  FFMA.FTZ R15, R56, R15, 1 ;  /* 0x3f800000380f7423 */ /* 0x000fe2000001000f */
[--C-:B------:R-:W-:Y:S02]  /*1c40*/  HADD2.F32 R56, -RZ, R12.reuse.H0_H0 ;  /* 0x2000000cff387230 */ /* 0x100fe40000004100 */
[----:B0-----:R-:W-:Y:S01]  /*1c50*/  FADD.FTZ R68, R68, 1 ;  /* 0x3f80000044447421 */ /* 0x001fe20000010000 */
[----:B------:R-:W-:Y:S01]  /*1c60*/  FFMA.FTZ R3, R61, R3, 1 ;  /* 0x3f8000003d037423 */ /* 0x000fe20000010003 */
[----:B------:R-:W-:Y:S01]  /*1c70*/  FMUL.FTZ R65, R65, R16 ;  /* 0x0000001041417220 */ /* 0x000fe20000410000 */
[----:B------:R-:W-:-:S02]  /*1c80*/  HADD2.F32 R16, -RZ, R12.H1_H1 ;  /* 0x3000000cff107230 */ /* 0x000fc40000004100 */
[----:B------:R-:W-:Y:S01]  /*1c90*/  FMUL.FTZ R17, R56, R17 ;  /* 0x0000001138117220 */ /* 0x000fe20000410000 */
[----:B------:R0:W2:Y:S01]  /*1ca0*/  MUFU.RCP R12, R68 ;  /* 0x00000044000c7308 */ /* 0x0000a20000001000 */
[----:B------:R-:W-:Y:S02]  /*1cb0*/  HADD2.F32 R56, -RZ, R10.H0_H0 ;  /* 0x2000000aff387230 */ /* 0x000fe40000004100 */
[----:B------:R-:W-:Y:S01]  /*1cc0*/  FMUL.FTZ R14, R14, R3 ;  /* 0x000000030e0e7220 */ /* 0x000fe20000410000 */
[----:B------:R-:W-:Y:S01]  /*1cd0*/  FMUL.FTZ R15, R66, R15 ;  /* 0x0000000f420f7220 */ /* 0x000fe20000410000 */
[--C-:B------:R-:W-:Y:S02]  /*1ce0*/  HADD2.F32 R3, -RZ, R13.reuse.H0_H0 ;  /* 0x2000000dff037230 */ /* 0x100fe40000004100 */
[----:B------:R-:W-:Y:S01]  /*1cf0*/  FADD.FTZ R56, -R2, R56 ;  /* 0x0000003802387221 */ /* 0x000fe20000010100 */
[----:B------:R-:W-:Y:S02]  /*1d00*/  FMUL.FTZ R16, R16, R15 ;  /* 0x0000000f10107220 */ /* 0x000fe40000410000 */
[----:B------:R-:W-:Y:S01]  /*1d10*/  FMUL.FTZ R15, R3, R65 ;  /* 0x00000041030f7220 */ /* 0x000fe20000410000 */
[----:B-1----:R-:W-:Y:S01]  /*1d20*/  FADD.FTZ R3, -R57, 1 ;  /* 0x3f80000039037421 */ /* 0x002fe20000010100 */
[----:B------:R-:W-:-:S02]  /*1d30*/  HADD2.F32 R13, -RZ, R13.H1_H1 ;  /* 0x3000000dff0d7230 */ /* 0x000fc40000004100 */
[----:B------:R-:W-:Y:S01]  /*1d40*/  FMUL.FTZ R70, R34, R56 ;  /* 0x0000003822467220 */ /* 0x000fe20000410000 */
[----:B------:R-:W-:Y:S02]  /*1d50*/  HADD2.F32 R10, -RZ, R10.H1_H1 ;  /* 0x3000000aff0a7230 */ /* 0x000fe40000004100 */
[----:B------:R-:W-:Y:S01]  /*1d60*/  FADD.FTZ R61, -R89, 1 ;  /* 0x3f800000593d7421 */ /* 0x000fe20000010100 */
[----:B------:R-:W-:Y:S01]  /*1d70*/  FFMA.FTZ R60, R60, R3, 1 ;  /* 0x3f8000003c3c7423 */ /* 0x000fe20000010003 */
[----:B------:R-:W-:Y:S01]  /*1d80*/  FFMA.FTZ R3, R0, R70, R38 ;  /* 0x0000004600037223 */ /* 0x000fe20000010026 */
[----:B------:R-:W-:Y:S01]  /*1d90*/  FMUL.FTZ R14, R13, R14 ;  /* 0x0000000e0d0e7220 */ /* 0x000fe20000410000 */
[----:B------:R-:W-:Y:S01]  /*1da0*/  FADD.FTZ R69, -R2, R10 ;  /* 0x0000000a02457221 */ /* 0x000fe20000010100 */
[----:B------:R-:W-:Y:S01]  /*1db0*/  FFMA.FTZ R13, R58, R61, 1 ;  /* 0x3f8000003a0d7423 */ /* 0x000fe2000001003d */
[--C-:B0-----:R-:W-:Y:S02]  /*1dc0*/  HADD2.F32 R68, -RZ, R11.reuse.H0_H0 ;  /* 0x2000000bff447230 */ /* 0x101fe40000004100 */
[----:B------:R-:W-:Y:S01]  /*1dd0*/  FADD.FTZ R58, -R90, 1 ;  /* 0x3f8000005a3a7421 */ /* 0x000fe20000010100 */
[----:B--2---:R-:W-:Y:S01]  /*1de0*/  FADD.FTZ R56, -R12, 1 ;  /* 0x3f8000000c387421 */ /* 0x004fe20000010100 */
[----:B------:R-:W-:Y:S01]  /*1df0*/  FMUL.FTZ R64, R3, -1.4426950216293334961 ;  /* 0xbfb8aa3b03407820 */ /* 0x000fe20000410000 */
[----:B------:R-:W-:Y:S01]  /*1e00*/  FMUL.FTZ R69, R34, R69 ;  /* 0x0000004522457220 */ /* 0x000fe20000410000 */
[----:B------:R-:W-:Y:S01]  /*1e10*/  FFMA.FTZ R59, R59, R58, 1 ;  /* 0x3f8000003b3b7423 */ /* 0x000fe2000001003a */
[----:B------:R-:W-:Y:S01]  /*1e20*/  FADD.FTZ R68, -R2, R68 ;  /* 0x0000004402447221 */ /* 0x000fe20000010100 */
[----:B------:R-:W-:Y:S01]  /*1e30*/  FFMA.FTZ R10, R63, R56, 1 ;  /* 0x3f8000003f0a7423 */ /* 0x000fe20000010038 */
[----:B------:R-:W-:-:S02]  /*1e40*/  HADD2.F32 R58, -RZ, R11.H1_H1 ;  /* 0x3000000bff3a7230 */ /* 0x000fc40000004100 */
[----:B------:R-:W-:Y:S01]  /*1e50*/  FFMA.FTZ R56, R41, R69, R37 ;  /* 0x0000004529387223 */ /* 0x000fe20000010025 */
[----:B------:R-:W0:Y:S01]  /*1e60*/  MUFU.EX2 R64, R64 ;  /* 0x0000004000407308 */ /* 0x000e220000000800 */
[----:B------:R-:W-:Y:S01]  /*1e70*/  FMUL.FTZ R68, R34, R68 ;  /* 0x0000004422447220 */ /* 0x000fe20000410000 */
[----:B------:R-:W-:Y:S01]  /*1e80*/  FMUL.FTZ R11, R57, R60 ;  /* 0x0000003c390b7220 */ /* 0x000fe20000410000 */
[----:B------:R-:W-:Y:S01]  /*1e90*/  FMUL.FTZ R63, R56, -1.4426950216293334961 ;  /* 0xbfb8aa3b383f7820 */ /* 0x000fe20000410000 */
[----:B------:R-:W-:Y:S01]  /*1ea0*/  FADD.FTZ R58, -R2, R58 ;  /* 0x0000003a023a7221 */ /* 0x000fe20000010100 */
[----:B------:R-:W-:Y:S01]  /*1eb0*/  FFMA.FTZ R57, R40, R68, R36 ;  /* 0x0000004428397223 */ /* 0x000fe20000010024 */
[----:B------:R-:W-:Y:S02]  /*1ec0*/  FMUL.FTZ R90, R90, R59 ;  /* 0x0000003b5a5a7220 */ /* 0x000fe40000410000 */
[----:B------:R-:W-:Y:S01]  /*1ed0*/  FMUL.FTZ R67, R34, R58 ;  /* 0x0000003a22437220 */ /* 0x000fe20000410000 */
[----:B------:R-:W1:Y:S01]  /*1ee0*/  MUFU.EX2 R63, R63 ;  /* 0x0000003f003f7308 */ /* 0x000e620000000800 */
[----:B------:R-:W-:Y:S01]  /*1ef0*/  FMUL.FTZ R59, R57, -1.4426950216293334961 ;  /* 0xbfb8aa3b393b7820 */ /* 0x000fe20000410000 */
[----:B------:R-:W-:Y:S01]  /*1f00*/  FMUL.FTZ R10, R12, R10 ;  /* 0x0000000a0c0a7220 */ /* 0x000fe20000410000 */
[----:B------:R-:W-:Y:S01]  /*1f10*/  FFMA.FTZ R58, R39, R67, R35 ;  /* 0x00000043273a7223 */ /* 0x000fe20000010023 */
[----:B------:R-:W-:-:S02]  /*1f20*/  HADD2.F32 R12, -RZ, R54.H1_H1 ;  /* 0x30000036ff0c7230 */ /* 0x000fc40000004100 */
[--C-:B------:R-:W-:Y:S02]  /*1f30*/  HADD2.F32 R66, -RZ, R8.reuse.H0_H0 ;  /* 0x20000008ff427230 */ /* 0x100fe40000004100 */
[----:B------:R-:W-:Y:S01]  /*1f40*/  FMUL.FTZ R61, R58, -1.4426950216293334961 ;  /* 0xbfb8aa3b3a3d7820 */ /* 0x000fe20000410000 */
[----:B------:R-:W2:Y:S01]  /*1f50*/  MUFU.EX2 R59, R59 ;  /* 0x0000003b003b7308 */ /* 0x000ea20000000800 */
[----:B------:R-:W-:Y:S01]  /*1f60*/  FMUL.FTZ R12, R12, R90 ;  /* 0x0000005a0c0c7220 */ /* 0x000fe20000410000 */
[----:B------:R-:W-:Y:S02]  /*1f70*/  HADD2.F32 R8, -RZ, R8.H1_H1 ;  /* 0x30000008ff087230 */ /* 0x000fe40000004100 */
[----:B0-----:R-:W-:Y:S01]  /*1f80*/  FADD.FTZ R90, R64, 1 ;  /* 0x3f800000405a7421 */ /* 0x001fe20000010000 */
[C---:B------:R-:W-:Y:S01]  /*1f90*/  FADD.FTZ R66, -R2.reuse, R66 ;  /* 0x0000004202427221 */ /* 0x040fe20000010100 */
[----:B------:R-:W-:Y:S02]  /*1fa0*/  HADD2.F32 R60, -RZ, R54.H0_H0 ;  /* 0x20000036ff3c7230 */ /* 0x000fe40000004100 */
[----:B------:R-:W-:Y:S01]  /*1fb0*/  FMUL.FTZ R13, R89, R13 ;  /* 0x0000000d590d7220 */ /* 0x000fe20000410000 */
[----:B------:R-:W-:Y:S01]  /*1fc0*/  FADD.FTZ R65, -R2, R8 ;  /* 0x0000000802417221 */ /* 0x000fe20000010100 */
[----:B------:R-:W0:Y:S01]  /*1fd0*/  MUFU.EX2 R61, R61 ;  /* 0x0000003d003d7308 */ /* 0x000e220000000800 */
[----:B------:R-:W-:-:S02]  /*1fe0*/  HADD2.F32 R8, -RZ, R9.H0_H0 ;  /* 0x20000009ff087230 */ /* 0x000fc40000004100 */
[C---:B------:R-:W-:Y:S01]  /*1ff0*/  FMUL.FTZ R66, R34.reuse, R66 ;  /* 0x0000004222427220 */ /* 0x040fe20000410000 */
[--C-:B------:R-:W-:Y:S02]  /*2000*/  HADD2.F32 R54, -RZ, R55.reuse.H0_H0 ;  /* 0x20000037ff367230 */ /* 0x100fe40000004100 */
[----:B------:R-:W-:Y:S01]  /*2010*/  FMUL.FTZ R65, R34, R65 ;  /* 0x0000004122417220 */ /* 0x000fe20000410000 */
[----:B------:R-:W-:Y:S01]  /*2020*/  FMUL.FTZ R13, R60, R13 ;  /* 0x0000000d3c0d7220 */ /* 0x000fe20000410000 */
[----:B------:R-:W3:Y:S01]  /*2030*/  MUFU.RCP R90, R90 ;  /* 0x0000005a005a7308 */ /* 0x000ee20000001000 */
[----:B-1----:R-:W-:Y:S01]  /*2040*/  FADD.FTZ R91, R63, 1 ;  /* 0x3f8000003f5b7421 */ /* 0x002fe20000010000 */
[----:B------:R-:W-:Y:S01]  /*2050*/  FFMA.FTZ R60, R0, R66, R38 ;  /* 0x00000042003c7223 */ /* 0x000fe20000010026 */
[----:B------:R-:W-:Y:S01]  /*2060*/  FADD.FTZ R64, -R2, R8 ;  /* 0x0000000802407221 */ /* 0x000fe20000010100 */
[----:B------:R-:W-:Y:S01]  /*2070*/  FMUL.FTZ R11, R54, R11 ;  /* 0x0000000b360b7220 */ /* 0x000fe20000410000 */
[----:B------:R-:W-:-:S02]  /*2080*/  HADD2.F32 R55, -RZ, R55.H1_H1 ;  /* 0x30000037ff377230 */ /* 0x000fc40000004100 */
[----:B------:R-:W-:Y:S01]  /*2090*/  FFMA.FTZ R54, R41, R65, R37 ;  /* 0x0000004129367223 */ /* 0x000fe20000010025 */
[----:B------:R-:W-:Y:S01]  /*20a0*/  FMUL.FTZ R89, R60, -1.4426950216293334961 ;  /* 0xbfb8aa3b3c597820 */ /* 0x000fe20000410000 */
[----:B------:R-:W-:Y:S01]  /*20b0*/  FMUL.FTZ R64, R34, R64 ;  /* 0x0000004022407220 */ /* 0x000fe20000410000 */
[----:B------:R-:W1:Y:S01]  /*20c0*/  MUFU.RCP R91, R91 ;  /* 0x0000005b005b7308 */ /* 0x000e620000001000 */
[----:B--2---:R-:W-:Y:S01]  /*20d0*/  FADD.FTZ R59, R59, 1 ;  /* 0x3f8000003b3b7421 */ /* 0x004fe20000010000 */
[----:B------:R-:W-:Y:S01]  /*20e0*/  FMUL.FTZ R8, R54, -1.4426950216293334961 ;  /* 0xbfb8aa3b36087820 */ /* 0x000fe20000410000 */
[----:B------:R-:W-:Y:S01]  /*20f0*/  FMUL.FTZ R10, R55, R10 ;  /* 0x0000000a370a7220 */ /* 0x000fe20000410000 */
[----:B------:R-:W-:Y:S01]  /*2100*/  FFMA.FTZ R55, R40, R64, R36 ;  /* 0x0000004028377223 */ /* 0x000fe20000010024 */
[----:B0-----:R-:W-:-:S03]  /*2110*/  FADD.FTZ R61, R61, 1 ;  /* 0x3f8000003d3d7421 */ /* 0x001fc60000010000 */
[----:B------:R-:W0:Y:S01]  /*2120*/  MUFU.EX2 R89, R89 ;  /* 0x0000005900597308 */ /* 0x000e220000000800 */
[----:B------:R-:W-:Y:S01]  /*2130*/  FMUL.FTZ R9, R55, -1.4426950216293334961 ;  /* 0xbfb8aa3b37097820 */ /* 0x000fe20000410000 */
[----:B---3--:R-:W-:-:S06]  /*2140*/  FADD.FTZ R92, -R90, 1 ;  /* 0x3f8000005a5c7421 */ /* 0x008fcc0000010100 */
[----:B------:R-:W2:Y:S01]  /*2150*/  MUFU.RCP R59, R59 ;  /* 0x0000003b003b7308 */ /* 0x000ea20000001000 */
[----:B------:R-:W-:-:S07]  /*2160*/  FFMA.FTZ R92, R3, R92, 1 ;  /* 0x3f800000035c7423 */ /* 0x000fce000001005c */
[----:B------:R-:W3:Y:S01]  /*2170*/  MUFU.EX2 R8, R8 ;  /* 0x0000000800087308 */ /* 0x000ee20000000800 */
[----:B------:R-:W-:Y:S01]  /*2180*/  FMUL.FTZ R92, R90, R92 ;  /* 0x0000005c5a5c7220 */ /* 0x000fe20000410000 */
[----:B-1----:R-:W-:-:S06]  /*2190*/  FADD.FTZ R90, -R91, 1 ;  /* 0x3f8000005b5a7421 */ /* 0x002fcc0000010100 */
[----:B------:R-:W-:Y:S01]  /*21a0*/  MUFU.RCP R61, R61 ;  /* 0x0000003d003d7308 */ /* 0x000fe20000001000 */
[----:B------:R-:W-:-:S07]  /*21b0*/  FADD.FTZ R93, -R2, R93 ;  /* 0x0000005d025d7221 */ /* 0x000fce0000010100 */
[----:B------:R-:W1:Y:S01]  /*21c0*/  MUFU.EX2 R9, R9 ;  /* 0x0000000900097308 */ /* 0x000e620000000800 */
[----:B------:R-:W-:Y:S01]  /*21d0*/  FFMA.FTZ R90, R56, R90, 1 ;  /* 0x3f800000385a7423 */ /* 0x000fe2000001005a */
[----:B------:R-:W-:Y:S01]  /*21e0*/  FMUL.FTZ R63, R34, R93 ;  /* 0x0000005d223f7220 */ /* 0x000fe20000410000 */
[----:B0-----:R-:W-:Y:S01]  /*21f0*/  FADD.FTZ R56, R89, 1 ;  /* 0x3f80000059387421 */ /* 0x001fe20000010000 */
[----:B--2---:R-:W-:Y:S01]  /*2200*/  FADD.FTZ R89, -R59, 1 ;  /* 0x3f8000003b597421 */ /* 0x004fe20000010100 */
[----:B---3--:R-:W-:Y:S01]  /*2210*/  FADD.FTZ R8, R8, 1 ;  /* 0x3f80000008087421 */ /* 0x008fe20000010000 */
[----:B------:R-:W-:Y:S02]  /*2220*/  FFMA.FTZ R3, R39, R63, R35 ;  /* 0x0000003f27037223 */ /* 0x000fe40000010023 */
[----:B------:R-:W-:Y:S02]  /*2230*/  FFMA.FTZ R89, R57, R89, 1 ;  /* 0x3f80000039597423 */ /* 0x000fe40000010059 */
[----:B------:R0:W2:Y:S01]  /*2240*/  MUFU.RCP R57, R8 ;  /* 0x0000000800397308 */ /* 0x0000a20000001000 */
[----:B------:R-:W-:Y:S01]  /*2250*/  FMUL.FTZ R93, R3, -1.4426950216293334961 ;  /* 0xbfb8aa3b035d7820 */ /* 0x000fe20000410000 */
[----:B-1----:R-:W-:Y:S01]  /*2260*/  FADD.FTZ R9, R9, 1 ;  /* 0x3f80000009097421 */ /* 0x002fe20000010000 */
[----:B0-----:R-:W-:-:S05]  /*2270*/  FADD.FTZ R8, -R61, 1 ;  /* 0x3f8000003d087421 */ /* 0x001fca0000010100 */
[----:B------:R-:W-:Y:S01]  /*2280*/  MUFU.EX2 R93, R93 ;  /* 0x0000005d005d7308 */ /* 0x000fe20000000800 */
[----:B------:R-:W-:-:S07]  /*2290*/  FFMA.FTZ R8, R58, R8, 1 ;  /* 0x3f8000003a087423 */ /* 0x000fce0000010008 */
[----:B------:R0:W1:Y:S01]  /*22a0*/  MUFU.RCP R58, R9 ;  /* 0x00000009003a7308 */ /* 0x0000620000001000 */
[----:B------:R-:W-:Y:S01]  /*22b0*/  FMUL.FTZ R91, R91, R90 ;  /* 0x0000005a5b5b7220 */ /* 0x000fe20000410000 */
[----:B------:R-:W-:Y:S01]  /*22c0*/  FMUL.FTZ R61, R61, R8 ;  /* 0x000000083d3d7220 */ /* 0x000fe20000410000 */
[--C-:B------:R-:W-:Y:S02]  /*22d0*/  HADD2.F32 R90, -RZ, R7.reuse.H0_H0 ;  /* 0x20000007ff5a7230 */ /* 0x100fe40000004100 */
[----:B------:R-:W-:Y:S01]  /*22e0*/  FMUL.FTZ R59, R59, R89 ;  /* 0x000000593b3b7220 */ /* 0x000fe20000410000 */
[--C-:B------:R-:W-:Y:S02]  /*22f0*/  HADD2.F32 R8, -RZ, R6.reuse.H1_H1 ;  /* 0x30000006ff087230 */ /* 0x100fe40000004100 */
[----:B------:R-:W3:Y:S01]  /*2300*/  MUFU.RCP R56, R56 ;  /* 0x0000003800387308 */ /* 0x000ee20000001000 */
[----:B0-----:R-:W-:Y:S02]  /*2310*/  HADD2.F32 R9, -RZ, R6.H0_H0 ;  /* 0x20000006ff097230 */ /* 0x001fe40000004100 */
[----:B------:R-:W-:-:S02]  /*2320*/  HADD2.F32 R6, -RZ, R7.H1_H1 ;  /* 0x30000007ff067230 */ /* 0x000fc40000004100 */
[----:B------:R-:W-:Y:S01]  /*2330*/  FMUL.FTZ R7, R90, R59 ;  /* 0x0000003b5a077220 */ /* 0x000fe20000410000 */
[----:B------:R-:W-:Y:S01]  /*2340*/  FMUL.FTZ R8, R8, R91 ;  /* 0x0000005b08087220 */ /* 0x000fe20000410000 */
[----:B--2---:R-:W-:Y:S01]  /*2350*/  FADD.FTZ R59, -R57, 1 ;  /* 0x3f800000393b7421 */ /* 0x004fe20000010100 */
[----:B------:R-:W-:Y:S01]  /*2360*/  FMUL.FTZ R6, R6, R61 ;  /* 0x0000003d06067220 */ /* 0x000fe20000410000 */
[----:B-1----:R-:W-:Y:S01]  /*2370*/  FADD.FTZ R91, -R58, 1 ;  /* 0x3f8000003a5b7421 */ /* 0x002fe20000010100 */
[----:B------:R-:W-:Y:S01]  /*2380*/  FADD.FTZ R61, R93, 1 ;  /* 0x3f8000005d3d7421 */ /* 0x000fe20000010000 */
[----:B------:R-:W-:Y:S01]  /*2390*/  FFMA.FTZ R59, R54, R59, 1 ;  /* 0x3f800000363b7423 */ /* 0x000fe2000001003b */
[----:B-----5:R-:W-:Y:S02]  /*23a0*/  HADD2.F32 R54, -RZ, R4.H0_H0 ;  /* 0x20000004ff367230 */ /* 0x020fe40000004100 */
[----:B------:R-:W-:Y:S02]  /*23b0*/  FFMA.FTZ R91, R55, R91, 1 ;  /* 0x3f800000375b7423 */ /* 0x000fe4000001005b */
[----:B------:R-:W0:Y:S01]  /*23c0*/  MUFU.RCP R61, R61 ;  /* 0x0000003d003d7308 */ /* 0x000e220000001000 */
[----:B---3--:R-:W-:Y:S01]  /*23d0*/  FADD.FTZ R89, -R56, 1 ;  /* 0x3f80000038597421 */ /* 0x008fe20000010100 */
[----:B------:R-:W-:Y:S01]  /*23e0*/  FMUL.FTZ R91, R58, R91 ;  /* 0x0000005b3a5b7220 */ /* 0x000fe20000410000 */
[----:B------:R-:W-:Y:S01]  /*23f0*/  FADD.FTZ R58, -R2, R54 ;  /* 0x00000036023a7221 */ /* 0x000fe20000010100 */
[----:B------:R-:W-:Y:S01]  /*2400*/  FMUL.FTZ R55, R57, R59 ;  /* 0x0000003b39377220 */ /* 0x000fe20000410000 */
[----:B------:R-:W-:Y:S01]  /*2410*/  FFMA.FTZ R60, R60, R89, 1 ;  /* 0x3f8000003c3c7423 */ /* 0x000fe20000010059 */
[----:B------:R-:W-:-:S02]  /*2420*/  HADD2.F32 R54, -RZ, R5.H0_H0 ;  /* 0x20000005ff367230 */ /* 0x000fc40000004100 */
[----:B------:R-:W-:Y:S02]  /*2430*/  HADD2.F32 R57, -RZ, R5.H1_H1 ;  /* 0x30000005ff397230 */ /* 0x000fe40000004100 */
[----:B------:R-:W-:Y:S01]  /*2440*/  FMUL.FTZ R5, R34, R58 ;  /* 0x0000003a22057220 */ /* 0x000fe20000410000 */
[----:B------:R-:W-:Y:S01]  /*2450*/  FMUL.FTZ R56, R56, R60 ;  /* 0x0000003c38387220 */ /* 0x000fe20000410000 */
[----:B------:R-:W-:Y:S02]  /*2460*/  HADD2.F32 R4, -RZ, R4.H1_H1 ;  /* 0x30000004ff047230 */ /* 0x000fe40000004100 */
[----:B------:R-:W-:-:S04]  /*2470*/  FFMA.FTZ R60, R0, R5, R38 ;  /* 0x00000005003c7223 */ /* 0x000fc80000010026 */
[----:B------:R-:W-:Y:S01]  /*2480*/  FMUL.FTZ R59, R60, -1.4426950216293334961 ;  /* 0xbfb8aa3b3c3b7820 */ /* 0x000fe20000410000 */
[C---:B------:R-:W-:Y:S01]  /*2490*/  FADD.FTZ R4, -R2.reuse, R4 ;  /* 0x0000000402047221 */ /* 0x040fe20000010100 */
[----:B0-----:R-:W-:Y:S01]  /*24a0*/  FADD.FTZ R93, -R61, 1 ;  /* 0x3f8000003d5d7421 */ /* 0x001fe20000010100 */
[----:B------:R-:W-:Y:S02]  /*24b0*/  FADD.FTZ R54, -R2, R54 ;  /* 0x0000003602367221 */ /* 0x000fe40000010100 */
[C---:B------:R-:W-:Y:S01]  /*24c0*/  FMUL.FTZ R4, R34.reuse, R4 ;  /* 0x0000000422047220 */ /* 0x040fe20000410000 */
[----:B------:R-:W0:Y:S01]  /*24d0*/  MUFU.EX2 R59, R59 ;  /* 0x0000003b003b7308 */ /* 0x000e220000000800 */
[----:B------:R-:W-:Y:S01]  /*24e0*/  FFMA.FTZ R93, R3, R93, 1 ;  /* 0x3f800000035d7423 */ /* 0x000fe2000001005d */
[----:B------:R-:W-:Y:S01]  /*24f0*/  FMUL.FTZ R3, R34, R54 ;  /* 0x0000003622037220 */ /* 0x000fe20000410000 */
[----:B------:R-:W-:Y:S01]  /*2500*/  FFMA.FTZ R89, R41, R4, R37 ;  /* 0x0000000429597223 */ /* 0x000fe20000010025 */
[----:B------:R-:W-:Y:S01]  /*2510*/  FMUL.FTZ R9, R9, R92 ;  /* 0x0000005c09097220 */ /* 0x000fe20000410000 */
[----:B------:R-:W-:Y:S01]  /*2520*/  FADD.FTZ R2, -R2, R57 ;  /* 0x0000003902027221 */ /* 0x000fe20000010100 */
[----:B------:R-:W-:Y:S01]  /*2530*/  FFMA.FTZ R90, R40, R3, R36 ;  /* 0x00000003285a7223 */ /* 0x000fe20000010024 */
[----:B------:R-:W-:-:S02]  /*2540*/  FMUL.FTZ R92, R89, -1.4426950216293334961 ;  /* 0xbfb8aa3b595c7820 */ /* 0x000fc40000410000 */
[----:B------:R-:W-:Y:S01]  /*2550*/  FMUL.FTZ R2, R34, R2 ;  /* 0x0000000222027220 */ /* 0x000fe20000410000 */
[----:B------:R-:W-:-:S03]  /*2560*/  FMUL.FTZ R54, R90, -1.4426950216293334961 ;  /* 0xbfb8aa3b5a367820 */ /* 0x000fc60000410000 */
[----:B------:R-:W1:Y:S01]  /*2570*/  MUFU.EX2 R92, R92 ;  /* 0x0000005c005c7308 */ /* 0x000e620000000800 */
[----:B------:R-:W-:Y:S01]  /*2580*/  FFMA.FTZ R57, R39, R2, R35 ;  /* 0x0000000227397223 */ /* 0x000fe20000010023 */
[----:B0-----:R-:W-:-:S03]  /*2590*/  FADD.FTZ R59, R59, 1 ;  /* 0x3f8000003b3b7421 */ /* 0x001fc60000010000 */
[----:B------:R-:W-:-:S03]  /*25a0*/  FMUL.FTZ R58, R57, -1.4426950216293334961 ;  /* 0xbfb8aa3b393a7820 */ /* 0x000fc60000410000 */
[----:B------:R-:W0:Y:S01]  /*25b0*/  MUFU.EX2 R54, R54 ;  /* 0x0000003600367308 */ /* 0x000e220000000800 */
[----:B------:R-:W-:Y:S01]  /*25c0*/  FMUL.FTZ R61, R61, R93 ;  /* 0x0000005d3d3d7220 */ /* 0x000fe20000410000 */
[----:B----4-:R-:W-:-:S06]  /*25d0*/  HADD2.F32 R47, -RZ, R50.H1_H1 ;  /* 0x30000032ff2f7230 */ /* 0x010fcc0000004100 */
[----:B------:R-:W-:Y:S01]  /*25e0*/  MUFU.RCP R59, R59 ;  /* 0x0000003b003b7308 */ /* 0x000fe20000001000 */
[----:B------:R-:W-:Y:S02]  /*25f0*/  HADD2.F32 R93, -RZ, R50.H0_H0 ;  /* 0x20000032ff5d7230 */ /* 0x000fe40000004100 */
[----:B-1----:R-:W-:-:S05]  /*2600*/  FADD.FTZ R50, R92, 1 ;  /* 0x3f8000005c327421 */ /* 0x002fca0000010000 */
[----:B------:R-:W1:Y:S01]  /*2610*/  MUFU.EX2 R58, R58 ;  /* 0x0000003a003a7308 */ /* 0x000e620000000800 */
[----:B------:R-:W-:Y:S01]  /*2620*/  MOV R92, R47 ;  /* 0x0000002f005c7202 */ /* 0x000fe20000000f00 */
[----:B------:R-:W-:Y:S01]  /*2630*/  FMUL.FTZ R56, R93, R56 ;  /* 0x000000385d387220 */ /* 0x000fe20000410000 */
[----:B0-----:R-:W-:Y:S01]  /*2640*/  FADD.FTZ R54, R54, 1 ;  /* 0x3f80000036367421 */ /* 0x001fe20000010000 */
[----:B------:R-:W-:Y:S01]  /*2650*/  HADD2.F32 R93, -RZ, R51.H0_H0 ;  /* 0x20000033ff5d7230 */ /* 0x000fe20000004100 */
[----:B------:R-:W2:Y:S01]  /*2660*/  LDL.LU R47, [R1+0x28] ;  /* 0x00002800012f7983 */ /* 0x000ea20000300800 */
[----:B------:R-:W-:Y:S02]  /*2670*/  FMUL.FTZ R55, R92, R55 ;  /* 0x000000375c377220 */ /* 0x000fe40000410000 */
[----:B------:R-:W0:Y:S08]  /*2680*/  MUFU.RCP R50, R50 ;  /* 0x0000003200327308 */ /* 0x000e300000001000 */
[----:B------:R3:W-:Y:S01]  /*2690*/  MUFU.RCP R92, R54 ;  /* 0x00000036005c7308 */ /* 0x0007e20000001000 */
[----:B-1----:R-:W-:Y:S01]  /*26a0*/  FADD.FTZ R58, R58, 1 ;  /* 0x3f8000003a3a7421 */ /* 0x002fe20000010000 */
[----:B---3--:R-:W-:Y:S01]  /*26b0*/  FMUL.FTZ R54, R93, R91 ;  /* 0x0000005b5d367220 */ /* 0x008fe20000410000 */
[----:B------:R-:W-:-:S04]  /*26c0*/  FADD.FTZ R91, -R59, 1 ;  /* 0x3f8000003b5b7421 */ /* 0x000fc80000010100 */
[----:B------:R-:W-:Y:S02]  /*26d0*/  FFMA.FTZ R60, R60, R91, 1 ;  /* 0x3f8000003c3c7423 */ /* 0x000fe4000001005b */
[----:B------:R0:W1:Y:S02]  /*26e0*/  MUFU.RCP R91, R58 ;  /* 0x0000003a005b7308 */ /* 0x0000640000001000 */
[----:B0-----:R-:W-:-:S04]  /*26f0*/  FADD.FTZ R58, -R50, 1 ;  /* 0x3f800000323a7421 */ /* 0x001fc80000010100 */
[----:B------:R-:W-:Y:S01]  /*2700*/  FFMA.FTZ R89, R89, R58, 1 ;  /* 0x3f80000059597423 */ /* 0x000fe2000001003a */
[----:B------:R-:W-:-:S03]  /*2710*/  HADD2.F32 R58, -RZ, R51.H1_H1 ;  /* 0x30000033ff3a7230 */ /* 0x000fc60000004100 */
[----:B------:R-:W-:Y:S01]  /*2720*/  FMUL.FTZ R89, R50, R89 ;  /* 0x0000005932597220 */ /* 0x000fe20000410000 */
[----:B-1----:R-:W-:Y:S01]  /*2730*/  FADD.FTZ R50, -R91, 1 ;  /* 0x3f8000005b327421 */ /* 0x002fe20000010100 */
[----:B------:R-:W-:-:S03]  /*2740*/  FMUL.FTZ R58, R58, R61 ;  /* 0x0000003d3a3a7220 */ /* 0x000fc60000410000 */
[----:B------:R-:W-:Y:S01]  /*2750*/  FFMA.FTZ R50, R57, R50, 1 ;  /* 0x3f80000039327423 */ /* 0x000fe20000010032 */
[--C-:B------:R-:W-:Y:S02]  /*2760*/  HADD2.F32 R57, -RZ, R52.reuse.H0_H0 ;  /* 0x20000034ff397230 */ /* 0x100fe40000004100 */
[----:B------:R-:W-:Y:S01]  /*2770*/  FMUL.FTZ R60, R59, R60 ;  /* 0x0000003c3b3c7220 */ /* 0x000fe20000410000 */
[----:B------:R-:W-:Y:S01]  /*2780*/  FMUL.FTZ R61, R91, R50 ;  /* 0x000000325b3d7220 */ /* 0x000fe20000410000 */
[----:B------:R-:W-:Y:S02]  /*2790*/  FMUL.FTZ R50, R0, R29 ;  /* 0x0000001d00327220 */ /* 0x000fe40000410000 */
[----:B------:R-:W-:Y:S01]  /*27a0*/  FMUL.FTZ R57, R57, R60 ;  /* 0x0000003c39397220 */ /* 0x000fe20000410000 */
[----:B------:R-:W-:Y:S02]  /*27b0*/  HADD2.F32 R60, -RZ, R52.H1_H1 ;  /* 0x30000034ff3c7230 */ /* 0x000fe40000004100 */
[----:B------:R-:W-:Y:S01]  /*27c0*/  FMUL.FTZ R52, R41, R28 ;  /* 0x0000001c29347220 */ /* 0x000fe20000410000 */
[----:B------:R-:W-:-:S04]  /*27d0*/  FFMA.FTZ R50, R62, R50, RZ ;  /* 0x000000323e327223 */ /* 0x000fc800000100ff */
[----:B------:R-:W-:Y:S01]  /*27e0*/  FFMA.FTZ R50, R33, R52, R50 ;  /* 0x0000003421327223 */ /* 0x000fe20000010032 */
[----:B------:R-:W-:-:S04]  /*27f0*/  FMUL.FTZ R52, R40, R27 ;  /* 0x0000001b28347220 */ /* 0x000fc80000410000 */
[----:B------:R-:W-:Y:S01]  /*2800*/  FFMA.FTZ R50, R32, R52, R50 ;  /* 0x0000003420327223 */ /* 0x000fe20000010032 */
[----:B------:R-:W-:-:S04]  /*2810*/  FMUL.FTZ R52, R39, R26 ;  /* 0x0000001a27347220 */ /* 0x000fc80000410000 */
[----:B------:R-:W-:Y:S01]  /*2820*/  FFMA.FTZ R50, R31, R52, R50 ;  /* 0x000000341f327223 */ /* 0x000fe20000010032 */
[----:B------:R-:W-:Y:S01]  /*2830*/  FMUL.FTZ R52, R0, R25 ;  /* 0x0000001900347220 */ /* 0x000fe20000410000 */
[----:B------:R-:W-:-:S03]  /*2840*/  FADD.FTZ R51, -R92, 1 ;  /* 0x3f8000005c337421 */ /* 0x000fc60000010100 */
[----:B------:R-:W-:Y:S01]  /*2850*/  FFMA.FTZ R50, R30, R52, R50 ;  /* 0x000000341e327223 */ /* 0x000fe20000010032 */
[----:B------:R-:W-:Y:S01]  /*2860*/  FMUL.FTZ R52, R41, R24 ;  /* 0x0000001829347220 */ /* 0x000fe20000410000 */
[----:B------:R-:W-:-:S03]  /*2870*/  FFMA.FTZ R51, R90, R51, 1 ;  /* 0x3f8000005a337423 */ /* 0x000fc60000010033 */
[----:B------:R-:W-:Y:S01]  /*2880*/  FFMA.FTZ R50, R85, R52, R50 ;  /* 0x0000003455327223 */ /* 0x000fe20000010032 */
[----:B------:R-:W-:Y:S01]  /*2890*/  FMUL.FTZ R52, R40, R23 ;  /* 0x0000001728347220 */ /* 0x000fe20000410000 */
[----:B------:R-:W-:Y:S02]  /*28a0*/  HADD2.F32 R59, -RZ, R53.H0_H0 ;  /* 0x20000035ff3b7230 */ /* 0x000fe40000004100 */
[----:B------:R-:W-:Y:S01]  /*28b0*/  FMUL.FTZ R51, R92, R51 ;  /* 0x000000335c337220 */ /* 0x000fe20000410000 */
[----:B------:R-:W-:Y:S01]  /*28c0*/  FFMA.FTZ R50, R84, R52, R50 ;  /* 0x0000003454327223 */ /* 0x000fe20000010032 */
[----:B------:R-:W-:Y:S02]  /*28d0*/  FMUL.FTZ R52, R39, R22 ;  /* 0x0000001627347220 */ /* 0x000fe40000410000 */
[----:B------:R-:W-:Y:S01]  /*28e0*/  FMUL.FTZ R59, R59, R51 ;  /* 0x000000333b3b7220 */ /* 0x000fe20000410000 */
[----:B------:R-:W-:Y:S01]  /*28f0*/  FMUL.FTZ R51, R0, R21 ;  /* 0x0000001500337220 */ /* 0x000fe20000410000 */
[----:B------:R-:W-:-:S04]  /*2900*/  FFMA.FTZ R50, R83, R52, R50 ;  /* 0x0000003453327223 */ /* 0x000fc80000010032 */
[----:B------:R-:W-:Y:S01]  /*2910*/  FFMA.FTZ R51, R82, R51, R50 ;  /* 0x0000003352337223 */ /* 0x000fe20000010032 */
[----:B------:R-:W-:Y:S01]  /*2920*/  FFMA.FTZ R50, R0, R29, RZ ;  /* 0x0000001d00327223 */ /* 0x000fe200000100ff */
[----:B------:R-:W-:-:S03]  /*2930*/  FMUL.FTZ R52, R41, R20 ;  /* 0x0000001429347220 */ /* 0x000fc60000410000 */
[----:B------:R-:W-:Y:S01]  /*2940*/  FFMA.FTZ R50, R41, R28, R50 ;  /* 0x0000001c29327223 */ /* 0x000fe20000010032 */
[----:B------:R-:W-:-:S03]  /*2950*/  FFMA.FTZ R51, R81, R52, R51 ;  /* 0x0000003451337223 */ /* 0x000fc60000010033 */
[C---:B------:R-:W-:Y:S01]  /*2960*/  FFMA.FTZ R50, R40.reuse, R27, R50 ;  /* 0x0000001b28327223 */ /* 0x040fe20000010032 */
[----:B------:R-:W-:-:S03]  /*2970*/  FMUL.FTZ R52, R40, R19 ;  /* 0x0000001328347220 */ /* 0x000fc60000410000 */
[C---:B------:R-:W-:Y:S01]  /*2980*/  FFMA.FTZ R50, R39.reuse, R26, R50 ;  /* 0x0000001a27327223 */ /* 0x040fe20000010032 */
[----:B------:R-:W-:Y:S01]  /*2990*/  FFMA.FTZ R52, R80, R52, R51 ;  /* 0x0000003450347223 */ /* 0x000fe20000010033 */
[----:B------:R-:W-:Y:S02]  /*29a0*/  FMUL.FTZ R51, R39, R18 ;  /* 0x0000001227337220 */ /* 0x000fe40000410000 */
[C---:B------:R-:W-:Y:S02]  /*29b0*/  FFMA.FTZ R50, R0.reuse, R25, R50 ;  /* 0x0000001900327223 */ /* 0x040fe40000010032 */
        /* <DEDUP_REMOVED lines=51> */
[----:B------:R-:W-:-:S04]  /*2cf0*/  FMUL.FTZ R50, R39, R58 ;  /* 0x0000003a27327220 */ /* 0x000fc80000410000 */
[----:B------:R-:W-:Y:S01]  /*2d00*/  FFMA.FTZ R50, R63, R50, R52 ;  /* 0x000000323f327223 */ /* 0x000fe20000010034 */
[----:B------:R-:W-:-:S04]  /*2d10*/  FMUL.FTZ R52, R0, R57 ;  /* 0x0000003900347220 */ /* 0x000fc80000410000 */
[----:B------:R-:W-:Y:S01]  /*2d20*/  FFMA.FTZ R50, R5, R52, R50 ;  /* 0x0000003405327223 */ /* 0x000fe20000010032 */
[----:B------:R-:W-:-:S10]  /*2d30*/  HFMA2.MMA R52, -RZ, RZ, 0, 2.384185791015625e-06 ;  /* 0x00000028ff347435 */ /* 0x000fd400000001ff */
[----:B------:R-:W-:Y:S02]  /*2d40*/  IMAD R52, R48, R52, UR6 ;  /* 0x0000000630347e24 */ /* 0x000fe4000f8e0234 */
[----:B------:R-:W3:Y:S03]  /*2d50*/  LDL.LU R48, [R1+0x24] ;  /* 0x0000240001307983 */ /* 0x000ee60000300800 */
[----:B------:R-:W-:Y:S02]  /*2d60*/  LEA R52, R49, R52, 0x3 ;  /* 0x0000003431347211 */ /* 0x000fe400078e18ff */
[----:B------:R-:W4:Y:S01]  /*2d70*/  LDL.LU R49, [R1+0x20] ;  /* 0x0000200001317983 */ /* 0x000f220000300800 */
[----:B------:R-:W-:Y:S01]  /*2d80*/  FFMA.FTZ R51, R41, R55, R51 ;  /* 0x0000003729337223 */ /* 0x000fe20000010033 */
[----:B------:R-:W-:Y:S01]  /*2d90*/  HADD2.F32 R53, -RZ, R53.H1_H1 ;  /* 0x30000035ff357230 */ /* 0x000fe20000004100 */
[----:B------:R-:W0:Y:S02]  /*2da0*/  S2R R91, SR_TID.X ;  /* 0x00000000005b7919 */ /* 0x000e240000002100 */
[----:B------:R-:W-:Y:S01]  /*2db0*/  FFMA.FTZ R51, R40, R54, R51 ;  /* 0x0000003628337223 */ /* 0x000fe20000010033 */
[----:B------:R-:W-:Y:S01]  /*2dc0*/  FMUL.FTZ R60, R60, R89 ;  /* 0x000000593c3c7220 */ /* 0x000fe20000410000 */
[----:B------:R-:W-:Y:S01]  /*2dd0*/  UIADD3.X UR9, URZ, UR5, URZ, UP0, !UPT ;  /* 0x000000053f097290 */ /* 0x000fe200087fe43f */
[----:B------:R-:W-:Y:S01]  /*2de0*/  FMUL.FTZ R61, R53, R61 ;  /* 0x0000003d353d7220 */ /* 0x000fe20000410000 */
[----:B------:R-:W-:Y:S01]  /*2df0*/  FFMA.FTZ R51, R39, R58, R51 ;  /* 0x0000003a27337223 */ /* 0x000fe20000010033 */
[----:B------:R-:W-:Y:S01]  /*2e00*/  UISETP.GE.U32.AND UP0, UPT, UR7, UR14, UPT ;  /* 0x0000000e0700728c */ /* 0x000fe2000bf06070 */
[----:B------:R-:W-:Y:S01]  /*2e10*/  FMUL.FTZ R53, R41, R60 ;  /* 0x0000003c29357220 */ /* 0x000fe20000410000 */
[----:B------:R-:W-:Y:S01]  /*2e20*/  FFMA.FTZ R42, R30, R25, R42 ;  /* 0x000000191e2a7223 */ /* 0x000fe2000001002a */
[----:B------:R-:W-:Y:S01]  /*2e30*/  FADD.FTZ R43, R43, R25 ;  /* 0x000000192b2b7221 */ /* 0x000fe20000010000 */
[----:B------:R-:W-:Y:S01]  /*2e40*/  FFMA.FTZ R44, R85, R24, R44 ;  /* 0x00000018552c7223 */ /* 0x000fe2000001002c */
[----:B------:R-:W-:Y:S01]  /*2e50*/  FADD.FTZ R45, R45, R24 ;  /* 0x000000182d2d7221 */ /* 0x000fe20000010000 */
[----:B------:R-:W-:Y:S01]  /*2e60*/  FFMA.FTZ R46, R84, R23, R46 ;  /* 0x00000017542e7223 */ /* 0x000fe2000001002e */
[----:B------:R-:W-:Y:S01]  /*2e70*/  FFMA.FTZ R51, R0, R57, R51 ;  /* 0x0000003900337223 */ /* 0x000fe20000010033 */
[----:B------:R-:W-:Y:S01]  /*2e80*/  UISETP.GE.AND.EX UP0, UPT, UR9, UR15, UPT, UP0 ;  /* 0x0000000f0900728c */ /* 0x000fe2000bf06300 */
[----:B------:R-:W-:Y:S01]  /*2e90*/  FFMA.FTZ R50, R4, R53, R50 ;  /* 0x0000003504327223 */ /* 0x000fe20000010032 */
        /* <DEDUP_REMOVED lines=12> */
[----:B------:R-:W-:Y:S01]  /*2f60*/  FFMA.FTZ R50, R3, R53, R50 ;  /* 0x0000003503327223 */ /* 0x000fe20000010032 */
[----:B------:R-:W-:Y:S01]  /*2f70*/  PLOP3.LUT P0, PT, PT, PT, UP0, 0x80, 0x0 ;  /* 0x000000000000781c */ /* 0x000fe20003f0f008 */
        /* <DEDUP_REMOVED lines=14> */
[----:B------:R1:W-:Y:S01]  /*3060*/  STS.64 [R52], R50 ;  /* 0x0000003234007388 */ /* 0x0003e20000000a00 */
[----:B------:R-:W-:Y:S01]  /*3070*/  FFMA.FTZ R42, R66, R56, R42 ;  /* 0x00000038422a7223 */ /* 0x000fe2000001002a */
[----:B------:R-:W-:Y:S01]  /*3080*/  FADD.FTZ R43, R43, R56 ;  /* 0x000000382b2b7221 */ /* 0x000fe20000010000 */
[----:B------:R-:W-:Y:S01]  /*3090*/  FFMA.FTZ R44, R65, R55, R44 ;  /* 0x00000037412c7223 */ /* 0x000fe2000001002c */
[----:B------:R-:W-:Y:S01]  /*30a0*/  FADD.FTZ R45, R45, R55 ;  /* 0x000000372d2d7221 */ /* 0x000fe20000010000 */
[----:B------:R-:W-:Y:S01]  /*30b0*/  FFMA.FTZ R46, R64, R54, R46 ;  /* 0x00000036402e7223 */ /* 0x000fe2000001002e */
[----:B--2---:R-:W-:-:S04]  /*30c0*/  FADD.FTZ R47, R27, R47 ;  /* 0x0000002f1b2f7221 */ /* 0x004fc80000010000 */
[----:B------:R-:W-:-:S04]  /*30d0*/  FADD.FTZ R47, R47, R23 ;  /* 0x000000172f2f7221 */ /* 0x000fc80000010000 */
[----:B------:R-:W-:-:S04]  /*30e0*/  FADD.FTZ R47, R47, R19 ;  /* 0x000000132f2f7221 */ /* 0x000fc80000010000 */
[----:B------:R-:W-:-:S04]  /*30f0*/  FADD.FTZ R47, R47, R15 ;  /* 0x0000000f2f2f7221 */ /* 0x000fc80000010000 */
[----:B------:R-:W-:-:S04]  /*3100*/  FADD.FTZ R47, R47, R11 ;  /* 0x0000000b2f2f7221 */ /* 0x000fc80000010000 */
[----:B------:R-:W-:Y:S01]  /*3110*/  FADD.FTZ R47, R47, R7 ;  /* 0x000000072f2f7221 */ /* 0x000fe20000010000 */
[----:B------:R-:W-:-:S03]  /*3120*/  UMOV UR11, UR5 ;  /* 0x00000005000b7c82 */ /* 0x000fc60008000000 */
[----:B------:R-:W-:Y:S01]  /*3130*/  FADD.FTZ R47, R47, R54 ;  /* 0x000000362f2f7221 */ /* 0x000fe20000010000 */
        /* <DEDUP_REMOVED lines=8> */
[----:B---3--:R-:W-:Y:S01]  /*31c0*/  FFMA.FTZ R48, R31, R26, R48 ;  /* 0x0000001a1f307223 */ /* 0x008fe20000010030 */
[----:B----4-:R-:W-:-:S03]  /*31d0*/  FADD.FTZ R49, R26, R49 ;  /* 0x000000311a317221 */ /* 0x010fc60000010000 */
[----:B------:R-:W-:Y:S01]  /*31e0*/  FFMA.FTZ R48, R83, R22, R48 ;  /* 0x0000001653307223 */ /* 0x000fe20000010030 */
[----:B------:R-:W-:-:S03]  /*31f0*/  FADD.FTZ R49, R49, R22 ;  /* 0x0000001631317221 */ /* 0x000fc60000010000 */
        /* <DEDUP_REMOVED lines=11> */
[----:B------:R-:W-:Y:S01]  /*32b0*/  FADD.FTZ R49, R49, R61 ;  /* 0x0000003d31317221 */ /* 0x000fe20000010000 */
[----:B------:R-:W-:Y:S06]  /*32c0*/  BAR.SYNC.DEFER_BLOCKING 0x0 ;  /* 0x0000000000007b1d */ /* 0x000fec0000010000 */
[----:B-1----:R-:W-:Y:S05]  /*32d0*/  @!P0 BRA `(.L_x_3615) ;  /* 0x0000000000d48947 */ /* 0x002fea0003800000 */
        /* <DEDUP_REMOVED lines=53> */
.L_x_3615:
        /* <DEDUP_REMOVED lines=29> */
[----:B------:R-:W-:Y:S01]  /*3800*/  IADD3 R50, R89, 0xc, RZ ;  /* 0x0000000c59327810 */ /* 0x000fe20007ffe0ff */
        /* <DEDUP_REMOVED lines=16> */
.L_x_3617:
[----:B------:R-:W-:Y:S05]  /*3910*/  BSYNC B0 ;  /* 0x0000000000007941 */ /* 0x000fea0003800000 */
.L_x_3616:
        /* <DEDUP_REMOVED lines=24> */
.L_x_3619:
[----:B------:R-:W-:Y:S05]  /*3aa0*/  BSYNC B0 ;  /* 0x0000000000007941 */ /* 0x000fea0003800000 */
.L_x_3618:
        /* <DEDUP_REMOVED lines=17> */
.L_x_3622:
[----:B------:R-:W2:Y:S04]  /*3bc0*/  LD.E.STRONG.GPU R53, desc[UR12][R50.64] ;  /* 0x0000000c32357980 */ /* 0x000ea8000c10f900 */
[----:B--2---:R-:W-:Y:S01]  /*3bd0*/  CCTL.IVALL ;  /* 0x00000000ff00798f */ /* 0x004fe20002000000 */
[----:B------:R-:W-:Y:S05]  /*3be0*/  YIELD ;  /* 0x0000000000007946 */ /* 0x000fea0003800000 */
[----:B-----5:R-:W-:-:S04]  /*3bf0*/  LOP3.LUT R53, R53, R52, RZ, 0x3c, !PT ;  /* 0x0000003435357212 */ /* 0x020fc800078e3cff */
[----:B------:R-:W-:-:S13]  /*3c00*/  ISETP.GT.AND P1, PT, R53, -0x1, PT ;  /* 0xffffffff3500780c */ /* 0x000fda0003f24270 */
[----:B------:R-:W-:Y:S05]  /*3c10*/  @P1 BRA `(.L_x_3622) ;  /* 0xfffffffc00e81947 */ /* 0x000fea000383ffff */
.L_x_3621:
[----:B------:R-:W-:Y:S05]  /*3c20*/  WARPSYNC.ALL ;  /* 0x0000000000007948 */ /* 0x000fea0003800000 */
[----:B------:R-:W-:Y:S06]  /*3c30*/  BAR.SYNC.DEFER_BLOCKING 0x0 ;  /* 0x0000000000007b1d */ /* 0x000fec0000010000 */
[----:B------:R-:W-:Y:S05]  /*3c40*/  BRA `(.L_x_3623) ;  /* 0x0000000000647947 */ /* 0x000fea0003800000 */
.L_x_3620:
        /* <DEDUP_REMOVED lines=17> */
.L_x_3625:
[----:B------:R-:W2:Y:S04]  /*3d60*/  LD.E.STRONG.GPU R53, desc[UR12][R50.64] ;  /* 0x0000000c32357980 */ /* 0x000ea8000c10f900 */
[----:B--2---:R-:W-:Y:S01]  /*3d70*/  CCTL.IVALL ;  /* 0x00000000ff00798f */ /* 0x004fe20002000000 */
[----:B------:R-:W-:Y:S05]  /*3d80*/  YIELD ;  /* 0x0000000000007946 */ /* 0x000fea0003800000 */
[----:B-----5:R-:W-:-:S04]  /*3d90*/  LOP3.LUT R53, R53, R52, RZ, 0x3c, !PT ;  /* 0x0000003435357212 */ /* 0x020fc800078e3cff */
[----:B------:R-:W-:-:S13]  /*3da0*/  ISETP.GT.AND P1, PT, R53, -0x1, PT ;  /* 0xffffffff3500780c */ /* 0x000fda0003f24270 */
[----:B------:R-:W-:Y:S05]  /*3db0*/  @P1 BRA `(.L_x_3625) ;  /* 0xfffffffc00e81947 */ /* 0x000fea000383ffff */
.L_x_3624:
[----:B------:R-:W-:Y:S05]  /*3dc0*/  WARPSYNC.ALL ;  /* 0x0000000000007948 */ /* 0x000fea0003800000 */
[----:B------:R-:W-:Y:S06]  /*3dd0*/  BAR.SYNC.DEFER_BLOCKING 0x0 ;  /* 0x0000000000007b1d */ /* 0x000fec0000010000 */
.L_x_3623:
        /* <DEDUP_REMOVED lines=20> */
[----:B------:R-:W-:Y:S02]  /*3f20*/  UMOV UR5, 0x400 ;  /* 0x0000040000057882 */ /* 0x000fe40000000000 */
[----:B------:R-:W-:-:S04]  /*3f30*/  UIADD3 UR5, UR5, 0x3480, URZ ;  /* 0x0000348005057890 */ /* 0x000fc8000fffe03f */
[----:B0-----:R-:W-:Y:S01]  /*3f40*/  ULEA UR5, UR10, UR5, 0x18 ;  /* 0x000000050a057291 */ /* 0x001fe2000f8ec03f */
        /* <DEDUP_REMOVED lines=25> */
[----:B------:R-:W-:-:S05]  /*40e0*/  @!P1 FMUL.FTZ R51, R51, 4.8828125727595761418e-05 ;  /* 0x384ccccd33339820 */ /* 0x000fca0000410000 */
[----:B------:R2:W-:Y:S02]  /*40f0*/  @!P1 STS.64 [R52+UR5], R50 ;  /* 0x0000003234009988 */ /* 0x0005e40008000a05 */
[----:B--2---:R-:W-:Y:S01]  /*4100*/  LEA R52, R92, UR5, 0x3 ;  /* 0x000000055c347c11 */ /* 0x004fe2000f8e18ff */
[----:B------:R-:W-:Y:S01]  /*4110*/  BAR.SYNC.DEFER_BLOCKING 0x0 ;  /* 0x0000000000007b1d */ /* 0x000fe20000010000 */
[----:B------:R-:W-:-:S04]  /*4120*/  USHF.L.U32 UR5, UR18, 0x5, URZ ;  /* 0x0000000512057899 */ /* 0x000fc8000800063f */
[----:B------:R-:W-:Y:S01]  /*4130*/  ULOP3.LUT UR5, UR5, 0x3e0, URZ, 0xc0, !UPT ;  /* 0x000003e005057892 */ /* 0x000fe2000f8ec03f */
[----:B------:R-:W0:Y:S02]  /*4140*/  LDS.64 R52, [R52] ;  /* 0x0000000034347984 */ /* 0x000e240000000a00 */
[--C-:B0----5:R-:W-:Y:S01]  /*4150*/  FFMA.FTZ R29, R0, R29, -R52.reuse ;  /* 0x0000001d001d7223 */ /* 0x121fe20000010834 */
[--C-:B------:R-:W-:Y:S01]  /*4160*/  FFMA.FTZ R28, R41, R28, -R52.reuse ;  /* 0x0000001c291c7223 */ /* 0x100fe20000010834 */
[--C-:B------:R-:W-:Y:S01]  /*4170*/  FFMA.FTZ R26, R39, R26, -R52.reuse ;  /* 0x0000001a271a7223 */ /* 0x100fe20000010834 */
[----:B------:R-:W-:Y:S01]  /*4180*/  FFMA.FTZ R55, R41, R55, -R52 ;  /* 0x0000003729377223 */ /* 0x000fe20000010834 */
[-C--:B------:R-:W-:Y:S01]  /*4190*/  FFMA.FTZ R62, R62, -R53.reuse, R29 ;  /* 0x800000353e3e7223 */ /* 0x080fe2000001001d */
[----:B------:R-:W-:Y:S01]  /*41a0*/  FFMA.FTZ R33, R33, -R53, R28 ;  /* 0x8000003521217223 */ /* 0x000fe2000001001c */
[----:B------:R-:W-:-:S04]  /*41b0*/  IMAD.WIDE.U32 R28, R91, -0x33333333, RZ ;  /* 0xcccccccd5b1c7825 */ /* 0x000fc800078e00ff */
[----:B------:R-:W-:Y:S01]  /*41c0*/  FFMA.FTZ R31, R31, -R53, R26 ;  /* 0x800000351f1f7223 */ /* 0x000fe2000001001a */
[--C-:B------:R-:W-:Y:S01]  /*41d0*/  FFMA.FTZ R26, R0, R25, -R52.reuse ;  /* 0x00000019001a7223 */ /* 0x100fe20000010834 */
[C-C-:B------:R-:W-:Y:S01]  /*41e0*/  FFMA.FTZ R54, R40.reuse, R54, -R52.reuse ;  /* 0x0000003628367223 */ /* 0x140fe20000010834 */
[----:B------:R-:W-:Y:S01]  /*41f0*/  FFMA.FTZ R27, R40, R27, -R52 ;  /* 0x0000001b281b7223 */ /* 0x000fe20000010834 */
[----:B------:R-:W-:Y:S01]  /*4200*/  SHF.R.U32.HI R25, RZ, 0x6, R29 ;  /* 0x00000006ff197819 */ /* 0x000fe2000001161d */
[-C--:B------:R-:W-:Y:S01]  /*4210*/  FFMA.FTZ R30, R30, -R53.reuse, R26 ;  /* 0x800000351e1e7223 */ /* 0x080fe2000001001a */
[-C--:B------:R-:W-:Y:S01]  /*4220*/  FFMA.FTZ R55, R65, -R53.reuse, R55 ;  /* 0x8000003541377223 */ /* 0x080fe20000010037 */
[-C--:B------:R-:W-:Y:S02]  /*4230*/  FFMA.FTZ R32, R32, -R53.reuse, R27 ;  /* 0x8000003520207223 */ /* 0x080fe4000001001b */
[C---:B------:R-:W-:Y:S02]  /*4240*/  IMAD R26, R25.reuse, -0x50, R91 ;  /* 0xffffffb0191a7824 */ /* 0x040fe400078e025b */
[----:B------:R-:W2:Y:S04]  /*4250*/  LDL.LU R91, [R1+0x4] ;  /* 0x00000400015b7983 */ /* 0x000ea80000300800 */
[----:B------:R-:W3:Y:S01]  /*4260*/  LDL.LU R89, [R1+0x8] ;  /* 0x0000080001597983 */ /* 0x000ee20000300800 */
[----:B------:R-:W-:Y:S01]  /*4270*/  FFMA.FTZ R65, R64, -R53, R54 ;  /* 0x8000003540417223 */ /* 0x000fe20000010036 */
[----:B------:R-:W-:Y:S01]  /*4280*/  HFMA2.MMA R27, -RZ, RZ, 0, 0 ;  /* 0x00000000ff1b7435 */ /* 0x000fe200000001ff */
[----:B------:R-:W-:Y:S01]  /*4290*/  SHF.L.U32 R26, R26, 0x2, RZ ;  /* 0x000000021a1a7819 */ /* 0x000fe200000006ff */
[----:B------:R-:W4:Y:S01]  /*42a0*/  LDL.LU R54, [R1] ;  /* 0x0000000001367983 */ /* 0x000f220000300800 */
[----:B------:R-:W-:Y:S01]  /*42b0*/  UIMAD UR11, UR11, 0x50000, URZ ;  /* 0x000500000b0b78a4 */ /* 0x000fe2000f8e023f */
[----:B------:R-:W-:Y:S01]  /*42c0*/  IADD3 R25, R25, UR5, RZ ;  /* 0x0000000519197c10 */ /* 0x000fe2000fffe0ff */
[C-C-:B------:R-:W-:Y:S01]  /*42d0*/  FFMA.FTZ R24, R41.reuse, R24, -R52.reuse ;  /* 0x0000001829187223 */ /* 0x140fe20000010834 */
[--C-:B------:R-:W-:Y:S01]  /*42e0*/  FFMA.FTZ R60, R41, R60, -R52.reuse ;  /* 0x0000003c293c7223 */ /* 0x100fe20000010834 */
[--C-:B------:R-:W-:Y:S01]  /*42f0*/  FFMA.FTZ R23, R40, R23, -R52.reuse ;  /* 0x0000001728177223 */ /* 0x100fe20000010834 */
[----:B------:R-:W-:Y:S01]  /*4300*/  FFMA.FTZ R22, R39, R22, -R52 ;  /* 0x0000001627167223 */ /* 0x000fe20000010834 */
[----:B------:R-:W-:-:S02]  /*4310*/  IMAD R25, R25, 0x140, RZ ;  /* 0x0000014019197824 */ /* 0x000fc400078e02ff */
[----:B------:R-:W-:Y:S01]  /*4320*/  FFMA.FTZ R21, R0, R21, -R52 ;  /* 0x0000001500157223 */ /* 0x000fe20000010834 */
[----:B------:R-:W-:-:S04]  /*4330*/  IMAD.WIDE.U32 R26, R90, 0x50000, R26 ;  /* 0x000500005a1a7825 */ /* 0x000fc800078e001a */
[--C-:B------:R-:W-:Y:S01]  /*4340*/  FFMA.FTZ R20, R41, R20, -R52.reuse ;  /* 0x0000001429147223 */ /* 0x100fe20000010834 */
[--C-:B------:R-:W-:Y:S01]  /*4350*/  FFMA.FTZ R19, R40, R19, -R52.reuse ;  /* 0x0000001328137223 */ /* 0x100fe20000010834 */
[--C-:B------:R-:W-:Y:S01]  /*4360*/  FFMA.FTZ R18, R39, R18, -R52.reuse ;  /* 0x0000001227127223 */ /* 0x100fe20000010834 */
[--C-:B------:R-:W-:Y:S01]  /*4370*/  FFMA.FTZ R17, R0, R17, -R52.reuse ;  /* 0x0000001100117223 */ /* 0x100fe20000010834 */
[----:B------:R-:W-:Y:S01]  /*4380*/  IADD3 R27, R27, UR11, RZ ;  /* 0x0000000b1b1b7c10 */ /* 0x000fe2000fffe0ff */
        /* <DEDUP_REMOVED lines=13> */
[--C-:B------:R-:W-:Y:S01]  /*4460*/  FFMA.FTZ R57, R0, R57, -R52.reuse ;  /* 0x0000003900397223 */ /* 0x100fe20000010834 */
[----:B------:R-:W-:Y:S01]  /*4470*/  FFMA.FTZ R59, R40, R59, -R52 ;  /* 0x0000003b283b7223 */ /* 0x000fe20000010834 */
[----:B------:R-:W-:Y:S01]  /*4480*/  FFMA.FTZ R24, R85, -R53, R24 ;  /* 0x8000003555187223 */ /* 0x000fe20000010018 */
[----:B------:R-:W-:Y:S01]  /*4490*/  ULDC.64 UR10, c[0x0][0x210] ;  /* 0x00008400000a7ab9 */ /* 0x000fe20000000a00 */
[----:B------:R-:W-:Y:S01]  /*44a0*/  FFMA.FTZ R52, R39, R61, -R52 ;  /* 0x0000003d27347223 */ /* 0x000fe20000010834 */
[----:B------:R-:W-:Y:S01]  /*44b0*/  FFMA.FTZ R85, R4, -R53, R60 ;  /* 0x8000003504557223 */ /* 0x000fe2000001003c */
[C---:B------:R-:W-:Y:S01]  /*44c0*/  FMUL.FTZ R62, R34.reuse, R62 ;  /* 0x0000003e223e7220 */ /* 0x040fe20000410000 */
[----:B------:R-:W-:Y:S01]  /*44d0*/  FMUL.FTZ R33, R34, R33 ;  /* 0x0000002122217220 */ /* 0x000fe20000410000 */
[----:B------:R-:W-:Y:S01]  /*44e0*/  IADD3 R51, R25, 0xf00, RZ ;  /* 0x00000f0019337810 */ /* 0x000fe20007ffe0ff */
        /* <DEDUP_REMOVED lines=24> */
[----:B------:R-:W-:Y:S01]  /*4670*/  FFMA.FTZ R53, R2, -R53, R52 ;  /* 0x8000003502357223 */ /* 0x000fe20000010034 */
[----:B------:R-:W-:-:S02]  /*4680*/  F2FP.F16.F32.PACK_AB R2, R33, R62 ;  /* 0x0000003e2102723e */ /* 0x000fc400000000ff */
[----:B------:R-:W-:Y:S01]  /*4690*/  IADD3 R51, P5, R51, R26, RZ ;  /* 0x0000001a33337210 */ /* 0x000fe20007fbe0ff */
[C---:B------:R-:W-:Y:S01]  /*46a0*/  FMUL.FTZ R30, R34.reuse, R30 ;  /* 0x0000001e221e7220 */ /* 0x040fe20000410000 */
[----:B------:R-:W-:Y:S01]  /*46b0*/  F2FP.F16.F32.PACK_AB R3, R31, R32 ;  /* 0x000000201f03723e */ /* 0x000fe200000000ff */
[----:B------:R-:W-:Y:S01]  /*46c0*/  FMUL.FTZ R31, R34, R24 ;  /* 0x00000018221f7220 */ /* 0x000fe20000410000 */
[----:B------:R-:W-:Y:S01]  /*46d0*/  PRMT R33, R2, 0x7632, R33 ;  /* 0x0000763202217816 */ /* 0x000fe20000000021 */
[C---:B------:R-:W-:Y:S01]  /*46e0*/  FMUL.FTZ R23, R34.reuse, R23 ;  /* 0x0000001722177220 */ /* 0x040fe20000410000 */
[C---:B------:R-:W-:Y:S01]  /*46f0*/  FMUL.FTZ R32, R34.reuse, R83 ;  /* 0x0000005322207220 */ /* 0x040fe20000410000 */
[----:B------:R-:W-:Y:S01]  /*4700*/  PRMT R52, R3, 0x7632, R52 ;  /* 0x0000763203347816 */ /* 0x000fe20000000034 */
[C---:B------:R-:W-:Y:S01]  /*4710*/  FMUL.FTZ R21, R34.reuse, R21 ;  /* 0x0000001522157220 */ /* 0x040fe20000410000 */
[C---:B------:R-:W-:Y:S01]  /*4720*/  FMUL.FTZ R6, R34.reuse, R81 ;  /* 0x0000005122067220 */ /* 0x040fe20000410000 */
[C---:B------:R-:W-:Y:S01]  /*4730*/  FMUL.FTZ R19, R34.reuse, R19 ;  /* 0x0000001322137220 */ /* 0x040fe20000410000 */
[C---:B------:R-:W-:Y:S01]  /*4740*/  FMUL.FTZ R22, R34.reuse, R79 ;  /* 0x0000004f22167220 */ /* 0x040fe20000410000 */
[----:B------:R-:W-:Y:S01]  /*4750*/  F2FP.F16.F32.PACK_AB R30, R31, R30 ;  /* 0x0000001e1f1e723e */ /* 0x000fe200000000ff */
[C---:B------:R-:W-:Y:S01]  /*4760*/  FMUL.FTZ R17, R34.reuse, R17 ;  /* 0x0000001122117220 */ /* 0x040fe20000410000 */
[----:B------:R-:W-:Y:S01]  /*4770*/  IADD3 R50, R25, 0x1400, RZ ;  /* 0x0000140019327810 */ /* 0x000fe20007ffe0ff */
[C---:B------:R-:W-:Y:S01]  /*4780*/  FMUL.FTZ R8, R34.reuse, R77 ;  /* 0x0000004d22087220 */ /* 0x040fe20000410000 */
[C---:B------:R-:W-:Y:S01]  /*4790*/  FMUL.FTZ R15, R34.reuse, R15 ;  /* 0x0000000f220f7220 */ /* 0x040fe20000410000 */
[----:B------:R-:W-:Y:S01]  /*47a0*/  FMUL.FTZ R18, R34, R75 ;  /* 0x0000004b22127220 */ /* 0x000fe20000410000 */
[----:B------:R-:W-:-:S02]  /*47b0*/  F2FP.F16.F32.PACK_AB R23, R32, R23 ;  /* 0x000000172017723e */ /* 0x000fc400000000ff */
[----:B------:R-:W-:Y:S02]  /*47c0*/  F2FP.F16.F32.PACK_AB R6, R6, R21 ;  /* 0x000000150606723e */ /* 0x000fe400000000ff */
[----:B------:R-:W-:Y:S02]  /*47d0*/  F2FP.F16.F32.PACK_AB R19, R22, R19 ;  /* 0x000000131613723e */ /* 0x000fe400000000ff */
[C---:B------:R-:W-:Y:S02]  /*47e0*/  IADD3 R29, R25.reuse, 0x1e00, RZ ;  /* 0x00001e00191d7810 */ /* 0x040fe40007ffe0ff */
[C---:B------:R-:W-:Y:S02]  /*47f0*/  IADD3 R28, R25.reuse, 0x2300, RZ ;  /* 0x00002300191c7810 */ /* 0x040fe40007ffe0ff */
[----:B------:R-:W-:Y:S02]  /*4800*/  IADD3 R50, P4, R50, R26, RZ ;  /* 0x0000001a32327210 */ /* 0x000fe40007f9e0ff */
[----:B------:R-:W-:-:S02]  /*4810*/  IADD3 R25, R25, 0x1900, RZ ;  /* 0x0000190019197810 */ /* 0x000fc40007ffe0ff */
[----:B------:R-:W-:Y:S02]  /*4820*/  PRMT R31, R23, 0x7632, R31 ;  /* 0x00007632171f7816 */ /* 0x000fe4000000001f */
[----:B------:R-:W-:Y:S02]  /*4830*/  F2FP.F16.F32.PACK_AB R8, R8, R17 ;  /* 0x000000110808723e */ /* 0x000fe400000000ff */
[----:B------:R-:W-:Y:S01]  /*4840*/  F2FP.F16.F32.PACK_AB R15, R18, R15 ;  /* 0x0000000f120f723e */ /* 0x000fe200000000ff */
[----:B------:R-:W-:Y:S01]  /*4850*/  FMUL.FTZ R13, R34, R13 ;  /* 0x0000000d220d7220 */ /* 0x000fe20000410000 */
[----:B------:R-:W-:Y:S01]  /*4860*/  PRMT R21, R6, 0x7632, R21 ;  /* 0x0000763206157816 */ /* 0x000fe20000000015 */
[C---:B------:R-:W-:Y:S01]  /*4870*/  FMUL.FTZ R24, R34.reuse, R73 ;  /* 0x0000004922187220 */ /* 0x040fe20000410000 */
[----:B------:R-:W-:Y:S01]  /*4880*/  PRMT R22, R19, 0x7632, R22 ;  /* 0x0000763213167816 */ /* 0x000fe20000000016 */
[C---:B------:R-:W-:Y:S01]  /*4890*/  FMUL.FTZ R11, R34.reuse, R11 ;  /* 0x0000000b220b7220 */ /* 0x040fe20000410000 */
[----:B------:R-:W-:Y:S01]  /*48a0*/  FMUL.FTZ R20, R34, R71 ;  /* 0x0000004722147220 */ /* 0x000fe20000410000 */
[----:B------:R-:W-:-:S02]  /*48b0*/  IADD3 R25, P3, R25, R26, RZ ;  /* 0x0000001a19197210 */ /* 0x000fc40007f7e0ff */
[----:B------:R-:W-:Y:S02]  /*48c0*/  PRMT R17, R8, 0x7632, R17 ;  /* 0x0000763208117816 */ /* 0x000fe40000000011 */
[----:B------:R-:W-:Y:S02]  /*48d0*/  PRMT R18, R15, 0x7632, R18 ;  /* 0x000076320f127816 */ /* 0x000fe40000000012 */
[-C--:B------:R-:W-:Y:S01]  /*48e0*/  IADD3 R29, P2, R29, R26.reuse, RZ ;  /* 0x0000001a1d1d7210 */ /* 0x080fe20007f5e0ff */
[----:B------:R-:W-:Y:S01]  /*48f0*/  FMUL.FTZ R9, R34, R9 ;  /* 0x0000000922097220 */ /* 0x000fe20000410000 */
[----:B------:R-:W-:Y:S01]  /*4900*/  IADD3 R28, P1, R28, R26, RZ ;  /* 0x0000001a1c1c7210 */ /* 0x000fe20007f3e0ff */
[----:B------:R-:W-:Y:S01]  /*4910*/  FMUL.FTZ R26, R34, R69 ;  /* 0x00000045221a7220 */ /* 0x000fe20000410000 */
[----:B------:R-:W-:Y:S01]  /*4920*/  F2FP.F16.F32.PACK_AB R13, R24, R13 ;  /* 0x0000000d180d723e */ /* 0x000fe200000000ff */
[----:B------:R-:W-:Y:S01]  /*4930*/  FMUL.FTZ R7, R34, R7 ;  /* 0x0000000722077220 */ /* 0x000fe20000410000 */
[----:B------:R-:W-:Y:S01]  /*4940*/  F2FP.F16.F32.PACK_AB R11, R20, R11 ;  /* 0x0000000b140b723e */ /* 0x000fe200000000ff */
[----:B------:R-:W-:Y:S01]  /*4950*/  FMUL.FTZ R16, R34, R67 ;  /* 0x0000004322107220 */ /* 0x000fe20000410000 */
[----:B------:R-:W-:Y:S01]  /*4960*/  F2FP.F16.F32.PACK_AB R26, R26, R9 ;  /* 0x000000091a1a723e */ /* 0x000fe200000000ff */
[C---:B------:R-:W-:Y:S01]  /*4970*/  FMUL.FTZ R61, R34.reuse, R61 ;  /* 0x0000003d223d7220 */ /* 0x040fe20000410000 */
[C---:B------:R-:W-:Y:S01]  /*4980*/  FMUL.FTZ R14, R34.reuse, R55 ;  /* 0x00000037220e7220 */ /* 0x040fe20000410000 */
[----:B------:R-:W-:Y:S01]  /*4990*/  FMUL.FTZ R65, R34, R65 ;  /* 0x0000004122417220 */ /* 0x000fe20000410000 */
[----:B------:R-:W-:Y:S01]  /*49a0*/  F2FP.F16.F32.PACK_AB R7, R16, R7 ;  /* 0x000000071007723e */ /* 0x000fe200000000ff */
[C---:B------:R-:W-:Y:S01]  /*49b0*/  FMUL.FTZ R12, R34.reuse, R63 ;  /* 0x0000003f220c7220 */ /* 0x040fe20000410000 */
[C---:B------:R-:W-:Y:S01]  /*49c0*/  FMUL.FTZ R57, R34.reuse, R57 ;  /* 0x0000003922397220 */ /* 0x040fe20000410000 */
[C---:B------:R-:W-:Y:S01]  /*49d0*/  FMUL.FTZ R10, R34.reuse, R85 ;  /* 0x00000055220a7220 */ /* 0x040fe20000410000 */
        /* <DEDUP_REMOVED lines=9> */
[----:B---3--:R-:W-:-:S05]  /*4a70*/  IADD3.X R5, R89, UR11, RZ, P6, !PT ;  /* 0x0000000b59057c10 */ /* 0x008fca000b7fe4ff */
[----:B------:R0:W-:Y:S01]  /*4a80*/  STG.E.U16 desc[UR12][R4.64], R2 ;  /* 0x0000000204007986 */ /* 0x0001e2000c10150c */
[----:B------:R-:W-:-:S03]  /*4a90*/  IADD3 R88, P6, R88, UR10, RZ ;  /* 0x0000000a58587c10 */ /* 0x000fc6000ffde0ff */
[----:B------:R1:W-:Y:S01]  /*4aa0*/  STG.E.U16 desc[UR12][R4.64+0x4], R3 ;  /* 0x0000040304007986 */ /* 0x0003e2000c10150c */
[----:B----4-:R-:W-:Y:S02]  /*4ab0*/  IADD3.X R89, R54, UR11, RZ, P6, !PT ;  /* 0x0000000b36597c10 */ /* 0x010fe4000b7fe4ff */
[----:B0-----:R-:W-:Y:S01]  /*4ac0*/  IADD3.X R2, RZ, R27, RZ, P5, !PT ;  /* 0x0000001bff027210 */ /* 0x001fe20002ffe4ff */
[----:B------:R-:W-:Y:S03]  /*4ad0*/  STG.E.U16 desc[UR12][R4.64+0x2], R33 ;  /* 0x0000022104007986 */ /* 0x000fe6000c10150c */
[C---:B-1----:R-:W-:Y:S02]  /*4ae0*/  SHF.L.U64.HI R3, R51.reuse, 0x1, R2 ;  /* 0x0000000133037819 */ /* 0x042fe40000010202 */
[----:B------:R-:W-:Y:S01]  /*4af0*/  SHF.L.U32 R2, R51, 0x1, RZ ;  /* 0x0000000133027819 */ /* 0x000fe200000006ff */
[----:B------:R0:W-:Y:S01]  /*4b00*/  STG.E.U16 desc[UR12][R4.64+0x6], R52 ;  /* 0x0000063404007986 */ /* 0x0001e2000c10150c */
[----:B------:R-:W-:-:S02]  /*4b10*/  IADD3 R86, P6, R86, UR10, RZ ;  /* 0x0000000a56567c10 */ /* 0x000fc4000ffde0ff */
[----:B------:R-:W-:Y:S02]  /*4b20*/  IADD3 R2, P5, R2, UR10, RZ ;  /* 0x0000000a02027c10 */ /* 0x000fe4000ffbe0ff */
[----:B------:R-:W-:Y:S02]  /*4b30*/  IADD3.X R87, R87, UR11, RZ, P6, !PT ;  /* 0x0000000b57577c10 */ /* 0x000fe4000b7fe4ff */
[----:B------:R-:W-:Y:S02]  /*4b40*/  IADD3.X R3, R3, UR11, RZ, P5, !PT ;  /* 0x0000000b03037c10 */ /* 0x000fe4000affe4ff */
[----:B0-----:R-:W-:Y:S02]  /*4b50*/  PRMT R5, R30, 0x7632, R5 ;  /* 0x000076321e057816 */ /* 0x001fe40000000005 */
[----:B------:R-:W-:-:S03]  /*4b60*/  SHF.L.U32 R4, R50, 0x1, RZ ;  /* 0x0000000132047819 */ /* 0x000fc600000006ff */
[----:B------:R0:W-:Y:S04]  /*4b70*/  STG.E.U16 desc[UR12][R88.64+0x2], R5 ;  /* 0x0000020558007986 */ /* 0x0001e8000c10150c */
[----:B------:R-:W-:Y:S04]  /*4b80*/  STG.E.U16 desc[UR12][R88.64], R30 ;  /* 0x0000001e58007986 */ /* 0x000fe8000c10150c */
[----:B------:R-:W-:Y:S01]  /*4b90*/  STG.E.U16 desc[UR12][R88.64+0x4], R23 ;  /* 0x0000041758007986 */ /* 0x000fe2000c10150c */
[----:B0-----:R-:W-:-:S03]  /*4ba0*/  IADD3.X R5, RZ, R27, RZ, P4, !PT ;  /* 0x0000001bff057210 */ /* 0x001fc600027fe4ff */
[----:B------:R-:W-:Y:S01]  /*4bb0*/  STG.E.U16 desc[UR12][R88.64+0x6], R31 ;  /* 0x0000061f58007986 */ /* 0x000fe2000c10150c */
[----:B------:R-:W-:Y:S02]  /*4bc0*/  IADD3 R4, P4, R4, UR10, RZ ;  /* 0x0000000a04047c10 */ /* 0x000fe4000ff9e0ff */
[----:B------:R-:W-:Y:S01]  /*4bd0*/  SHF.L.U64.HI R5, R50, 0x1, R5 ;  /* 0x0000000132057819 */ /* 0x000fe20000010205 */
[----:B------:R0:W-:Y:S04]  /*4be0*/  STG.E.U16 desc[UR12][R86.64], R6 ;  /* 0x0000000656007986 */ /* 0x0001e8000c10150c */
[----:B------:R-:W-:Y:S04]  /*4bf0*/  STG.E.U16 desc[UR12][R86.64+0x2], R21 ;  /* 0x0000021556007986 */ /* 0x000fe8000c10150c */
[----:B------:R-:W-:Y:S04]  /*4c00*/  STG.E.U16 desc[UR12][R86.64+0x4], R19 ;  /* 0x0000041356007986 */ /* 0x000fe8000c10150c */
[----:B------:R-:W-:Y:S01]  /*4c10*/  STG.E.U16 desc[UR12][R86.64+0x6], R22 ;  /* 0x0000061656007986 */ /* 0x000fe2000c10150c */
[----:B0-----:R-:W-:-:S03]  /*4c20*/  IADD3.X R6, RZ, R27, RZ, P3, !PT ;  /* 0x0000001bff067210 */ /* 0x001fc60001ffe4ff */
[----:B------:R0:W-:Y:S01]  /*4c30*/  STG.E.U16 desc[UR12][R2.64], R8 ;  /* 0x0000000802007986 */ /* 0x0001e2000c10150c */
[----:B------:R-:W-:-:S03]  /*4c40*/  IADD3.X R5, R5, UR11, RZ, P4, !PT ;  /* 0x0000000b05057c10 */ /* 0x000fc6000a7fe4ff */
[----:B------:R1:W-:Y:S01]  /*4c50*/  STG.E.U16 desc[UR12][R2.64+0x2], R17 ;  /* 0x0000021102007986 */ /* 0x0003e2000c10150c */
[----:B------:R-:W-:-:S03]  /*4c60*/  SHF.L.U64.HI R6, R25, 0x1, R6 ;  /* 0x0000000119067819 */ /* 0x000fc60000010206 */
[----:B------:R2:W-:Y:S01]  /*4c70*/  STG.E.U16 desc[UR12][R2.64+0x4], R15 ;  /* 0x0000040f02007986 */ /* 0x0005e2000c10150c */
[----:B0-----:R-:W-:-:S03]  /*4c80*/  SHF.L.U32 R8, R25, 0x1, RZ ;  /* 0x0000000119087819 */ /* 0x001fc600000006ff */
[----:B------:R0:W-:Y:S01]  /*4c90*/  STG.E.U16 desc[UR12][R2.64+0x6], R18 ;  /* 0x0000061202007986 */ /* 0x0001e2000c10150c */
[----:B-1----:R-:W-:Y:S02]  /*4ca0*/  PRMT R17, R13, 0x7632, R17 ;  /* 0x000076320d117816 */ /* 0x002fe40000000011 */
[----:B------:R-:W-:Y:S02]  /*4cb0*/  IADD3 R8, P3, R8, UR10, RZ ;  /* 0x0000000a08087c10 */ /* 0x000fe4000ff7e0ff */
[----:B--2---:R-:W-:Y:S02]  /*4cc0*/  PRMT R15, R11, 0x7632, R15 ;  /* 0x000076320b0f7816 */ /* 0x004fe4000000000f */
[----:B0-----:R-:W-:Y:S01]  /*4cd0*/  IADD3.X R2, RZ, R27, RZ, P2, !PT ;  /* 0x0000001bff027210 */ /* 0x001fe200017fe4ff */
[----:B------:R-:W-:Y:S01]  /*4ce0*/  STG.E.U16 desc[UR12][R4.64], R13 ;  /* 0x0000000d04007986 */ /* 0x000fe2000c10150c */
[----:B------:R-:W-:Y:S02]  /*4cf0*/  IADD3.X R9, R6, UR11, RZ, P3, !PT ;  /* 0x0000000b06097c10 */ /* 0x000fe40009ffe4ff */
[C---:B------:R-:W-:Y:S01]  /*4d00*/  SHF.L.U64.HI R3, R29.reuse, 0x1, R2 ;  /* 0x000000011d037819 */ /* 0x040fe20000010202 */
[----:B------:R-:W-:Y:S01]  /*4d10*/  STG.E.U16 desc[UR12][R4.64+0x2], R17 ;  /* 0x0000021104007986 */ /* 0x000fe2000c10150c */
[----:B------:R-:W-:-:S02]  /*4d20*/  SHF.L.U32 R2, R29, 0x1, RZ ;  /* 0x000000011d027819 */ /* 0x000fc400000006ff */
[----:B------:R-:W-:Y:S01]  /*4d30*/  PRMT R6, R7, 0x7632, R6 ;  /* 0x0000763207067816 */ /* 0x000fe20000000006 */
[----:B------:R-:W-:Y:S01]  /*4d40*/  STG.E.U16 desc[UR12][R4.64+0x4], R11 ;  /* 0x0000040b04007986 */ /* 0x000fe2000c10150c */
[----:B------:R-:W-:-:S03]  /*4d50*/  IADD3 R2, P2, R2, UR10, RZ ;  /* 0x0000000a02027c10 */ /* 0x000fc6000ff5e0ff */
[----:B------:R0:W-:Y:S01]  /*4d60*/  STG.E.U16 desc[UR12][R4.64+0x6], R15 ;  /* 0x0000060f04007986 */ /* 0x0001e2000c10150c */
[----:B------:R-:W-:Y:S02]  /*4d70*/  IADD3.X R27, RZ, R27, RZ, P1, !PT ;  /* 0x0000001bff1b7210 */ /* 0x000fe40000ffe4ff */
[----:B------:R-:W-:Y:S01]  /*4d80*/  IADD3.X R3, R3, UR11, RZ, P2, !PT ;  /* 0x0000000b03037c10 */ /* 0x000fe200097fe4ff */
[----:B------:R-:W-:Y:S01]  /*4d90*/  STG.E.U16 desc[UR12][R8.64], R26 ;  /* 0x0000001a08007986 */ /* 0x000fe2000c10150c */
[----:B0-----:R-:W-:-:S03]  /*4da0*/  PRMT R5, R26, 0x7632, R5 ;  /* 0x000076321a057816 */ /* 0x001fc60000000005 */
[----:B------:R-:W-:Y:S01]  /*4db0*/  STG.E.U16 desc[UR12][R8.64+0x4], R7 ;  /* 0x0000040708007986 */ /* 0x000fe2000c10150c */
[----:B------:R-:W-:-:S03]  /*4dc0*/  SHF.L.U32 R4, R28, 0x1, RZ ;  /* 0x000000011c047819 */ /* 0x000fc600000006ff */
[----:B------:R0:W-:Y:S01]  /*4dd0*/  STG.E.U16 desc[UR12][R8.64+0x2], R5 ;  /* 0x0000020508007986 */ /* 0x0001e2000c10150c */
[----:B------:R-:W-:-:S03]  /*4de0*/  SHF.L.U64.HI R27, R28, 0x1, R27 ;  /* 0x000000011c1b7819 */ /* 0x000fc6000001021b */
[----:B------:R1:W-:Y:S01]  /*4df0*/  STG.E.U16 desc[UR12][R8.64+0x6], R6 ;  /* 0x0000060608007986 */ /* 0x0003e2000c10150c */
[----:B------:R-:W-:Y:S02]  /*4e00*/  IADD3 R4, P1, R4, UR10, RZ ;  /* 0x0000000a04047c10 */ /* 0x000fe4000ff3e0ff */
[----:B0-----:R-:W-:Y:S02]  /*4e10*/  PRMT R5, R12, 0x7632, R5 ;  /* 0x000076320c057816 */ /* 0x001fe40000000005 */
[----:B-1----:R-:W-:Y:S01]  /*4e20*/  PRMT R9, R14, 0x7632, R9 ;  /* 0x000076320e097816 */ /* 0x002fe20000000009 */
[----:B------:R-:W-:Y:S01]  /*4e30*/  STG.E.U16 desc[UR12][R2.64], R14 ;  /* 0x0000000e02007986 */ /* 0x000fe2000c10150c */
[----:B------:R-:W-:-:S03]  /*4e40*/  PRMT R6, R34, 0x7632, R6 ;  /* 0x0000763222067816 */ /* 0x000fc60000000006 */
[----:B------:R-:W-:Y:S04]  /*4e50*/  STG.E.U16 desc[UR12][R2.64+0x2], R9 ;  /* 0x0000020902007986 */ /* 0x000fe8000c10150c */
[----:B------:R-:W-:Y:S04]  /*4e60*/  STG.E.U16 desc[UR12][R2.64+0x4], R12 ;  /* 0x0000040c02007986 */ /* 0x000fe8000c10150c */
[----:B------:R0:W-:Y:S02]  /*4e70*/  STG.E.U16 desc[UR12][R2.64+0x6], R5 ;  /* 0x0000060502007986 */ /* 0x0001e4000c10150c */
[----:B0-----:R-:W-:-:S02]  /*4e80*/  IADD3.X R5, R27, UR11, RZ, P1, !PT ;  /* 0x0000000b1b057c10 */ /* 0x001fc40008ffe4ff */
[----:B------:R-:W-:-:S03]  /*4e90*/  PRMT R3, R10, 0x7632, R3 ;  /* 0x000076320a037816 */ /* 0x000fc60000000003 */
[----:B------:R1:W-:Y:S04]  /*4ea0*/  STG.E.U16 desc[UR12][R4.64], R10 ;  /* 0x0000000a04007986 */ /* 0x0003e8000c10150c */
[----:B------:R1:W-:Y:S04]  /*4eb0*/  STG.E.U16 desc[UR12][R4.64+0x2], R3 ;  /* 0x0000020304007986 */ /* 0x0003e8000c10150c */
[----:B------:R1:W-:Y:S04]  /*4ec0*/  STG.E.U16 desc[UR12][R4.64+0x4], R34 ;  /* 0x0000042204007986 */ /* 0x0003e8000c10150c */
[----:B------:R1:W-:Y:S01]  /*4ed0*/  STG.E.U16 desc[UR12][R4.64+0x6], R6 ;  /* 0x0000060604007986 */ /* 0x0003e2000c10150c */
[----:B------:R-:W-:Y:S01]  /*4ee0*/  UMOV UR10, UR7 ;  /* 0x00000007000a7c82 */ /* 0x000fe20008000000 */
[----:B------:R-:W-:Y:S05]  /*4ef0*/  @!P0 BRA `(.L_x_3626) ;  /* 0xffffffb400c08947 */ /* 0x000fea000383ffff */
.L_x_3614:
        /* <DEDUP_REMOVED lines=74> */
.L_x_3643:
        /* <DEDUP_REMOVED lines=42> */
.L_x_3630:
[----:B------:R-:W-:Y:S05]  /*5640*/  BSYNC B1 ;  /* 0x0000000000017941 */ /* 0x000fea0003800000 */
.L_x_3629:
        /* <DEDUP_REMOVED lines=20> */
.L_x_3633:
        /* <DEDUP_REMOVED lines=55> */
.L_x_3632:
[----:B------:R-:W-:Y:S05]  /*5b00*/  BSYNC B1 ;  /* 0x0000000000017941 */ /* 0x000fea0003800000 */
.L_x_3631:
        /* <DEDUP_REMOVED lines=35> */
.L_x_3635:
[----:B------:R-:W-:Y:S05]  /*5d40*/  BSYNC B1 ;  /* 0x0000000000017941 */ /* 0x000fea0003800000 */
.L_x_3634:
        /* <DEDUP_REMOVED lines=15> */
.L_x_3628:
[----:B------:R-:W-:Y:S05]  /*5e40*/  BSYNC B0 ;  /* 0x0000000000007941 */ /* 0x000fea0003800000 */
.L_x_3627:
        /* <DEDUP_REMOVED lines=37> */
.L_x_3652:
        /* <DEDUP_REMOVED lines=41> */
.L_x_3662:
        /* <DEDUP_REMOVED lines=35> */
.L_x_3672:
[----:B----4-:R-:W-:Y:S01]  /*6560*/  FADD.FTZ R7, R19, R9 ;  /* 0x0000000913077221 */ /* 0x010fe20000010000 */
[----:B------:R-:W-:Y:S02]  /*6570*/  @!P2 F2FP.F16.F32.PACK_AB R6, RZ, R10 ;  /* 0x0000000aff06a23e */ /* 0x000fe400000000ff */
[----:B------:R-:W-:Y:S02]  /*6580*/  MOV R13, R52 ;  /* 0x00000034000d7202 */ /* 0x000fe40000000f00 */
[----:B------:R-:W-:Y:S01]  /*6590*/  @!P2 F2FP.F16.F32.PACK_AB R7, RZ, R7 ;  /* 0x00000007ff07a23e */ /* 0x000fe200000000ff */
[----:B------:R0:W-:Y:S04]  /*65a0*/  @!P2 STG.E.U16 desc[UR12][R2.64+0x50], R6 ;  /* 0x000050060200a986 */ /* 0x0001e8000c10150c */
[----:B------:R0:W-:Y:S02]  /*65b0*/  @!P2 STG.E.U16 desc[UR12][R4.64+0x50], R7 ;  /* 0x000050070400a986 */ /* 0x0001e4000c10150c */
.L_x_3638:
[----:B------:R-:W-:Y:S05]  /*65c0*/  BSYNC B0 ;  /* 0x0000000000007941 */ /* 0x000fea0003800000 */
.L_x_3637:
        /* <DEDUP_REMOVED lines=149> */
.L_x_3706:
[----:B01----:R-:W-:Y:S01]  /*6f20*/  FADD.FTZ R7, R26, R9 ;  /* 0x000000091a077221 */ /* 0x003fe20000010000 */
[----:B------:R-:W-:-:S04]  /*6f30*/  @!P0 F2FP.F16.F32.PACK_AB R6, RZ, R13 ;  /* 0x0000000dff06823e */ /* 0x000fc800000000ff */
[----:B------:R-:W-:Y:S01]  /*6f40*/  @!P0 F2FP.F16.F32.PACK_AB R7, RZ, R7 ;  /* 0x00000007ff07823e */ /* 0x000fe200000000ff */
[----:B------:R0:W-:Y:S04]  /*6f50*/  @!P0 STG.E.U16 desc[UR12][R4.64+0x78], R6 ;  /* 0x0000780604008986 */ /* 0x0001e8000c10150c */
[----:B------:R0:W-:Y:S02]  /*6f60*/  @!P0 STG.E.U16 desc[UR12][R2.64+0x78], R7 ;  /* 0x0000780702008986 */ /* 0x0001e4000c10150c */
.L_x_3636:
[----:B------:R-:W-:Y:S05]  /*6f70*/  WARPSYNC.ALL ;  /* 0x0000000000007948 */ /* 0x000fea0003800000 */
[----:B------:R-:W-:Y:S01]  /*6f80*/  BAR.SYNC.DEFER_BLOCKING 0x0 ;  /* 0x0000000000007b1d */ /* 0x000fe20000010000 */
[C---:B------:R-:W-:Y:S02]  /*6f90*/  ISETP.GE.AND P0, PT, R48.reuse, -0x22c0, PT ;  /* 0xffffdd403000780c */ /* 0x040fe40003f06270 */
[----:B------:R-:W-:-:S11]  /*6fa0*/  IADD3 R48, R48, 0x2400, RZ ;  /* 0x0000240030307810 */ /* 0x000fd60007ffe0ff */
[----:B------:R-:W-:Y:S05]  /*6fb0*/  @!P0 BRA `(.L_x_3643) ;  /* 0xffffffe000f88947 */ /* 0x000fea000383ffff */
[----:B------:R-:W-:Y:S05]  /*6fc0*/  EXIT ;  /* 0x000000000000794d */ /* 0x000fea0003800000 */
.L_x_3639:
[----:B------:R-:W-:Y:S01]  /*6fd0*/  HFMA2.MMA R8, -RZ, RZ, 0, 4.76837158203125e-07 ;  /* 0x00000008ff087435 */ /* 0x000fe200000001ff */
[----:B--2---:R-:W-:Y:S02]  /*6fe0*/  MOV R11, R2 ;  /* 0x00000002000b7202 */ /* 0x004fe40000000f00 */
[----:B------:R-:W-:Y:S02]  /*6ff0*/  MOV R7, 0x101f ;  /* 0x0000101f00077802 */ /* 0x000fe40000000f00 */
[----:B------:R-:W-:-:S07]  /*7000*/  MOV R6, 0xffff ;  /* 0x0000ffff00067802 */ /* 0x000fce0000000f00 */
[----:B01-3--:R-:W-:Y:S05]  /*7010*/  WARPSYNC.COLLECTIVE R6, `(.L_x_3644) ;  /* 0x0000000006087348 */ /* 0x00bfea0003c00000 */
[----:B------:R2:W4:Y:S02]  /*7020*/  SHFL.BFLY P3, R9, R11, R8, R7 ;  /* 0x0c0000080b097389 */ /* 0x0005240000060007 */
[----:B01234-:R-:W-:Y:S01]  /*7030*/  ENDCOLLECTIVE ;  /* 0x000000000000791b */ /* 0x01ffe20003800000 */
.L_x_3644:
[----:B------:R-:W-:Y:S02]  /*7040*/  MOV R11, R3 ;  /* 0x00000003000b7202 */ /* 0x000fe40000000f00 */
[----:B------:R-:W-:-:S07]  /*7050*/  MOV R5, R9 ;  /* 0x0000000900057202 */ /* 0x000fce0000000f00 */
[----:B------:R-:W-:Y:S05]  /*7060*/  WARPSYNC.COLLECTIVE R6, `(.L_x_3645) ;  /* 0x0000000006087348 */ /* 0x000fea0003c00000 */
[----:B------:R0:W1:Y:S02]  /*7070*/  SHFL.BFLY P3, R9, R11, R8, R7 ;  /* 0x0c0000080b097389 */ /* 0x0000640000060007 */
[----:B01----:R-:W-:Y:S01]  /*7080*/  ENDCOLLECTIVE ;  /* 0x000000000000791b */ /* 0x003fe20003800000 */
.L_x_3645:
[----:B------:R-:W-:Y:S01]  /*7090*/  FADD.FTZ R5, R5, R2 ;  /* 0x0000000205057221 */ /* 0x000fe20000010000 */
[----:B------:R-:W-:-:S04]  /*70a0*/  HFMA2.MMA R8, -RZ, RZ, 0, 2.384185791015625e-07 ;  /* 0x00000004ff087435 */ /* 0x000fc800000001ff */
[----:B------:R-:W-:Y:S02]  /*70b0*/  MOV R11, R5 ;  /* 0x00000005000b7202 */ /* 0x000fe40000000f00 */
[----:B------:R-:W-:-:S07]  /*70c0*/  MOV R4, R9 ;  /* 0x0000000900047202 */ /* 0x000fce0000000f00 */
[----:B------:R-:W-:Y:S05]  /*70d0*/  WARPSYNC.COLLECTIVE R6, `(.L_x_3646) ;  /* 0x0000000006087348 */ /* 0x000fea0003c00000 */
[----:B------:R0:W1:Y:S02]  /*70e0*/  SHFL.BFLY P3, R9, R11, R8, R7 ;  /* 0x0c0000080b097389 */ /* 0x0000640000060007 */
[----:B01----:R-:W-:Y:S01]  /*70f0*/  ENDCOLLECTIVE ;  /* 0x000000000000791b */ /* 0x003fe20003800000 */
.L_x_3646:
[----:B------:R-:W-:-:S05]  /*7100*/  FADD.FTZ R4, R4, R3 ;  /* 0x0000000304047221 */ /* 0x000fca0000010000 */
[----:B------:R-:W-:Y:S02]  /*7110*/  MOV R11, R4 ;  /* 0x00000004000b7202 */ /* 0x000fe40000000f00 */
[----:B------:R-:W-:-:S07]  /*7120*/  MOV R10, R9 ;  /* 0x00000009000a7202 */ /* 0x000fce0000000f00 */
[----:B------:R-:W-:Y:S05]  /*7130*/  WARPSYNC.COLLECTIVE R6, `(.L_x_3647) ;  /* 0x0000000006087348 */ /* 0x000fea0003c00000 */
[----:B------:R0:W1:Y:S02]  /*7140*/  SHFL.BFLY P3, R9, R11, R8, R7 ;  /* 0x0c0000080b097389 */ /* 0x0000640000060007 */
[----:B01----:R-:W-:Y:S01]  /*7150*/  ENDCOLLECTIVE ;  /* 0x000000000000791b */ /* 0x003fe20003800000 */
.L_x_3647:
[----:B------:R-:W-:Y:S01]  /*7160*/  FADD.FTZ R10, R5, R10 ;  /* 0x0000000a050a7221 */ /* 0x000fe20000010000 */
[----:B------:R-:W-:-:S04]  /*7170*/  HFMA2.MMA R8, -RZ, RZ, 0, 1.1920928955078125e-07 ;  /* 0x00000002ff087435 */ /* 0x000fc800000001ff */
[----:B------:R-:W-:Y:S02]  /*7180*/  MOV R11, R10 ;  /* 0x0000000a000b7202 */ /* 0x000fe40000000f00 */
[----:B------:R-:W-:-:S07]  /*7190*/  MOV R13, R9 ;  /* 0x00000009000d7202 */ /* 0x000fce0000000f00 */
[----:B------:R-:W-:Y:S05]  /*71a0*/  WARPSYNC.COLLECTIVE R6, `(.L_x_3648) ;  /* 0x0000000006087348 */ /* 0x000fea0003c00000 */
[----:B------:R0:W1:Y:S02]  /*71b0*/  SHFL.BFLY P3, R9, R11, R8, R7 ;  /* 0x0c0000080b097389 */ /* 0x0000640000060007 */
[----:B01----:R-:W-:Y:S01]  /*71c0*/  ENDCOLLECTIVE ;  /* 0x000000000000791b */ /* 0x003fe20003800000 */
.L_x_3648:
[----:B------:R-:W-:-:S05]  /*71d0*/  FADD.FTZ R13, R4, R13 ;  /* 0x0000000d040d7221 */ /* 0x000fca0000010000 */
[----:B------:R-:W-:Y:S02]  /*71e0*/  MOV R11, R13 ;  /* 0x0000000d000b7202 */ /* 0x000fe40000000f00 */
[----:B------:R-:W-:-:S07]  /*71f0*/  MOV R15, R9 ;  /* 0x00000009000f7202 */ /* 0x000fce0000000f00 */
[----:B------:R-:W-:Y:S05]  /*7200*/  WARPSYNC.COLLECTIVE R6, `(.L_x_3649) ;  /* 0x0000000006087348 */ /* 0x000fea0003c00000 */
[----:B------:R0:W1:Y:S02]  /*7210*/  SHFL.BFLY P3, R9, R11, R8, R7 ;  /* 0x0c0000080b097389 */ /* 0x0000640000060007 */
[----:B01----:R-:W-:Y:S01]  /*7220*/  ENDCOLLECTIVE ;  /* 0x000000000000791b */ /* 0x003fe20003800000 */
.L_x_3649:
[----:B------:R-:W-:Y:S01]  /*7230*/  FADD.FTZ R15, R10, R15 ;  /* 0x0000000f0a0f7221 */ /* 0x000fe20000010000 */
[----:B------:R-:W-:-:S04]  /*7240*/  HFMA2.MMA R8, -RZ, RZ, 0, 5.9604644775390625e-08 ;  /* 0x00000001ff087435 */ /* 0x000fc800000001ff */
[----:B------:R-:W-:Y:S02]  /*7250*/  MOV R11, R15 ;  /* 0x0000000f000b7202 */ /* 0x000fe40000000f00 */
[----:B------:R-:W-:-:S07]  /*7260*/  MOV R2, R9 ;  /* 0x0000000900027202 */ /* 0x000fce0000000f00 */
[----:B------:R-:W-:Y:S05]  /*7270*/  WARPSYNC.COLLECTIVE R6, `(.L_x_3650) ;  /* 0x0000000006087348 */ /* 0x000fea0003c00000 */
[----:B------:R0:W1:Y:S02]  /*7280*/  SHFL.BFLY P3, R9, R11, R8, R7 ;  /* 0x0c0000080b097389 */ /* 0x0000640000060007 */
[----:B01----:R-:W-:Y:S01]  /*7290*/  ENDCOLLECTIVE ;  /* 0x000000000000791b */ /* 0x003fe20003800000 */
.L_x_3650:
[----:B------:R-:W-:-:S05]  /*72a0*/  FADD.FTZ R12, R13, R2 ;  /* 0x000000020d0c7221 */ /* 0x000fca0000010000 */
[----:B------:R-:W-:Y:S02]  /*72b0*/  MOV R11, R12 ;  /* 0x0000000c000b7202 */ /* 0x000fe40000000f00 */
[----:B------:R-:W-:-:S07]  /*72c0*/  MOV R14, R9 ;  /* 0x00000009000e7202 */ /* 0x000fce0000000f00 */
[----:B------:R-:W-:Y:S05]  /*72d0*/  WARPSYNC.COLLECTIVE R6, `(.L_x_3651) ;  /* 0x0000000006087348 */ /* 0x000fea0003c00000 */
[----:B------:R0:W1:Y:S02]  /*72e0*/  SHFL.BFLY P3, R9, R11, R8, R7 ;  /* 0x0c0000080b097389 */ /* 0x0000640000060007 */
[----:B01----:R-:W-:Y:S01]  /*72f0*/  ENDCOLLECTIVE ;  /* 0x000000000000791b */ /* 0x003fe20003800000 */
.L_x_3651:
[----:B------:R-:W-:Y:S01]  /*7300*/  FADD.FTZ R14, R15, R14 ;  /* 0x0000000e0f0e7221 */ /* 0x000fe20000010000 */
[----:B------:R-:W-:Y:S06]  /*7310*/  BRA `(.L_x_3652) ;  /* 0xffffffec00607947 */ /* 0x000fec000383ffff */
.L_x_3640:
        /* <DEDUP_REMOVED lines=8> */
.L_x_3654:
[----:B------:R-:W-:Y:S05]  /*73a0*/  BSYNC B1 ;  /* 0x0000000000017941 */ /* 0x000fea0003800000 */
.L_x_3653:
        /* <DEDUP_REMOVED lines=8> */
.L_x_3655:
[----:B------:R-:W-:Y:S01]  /*7430*/  FADD.FTZ R13, R13, R10 ;  /* 0x0000000a0d0d7221 */ /* 0x000fe20000010000 */
[----:B------:R-:W-:-:S04]  /*7440*/  HFMA2.MMA R8, -RZ, RZ, 0, 2.384185791015625e-07 ;  /* 0x00000004ff087435 */ /* 0x000fc800000001ff */
[----:B------:R-:W-:Y:S02]  /*7450*/  MOV R11, R13 ;  /* 0x0000000d000b7202 */ /* 0x000fe40000000f00 */
[----:B------:R-:W-:-:S07]  /*7460*/  MOV R15, R9 ;  /* 0x00000009000f7202 */ /* 0x000fce0000000f00 */
[----:B------:R-:W-:Y:S05]  /*7470*/  WARPSYNC.COLLECTIVE R6, `(.L_x_3656) ;  /* 0x0000000006087348 */ /* 0x000fea0003c00000 */
[----:B------:R0:W1:Y:S02]  /*7480*/  SHFL.BFLY P3, R9, R11, R8, R7 ;  /* 0x0c0000080b097389 */ /* 0x0000640000060007 */
[----:B01----:R-:W-:Y:S01]  /*7490*/  ENDCOLLECTIVE ;  /* 0x000000000000791b */ /* 0x003fe20003800000 */
.L_x_3656:
[----:B------:R-:W-:-:S05]  /*74a0*/  FADD.FTZ R15, R15, R12 ;  /* 0x0000000c0f0f7221 */ /* 0x000fca0000010000 */
[----:B------:R-:W-:Y:S02]  /*74b0*/  MOV R11, R15 ;  /* 0x0000000f000b7202 */ /* 0x000fe40000000f00 */
[----:B------:R-:W-:-:S07]  /*74c0*/  MOV R14, R9 ;  /* 0x00000009000e7202 */ /* 0x000fce0000000f00 */
[----:B------:R-:W-:Y:S05]  /*74d0*/  WARPSYNC.COLLECTIVE R6, `(.L_x_3657) ;  /* 0x0000000006087348 */ /* 0x000fea0003c00000 */
[----:B------:R0:W1:Y:S02]  /*74e0*/  SHFL.BFLY P3, R9, R11, R8, R7 ;  /* 0x0c0000080b097389 */ /* 0x0000640000060007 */
[----:B01----:R-:W-:Y:S01]  /*74f0*/  ENDCOLLECTIVE ;  /* 0x000000000000791b */ /* 0x003fe20003800000 */
.L_x_3657:
[----:B------:R-:W-:Y:S01]  /*7500*/  FADD.FTZ R14, R13, R14 ;  /* 0x0000000e0d0e7221 */ /* 0x000fe20000010000 */
[----:B------:R-:W-:-:S04]  /*7510*/  HFMA2.MMA R8, -RZ, RZ, 0, 1.1920928955078125e-07 ;  /* 0x00000002ff087435 */ /* 0x000fc800000001ff */
[----:B------:R-:W-:Y:S02]  /*7520*/  MOV R11, R14 ;  /* 0x0000000e000b7202 */ /* 0x000fe40000000f00 */
[----:B------:R-:W-:-:S07]  /*7530*/  MOV R16, R9 ;  /* 0x0000000900107202 */ /* 0x000fce0000000f00 */
[----:B------:R-:W-:Y:S05]  /*7540*/  WARPSYNC.COLLECTIVE R6, `(.L_x_3658) ;  /* 0x0000000006087348 */ /* 0x000fea0003c00000 */
[----:B------:R0:W1:Y:S02]  /*7550*/  SHFL.BFLY P3, R9, R11, R8, R7 ;  /* 0x0c0000080b097389 */ /* 0x0000640000060007 */
[----:B01----:R-:W-:Y:S01]  /*7560*/  ENDCOLLECTIVE ;  /* 0x000000000000791b */ /* 0x003fe20003800000 */
.L_x_3658:
[----:B------:R-:W-:-:S05]  /*7570*/  FADD.FTZ R16, R15, R16 ;  /* 0x000000100f107221 */ /* 0x000fca0000010000 */
[----:B------:R-:W-:Y:S02]  /*7580*/  MOV R11, R16 ;  /* 0x00000010000b7202 */ /* 0x000fe40000000f00 */
[----:B------:R-:W-:-:S07]  /*7590*/  MOV R17, R9 ;  /* 0x0000000900117202 */ /* 0x000fce0000000f00 */
[----:B------:R-:W-:Y:S05]  /*75a0*/  WARPSYNC.COLLECTIVE R6, `(.L_x_3659) ;  /* 0x0000000006087348 */ /* 0x000fea0003c00000 */
[----:B------:R0:W1:Y:S02]  /*75b0*/  SHFL.BFLY P3, R9, R11, R8, R7 ;  /* 0x0c0000080b097389 */ /* 0x0000640000060007 */
[----:B01----:R-:W-:Y:S01]  /*75c0*/  ENDCOLLECTIVE ;  /* 0x000000000000791b */ /* 0x003fe20003800000 */
.L_x_3659:
[----:B------:R-:W-:Y:S01]  /*75d0*/  FADD.FTZ R17, R14, R17 ;  /* 0x000000110e117221 */ /* 0x000fe20000010000 */
[----:B------:R-:W-:-:S04]  /*75e0*/  HFMA2.MMA R8, -RZ, RZ, 0, 5.9604644775390625e-08 ;  /* 0x00000001ff087435 */ /* 0x000fc800000001ff */
[----:B------:R-:W-:Y:S02]  /*75f0*/  MOV R11, R17 ;  /* 0x00000011000b7202 */ /* 0x000fe40000000f00 */
[----:B------:R-:W-:-:S07]  /*7600*/  MOV R19, R9 ;  /* 0x0000000900137202 */ /* 0x000fce0000000f00 */
[----:B------:R-:W-:Y:S05]  /*7610*/  WARPSYNC.COLLECTIVE R6, `(.L_x_3660) ;  /* 0x0000000006087348 */ /* 0x000fea0003c00000 */
[----:B------:R0:W1:Y:S02]  /*7620*/  SHFL.BFLY P3, R9, R11, R8, R7 ;  /* 0x0c0000080b097389 */ /* 0x0000640000060007 */
[----:B01----:R-:W-:Y:S01]  /*7630*/  ENDCOLLECTIVE ;  /* 0x000000000000791b */ /* 0x003fe20003800000 */
.L_x_3660:
[----:B------:R-:W-:-:S05]  /*7640*/  FADD.FTZ R19, R16, R19 ;  /* 0x0000001310137221 */ /* 0x000fca0000010000 */
[----:B------:R-:W-:Y:S02]  /*7650*/  MOV R11, R19 ;  /* 0x00000013000b7202 */ /* 0x000fe40000000f00 */
[----:B------:R-:W-:-:S07]  /*7660*/  MOV R10, R9 ;  /* 0x00000009000a7202 */ /* 0x000fce0000000f00 */
[----:B------:R-:W-:Y:S05]  /*7670*/  WARPSYNC.COLLECTIVE R6, `(.L_x_3661) ;  /* 0x0000000006087348 */ /* 0x000fea0003c00000 */
[----:B------:R0:W1:Y:S02]  /*7680*/  SHFL.BFLY P3, R9, R11, R8, R7 ;  /* 0x0c0000080b097389 */ /* 0x0000640000060007 */
[----:B01----:R-:W-:Y:S01]  /*7690*/  ENDCOLLECTIVE ;  /* 0x000000000000791b */ /* 0x003fe20003800000 */
.L_x_3661:
[----:B------:R-:W-:Y:S01]  /*76a0*/  FADD.FTZ R10, R17, R10 ;  /* 0x0000000a110a7221 */ /* 0x000fe20000010000 */
[----:B------:R-:W-:Y:S06]  /*76b0*/  BRA `(.L_x_3662) ;  /* 0xffffffec001c7947 */ /* 0x000fec000383ffff */
.L_x_3641:
        /* <DEDUP_REMOVED lines=8> */
.L_x_3664:
[----:B------:R-:W-:Y:S05]  /*7740*/  BSYNC B1 ;  /* 0x0000000000017941 */ /* 0x000fea0003800000 */
.L_x_3663:
        /* <DEDUP_REMOVED lines=8> */
.L_x_3665:
[----:B------:R-:W-:Y:S01]  /*77d0*/  FADD.FTZ R13, R13, R10 ;  /* 0x0000000a0d0d7221 */ /* 0x000fe20000010000 */
[----:B------:R-:W-:-:S04]  /*77e0*/  HFMA2.MMA R8, -RZ, RZ, 0, 2.384185791015625e-07 ;  /* 0x00000004ff087435 */ /* 0x000fc800000001ff */
[----:B------:R-:W-:Y:S02]  /*77f0*/  MOV R11, R13 ;  /* 0x0000000d000b7202 */ /* 0x000fe40000000f00 */
[----:B------:R-:W-:-:S07]  /*7800*/  MOV R15, R9 ;  /* 0x00000009000f7202 */ /* 0x000fce0000000f00 */
[----:B------:R-:W-:Y:S05]  /*7810*/  WARPSYNC.COLLECTIVE R6, `(.L_x_3666) ;  /* 0x0000000006087348 */ /* 0x000fea0003c00000 */
[----:B------:R0:W1:Y:S02]  /*7820*/  SHFL.BFLY P3, R9, R11, R8, R7 ;  /* 0x0c0000080b097389 */ /* 0x0000640000060007 */
[----:B01----:R-:W-:Y:S01]  /*7830*/  ENDCOLLECTIVE ;  /* 0x000000000000791b */ /* 0x003fe20003800000 */
.L_x_3666:
[----:B------:R-:W-:-:S05]  /*7840*/  FADD.FTZ R15, R15, R12 ;  /* 0x0000000c0f0f7221 */ /* 0x000fca0000010000 */
[----:B------:R-:W-:Y:S02]  /*7850*/  MOV R11, R15 ;  /* 0x0000000f000b7202 */ /* 0x000fe40000000f00 */
[----:B------:R-:W-:-:S07]  /*7860*/  MOV R14, R9 ;  /* 0x00000009000e7202 */ /* 0x000fce0000000f00 */
[----:B------:R-:W-:Y:S05]  /*7870*/  WARPSYNC.COLLECTIVE R6, `(.L_x_3667) ;  /* 0x0000000006087348 */ /* 0x000fea0003c00000 */
[----:B------:R0:W1:Y:S02]  /*7880*/  SHFL.BFLY P3, R9, R11, R8, R7 ;  /* 0x0c0000080b097389 */ /* 0x0000640000060007 */
[----:B01----:R-:W-:Y:S01]  /*7890*/  ENDCOLLECTIVE ;  /* 0x000000000000791b */ /* 0x003fe20003800000 */
.L_x_3667:
[----:B------:R-:W-:Y:S01]  /*78a0*/  FADD.FTZ R14, R13, R14 ;  /* 0x0000000e0d0e7221 */ /* 0x000fe20000010000 */
[----:B------:R-:W-:-:S04]  /*78b0*/  HFMA2.MMA R8, -RZ, RZ, 0, 1.1920928955078125e-07 ;  /* 0x00000002ff087435 */ /* 0x000fc800000001ff */
[----:B------:R-:W-:Y:S02]  /*78c0*/  MOV R11, R14 ;  /* 0x0000000e000b7202 */ /* 0x000fe40000000f00 */
[----:B------:R-:W-:-:S07]  /*78d0*/  MOV R16, R9 ;  /* 0x0000000900107202 */ /* 0x000fce0000000f00 */
[----:B------:R-:W-:Y:S05]  /*78e0*/  WARPSYNC.COLLECTIVE R6, `(.L_x_3668) ;  /* 0x0000000006087348 */ /* 0x000fea0003c00000 */
[----:B------:R0:W1:Y:S02]  /*78f0*/  SHFL.BFLY P3, R9, R11, R8, R7 ;  /* 0x0c0000080b097389 */ /* 0x0000640000060007 */
[----:B01----:R-:W-:Y:S01]  /*7900*/  ENDCOLLECTIVE ;  /* 0x000000000000791b */ /* 0x003fe20003800000 */
.L_x_3668:
[----:B------:R-:W-:-:S05]  /*7910*/  FADD.FTZ R16, R15, R16 ;  /* 0x000000100f107221 */ /* 0x000fca0000010000 */
[----:B------:R-:W-:Y:S02]  /*7920*/  MOV R11, R16 ;  /* 0x00000010000b7202 */ /* 0x000fe40000000f00 */
[----:B------:R-:W-:-:S07]  /*7930*/  MOV R17, R9 ;  /* 0x0000000900117202 */ /* 0x000fce0000000f00 */
[----:B------:R-:W-:Y:S05]  /*7940*/  WARPSYNC.COLLECTIVE R6, `(.L_x_3669) ;  /* 0x0000000006087348 */ /* 0x000fea0003c00000 */
[----:B------:R0:W1:Y:S02]  /*7950*/  SHFL.BFLY P3, R9, R11, R8, R7 ;  /* 0x0c0000080b097389 */ /* 0x0000640000060007 */
[----:B01----:R-:W-:Y:S01]  /*7960*/  ENDCOLLECTIVE ;  /* 0x000000000000791b */ /* 0x003fe20003800000 */
.L_x_3669:
[----:B------:R-:W-:Y:S01]  /*7970*/  FADD.FTZ R17, R14, R17 ;  /* 0x000000110e117221 */ /* 0x000fe20000010000 */
[----:B------:R-:W-:-:S04]  /*7980*/  HFMA2.MMA R8, -RZ, RZ, 0, 5.9604644775390625e-08 ;  /* 0x00000001ff087435 */ /* 0x000fc800000001ff */
[----:B------:R-:W-:Y:S02]  /*7990*/  MOV R11, R17 ;  /* 0x00000011000b7202 */ /* 0x000fe40000000f00 */
[----:B------:R-:W-:-:S07]  /*79a0*/  MOV R19, R9 ;  /* 0x0000000900137202 */ /* 0x000fce0000000f00 */
[----:B------:R-:W-:Y:S05]  /*79b0*/  WARPSYNC.COLLECTIVE R6, `(.L_x_3670) ;  /* 0x0000000006087348 */ /* 0x000fea0003c00000 */
[----:B------:R0:W1:Y:S02]  /*79c0*/  SHFL.BFLY P3, R9, R11, R8, R7 ;  /* 0x0c0000080b097389 */ /* 0x0000640000060007 */
[----:B01----:R-:W-:Y:S01]  /*79d0*/  ENDCOLLECTIVE ;  /* 0x000000000000791b */ /* 0x003fe20003800000 */
.L_x_3670:
[----:B------:R-:W-:-:S05]  /*79e0*/  FADD.FTZ R19, R16, R19 ;  /* 0x0000001310137221 */ /* 0x000fca0000010000 */
[----:B------:R-:W-:Y:S02]  /*79f0*/  MOV R11, R19 ;  /* 0x00000013000b7202 */ /* 0x000fe40000000f00 */
[----:B------:R-:W-:-:S07]  /*7a00*/  MOV R10, R9 ;  /* 0x00000009000a7202 */ /* 0x000fce0000000f00 */
[----:B------:R-:W-:Y:S05]  /*7a10*/  WARPSYNC.COLLECTIVE R6, `(.L_x_3671) ;  /* 0x0000000006087348 */ /* 0x000fea0003c00000 */
[----:B------:R0:W1:Y:S02]  /*7a20*/  SHFL.BFLY P3, R9, R11, R8, R7 ;  /* 0x0c0000080b097389 */ /* 0x0000640000060007 */
[----:B01----:R-:W-:Y:S01]  /*7a30*/  ENDCOLLECTIVE ;  /* 0x000000000000791b */ /* 0x003fe20003800000 */
.L_x_3671:
[----:B------:R-:W-:Y:S01]  /*7a40*/  FADD.FTZ R10, R17, R10 ;  /* 0x0000000a110a7221 */ /* 0x000fe20000010000 */
[----:B------:R-:W-:Y:S06]  /*7a50*/  BRA `(.L_x_3672) ;  /* 0xffffffe800c07947 */ /* 0x000fec000383ffff */
.L_x_3642:
        /* <DEDUP_REMOVED lines=8> */
.L_x_3674:
[----:B------:R-:W-:Y:S05]  /*7ae0*/  BSYNC B0 ;  /* 0x0000000000007941 */ /* 0x000fea0003800000 */
.L_x_3673:
        /* <DEDUP_REMOVED lines=13> */
.L_x_3675:
        /* <DEDUP_REMOVED lines=14> */
.L_x_3676:
[----:B------:R-:W-:Y:S02]  /*7ca0*/  MOV R11, R4 ;  /* 0x00000004000b7202 */ /* 0x000fe40000000f00 */
[----:B------:R-:W-:-:S07]  /*7cb0*/  MOV R2, R9 ;  /* 0x0000000900027202 */ /* 0x000fce0000000f00 */
[----:B------:R-:W-:Y:S05]  /*7cc0*/  WARPSYNC.COLLECTIVE R6, `(.L_x_3677) ;  /* 0x0000000006087348 */ /* 0x000fea0003c00000 */
[----:B------:R0:W1:Y:S02]  /*7cd0*/  SHFL.BFLY P3, R9, R11, R8, R7 ;  /* 0x0c0000080b097389 */ /* 0x0000640000060007 */
[----:B01----:R-:W-:Y:S01]  /*7ce0*/  ENDCOLLECTIVE ;  /* 0x000000000000791b */ /* 0x003fe20003800000 */
.L_x_3677:
        /* <DEDUP_REMOVED lines=10> */
.L_x_3678:
[----:B------:R-:W-:Y:S02]  /*7d90*/  @!P0 LOP3.LUT R4, R4, R43, RZ, 0x3c, !PT ;  /* 0x0000002b04048212 */ /* 0x000fe400078e3cff */
[----:B------:R-:W-:Y:S02]  /*7da0*/  MOV R11, R3 ;  /* 0x00000003000b7202 */ /* 0x000fe40000000f00 */
[----:B------:R-:W-:-:S07]  /*7db0*/  MOV R5, R9 ;  /* 0x0000000900057202 */ /* 0x000fce0000000f00 */
[----:B------:R-:W-:Y:S05]  /*7dc0*/  WARPSYNC.COLLECTIVE R6, `(.L_x_3679) ;  /* 0x0000000006087348 */ /* 0x000fea0003c00000 */
[----:B------:R0:W1:Y:S02]  /*7dd0*/  SHFL.BFLY P3, R9, R11, R8, R7 ;  /* 0x0c0000080b097389 */ /* 0x0000640000060007 */
[----:B01----:R-:W-:Y:S01]  /*7de0*/  ENDCOLLECTIVE ;  /* 0x000000000000791b */ /* 0x003fe20003800000 */
.L_x_3679:
        /* <DEDUP_REMOVED lines=11> */
.L_x_3680:
[----:B------:R-:W0:Y:S01]  /*7ea0*/  LDC.64 R2, c[0x0][0x220] ;  /* 0x00008800ff027b82 */ /* 0x000e220000000a00 */
[----:B------:R-:W-:Y:S02]  /*7eb0*/  MOV R11, R12 ;  /* 0x0000000c000b7202 */ /* 0x000fe40000000f00 */
[----:B------:R-:W-:-:S07]  /*7ec0*/  MOV R17, R9 ;  /* 0x0000000900117202 */ /* 0x000fce0000000f00 */
[----:B0-----:R-:W-:Y:S05]  /*7ed0*/  WARPSYNC.COLLECTIVE R6, `(.L_x_3681) ;  /* 0x0000000006087348 */ /* 0x001fea0003c00000 */
[----:B------:R1:W2:Y:S02]  /*7ee0*/  SHFL.BFLY P3, R9, R11, R8, R7 ;  /* 0x0c0000080b097389 */ /* 0x0002a40000060007 */
[----:B012---:R-:W-:Y:S01]  /*7ef0*/  ENDCOLLECTIVE ;  /* 0x000000000000791b */ /* 0x007fe20003800000 */
.L_x_3681:
        /* <DEDUP_REMOVED lines=10> */
.L_x_3682:
[----:B------:R-:W-:Y:S01]  /*7fa0*/  FADD.FTZ R12, R12, R15 ;  /* 0x0000000f0c0c7221 */ /* 0x000fe20000010000 */
[----:B------:R-:W-:Y:S02]  /*7fb0*/  MOV R11, R16 ;  /* 0x00000010000b7202 */ /* 0x000fe40000000f00 */
[----:B------:R-:W-:-:S07]  /*7fc0*/  MOV R19, R9 ;  /* 0x0000000900137202 */ /* 0x000fce0000000f00 */
[----:B------:R-:W-:Y:S05]  /*7fd0*/  WARPSYNC.COLLECTIVE R6, `(.L_x_3683) ;  /* 0x0000000006087348 */ /* 0x000fea0003c00000 */
[----:B------:R0:W1:Y:S02]  /*7fe0*/  SHFL.BFLY P3, R9, R11, R8, R7 ;  /* 0x0c0000080b097389 */ /* 0x0000640000060007 */
[----:B01----:R-:W-:Y:S01]  /*7ff0*/  ENDCOLLECTIVE ;  /* 0x000000000000791b */ /* 0x003fe20003800000 */
.L_x_3683:
[----:B------:R-:W-:Y:S01]  /*8000*/  FADD.FTZ R19, R19, R14 ;  /* 0x0000000e13137221 */ /* 0x000fe20000010000 */
[----:B------:R-:W-:-:S04]  /*8010*/  HFMA2.MMA R8, -RZ, RZ, 0, 2.384185791015625e-07 ;  /* 0x00000004ff087435 */ /* 0x000fc800000001ff */
[----:B------:R-:W-:Y:S02]  /*8020*/  MOV R11, R19 ;  /* 0x00000013000b7202 */ /* 0x000fe40000000f00 */
[----:B------:R-:W-:-:S07]  /*8030*/  MOV R21, R9 ;  /* 0x0000000900157202 */ /* 0x000fce0000000f00 */
[----:B------:R-:W-:Y:S05]  /*8040*/  WARPSYNC.COLLECTIVE R6, `(.L_x_3684) ;  /* 0x0000000006087348 */ /* 0x000fea0003c00000 */
[----:B------:R0:W1:Y:S02]  /*8050*/  SHFL.BFLY P3, R9, R11, R8, R7 ;  /* 0x0c0000080b097389 */ /* 0x0000640000060007 */
[----:B01----:R-:W-:Y:S01]  /*8060*/  ENDCOLLECTIVE ;  /* 0x000000000000791b */ /* 0x003fe20003800000 */
.L_x_3684:
[----:B------:R-:W-:-:S05]  /*8070*/  FADD.FTZ R21, R21, R16 ;  /* 0x0000001015157221 */ /* 0x000fca0000010000 */
[----:B------:R-:W-:Y:S02]  /*8080*/  MOV R11, R21 ;  /* 0x00000015000b7202 */ /* 0x000fe40000000f00 */
[----:B------:R-:W-:-:S07]  /*8090*/  MOV R14, R9 ;  /* 0x00000009000e7202 */ /* 0x000fce0000000f00 */
[----:B------:R-:W-:Y:S05]  /*80a0*/  WARPSYNC.COLLECTIVE R6, `(.L_x_3685) ;  /* 0x0000000006087348 */ /* 0x000fea0003c00000 */
[----:B------:R0:W1:Y:S02]  /*80b0*/  SHFL.BFLY P3, R9, R11, R8, R7 ;  /* 0x0c0000080b097389 */ /* 0x0000640000060007 */
[----:B01----:R-:W-:Y:S01]  /*80c0*/  ENDCOLLECTIVE ;  /* 0x000000000000791b */ /* 0x003fe20003800000 */
.L_x_3685:
[----:B------:R-:W-:Y:S01]  /*80d0*/  FADD.FTZ R16, R19, R14 ;  /* 0x0000000e13107221 */ /* 0x000fe20000010000 */
[----:B------:R-:W-:-:S04]  /*80e0*/  HFMA2.MMA R8, -RZ, RZ, 0, 1.1920928955078125e-07 ;  /* 0x00000002ff087435 */ /* 0x000fc800000001ff */
[----:B------:R-:W-:Y:S02]  /*80f0*/  MOV R11, R16 ;  /* 0x00000010000b7202 */ /* 0x000fe40000000f00 */
[----:B------:R-:W-:-:S07]  /*8100*/  MOV R18, R9 ;  /* 0x0000000900127202 */ /* 0x000fce0000000f00 */
[----:B------:R-:W-:Y:S05]  /*8110*/  WARPSYNC.COLLECTIVE R6, `(.L_x_3686) ;  /* 0x0000000006087348 */ /* 0x000fea0003c00000 */
[----:B------:R0:W1:Y:S02]  /*8120*/  SHFL.BFLY P3, R9, R11, R8, R7 ;  /* 0x0c0000080b097389 */ /* 0x0000640000060007 */
[----:B01----:R-:W-:Y:S01]  /*8130*/  ENDCOLLECTIVE ;  /* 0x000000000000791b */ /* 0x003fe20003800000 */
.L_x_3686:
[----:B------:R-:W-:-:S05]  /*8140*/  FADD.FTZ R18, R21, R18 ;  /* 0x0000001215127221 */ /* 0x000fca0000010000 */
[----:B------:R-:W-:Y:S02]  /*8150*/  MOV R11, R18 ;  /* 0x00000012000b7202 */ /* 0x000fe40000000f00 */
[----:B------:R-:W-:-:S07]  /*8160*/  MOV R19, R9 ;  /* 0x0000000900137202 */ /* 0x000fce0000000f00 */
[----:B------:R-:W-:Y:S05]  /*8170*/  WARPSYNC.COLLECTIVE R6, `(.L_x_3687) ;  /* 0x0000000006087348 */ /* 0x000fea0003c00000 */
[----:B------:R0:W1:Y:S02]  /*8180*/  SHFL.BFLY P3, R9, R11, R8, R7 ;  /* 0x0c0000080b097389 */ /* 0x0000640000060007 */
[----:B01----:R-:W-:Y:S01]  /*8190*/  ENDCOLLECTIVE ;  /* 0x000000000000791b */ /* 0x003fe20003800000 */
.L_x_3687:
[----:B------:R-:W-:Y:S01]  /*81a0*/  FADD.FTZ R14, R16, R19 ;  /* 0x00000013100e7221 */ /* 0x000fe20000010000 */
[----:B------:R-:W-:-:S04]  /*81b0*/  HFMA2.MMA R8, -RZ, RZ, 0, 5.9604644775390625e-08 ;  /* 0x00000001ff087435 */ /* 0x000fc800000001ff */
[----:B------:R-:W-:Y:S02]  /*81c0*/  MOV R11, R14 ;  /* 0x0000000e000b7202 */ /* 0x000fe40000000f00 */
[----:B------:R-:W-:-:S07]  /*81d0*/  MOV R21, R9 ;  /* 0x0000000900157202 */ /* 0x000fce0000000f00 */
[----:B------:R-:W-:Y:S05]  /*81e0*/  WARPSYNC.COLLECTIVE R6, `(.L_x_3688) ;  /* 0x0000000006087348 */ /* 0x000fea0003c00000 */
[----:B------:R0:W1:Y:S02]  /*81f0*/  SHFL.BFLY P3, R9, R11, R8, R7 ;  /* 0x0c0000080b097389 */ /* 0x0000640000060007 */
[----:B01----:R-:W-:Y:S01]  /*8200*/  ENDCOLLECTIVE ;  /* 0x000000000000791b */ /* 0x003fe20003800000 */
.L_x_3688:
        /* <DEDUP_REMOVED lines=11> */
.L_x_3689:
[----:B------:R-:W-:Y:S01]  /*82c0*/  FADD.FTZ R14, R14, R21 ;  /* 0x000000150e0e7221 */ /* 0x000fe20000010000 */
[----:B------:R-:W-:Y:S01]  /*82d0*/  HFMA2.MMA R8, -RZ, RZ, 0, 4.76837158203125e-07 ;  /* 0x00000008ff087435 */ /* 0x000fe200000001ff */
[----:B------:R-:W-:Y:S02]  /*82e0*/  MOV R11, R20 ;  /* 0x00000014000b7202 */ /* 0x000fe40000000f00 */
[----:B------:R-:W-:-:S08]  /*82f0*/  MOV R19, R9 ;  /* 0x0000000900137202 */ /* 0x000fd00000000f00 */
[----:B------:R-:W-:Y:S05]  /*8300*/  WARPSYNC.COLLECTIVE R6, `(.L_x_3690) ;  /* 0x0000000006087348 */ /* 0x000fea0003c00000 */
[----:B------:R0:W1:Y:S02]  /*8310*/  SHFL.BFLY P3, R9, R11, R8, R7 ;  /* 0x0c0000080b097389 */ /* 0x0000640000060007 */
[----:B01----:R-:W-:Y:S01]  /*8320*/  ENDCOLLECTIVE ;  /* 0x000000000000791b */ /* 0x003fe20003800000 */
.L_x_3690:
[----:B------:R-:W-:Y:S01]  /*8330*/  FADD.FTZ R16, R16, R19 ;  /* 0x0000001310107221 */ /* 0x000fe20000010000 */
[----:B------:R-:W-:Y:S02]  /*8340*/  MOV R11, R22 ;  /* 0x00000016000b7202 */ /* 0x000fe40000000f00 */
[----:B------:R-:W-:-:S07]  /*8350*/  MOV R23, R9 ;  /* 0x0000000900177202 */ /* 0x000fce0000000f00 */
[----:B------:R-:W-:Y:S05]  /*8360*/  WARPSYNC.COLLECTIVE R6, `(.L_x_3691) ;  /* 0x0000000006087348 */ /* 0x000fea0003c00000 */
[----:B------:R0:W1:Y:S02]  /*8370*/  SHFL.BFLY P3, R9, R11, R8, R7 ;  /* 0x0c0000080b097389 */ /* 0x0000640000060007 */
[----:B01----:R-:W-:Y:S01]  /*8380*/  ENDCOLLECTIVE ;  /* 0x000000000000791b */ /* 0x003fe20003800000 */
.L_x_3691:
[----:B------:R-:W-:Y:S01]  /*8390*/  FADD.FTZ R23, R23, R20 ;  /* 0x0000001417177221 */ /* 0x000fe20000010000 */
[----:B------:R-:W-:-:S04]  /*83a0*/  HFMA2.MMA R8, -RZ, RZ, 0, 2.384185791015625e-07 ;  /* 0x00000004ff087435 */ /* 0x000fc800000001ff */
[----:B------:R-:W-:Y:S02]  /*83b0*/  MOV R11, R23 ;  /* 0x00000017000b7202 */ /* 0x000fe40000000f00 */
[----:B------:R-:W-:-:S07]  /*83c0*/  MOV R25, R9 ;  /* 0x0000000900197202 */ /* 0x000fce0000000f00 */
[----:B------:R-:W-:Y:S05]  /*83d0*/  WARPSYNC.COLLECTIVE R6, `(.L_x_3692) ;  /* 0x0000000006087348 */ /* 0x000fea0003c00000 */
[----:B------:R0:W1:Y:S02]  /*83e0*/  SHFL.BFLY P3, R9, R11, R8, R7 ;  /* 0x0c0000080b097389 */ /* 0x0000640000060007 */
[----:B01----:R-:W-:Y:S01]  /*83f0*/  ENDCOLLECTIVE ;  /* 0x000000000000791b */ /* 0x003fe20003800000 */
.L_x_3692:
[----:B------:R-:W-:-:S05]  /*8400*/  FADD.FTZ R25, R25, R22 ;  /* 0x0000001619197221 */ /* 0x000fca0000010000 */
[----:B------:R-:W-:Y:S02]  /*8410*/  MOV R11, R25 ;  /* 0x00000019000b7202 */ /* 0x000fe40000000f00 */
[----:B------:R-:W-:-:S07]  /*8420*/  MOV R20, R9 ;  /* 0x0000000900147202 */ /* 0x000fce0000000f00 */
[----:B------:R-:W-:Y:S05]  /*8430*/  WARPSYNC.COLLECTIVE R6, `(.L_x_3693) ;  /* 0x0000000006087348 */ /* 0x000fea0003c00000 */
[----:B------:R0:W1:Y:S02]  /*8440*/  SHFL.BFLY P3, R9, R11, R8, R7 ;  /* 0x0c0000080b097389 */ /* 0x0000640000060007 */
[----:B01----:R-:W-:Y:S01]  /*8450*/  ENDCOLLECTIVE ;  /* 0x000000000000791b */ /* 0x003fe20003800000 */
.L_x_3693:
        /* <DEDUP_REMOVED lines=10> */
.L_x_3694:
[----:B------:R0:W1:Y:S04]  /*8500*/  @!P0 LDS R27, [R18] ;  /* 0x00000000121b8984 */ /* 0x0000680000000800 */
[----:B------:R0:W2:Y:S01]  /*8510*/  @!P0 LDS R28, [R18+0x500] ;  /* 0x00050000121c8984 */ /* 0x0000a20000000800 */
[----:B------:R-:W-:Y:S02]  /*8520*/  MOV R11, R22 ;  /* 0x00000016000b7202 */ /* 0x000fe40000000f00 */
[----:B------:R-:W-:-:S07]  /*8530*/  MOV R23, R9 ;  /* 0x0000000900177202 */ /* 0x000fce0000000f00 */
[----:B012---:R-:W-:Y:S05]  /*8540*/  WARPSYNC.COLLECTIVE R6, `(.L_x_3695) ;  /* 0x0000000006087348 */ /* 0x007fea0003c00000 */
[----:B------:R3:W4:Y:S02]  /*8550*/  SHFL.BFLY P3, R9, R11, R8, R7 ;  /* 0x0c0000080b097389 */ /* 0x0007240000060007 */
[----:B01234-:R-:W-:Y:S01]  /*8560*/  ENDCOLLECTIVE ;  /* 0x000000000000791b */ /* 0x01ffe20003800000 */
.L_x_3695:
        /* <DEDUP_REMOVED lines=9> */
.L_x_3696:
[----:B------:R-:W-:Y:S01]  /*8600*/  ISETP.NE.AND P0, PT, R63, RZ, PT ;  /* 0x000000ff3f00720c */ /* 0x000fe20003f05270 */
[----:B------:R-:W-:-:S05]  /*8610*/  FADD.FTZ R22, R22, R25 ;  /* 0x0000001916167221 */ /* 0x000fca0000010000 */
[----:B------:R-:W-:Y:S02]  /*8620*/  MOV R11, R22 ;  /* 0x00000016000b7202 */ /* 0x000fe40000000f00 */
[----:B------:R-:W-:-:S07]  /*8630*/  MOV R18, R9 ;  /* 0x0000000900127202 */ /* 0x000fce0000000f00 */
[----:B------:R-:W-:Y:S05]  /*8640*/  WARPSYNC.COLLECTIVE R6, `(.L_x_3697) ;  /* 0x0000000006087348 */ /* 0x000fea0003c00000 */
[----:B------:R0:W1:Y:S02]  /*8650*/  SHFL.BFLY P3, R9, R11, R8, R7 ;  /* 0x0c0000080b097389 */ /* 0x0000640000060007 */
[----:B01----:R-:W-:Y:S01]  /*8660*/  ENDCOLLECTIVE ;  /* 0x000000000000791b */ /* 0x003fe20003800000 */
.L_x_3697:
[----:B------:R-:W-:Y:S01]  /*8670*/  HFMA2.MMA R8, -RZ, RZ, 0, 4.76837158203125e-07 ;  /* 0x00000008ff087435 */ /* 0x000fe200000001ff */
[----:B------:R-:W-:Y:S02]  /*8680*/  MOV R11, R24 ;  /* 0x00000018000b7202 */ /* 0x000fe40000000f00 */
[----:B------:R-:W-:-:S08]  /*8690*/  MOV R25, R9 ;  /* 0x0000000900197202 */ /* 0x000fd00000000f00 */
[----:B------:R-:W-:Y:S05]  /*86a0*/  WARPSYNC.COLLECTIVE R6, `(.L_x_3698) ;  /* 0x0000000006087348 */ /* 0x000fea0003c00000 */
[----:B------:R0:W1:Y:S02]  /*86b0*/  SHFL.BFLY P3, R9, R11, R8, R7 ;  /* 0x0c0000080b097389 */ /* 0x0000640000060007 */
[----:B01----:R-:W-:Y:S01]  /*86c0*/  ENDCOLLECTIVE ;  /* 0x000000000000791b */ /* 0x003fe20003800000 */
.L_x_3698:
[----:B------:R-:W-:Y:S02]  /*86d0*/  MOV R11, R26 ;  /* 0x0000001a000b7202 */ /* 0x000fe40000000f00 */
[----:B------:R-:W-:-:S07]  /*86e0*/  MOV R27, R9 ;  /* 0x00000009001b7202 */ /* 0x000fce0000000f00 */
[----:B------:R-:W-:Y:S05]  /*86f0*/  WARPSYNC.COLLECTIVE R6, `(.L_x_3699) ;  /* 0x0000000006087348 */ /* 0x000fea0003c00000 */
[----:B------:R0:W1:Y:S02]  /*8700*/  SHFL.BFLY P3, R9, R11, R8, R7 ;  /* 0x0c0000080b097389 */ /* 0x0000640000060007 */
[----:B01----:R-:W-:Y:S01]  /*8710*/  ENDCOLLECTIVE ;  /* 0x000000000000791b */ /* 0x003fe20003800000 */
.L_x_3699:
[----:B------:R-:W-:Y:S01]  /*8720*/  FADD.FTZ R27, R27, R24 ;  /* 0x000000181b1b7221 */ /* 0x000fe20000010000 */
[----:B------:R-:W-:-:S04]  /*8730*/  HFMA2.MMA R8, -RZ, RZ, 0, 2.384185791015625e-07 ;  /* 0x00000004ff087435 */ /* 0x000fc800000001ff */
[----:B------:R-:W-:Y:S02]  /*8740*/  MOV R11, R27 ;  /* 0x0000001b000b7202 */ /* 0x000fe40000000f00 */
[----:B------:R-:W-:-:S07]  /*8750*/  MOV R29, R9 ;  /* 0x00000009001d7202 */ /* 0x000fce0000000f00 */
[----:B------:R-:W-:Y:S05]  /*8760*/  WARPSYNC.COLLECTIVE R6, `(.L_x_3700) ;  /* 0x0000000006087348 */ /* 0x000fea0003c00000 */
[----:B------:R0:W1:Y:S02]  /*8770*/  SHFL.BFLY P3, R9, R11, R8, R7 ;  /* 0x0c0000080b097389 */ /* 0x0000640000060007 */
[----:B01----:R-:W-:Y:S01]  /*8780*/  ENDCOLLECTIVE ;  /* 0x000000000000791b */ /* 0x003fe20003800000 */
.L_x_3700:
[----:B------:R-:W-:-:S05]  /*8790*/  FADD.FTZ R29, R29, R26 ;  /* 0x0000001a1d1d7221 */ /* 0x000fca0000010000 */
[----:B------:R-:W-:Y:S02]  /*87a0*/  MOV R11, R29 ;  /* 0x0000001d000b7202 */ /* 0x000fe40000000f00 */
[----:B------:R-:W-:-:S07]  /*87b0*/  MOV R24, R9 ;  /* 0x0000000900187202 */ /* 0x000fce0000000f00 */
[----:B------:R-:W-:Y:S05]  /*87c0*/  WARPSYNC.COLLECTIVE R6, `(.L_x_3701) ;  /* 0x0000000006087348 */ /* 0x000fea0003c00000 */
[----:B------:R0:W1:Y:S02]  /*87d0*/  SHFL.BFLY P3, R9, R11, R8, R7 ;  /* 0x0c0000080b097389 */ /* 0x0000640000060007 */
[----:B01----:R-:W-:Y:S01]  /*87e0*/  ENDCOLLECTIVE ;  /* 0x000000000000791b */ /* 0x003fe20003800000 */
.L_x_3701:
[----:B------:R-:W-:Y:S01]  /*87f0*/  FADD.FTZ R24, R27, R24 ;  /* 0x000000181b187221 */ /* 0x000fe20000010000 */
[----:B------:R-:W-:-:S04]  /*8800*/  HFMA2.MMA R8, -RZ, RZ, 0, 1.1920928955078125e-07 ;  /* 0x00000002ff087435 */ /* 0x000fc800000001ff */
[----:B------:R-:W-:Y:S02]  /*8810*/  MOV R11, R24 ;  /* 0x00000018000b7202 */ /* 0x000fe40000000f00 */
[----:B------:R-:W-:-:S07]  /*8820*/  MOV R26, R9 ;  /* 0x00000009001a7202 */ /* 0x000fce0000000f00 */
[----:B------:R-:W-:Y:S05]  /*8830*/  WARPSYNC.COLLECTIVE R6, `(.L_x_3702) ;  /* 0x0000000006087348 */ /* 0x000fea0003c00000 */
[----:B------:R0:W1:Y:S02]  /*8840*/  SHFL.BFLY P3, R9, R11, R8, R7 ;  /* 0x0c0000080b097389 */ /* 0x0000640000060007 */
[----:B01----:R-:W-:Y:S01]  /*8850*/  ENDCOLLECTIVE ;  /* 0x000000000000791b */ /* 0x003fe20003800000 */
.L_x_3702:
[----:B------:R-:W-:-:S05]  /*8860*/  FADD.FTZ R26, R29, R26 ;  /* 0x0000001a1d1a7221 */ /* 0x000fca0000010000 */
[----:B------:R-:W-:Y:S02]  /*8870*/  MOV R11, R26 ;  /* 0x0000001a000b7202 */ /* 0x000fe40000000f00 */
[----:B------:R-:W-:-:S07]  /*8880*/  MOV R27, R9 ;  /* 0x00000009001b7202 */ /* 0x000fce0000000f00 */
[----:B------:R-:W-:Y:S05]  /*8890*/  WARPSYNC.COLLECTIVE R6, `(.L_x_3703) ;  /* 0x0000000006087348 */ /* 0x000fea0003c00000 */
[----:B------:R0:W1:Y:S02]  /*88a0*/  SHFL.BFLY P3, R9, R11, R8, R7 ;  /* 0x0c0000080b097389 */ /* 0x0000640000060007 */
[----:B01----:R-:W-:Y:S01]  /*88b0*/  ENDCOLLECTIVE ;  /* 0x000000000000791b */ /* 0x003fe20003800000 */
.L_x_3703:
        /* <DEDUP_REMOVED lines=20> */
.L_x_3704:
        /* <DEDUP_REMOVED lines=13> */
.L_x_3705:
[----:B------:R-:W-:Y:S01]  /*8ad0*/  FADD.FTZ R13, R24, R13 ;  /* 0x0000000d180d7221 */ /* 0x000fe20000010000 */
[----:B------:R-:W-:Y:S06]  /*8ae0*/  BRA `(.L_x_3706) ;  /* 0xffffffe4000c7947 */ /* 0x000fec000383ffff */
.L_x_3707:
        /* <DEDUP_REMOVED lines=9> */
.L_x_3877:


//--------------------- .text._ZN13group_norm_v214gn_cuda_kernelI6__halfLi320ELi1ELi32ELi10ELi1024ELb0ELi1024ELi10ELi10ELi2ELb0ELi116ELb0ELb0ENS_16CompileConditionILi900EEEEEvPT_PKS4_S7_S7_flPfS8_Pj --------------------------
	.section	.text._ZN13group_norm_v214gn_cuda_kernelI6__halfLi320ELi1ELi32ELi10ELi1024ELb0ELi1024ELi10ELi10ELi2ELb0ELi116ELb0ELb0ENS_16CompileConditionILi900EEEEEvPT_PKS4_S7_S7_flPfS8_Pj,"ax",@progbits
	.align	128
        .global         _ZN13group_norm_v214gn_cuda_kernelI6__halfLi320ELi1ELi32ELi10ELi1024ELb0ELi1024ELi10ELi10ELi2ELb0ELi116ELb0ELb0ENS_16CompileConditionILi900EEEEEvPT_PKS4_S7_S7_flPfS8_Pj
        .type           _ZN13group_norm_v214gn_cuda_kernelI6__halfLi320ELi1ELi32ELi10ELi1024ELb0ELi1024ELi10ELi10ELi2ELb0ELi116ELb0ELb0ENS_16CompileConditionILi900EEEEEvPT_PKS4_S7_S7_flPfS8_Pj,@function
        .size           _ZN13group_norm_v214gn_cuda_kernelI6__halfLi320ELi1ELi32ELi10ELi1024ELb0ELi1024ELi10ELi10ELi2ELb0ELi116ELb0ELb0ENS_16CompileConditionILi900EEEEEvPT_PKS4_S7_S7_flPfS8_Pj,(.L_x_3878 - _ZN13group_norm_v214gn_cuda_kernelI6__halfLi320ELi1ELi32ELi10ELi1024ELb0ELi1024ELi10ELi10ELi2ELb0ELi116ELb0ELb0ENS_16CompileConditionILi900EEEEEvPT_PKS4_S7_S7_flPfS8_Pj)
        .other          _ZN13group_norm_v214gn_cuda_kernelI6__halfLi320ELi1ELi32ELi10ELi1024ELb0ELi1024ELi10ELi10ELi2ELb0ELi116ELb0ELb0ENS_16CompileConditionILi900EEEEEvPT_PKS4_S7_S7_flPfS8_Pj,@"STO_CUDA_ENTRY STV_DEFAULT"
_ZN13group_norm_v214gn_cuda_kernelI6__halfLi320ELi1ELi32ELi10ELi1024ELb0ELi1024ELi10ELi10ELi2ELb0ELi116ELb0ELb0ENS_16CompileConditionILi900EEEEEvPT_PKS4_S7_S7_flPfS8_Pj:
.text._ZN13group_norm_v214gn_cuda_kernelI6__halfLi320ELi1ELi32ELi10ELi1024ELb0ELi1024ELi10ELi10ELi2ELb0ELi116ELb0ELb0ENS_16CompileConditionILi900EEEEEvPT_PKS4_S7_S7_flPfS8_Pj:
        /* <DEDUP_REMOVED lines=39> */
[C---:B------:R-:W-:Y:S02]  /*0270*/  IADD3 R16, P0, R20.reuse, UR4, RZ ;  /* 0x0000000414107c10 */ /* 0x040fe4000ff1e0ff */
[----:B------:R-:W-:Y:S02]  /*0280*/  IADD3 R20, P1, R20, UR8, RZ ;  /* 0x0000000814147c10 */ /* 0x000fe4000ff3e0ff */
[C---:B------:R-:W-:Y:S02]  /*0290*/  IADD3.X R17, R3.reuse, UR5, RZ, P0, !PT ;  /* 0x0000000503117c10 */ /* 0x040fe400087fe4ff */
[----:B------:R-:W-:-:S03]  /*02a0*/  IADD3.X R21, R3, UR9, RZ, P1, !PT ;  /* 0x0000000903157c10 */ /* 0x000fc60008ffe4ff */
[----:B------:R4:W5:Y:S04]  /*02b0*/  LDG.E.CONSTANT R8, desc[UR6][R16.64] ;  /* 0x0000000610087981 */ /* 0x000968000c1e9900 */
[----:B------:R1:W5:Y:S01]  /*02c0*/  LDG.E.CONSTANT R9, desc[UR6][R20.64] ;  /* 0x0000000614097981 */ /* 0x000362000c1e9900 */
[--C-:B--2---:R-:W-:Y:S02]  /*02d0*/  HADD2.F32 R3, -RZ, R11.reuse.H0_H0 ;  /* 0x2000000bff037230 */ /* 0x104fe40000004100 */
[----:B------:R-:W-:-:S03]  /*02e0*/  HADD2.F32 R11, -RZ, R11.H1_H1 ;  /* 0x3000000bff0b7230 */ /* 0x000fc60000004100 */
[----:B0-----:R-:W-:Y:S01]  /*02f0*/  FADD.FTZ R12, RZ, R3 ;  /* 0x00000003ff0c7221 */ /* 0x001fe20000010000 */
[----:B------:R-:W-:Y:S01]  /*0300*/  FFMA.FTZ R32, R3, R3, RZ ;  /* 0x0000000303207223 */ /* 0x000fe200000100ff */
[--C-:B---3--:R-:W-:Y:S02]  /*0310*/  HADD2.F32 R13, -RZ, R15.reuse.H0_H0 ;  /* 0x2000000fff0d7230 */ /* 0x108fe40000004100 */
[----:B------:R-:W-:Y:S01]  /*0320*/  FADD.FTZ R12, R12, R11 ;  /* 0x0000000b0c0c7221 */ /* 0x000fe20000010000 */
[----:B------:R-:W-:Y:S01]  /*0330*/  FFMA.FTZ R32, R11, R11, R32 ;  /* 0x0000000b0b207223 */ /* 0x000fe20000010020 */
[----:B------:R-:W-:Y:S02]  /*0340*/  HADD2.F32 R15, -RZ, R15.H1_H1 ;  /* 0x3000000fff0f7230 */ /* 0x000fe40000004100 */
[----:B------:R-:W-:Y:S01]  /*0350*/  FADD.FTZ R12, R12, R13 ;  /* 0x0000000d0c0c7221 */ /* 0x000fe20000010000 */
[----:B------:R-:W-:Y:S01]  /*0360*/  FFMA.FTZ R32, R13, R13, R32 ;  /* 0x0000000d0d207223 */ /* 0x000fe20000010020 */
[----:B----4-:R-:W-:-:S02]  /*0370*/  HADD2.F32 R17, -RZ, R19.H0_H0 ;  /* 0x20000013ff117230 */ /* 0x010fc40000004100 */
[----:B------:R-:W-:Y:S01]  /*0380*/  FADD.FTZ R12, R12, R15 ;  /* 0x0000000f0c0c7221 */ /* 0x000fe20000010000 */
[----:B------:R-:W-:Y:S01]  /*0390*/  FFMA.FTZ R32, R15, R15, R32 ;  /* 0x0000000f0f207223 */ /* 0x000fe20000010020 */
[----:B------:R-:W-:Y:S02]  /*03a0*/  HADD2.F32 R19, -RZ, R19.H1_H1 ;  /* 0x30000013ff137230 */ /* 0x000fe40000004100 */
[----:B------:R-:W-:Y:S01]  /*03b0*/  FADD.FTZ R12, R12, R17 ;  /* 0x000000110c0c7221 */ /* 0x000fe20000010000 */
[----:B------:R-:W-:Y:S01]  /*03c0*/  FFMA.FTZ R32, R17, R17, R32 ;  /* 0x0000001111207223 */ /* 0x000fe20000010020 */
[--C-:B-1----:R-:W-:Y:S02]  /*03d0*/  HADD2.F32 R21, -RZ, R23.reuse.H0_H0 ;  /* 0x20000017ff157230 */ /* 0x102fe40000004100 */
[----:B------:R-:W-:Y:S01]  /*03e0*/  FADD.FTZ R12, R12, R19 ;  /* 0x000000130c0c7221 */ /* 0x000fe20000010000 */
[----:B------:R-:W-:Y:S01]  /*03f0*/  FFMA.FTZ R32, R19, R19, R32 ;  /* 0x0000001313207223 */ /* 0x000fe20000010020 */
[----:B------:R-:W-:-:S02]  /*0400*/  HADD2.F32 R23, -RZ, R23.H1_H1 ;  /* 0x30000017ff177230 */ /* 0x000fc40000004100 */
[----:B------:R-:W-:Y:S01]  /*0410*/  FADD.FTZ R12, R12, R21 ;  /* 0x000000150c0c7221 */ /* 0x000fe20000010000 */
[----:B------:R-:W-:Y:S01]  /*0420*/  FFMA.FTZ R32, R21, R21, R32 ;  /* 0x0000001515207223 */ /* 0x000fe20000010020 */
[--C-:B------:R-:W-:Y:S02]  /*0430*/  HADD2.F32 R25, -RZ, R27.reuse.H0_H0 ;  /* 0x2000001bff197230 */ /* 0x100fe40000004100 */
[----:B------:R-:W-:Y:S01]  /*0440*/  FADD.FTZ R12, R12, R23 ;  /* 0x000000170c0c7221 */ /* 0x000fe20000010000 */
[----:B------:R-:W-:Y:S01]  /*0450*/  FFMA.FTZ R32, R23, R23, R32 ;  /* 0x0000001717207223 */ /* 0x000fe20000010020 */
[----:B------:R-:W-:Y:S02]  /*0460*/  HADD2.F32 R27, -RZ, R27.H1_H1 ;  /* 0x3000001bff1b7230 */ /* 0x000fe40000004100 */
[----:B------:R-:W-:Y:S01]  /*0470*/  FADD.FTZ R12, R12, R25 ;  /* 0x000000190c0c7221 */ /* 0x000fe20000010000 */
[----:B------:R-:W-:Y:S01]  /*0480*/  FFMA.FTZ R32, R25, R25, R32 ;  /* 0x0000001919207223 */ /* 0x000fe20000010020 */
[----:B------:R-:W-:-:S02]  /*0490*/  HADD2.F32 R29, -RZ, R31.H0_H0 ;  /* 0x2000001fff1d7230 */ /* 0x000fc40000004100 */
[----:B------:R-:W-:Y:S01]  /*04a0*/  FADD.FTZ R12, R12, R27 ;  /* 0x0000001b0c0c7221 */ /* 0x000fe20000010000 */
[----:B------:R-:W-:Y:S01]  /*04b0*/  FFMA.FTZ R32, R27, R27, R32 ;  /* 0x0000001b1b207223 */ /* 0x000fe20000010020 */
[----:B------:R-:W-:Y:S02]  /*04c0*/  HADD2.F32 R31, -RZ, R31.H1_H1 ;  /* 0x3000001fff1f7230 */ /* 0x000fe40000004100 */
[----:B------:R-:W-:Y:S01]  /*04d0*/  FADD.FTZ R12, R12, R29 ;  /* 0x0000001d0c0c7221 */ /* 0x000fe20000010000 */
[----:B------:R-:W-:Y:S01]  /*04e0*/  FFMA.FTZ R32, R29, R29, R32 ;  /* 0x0000001d1d207223 */ /* 0x000fe20000010020 */
[--C-:B------:R-:W-:Y:S02]  /*04f0*/  HADD2.F32 R37, -RZ, R39.reuse.H0_H0 ;  /* 0x20000027ff257230 */ /* 0x100fe40000004100 */
        /* <DEDUP_REMOVED lines=114> */
[----:B0-----:R0:W2:Y:S02]  /*0c20*/  SHFL.BFLY PT, R34, R44, 0x1, 0x1f ;  /* 0x0c201f002c227f89 */ /* 0x0010a400000e0000 */
[----:B01----:R-:W-:-:S07]  /*0c30*/  FADD.FTZ R40, R33, R40 ;  /* 0x0000002821287221 */ /* 0x003fce0000010000 */
.L_x_3720:
[----:B------:R-:W-:Y:S01]  /*0c40*/  ISETP.NE.AND P0, PT, R30, RZ, PT ;  /* 0x000000ff1e00720c */ /* 0x000fe20003f05270 */
[----:B--2---:R-:W-:-:S12]  /*0c50*/  FADD.FTZ R34, R44, R34 ;  /* 0x000000222c227221 */ /* 0x004fd80000010000 */
[----:B------:R-:W0:Y:S01]  /*0c60*/  @!P0 S2R R36, SR_CgaCtaId ;  /* 0x0000000000248919 */ /* 0x000e220000008800 */
[----:B------:R-:W-:Y:S01]  /*0c70*/  @!P0 FMUL.FTZ R32, R40, 9.7656251455191522837e-05 ;  /* 0x38cccccd28208820 */ /* 0x000fe20000410000 */
[----:B------:R-:W-:-:S03]  /*0c80*/  @!P0 MOV R35, 0x400 ;  /* 0x0000040000238802 */ /* 0x000fc60000000f00 */
[----:B------:R-:W-:-:S04]  /*0c90*/  @!P0 FMUL.FTZ R33, R32, R32 ;  /* 0x0000002020218220 */ /* 0x000fc80000410000 */
[----:B------:R-:W-:-:S05]  /*0ca0*/  @!P0 FFMA.FTZ R33, R34, 9.7656251455191522837e-05, -R33 ;  /* 0x38cccccd22218823 */ /* 0x000fca0000010821 */
[----:B------:R-:W-:Y:S02]  /*0cb0*/  @!P0 FMNMX.FTZ R33, RZ, R33, !PT ;  /* 0x00000021ff218209 */ /* 0x000fe40007810000 */
[----:B0-----:R-:W-:-:S05]  /*0cc0*/  @!P0 LEA R35, R36, R35, 0x18 ;  /* 0x0000002324238211 */ /* 0x001fca00078ec0ff */
[----:B------:R0:W-:Y:S02]  /*0cd0*/  @!P0 STS.64 [R35+0x50], R32 ;  /* 0x0000502023008388 */ /* 0x0001e40000000a00 */
.L_x_3708:
        /* <DEDUP_REMOVED lines=12> */
[----:B0-----:R-:W0:Y:S01]  /*0da0*/  LDC.64 R34, c[0x0][0x240] ;  /* 0x00009000ff227b82 */ /* 0x001e220000000a00 */
[----:B-1----:R-:W-:Y:S02]  /*0db0*/  ULEA UR4, UR5, UR4, 0x18 ;  /* 0x0000000405047291 */ /* 0x002fe4000f8ec03f */
[----:B0-----:R-:W-:-:S07]  /*0dc0*/  IMAD.WIDE.U32 R34, R30, 0x8, R34 ;  /* 0x000000081e227825 */ /* 0x001fce00078e0022 */
[----:B------:R-:W0:Y:S04]  /*0dd0*/  LDS.64 R32, [UR4+0x50] ;  /* 0x00005004ff207984 */ /* 0x000e280008000a00 */
[----:B0-----:R1:W-:Y:S02]  /*0de0*/  STG.E.64 desc[UR6][R34.64], R32 ;  /* 0x0000002022007986 */ /* 0x0013e4000c101b06 */
.L_x_3711:
[----:B------:R-:W-:Y:S05]  /*0df0*/  BSYNC B0 ;  /* 0x0000000000007941 */ /* 0x000fea0003800000 */
.L_x_3710:
[----:B------:R-:W2:Y:S01]  /*0e00*/  S2UR UR5, SR_CgaCtaId ;  /* 0x00000000000579c3 */ /* 0x000ea20000008800 */
[----:B------:R-:W-:Y:S01]  /*0e10*/  IADD3 R24, RZ, -R24, RZ ;  /* 0x80000018ff187210 */ /* 0x000fe20007ffe0ff */
[----:B------:R-:W-:Y:S01]  /*0e20*/  UMOV UR4, 0x400 ;  /* 0x0000040000047882 */ /* 0x000fe20000000000 */
[----:B01----:R-:W-:Y:S01]  /*0e30*/  IMAD.WIDE.U32 R32, R26, -0x33333333, RZ ;  /* 0xcccccccd1a207825 */ /* 0x003fe200078e00ff */
[----:B------:R-:W-:Y:S01]  /*0e40*/  UIADD3 UR4, UR4, 0x50, URZ ;  /* 0x0000005004047890 */ /* 0x000fe2000fffe03f */
[----:B------:R-:W-:Y:S02]  /*0e50*/  MOV R32, R24 ;  /* 0x0000001800207202 */ /* 0x000fe40000000f00 */
[----:B------:R-:W-:Y:S02]  /*0e60*/  HADD2.F32 R24, -RZ, R2.H0_H0 ;  /* 0x20000002ff187230 */ /* 0x000fe40000004100 */
[----:B------:R-:W-:Y:S01]  /*0e70*/  LEA.HI R32, R33, R32, RZ, 0x1d ;  /* 0x0000002021207211 */ /* 0x000fe200078fe8ff */
[----:B------:R-:W-:-:S02]  /*0e80*/  HADD2.F32 R26, -RZ, R6.H1_H1 ;  /* 0x30000006ff1a7230 */ /* 0x000fc40000004100 */
[----:B-----5:R-:W-:Y:S01]  /*0e90*/  HADD2.F32 R30, -RZ, R8.H1_H1 ;  /* 0x30000008ff1e7230 */ /* 0x020fe20000004100 */
[----:B--2---:R-:W-:-:S06]  /*0ea0*/  ULEA UR4, UR5, UR4, 0x18 ;  /* 0x0000000405047291 */ /* 0x004fcc000f8ec03f */
[----:B------:R-:W-:Y:S01]  /*0eb0*/  LEA R32, R32, UR4, 0x3 ;  /* 0x0000000420207c11 */ /* 0x000fe2000f8e18ff */
[----:B------:R-:W-:Y:S02]  /*0ec0*/  ULDC.64 UR4, c[0x0][0x210] ;  /* 0x0000840000047ab9 */ /* 0x000fe40000000a00 */
[C---:B------:R-:W-:Y:S01]  /*0ed0*/  LEA R34, P0, R0.reuse, UR4, 0x1 ;  /* 0x0000000400227c11 */ /* 0x040fe2000f8008ff */
[----:B------:R-:W-:Y:S02]  /*0ee0*/  ULDC UR4, c[0x0][0x230] ;  /* 0x00008c0000047ab9 */ /* 0x000fe40000000800 */
[----:B------:R-:W0:Y:S01]  /*0ef0*/  LDS.64 R32, [R32] ;  /* 0x0000000020207984 */ /* 0x000e220000000a00 */
[----:B------:R-:W-:Y:S01]  /*0f00*/  LEA.HI.X R35, R0, UR5, R5, 0x1, P0 ;  /* 0x0000000500237c11 */ /* 0x000fe200080f0c05 */
[----:B------:R-:W-:Y:S02]  /*0f10*/  HADD2.F32 R5, -RZ, R2.H1_H1 ;  /* 0x30000002ff057230 */ /* 0x000fe40000004100 */
[----:B------:R-:W-:-:S02]  /*0f20*/  HADD2.F32 R2, -RZ, R6.H0_H0 ;  /* 0x20000006ff027230 */ /* 0x000fc40000004100 */
[--C-:B------:R-:W-:Y:S02]  /*0f30*/  HADD2.F32 R6, -RZ, R7.reuse.H0_H0 ;  /* 0x20000007ff067230 */ /* 0x100fe40000004100 */
[--C-:B------:R-:W-:Y:S02]  /*0f40*/  HADD2.F32 R0, -RZ, R4.reuse.H0_H0 ;  /* 0x20000004ff007230 */ /* 0x100fe40000004100 */
[----:B------:R-:W-:Y:S02]  /*0f50*/  HADD2.F32 R4, -RZ, R4.H1_H1 ;  /* 0x30000004ff047230 */ /* 0x000fe40000004100 */
[----:B------:R-:W-:Y:S02]  /*0f60*/  HADD2.F32 R7, -RZ, R7.H1_H1 ;  /* 0x30000007ff077230 */ /* 0x000fe40000004100 */
[----:B0-----:R-:W-:Y:S01]  /*0f70*/  FADD.FTZ R33, R33, UR4 ;  /* 0x0000000421217e21 */ /* 0x001fe20008010000 */
[--C-:B------:R-:W-:Y:S01]  /*0f80*/  FADD.FTZ R3, R3, -R32.reuse ;  /* 0x8000002003037221 */ /* 0x100fe20000010000 */
[--C-:B------:R-:W-:Y:S01]  /*0f90*/  FADD.FTZ R11, R11, -R32.reuse ;  /* 0x800000200b0b7221 */ /* 0x100fe20000010000 */
[--C-:B------:R-:W-:Y:S01]  /*0fa0*/  FADD.FTZ R13, R13, -R32.reuse ;  /* 0x800000200d0d7221 */ /* 0x100fe20000010000 */
[----:B------:R0:W1:Y:S01]  /*0fb0*/  MUFU.RSQ R28, R33 ;  /* 0x00000021001c7308 */ /* 0x0000620000001400 */
        /* <DEDUP_REMOVED lines=8> */
[----:B0-----:R-:W-:Y:S01]  /*1040*/  FADD.FTZ R33, R6, -R32 ;  /* 0x8000002006217221 */ /* 0x001fe20000010000 */
[----:B------:R-:W-:-:S02]  /*1050*/  HADD2.F32 R6, -RZ, R8.H0_H0 ;  /* 0x20000008ff067230 */ /* 0x000fc40000004100 */
[--C-:B------:R-:W-:Y:S01]  /*1060*/  FADD.FTZ R37, R37, -R32.reuse ;  /* 0x8000002025257221 */ /* 0x100fe20000010000 */
[--C-:B------:R-:W-:Y:S01]  /*1070*/  FADD.FTZ R39, R39, -R32.reuse ;  /* 0x8000002027277221 */ /* 0x100fe20000010000 */
[--C-:B------:R-:W-:Y:S01]  /*1080*/  FADD.FTZ R5, R5, -R32.reuse ;  /* 0x8000002005057221 */ /* 0x100fe20000010000 */
[--C-:B------:R-:W-:Y:S02]  /*1090*/  HADD2.F32 R8, -RZ, R9.reuse.H0_H0 ;  /* 0x20000009ff087230 */ /* 0x100fe40000004100 */
        /* <DEDUP_REMOVED lines=17> */
[----:B------:R-:W-:-:S02]  /*11b0*/  HADD2.F32 R9, -RZ, R9.H1_H1 ;  /* 0x30000009ff097230 */ /* 0x000fc40000004100 */
[----:B-1----:R-:W-:Y:S01]  /*11c0*/  FMUL.FTZ R3, R3, R28 ;  /* 0x0000001c03037220 */ /* 0x002fe20000410000 */
        /* <DEDUP_REMOVED lines=14> */
[--C-:B------:R-:W-:Y:S01]  /*12b0*/  FFMA.FTZ R3, R3, R6, R8.reuse ;  /* 0x0000000603037223 */ /* 0x100fe20000010008 */
[--C-:B------:R-:W-:Y:S01]  /*12c0*/  FFMA.FTZ R32, R32, R30, R9.reuse ;  /* 0x0000001e20207223 */ /* 0x100fe20000010009 */
[C-C-:B------:R-:W-:Y:S01]  /*12d0*/  FFMA.FTZ R13, R6.reuse, R13, R8.reuse ;  /* 0x0000000d060d7223 */ /* 0x140fe20000010008 */
[--C-:B------:R-:W-:Y:S01]  /*12e0*/  FFMA.FTZ R17, R6, R17, R8.reuse ;  /* 0x0000001106117223 */ /* 0x100fe20000010008 */
[C-C-:B------:R-:W-:Y:S01]  /*12f0*/  FFMA.FTZ R0, R30.reuse, R15, R9.reuse ;  /* 0x0000000f1e007223 */ /* 0x140fe20000010009 */
[--C-:B------:R-:W-:Y:S01]  /*1300*/  FFMA.FTZ R36, R30, R36, R9.reuse ;  /* 0x000000241e247223 */ /* 0x100fe20000010009 */
[C-C-:B------:R-:W-:Y:S01]  /*1310*/  FFMA.FTZ R21, R6.reuse, R21, R8.reuse ;  /* 0x0000001506157223 */ /* 0x140fe20000010008 */
[C-C-:B------:R-:W-:Y:S01]  /*1320*/  FFMA.FTZ R29, R6.reuse, R29, R8.reuse ;  /* 0x0000001d061d7223 */ /* 0x140fe20000010008 */
[--C-:B------:R-:W-:Y:S01]  /*1330*/  FFMA.FTZ R37, R6, R37, R8.reuse ;  /* 0x0000002506257223 */ /* 0x100fe20000010008 */
[C-C-:B------:R-:W-:Y:S01]  /*1340*/  FFMA.FTZ R38, R30.reuse, R38, R9.reuse ;  /* 0x000000261e267223 */ /* 0x140fe20000010009 */
[C-C-:B------:R-:W-:Y:S01]  /*1350*/  FFMA.FTZ R42, R30.reuse, R42, R9.reuse ;  /* 0x0000002a1e2a7223 */ /* 0x140fe20000010009 */
[--C-:B------:R-:W-:Y:S01]  /*1360*/  FFMA.FTZ R44, R30, R44, R9.reuse ;  /* 0x0000002c1e2c7223 */ /* 0x100fe20000010009 */
        /* <DEDUP_REMOVED lines=21> */
[--C-:B------:R-:W-:Y:S01]  /*14c0*/  FFMA.FTZ R25, R6, R25, R8.reuse ;  /* 0x0000001906197223 */ /* 0x100fe20000010008 */
[----:B------:R-:W-:Y:S01]  /*14d0*/  F2FP.F16.F32.PACK_AB R37, R44, R37 ;  /* 0x000000252c25723e */ /* 0x000fe200000000ff */
[C-C-:B------:R-:W-:Y:S01]  /*14e0*/  FFMA.FTZ R41, R6.reuse, R41, R8.reuse ;  /* 0x0000002906297223 */ /* 0x140fe20000010008 */
[C-C-:B------:R-:W-:Y:S01]  /*14f0*/  FFMA.FTZ R45, R6.reuse, R45, R8.reuse ;  /* 0x0000002d062d7223 */ /* 0x140fe20000010008 */
[--C-:B------:R-:W-:Y:S01]  /*1500*/  FFMA.FTZ R19, R6, R19, R8.reuse ;  /* 0x0000001306137223 */ /* 0x100fe20000010008 */
[C-C-:B------:R-:W-:Y:S01]  /*1510*/  FFMA.FTZ R40, R30.reuse, R40, R9.reuse ;  /* 0x000000281e287223 */ /* 0x140fe20000010009 */
[C-C-:B------:R-:W-:Y:S01]  /*1520*/  FFMA.FTZ R2, R30.reuse, R43, R9.reuse ;  /* 0x0000002b1e027223 */ /* 0x140fe20000010009 */
[C-C-:B------:R-:W-:Y:S01]  /*1530*/  FFMA.FTZ R10, R30.reuse, R10, R9.reuse ;  /* 0x0000000a1e0a7223 */ /* 0x140fe20000010009 */
[----:B------:R-:W-:Y:S01]  /*1540*/  FFMA.FTZ R18, R30, R18, R9 ;  /* 0x000000121e127223 */ /* 0x000fe20000010009 */
[----:B------:R-:W-:Y:S01]  /*1550*/  FMUL.FTZ R28, R28, R7 ;  /* 0x000000071c1c7220 */ /* 0x000fe20000410000 */
[C-C-:B------:R-:W-:Y:S01]  /*1560*/  FFMA.FTZ R11, R6.reuse, R11, R8.reuse ;  /* 0x0000000b060b7223 */ /* 0x140fe20000010008 */
[C-C-:B------:R-:W-:Y:S01]  /*1570*/  FFMA.FTZ R23, R6.reuse, R23, R8.reuse ;  /* 0x0000001706177223 */ /* 0x140fe20000010008 */
[C-C-:B------:R-:W-:Y:S01]  /*1580*/  FFMA.FTZ R27, R6.reuse, R27, R8.reuse ;  /* 0x0000001b061b7223 */ /* 0x140fe20000010008 */
[C-C-:B------:R-:W-:Y:S01]  /*1590*/  FFMA.FTZ R5, R6.reuse, R5, R8.reuse ;  /* 0x0000000506057223 */ /* 0x140fe20000010008 */
[C-C-:B------:R-:W-:Y:S01]  /*15a0*/  FFMA.FTZ R31, R6.reuse, R31, R8.reuse ;  /* 0x0000001f061f7223 */ /* 0x140fe20000010008 */
[----:B------:R-:W-:Y:S01]  /*15b0*/  FFMA.FTZ R33, R6, R33, R8 ;  /* 0x0000002106217223 */ /* 0x000fe20000010008 */
[----:B------:R-:W-:Y:S01]  /*15c0*/  PRMT R6, R3, 0x7632, R6 ;  /* 0x0000763203067816 */ /* 0x000fe20000000006 */
[----:B------:R0:W-:Y:S01]  /*15d0*/  STG.E.U16 desc[UR6][R34.64], R3 ;  /* 0x0000000322007986 */ /* 0x0001e2000c101506 */
[----:B------:R-:W-:Y:S01]  /*15e0*/  PRMT R7, R0, 0x7632, R7 ;  /* 0x0000763200077816 */ /* 0x000fe20000000007 */
[--C-:B------:R-:W-:Y:S01]  /*15f0*/  FFMA.FTZ R14, R30, R14, R9.reuse ;  /* 0x0000000e1e0e7223 */ /* 0x100fe20000010009 */
[----:B------:R-:W-:Y:S01]  /*1600*/  PRMT R8, R17, 0x7632, R8 ;  /* 0x0000763211087816 */ /* 0x000fe20000000008 */
[----:B------:R1:W-:Y:S01]  /*1610*/  STG.E.U16 desc[UR6][R34.64+0xa000], R0 ;  /* 0x00a0000022007986 */ /* 0x0003e2000c101506 */
[----:B------:R-:W-:Y:S01]  /*1620*/  F2FP.F16.F32.PACK_AB R25, R40, R25 ;  /* 0x000000192819723e */ /* 0x000fe200000000ff */
[--C-:B------:R-:W-:Y:S01]  /*1630*/  FFMA.FTZ R22, R30, R22, R9.reuse ;  /* 0x000000161e167223 */ /* 0x100fe20000010009 */
[----:B------:R-:W-:Y:S01]  /*1640*/  F2FP.F16.F32.PACK_AB R2, R2, R41 ;  /* 0x000000290202723e */ /* 0x000fe200000000ff */
[----:B------:R2:W-:Y:S01]  /*1650*/  STG.E.U16 desc[UR6][R34.64+0x14000], R17 ;  /* 0x0140001122007986 */ /* 0x0005e2000c101506 */
[----:B------:R-:W-:Y:S01]  /*1660*/  F2FP.F16.F32.PACK_AB R10, R10, R45 ;  /* 0x0000002d0a0a723e */ /* 0x000fe200000000ff */
[--C-:B------:R-:W-:Y:S01]  /*1670*/  FFMA.FTZ R12, R30, R12, R9.reuse ;  /* 0x0000000c1e0c7223 */ /* 0x100fe20000010009 */
[----:B------:R-:W-:Y:S01]  /*1680*/  F2FP.F16.F32.PACK_AB R18, R18, R19 ;  /* 0x000000131212723e */ /* 0x000fe200000000ff */
[C---:B------:R-:W-:Y:S01]  /*1690*/  FFMA.FTZ R4, R30.reuse, R4, R9 ;  /* 0x000000041e047223 */ /* 0x040fe20000010009 */
[----:B0-----:R-:W-:Y:S01]  /*16a0*/  PRMT R3, R21, 0x7632, R3 ;  /* 0x0000763215037816 */ /* 0x001fe20000000003 */
[C-C-:B------:R-:W-:Y:S01]  /*16b0*/  FFMA.FTZ R26, R30.reuse, R26, R9.reuse ;  /* 0x0000001a1e1a7223 */ /* 0x140fe20000010009 */
[----:B------:R-:W-:Y:S01]  /*16c0*/  FFMA.FTZ R28, R30, R28, R9 ;  /* 0x0000001c1e1c7223 */ /* 0x000fe20000010009 */
[----:B-1----:R-:W-:Y:S01]  /*16d0*/  PRMT R0, R29, 0x7632, R0 ;  /* 0x000076321d007816 */ /* 0x002fe20000000000 */
[----:B------:R0:W-:Y:S01]  /*16e0*/  STG.E.U16 desc[UR6][R34.64+0x2], R6 ;  /* 0x0000020622007986 */ /* 0x0001e2000c101506 */
[----:B------:R-:W-:-:S02]  /*16f0*/  F2FP.F16.F32.PACK_AB R11, R14, R11 ;  /* 0x0000000b0e0b723e */ /* 0x000fc400000000ff */
[----:B--2---:R-:W-:Y:S01]  /*1700*/  PRMT R17, R37, 0x7632, R17 ;  /* 0x0000763225117816 */ /* 0x004fe20000000011 */
[----:B------:R1:W-:Y:S01]  /*1710*/  STG.E.U16 desc[UR6][R34.64+0x1e002], R3 ;  /* 0x01e0020322007986 */ /* 0x0003e2000c101506 */
[----:B------:R-:W-:Y:S02]  /*1720*/  F2FP.F16.F32.PACK_AB R22, R22, R23 ;  /* 0x000000171616723e */ /* 0x000fe400000000ff */
[----:B------:R-:W-:Y:S01]  /*1730*/  F2FP.F16.F32.PACK_AB R12, R12, R27 ;  /* 0x0000001b0c0c723e */ /* 0x000fe200000000ff */
[----:B------:R2:W-:Y:S01]  /*1740*/  STG.E.U16 desc[UR6][R34.64+0x32002], R0 ;  /* 0x0320020022007986 */ /* 0x0005e2000c101506 */
[----:B------:R-:W-:Y:S02]  /*1750*/  F2FP.F16.F32.PACK_AB R4, R4, R5 ;  /* 0x000000050404723e */ /* 0x000fe400000000ff */
[----:B------:R-:W-:Y:S01]  /*1760*/  F2FP.F16.F32.PACK_AB R26, R26, R31 ;  /* 0x0000001f1a1a723e */ /* 0x000fe200000000ff */
[----:B------:R3:W-:Y:S01]  /*1770*/  STG.E.U16 desc[UR6][R34.64+0x3c002], R17 ;  /* 0x03c0021122007986 */ /* 0x0007e2000c101506 */
[----:B0-----:R-:W-:-:S02]  /*1780*/  PRMT R6, R25, 0x7632, R6 ;  /* 0x0000763219067816 */ /* 0x001fc40000000006 */
[----:B------:R-:W-:Y:S01]  /*1790*/  F2FP.F16.F32.PACK_AB R28, R28, R33 ;  /* 0x000000211c1c723e */ /* 0x000fe200000000ff */
[----:B------:R0:W-:Y:S01]  /*17a0*/  STG.E.U16 desc[UR6][R34.64+0x46000], R2 ;  /* 0x0460000222007986 */ /* 0x0001e2000c101506 */
[----:B-1----:R-:W-:Y:S02]  /*17b0*/  PRMT R3, R2, 0x7632, R3 ;  /* 0x0000763202037816 */ /* 0x002fe40000000003 */
[----:B------:R-:W-:Y:S01]  /*17c0*/  PRMT R5, R28, 0x7632, R5 ;  /* 0x000076321c057816 */ /* 0x000fe20000000005 */
[----:B------:R1:W-:Y:S01]  /*17d0*/  STG.E.U16 desc[UR6][R34.64+0x28002], R6 ;  /* 0x0280020622007986 */ /* 0x0003e2000c101506 */
[----:B--2---:R-:W-:Y:S02]  /*17e0*/  PRMT R0, R10, 0x7632, R0 ;  /* 0x000076320a007816 */ /* 0x004fe40000000000 */
[----:B---3--:R-:W-:Y:S01]  /*17f0*/  PRMT R17, R18, 0x7632, R17 ;  /* 0x0000763212117816 */ /* 0x008fe20000000011 */
[----:B------:R2:W-:Y:S01]  /*1800*/  STG.E.U16 desc[UR6][R34.64+0x46002], R3 ;  /* 0x0460020322007986 */ /* 0x0005e2000c101506 */
[----:B0-----:R-:W-:-:S03]  /*1810*/  PRMT R2, R12, 0x7632, R2 ;  /* 0x000076320c027816 */ /* 0x001fc60000000002 */
[----:B------:R0:W-:Y:S01]  /*1820*/  STG.E.U16 desc[UR6][R34.64+0x50002], R0 ;  /* 0x0500020022007986 */ /* 0x0001e2000c101506 */
[----:B-1----:R-:W-:-:S03]  /*1830*/  PRMT R6, R11, 0x7632, R6 ;  /* 0x000076320b067816 */ /* 0x002fc60000000006 */
[----:B------:R1:W-:Y:S01]  /*1840*/  STG.E.U16 desc[UR6][R34.64+0x64002], R17 ;  /* 0x0640021122007986 */ /* 0x0003e2000c101506 */
[----:B--2---:R-:W-:-:S03]  /*1850*/  PRMT R3, R26, 0x7632, R3 ;  /* 0x000076321a037816 */ /* 0x004fc60000000003 */
        /* <DEDUP_REMOVED lines=23> */
.L_x_3709:
[----:B------:R-:W-:Y:S01]  /*19d0*/  HFMA2.MMA R36, -RZ, RZ, 0, 4.76837158203125e-07 ;  /* 0x00000008ff247435 */ /* 0x000fe200000001ff */
[----:B0-----:R-:W-:Y:S02]  /*19e0*/  MOV R34, 0xffffffff ;  /* 0xffffffff00227802 */ /* 0x001fe40000000f00 */
[----:B-1----:R-:W-:Y:S02]  /*19f0*/  MOV R38, R32 ;  /* 0x0000002000267202 */ /* 0x002fe40000000f00 */
[----:B------:R-:W-:-:S07]  /*1a00*/  MOV R35, 0x1f ;  /* 0x0000001f00237802 */ /* 0x000fce0000000f00 */
[----:B-----5:R-:W-:Y:S05]  /*1a10*/  WARPSYNC.COLLECTIVE R34, `(.L_x_3712) ;  /* 0x0000000022087348 */ /* 0x020fea0003c00000 */
[----:B------:R0:W1:Y:S02]  /*1a20*/  SHFL.BFLY P0, R34, R38, R36, R35 ;  /* 0x0c00002426227389 */ /* 0x0000640000000023 */
[----:B01---5:R-:W-:Y:S01]  /*1a30*/  ENDCOLLECTIVE ;  /* 0x000000000000791b */ /* 0x023fe20003800000 */
.L_x_3712:
[----:B------:R-:W-:Y:S02]  /*1a40*/  MOV R38, R33 ;  /* 0x0000002100267202 */ /* 0x000fe40000000f00 */
[----:B------:R-:W-:Y:S02]  /*1a50*/  MOV R42, R34 ;  /* 0x00000022002a7202 */ /* 0x000fe40000000f00 */
[----:B------:R-:W-:-:S03]  /*1a60*/  MOV R34, 0xffffffff ;  /* 0xffffffff00227802 */ /* 0x000fc60000000f00 */
[----:B------:R-:W-:-:S07]  /*1a70*/  FADD.FTZ R42, R42, R32 ;  /* 0x000000202a2a7221 */ /* 0x000fce0000010000 */
[----:B------:R-:W-:Y:S05]  /*1a80*/  WARPSYNC.COLLECTIVE R34, `(.L_x_3713) ;  /* 0x0000000022087348 */ /* 0x000fea0003c00000 */
[----:B------:R0:W1:Y:S02]  /*1a90*/  SHFL.BFLY P0, R34, R38, R36, R35 ;  /* 0x0c00002426227389 */ /* 0x0000640000000023 */
[----:B01----:R-:W-:Y:S01]  /*1aa0*/  ENDCOLLECTIVE ;  /* 0x000000000000791b */ /* 0x003fe20003800000 */
.L_x_3713:
[----:B------:R-:W-:Y:S01]  /*1ab0*/  HFMA2.MMA R36, -RZ, RZ, 0, 2.384185791015625e-07 ;  /* 0x00000004ff247435 */ /* 0x000fe200000001ff */
[----:B------:R-:W-:Y:S02]  /*1ac0*/  MOV R38, R42 ;  /* 0x0000002a00267202 */ /* 0x000fe40000000f00 */
[----:B------:R-:W-:Y:S02]  /*1ad0*/  MOV R44, R34 ;  /* 0x00000022002c7202 */ /* 0x000fe40000000f00 */
[----:B------:R-:W-:-:S03]  /*1ae0*/  MOV R34, 0xffffffff ;  /* 0xffffffff00227802 */ /* 0x000fc60000000f00 */
[----:B------:R-:W-:-:S07]  /*1af0*/  FADD.FTZ R33, R44, R33 ;  /* 0x000000212c217221 */ /* 0x000fce0000010000 */
[----:B------:R-:W-:Y:S05]  /*1b00*/  WARPSYNC.COLLECTIVE R34, `(.L_x_3714) ;  /* 0x0000000022087348 */ /* 0x000fea0003c00000 */
[----:B------:R0:W1:Y:S02]  /*1b10*/  SHFL.BFLY P0, R34, R38, R36, R35 ;  /* 0x0c00002426227389 */ /* 0x0000640000000023 */
[----:B01----:R-:W-:Y:S01]  /*1b20*/  ENDCOLLECTIVE ;  /* 0x000000000000791b */ /* 0x003fe20003800000 */
.L_x_3714:
[----:B------:R-:W-:Y:S02]  /*1b30*/  MOV R38, R33 ;  /* 0x0000002100267202 */ /* 0x000fe40000000f00 */
[----:B------:R-:W-:Y:S02]  /*1b40*/  MOV R40, R34 ;  /* 0x0000002200287202 */ /* 0x000fe40000000f00 */
[----:B------:R-:W-:-:S03]  /*1b50*/  MOV R34, 0xffffffff ;  /* 0xffffffff00227802 */ /* 0x000fc60000000f00 */
[----:B------:R-:W-:-:S07]  /*1b60*/  FADD.FTZ R42, R42, R40 ;  /* 0x000000282a2a7221 */ /* 0x000fce0000010000 */
[----:B------:R-:W-:Y:S05]  /*1b70*/  WARPSYNC.COLLECTIVE R34, `(.L_x_3715) ;  /* 0x0000000022087348 */ /* 0x000fea0003c00000 */
[----:B------:R0:W1:Y:S02]  /*1b80*/  SHFL.BFLY P0, R34, R38, R36, R35 ;  /* 0x0c00002426227389 */ /* 0x0000640000000023 */
[----:B01----:R-:W-:Y:S01]  /*1b90*/  ENDCOLLECTIVE ;  /* 0x000000000000791b */ /* 0x003fe20003800000 */
.L_x_3715:
[----:B------:R-:W-:Y:S01]  /*1ba0*/  HFMA2.MMA R36, -RZ, RZ, 0, 1.1920928955078125e-07 ;  /* 0x00000002ff247435 */ /* 0x000fe200000001ff */
[----:B------:R-:W-:Y:S02]  /*1bb0*/  MOV R38, R42 ;  /* 0x0000002a00267202 */ /* 0x000fe40000000f00 */
[----:B------:R-:W-:Y:S02]  /*1bc0*/  MOV R44, R34 ;  /* 0x00000022002c7202 */ /* 0x000fe40000000f00 */
[----:B------:R-:W-:-:S03]  /*1bd0*/  MOV R34, 0xffffffff ;  /* 0xffffffff00227802 */ /* 0x000fc60000000f00 */
[----:B------:R-:W-:-:S07]  /*1be0*/  FADD.FTZ R32, R33, R44 ;  /* 0x0000002c21207221 */ /* 0x000fce0000010000 */
[----:B------:R-:W-:Y:S05]  /*1bf0*/  WARPSYNC.COLLECTIVE R34, `(.L_x_3716) ;  /* 0x0000000022087348 */ /* 0x000fea0003c00000 */
[----:B------:R0:W1:Y:S02]  /*1c00*/  SHFL.BFLY P0, R34, R38, R36, R35 ;  /* 0x0c00002426227389 */ /* 0x0000640000000023 */
[----:B01----:R-:W-:Y:S01]  /*1c10*/  ENDCOLLECTIVE ;  /* 0x000000000000791b */ /* 0x003fe20003800000 */
.L_x_3716:
[----:B------:R-:W-:Y:S02]  /*1c20*/  MOV R38, R32 ;  /* 0x0000002000267202 */ /* 0x000fe40000000f00 */
[----:B------:R-:W-:Y:S02]  /*1c30*/  MOV R40, R34 ;  /* 0x0000002200287202 */ /* 0x000fe40000000f00 */
[----:B------:R-:W-:-:S03]  /*1c40*/  MOV R34, 0xffffffff ;  /* 0xffffffff00227802 */ /* 0x000fc60000000f00 */
[----:B------:R-:W-:-:S07]  /*1c50*/  FADD.FTZ R33, R42, R40 ;  /* 0x000000282a217221 */ /* 0x000fce0000010000 */
[----:B------:R-:W-:Y:S05]  /*1c60*/  WARPSYNC.COLLECTIVE R34, `(.L_x_3717) ;  /* 0x0000000022087348 */ /* 0x000fea0003c00000 */
[----:B------:R0:W1:Y:S02]  /*1c70*/  SHFL.BFLY P0, R34, R38, R36, R35 ;  /* 0x0c00002426227389 */ /* 0x0000640000000023 */
[----:B01----:R-:W-:Y:S01]  /*1c80*/  ENDCOLLECTIVE ;  /* 0x000000000000791b */ /* 0x003fe20003800000 */
.L_x_3717:
[----:B------:R-:W-:Y:S01]  /*1c90*/  HFMA2.MMA R36, -RZ, RZ, 0, 5.9604644775390625e-08 ;  /* 0x00000001ff247435 */ /* 0x000fe200000001ff */
[----:B------:R-:W-:Y:S02]  /*1ca0*/  MOV R38, R33 ;  /* 0x0000002100267202 */ /* 0x000fe40000000f00 */
[----:B------:R-:W-:Y:S02]  /*1cb0*/  MOV R44, R34 ;  /* 0x00000022002c7202 */ /* 0x000fe40000000f00 */
[----:B------:R-:W-:-:S03]  /*1cc0*/  MOV R34, 0xffffffff ;  /* 0xffffffff00227802 */ /* 0x000fc60000000f00 */
[----:B------:R-:W-:-:S07]  /*1cd0*/  FADD.FTZ R44, R32, R44 ;  /* 0x0000002c202c7221 */ /* 0x000fce0000010000 */
[----:B------:R-:W-:Y:S05]  /*1ce0*/  WARPSYNC.COLLECTIVE R34, `(.L_x_3718) ;  /* 0x0000000022087348 */ /* 0x000fea0003c00000 */
[----:B------:R0:W1:Y:S02]  /*1cf0*/  SHFL.BFLY P0, R34, R38, R36, R35 ;  /* 0x0c00002426227389 */ /* 0x0000640000000023 */
[----:B01----:R-:W-:Y:S01]  /*1d00*/  ENDCOLLECTIVE ;  /* 0x000000000000791b */ /* 0x003fe20003800000 */
.L_x_3718:
[----:B------:R-:W-:Y:S02]  /*1d10*/  MOV R38, R44 ;  /* 0x0000002c00267202 */ /* 0x000fe40000000f00 */
[----:B------:R-:W-:Y:S02]  /*1d20*/  MOV R40, R34 ;  /* 0x0000002200287202 */ /* 0x000fe40000000f00 */
[----:B------:R-:W-:-:S03]  /*1d30*/  MOV R34, 0xffffffff ;  /* 0xffffffff00227802 */ /* 0x000fc60000000f00 */
[----:B------:R-:W-:-:S07]  /*1d40*/  FADD.FTZ R40, R33, R40 ;  /* 0x0000002821287221 */ /* 0x000fce0000010000 */
[----:B------:R-:W-:Y:S05]  /*1d50*/  WARPSYNC.COLLECTIVE R34, `(.L_x_3719) ;  /* 0x0000000022087348 */ /* 0x000fea0003c00000 */
[----:B------:R0:W1:Y:S02]  /*1d60*/  SHFL.BFLY P0, R34, R38, R36, R35 ;  /* 0x0c00002426227389 */ /* 0x0000640000000023 */
[----:B01----:R-:W-:Y:S01]  /*1d70*/  ENDCOLLECTIVE ;  /* 0x000000000000791b */ /* 0x003fe20003800000 */
.L_x_3719:
[----:B------:R-:W-:Y:S05]  /*1d80*/  BRA `(.L_x_3720) ;  /* 0xffffffec00ac7947 */ /* 0x000fea000383ffff */
.L_x_3721:
        /* <DEDUP_REMOVED lines=15> */
.L_x_3878:


//--------------------- .text._ZN13group_norm_v214gn_cuda_kernelI6__halfLi320ELi1ELi32ELi10ELi1024ELb0ELi1024ELi10ELi10ELi2ELb0ELi148ELb0ELb0ENS_16CompileConditionILi900EEEEEvPT_PKS4_S7_S7_flPfS8_Pj --------------------------
	.section	.text._ZN13group_norm_v214gn_cuda_kernelI6__halfLi320ELi1ELi32ELi10ELi1024ELb0ELi1024ELi10ELi10ELi2ELb0ELi148ELb0ELb0ENS_16CompileConditionILi900EEEEEvPT_PKS4_S7_S7_flPfS8_Pj,"ax",@progbits
	.align	128
        .global         _ZN13group_norm_v214gn_cuda_kernelI6__halfLi320ELi1ELi32ELi10ELi1024ELb0ELi1024ELi10ELi10ELi2ELb0ELi148ELb0ELb0ENS_16CompileConditionILi900EEEEEvPT_PKS4_S7_S7_flPfS8_Pj
        .type           _ZN13group_norm_v214gn_cuda_kernelI6__halfLi320ELi1ELi32ELi10ELi1024ELb0ELi1024ELi10ELi10ELi2ELb0ELi148ELb0ELb0ENS_16CompileConditionILi900EEEEEvPT_PKS4_S7_S7_flPfS8_Pj,@function
        .size           _ZN13group_norm_v214gn_cuda_kernelI6__halfLi320ELi1ELi32ELi10ELi1024ELb0ELi1024ELi10ELi10ELi2ELb0ELi148ELb0ELb0ENS_16CompileConditionILi900EEEEEvPT_PKS4_S7_S7_flPfS8_Pj,(.L_x_3879 - _ZN13group_norm_v214gn_cuda_kernelI6__halfLi320ELi1ELi32ELi10ELi1024ELb0ELi1024ELi10ELi10ELi2ELb0ELi148ELb0ELb0ENS_16CompileConditionILi900EEEEEvPT_PKS4_S7_S7_flPfS8_Pj)
        .other          _ZN13group_norm_v214gn_cuda_kernelI6__halfLi320ELi1ELi32ELi10ELi1024ELb0ELi1024ELi10ELi10ELi2ELb0ELi148ELb0ELb0ENS_16CompileConditionILi900EEEEEvPT_PKS4_S7_S7_flPfS8_Pj,@"STO_CUDA_ENTRY STV_DEFAULT"
_ZN13group_norm_v214gn_cuda_kernelI6__halfLi320ELi1ELi32ELi10ELi1024ELb0ELi1024ELi10ELi10ELi2ELb0ELi148ELb0ELb0ENS_16CompileConditionILi900EEEEEvPT_PKS4_S7_S7_flPfS8_Pj:
.text._ZN13group_norm_v214gn_cuda_kernelI6__halfLi320ELi1ELi32ELi10ELi1024ELb0ELi1024ELi10ELi10ELi2ELb0ELi148ELb0ELb0ENS_16CompileConditionILi900EEEEEvPT_PKS4_S7_S7_flPfS8_Pj:
        /* <DEDUP_REMOVED lines=196> */
.L_x_3734:
        /* <DEDUP_REMOVED lines=10> */
.L_x_3722:
        /* <DEDUP_REMOVED lines=17> */
.L_x_3725:
[----:B------:R-:W-:Y:S05]  /*0df0*/  BSYNC B0 ;  /* 0x0000000000007941 */ /* 0x000fea0003800000 */
.L_x_3724:
        /* <DEDUP_REMOVED lines=189> */
.L_x_3723:
[----:B------:R-:W-:Y:S01]  /*19d0*/  HFMA2.MMA R36, -RZ, RZ, 0, 4.76837158203125e-07 ;  /* 0x00000008ff247435 */ /* 0x000fe200000001ff */
[----:B0-----:R-:W-:Y:S02]  /*19e0*/  MOV R34, 0xffffffff ;  /* 0xffffffff00227802 */ /* 0x001fe40000000f00 */
[----:B-1----:R-:W-:Y:S02]  /*19f0*/  MOV R38, R32 ;  /* 0x0000002000267202 */ /* 0x002fe40000000f00 */
[----:B------:R-:W-:-:S07]  /*1a00*/  MOV R35, 0x1f ;  /* 0x0000001f00237802 */ /* 0x000fce0000000f00 */
[----:B-----5:R-:W-:Y:S05]  /*1a10*/  WARPSYNC.COLLECTIVE R34, `(.L_x_3726) ;  /* 0x0000000022087348 */ /* 0x020fea0003c00000 */
[----:B------:R0:W1:Y:S02]  /*1a20*/  SHFL.BFLY P0, R34, R38, R36, R35 ;  /* 0x0c00002426227389 */ /* 0x0000640000000023 */
[----:B01---5:R-:W-:Y:S01]  /*1a30*/  ENDCOLLECTIVE ;  /* 0x000000000000791b */ /* 0x023fe20003800000 */
.L_x_3726:
[----:B------:R-:W-:Y:S02]  /*1a40*/  MOV R38, R33 ;  /* 0x0000002100267202 */ /* 0x000fe40000000f00 */
[----:B------:R-:W-:Y:S02]  /*1a50*/  MOV R42, R34 ;  /* 0x00000022002a7202 */ /* 0x000fe40000000f00 */
[----:B------:R-:W-:-:S03]  /*1a60*/  MOV R34, 0xffffffff ;  /* 0xffffffff00227802 */ /* 0x000fc60000000f00 */
[----:B------:R-:W-:-:S07]  /*1a70*/  FADD.FTZ R42, R42, R32 ;  /* 0x000000202a2a7221 */ /* 0x000fce0000010000 */
[----:B------:R-:W-:Y:S05]  /*1a80*/  WARPSYNC.COLLECTIVE R34, `(.L_x_3727) ;  /* 0x0000000022087348 */ /* 0x000fea0003c00000 */
[----:B------:R0:W1:Y:S02]  /*1a90*/  SHFL.BFLY P0, R34, R38, R36, R35 ;  /* 0x0c00002426227389 */ /* 0x0000640000000023 */
[----:B01----:R-:W-:Y:S01]  /*1aa0*/  ENDCOLLECTIVE ;  /* 0x000000000000791b */ /* 0x003fe20003800000 */
.L_x_3727:
        /* <DEDUP_REMOVED lines=8> */
.L_x_3728:
[----:B------:R-:W-:Y:S02]  /*1b30*/  MOV R38, R33 ;  /* 0x0000002100267202 */ /* 0x000fe40000000f00 */
[----:B------:R-:W-:Y:S02]  /*1b40*/  MOV R40, R34 ;  /* 0x0000002200287202 */ /* 0x000fe40000000f00 */
[----:B------:R-:W-:-:S03]  /*1b50*/  MOV R34, 0xffffffff ;  /* 0xffffffff00227802 */ /* 0x000fc60000000f00 */
[----:B------:R-:W-:-:S07]  /*1b60*/  FADD.FTZ R42, R42, R40 ;  /* 0x000000282a2a7221 */ /* 0x000fce0000010000 */
[----:B------:R-:W-:Y:S05]  /*1b70*/  WARPSYNC.COLLECTIVE R34, `(.L_x_3729) ;  /* 0x0000000022087348 */ /* 0x000fea0003c00000 */
[----:B------:R0:W1:Y:S02]  /*1b80*/  SHFL.BFLY P0, R34, R38, R36, R35 ;  /* 0x0c00002426227389 */ /* 0x0000640000000023 */
[----:B01----:R-:W-:Y:S01]  /*1b90*/  ENDCOLLECTIVE ;  /* 0x000000000000791b */ /* 0x003fe20003800000 */
.L_x_3729:
        /* <DEDUP_REMOVED lines=8> */
.L_x_3730:
[----:B------:R-:W-:Y:S02]  /*1c20*/  MOV R38, R32 ;  /* 0x0000002000267202 */ /* 0x000fe40000000f00 */
[----:B------:R-:W-:Y:S02]  /*1c30*/  MOV R40, R34 ;  /* 0x0000002200287202 */ /* 0x000fe40000000f00 */
[----:B------:R-:W-:-:S03]  /*1c40*/  MOV R34, 0xffffffff ;  /* 0xffffffff00227802 */ /* 0x000fc60000000f00 */
[----:B------:R-:W-:-:S07]  /*1c50*/  FADD.FTZ R33, R42, R40 ;  /* 0x000000282a217221 */ /* 0x000fce0000010000 */
[----:B------:R-:W-:Y:S05]  /*1c60*/  WARPSYNC.COLLECTIVE R34, `(.L_x_3731) ;  /* 0x0000000022087348 */ /* 0x000fea0003c00000 */
[----:B------:R0:W1:Y:S02]  /*1c70*/  SHFL.BFLY P0, R34, R38, R36, R35 ;  /* 0x0c00002426227389 */ /* 0x0000640000000023 */
[----:B01----:R-:W-:Y:S01]  /*1c80*/  ENDCOLLECTIVE ;  /* 0x000000000000791b */ /* 0x003fe20003800000 */
.L_x_3731:
        /* <DEDUP_REMOVED lines=8> */
.L_x_3732:
[----:B------:R-:W-:Y:S02]  /*1d10*/  MOV R38, R44 ;  /* 0x0000002c00267202 */ /* 0x000fe40000000f00 */
[----:B------:R-:W-:Y:S02]  /*1d20*/  MOV R40, R34 ;  /* 0x0000002200287202 */ /* 0x000fe40000000f00 */
[----:B------:R-:W-:-:S03]  /*1d30*/  MOV R34, 0xffffffff ;  /* 0xffffffff00227802 */ /* 0x000fc60000000f00 */
[----:B------:R-:W-:-:S07]  /*1d40*/  FADD.FTZ R40, R33, R40 ;  /* 0x0000002821287221 */ /* 0x000fce0000010000 */
[----:B------:R-:W-:Y:S05]  /*1d50*/  WARPSYNC.COLLECTIVE R34, `(.L_x_3733) ;  /* 0x0000000022087348 */ /* 0x000fea0003c00000 */
[----:B------:R0:W1:Y:S02]  /*1d60*/  SHFL.BFLY P0, R34, R38, R36, R35 ;  /* 0x0c00002426227389 */ /* 0x0000640000000023 */
[----:B01----:R-:W-:Y:S01]  /*1d70*/  ENDCOLLECTIVE ;  /* 0x000000000000791b */ /* 0x003fe20003800000 */
.L_x_3733:
[----:B------:R-:W-:Y:S05]  /*1d80*/  BRA `(.L_x_3734) ;  /* 0xffffffec00ac7947 */ /* 0x000fea000383ffff */
.L_x_3735:
        /* <DEDUP_REMOVED lines=15> */
.L_x_3879:


//--------------------- .text._ZN13group_norm_v214gn_cuda_kernelI6__halfLi320ELi3ELi16ELi20ELi1024ELb1ELi4ELi320ELi320ELi4ELb1ELi1ELb0ELb0ENS_16CompileConditionILi900EEEEEvPT_PKS4_S7_S7_flPfS8_Pj --------------------------
	.section	.text._ZN13group_norm_v214gn_cuda_kernelI6__halfLi320ELi3ELi16ELi20ELi1024ELb1ELi4ELi320ELi320ELi4ELb1ELi1ELb0ELb0ENS_16CompileConditionILi900EEEEEvPT_PKS4_S7_S7_flPfS8_Pj,"ax",@progbits
	.align	128
        .global         _ZN13group_norm_v214gn_cuda_kernelI6__halfLi320ELi3ELi16ELi20ELi1024ELb1ELi4ELi320ELi320ELi4ELb1ELi1ELb0ELb0ENS_16CompileConditionILi900EEEEEvPT_PKS4_S7_S7_flPfS8_Pj
        .type           _ZN13group_norm_v214gn_cuda_kernelI6__halfLi320ELi3ELi16ELi20ELi1024ELb1ELi4ELi320ELi320ELi4ELb1ELi1ELb0ELb0ENS_16CompileConditionILi900EEEEEvPT_PKS4_S7_S7_flPfS8_Pj,@function
        .size           _ZN13group_norm_v214gn_cuda_kernelI6__halfLi320ELi3ELi16ELi20ELi1024ELb1ELi4ELi320ELi320ELi4ELb1ELi1ELb0ELb0ENS_16CompileConditionILi900EEEEEvPT_PKS4_S7_S7_flPfS8_Pj,(.L_x_3880 - _ZN13group_norm_v214gn_cuda_kernelI6__halfLi320ELi3ELi16ELi20ELi1024ELb1ELi4ELi320ELi320ELi4ELb1ELi1ELb0ELb0ENS_16CompileConditionILi900EEEEEvPT_PKS4_S7_S7_flPfS8_Pj)
        .other          _ZN13group_norm_v214gn_cuda_kernelI6__halfLi320ELi3ELi16ELi20ELi1024ELb1ELi4ELi320ELi320ELi4ELb1ELi1ELb0ELb0ENS_16CompileConditionILi900EEEEEvPT_PKS4_S7_S7_flPfS8_Pj,@"STO_CUDA_ENTRY STV_DEFAULT"
_ZN13group_norm_v214gn_cuda_kernelI6__halfLi320ELi3ELi16ELi20ELi1024ELb1ELi4ELi320ELi320ELi4ELb1ELi1ELb0ELb0ENS_16CompileConditionILi900EEEEEvPT_PKS4_S7_S7_flPfS8_Pj:
.text._ZN13group_norm_v214gn_cuda_kernelI6__halfLi320ELi3ELi16ELi20ELi1024ELb1ELi4ELi320ELi320ELi4ELb1ELi1ELb0ELb0ENS_16CompileConditionILi900EEEEEvPT_PKS4_S7_S7_flPfS8_Pj:
        /* <DEDUP_REMOVED lines=43> */
.L_x_3746:
        /* <DEDUP_REMOVED lines=11> */
[--C-:B--2---:R-:W-:Y:S02]  /*0360*/  HADD2.F32 R3, -RZ, R14.reuse.H0_H0 ;  /* 0x2000000eff037230 */ /* 0x104fe40000004100 */
[----:B------:R-:W-:Y:S02]  /*0370*/  HADD2.F32 R51, -RZ, R14.H1_H1 ;  /* 0x3000000eff337230 */ /* 0x000fe40000004100 */
[--C-:B------:R-:W-:Y:S02]  /*0380*/  HADD2.F32 R53, -RZ, R15.reuse.H0_H0 ;  /* 0x2000000fff357230 */ /* 0x100fe40000004100 */
[----:B------:R-:W-:Y:S01]  /*0390*/  FADD.FTZ R16, RZ, R3 ;  /* 0x00000003ff107221 */ /* 0x000fe20000010000 */
[----:B------:R-:W-:Y:S01]  /*03a0*/  FFMA.FTZ R18, R3, R3, RZ ;  /* 0x0000000303127223 */ /* 0x000fe200000100ff */
[----:B------:R-:W-:-:S02]  /*03b0*/  HADD2.F32 R50, -RZ, R15.H1_H1 ;  /* 0x3000000fff327230 */ /* 0x000fc40000004100 */
[----:B------:R-:W-:Y:S01]  /*03c0*/  FADD.FTZ R16, R16, R51 ;  /* 0x0000003310107221 */ /* 0x000fe20000010000 */
[----:B------:R-:W-:-:S03]  /*03d0*/  FFMA.FTZ R18, R51, R51, R18 ;  /* 0x0000003333127223 */ /* 0x000fc60000010012 */
[----:B------:R-:W-:Y:S01]  /*03e0*/  FADD.FTZ R17, R16, R53 ;  /* 0x0000003510117221 */ /* 0x000fe20000010000 */
[----:B------:R-:W-:-:S03]  /*03f0*/  FFMA.FTZ R19, R53, R53, R18 ;  /* 0x0000003535137223 */ /* 0x000fc60000010012 */
[----:B------:R-:W-:Y:S01]  /*0400*/  FADD.FTZ R18, R17, R50 ;  /* 0x0000003211127221 */ /* 0x000fe20000010000 */
[----:B------:R-:W-:Y:S01]  /*0410*/  FFMA.FTZ R19, R50, R50, R19 ;  /* 0x0000003232137223 */ /* 0x000fe20000010013 */
        /* <DEDUP_REMOVED lines=8> */
[----:B------:R-:W-:Y:S02]  /*04a0*/  SHF.R.U32.HI R16, RZ, 0x2, R14 ;  /* 0x00000002ff107819 */ /* 0x000fe4000001160e */
[C---:B------:R-:W-:Y:S02]  /*04b0*/  IADD3 R17, R14.reuse, 0x4, RZ ;  /* 0x000000040e117810 */ /* 0x040fe40007ffe0ff */
[----:B0-----:R-:W-:Y:S01]  /*04c0*/  IADD3 R19, R14, 0x8, RZ ;  /* 0x000000080e137810 */ /* 0x001fe20007ffe0ff */
        /* <DEDUP_REMOVED lines=31> */
.L_x_3737:
[----:B------:R-:W-:Y:S05]  /*06c0*/  BSYNC B0 ;  /* 0x0000000000007941 */ /* 0x000fea0003800000 */
.L_x_3736:
        /* <DEDUP_REMOVED lines=23> */
.L_x_3739:
[----:B------:R-:W-:Y:S05]  /*0840*/  BSYNC B0 ;  /* 0x0000000000007941 */ /* 0x000fea0003800000 */
.L_x_3738:
        /* <DEDUP_REMOVED lines=12> */
.L_x_3741:
[----:B------:R-:W2:Y:S04]  /*0910*/  LD.E.STRONG.GPU R16, desc[UR8][R14.64] ;  /* 0x000000080e107980 */ /* 0x000ea8000c10f900 */
[----:B--2---:R-:W-:Y:S01]  /*0920*/  CCTL.IVALL ;  /* 0x00000000ff00798f */ /* 0x004fe20002000000 */
[----:B------:R-:W-:Y:S05]  /*0930*/  YIELD ;  /* 0x0000000000007946 */ /* 0x000fea0003800000 */
[----:B-----5:R-:W-:-:S04]  /*0940*/  LOP3.LUT R16, R16, R17, RZ, 0x3c, !PT ;  /* 0x0000001110107212 */ /* 0x020fc800078e3cff */
[----:B------:R-:W-:-:S13]  /*0950*/  ISETP.GT.AND P1, PT, R16, -0x1, PT ;  /* 0xffffffff1000780c */ /* 0x000fda0003f24270 */
[----:B------:R-:W-:Y:S05]  /*0960*/  @P1 BRA `(.L_x_3741) ;  /* 0xfffffffc00e81947 */ /* 0x000fea000383ffff */
.L_x_3740:
        /* <DEDUP_REMOVED lines=92> */
.L_x_3743:
[----:B------:R-:W-:Y:S05]  /*0f30*/  BSYNC B0 ;  /* 0x0000000000007941 */ /* 0x000fea0003800000 */
.L_x_3742:
        /* <DEDUP_REMOVED lines=18> */
[----:B------:R-:W-:-:S03]  /*1060*/  @!P0 LOP3.LUT R16, R16, 0x7ffffff8, RZ, 0xc0, !PT ;  /* 0x7ffffff810108812 */ /* 0x000fc600078ec0ff */
[----:B------:R-:W1:Y:S01]  /*1070*/  SHFL.BFLY PT, R21, R18, 0x1, 0x1f ;  /* 0x0c201f0012157f89 */ /* 0x000e6200000e0000 */
[----:B0-----:R-:W-:-:S04]  /*1080*/  FADD.FTZ R20, R19, R20 ;  /* 0x0000001413147221 */ /* 0x001fc80000010000 */
[----:B------:R-:W-:Y:S01]  /*1090*/  @!P0 FMUL.FTZ R14, R20, 4.8828125727595761418e-05 ;  /* 0x384ccccd140e8820 */ /* 0x000fe20000410000 */
[----:B-1----:R-:W-:-:S03]  /*10a0*/  FADD.FTZ R20, R18, R21 ;  /* 0x0000001512147221 */ /* 0x002fc60000010000 */
[----:B------:R-:W-:-:S04]  /*10b0*/  @!P0 FMUL.FTZ R15, R14, R14 ;  /* 0x0000000e0e0f8220 */ /* 0x000fc80000410000 */
[----:B------:R-:W-:-:S05]  /*10c0*/  @!P0 FFMA.FTZ R15, R20, 4.8828125727595761418e-05, -R15 ;  /* 0x384ccccd140f8823 */ /* 0x000fca000001080f */
[----:B------:R-:W-:-:S05]  /*10d0*/  @!P0 FMNMX.FTZ R15, RZ, R15, !PT ;  /* 0x0000000fff0f8209 */ /* 0x000fca0007810000 */
        /* <DEDUP_REMOVED lines=14> */
.L_x_3745:
[----:B------:R-:W-:Y:S05]  /*11c0*/  BSYNC B0 ;  /* 0x0000000000007941 */ /* 0x000fea0003800000 */
.L_x_3744:
[----:B0-----:R-:W0:Y:S01]  /*11d0*/  LDS.64 R14, [R47+UR5] ;  /* 0x000000052f0e7984 */ /* 0x001e220008000a00 */
[----:B------:R-:W-:Y:S01]  /*11e0*/  ULDC UR6, c[0x0][0x230] ;  /* 0x00008c0000067ab9 */ /* 0x000fe20000000800 */
[----:B-----5:R-:W-:Y:S01]  /*11f0*/  HADD2.F32 R18, -RZ, R12.H0_H0 ;  /* 0x2000000cff127230 */ /* 0x020fe20000004100 */
[----:B------:R-:W-:Y:S01]  /*1200*/  ULOP3.LUT UR4, UR4, 0x1, URZ, 0x3c, !UPT ;  /* 0x0000000104047892 */ /* 0x000fe2000f8e3c3f */
[----:B------:R-:W-:Y:S02]  /*1210*/  HADD2.F32 R20, -RZ, R10.H0_H0 ;  /* 0x2000000aff147230 */ /* 0x000fe40000004100 */
[----:B------:R-:W-:Y:S02]  /*1220*/  HADD2.F32 R22, -RZ, R12.H1_H1 ;  /* 0x3000000cff167230 */ /* 0x000fe40000004100 */
[----:B0-----:R-:W-:Y:S01]  /*1230*/  FADD.FTZ R15, R15, UR6 ;  /* 0x000000060f0f7e21 */ /* 0x001fe20008010000 */
[--C-:B------:R-:W-:Y:S01]  /*1240*/  FADD.FTZ R3, R3, -R14.reuse ;  /* 0x8000000e03037221 */ /* 0x100fe20000010000 */
[--C-:B------:R-:W-:Y:S01]  /*1250*/  FADD.FTZ R51, R51, -R14.reuse ;  /* 0x8000000e33337221 */ /* 0x100fe20000010000 */
[--C-:B------:R-:W-:Y:S01]  /*1260*/  FADD.FTZ R17, R50, -R14.reuse ;  /* 0x8000000e32117221 */ /* 0x100fe20000010000 */
[----:B------:R-:W0:Y:S01]  /*1270*/  MUFU.RSQ R16, R15 ;  /* 0x0000000f00107308 */ /* 0x000e220000001400 */
[----:B------:R-:W-:Y:S01]  /*1280*/  FADD.FTZ R53, R53, -R14 ;  /* 0x8000000e35357221 */ /* 0x000fe20000010000 */
[----:B------:R-:W-:-:S02]  /*1290*/  ULDC.64 UR6, c[0x0][0x210] ;  /* 0x0000840000067ab9 */ /* 0x000fc40000000a00 */
[----:B------:R-:W-:-:S04]  /*12a0*/  IADD3 R48, P0, R48, UR6, RZ ;  /* 0x0000000630307c10 */ /* 0x000fc8000ff1e0ff */
[----:B------:R-:W-:Y:S01]  /*12b0*/  IADD3.X R49, R49, UR7, RZ, P0, !PT ;  /* 0x0000000731317c10 */ /* 0x000fe200087fe4ff */
[----:B------:R-:W-:Y:S01]  /*12c0*/  ULDC.64 UR6, c[0x0][0x238] ;  /* 0x00008e0000067ab9 */ /* 0x000fe20000000a00 */
[----:B------:R-:W-:-:S04]  /*12d0*/  IADD3 R7, P0, R7, 0x1, RZ ;  /* 0x0000000107077810 */ /* 0x000fc80007f1e0ff */
[----:B------:R-:W-:Y:S02]  /*12e0*/  IADD3.X R46, RZ, R46, RZ, P0, !PT ;  /* 0x0000002eff2e7210 */ /* 0x000fe400007fe4ff */
[----:B------:R-:W-:Y:S01]  /*12f0*/  ISETP.GE.U32.AND P0, PT, R7, UR6, PT ;  /* 0x0000000607007c0c */ /* 0x000fe2000bf06070 */
[----:B0-----:R-:W-:Y:S01]  /*1300*/  FMUL.FTZ R3, R3, R16 ;  /* 0x0000001003037220 */ /* 0x001fe20000410000 */
[C---:B------:R-:W-:Y:S01]  /*1310*/  FMUL.FTZ R51, R16.reuse, R51 ;  /* 0x0000003310337220 */ /* 0x040fe20000410000 */
[C---:B------:R-:W-:Y:S01]  /*1320*/  FMUL.FTZ R17, R16.reuse, R17 ;  /* 0x0000001110117220 */ /* 0x040fe20000410000 */
[----:B------:R-:W-:Y:S01]  /*1330*/  FMUL.FTZ R53, R16, R53 ;  /* 0x0000003510357220 */ /* 0x000fe20000410000 */
[----:B------:R-:W-:Y:S01]  /*1340*/  FFMA.FTZ R3, R3, R18, R20 ;  /* 0x0000001203037223 */ /* 0x000fe20000010014 */
[----:B------:R-:W-:Y:S01]  /*1350*/  HADD2.F32 R18, -RZ, R10.H1_H1 ;  /* 0x3000000aff127230 */ /* 0x000fe20000004100 */
[----:B------:R-:W-:Y:S01]  /*1360*/  ISETP.GE.AND.EX P0, PT, R46, UR7, PT, P0 ;  /* 0x000000072e007c0c */ /* 0x000fe2000bf06300 */
[----:B------:R-:W-:-:S02]  /*1370*/  HADD2.F32 R20, -RZ, R13.H1_H1 ;  /* 0x3000000dff147230 */ /* 0x000fc40000004100 */
[----:B------:R-:W-:Y:S01]  /*1380*/  FMUL.FTZ R15, R3, -1.4426950216293334961 ;  /* 0xbfb8aa3b030f7820 */ /* 0x000fe20000410000 */
[----:B------:R-:W-:Y:S01]  /*1390*/  FFMA.FTZ R18, R51, R22, R18 ;  /* 0x0000001633127223 */ /* 0x000fe20000010012 */
[----:B------:R-:W-:-:S03]  /*13a0*/  HADD2.F32 R22, -RZ, R11.H1_H1 ;  /* 0x3000000bff167230 */ /* 0x000fc60000004100 */
[----:B------:R-:W-:Y:S01]  /*13b0*/  FMUL.FTZ R14, R18, -1.4426950216293334961 ;  /* 0xbfb8aa3b120e7820 */ /* 0x000fe20000410000 */
[----:B------:R-:W0:Y:S01]  /*13c0*/  MUFU.EX2 R15, R15 ;  /* 0x0000000f000f7308 */ /* 0x000e220000000800 */
[----:B------:R-:W-:Y:S01]  /*13d0*/  FFMA.FTZ R19, R17, R20, R22 ;  /* 0x0000001411137223 */ /* 0x000fe20000010016 */
[----:B------:R-:W-:Y:S02]  /*13e0*/  HADD2.F32 R20, -RZ, R13.H0_H0 ;  /* 0x2000000dff147230 */ /* 0x000fe40000004100 */
[----:B------:R-:W-:Y:S02]  /*13f0*/  HADD2.F32 R22, -RZ, R11.H0_H0 ;  /* 0x2000000bff167230 */ /* 0x000fe40000004100 */
[----:B------:R-:W-:Y:S02]  /*1400*/  FMUL.FTZ R21, R19, -1.4426950216293334961 ;  /* 0xbfb8aa3b13157820 */ /* 0x000fe40000410000 */
[----:B------:R-:W1:Y:S01]  /*1410*/  MUFU.EX2 R14, R14 ;  /* 0x0000000e000e7308 */ /* 0x000e620000000800 */
[----:B------:R-:W-:-:S04]  /*1420*/  FFMA.FTZ R20, R53, R20, R22 ;  /* 0x0000001435147223 */ /* 0x000fc80000010016 */
[----:B------:R-:W-:-:S03]  /*1430*/  FMUL.FTZ R17, R20, -1.4426950216293334961 ;  /* 0xbfb8aa3b14117820 */ /* 0x000fc60000410000 */
        /* <DEDUP_REMOVED lines=12> */
[----:B------:R-:W-:Y:S01]  /*1500*/  F2FP.F16.F32.PACK_AB R3, R18, R3 ;  /* 0x000000031203723e */ /* 0x000fe200000000ff */
[----:B0-----:R-:W-:-:S03]  /*1510*/  FMUL.FTZ R19, R19, R22 ;  /* 0x0000001613137220 */ /* 0x001fc60000410000 */
[----:B------:R-:W-:Y:S01]  /*1520*/  PRMT R24, R3, 0x7632, R24 ;  /* 0x0000763203187816 */ /* 0x000fe20000000018 */
[----:B------:R0:W-:Y:S04]  /*1530*/  STG.E.U16 desc[UR8][R48.64], R3 ;  /* 0x0000000330007986 */ /* 0x0001e8000c101508 */
[----:B------:R0:W-:Y:S01]  /*1540*/  STG.E.U16 desc[UR8][R48.64+0x2], R24 ;  /* 0x0000021830007986 */ /* 0x0001e2000c101508 */
[----:B-1----:R-:W-:-:S05]  /*1550*/  FMUL.FTZ R20, R20, R25 ;  /* 0x0000001914147220 */ /* 0x002fca0000410000 */
[----:B------:R-:W-:-:S04]  /*1560*/  F2FP.F16.F32.PACK_AB R20, R19, R20 ;  /* 0x000000141314723e */ /* 0x000fc800000000ff */
[----:B------:R-:W-:Y:S01]  /*1570*/  PRMT R14, R20, 0x7632, R14 ;  /* 0x00007632140e7816 */ /* 0x000fe2000000000e */
[----:B------:R0:W-:Y:S04]  /*1580*/  STG.E.U16 desc[UR8][R48.64+0x4], R20 ;  /* 0x0000041430007986 */ /* 0x0001e8000c101508 */
[----:B------:R0:W-:Y:S01]  /*1590*/  STG.E.U16 desc[UR8][R48.64+0x6], R14 ;  /* 0x0000060e30007986 */ /* 0x0001e2000c101508 */
[----:B------:R-:W-:Y:S05]  /*15a0*/  @!P0 BRA `(.L_x_3746) ;  /* 0xffffffec00408947 */ /* 0x000fea000383ffff */
[----:B------:R-:W-:Y:S05]  /*15b0*/  EXIT ;  /* 0x000000000000794d */ /* 0x000fea0003800000 */
.L_x_3747:
        /* <DEDUP_REMOVED lines=12> */
.L_x_3880:


//--------------------- .text._ZN13group_norm_v214gn_cuda_kernelI6__halfLi320ELi1ELi16ELi20ELi1024ELb1ELi8ELi320ELi320ELi4ELb1ELi1ELb0ELb0ENS_16CompileConditionILi900EEEEEvPT_PKS4_S7_S7_flPfS8_Pj --------------------------
	.section	.text._ZN13group_norm_v214gn_cuda_kernelI6__halfLi320ELi1ELi16ELi20ELi1024ELb1ELi8ELi320ELi320ELi4ELb1ELi1ELb0ELb0ENS_16CompileConditionILi900EEEEEvPT_PKS4_S7_S7_flPfS8_Pj,"ax",@progbits
	.align	128
        .global         _ZN13group_norm_v214gn_cuda_kernelI6__halfLi320ELi1ELi16ELi20ELi1024ELb1ELi8ELi320ELi320ELi4ELb1ELi1ELb0ELb0ENS_16CompileConditionILi900EEEEEvPT_PKS4_S7_S7_flPfS8_Pj
        .type           _ZN13group_norm_v214gn_cuda_kernelI6__halfLi320ELi1ELi16ELi20ELi1024ELb1ELi8ELi320ELi320ELi4ELb1ELi1ELb0ELb0ENS_16CompileConditionILi900EEEEEvPT_PKS4_S7_S7_flPfS8_Pj,@function
        .size           _ZN13group_norm_v214gn_cuda_kernelI6__halfLi320ELi1ELi16ELi20ELi1024ELb1ELi8ELi320ELi320ELi4ELb1ELi1ELb0ELb0ENS_16CompileConditionILi900EEEEEvPT_PKS4_S7_S7_flPfS8_Pj,(.L_x_3881 - _ZN13group_norm_v214gn_cuda_kernelI6__halfLi320ELi1ELi16ELi20ELi1024ELb1ELi8ELi320ELi320ELi4ELb1ELi1ELb0ELb0ENS_16CompileConditionILi900EEEEEvPT_PKS4_S7_S7_flPfS8_Pj)
        .other          _ZN13group_norm_v214gn_cuda_kernelI6__halfLi320ELi1ELi16ELi20ELi1024ELb1ELi8ELi320ELi320ELi4ELb1ELi1ELb0ELb0ENS_16CompileConditionILi900EEEEEvPT_PKS4_S7_S7_flPfS8_Pj,@"STO_CUDA_ENTRY STV_DEFAULT"
_ZN13group_norm_v214gn_cuda_kernelI6__halfLi320ELi1ELi16ELi20ELi1024ELb1ELi8ELi320ELi320ELi4ELb1ELi1ELb0ELb0ENS_16CompileConditionILi900EEEEEvPT_PKS4_S7_S7_flPfS8_Pj:
.text._ZN13group_norm_v214gn_cuda_kernelI6__halfLi320ELi1ELi16ELi20ELi1024ELb1ELi8ELi320ELi320ELi4ELb1ELi1ELb0ELb0ENS_16CompileConditionILi900EEEEEvPT_PKS4_S7_S7_flPfS8_Pj:
[----:B------:R-:W-:Y:S08]  /*0000*/  LDC R1, c[0x0][0x28] ;  /* 0x00000a00ff017b82 */ /* 0x000ff00000000800 */
[----:B------:R-:W0:Y:S08]  /*0010*/  S2UR UR10, SR_CTAID.Y ;  /* 0x00000000000a79c3 */ /* 0x000e300000002600 */
[----:B------:R-:W0:Y:S02]  /*0020*/  LDC.64 R2, c[0x0][0x238] ;  /* 0x00008e00ff027b82 */ /* 0x000e240000000a00 */
[----:B0-----:R-:W-:-:S04]  /*0030*/  ISETP.LE.U32.AND P0, PT, R2, UR10, PT ;  /* 0x0000000a02007c0c */ /* 0x001fc8000bf03070 */
[----:B------:R-:W-:-:S13]  /*0040*/  ISETP.GE.AND.EX P0, PT, RZ, R3, PT, P0 ;  /* 0x00000003ff00720c */ /* 0x000fda0003f06300 */
[----:B------:R-:W-:Y:S05]  /*0050*/  @P0 EXIT ;  /* 0x000000000000094d */ /* 0x000fea0003800000 */
[----:B------:R-:W0:Y:S01]  /*0060*/  S2R R0, SR_TID.X ;  /* 0x0000000000007919 */ /* 0x000e220000002100 */
[----:B------:R-:W-:Y:S01]  /*0070*/  ULDC.64 UR4, c[0x0][0x220] ;  /* 0x0000880000047ab9 */ /* 0x000fe20000000a00 */
[----:B------:R-:W-:Y:S01]  /*0080*/  ULDC.64 UR6, c[0x0][0x228] ;  /* 0x00008a0000067ab9 */ /* 0x000fe20000000a00 */
[----:B------:R-:W-:Y:S01]  /*0090*/  ULDC.64 UR8, c[0x0][0x208] ;  /* 0x0000820000087ab9 */ /* 0x000fe20000000a00 */
[----:B------:R-:W1:Y:S01]  /*00a0*/  S2R R6, SR_CTAID.X ;  /* 0x0000000000067919 */ /* 0x000e620000002500 */
        /* <DEDUP_REMOVED lines=14> */
[----:B------:R-:W-:Y:S01]  /*0190*/  SHF.R.U32.HI R5, RZ, 0x2, R0 ;  /* 0x00000002ff057819 */ /* 0x000fe20000011600 */
[----:B------:R-:W-:Y:S01]  /*01a0*/  UMOV UR4, 0x400 ;  /* 0x0000040000047882 */ /* 0x000fe20000000000 */
[C---:B-1----:R-:W-:Y:S01]  /*01b0*/  LOP3.LUT R2, R6.reuse, 0x7f, RZ, 0xc0, !PT ;  /* 0x0000007f06027812 */ /* 0x042fe200078ec0ff */
[----:B------:R-:W-:Y:S01]  /*01c0*/  HFMA2.MMA R38, -RZ, RZ, 0, 5.9604644775390625e-08 ;  /* 0x00000001ff267435 */ /* 0x000fe200000001ff */
[C---:B------:R-:W-:Y:S01]  /*01d0*/  SHF.L.U32 R7, R5.reuse, 0x7, RZ ;  /* 0x0000000705077819 */ /* 0x040fe200000006ff */
[----:B------:R-:W-:Y:S01]  /*01e0*/  IMAD R5, R5, 0x14, RZ ;  /* 0x0000001405057824 */ /* 0x000fe200078e02ff */
[----:B------:R-:W-:-:S02]  /*01f0*/  ISETP.NE.AND P1, PT, R6, RZ, PT ;  /* 0x000000ff0600720c */ /* 0x000fc40003f25270 */
[----:B------:R-:W-:Y:S02]  /*0200*/  LOP3.LUT R2, R7, 0xffffff80, R2, 0xe2, !PT ;  /* 0xffffff8007027812 */ /* 0x000fe400078ee202 */
[C---:B------:R-:W-:Y:S02]  /*0210*/  IADD3 R7, R5.reuse, 0x4, RZ ;  /* 0x0000000405077810 */ /* 0x040fe40007ffe0ff */
[----:B------:R-:W-:Y:S02]  /*0220*/  LOP3.LUT P0, RZ, R6, 0x7f, RZ, 0xc0, !PT ;  /* 0x0000007f06ff7812 */ /* 0x000fe4000780c0ff */
[C---:B------:R-:W-:Y:S02]  /*0230*/  IADD3 R8, R5.reuse, 0x8, RZ ;  /* 0x0000000805087810 */ /* 0x040fe40007ffe0ff */
[----:B------:R-:W-:Y:S02]  /*0240*/  IADD3 R10, R5, 0xc, RZ ;  /* 0x0000000c050a7810 */ /* 0x000fe40007ffe0ff */
[----:B------:R-:W-:-:S02]  /*0250*/  SHF.R.U32.HI R6, RZ, 0x2, R5 ;  /* 0x00000002ff067819 */ /* 0x000fc40000011605 */
[----:B------:R-:W-:Y:S02]  /*0260*/  IADD3 R5, R5, 0x10, RZ ;  /* 0x0000001005057810 */ /* 0x000fe40007ffe0ff */
[----:B------:R-:W-:Y:S01]  /*0270*/  SHF.R.U32.HI R7, RZ, 0x2, R7 ;  /* 0x00000002ff077819 */ /* 0x000fe20000011607 */
[----:B0-----:R-:W-:Y:S01]  /*0280*/  ULEA UR6, UR5, UR4, 0x18 ;  /* 0x0000000405067291 */ /* 0x001fe2000f8ec03f */
[----:B------:R-:W-:Y:S01]  /*0290*/  SHF.R.U32.HI R9, RZ, 0x2, R8 ;  /* 0x00000002ff097819 */ /* 0x000fe20000011608 */
[----:B------:R-:W-:Y:S01]  /*02a0*/  UIADD3 UR4, UR4, 0xc80, URZ ;  /* 0x00000c8004047890 */ /* 0x000fe2000fffe03f */
[----:B------:R-:W-:Y:S02]  /*02b0*/  SHF.L.U32 R17, R0, 0x3, RZ ;  /* 0x0000000300117819 */ /* 0x000fe400000006ff */
[----:B------:R-:W-:Y:S01]  /*02c0*/  SHF.R.U32.HI R11, RZ, 0x2, R10 ;  /* 0x00000002ff0b7819 */ /* 0x000fe2000001160a */
[----:B------:R-:W-:Y:S01]  /*02d0*/  ULEA UR4, UR5, UR4, 0x18 ;  /* 0x0000000405047291 */ /* 0x000fe2000f8ec03f */
[----:B------:R-:W-:Y:S01]  /*02e0*/  MOV R14, UR6 ;  /* 0x00000006000e7c02 */ /* 0x000fe20008000f00 */
[----:B------:R-:W-:Y:S01]  /*02f0*/  ULDC.64 UR6, c[0x0][0x250] ;  /* 0x0000940000067ab9 */ /* 0x000fe20000000a00 */
[----:B------:R-:W-:Y:S01]  /*0300*/  SHF.R.U32.HI R13, RZ, 0x2, R5 ;  /* 0x00000002ff0d7819 */ /* 0x000fe20000011605 */
[----:B------:R-:W-:Y:S01]  /*0310*/  ULEA UR6, UP0, UR10, UR6, 0x2 ;  /* 0x000000060a067291 */ /* 0x000fe2000f80103f */
[----:B------:R-:W-:Y:S01]  /*0320*/  ISETP.EQ.U32.AND P2, PT, RZ, UR12, PT ;  /* 0x0000000cff007c0c */ /* 0x000fe2000bf42070 */
[--C-:B------:R-:W-:Y:S01]  /*0330*/  IMAD R6, R6, 0x28, R14.reuse ;  /* 0x0000002806067824 */ /* 0x100fe200078e020e */
[----:B------:R-:W-:Y:S01]  /*0340*/  ISETP.GT.U32.OR P0, PT, R0, 0xf, P0 ;  /* 0x0000000f0000780c */ /* 0x000fe20000704470 */
[--C-:B------:R-:W-:Y:S01]  /*0350*/  IMAD R8, R7, 0x28, R14.reuse ;  /* 0x0000002807087824 */ /* 0x100fe200078e020e */
[----:B------:R-:W-:Y:S01]  /*0360*/  LOP3.LUT R7, R17, 0x18, RZ, 0xc0, !PT ;  /* 0x0000001811077812 */ /* 0x000fe200078ec0ff */
[C-C-:B------:R-:W-:Y:S01]  /*0370*/  IMAD R44, R4.reuse, 0x28, R14.reuse ;  /* 0x00000028042c7824 */ /* 0x140fe200078e020e */
[----:B------:R-:W-:Y:S01]  /*0380*/  ULEA.HI.X UR7, UR10, UR7, URZ, 0x2, UP0 ;  /* 0x000000070a077291 */ /* 0x000fe200080f143f */
[----:B------:R-:W-:Y:S01]  /*0390*/  IMAD R10, R9, 0x28, R14 ;  /* 0x00000028090a7824 */ /* 0x000fe200078e020e */
[----:B------:R-:W-:Y:S01]  /*03a0*/  ISETP.EQ.OR.EX P0, PT, RZ, UR13, P0, P2 ;  /* 0x0000000dff007c0c */ /* 0x000fe20008702720 */
[----:B------:R-:W-:Y:S01]  /*03b0*/  IMAD.WIDE.U32 R4, R4, -0x33333333, RZ ;  /* 0xcccccccd04047825 */ /* 0x000fe200078e00ff */
[----:B------:R-:W-:-:S02]  /*03c0*/  IADD3 R4, R6, R7, RZ ;  /* 0x0000000706047210 */ /* 0x000fc40007ffe0ff */
[----:B------:R-:W-:Y:S01]  /*03d0*/  IADD3 R6, R7, R8, RZ ;  /* 0x0000000807067210 */ /* 0x000fe20007ffe0ff */
[--C-:B------:R-:W-:Y:S01]  /*03e0*/  IMAD R12, R11, 0x28, R14.reuse ;  /* 0x000000280b0c7824 */ /* 0x100fe200078e020e */
[----:B------:R-:W-:Y:S01]  /*03f0*/  IADD3 R8, R7, R10, RZ ;  /* 0x0000000a07087210 */ /* 0x000fe20007ffe0ff */
[----:B------:R-:W-:Y:S01]  /*0400*/  IMAD R14, R13, 0x28, R14 ;  /* 0x000000280d0e7824 */ /* 0x000fe200078e020e */
[----:B------:R-:W-:Y:S02]  /*0410*/  SHF.L.U32 R5, R5, 0x1, RZ ;  /* 0x0000000105057819 */ /* 0x000fe400000006ff */
[C---:B------:R-:W-:Y:S02]  /*0420*/  IADD3 R10, R7.reuse, R12, RZ ;  /* 0x0000000c070a7210 */ /* 0x040fe40007ffe0ff */
[----:B------:R-:W-:Y:S01]  /*0430*/  IADD3 R12, R7, R14, RZ ;  /* 0x0000000e070c7210 */ /* 0x000fe20007ffe0ff */
[----:B------:R-:W-:Y:S01]  /*0440*/  HFMA2.MMA R14, -RZ, RZ, 0, 0 ;  /* 0x00000000ff0e7435 */ /* 0x000fe200000001ff */
[----:B------:R-:W-:-:S02]  /*0450*/  MOV R13, RZ ;  /* 0x000000ff000d7202 */ /* 0x000fc40000000f00 */
[----:B------:R-:W-:Y:S02]  /*0460*/  MOV R15, UR10 ;  /* 0x0000000a000f7c02 */ /* 0x000fe40008000f00 */
[----:B------:R-:W-:Y:S02]  /*0470*/  SHF.R.S32.HI R16, RZ, 0x1f, R0 ;  /* 0x0000001fff107819 */ /* 0x000fe40000011400 */
[----:B------:R-:W-:Y:S02]  /*0480*/  LOP3.LUT R17, R17, 0xffffff80, RZ, 0xc0, !PT ;  /* 0xffffff8011117812 */ /* 0x000fe400078ec0ff */
[----:B------:R-:W-:Y:S02]  /*0490*/  SEL R38, R38, 0x7fffff81, P1 ;  /* 0x7fffff8126267807 */ /* 0x000fe40000800000 */
[----:B------:R-:W-:Y:S02]  /*04a0*/  MOV R50, UR6 ;  /* 0x0000000600327c02 */ /* 0x000fe40008000f00 */
[----:B------:R-:W-:-:S02]  /*04b0*/  MOV R51, UR7 ;  /* 0x0000000700337c02 */ /* 0x000fc40008000f00 */
[----:B------:R-:W-:Y:S02]  /*04c0*/  LEA R44, R3, R44, 0x3 ;  /* 0x0000002c032c7211 */ /* 0x000fe400078e18ff */
[----:B------:R-:W-:-:S07]  /*04d0*/  LOP3.LUT R39, R5, 0xfffffff8, RZ, 0xc0, !PT ;  /* 0xfffffff805277812 */ /* 0x000fce00078ec0ff */
.L_x_3756:
[----:B------:R-:W0:Y:S01]  /*04e0*/  S2UR UR5, SR_CTAID.X ;  /* 0x00000000000579c3 */ /* 0x000e220000002500 */
[----:B--2---:R-:W-:Y:S01]  /*04f0*/  MOV R23, RZ ;  /* 0x000000ff00177202 */ /* 0x004fe20000000f00 */
[----:B------:R-:W-:Y:S01]  /*0500*/  IMAD R5, R14, 0x50000, RZ ;  /* 0x000500000e057824 */ /* 0x000fe200078e02ff */
[----:B------:R-:W-:Y:S01]  /*0510*/  ULDC.64 UR6, c[0x0][0x218] ;  /* 0x0000860000067ab9 */ /* 0x000fe20000000a00 */
[----:B------:R-:W-:-:S05]  /*0520*/  IMAD.WIDE.U32 R42, R15, 0x50000, R22 ;  /* 0x000500000f2a7825 */ /* 0x000fca00078e0016 */
[----:B------:R-:W-:Y:S01]  /*0530*/  IADD3 R43, R43, R5, RZ ;  /* 0x000000052b2b7210 */ /* 0x000fe20007ffe0ff */
[----:B0-----:R-:W-:-:S04]  /*0540*/  USHF.L.U32 UR5, UR5, 0x3, URZ ;  /* 0x0000000305057899 */ /* 0x001fc8000800063f */
        /* <DEDUP_REMOVED lines=12> */
[----:B------:R-:W-:-:S06]  /*0610*/  LEA.HI.X R23, R42, UR7, R43, 0x1, P1 ;  /* 0x000000072a177c11 */ /* 0x000fcc00088f0c2b */
[----:B------:R-:W3:Y:S01]  /*0620*/  LDG.E.64.CONSTANT R22, desc[UR8][R22.64] ;  /* 0x0000000816167981 */ /* 0x000ee2000c1e9b00 */
[C---:B------:R-:W-:Y:S01]  /*0630*/  ISETP.GT.U32.AND P2, PT, R0.reuse, 0x3f, PT ;  /* 0x0000003f0000780c */ /* 0x040fe20003f44070 */
[----:B------:R-:W-:Y:S01]  /*0640*/  BSSY B0, `(.L_x_3748) ;  /* 0x000002d000007945 */ /* 0x000fe20003800000 */
[----:B------:R-:W-:Y:S02]  /*0650*/  LOP3.LUT P1, RZ, R0, 0xffffffc3, RZ, 0xc0, !PT ;  /* 0xffffffc300ff7812 */ /* 0x000fe4000782c0ff */
[----:B------:R-:W-:Y:S01]  /*0660*/  CS2R R30, SRZ ;  /* 0x00000000001e7805 */ /* 0x000fe2000001ff00 */
[--C-:B--2---:R-:W-:Y:S02]  /*0670*/  HADD2.F32 R3, -RZ, R24.reuse.H0_H0 ;  /* 0x20000018ff037230 */ /* 0x104fe40000004100 */
[----:B------:R-:W-:Y:S02]  /*0680*/  HADD2.F32 R11, -RZ, R24.H1_H1 ;  /* 0x30000018ff0b7230 */ /* 0x000fe40000004100 */
[----:B------:R-:W-:-:S02]  /*0690*/  HADD2.F32 R9, -RZ, R25.H0_H0 ;  /* 0x20000019ff097230 */ /* 0x000fc40000004100 */
[----:B------:R-:W-:Y:S01]  /*06a0*/  FFMA.FTZ R28, R3, R3, RZ ;  /* 0x00000003031c7223 */ /* 0x000fe200000100ff */
[----:B------:R-:W-:Y:S01]  /*06b0*/  FADD.FTZ R26, RZ, R3 ;  /* 0x00000003ff1a7221 */ /* 0x000fe20000010000 */
[----:B------:R-:W-:Y:S02]  /*06c0*/  HADD2.F32 R7, -RZ, R25.H1_H1 ;  /* 0x30000019ff077230 */ /* 0x000fe40000004100 */
[----:B------:R-:W-:Y:S01]  /*06d0*/  FFMA.FTZ R28, R11, R11, R28 ;  /* 0x0000000b0b1c7223 */ /* 0x000fe2000001001c */
[----:B------:R-:W-:-:S03]  /*06e0*/  FADD.FTZ R26, R26, R11 ;  /* 0x0000000b1a1a7221 */ /* 0x000fc60000010000 */
[----:B------:R-:W-:Y:S01]  /*06f0*/  FFMA.FTZ R28, R9, R9, R28 ;  /* 0x00000009091c7223 */ /* 0x000fe2000001001c */
[----:B------:R-:W-:Y:S01]  /*0700*/  FADD.FTZ R26, R26, R9 ;  /* 0x000000091a1a7221 */ /* 0x000fe20000010000 */
[--C-:B---3--:R-:W-:Y:S02]  /*0710*/  HADD2.F32 R5, -RZ, R22.reuse.H0_H0 ;  /* 0x20000016ff057230 */ /* 0x108fe40000004100 */
[----:B------:R-:W-:Y:S01]  /*0720*/  FFMA.FTZ R28, R7, R7, R28 ;  /* 0x00000007071c7223 */ /* 0x000fe2000001001c */
[----:B------:R-:W-:Y:S01]  /*0730*/  FADD.FTZ R26, R26, R7 ;  /* 0x000000071a1a7221 */ /* 0x000fe20000010000 */
[----:B------:R-:W-:Y:S02]  /*0740*/  HADD2.F32 R47, -RZ, R22.H1_H1 ;  /* 0x30000016ff2f7230 */ /* 0x000fe40000004100 */
[----:B------:R-:W-:Y:S01]  /*0750*/  FFMA.FTZ R28, R5, R5, R28 ;  /* 0x00000005051c7223 */ /* 0x000fe2000001001c */
[----:B------:R-:W-:Y:S01]  /*0760*/  FADD.FTZ R26, R26, R5 ;  /* 0x000000051a1a7221 */ /* 0x000fe20000010000 */
[----:B------:R-:W-:-:S02]  /*0770*/  HADD2.F32 R45, -RZ, R23.H0_H0 ;  /* 0x20000017ff2d7230 */ /* 0x000fc40000004100 */
[----:B------:R-:W-:Y:S01]  /*0780*/  FFMA.FTZ R28, R47, R47, R28 ;  /* 0x0000002f2f1c7223 */ /* 0x000fe2000001001c */
[----:B------:R-:W-:Y:S01]  /*0790*/  FADD.FTZ R26, R26, R47 ;  /* 0x0000002f1a1a7221 */ /* 0x000fe20000010000 */
[----:B------:R-:W-:Y:S02]  /*07a0*/  HADD2.F32 R49, -RZ, R23.H1_H1 ;  /* 0x30000017ff317230 */ /* 0x000fe40000004100 */
[----:B------:R-:W-:Y:S01]  /*07b0*/  FFMA.FTZ R28, R45, R45, R28 ;  /* 0x0000002d2d1c7223 */ /* 0x000fe2000001001c */
[----:B------:R-:W-:-:S03]  /*07c0*/  FADD.FTZ R22, R26, R45 ;  /* 0x0000002d1a167221 */ /* 0x000fc60000010000 */
[----:B------:R-:W-:Y:S01]  /*07d0*/  FFMA.FTZ R23, R49, R49, R28 ;  /* 0x0000003131177223 */ /* 0x000fe2000001001c */
[----:B------:R-:W-:-:S05]  /*07e0*/  FADD.FTZ R22, R22, R49 ;  /* 0x0000003116167221 */ /* 0x000fca0000010000 */
[----:B------:R0:W-:Y:S01]  /*07f0*/  STS.64 [R44], R22 ;  /* 0x000000162c007388 */ /* 0x0001e20000000a00 */
[----:B------:R-:W-:Y:S06]  /*0800*/  BAR.SYNC.DEFER_BLOCKING 0x0 ;  /* 0x0000000000007b1d */ /* 0x000fec0000010000 */
[----:B------:R-:W-:Y:S05]  /*0810*/  @P2 BRA `(.L_x_3749) ;  /* 0x00000000003c2947 */ /* 0x000fea0003800000 */
[----:B0-----:R-:W0:Y:S04]  /*0820*/  LDS.64 R22, [R4] ;  /* 0x0000000004167984 */ /* 0x001e280000000a00 */
[----:B------:R-:W1:Y:S04]  /*0830*/  LDS.64 R24, [R6] ;  /* 0x0000000006187984 */ /* 0x000e680000000a00 */
        /* <DEDUP_REMOVED lines=13> */
.L_x_3749:
[----:B------:R-:W-:Y:S05]  /*0910*/  BSYNC B0 ;  /* 0x0000000000007941 */ /* 0x000fea0003800000 */
.L_x_3748:
[----:B0-----:R-:W0:Y:S01]  /*0920*/  SHFL.BFLY PT, R23, R30, 0x2, 0x1f ;  /* 0x0c401f001e177f89 */ /* 0x001e2200000e0000 */
[----:B------:R-:W1:Y:S01]  /*0930*/  @!P1 LDC R32, c[0x0][0x10] ;  /* 0x00000400ff209b82 */ /* 0x000e620000000800 */
[C---:B------:R-:W-:Y:S02]  /*0940*/  ISETP.NE.AND P3, PT, R0.reuse, RZ, PT ;  /* 0x000000ff0000720c */ /* 0x040fe40003f65270 */
[----:B------:R-:W-:Y:S01]  /*0950*/  CS2R R36, SRZ ;  /* 0x0000000000247805 */ /* 0x000fe2000001ff00 */
[----:B------:R-:W2:Y:S01]  /*0960*/  SHFL.BFLY PT, R22, R31, 0x2, 0x1f ;  /* 0x0c401f001f167f89 */ /* 0x000ea200000e0000 */
[----:B------:R-:W-:-:S03]  /*0970*/  ISETP.GT.U32.AND P2, PT, R0, 0xff, PT ;  /* 0x000000ff0000780c */ /* 0x000fc60003f44070 */
[----:B------:R-:W3:Y:S01]  /*0980*/  @!P1 LDC.64 R24, c[0x0][0x248] ;  /* 0x00009200ff189b82 */ /* 0x000ee20000000a00 */
[----:B0-----:R-:W-:Y:S01]  /*0990*/  FADD.FTZ R26, R23, R30 ;  /* 0x0000001e171a7221 */ /* 0x001fe20000010000 */
[----:B-1----:R-:W-:Y:S02]  /*09a0*/  @!P1 IMAD R29, R32, R13, UR10 ;  /* 0x0000000a201d9e24 */ /* 0x002fe4000f8e020d */
[----:B--2---:R-:W-:Y:S02]  /*09b0*/  FADD.FTZ R27, R22, R31 ;  /* 0x0000001f161b7221 */ /* 0x004fe40000010000 */
[----:B------:R-:W0:Y:S01]  /*09c0*/  SHFL.BFLY PT, R23, R26, 0x1, 0x1f ;  /* 0x0c201f001a177f89 */ /* 0x000e2200000e0000 */
[----:B------:R-:W-:-:S03]  /*09d0*/  @!P1 LEA R29, R29, R2, 0xb ;  /* 0x000000021d1d9211 */ /* 0x000fc600078e58ff */
[----:B------:R-:W1:Y:S01]  /*09e0*/  SHFL.BFLY PT, R28, R27, 0x1, 0x1f ;  /* 0x0c201f001b1c7f89 */ /* 0x000e6200000e0000 */
[----:B------:R-:W-:-:S05]  /*09f0*/  @!P1 SHF.L.U32 R29, R29, 0x1, RZ ;  /* 0x000000011d1d9819 */ /* 0x000fca00000006ff */
[----:B---3--:R-:W-:-:S04]  /*0a00*/  @!P1 IMAD.WIDE.U32 R24, R29, 0x4, R24 ;  /* 0x000000041d189825 */ /* 0x008fc800078e0018 */
[----:B0-----:R-:W-:Y:S01]  /*0a10*/  FADD.FTZ R22, R26, R23 ;  /* 0x000000171a167221 */ /* 0x001fe20000010000 */
[----:B-1----:R-:W-:-:S05]  /*0a20*/  FADD.FTZ R23, R27, R28 ;  /* 0x0000001c1b177221 */ /* 0x002fca0000010000 */
        /* <DEDUP_REMOVED lines=18> */
.L_x_3751:
[----:B------:R-:W2:Y:S04]  /*0b50*/  LD.E.STRONG.GPU R23, desc[UR8][R50.64] ;  /* 0x0000000832177980 */ /* 0x000ea8000c10f900 */
[----:B--2---:R-:W-:Y:S01]  /*0b60*/  CCTL.IVALL ;  /* 0x00000000ff00798f */ /* 0x004fe20002000000 */
[----:B------:R-:W-:Y:S05]  /*0b70*/  YIELD ;  /* 0x0000000000007946 */ /* 0x000fea0003800000 */
[----:B------:R-:W-:-:S04]  /*0b80*/  LOP3.LUT R23, R23, R22, RZ, 0x3c, !PT ;  /* 0x0000001617177212 */ /* 0x000fc800078e3cff */
[----:B------:R-:W-:-:S13]  /*0b90*/  ISETP.GT.AND P1, PT, R23, -0x1, PT ;  /* 0xffffffff1700780c */ /* 0x000fda0003f24270 */
[----:B------:R-:W-:Y:S05]  /*0ba0*/  @P1 BRA `(.L_x_3751) ;  /* 0xfffffffc00e81947 */ /* 0x000fea000383ffff */
.L_x_3750:
        /* <DEDUP_REMOVED lines=50> */
.L_x_3753:
[----:B------:R-:W-:Y:S05]  /*0ed0*/  BSYNC B0 ;  /* 0x0000000000007941 */ /* 0x000fea0003800000 */
.L_x_3752:
        /* <DEDUP_REMOVED lines=25> */
[----:B------:R-:W-:Y:S06]  /*1070*/  BAR.SYNC.DEFER_BLOCKING 0x0 ;  /* 0x0000000000007b1d */ /* 0x000fec0000010000 */
[----:B------:R-:W-:Y:S05]  /*1080*/  @P0 BRA `(.L_x_3755) ;  /* 0x0000000000200947 */ /* 0x000fea0003800000 */
[----:B0-----:R-:W-:Y:S01]  /*1090*/  LEA R22, R0, UR4, 0x3 ;  /* 0x0000000400167c11 */ /* 0x001fe2000f8e18ff */
[----:B------:R-:W-:Y:S01]  /*10a0*/  ULDC.64 UR6, c[0x0][0x240] ;  /* 0x0000900000067ab9 */ /* 0x000fe20000000a00 */
[----:B------:R-:W-:-:S04]  /*10b0*/  LEA R25, P1, R15, R0, 0x4 ;  /* 0x000000000f197211 */ /* 0x000fc800078220ff */
[----:B------:R-:W0:Y:S01]  /*10c0*/  LDS.64 R22, [R22] ;  /* 0x0000000016167984 */ /* 0x000e220000000a00 */
[----:B------:R-:W-:Y:S02]  /*10d0*/  LEA.HI.X R26, R15, R16, R14, 0x4, P1 ;  /* 0x000000100f1a7211 */ /* 0x000fe400008f240e */
[----:B------:R-:W-:-:S04]  /*10e0*/  LEA R24, P1, R25, UR6, 0x3 ;  /* 0x0000000619187c11 */ /* 0x000fc8000f8218ff */
[----:B------:R-:W-:-:S05]  /*10f0*/  LEA.HI.X R25, R25, UR7, R26, 0x3, P1 ;  /* 0x0000000719197c11 */ /* 0x000fca00088f1c1a */
[----:B0-----:R1:W-:Y:S04]  /*1100*/  STG.E.64 desc[UR8][R24.64], R22 ;  /* 0x0000001618007986 */ /* 0x0013e8000c101b08 */
.L_x_3755:
[----:B------:R-:W-:Y:S05]  /*1110*/  BSYNC B0 ;  /* 0x0000000000007941 */ /* 0x000fea0003800000 */
.L_x_3754:
[----:B01----:R-:W0:Y:S01]  /*1120*/  LDS.64 R22, [R39+UR4] ;  /* 0x0000000427167984 */ /* 0x003e220008000a00 */
[----:B------:R-:W-:Y:S01]  /*1130*/  ULDC UR5, c[0x0][0x230] ;  /* 0x00008c0000057ab9 */ /* 0x000fe20000000800 */
[----:B-----5:R-:W-:Y:S01]  /*1140*/  HADD2.F32 R35, -RZ, R20.H1_H1 ;  /* 0x30000014ff237230 */ /* 0x020fe20000004100 */
[----:B------:R-:W-:Y:S01]  /*1150*/  ULDC.64 UR6, c[0x0][0x210] ;  /* 0x0000840000067ab9 */ /* 0x000fe20000000a00 */
[----:B------:R-:W-:Y:S01]  /*1160*/  HADD2.F32 R34, -RZ, R18.H1_H1 ;  /* 0x30000012ff227230 */ /* 0x000fe20000004100 */
[----:B------:R-:W-:Y:S01]  /*1170*/  LOP3.LUT R13, R13, 0x1, RZ, 0x3c, !PT ;  /* 0x000000010d0d7812 */ /* 0x000fe200078e3cff */
[----:B------:R-:W-:Y:S02]  /*1180*/  HADD2.F32 R29, -RZ, R21.H1_H1 ;  /* 0x30000015ff1d7230 */ /* 0x000fe40000004100 */
[----:B------:R-:W-:Y:S02]  /*1190*/  HADD2.F32 R33, -RZ, R20.H0_H0 ;  /* 0x20000014ff217230 */ /* 0x000fe40000004100 */
[----:B------:R-:W-:-:S02]  /*11a0*/  HADD2.F32 R36, -RZ, R18.H0_H0 ;  /* 0x20000012ff247230 */ /* 0x000fc40000004100 */
[----:B------:R-:W-:Y:S02]  /*11b0*/  HADD2.F32 R32, -RZ, R21.H0_H0 ;  /* 0x20000015ff207230 */ /* 0x000fe40000004100 */
[--C-:B------:R-:W-:Y:S02]  /*11c0*/  HADD2.F32 R31, -RZ, R19.reuse.H0_H0 ;  /* 0x20000013ff1f7230 */ /* 0x100fe40000004100 */
[----:B0-----:R-:W-:Y:S01]  /*11d0*/  FADD.FTZ R23, R23, UR5 ;  /* 0x0000000517177e21 */ /* 0x001fe20008010000 */
[--C-:B------:R-:W-:Y:S01]  /*11e0*/  FADD.FTZ R24, R5, -R22.reuse ;  /* 0x8000001605187221 */ /* 0x100fe20000010000 */
[--C-:B------:R-:W-:Y:S01]  /*11f0*/  FADD.FTZ R30, R45, -R22.reuse ;  /* 0x800000162d1e7221 */ /* 0x100fe20000010000 */
[--C-:B------:R-:W-:Y:S01]  /*1200*/  FADD.FTZ R46, R3, -R22.reuse ;  /* 0x80000016032e7221 */ /* 0x100fe20000010000 */
[--C-:B------:R-:W-:Y:S02]  /*1210*/  FADD.FTZ R48, R7, -R22.reuse ;  /* 0x8000001607307221 */ /* 0x100fe40000010000 */
[----:B------:R-:W0:Y:S02]  /*1220*/  MUFU.RSQ R23, R23 ;  /* 0x0000001700177308 */ /* 0x000e240000001400 */
[----:B0-----:R-:W-:Y:S01]  /*1230*/  FMUL.FTZ R5, R23, R24 ;  /* 0x0000001817057220 */ /* 0x001fe20000410000 */
[----:B------:R-:W-:Y:S01]  /*1240*/  FADD.FTZ R24, R47, -R22 ;  /* 0x800000162f187221 */ /* 0x000fe20000010000 */
[----:B------:R-:W-:Y:S01]  /*1250*/  FMUL.FTZ R27, R23, R30 ;  /* 0x0000001e171b7220 */ /* 0x000fe20000410000 */
[----:B------:R-:W-:-:S02]  /*1260*/  HADD2.F32 R30, -RZ, R19.H1_H1 ;  /* 0x30000013ff1e7230 */ /* 0x000fc40000004100 */
[C---:B------:R-:W-:Y:S01]  /*1270*/  FMUL.FTZ R7, R23.reuse, R48 ;  /* 0x0000003017077220 */ /* 0x040fe20000410000 */
[----:B------:R-:W-:Y:S01]  /*1280*/  FMUL.FTZ R24, R23, R24 ;  /* 0x0000001817187220 */ /* 0x000fe20000410000 */
[----:B------:R-:W-:Y:S01]  /*1290*/  FFMA.FTZ R27, R32, R27, R31 ;  /* 0x0000001b201b7223 */ /* 0x000fe2000001001f */
[----:B------:R-:W-:Y:S02]  /*12a0*/  FFMA.FTZ R5, R33, R5, R36 ;  /* 0x0000000521057223 */ /* 0x000fe40000010024 */
[----:B------:R-:W-:Y:S01]  /*12b0*/  FFMA.FTZ R26, R35, R24, R34 ;  /* 0x00000018231a7223 */ /* 0x000fe20000010022 */
[----:B------:R-:W-:Y:S01]  /*12c0*/  FADD.FTZ R24, R49, -R22 ;  /* 0x8000001631187221 */ /* 0x000fe20000010000 */
[----:B------:R-:W-:Y:S02]  /*12d0*/  FMUL.FTZ R28, R5, -1.4426950216293334961 ;  /* 0xbfb8aa3b051c7820 */ /* 0x000fe40000410000 */
[----:B------:R-:W-:Y:S01]  /*12e0*/  FMUL.FTZ R25, R26, -1.4426950216293334961 ;  /* 0xbfb8aa3b1a197820 */ /* 0x000fe20000410000 */
[----:B------:R-:W-:Y:S01]  /*12f0*/  FMUL.FTZ R37, R23, R24 ;  /* 0x0000001817257220 */ /* 0x000fe20000410000 */
[----:B------:R-:W-:-:S02]  /*1300*/  FMUL.FTZ R24, R27, -1.4426950216293334961 ;  /* 0xbfb8aa3b1b187820 */ /* 0x000fc40000410000 */
[----:B------:R-:W0:Y:S01]  /*1310*/  MUFU.EX2 R28, R28 ;  /* 0x0000001c001c7308 */ /* 0x000e220000000800 */
[----:B------:R-:W-:Y:S01]  /*1320*/  FFMA.FTZ R3, R29, R37, R30 ;  /* 0x000000251d037223 */ /* 0x000fe2000001001e */
[----:B------:R-:W-:Y:S01]  /*1330*/  FMUL.FTZ R37, R46, R23 ;  /* 0x000000172e257220 */ /* 0x000fe20000410000 */
[----:B------:R-:W-:Y:S01]  /*1340*/  FADD.FTZ R46, R11, -R22 ;  /* 0x800000160b2e7221 */ /* 0x000fe20000010000 */
[----:B------:R-:W-:Y:S01]  /*1350*/  FFMA.FTZ R29, R7, R29, R30 ;  /* 0x0000001d071d7223 */ /* 0x000fe2000001001e */
[----:B------:R-:W-:Y:S01]  /*1360*/  FMUL.FTZ R45, R3, -1.4426950216293334961 ;  /* 0xbfb8aa3b032d7820 */ /* 0x000fe20000410000 */
[----:B------:R-:W-:Y:S01]  /*1370*/  FFMA.FTZ R11, R37, R33, R36 ;  /* 0x00000021250b7223 */ /* 0x000fe20000010024 */
[----:B------:R-:W-:Y:S01]  /*1380*/  FMUL.FTZ R37, R23, R46 ;  /* 0x0000002e17257220 */ /* 0x000fe20000410000 */
[----:B------:R-:W-:Y:S01]  /*1390*/  FADD.FTZ R46, R9, -R22 ;  /* 0x80000016092e7221 */ /* 0x000fe20000010000 */
[----:B------:R-:W1:Y:S01]  /*13a0*/  MUFU.EX2 R25, R25 ;  /* 0x0000001900197308 */ /* 0x000e620000000800 */
[----:B------:R-:W-:Y:S01]  /*13b0*/  FMUL.FTZ R36, R11, -1.4426950216293334961 ;  /* 0xbfb8aa3b0b247820 */ /* 0x000fe20000410000 */
[----:B------:R-:W-:Y:S01]  /*13c0*/  FFMA.FTZ R9, R37, R35, R34 ;  /* 0x0000002325097223 */ /* 0x000fe20000010022 */
[----:B------:R-:W-:-:S03]  /*13d0*/  FMUL.FTZ R46, R23, R46 ;  /* 0x0000002e172e7220 */ /* 0x000fc60000410000 */
[----:B------:R-:W-:Y:S01]  /*13e0*/  FMUL.FTZ R35, R9, -1.4426950216293334961 ;  /* 0xbfb8aa3b09237820 */ /* 0x000fe20000410000 */
[----:B------:R-:W-:Y:S01]  /*13f0*/  FFMA.FTZ R31, R46, R32, R31 ;  /* 0x000000202e1f7223 */ /* 0x000fe2000001001f */
[----:B------:R-:W-:Y:S01]  /*1400*/  FMUL.FTZ R32, R29, -1.4426950216293334961 ;  /* 0xbfb8aa3b1d207820 */ /* 0x000fe20000410000 */
[----:B------:R-:W2:Y:S01]  /*1410*/  MUFU.EX2 R34, R36 ;  /* 0x0000002400227308 */ /* 0x000ea20000000800 */
[----:B0-----:R-:W-:Y:S01]  /*1420*/  FADD.FTZ R28, R28, 1 ;  /* 0x3f8000001c1c7421 */ /* 0x001fe20000010000 */
[----:B------:R-:W-:-:S06]  /*1430*/  FMUL.FTZ R23, R31, -1.4426950216293334961 ;  /* 0xbfb8aa3b1f177820 */ /* 0x000fcc0000410000 */
[----:B------:R-:W0:Y:S01]  /*1440*/  MUFU.EX2 R23, R23 ;  /* 0x0000001700177308 */ /* 0x000e220000000800 */
[----:B-1----:R-:W-:-:S07]  /*1450*/  FADD.FTZ R7, R25, 1 ;  /* 0x3f80000019077421 */ /* 0x002fce0000010000 */
[----:B------:R-:W1:Y:S01]  /*1460*/  MUFU.EX2 R22, R35 ;  /* 0x0000002300167308 */ /* 0x000e620000000800 */
[----:B--2---:R-:W-:-:S07]  /*1470*/  FADD.FTZ R34, R34, 1 ;  /* 0x3f80000022227421 */ /* 0x004fce0000010000 */
[----:B------:R-:W2:Y:S01]  /*1480*/  MUFU.EX2 R32, R32 ;  /* 0x0000002000207308 */ /* 0x000ea20000000800 */
[----:B0-----:R-:W-:-:S07]  /*1490*/  FADD.FTZ R36, R23, 1 ;  /* 0x3f80000017247421 */ /* 0x001fce0000010000 */
[----:B------:R-:W0:Y:S01]  /*14a0*/  MUFU.EX2 R33, R45 ;  /* 0x0000002d00217308 */ /* 0x000e220000000800 */
[----:B-1----:R-:W-:Y:S01]  /*14b0*/  FADD.FTZ R35, R22, 1 ;  /* 0x3f80000016237421 */ /* 0x002fe20000010000 */
[----:B------:R-:W-:-:S04]  /*14c0*/  LEA R22, P1, R40, UR6, 0x1 ;  /* 0x0000000628167c11 */ /* 0x000fc8000f8208ff */
[----:B------:R-:W-:Y:S02]  /*14d0*/  LEA.HI.X R23, R40, UR7, R41, 0x1, P1 ;  /* 0x0000000728177c11 */ /* 0x000fe400088f0c29 */
[----:B------:R-:W1:Y:S01]  /*14e0*/  MUFU.EX2 R24, R24 ;  /* 0x0000001800187308 */ /* 0x000e620000000800 */
[----:B--2---:R-:W-:Y:S01]  /*14f0*/  FADD.FTZ R37, R32, 1 ;  /* 0x3f80000020257421 */ /* 0x004fe20000010000 */
[----:B------:R-:W-:-:S04]  /*1500*/  IADD3 R15, P1, R15, 0x1, RZ ;  /* 0x000000010f0f7810 */ /* 0x000fc80007f3e0ff */
[----:B------:R-:W-:Y:S02]  /*1510*/  IADD3.X R14, RZ, R14, RZ, P1, !PT ;  /* 0x0000000eff0e7210 */ /* 0x000fe40000ffe4ff */
[----:B------:R-:W2:Y:S01]  /*1520*/  MUFU.RCP R34, R34 ;  /* 0x0000002200227308 */ /* 0x000ea20000001000 */
[----:B0-----:R-:W-:-:S07]  /*1530*/  FADD.FTZ R32, R33, 1 ;  /* 0x3f80000021207421 */ /* 0x001fce0000010000 */
[----:B------:R-:W0:Y:S01]  /*1540*/  MUFU.RCP R36, R36 ;  /* 0x0000002400247308 */ /* 0x000e220000001000 */
[----:B-1----:R-:W-:-:S07]  /*1550*/  FADD.FTZ R24, R24, 1 ;  /* 0x3f80000018187421 */ /* 0x002fce0000010000 */
[----:B------:R-:W1:Y:S01]  /*1560*/  MUFU.RCP R46, R35 ;  /* 0x00000023002e7308 */ /* 0x000e620000001000 */
[----:B--2---:R-:W-:-:S07]  /*1570*/  FMUL.FTZ R11, R11, R34 ;  /* 0x000000220b0b7220 */ /* 0x004fce0000410000 */
[----:B------:R-:W2:Y:S01]  /*1580*/  MUFU.RCP R48, R37 ;  /* 0x0000002500307308 */ /* 0x000ea20000001000 */
[----:B0-----:R-:W-:-:S07]  /*1590*/  FMUL.FTZ R31, R31, R36 ;  /* 0x000000241f1f7220 */ /* 0x001fce0000410000 */
[----:B------:R-:W0:Y:S01]  /*15a0*/  MUFU.RCP R28, R28 ;  /* 0x0000001c001c7308 */ /* 0x000e220000001000 */
[----:B-1----:R-:W-:-:S05]  /*15b0*/  FMUL.FTZ R34, R9, R46 ;  /* 0x0000002e09227220 */ /* 0x002fca0000410000 */
[----:B------:R-:W-:Y:S02]  /*15c0*/  F2FP.F16.F32.PACK_AB R11, R34, R11 ;  /* 0x0000000b220b723e */ /* 0x000fe400000000ff */
[----:B------:R-:W1:Y:S01]  /*15d0*/  MUFU.RCP R7, R7 ;  /* 0x0000000700077308 */ /* 0x000e620000001000 */
[----:B--2---:R-:W-:Y:S02]  /*15e0*/  FMUL.FTZ R36, R29, R48 ;  /* 0x000000301d247220 */ /* 0x004fe40000410000 */
[----:B------:R-:W-:Y:S03]  /*15f0*/  STG.E.U16 desc[UR8][R22.64], R11 ;  /* 0x0000000b16007986 */ /* 0x000fe6000c101508 */
[----:B------:R-:W-:Y:S02]  /*1600*/  F2FP.F16.F32.PACK_AB R31, R36, R31 ;  /* 0x0000001f241f723e */ /* 0x000fe400000000ff */
[----:B------:R2:W3:Y:S01]  /*1610*/  MUFU.RCP R30, R24 ;  /* 0x00000018001e7308 */ /* 0x0004e20000001000 */
[----:B0-----:R-:W-:Y:S01]  /*1620*/  FMUL.FTZ R28, R5, R28 ;  /* 0x0000001c051c7220 */ /* 0x001fe20000410000 */
[----:B------:R-:W-:Y:S01]  /*1630*/  PRMT R5, R11, 0x7632, R5 ;  /* 0x000076320b057816 */ /* 0x000fe20000000005 */
[----:B------:R-:W-:Y:S01]  /*1640*/  STG.E.U16 desc[UR8][R22.64+0x4], R31 ;  /* 0x0000041f16007986 */ /* 0x000fe2000c101508 */
[----:B------:R-:W-:-:S03]  /*1650*/  PRMT R9, R31, 0x7632, R9 ;  /* 0x000076321f097816 */ /* 0x000fc60000000009 */
[----:B------:R-:W-:Y:S01]  /*1660*/  STG.E.U16 desc[UR8][R22.64+0x2], R5 ;  /* 0x0000020516007986 */ /* 0x000fe2000c101508 */
[----:B------:R-:W0:Y:S01]  /*1670*/  MUFU.RCP R32, R32 ;  /* 0x0000002000207308 */ /* 0x000e220000001000 */
[----:B-1----:R-:W-:Y:S01]  /*1680*/  FMUL.FTZ R7, R26, R7 ;  /* 0x000000071a077220 */ /* 0x002fe20000410000 */
[C---:B--2---:R-:W-:Y:S01]  /*1690*/  LEA R24, P2, R42.reuse, UR6, 0x1 ;  /* 0x000000062a187c11 */ /* 0x044fe2000f8408ff */
[----:B------:R1:W-:Y:S03]  /*16a0*/  STG.E.U16 desc[UR8][R22.64+0x6], R9 ;  /* 0x0000060916007986 */ /* 0x0003e6000c101508 */
[----:B------:R-:W-:Y:S02]  /*16b0*/  F2FP.F16.F32.PACK_AB R28, R7, R28 ;  /* 0x0000001c071c723e */ /* 0x000fe400000000ff */
[----:B------:R-:W-:Y:S01]  /*16c0*/  LEA.HI.X R25, R42, UR7, R43, 0x1, P2 ;  /* 0x000000072a197c11 */ /* 0x000fe200090f0c2b */
[----:B---3--:R-:W-:Y:S01]  /*16d0*/  FMUL.FTZ R30, R27, R30 ;  /* 0x0000001e1b1e7220 */ /* 0x008fe20000410000 */
[----:B------:R-:W-:Y:S01]  /*16e0*/  PRMT R7, R28, 0x7632, R7 ;  /* 0x000076321c077816 */ /* 0x000fe20000000007 */
[----:B------:R-:W-:Y:S01]  /*16f0*/  ULDC.64 UR6, c[0x0][0x238] ;  /* 0x00008e0000067ab9 */ /* 0x000fe20000000a00 */
[----:B------:R-:W-:Y:S01]  /*1700*/  IMAD.WIDE.U32 R26, R0, -0x33333333, RZ ;  /* 0xcccccccd001a7825 */ /* 0x000fe200078e00ff */
[----:B------:R2:W-:Y:S01]  /*1710*/  STG.E.U16 desc[UR8][R24.64], R28 ;  /* 0x0000001c18007986 */ /* 0x0005e2000c101508 */
[----:B------:R-:W-:-:S02]  /*1720*/  ISETP.GE.U32.AND P1, PT, R15, UR6, PT ;  /* 0x000000060f007c0c */ /* 0x000fc4000bf26070 */
[----:B0-----:R-:W-:Y:S01]  /*1730*/  FMUL.FTZ R3, R3, R32 ;  /* 0x0000002003037220 */ /* 0x001fe20000410000 */
[----:B------:R2:W-:Y:S01]  /*1740*/  STG.E.U16 desc[UR8][R24.64+0x2], R7 ;  /* 0x0000020718007986 */ /* 0x0005e2000c101508 */
[----:B------:R-:W-:-:S03]  /*1750*/  ISETP.GE.AND.EX P1, PT, R14, UR7, PT, P1 ;  /* 0x000000070e007c0c */ /* 0x000fc6000bf26310 */
[----:B------:R-:W-:Y:S02]  /*1760*/  F2FP.F16.F32.PACK_AB R30, R3, R30 ;  /* 0x0000001e031e723e */ /* 0x000fe400000000ff */
[----:B------:R-:W-:Y:S02]  /*1770*/  SHF.R.U32.HI R3, RZ, 0x6, R27 ;  /* 0x00000006ff037819 */ /* 0x000fe4000001161b */
[----:B-1----:R-:W-:Y:S01]  /*1780*/  PRMT R23, R30, 0x7632, R23 ;  /* 0x000076321e177816 */ /* 0x002fe20000000017 */
[----:B------:R2:W-:Y:S02]  /*1790*/  STG.E.U16 desc[UR8][R24.64+0x4], R30 ;  /* 0x0000041e18007986 */ /* 0x0005e4000c101508 */
[----:B------:R-:W-:Y:S02]  /*17a0*/  IMAD R22, R3, -0x50, R0 ;  /* 0xffffffb003167824 */ /* 0x000fe400078e0200 */
[----:B------:R2:W-:Y:S03]  /*17b0*/  STG.E.U16 desc[UR8][R24.64+0x6], R23 ;  /* 0x0000061718007986 */ /* 0x0005e6000c101508 */
[----:B------:R-:W-:Y:S01]  /*17c0*/  SHF.L.U32 R22, R22, 0x2, RZ ;  /* 0x0000000216167819 */ /* 0x000fe200000006ff */
[----:B------:R-:W-:Y:S06]  /*17d0*/  @!P1 BRA `(.L_x_3756) ;  /* 0xffffffec00409947 */ /* 0x000fec000383ffff */
[----:B------:R-:W-:Y:S05]  /*17e0*/  EXIT ;  /* 0x000000000000794d */ /* 0x000fea0003800000 */
.L_x_3757:
        /* <DEDUP_REMOVED lines=9> */
.L_x_3881:


//--------------------- .text._ZN13group_norm_v214gn_cuda_kernelI6__halfLi320ELi3ELi16ELi20ELi1024ELb1ELi8ELi320ELi320ELi4ELb1ELi2ELb0ELb0ENS_16CompileConditionILi900EEEEEvPT_PKS4_S7_S7_flPfS8_Pj --------------------------
	.section	.text._ZN13group_norm_v214gn_cuda_kernelI6__halfLi320ELi3ELi16ELi20ELi1024ELb1ELi8ELi320ELi320ELi4ELb1ELi2ELb0ELb0ENS_16CompileConditionILi900EEEEEvPT_PKS4_S7_S7_flPfS8_Pj,"ax",@progbits
	.align	128
        .global         _ZN13group_norm_v214gn_cuda_kernelI6__halfLi320ELi3ELi16ELi20ELi1024ELb1ELi8ELi320ELi320ELi4ELb1ELi2ELb0ELb0ENS_16CompileConditionILi900EEEEEvPT_PKS4_S7_S7_flPfS8_Pj
        .type           _ZN13group_norm_v214gn_cuda_kernelI6__halfLi320ELi3ELi16ELi20ELi1024ELb1ELi8ELi320ELi320ELi4ELb1ELi2ELb0ELb0ENS_16CompileConditionILi900EEEEEvPT_PKS4_S7_S7_flPfS8_Pj,@function
        .size           _ZN13group_norm_v214gn_cuda_kernelI6__halfLi320ELi3ELi16ELi20ELi1024ELb1ELi8ELi320ELi320ELi4ELb1ELi2ELb0ELb0ENS_16CompileConditionILi900EEEEEvPT_PKS4_S7_S7_flPfS8_Pj,(.L_x_3882 - _ZN13group_norm_v214gn_cuda_kernelI6__halfLi320ELi3ELi16ELi20ELi1024ELb1ELi8ELi320ELi320ELi4ELb1ELi2ELb0ELb0ENS_16CompileConditionILi900EEEEEvPT_PKS4_S7_S7_flPfS8_Pj)
        .other          _ZN13group_norm_v214gn_cuda_kernelI6__halfLi320ELi3ELi16ELi20ELi1024ELb1ELi8ELi320ELi320ELi4ELb1ELi2ELb0ELb0ENS_16CompileConditionILi900EEEEEvPT_PKS4_S7_S7_flPfS8_Pj,@"STO_CUDA_ENTRY STV_DEFAULT"
_ZN13group_norm_v214gn_cuda_kernelI6__halfLi320ELi3ELi16ELi20ELi1024ELb1ELi8ELi320ELi320ELi4ELb1ELi2ELb0ELb0ENS_16CompileConditionILi900EEEEEvPT_PKS4_S7_S7_flPfS8_Pj:
.text._ZN13group_norm_v214gn_cuda_kernelI6__halfLi320ELi3ELi16ELi20ELi1024ELb1ELi8ELi320ELi320ELi4ELb1ELi2ELb0ELb0ENS_16CompileConditionILi900EEEEEvPT_PKS4_S7_S7_flPfS8_Pj:
        /* <DEDUP_REMOVED lines=24> */
[----:B------:R-:W1:Y:S01]  /*0180*/  S2R R2, SR_CTAID.X ;  /* 0x0000000000027919 */ /* 0x000e620000002500 */
[----:B0-----:R-:W-:Y:S02]  /*0190*/  ULEA UR6, UR5, UR4, 0x18 ;  /* 0x0000000405067291 */ /* 0x001fe4000f8ec03f */
[----:B------:R-:W-:-:S04]  /*01a0*/  UIADD3 UR4, UR4, 0xc80, URZ ;  /* 0x00000c8004047890 */ /* 0x000fc8000fffe03f */
[----:B------:R-:W-:Y:S01]  /*01b0*/  MOV R5, UR6 ;  /* 0x0000000600057c02 */ /* 0x000fe20008000f00 */
[----:B------:R-:W-:-:S03]  /*01c0*/  ULEA UR5, UR5, UR4, 0x18 ;  /* 0x0000000405057291 */ /* 0x000fc6000f8ec03f */
[----:B------:R-:W-:Y:S01]  /*01d0*/  UMOV UR4, URZ ;  /* 0x0000003f00047c82 */ /* 0x000fe20008000000 */
[----:B-1----:R-:W-:Y:S01]  /*01e0*/  SHF.L.U32 R0, R2, 0x3, RZ ;  /* 0x0000000302007819 */ /* 0x002fe200000006ff */
[C---:B------:R-:W-:Y:S01]  /*01f0*/  IMAD R36, R8.reuse, 0x28, R5 ;  /* 0x0000002808247824 */ /* 0x040fe200078e0205 */
[----:B------:R-:W-:Y:S01]  /*0200*/  MOV R5, R6 ;  /* 0x0000000600057202 */ /* 0x000fe20000000f00 */
[----:B------:R-:W-:Y:S01]  /*0210*/  IMAD.WIDE.U32 R8, R8, -0x33333333, RZ ;  /* 0xcccccccd08087825 */ /* 0x000fe200078e00ff */
[----:B------:R-:W-:Y:S02]  /*0220*/  LOP3.LUT R0, R0, 0x3f8, RZ, 0xc0, !PT ;  /* 0x000003f800007812 */ /* 0x000fe400078ec0ff */
[----:B------:R-:W-:Y:S02]  /*0230*/  LEA R36, R3, R36, 0x3 ;  /* 0x0000002403247211 */ /* 0x000fe400078e18ff */
[----:B------:R-:W-:Y:S01]  /*0240*/  IADD3 R12, R0, R3, RZ ;  /* 0x00000003000c7210 */ /* 0x000fe20007ffe0ff */
[----:B------:R-:W-:Y:S01]  /*0250*/  HFMA2.MMA R0, -RZ, RZ, 0, 0 ;  /* 0x00000000ff007435 */ /* 0x000fe200000001ff */
[----:B------:R-:W-:-:S03]  /*0260*/  SHF.L.U32 R8, R9, 0x1, RZ ;  /* 0x0000000109087819 */ /* 0x000fc600000006ff */
[----:B------:R-:W-:Y:S01]  /*0270*/  IMAD R12, R12, 0x140, RZ ;  /* 0x000001400c0c7824 */ /* 0x000fe200078e02ff */
[----:B------:R-:W-:-:S07]  /*0280*/  LOP3.LUT R34, R8, 0xfffffff8, RZ, 0xc0, !PT ;  /* 0xfffffff808227812 */ /* 0x000fce00078ec0ff */
.L_x_3768:
[----:B------:R-:W-:Y:S01]  /*0290*/  MOV R39, RZ ;  /* 0x000000ff00277202 */ /* 0x000fe20000000f00 */
[----:B-1----:R-:W-:Y:S01]  /*02a0*/  IMAD R9, R0, 0x50000, RZ ;  /* 0x0005000000097824 */ /* 0x002fe200078e02ff */
[----:B------:R-:W-:Y:S01]  /*02b0*/  ULDC.64 UR6, c[0x0][0x218] ;  /* 0x0000860000067ab9 */ /* 0x000fe20000000a00 */
[----:B------:R-:W-:-:S05]  /*02c0*/  IMAD.WIDE.U32 R10, R5, 0x50000, R38 ;  /* 0x00050000050a7825 */ /* 0x000fca00078e0026 */
[----:B------:R-:W-:Y:S02]  /*02d0*/  IADD3 R9, R11, R9, RZ ;  /* 0x000000090b097210 */ /* 0x000fe40007ffe0ff */
        /* <DEDUP_REMOVED lines=13> */
[----:B------:R-:W-:-:S06]  /*03b0*/  IADD3.X R19, R10, UR7, RZ, P0, !PT ;  /* 0x000000070a137c10 */ /* 0x000fcc00087fe4ff */
[----:B------:R-:W3:Y:S01]  /*03c0*/  LDG.E.64.CONSTANT R18, desc[UR8][R18.64] ;  /* 0x0000000812127981 */ /* 0x000ee2000c1e9b00 */
[----:B------:R-:W-:Y:S01]  /*03d0*/  ISETP.GT.U32.AND P0, PT, R4, 0x3f, PT ;  /* 0x0000003f0400780c */ /* 0x000fe20003f04070 */
[----:B------:R-:W-:Y:S01]  /*03e0*/  BSSY B0, `(.L_x_3758) ;  /* 0x0000046000007945 */ /* 0x000fe20003800000 */
[----:B------:R-:W-:Y:S01]  /*03f0*/  CS2R R26, SRZ ;  /* 0x00000000001a7805 */ /* 0x000fe2000001ff00 */
[--C-:B--2---:R-:W-:Y:S02]  /*0400*/  HADD2.F32 R3, -RZ, R20.reuse.H0_H0 ;  /* 0x20000014ff037230 */ /* 0x104fe40000004100 */
[----:B------:R-:W-:Y:S02]  /*0410*/  HADD2.F32 R11, -RZ, R20.H1_H1 ;  /* 0x30000014ff0b7230 */ /* 0x000fe40000004100 */
[--C-:B------:R-:W-:Y:S02]  /*0420*/  HADD2.F32 R13, -RZ, R21.reuse.H0_H0 ;  /* 0x20000015ff0d7230 */ /* 0x100fe40000004100 */
[----:B------:R-:W-:Y:S01]  /*0430*/  FFMA.FTZ R24, R3, R3, RZ ;  /* 0x0000000303187223 */ /* 0x000fe200000100ff */
[----:B------:R-:W-:Y:S01]  /*0440*/  FADD.FTZ R22, RZ, R3 ;  /* 0x00000003ff167221 */ /* 0x000fe20000010000 */
[----:B------:R-:W-:-:S02]  /*0450*/  HADD2.F32 R35, -RZ, R21.H1_H1 ;  /* 0x30000015ff237230 */ /* 0x000fc40000004100 */
        /* <DEDUP_REMOVED lines=62> */
.L_x_3759:
[----:B------:R-:W-:Y:S05]  /*0840*/  BSYNC B0 ;  /* 0x0000000000007941 */ /* 0x000fea0003800000 */
.L_x_3758:
        /* <DEDUP_REMOVED lines=23> */
.L_x_3761:
[----:B------:R-:W-:Y:S05]  /*09c0*/  BSYNC B0 ;  /* 0x0000000000007941 */ /* 0x000fea0003800000 */
.L_x_3760:
        /* <DEDUP_REMOVED lines=12> */
.L_x_3763:
[----:B------:R-:W2:Y:S04]  /*0a90*/  LD.E.STRONG.GPU R20, desc[UR8][R18.64] ;  /* 0x0000000812147980 */ /* 0x000ea8000c10f900 */
[----:B--2---:R-:W-:Y:S01]  /*0aa0*/  CCTL.IVALL ;  /* 0x00000000ff00798f */ /* 0x004fe20002000000 */
[----:B------:R-:W-:Y:S05]  /*0ab0*/  YIELD ;  /* 0x0000000000007946 */ /* 0x000fea0003800000 */
[----:B-----5:R-:W-:-:S04]  /*0ac0*/  LOP3.LUT R20, R20, R21, RZ, 0x3c, !PT ;  /* 0x0000001514147212 */ /* 0x020fc800078e3cff */
[----:B------:R-:W-:-:S13]  /*0ad0*/  ISETP.GT.AND P1, PT, R20, -0x1, PT ;  /* 0xffffffff1400780c */ /* 0x000fda0003f24270 */
[----:B------:R-:W-:Y:S05]  /*0ae0*/  @P1 BRA `(.L_x_3763) ;  /* 0xfffffffc00e81947 */ /* 0x000fea000383ffff */
.L_x_3762:
        /* <DEDUP_REMOVED lines=52> */
.L_x_3765:
[----:B------:R-:W-:Y:S05]  /*0e30*/  BSYNC B0 ;  /* 0x0000000000007941 */ /* 0x000fea0003800000 */
.L_x_3764:
        /* <DEDUP_REMOVED lines=40> */
.L_x_3767:
[----:B------:R-:W-:Y:S05]  /*10c0*/  BSYNC B0 ;  /* 0x0000000000007941 */ /* 0x000fea0003800000 */
.L_x_3766:
[----:B0-----:R-:W0:Y:S01]  /*10d0*/  LDS.64 R18, [R34+UR5] ;  /* 0x0000000522127984 */ /* 0x001e220008000a00 */
[----:B------:R-:W-:Y:S01]  /*10e0*/  ULDC UR6, c[0x0][0x230] ;  /* 0x00008c0000067ab9 */ /* 0x000fe20000000800 */
[----:B-----5:R-:W-:Y:S01]  /*10f0*/  HADD2.F32 R26, -RZ, R17.H1_H1 ;  /* 0x30000011ff1a7230 */ /* 0x020fe20000004100 */
[----:B------:R-:W-:Y:S01]  /*1100*/  ULOP3.LUT UR4, UR4, 0x1, URZ, 0x3c, !UPT ;  /* 0x0000000104047892 */ /* 0x000fe2000f8e3c3f */
[----:B------:R-:W-:Y:S02]  /*1110*/  HADD2.F32 R27, -RZ, R15.H1_H1 ;  /* 0x3000000fff1b7230 */ /* 0x000fe40000004100 */
[----:B------:R-:W-:Y:S02]  /*1120*/  HADD2.F32 R33, -RZ, R16.H0_H0 ;  /* 0x20000010ff217230 */ /* 0x000fe40000004100 */
[----:B------:R-:W-:Y:S02]  /*1130*/  HADD2.F32 R32, -RZ, R14.H0_H0 ;  /* 0x2000000eff207230 */ /* 0x000fe40000004100 */
[----:B------:R-:W-:-:S02]  /*1140*/  HADD2.F32 R31, -RZ, R16.H1_H1 ;  /* 0x30000010ff1f7230 */ /* 0x000fc40000004100 */
[----:B------:R-:W-:Y:S02]  /*1150*/  HADD2.F32 R30, -RZ, R14.H1_H1 ;  /* 0x3000000eff1e7230 */ /* 0x000fe40000004100 */
[----:B------:R-:W-:Y:S02]  /*1160*/  HADD2.F32 R29, -RZ, R17.H0_H0 ;  /* 0x20000011ff1d7230 */ /* 0x000fe40000004100 */
[----:B------:R-:W-:Y:S02]  /*1170*/  HADD2.F32 R28, -RZ, R15.H0_H0 ;  /* 0x2000000fff1c7230 */ /* 0x000fe40000004100 */
[----:B0-----:R-:W-:Y:S01]  /*1180*/  FADD.FTZ R19, R19, UR6 ;  /* 0x0000000613137e21 */ /* 0x001fe20008010000 */
[--C-:B------:R-:W-:Y:S01]  /*1190*/  FADD.FTZ R24, R43, -R18.reuse ;  /* 0x800000122b187221 */ /* 0x100fe20000010000 */
[--C-:B------:R-:W-:Y:S01]  /*11a0*/  FADD.FTZ R20, R37, -R18.reuse ;  /* 0x8000001225147221 */ /* 0x100fe20000010000 */
[--C-:B------:R-:W-:Y:S01]  /*11b0*/  FADD.FTZ R40, R3, -R18.reuse ;  /* 0x8000001203287221 */ /* 0x100fe20000010000 */
[----:B------:R-:W-:Y:S01]  /*11c0*/  FADD.FTZ R22, R41, -R18 ;  /* 0x8000001229167221 */ /* 0x000fe20000010000 */
[----:B------:R-:W-:Y:S01]  /*11d0*/  ULDC.64 UR6, c[0x0][0x210] ;  /* 0x0000840000067ab9 */ /* 0x000fe20000000a00 */
[----:B------:R-:W0:Y:S02]  /*11e0*/  MUFU.RSQ R19, R19 ;  /* 0x0000001300137308 */ /* 0x000e240000001400 */
[C---:B0-----:R-:W-:Y:S01]  /*11f0*/  FMUL.FTZ R37, R19.reuse, R24 ;  /* 0x0000001813257220 */ /* 0x041fe20000410000 */
[C---:B------:R-:W-:Y:S01]  /*1200*/  FMUL.FTZ R23, R19.reuse, R22 ;  /* 0x0000001613177220 */ /* 0x040fe20000410000 */
[----:B------:R-:W-:-:S02]  /*1210*/  FMUL.FTZ R20, R19, R20 ;  /* 0x0000001413147220 */ /* 0x000fc40000410000 */
[--C-:B------:R-:W-:Y:S01]  /*1220*/  FFMA.FTZ R3, R26, R37, R27.reuse ;  /* 0x000000251a037223 */ /* 0x100fe2000001001b */
[----:B------:R-:W-:Y:S01]  /*1230*/  FMUL.FTZ R37, R40, R19 ;  /* 0x0000001328257220 */ /* 0x000fe20000410000 */
[----:B------:R-:W-:Y:S01]  /*1240*/  FADD.FTZ R40, R11, -R18 ;  /* 0x800000120b287221 */ /* 0x000fe20000010000 */
[----:B------:R-:W-:Y:S01]  /*1250*/  FFMA.FTZ R23, R31, R23, R30 ;  /* 0x000000171f177223 */ /* 0x000fe2000001001e */
[--C-:B------:R-:W-:Y:S01]  /*1260*/  FFMA.FTZ R21, R33, R20, R32.reuse ;  /* 0x0000001421157223 */ /* 0x100fe20000010020 */
[----:B------:R-:W-:Y:S01]  /*1270*/  FFMA.FTZ R11, R37, R33, R32 ;  /* 0x00000021250b7223 */ /* 0x000fe20000010020 */
[----:B------:R-:W-:Y:S01]  /*1280*/  FMUL.FTZ R37, R19, R40 ;  /* 0x0000002813257220 */ /* 0x000fe20000410000 */
[--C-:B------:R-:W-:Y:S01]  /*1290*/  FADD.FTZ R40, R13, -R18.reuse ;  /* 0x800000120d287221 */ /* 0x100fe20000010000 */
[----:B------:R-:W-:Y:S01]  /*12a0*/  FADD.FTZ R20, R39, -R18 ;  /* 0x8000001227147221 */ /* 0x000fe20000010000 */
[----:B------:R-:W-:Y:S01]  /*12b0*/  FMUL.FTZ R22, R21, -1.4426950216293334961 ;  /* 0xbfb8aa3b15167820 */ /* 0x000fe20000410000 */
[----:B------:R-:W-:Y:S01]  /*12c0*/  FFMA.FTZ R30, R37, R31, R30 ;  /* 0x0000001f251e7223 */ /* 0x000fe2000001001e */
[----:B------:R-:W-:Y:S01]  /*12d0*/  FMUL.FTZ R37, R19, R40 ;  /* 0x0000002813257220 */ /* 0x000fe20000410000 */
[----:B------:R-:W-:Y:S01]  /*12e0*/  FADD.FTZ R40, R35, -R18 ;  /* 0x8000001223287221 */ /* 0x000fe20000010000 */
[----:B------:R-:W-:Y:S01]  /*12f0*/  FMUL.FTZ R20, R19, R20 ;  /* 0x0000001413147220 */ /* 0x000fe20000410000 */
[----:B------:R-:W-:Y:S01]  /*1300*/  FMUL.FTZ R25, R23, -1.4426950216293334961 ;  /* 0xbfb8aa3b17197820 */ /* 0x000fe20000410000 */
[----:B------:R-:W-:Y:S01]  /*1310*/  FMUL.FTZ R39, R3, -1.4426950216293334961 ;  /* 0xbfb8aa3b03277820 */ /* 0x000fe20000410000 */
[----:B------:R-:W-:Y:S01]  /*1320*/  FMUL.FTZ R40, R19, R40 ;  /* 0x0000002813287220 */ /* 0x000fe20000410000 */
[--C-:B------:R-:W-:Y:S01]  /*1330*/  FFMA.FTZ R20, R29, R20, R28.reuse ;  /* 0x000000141d147223 */ /* 0x100fe2000001001c */
[----:B------:R-:W-:Y:S01]  /*1340*/  FFMA.FTZ R28, R37, R29, R28 ;  /* 0x0000001d251c7223 */ /* 0x000fe2000001001c */
[----:B------:R-:W-:Y:S01]  /*1350*/  FMUL.FTZ R33, R11, -1.4426950216293334961 ;  /* 0xbfb8aa3b0b217820 */ /* 0x000fe20000410000 */
[----:B------:R-:W-:Y:S01]  /*1360*/  FFMA.FTZ R26, R40, R26, R27 ;  /* 0x0000001a281a7223 */ /* 0x000fe2000001001b */
[----:B------:R-:W-:Y:S01]  /*1370*/  FMUL.FTZ R24, R20, -1.4426950216293334961 ;  /* 0xbfb8aa3b14187820 */ /* 0x000fe20000410000 */
[----:B------:R-:W-:Y:S01]  /*1380*/  FMUL.FTZ R19, R28, -1.4426950216293334961 ;  /* 0xbfb8aa3b1c137820 */ /* 0x000fe20000410000 */
[----:B------:R-:W-:Y:S01]  /*1390*/  FMUL.FTZ R31, R30, -1.4426950216293334961 ;  /* 0xbfb8aa3b1e1f7820 */ /* 0x000fe20000410000 */
[----:B------:R-:W-:Y:S01]  /*13a0*/  FMUL.FTZ R27, R26, -1.4426950216293334961 ;  /* 0xbfb8aa3b1a1b7820 */ /* 0x000fe20000410000 */
[----:B------:R-:W0:Y:S08]  /*13b0*/  MUFU.EX2 R22, R22 ;  /* 0x0000001600167308 */ /* 0x000e300000000800 */
[----:B------:R-:W1:Y:S08]  /*13c0*/  MUFU.EX2 R19, R19 ;  /* 0x0000001300137308 */ /* 0x000e700000000800 */
[----:B------:R-:W2:Y:S01]  /*13d0*/  MUFU.EX2 R27, R27 ;  /* 0x0000001b001b7308 */ /* 0x000ea20000000800 */
[----:B0-----:R-:W-:-:S07]  /*13e0*/  FADD.FTZ R40, R22, 1 ;  /* 0x3f80000016287421 */ /* 0x001fce0000010000 */
        /* <DEDUP_REMOVED lines=8> */
[----:B------:R-:W1:Y:S01]  /*1470*/  MUFU.EX2 R24, R24 ;  /* 0x0000001800187308 */ /* 0x000e620000000800 */
[----:B--2---:R-:W-:-:S07]  /*1480*/  FADD.FTZ R13, R13, 1 ;  /* 0x3f8000000d0d7421 */ /* 0x004fce0000010000 */
[----:B------:R-:W2:Y:S01]  /*1490*/  MUFU.RCP R42, R13 ;  /* 0x0000000d002a7308 */ /* 0x000ea20000001000 */
[----:B0-----:R-:W-:-:S07]  /*14a0*/  FADD.FTZ R18, R18, 1 ;  /* 0x3f80000012127421 */ /* 0x001fce0000010000 */
[----:B------:R0:W3:Y:S01]  /*14b0*/  MUFU.RCP R25, R18 ;  /* 0x0000001200197308 */ /* 0x0000e20000001000 */
[----:B-1----:R-:W-:-:S07]  /*14c0*/  FADD.FTZ R24, R24, 1 ;  /* 0x3f80000018187421 */ /* 0x002fce0000010000 */
[----:B------:R-:W1:Y:S01]  /*14d0*/  MUFU.RCP R19, R19 ;  /* 0x0000001300137308 */ /* 0x000e620000001000 */
[----:B--2---:R-:W-:Y:S01]  /*14e0*/  FMUL.FTZ R11, R11, R42 ;  /* 0x0000002a0b0b7220 */ /* 0x004fe20000410000 */
[----:B0-----:R-:W-:-:S06]  /*14f0*/  IADD3 R18, P0, R7, UR6, RZ ;  /* 0x0000000607127c10 */ /* 0x001fcc000ff1e0ff */
[----:B------:R-:W0:Y:S01]  /*1500*/  MUFU.RCP R27, R27 ;  /* 0x0000001b001b7308 */ /* 0x000e220000001000 */
[----:B---3--:R-:W-:-:S05]  /*1510*/  FMUL.FTZ R30, R30, R25 ;  /* 0x000000191e1e7220 */ /* 0x008fca0000410000 */
[----:B------:R-:W-:Y:S02]  /*1520*/  F2FP.F16.F32.PACK_AB R11, R30, R11 ;  /* 0x0000000b1e0b723e */ /* 0x000fe400000000ff */
[----:B------:R-:W2:Y:S01]  /*1530*/  MUFU.RCP R40, R40 ;  /* 0x0000002800287308 */ /* 0x000ea20000001000 */
[----:B-1----:R-:W-:Y:S01]  /*1540*/  FMUL.FTZ R28, R28, R19 ;  /* 0x000000131c1c7220 */ /* 0x002fe20000410000 */
[----:B------:R-:W-:Y:S02]  /*1550*/  IADD3.X R19, R8, UR7, RZ, P0, !PT ;  /* 0x0000000708137c10 */ /* 0x000fe400087fe4ff */
[----:B------:R-:W-:Y:S02]  /*1560*/  IADD3 R8, P0, R9, UR6, RZ ;  /* 0x0000000609087c10 */ /* 0x000fe4000ff1e0ff */
[----:B------:R-:W-:Y:S01]  /*1570*/  PRMT R7, R11, 0x7632, R7 ;  /* 0x000076320b077816 */ /* 0x000fe20000000007 */
[----:B------:R1:W-:Y:S01]  /*1580*/  STG.E.U16 desc[UR8][R18.64], R11 ;  /* 0x0000000b12007986 */ /* 0x0003e2000c101508 */
[----:B------:R-:W3:Y:S01]  /*1590*/  MUFU.RCP R22, R22 ;  /* 0x0000001600167308 */ /* 0x000ee20000001000 */
[----:B0-----:R-:W-:Y:S01]  /*15a0*/  FMUL.FTZ R13, R26, R27 ;  /* 0x0000001b1a0d7220 */ /* 0x001fe20000410000 */
[----:B------:R-:W-:Y:S01]  /*15b0*/  IADD3.X R9, R10, UR7, RZ, P0, !PT ;  /* 0x000000070a097c10 */ /* 0x000fe200087fe4ff */
[----:B------:R1:W-:Y:S01]  /*15c0*/  STG.E.U16 desc[UR8][R18.64+0x2], R7 ;  /* 0x0000020712007986 */ /* 0x0003e2000c101508 */
[----:B------:R-:W-:Y:S01]  /*15d0*/  IADD3 R5, P0, R5, 0x2, RZ ;  /* 0x0000000205057810 */ /* 0x000fe20007f1e0ff */
[----:B------:R-:W-:Y:S01]  /*15e0*/  ULDC.64 UR6, c[0x0][0x238] ;  /* 0x00008e0000067ab9 */ /* 0x000fe20000000a00 */
[----:B------:R-:W-:-:S02]  /*15f0*/  F2FP.F16.F32.PACK_AB R28, R13, R28 ;  /* 0x0000001c0d1c723e */ /* 0x000fc400000000ff */
[----:B------:R-:W0:Y:S01]  /*1600*/  MUFU.RCP R29, R24 ;  /* 0x00000018001d7308 */ /* 0x000e220000001000 */
[----:B--2---:R-:W-:Y:S01]  /*1610*/  FMUL.FTZ R40, R21, R40 ;  /* 0x0000002815287220 */ /* 0x004fe20000410000 */
[----:B------:R-:W-:Y:S01]  /*1620*/  PRMT R13, R28, 0x7632, R13 ;  /* 0x000076321c0d7816 */ /* 0x000fe2000000000d */
[----:B------:R1:W-:Y:S01]  /*1630*/  STG.E.U16 desc[UR8][R18.64+0x4], R28 ;  /* 0x0000041c12007986 */ /* 0x0003e2000c101508 */
[----:B------:R-:W-:Y:S02]  /*1640*/  IADD3.X R0, RZ, R0, RZ, P0, !PT ;  /* 0x00000000ff007210 */ /* 0x000fe400007fe4ff */
[----:B------:R-:W-:Y:S01]  /*1650*/  ISETP.GE.U32.AND P0, PT, R5, UR6, PT ;  /* 0x0000000605007c0c */ /* 0x000fe2000bf06070 */
[----:B------:R1:W-:Y:S01]  /*1660*/  STG.E.U16 desc[UR8][R18.64+0x6], R13 ;  /* 0x0000060d12007986 */ /* 0x0003e2000c101508 */
[----:B------:R-:W2:Y:S01]  /*1670*/  MUFU.RCP R32, R32 ;  /* 0x0000002000207308 */ /* 0x000ea20000001000 */
[----:B---3--:R-:W-:Y:S01]  /*1680*/  FMUL.FTZ R23, R23, R22 ;  /* 0x0000001617177220 */ /* 0x008fe20000410000 */
[----:B------:R-:W-:-:S04]  /*1690*/  ISETP.GE.AND.EX P0, PT, R0, UR7, PT, P0 ;  /* 0x0000000700007c0c */ /* 0x000fc8000bf06300 */
[----:B------:R-:W-:Y:S01]  /*16a0*/  F2FP.F16.F32.PACK_AB R40, R23, R40 ;  /* 0x000000281728723e */ /* 0x000fe200000000ff */
[----:B0-----:R-:W-:-:S04]  /*16b0*/  FMUL.FTZ R20, R20, R29 ;  /* 0x0000001d14147220 */ /* 0x001fc80000410000 */
[----:B------:R1:W-:Y:S01]  /*16c0*/  STG.E.U16 desc[UR8][R8.64], R40 ;  /* 0x0000002808007986 */ /* 0x0003e2000c101508 */
[----:B--2---:R-:W-:-:S05]  /*16d0*/  FMUL.FTZ R3, R3, R32 ;  /* 0x0000002003037220 */ /* 0x004fca0000410000 */
[----:B------:R-:W-:Y:S02]  /*16e0*/  F2FP.F16.F32.PACK_AB R20, R3, R20 ;  /* 0x000000140314723e */ /* 0x000fe400000000ff */
[----:B------:R-:W-:Y:S02]  /*16f0*/  PRMT R3, R40, 0x7632, R3 ;  /* 0x0000763228037816 */ /* 0x000fe40000000003 */
[----:B------:R-:W-:Y:S01]  /*1700*/  PRMT R10, R20, 0x7632, R10 ;  /* 0x00007632140a7816 */ /* 0x000fe2000000000a */
[----:B------:R1:W-:Y:S04]  /*1710*/  STG.E.U16 desc[UR8][R8.64+0x4], R20 ;  /* 0x0000041408007986 */ /* 0x0003e8000c101508 */
[----:B------:R1:W-:Y:S04]  /*1720*/  STG.E.U16 desc[UR8][R8.64+0x2], R3 ;  /* 0x0000020308007986 */ /* 0x0003e8000c101508 */
[----:B------:R1:W-:Y:S01]  /*1730*/  STG.E.U16 desc[UR8][R8.64+0x6], R10 ;  /* 0x0000060a08007986 */ /* 0x0003e2000c101508 */
[----:B------:R-:W-:Y:S05]  /*1740*/  @!P0 BRA `(.L_x_3768) ;  /* 0xffffffe800d08947 */ /* 0x000fea000383ffff */
[----:B------:R-:W-:Y:S05]  /*1750*/  EXIT ;  /* 0x000000000000794d */ /* 0x000fea0003800000 */
.L_x_3769:
        /* <DEDUP_REMOVED lines=10> */
.L_x_3882:


//--------------------- .text._ZN13group_norm_v214gn_cuda_kernelI6__halfLi320ELi1ELi16ELi20ELi1024ELb1ELi16ELi320ELi320ELi4ELb1ELi2ELb0ELb0ENS_16CompileConditionILi900EEEEEvPT_PKS4_S7_S7_flPfS8_Pj --------------------------
	.section	.text._ZN13group_norm_v214gn_cuda_kernelI6__halfLi320ELi1ELi16ELi20ELi1024ELb1ELi16ELi320ELi320ELi4ELb1ELi2ELb0ELb0ENS_16CompileConditionILi900EEEEEvPT_PKS4_S7_S7_flPfS8_Pj,"ax",@progbits
	.align	128
        .global         _ZN13group_norm_v214gn_cuda_kernelI6__halfLi320ELi1ELi16ELi20ELi1024ELb1ELi16ELi320ELi320ELi4ELb1ELi2ELb0ELb0ENS_16CompileConditionILi900EEEEEvPT_PKS4_S7_S7_flPfS8_Pj
        .type           _ZN13group_norm_v214gn_cuda_kernelI6__halfLi320ELi1ELi16ELi20ELi1024ELb1ELi16ELi320ELi320ELi4ELb1ELi2ELb0ELb0ENS_16CompileConditionILi900EEEEEvPT_PKS4_S7_S7_flPfS8_Pj,@function
        .size           _ZN13group_norm_v214gn_cuda_kernelI6__halfLi320ELi1ELi16ELi20ELi1024ELb1ELi16ELi320ELi320ELi4ELb1ELi2ELb0ELb0ENS_16CompileConditionILi900EEEEEvPT_PKS4_S7_S7_flPfS8_Pj,(.L_x_3883 - _ZN13group_norm_v214gn_cuda_kernelI6__halfLi320ELi1ELi16ELi20ELi1024ELb1ELi16ELi320ELi320ELi4ELb1ELi2ELb0ELb0ENS_16CompileConditionILi900EEEEEvPT_PKS4_S7_S7_flPfS8_Pj)
        .other          _ZN13group_norm_v214gn_cuda_kernelI6__halfLi320ELi1ELi16ELi20ELi1024ELb1ELi16ELi320ELi320ELi4ELb1ELi2ELb0ELb0ENS_16CompileConditionILi900EEEEEvPT_PKS4_S7_S7_flPfS8_Pj,@"STO_CUDA_ENTRY STV_DEFAULT"
_ZN13group_norm_v214gn_cuda_kernelI6__halfLi320ELi1ELi16ELi20ELi1024ELb1ELi16ELi320ELi320ELi4ELb1ELi2ELb0ELb0ENS_16CompileConditionILi900EEEEEvPT_PKS4_S7_S7_flPfS8_Pj:
.text._ZN13group_norm_v214gn_cuda_kernelI6__halfLi320ELi1ELi16ELi20ELi1024ELb1ELi16ELi320ELi320ELi4ELb1ELi2ELb0ELb0ENS_16CompileConditionILi900EEEEEvPT_PKS4_S7_S7_flPfS8_Pj:
        /* <DEDUP_REMOVED lines=11> */
[----:B------:R-:W-:Y:S01]  /*00b0*/  ISETP.EQ.U32.AND P2, PT, RZ, UR10, PT ;  /* 0x0000000aff007c0c */ /* 0x000fe2000bf42070 */
[----:B------:R-:W-:Y:S01]  /*00c0*/  HFMA2.MMA R18, -RZ, RZ, 0, 0 ;  /* 0x00000000ff127435 */ /* 0x000fe200000001ff */
[----:B------:R-:W-:Y:S02]  /*00d0*/  MOV R13, 0x7fffffc1 ;  /* 0x7fffffc1000d7802 */ /* 0x000fe40000000f00 */
[----:B------:R-:W-:Y:S02]  /*00e0*/  MOV R19, UR8 ;  /* 0x0000000800137c02 */ /* 0x000fe40008000f00 */
[----:B------:R-:W-:Y:S01]  /*00f0*/  MOV R17, RZ ;  /* 0x000000ff00117202 */ /* 0x000fe20000000f00 */
[----:B-1----:R-:W-:-:S02]  /*0100*/  ULEA UR6, UR5, UR4, 0x18 ;  /* 0x0000000405067291 */ /* 0x002fc4000f8ec03f */
        /* <DEDUP_REMOVED lines=17> */
[----:B------:R-:W-:Y:S01]  /*0220*/  LOP3.LUT R27, R4, 0xffffffc0, R27, 0xe2, !PT ;  /* 0xffffffc0041b7812 */ /* 0x000fe200078ee21b */
        /* <DEDUP_REMOVED lines=15> */
[----:B------:R-:W-:Y:S01]  /*0320*/  LOP3.LUT R20, R25, 0x18, RZ, 0xc0, !PT ;  /* 0x0000001819147812 */ /* 0x000fe200078ec0ff */
[--C-:B------:R-:W-:Y:S01]  /*0330*/  IMAD R21, R6, 0x28, R7.reuse ;  /* 0x0000002806157824 */ /* 0x100fe200078e0207 */
[----:B------:R-:W-:Y:S01]  /*0340*/  ISETP.GT.U32.OR P0, PT, R14, 0xf, P0 ;  /* 0x0000000f0e00780c */ /* 0x000fe20000704470 */
[----:B------:R-:W-:Y:S01]  /*0350*/  IMAD R7, R0, 0x28, R7 ;  /* 0x0000002800077824 */ /* 0x000fe200078e0207 */
[----:B------:R-:W-:-:S02]  /*0360*/  SHF.R.U32.HI R15, RZ, 0x4, R14 ;  /* 0x00000004ff0f7819 */ /* 0x000fc4000001160e */
[----:B------:R-:W-:Y:S02]  /*0370*/  IADD3 R24, R3, R20, RZ ;  /* 0x0000001403187210 */ /* 0x000fe40007ffe0ff */
[C---:B------:R-:W-:Y:S02]  /*0380*/  IADD3 R23, R20.reuse, R23, RZ ;  /* 0x0000001714177210 */ /* 0x040fe40007ffe0ff */
[C---:B------:R-:W-:Y:S02]  /*0390*/  IADD3 R22, R20.reuse, R5, RZ ;  /* 0x0000000514167210 */ /* 0x040fe40007ffe0ff */
[----:B------:R-:W-:Y:S02]  /*03a0*/  IADD3 R21, R20, R21, RZ ;  /* 0x0000001514157210 */ /* 0x000fe40007ffe0ff */
[----:B------:R-:W-:Y:S02]  /*03b0*/  LOP3.LUT R16, R14, 0xf, RZ, 0xc0, !PT ;  /* 0x0000000f0e107812 */ /* 0x000fe400078ec0ff */
[----:B------:R-:W-:-:S02]  /*03c0*/  IADD3 R20, R20, R7, RZ ;  /* 0x0000000714147210 */ /* 0x000fc40007ffe0ff */
[----:B------:R-:W-:Y:S02]  /*03d0*/  ISETP.EQ.OR.EX P0, PT, RZ, UR11, P0, P2 ;  /* 0x0000000bff007c0c */ /* 0x000fe40008702720 */
[----:B------:R-:W-:Y:S02]  /*03e0*/  SHF.R.S32.HI R14, RZ, 0x1f, R14 ;  /* 0x0000001fff0e7819 */ /* 0x000fe4000001140e */
[----:B------:R-:W-:Y:S02]  /*03f0*/  SEL R13, R13, 0x1, !P1 ;  /* 0x000000010d0d7807 */ /* 0x000fe40004800000 */
[----:B------:R-:W-:Y:S02]  /*0400*/  LEA R12, R15, UR4, 0x3 ;  /* 0x000000040f0c7c11 */ /* 0x000fe4000f8e18ff */
[----:B------:R-:W-:Y:S02]  /*0410*/  LOP3.LUT R10, R2, 0xfffffff8, RZ, 0xc0, !PT ;  /* 0xfffffff8020a7812 */ /* 0x000fe400078ec0ff */
[----:B------:R-:W-:-:S02]  /*0420*/  MOV R70, UR6 ;  /* 0x0000000600467c02 */ /* 0x000fc40008000f00 */
[----:B------:R-:W-:Y:S01]  /*0430*/  MOV R71, UR7 ;  /* 0x0000000700477c02 */ /* 0x000fe20008000f00 */
[----:B------:R-:W-:-:S06]  /*0440*/  ULDC.64 UR6, c[0x0][0x208] ;  /* 0x0000820000067ab9 */ /* 0x000fcc0000000a00 */
.L_x_3776:
        /* <DEDUP_REMOVED lines=50> */
[----:B------:R-:W-:Y:S01]  /*0770*/  ISETP.NE.AND P2, PT, R8, RZ, PT ;  /* 0x000000ff0800720c */ /* 0x000fe20003f45270 */
[--C-:B--2---:R-:W-:Y:S02]  /*0780*/  HADD2.F32 R3, -RZ, R32.reuse.H0_H0 ;  /* 0x20000020ff037230 */ /* 0x104fe40000004100 */
[----:B------:R-:W-:-:S02]  /*0790*/  HADD2.F32 R45, -RZ, R32.H1_H1 ;  /* 0x30000020ff2d7230 */ /* 0x000fc40000004100 */
[--C-:B------:R-:W-:Y:S02]  /*07a0*/  HADD2.F32 R43, -RZ, R33.reuse.H0_H0 ;  /* 0x20000021ff2b7230 */ /* 0x100fe40000004100 */
        /* <DEDUP_REMOVED lines=18> */
[----:B------:R-:W-:Y:S01]  /*08d0*/  FADD.FTZ R32, R32, R53 ;  /* 0x0000003520207221 */ /* 0x000fe20000010000 */
[--C-:B----4-:R-:W-:Y:S02]  /*08e0*/  HADD2.F32 R57, -RZ, R36.reuse.H0_H0 ;  /* 0x20000024ff397230 */ /* 0x110fe40000004100 */
[----:B------:R-:W-:Y:S01]  /*08f0*/  FFMA.FTZ R40, R59, R59, R40 ;  /* 0x0000003b3b287223 */ /* 0x000fe20000010028 */
[----:B------:R-:W-:Y:S01]  /*0900*/  FADD.FTZ R32, R32, R59 ;  /* 0x0000003b20207221 */ /* 0x000fe20000010000 */
[----:B------:R-:W-:-:S02]  /*0910*/  HADD2.F32 R63, -RZ, R36.H1_H1 ;  /* 0x30000024ff3f7230 */ /* 0x000fc40000004100 */
[----:B------:R-:W-:Y:S01]  /*0920*/  FFMA.FTZ R40, R57, R57, R40 ;  /* 0x0000003939287223 */ /* 0x000fe20000010028 */
[----:B------:R-:W-:Y:S01]  /*0930*/  FADD.FTZ R32, R32, R57 ;  /* 0x0000003920207221 */ /* 0x000fe20000010000 */
[--C-:B------:R-:W-:Y:S02]  /*0940*/  HADD2.F32 R61, -RZ, R37.reuse.H0_H0 ;  /* 0x20000025ff3d7230 */ /* 0x100fe40000004100 */
        /* <DEDUP_REMOVED lines=11> */
[--C-:B------:R-:W-:Y:S02]  /*0a00*/  HADD2.F32 R69, -RZ, R39.reuse.H0_H0 ;  /* 0x20000027ff457230 */ /* 0x100fe40000004100 */
[----:B------:R-:W-:Y:S01]  /*0a10*/  FFMA.FTZ R34, R42, R42, R35 ;  /* 0x0000002a2a227223 */ /* 0x000fe20000010023 */
[----:B------:R-:W-:Y:S01]  /*0a20*/  FADD.FTZ R32, R33, R42 ;  /* 0x0000002a21207221 */ /* 0x000fe20000010000 */
[----:B------:R-:W-:-:S02]  /*0a30*/  HADD2.F32 R44, -RZ, R39.H1_H1 ;  /* 0x30000027ff2c7230 */ /* 0x000fc40000004100 */
        /* <DEDUP_REMOVED lines=30> */
[----:B------:R-:W3:Y:S08]  /*0c20*/  LDC R33, c[0x0][0x10] ;  /* 0x00000400ff217b82 */ /* 0x000ef00000000800 */
[----:B------:R-:W4:Y:S01]  /*0c30*/  LDC.64 R34, c[0x0][0x248] ;  /* 0x00009200ff227b82 */ /* 0x000f220000000a00 */
[----:B---3--:R-:W-:Y:S02]  /*0c40*/  IMAD R32, R33, R18, UR8 ;  /* 0x0000000821207e24 */ /* 0x008fe4000f8e0212 */
[----:B--2---:R-:W-:-:S03]  /*0c50*/  FADD.FTZ R33, R38, R41 ;  /* 0x0000002926217221 */ /* 0x004fc60000010000 */
[----:B------:R-:W-:-:S04]  /*0c60*/  LEA R32, R32, R27, 0xa ;  /* 0x0000001b20207211 */ /* 0x000fc800078e50ff */
[----:B------:R-:W-:Y:S01]  /*0c70*/  SHF.L.U32 R37, R32, 0x1, RZ ;  /* 0x0000000120257819 */ /* 0x000fe200000006ff */
[----:B-1----:R-:W-:-:S04]  /*0c80*/  FADD.FTZ R32, R36, R39 ;  /* 0x0000002724207221 */ /* 0x002fc80000010000 */
[----:B----4-:R-:W-:-:S05]  /*0c90*/  IMAD.WIDE.U32 R34, R37, 0x4, R34 ;  /* 0x0000000425227825 */ /* 0x010fca00078e0022 */
[----:B------:R3:W-:Y:S02]  /*0ca0*/  STG.E.64 desc[UR6][R34.64], R32 ;  /* 0x0000002022007986 */ /* 0x0007e4000c101b06 */
.L_x_3771:
[----:B------:R-:W-:Y:S05]  /*0cb0*/  BSYNC B0 ;  /* 0x0000000000007941 */ /* 0x000fea0003800000 */
.L_x_3770:
        /* <DEDUP_REMOVED lines=12> */
[----:B------:R-:W4:Y:S02]  /*0d80*/  S2R R35, SR_LTMASK ;  /* 0x0000000000237919 */ /* 0x000f240000003900 */
[----:B----4-:R-:W-:-:S06]  /*0d90*/  LOP3.LUT R35, R35, UR5, RZ, 0xc0, !PT ;  /* 0x0000000523237c12 */ /* 0x010fcc000f8ec0ff */
[----:B------:R-:W4:Y:S01]  /*0da0*/  POPC R35, R35 ;  /* 0x0000002300237309 */ /* 0x000f220000000000 */
[----:B---3--:R-:W4:Y:S02]  /*0db0*/  SHFL.IDX PT, R32, R33, R34, 0x1f ;  /* 0x00001f2221207589 */ /* 0x008f2400000e0000 */
[----:B----4-:R-:W-:-:S07]  /*0dc0*/  IMAD R32, R13, R35, R32 ;  /* 0x000000230d207224 */ /* 0x010fce00078e0220 */
.L_x_3773:
[----:B------:R-:W3:Y:S04]  /*0dd0*/  LD.E.STRONG.GPU R33, desc[UR6][R70.64] ;  /* 0x0000000646217980 */ /* 0x000ee8000c10f900 */
[----:B---3--:R-:W-:Y:S01]  /*0de0*/  CCTL.IVALL ;  /* 0x00000000ff00798f */ /* 0x008fe20002000000 */
[----:B------:R-:W-:Y:S05]  /*0df0*/  YIELD ;  /* 0x0000000000007946 */ /* 0x000fea0003800000 */
[----:B------:R-:W-:-:S04]  /*0e00*/  LOP3.LUT R33, R33, R32, RZ, 0x3c, !PT ;  /* 0x0000002021217212 */ /* 0x000fc800078e3cff */
[----:B------:R-:W-:-:S13]  /*0e10*/  ISETP.GT.AND P1, PT, R33, -0x1, PT ;  /* 0xffffffff2100780c */ /* 0x000fda0003f24270 */
[----:B------:R-:W-:Y:S05]  /*0e20*/  @P1 BRA `(.L_x_3773) ;  /* 0xfffffffc00e81947 */ /* 0x000fea000383ffff */
.L_x_3772:
[----:B------:R-:W-:Y:S01]  /*0e30*/  ISETP.GT.U32.AND P1, PT, R8, 0xff, PT ;  /* 0x000000ff0800780c */ /* 0x000fe20003f24070 */
[----:B------:R-:W-:Y:S05]  /*0e40*/  WARPSYNC.ALL ;  /* 0x0000000000007948 */ /* 0x000fea0003800000 */
[----:B------:R-:W-:Y:S01]  /*0e50*/  BAR.SYNC.DEFER_BLOCKING 0x0 ;  /* 0x0000000000007b1d */ /* 0x000fe20000010000 */
[----:B---3--:R-:W-:-:S05]  /*0e60*/  CS2R R32, SRZ ;  /* 0x0000000000207805 */ /* 0x008fca000001ff00 */
[----:B------:R-:W-:Y:S04]  /*0e70*/  BSSY B0, `(.L_x_3774) ;  /* 0x000001b000007945 */ /* 0x000fe80003800000 */
[----:B------:R-:W-:Y:S05]  /*0e80*/  @P1 BRA `(.L_x_3775) ;  /* 0x0000000000641947 */ /* 0x000fea0003800000 */
[----:B------:R-:W3:Y:S08]  /*0e90*/  LDC R33, c[0x0][0x10] ;  /* 0x00000400ff217b82 */ /* 0x000ef00000000800 */
[----:B01----:R-:W0:Y:S01]  /*0ea0*/  LDC.64 R38, c[0x0][0x248] ;  /* 0x00009200ff267b82 */ /* 0x003e220000000a00 */
[----:B---3--:R-:W-:-:S05]  /*0eb0*/  IMAD R32, R33, R18, UR8 ;  /* 0x0000000821207e24 */ /* 0x008fca000f8e0212 */
[----:B------:R-:W-:-:S04]  /*0ec0*/  LEA R33, R32, R15, 0x4 ;  /* 0x0000000f20217211 */ /* 0x000fc800078e20ff */
[----:B------:R-:W-:-:S04]  /*0ed0*/  LEA R32, R33, R16, 0x6 ;  /* 0x0000001021207211 */ /* 0x000fc800078e30ff */
[----:B------:R-:W-:-:S04]  /*0ee0*/  SHF.L.U32 R37, R32, 0x1, RZ ;  /* 0x0000000120257819 */ /* 0x000fc800000006ff */
[C---:B------:R-:W-:Y:S01]  /*0ef0*/  IADD3 R35, R37.reuse, 0x20, RZ ;  /* 0x0000002025237810 */ /* 0x040fe20007ffe0ff */
[C---:B0-----:R-:W-:Y:S01]  /*0f00*/  IMAD.WIDE.U32 R32, R37.reuse, 0x4, R38 ;  /* 0x0000000425207825 */ /* 0x041fe200078e0026 */
[----:B--2---:R-:W-:-:S03]  /*0f10*/  IADD3 R41, R37, 0x40, RZ ;  /* 0x0000004025297810 */ /* 0x004fc60007ffe0ff */
        /* <DEDUP_REMOVED lines=16> */
.L_x_3775:
[----:B------:R-:W-:Y:S05]  /*1020*/  BSYNC B0 ;  /* 0x0000000000007941 */ /* 0x000fea0003800000 */
.L_x_3774:
[----:B------:R-:W3:Y:S01]  /*1030*/  SHFL.BFLY PT, R34, R33, 0x8, 0x1f ;  /* 0x0d001f0021227f89 */ /* 0x000ee200000e0000 */
[----:B------:R-:W-:Y:S01]  /*1040*/  LOP3.LUT P1, RZ, R8, 0xffffff0f, RZ, 0xc0, !PT ;  /* 0xffffff0f08ff7812 */ /* 0x000fe2000782c0ff */
[----:B------:R-:W-:Y:S01]  /*1050*/  ULDC UR5, c[0x0][0x230] ;  /* 0x00008c0000057ab9 */ /* 0x000fe20000000800 */
[----:B-----5:R-:W-:Y:S01]  /*1060*/  HADD2.F32 R50, -RZ, R29.H1_H1 ;  /* 0x3000001dff327230 */ /* 0x020fe20000004100 */
[----:B------:R-:W4:Y:S01]  /*1070*/  SHFL.BFLY PT, R35, R32, 0x8, 0x1f ;  /* 0x0d001f0020237f89 */ /* 0x000f2200000e0000 */
[----:B------:R-:W-:Y:S01]  /*1080*/  HADD2.F32 R46, -RZ, R31.H0_H0 ;  /* 0x2000001fff2e7230 */ /* 0x000fe20000004100 */
[----:B------:R-:W-:Y:S01]  /*1090*/  ULDC.64 UR10, c[0x0][0x210] ;  /* 0x00008400000a7ab9 */ /* 0x000fe20000000a00 */
[----:B------:R-:W-:Y:S01]  /*10a0*/  LOP3.LUT R18, R18, 0x1, RZ, 0x3c, !PT ;  /* 0x0000000112127812 */ /* 0x000fe200078e3cff */
[----:B---3--:R-:W-:Y:S01]  /*10b0*/  FADD.FTZ R34, R34, R33 ;  /* 0x0000002122227221 */ /* 0x008fe20000010000 */
[----:B----4-:R-:W-:-:S04]  /*10c0*/  FADD.FTZ R35, R35, R32 ;  /* 0x0000002023237221 */ /* 0x010fc80000010000 */
[----:B------:R-:W3:Y:S04]  /*10d0*/  SHFL.BFLY PT, R37, R34, 0x4, 0x1f ;  /* 0x0c801f0022257f89 */ /* 0x000ee800000e0000 */
[----:B0-----:R-:W0:Y:S01]  /*10e0*/  SHFL.BFLY PT, R36, R35, 0x4, 0x1f ;  /* 0x0c801f0023247f89 */ /* 0x001e2200000e0000 */
[----:B---3--:R-:W-:Y:S01]  /*10f0*/  FADD.FTZ R37, R34, R37 ;  /* 0x0000002522257221 */ /* 0x008fe20000010000 */
[----:B0-----:R-:W-:-:S04]  /*1100*/  FADD.FTZ R36, R35, R36 ;  /* 0x0000002423247221 */ /* 0x001fc80000010000 */
[----:B------:R-:W0:Y:S04]  /*1110*/  SHFL.BFLY PT, R38, R37, 0x2, 0x1f ;  /* 0x0c401f0025267f89 */ /* 0x000e2800000e0000 */
[----:B-1----:R-:W1:Y:S01]  /*1120*/  SHFL.BFLY PT, R39, R36, 0x2, 0x1f ;  /* 0x0c401f0024277f89 */ /* 0x002e6200000e0000 */
[----:B0-----:R-:W-:Y:S01]  /*1130*/  FADD.FTZ R38, R37, R38 ;  /* 0x0000002625267221 */ /* 0x001fe20000010000 */
[----:B-1----:R-:W-:-:S04]  /*1140*/  FADD.FTZ R39, R36, R39 ;  /* 0x0000002724277221 */ /* 0x002fc80000010000 */
[----:B------:R-:W0:Y:S01]  /*1150*/  SHFL.BFLY PT, R33, R38, 0x1, 0x1f ;  /* 0x0c201f0026217f89 */ /* 0x000e2200000e0000 */
[----:B------:R-:W-:-:S03]  /*1160*/  HADD2.F32 R36, -RZ, R28.H0_H0 ;  /* 0x2000001cff247230 */ /* 0x000fc60000004100 */
[----:B------:R-:W1:Y:S01]  /*1170*/  SHFL.BFLY PT, R40, R39, 0x1, 0x1f ;  /* 0x0c201f0027287f89 */ /* 0x000e6200000e0000 */
[----:B0-----:R-:W-:-:S04]  /*1180*/  @!P1 FADD.FTZ R32, R38, R33 ;  /* 0x0000002126209221 */ /* 0x001fc80000010000 */
[----:B------:R-:W-:Y:S01]  /*1190*/  @!P1 FMUL.FTZ R32, R32, 4.8828125727595761418e-05 ;  /* 0x384ccccd20209820 */ /* 0x000fe20000410000 */
[----:B-1----:R-:W-:Y:S01]  /*11a0*/  @!P1 FADD.FTZ R34, R39, R40 ;  /* 0x0000002827229221 */ /* 0x002fe20000010000 */
[----:B------:R-:W-:Y:S02]  /*11b0*/  HADD2.F32 R39, -RZ, R29.H0_H0 ;  /* 0x2000001dff277230 */ /* 0x000fe40000004100 */
[----:B------:R-:W-:-:S04]  /*11c0*/  @!P1 FMUL.FTZ R33, R32, R32 ;  /* 0x0000002020219220 */ /* 0x000fc80000410000 */
[----:B------:R-:W-:-:S05]  /*11d0*/  @!P1 FFMA.FTZ R33, R34, 4.8828125727595761418e-05, -R33 ;  /* 0x384ccccd22219823 */ /* 0x000fca0000010821 */
[----:B------:R-:W-:-:S05]  /*11e0*/  @!P1 FMNMX.FTZ R33, RZ, R33, !PT ;  /* 0x00000021ff219209 */ /* 0x000fca0007810000 */
[----:B------:R-:W-:Y:S01]  /*11f0*/  @!P1 STS.64 [R12], R32 ;  /* 0x000000200c009388 */ /* 0x000fe20000000a00 */
[----:B------:R-:W-:Y:S06]  /*1200*/  BAR.SYNC.DEFER_BLOCKING 0x0 ;  /* 0x0000000000007b1d */ /* 0x000fec0000010000 */
[----:B------:R-:W0:Y:S02]  /*1210*/  LDS.64 R34, [R10+UR4] ;  /* 0x000000040a227984 */ /* 0x000e240008000a00 */
[----:B0-----:R-:W-:Y:S01]  /*1220*/  FADD.FTZ R35, R35, UR5 ;  /* 0x0000000523237e21 */ /* 0x001fe20008010000 */
[----:B------:R-:W-:Y:S01]  /*1230*/  FADD.FTZ R38, R3, -R34 ;  /* 0x8000002203267221 */ /* 0x000fe20000010000 */
[----:B------:R-:W-:-:S02]  /*1240*/  HADD2.F32 R3, -RZ, R30.H0_H0 ;  /* 0x2000001eff037230 */ /* 0x000fc40000004100 */
[--C-:B------:R-:W-:Y:S01]  /*1250*/  FADD.FTZ R40, R45, -R34.reuse ;  /* 0x800000222d287221 */ /* 0x100fe20000010000 */
[--C-:B------:R-:W-:Y:S01]  /*1260*/  FADD.FTZ R64, R61, -R34.reuse ;  /* 0x800000223d407221 */ /* 0x100fe20000010000 */
[----:B------:R-:W-:Y:S01]  /*1270*/  HADD2.F32 R45, -RZ, R31.H1_H1 ;  /* 0x3000001fff2d7230 */ /* 0x000fe20000004100 */
[----:B------:R-:W0:Y:S01]  /*1280*/  MUFU.RSQ R35, R35 ;  /* 0x0000002300237308 */ /* 0x000e220000001400 */
[--C-:B------:R-:W-:Y:S01]  /*1290*/  FADD.FTZ R48, R59, -R34.reuse ;  /* 0x800000223b307221 */ /* 0x100fe20000010000 */
[--C-:B------:R-:W-:Y:S01]  /*12a0*/  FADD.FTZ R42, R42, -R34.reuse ;  /* 0x800000222a2a7221 */ /* 0x100fe20000010000 */
[----:B0-----:R-:W-:Y:S01]  /*12b0*/  FMUL.FTZ R37, R38, R35 ;  /* 0x0000002326257220 */ /* 0x001fe20000410000 */
[----:B------:R-:W-:Y:S01]  /*12c0*/  FMUL.FTZ R33, R35, R40 ;  /* 0x0000002823217220 */ /* 0x000fe20000410000 */
[----:B------:R-:W-:Y:S02]  /*12d0*/  HADD2.F32 R38, -RZ, R28.H1_H1 ;  /* 0x3000001cff267230 */ /* 0x000fe40000004100 */
[----:B------:R-:W-:Y:S01]  /*12e0*/  FADD.FTZ R40, R49, -R34 ;  /* 0x8000002231287221 */ /* 0x000fe20000010000 */
[----:B------:R-:W-:Y:S01]  /*12f0*/  FFMA.FTZ R32, R37, R3, R36 ;  /* 0x0000000325207223 */ /* 0x000fe20000010024 */
[----:B------:R-:W-:-:S02]  /*1300*/  HADD2.F32 R37, -RZ, R30.H1_H1 ;  /* 0x3000001eff257230 */ /* 0x000fc40000004100 */
[C---:B------:R-:W-:Y:S01]  /*1310*/  FMUL.FTZ R51, R35.reuse, R64 ;  /* 0x0000004023337220 */ /* 0x040fe20000410000 */
[----:B------:R-:W-:Y:S01]  /*1320*/  FMUL.FTZ R29, R35, R40 ;  /* 0x00000028231d7220 */ /* 0x000fe20000410000 */
[--C-:B------:R-:W-:Y:S01]  /*1330*/  FADD.FTZ R40, R47, -R34.reuse ;  /* 0x800000222f287221 */ /* 0x100fe20000010000 */
[----:B------:R-:W-:Y:S01]  /*1340*/  FADD.FTZ R64, R67, -R34 ;  /* 0x8000002243407221 */ /* 0x000fe20000010000 */
[----:B------:R-:W-:Y:S01]  /*1350*/  FFMA.FTZ R28, R33, R37, R38 ;  /* 0x00000025211c7223 */ /* 0x000fe20000010026 */
[--C-:B------:R-:W-:Y:S01]  /*1360*/  FADD.FTZ R30, R43, -R34.reuse ;  /* 0x800000222b1e7221 */ /* 0x100fe20000010000 */
[----:B------:R-:W-:Y:S01]  /*1370*/  FMUL.FTZ R31, R35, R40 ;  /* 0x00000028231f7220 */ /* 0x000fe20000410000 */
[--C-:B------:R-:W-:Y:S01]  /*1380*/  FADD.FTZ R40, R55, -R34.reuse ;  /* 0x8000002237287221 */ /* 0x100fe20000010000 */
[----:B------:R-:W-:Y:S01]  /*1390*/  FMUL.FTZ R33, R28, -1.4426950216293334961 ;  /* 0xbfb8aa3b1c217820 */ /* 0x000fe20000410000 */
[----:B------:R-:W-:Y:S01]  /*13a0*/  FMUL.FTZ R43, R35, R48 ;  /* 0x00000030232b7220 */ /* 0x000fe20000410000 */
[--C-:B------:R-:W-:Y:S01]  /*13b0*/  FADD.FTZ R48, R57, -R34.reuse ;  /* 0x8000002239307221 */ /* 0x100fe20000010000 */
[C---:B------:R-:W-:Y:S01]  /*13c0*/  FMUL.FTZ R30, R35.reuse, R30 ;  /* 0x0000001e231e7220 */ /* 0x040fe20000410000 */
[----:B------:R0:W1:Y:S01]  /*13d0*/  MUFU.EX2 R49, R33 ;  /* 0x0000002100317308 */ /* 0x0000620000000800 */
[C---:B------:R-:W-:Y:S01]  /*13e0*/  FMUL.FTZ R42, R35.reuse, R42 ;  /* 0x0000002a232a7220 */ /* 0x040fe20000410000 */
[----:B------:R-:W-:Y:S01]  /*13f0*/  FMUL.FTZ R47, R35, R48 ;  /* 0x00000030232f7220 */ /* 0x000fe20000410000 */
[----:B------:R-:W-:Y:S01]  /*1400*/  FADD.FTZ R48, R63, -R34 ;  /* 0x800000223f307221 */ /* 0x000fe20000010000 */
[--C-:B------:R-:W-:Y:S01]  /*1410*/  FFMA.FTZ R30, R30, R46, R39.reuse ;  /* 0x0000002e1e1e7223 */ /* 0x100fe20000010027 */
[----:B------:R-:W-:Y:S01]  /*1420*/  FFMA.FTZ R29, R29, R45, R50 ;  /* 0x0000002d1d1d7223 */ /* 0x000fe20000010032 */
[C-C-:B------:R-:W-:Y:S01]  /*1430*/  FFMA.FTZ R31, R3.reuse, R31, R36.reuse ;  /* 0x0000001f031f7223 */ /* 0x140fe20000010024 */
[----:B------:R-:W-:Y:S01]  /*1440*/  FFMA.FTZ R47, R3, R47, R36 ;  /* 0x0000002f032f7223 */ /* 0x000fe20000010024 */
[C---:B------:R-:W-:Y:S01]  /*1450*/  FMUL.FTZ R48, R35.reuse, R48 ;  /* 0x0000003023307220 */ /* 0x040fe20000410000 */
[----:B0-----:R-:W-:Y:S01]  /*1460*/  FMUL.FTZ R33, R35, R40 ;  /* 0x0000002823217220 */ /* 0x001fe20000410000 */
[--C-:B------:R-:W-:Y:S01]  /*1470*/  FADD.FTZ R40, R53, -R34.reuse ;  /* 0x8000002235287221 */ /* 0x100fe20000010000 */
[----:B------:R-:W-:Y:S01]  /*1480*/  FMUL.FTZ R53, R35, R64 ;  /* 0x0000004023357220 */ /* 0x000fe20000410000 */
[----:B------:R-:W-:Y:S01]  /*1490*/  FADD.FTZ R64, R65, -R34 ;  /* 0x8000002241407221 */ /* 0x000fe20000010000 */
[----:B------:R-:W-:Y:S01]  /*14a0*/  FFMA.FTZ R42, R37, R42, R38 ;  /* 0x0000002a252a7223 */ /* 0x000fe20000010026 */
[C---:B------:R-:W-:Y:S01]  /*14b0*/  FMUL.FTZ R40, R35.reuse, R40 ;  /* 0x0000002823287220 */ /* 0x040fe20000410000 */
[----:B------:R-:W-:Y:S01]  /*14c0*/  FMUL.FTZ R52, R30, -1.4426950216293334961 ;  /* 0xbfb8aa3b1e347820 */ /* 0x000fe20000410000 */
[----:B------:R-:W-:Y:S01]  /*14d0*/  FMUL.FTZ R64, R35, R64 ;  /* 0x0000004023407220 */ /* 0x000fe20000410000 */
[----:B------:R-:W-:Y:S01]  /*14e0*/  FFMA.FTZ R43, R45, R43, R50 ;  /* 0x0000002b2d2b7223 */ /* 0x000fe20000010032 */
[C-C-:B------:R-:W-:Y:S01]  /*14f0*/  FFMA.FTZ R40, R46.reuse, R40, R39.reuse ;  /* 0x000000282e287223 */ /* 0x140fe20000010027 */
[--C-:B------:R-:W-:Y:S01]  /*1500*/  FFMA.FTZ R51, R46, R51, R39.reuse ;  /* 0x000000332e337223 */ /* 0x100fe20000010027 */
[----:B------:R-:W-:Y:S01]  /*1510*/  FFMA.FTZ R3, R3, R64, R36 ;  /* 0x0000004003037223 */ /* 0x000fe20000010024 */
[----:B------:R-:W-:Y:S01]  /*1520*/  FADD.FTZ R64, R69, -R34 ;  /* 0x8000002245407221 */ /* 0x000fe20000010000 */
[----:B------:R-:W-:Y:S01]  /*1530*/  FMUL.FTZ R54, R29, -1.4426950216293334961 ;  /* 0xbfb8aa3b1d367820 */ /* 0x000fe20000410000 */
[----:B------:R-:W-:Y:S01]  /*1540*/  FMUL.FTZ R55, R31, -1.4426950216293334961 ;  /* 0xbfb8aa3b1f377820 */ /* 0x000fe20000410000 */
[C-C-:B------:R-:W-:Y:S01]  /*1550*/  FFMA.FTZ R33, R37.reuse, R33, R38.reuse ;  /* 0x0000002125217223 */ /* 0x140fe20000010026 */
[----:B------:R-:W-:Y:S01]  /*1560*/  FFMA.FTZ R48, R37, R48, R38 ;  /* 0x0000003025307223 */ /* 0x000fe20000010026 */
[----:B------:R-:W-:Y:S01]  /*1570*/  FADD.FTZ R34, R44, -R34 ;  /* 0x800000222c227221 */ /* 0x000fe20000010000 */
[----:B------:R-:W-:Y:S01]  /*1580*/  FMUL.FTZ R58, R40, -1.4426950216293334961 ;  /* 0xbfb8aa3b283a7820 */ /* 0x000fe20000410000 */
[----:B------:R-:W-:Y:S01]  /*1590*/  FMUL.FTZ R36, R3, -1.4426950216293334961 ;  /* 0xbfb8aa3b03247820 */ /* 0x000fe20000410000 */
[----:B------:R-:W-:Y:S01]  /*15a0*/  FMUL.FTZ R64, R35, R64 ;  /* 0x0000004023407220 */ /* 0x000fe20000410000 */
[----:B------:R-:W-:Y:S01]  /*15b0*/  FMUL.FTZ R37, R42, -1.4426950216293334961 ;  /* 0xbfb8aa3b2a257820 */ /* 0x000fe20000410000 */
[----:B------:R-:W-:Y:S01]  /*15c0*/  FMUL.FTZ R60, R43, -1.4426950216293334961 ;  /* 0xbfb8aa3b2b3c7820 */ /* 0x000fe20000410000 */
[----:B------:R-:W-:Y:S01]  /*15d0*/  FMUL.FTZ R59, R51, -1.4426950216293334961 ;  /* 0xbfb8aa3b333b7820 */ /* 0x000fe20000410000 */
[----:B------:R-:W0:Y:S01]  /*15e0*/  MUFU.EX2 R52, R52 ;  /* 0x0000003400347308 */ /* 0x000e220000000800 */
[----:B------:R-:W-:Y:S01]  /*15f0*/  FMUL.FTZ R34, R35, R34 ;  /* 0x0000002223227220 */ /* 0x000fe20000410000 */
[----:B--2---:R-:W-:Y:S01]  /*1600*/  FMUL.FTZ R41, R32, -1.4426950216293334961 ;  /* 0xbfb8aa3b20297820 */ /* 0x004fe20000410000 */
[----:B------:R-:W-:Y:S01]  /*1610*/  FMUL.FTZ R62, R47, -1.4426950216293334961 ;  /* 0xbfb8aa3b2f3e7820 */ /* 0x000fe20000410000 */
[----:B------:R-:W-:Y:S01]  /*1620*/  FFMA.FTZ R46, R46, R64, R39 ;  /* 0x000000402e2e7223 */ /* 0x000fe20000010027 */
[C-C-:B------:R-:W-:Y:S01]  /*1630*/  FFMA.FTZ R53, R45.reuse, R53, R50.reuse ;  /* 0x000000352d357223 */ /* 0x140fe20000010032 */
[----:B------:R-:W-:Y:S01]  /*1640*/  FFMA.FTZ R45, R45, R34, R50 ;  /* 0x000000222d2d7223 */ /* 0x000fe20000010032 */
[----:B------:R-:W-:Y:S01]  /*1650*/  FMUL.FTZ R56, R33, -1.4426950216293334961 ;  /* 0xbfb8aa3b21387820 */ /* 0x000fe20000410000 */
[----:B------:R-:W2:Y:S01]  /*1660*/  MUFU.EX2 R54, R54 ;  /* 0x0000003600367308 */ /* 0x000ea20000000800 */
[----:B------:R-:W-:Y:S01]  /*1670*/  FMUL.FTZ R57, R48, -1.4426950216293334961 ;  /* 0xbfb8aa3b30397820 */ /* 0x000fe20000410000 */
[----:B------:R-:W-:Y:S01]  /*1680*/  FMUL.FTZ R50, R45, -1.4426950216293334961 ;  /* 0xbfb8aa3b2d327820 */ /* 0x000fe20000410000 */
[----:B------:R-:W-:Y:S01]  /*1690*/  FMUL.FTZ R44, R46, -1.4426950216293334961 ;  /* 0xbfb8aa3b2e2c7820 */ /* 0x000fe20000410000 */
[----:B------:R-:W3:Y:S01]  /*16a0*/  @!P0 LDS.64 R34, [R25+UR4] ;  /* 0x0000000419228984 */ /* 0x000ee20008000a00 */
[----:B-1----:R-:W-:-:S03]  /*16b0*/  FADD.FTZ R49, R49, 1 ;  /* 0x3f80000031317421 */ /* 0x002fc60000010000 */
[----:B------:R-:W1:Y:S01]  /*16c0*/  MUFU.EX2 R55, R55 ;  /* 0x0000003700377308 */ /* 0x000e620000000800 */
[----:B0-----:R-:W-:-:S07]  /*16d0*/  FADD.FTZ R63, R52, 1 ;  /* 0x3f800000343f7421 */ /* 0x001fce0000010000 */
[----:B------:R-:W0:Y:S01]  /*16e0*/  MUFU.EX2 R38, R36 ;  /* 0x0000002400267308 */ /* 0x000e220000000800 */
[----:B--2---:R-:W-:-:S07]  /*16f0*/  FADD.FTZ R52, R54, 1 ;  /* 0x3f80000036347421 */ /* 0x004fce0000010000 */
[----:B------:R2:W-:Y:S01]  /*1700*/  MUFU.EX2 R39, R37 ;  /* 0x0000002500277308 */ /* 0x0005e20000000800 */
[----:B-1----:R-:W-:-:S07]  /*1710*/  FADD.FTZ R54, R55, 1 ;  /* 0x3f80000037367421 */ /* 0x002fce0000010000 */
[----:B------:R-:W1:Y:S01]  /*1720*/  MUFU.EX2 R58, R58 ;  /* 0x0000003a003a7308 */ /* 0x000e620000000800 */
[----:B--2---:R-:W2:Y:S01]  /*1730*/  @!P0 LDC.64 R36, c[0x0][0x240] ;  /* 0x00009000ff248b82 */ /* 0x004ea20000000a00 */
[----:B0-----:R-:W-:Y:S01]  /*1740*/  FADD.FTZ R65, R38, 1 ;  /* 0x3f80000026417421 */ /* 0x001fe20000010000 */
[----:B------:R-:W-:-:S05]  /*1750*/  LEA R38, P2, R11, UR10, 0x1 ;  /* 0x0000000a0b267c11 */ /* 0x000fca000f8408ff */
[----:B------:R-:W0:Y:S08]  /*1760*/  MUFU.EX2 R60, R60 ;  /* 0x0000003c003c7308 */ /* 0x000e300000000800 */
[----:B------:R-:W4:Y:S01]  /*1770*/  MUFU.EX2 R59, R59 ;  /* 0x0000003b003b7308 */ /* 0x000f220000000800 */
[----:B-1----:R-:W-:-:S07]  /*1780*/  FADD.FTZ R55, R58, 1 ;  /* 0x3f8000003a377421 */ /* 0x002fce0000010000 */
[----:B------:R1:W3:Y:S01]  /*1790*/  MUFU.EX2 R61, R62 ;  /* 0x0000003e003d7308 */ /* 0x0002e20000000800 */
[----:B0-----:R-:W-:-:S07]  /*17a0*/  FADD.FTZ R58, R60, 1 ;  /* 0x3f8000003c3a7421 */ /* 0x001fce0000010000 */
[----:B------:R-:W0:Y:S01]  /*17b0*/  MUFU.EX2 R41, R41 ;  /* 0x0000002900297308 */ /* 0x000e220000000800 */
[----:B-1----:R-:W-:Y:S01]  /*17c0*/  FMUL.FTZ R62, R53, -1.4426950216293334961 ;  /* 0xbfb8aa3b353e7820 */ /* 0x002fe20000410000 */
[----:B----4-:R-:W-:Y:S01]  /*17d0*/  FADD.FTZ R64, R59, 1 ;  /* 0x3f8000003b407421 */ /* 0x010fe20000010000 */
[----:B------:R-:W-:-:S04]  /*17e0*/  @!P0 LEA R59, P1, R19, R8, 0x4 ;  /* 0x00000008133b8211 */ /* 0x000fc800078220ff */
[----:B------:R-:W-:Y:S01]  /*17f0*/  @!P0 LEA.HI.X R66, R19, R14, R17, 0x4, P1 ;  /* 0x0000000e13428211 */ /* 0x000fe200008f2411 */
[----:B------:R-:W1:Y:S01]  /*1800*/  MUFU.EX2 R56, R56 ;  /* 0x0000003800387308 */ /* 0x000e620000000800 */
[----:B---3--:R-:W-:Y:S01]  /*1810*/  FADD.FTZ R60, R61, 1 ;  /* 0x3f8000003d3c7421 */ /* 0x008fe20000010000 */
[----:B------:R-:W-:Y:S01]  /*1820*/  FADD.FTZ R61, R39, 1 ;  /* 0x3f800000273d7421 */ /* 0x000fe20000010000 */
[----:B------:R-:W-:Y:S02]  /*1830*/  LEA.HI.X R39, R11, UR11, R6, 0x1, P2 ;  /* 0x0000000b0b277c11 */ /* 0x000fe400090f0c06 */
[----:B------:R-:W-:Y:S02]  /*1840*/  LEA R68, P2, R7, UR10, 0x1 ;  /* 0x0000000a07447c11 */ /* 0x000fe4000f8408ff */
[----:B------:R-:W-:Y:S01]  /*1850*/  LEA R6, P3, R5, UR10, 0x1 ;  /* 0x0000000a05067c11 */ /* 0x000fe2000f8608ff */
[----:B------:R-:W3:Y:S01]  /*1860*/  MUFU.EX2 R57, R57 ;  /* 0x0000003900397308 */ /* 0x000ee20000000800 */
[----:B0-----:R-:W-:Y:S01]  /*1870*/  FADD.FTZ R41, R41, 1 ;  /* 0x3f80000029297421 */ /* 0x001fe20000010000 */
[----:B--2---:R-:W-:-:S02]  /*1880*/  @!P0 LEA R36, P1, R59, R36, 0x3 ;  /* 0x000000243b248211 */ /* 0x004fc400078218ff */
[----:B------:R-:W-:Y:S02]  /*1890*/  LEA.HI.X R69, R7, UR11, R2, 0x1, P2 ;  /* 0x0000000b07457c11 */ /* 0x000fe400090f0c02 */
[----:B------:R-:W-:Y:S02]  /*18a0*/  LEA.HI.X R7, R5, UR11, R0, 0x1, P3 ;  /* 0x0000000b05077c11 */ /* 0x000fe400098f0c00 */
[----:B------:R-:W0:Y:S01]  /*18b0*/  MUFU.EX2 R62, R62 ;  /* 0x0000003e003e7308 */ /* 0x000e220000000800 */
[----:B-1----:R-:W-:Y:S01]  /*18c0*/  FADD.FTZ R56, R56, 1 ;  /* 0x3f80000038387421 */ /* 0x002fe20000010000 */
[----:B------:R-:W-:Y:S02]  /*18d0*/  @!P0 LEA.HI.X R37, R59, R37, R66, 0x3, P1 ;  /* 0x000000253b258211 */ /* 0x000fe400008f1c42 */
[----:B------:R-:W-:-:S03]  /*18e0*/  LEA R66, P1, R9, UR10, 0x1 ;  /* 0x0000000a09427c11 */ /* 0x000fc6000f8208ff */
[----:B------:R1:W-:Y:S01]  /*18f0*/  @!P0 STG.E.64 desc[UR6][R36.64], R34 ;  /* 0x0000002224008986 */ /* 0x0003e2000c101b06 */
[----:B------:R-:W2:Y:S01]  /*1900*/  MUFU.EX2 R50, R50 ;  /* 0x0000003200327308 */ /* 0x000ea20000000800 */
[----:B---3--:R-:W-:Y:S01]  /*1910*/  FADD.FTZ R57, R57, 1 ;  /* 0x3f80000039397421 */ /* 0x008fe20000010000 */
[----:B------:R-:W-:Y:S01]  /*1920*/  LEA.HI.X R67, R9, UR11, R4, 0x1, P1 ;  /* 0x0000000b09437c11 */ /* 0x000fe200088f0c04 */
[----:B------:R-:W-:Y:S01]  /*1930*/  ULDC.64 UR10, c[0x0][0x238] ;  /* 0x00008e00000a7ab9 */ /* 0x000fe20000000a00 */
[----:B------:R-:W-:-:S04]  /*1940*/  IADD3 R19, P1, R19, 0x2, RZ ;  /* 0x0000000213137810 */ /* 0x000fc80007f3e0ff */
[----:B------:R-:W3:Y:S01]  /*1950*/  MUFU.EX2 R44, R44 ;  /* 0x0000002c002c7308 */ /* 0x000ee20000000800 */
[----:B0-----:R-:W-:Y:S01]  /*1960*/  FADD.FTZ R62, R62, 1 ;  /* 0x3f8000003e3e7421 */ /* 0x001fe20000010000 */
[----:B------:R-:W-:Y:S02]  /*1970*/  IADD3.X R17, RZ, R17, RZ, P1, !PT ;  /* 0x00000011ff117210 */ /* 0x000fe40000ffe4ff */
[----:B------:R-:W-:-:S04]  /*1980*/  ISETP.GE.U32.AND P1, PT, R19, UR10, PT ;  /* 0x0000000a13007c0c */ /* 0x000fc8000bf26070 */
[----:B------:R-:W0:Y:S01]  /*1990*/  MUFU.RCP R41, R41 ;  /* 0x0000002900297308 */ /* 0x000e220000001000 */
[----:B--2---:R-:W-:Y:S01]  /*19a0*/  FADD.FTZ R0, R50, 1 ;  /* 0x3f80000032007421 */ /* 0x004fe20000010000 */
[----:B------:R-:W-:-:S06]  /*19b0*/  ISETP.GE.AND.EX P1, PT, R17, UR11, PT, P1 ;  /* 0x0000000b11007c0c */ /* 0x000fcc000bf26310 */
[----:B------:R-:W2:Y:S01]  /*19c0*/  MUFU.RCP R49, R49 ;  /* 0x0000003100317308 */ /* 0x000ea20000001000 */
[----:B---3--:R-:W-:-:S07]  /*19d0*/  FADD.FTZ R44, R44, 1 ;  /* 0x3f8000002c2c7421 */ /* 0x008fce0000010000 */
[----:B------:R-:W3:Y:S01]  /*19e0*/  MUFU.RCP R63, R63 ;  /* 0x0000003f003f7308 */ /* 0x000ee20000001000 */
[----:B0-----:R-:W-:-:S07]  /*19f0*/  FMUL.FTZ R41, R32, R41 ;  /* 0x0000002920297220 */ /* 0x001fce0000410000 */
[----:B------:R-:W0:Y:S01]  /*1a00*/  MUFU.RCP R52, R52 ;  /* 0x0000003400347308 */ /* 0x000e220000001000 */
[----:B--2---:R-:W-:-:S05]  /*1a10*/  FMUL.FTZ R28, R28, R49 ;  /* 0x000000311c1c7220 */ /* 0x004fca0000410000 */
[----:B------:R-:W-:Y:S02]  /*1a20*/  F2FP.F16.F32.PACK_AB R41, R28, R41 ;  /* 0x000000291c29723e */ /* 0x000fe400000000ff */
[----:B------:R-:W2:Y:S01]  /*1a30*/  MUFU.RCP R54, R54 ;  /* 0x0000003600367308 */ /* 0x000ea20000001000 */
[----:B---3--:R-:W-:Y:S01]  /*1a40*/  FMUL.FTZ R63, R30, R63 ;  /* 0x0000003f1e3f7220 */ /* 0x008fe20000410000 */
[----:B------:R-:W-:Y:S01]  /*1a50*/  PRMT R2, R41, 0x7632, R2 ;  /* 0x0000763229027816 */ /* 0x000fe20000000002 */
[----:B------:R-:W-:Y:S04]  /*1a60*/  STG.E.U16 desc[UR6][R38.64], R41 ;  /* 0x0000002926007986 */ /* 0x000fe8000c101506 */
[----:B------:R3:W-:Y:S01]  /*1a70*/  STG.E.U16 desc[UR6][R38.64+0x2], R2 ;  /* 0x0000020226007986 */ /* 0x0007e2000c101506 */
[----:B------:R-:W4:Y:S01]  /*1a80*/  MUFU.RCP R56, R56 ;  /* 0x0000003800387308 */ /* 0x000f220000001000 */
[----:B0-----:R-:W-:-:S05]  /*1a90*/  FMUL.FTZ R52, R29, R52 ;  /* 0x000000341d347220 */ /* 0x001fca0000410000 */
[----:B------:R-:W-:Y:S02]  /*1aa0*/  F2FP.F16.F32.PACK_AB R63, R52, R63 ;  /* 0x0000003f343f723e */ /* 0x000fe400000000ff */
[----:B------:R-:W0:Y:S01]  /*1ab0*/  MUFU.RCP R55, R55 ;  /* 0x0000003700377308 */ /* 0x000e220000001000 */
[----:B--2---:R-:W-:Y:S02]  /*1ac0*/  FMUL.FTZ R54, R31, R54 ;  /* 0x000000361f367220 */ /* 0x004fe40000410000 */
[----:B------:R-:W-:Y:S05]  /*1ad0*/  STG.E.U16 desc[UR6][R38.64+0x4], R63 ;  /* 0x0000043f26007986 */ /* 0x000fea000c101506 */
[----:B------:R-:W2:Y:S01]  /*1ae0*/  MUFU.RCP R58, R58 ;  /* 0x0000003a003a7308 */ /* 0x000ea20000001000 */
[----:B----4-:R-:W-:-:S05]  /*1af0*/  FMUL.FTZ R33, R33, R56 ;  /* 0x0000003821217220 */ /* 0x010fca0000410000 */
[----:B------:R-:W-:Y:S02]  /*1b00*/  F2FP.F16.F32.PACK_AB R54, R33, R54 ;  /* 0x000000362136723e */ /* 0x000fe400000000ff */
[----:B------:R-:W4:Y:S01]  /*1b10*/  MUFU.RCP R60, R60 ;  /* 0x0000003c003c7308 */ /* 0x000f220000001000 */
[----:B0-----:R-:W-:Y:S01]  /*1b20*/  FMUL.FTZ R55, R40, R55 ;  /* 0x0000003728377220 */ /* 0x001fe20000410000 */
[----:B------:R-:W-:-:S06]  /*1b30*/  PRMT R33, R54, 0x7632, R33 ;  /* 0x0000763236217816 */ /* 0x000fcc0000000021 */
[----:B------:R-:W0:Y:S01]  /*1b40*/  MUFU.RCP R57, R57 ;  /* 0x0000003900397308 */ /* 0x000e220000001000 */
[----:B--2---:R-:W-:-:S05]  /*1b50*/  FMUL.FTZ R58, R43, R58 ;  /* 0x0000003a2b3a7220 */ /* 0x004fca0000410000 */
[----:B------:R-:W-:Y:S02]  /*1b60*/  F2FP.F16.F32.PACK_AB R55, R58, R55 ;  /* 0x000000373a37723e */ /* 0x000fe400000000ff */
[----:B------:R-:W2:Y:S01]  /*1b70*/  MUFU.RCP R64, R64 ;  /* 0x0000004000407308 */ /* 0x000ea20000001000 */
[----:B----4-:R-:W-:Y:S01]  /*1b80*/  FMUL.FTZ R60, R47, R60 ;  /* 0x0000003c2f3c7220 */ /* 0x010fe20000410000 */
[----:B------:R-:W-:-:S06]  /*1b90*/  PRMT R4, R55, 0x7632, R4 ;  /* 0x0000763237047816 */ /* 0x000fcc0000000004 */
[----:B------:R-:W4:Y:S01]  /*1ba0*/  MUFU.RCP R62, R62 ;  /* 0x0000003e003e7308 */ /* 0x000f220000001000 */
[----:B0-----:R-:W-:-:S05]  /*1bb0*/  FMUL.FTZ R57, R48, R57 ;  /* 0x0000003930397220 */ /* 0x001fca0000410000 */
[----:B------:R-:W-:Y:S02]  /*1bc0*/  F2FP.F16.F32.PACK_AB R60, R57, R60 ;  /* 0x0000003c393c723e */ /* 0x000fe400000000ff */
[----:B------:R-:W0:Y:S01]  /*1bd0*/  MUFU.RCP R8, R65 ;  /* 0x0000004100087308 */ /* 0x000e220000001000 */
[----:B--2---:R-:W-:Y:S01]  /*1be0*/  FMUL.FTZ R64, R51, R64 ;  /* 0x0000004033407220 */ /* 0x004fe20000410000 */
[----:B-1----:R-:W-:-:S06]  /*1bf0*/  PRMT R34, R60, 0x7632, R34 ;  /* 0x000076323c227816 */ /* 0x002fcc0000000022 */
[----:B------:R-:W1:Y:S01]  /*1c00*/  MUFU.RCP R61, R61 ;  /* 0x0000003d003d7308 */ /* 0x000e620000001000 */
[----:B----4-:R-:W-:-:S05]  /*1c10*/  FMUL.FTZ R53, R53, R62 ;  /* 0x0000003e35357220 */ /* 0x010fca0000410000 */
[----:B------:R-:W-:Y:S02]  /*1c20*/  F2FP.F16.F32.PACK_AB R64, R53, R64 ;  /* 0x000000403540723e */ /* 0x000fe400000000ff */
[----:B------:R-:W2:Y:S01]  /*1c30*/  MUFU.RCP R9, R44 ;  /* 0x0000002c00097308 */ /* 0x000ea20000001000 */
[----:B0-----:R-:W-:Y:S01]  /*1c40*/  FMUL.FTZ R8, R3, R8 ;  /* 0x0000000803087220 */ /* 0x001fe20000410000 */
[----:B------:R-:W-:Y:S02]  /*1c50*/  PRMT R3, R63, 0x7632, R3 ;  /* 0x000076323f037816 */ /* 0x000fe40000000003 */
[----:B---3--:R-:W-:-:S03]  /*1c60*/  PRMT R2, R64, 0x7632, R2 ;  /* 0x0000763240027816 */ /* 0x008fc60000000002 */
[----:B------:R0:W-:Y:S01]  /*1c70*/  STG.E.U16 desc[UR6][R38.64+0x6], R3 ;  /* 0x0000060326007986 */ /* 0x0001e2000c101506 */
[----:B------:R-:W3:Y:S01]  /*1c80*/  MUFU.RCP R0, R0 ;  /* 0x0000000000007308 */ /* 0x000ee20000001000 */
[----:B-1----:R-:W-:Y:S02]  /*1c90*/  FMUL.FTZ R61, R42, R61 ;  /* 0x0000003d2a3d7220 */ /* 0x002fe40000410000 */
[----:B------:R1:W-:Y:S03]  /*1ca0*/  STG.E.U16 desc[UR6][R66.64], R54 ;  /* 0x0000003642007986 */ /* 0x0003e6000c101506 */
[----:B------:R-:W-:Y:S01]  /*1cb0*/  F2FP.F16.F32.PACK_AB R8, R61, R8 ;  /* 0x000000083d08723e */ /* 0x000fe200000000ff */
[----:B------:R1:W-:Y:S01]  /*1cc0*/  STG.E.U16 desc[UR6][R66.64+0x2], R33 ;  /* 0x0000022142007986 */ /* 0x0003e2000c101506 */
[----:B--2---:R-:W-:Y:S02]  /*1cd0*/  FMUL.FTZ R9, R46, R9 ;  /* 0x000000092e097220 */ /* 0x004fe40000410000 */
[----:B0-----:R-:W-:Y:S01]  /*1ce0*/  PRMT R3, R8, 0x7632, R3 ;  /* 0x0000763208037816 */ /* 0x001fe20000000003 */
[----:B------:R1:W-:Y:S04]  /*1cf0*/  STG.E.U16 desc[UR6][R66.64+0x4], R55 ;  /* 0x0000043742007986 */ /* 0x0003e8000c101506 */
[----:B------:R1:W-:Y:S01]  /*1d00*/  STG.E.U16 desc[UR6][R66.64+0x6], R4 ;  /* 0x0000060442007986 */ /* 0x0003e2000c101506 */
[----:B---3--:R-:W-:-:S03]  /*1d10*/  FMUL.FTZ R0, R45, R0 ;  /* 0x000000002d007220 */ /* 0x008fc60000410000 */
[----:B------:R1:W-:Y:S02]  /*1d20*/  STG.E.U16 desc[UR6][R68.64], R60 ;  /* 0x0000003c44007986 */ /* 0x0003e4000c101506 */
[----:B------:R-:W-:Y:S02]  /*1d30*/  F2FP.F16.F32.PACK_AB R9, R0, R9 ;  /* 0x000000090009723e */ /* 0x000fe400000000ff */
[----:B------:R1:W-:Y:S02]  /*1d40*/  STG.E.U16 desc[UR6][R68.64+0x2], R34 ;  /* 0x0000022244007986 */ /* 0x0003e4000c101506 */
[----:B------:R-:W-:Y:S02]  /*1d50*/  PRMT R0, R9, 0x7632, R0 ;  /* 0x0000763209007816 */ /* 0x000fe40000000000 */
        /* <DEDUP_REMOVED lines=8> */
.L_x_3777:
        /* <DEDUP_REMOVED lines=10> */
.L_x_3883:


//--------------------- .text._ZN13group_norm_v214gn_cuda_kernelI6__halfLi320ELi3ELi16ELi20ELi1024ELb1ELi16ELi320ELi320ELi4ELb1ELi5ELb0ELb0ENS_16CompileConditionILi900EEEEEvPT_PKS4_S7_S7_flPfS8_Pj --------------------------
	.section	.text._ZN13group_norm_v214gn_cuda_kernelI6__halfLi320ELi3ELi16ELi20ELi1024ELb1ELi16ELi320ELi320ELi4ELb1ELi5ELb0ELb0ENS_16CompileConditionILi900EEEEEvPT_PKS4_S7_S7_flPfS8_Pj,"ax",@progbits
	.align	128
        .global         _ZN13group_norm_v214gn_cuda_kernelI6__halfLi320ELi3ELi16ELi20ELi1024ELb1ELi16ELi320ELi320ELi4ELb1ELi5ELb0ELb0ENS_16CompileConditionILi900EEEEEvPT_PKS4_S7_S7_flPfS8_Pj
        .type           _ZN13group_norm_v214gn_cuda_kernelI6__halfLi320ELi3ELi16ELi20ELi1024ELb1ELi16ELi320ELi320ELi4ELb1ELi5ELb0ELb0ENS_16CompileConditionILi900EEEEEvPT_PKS4_S7_S7_flPfS8_Pj,@function
        .size           _ZN13group_norm_v214gn_cuda_kernelI6__halfLi320ELi3ELi16ELi20ELi1024ELb1ELi16ELi320ELi320ELi4ELb1ELi5ELb0ELb0ENS_16CompileConditionILi900EEEEEvPT_PKS4_S7_S7_flPfS8_Pj,(.L_x_3884 - _ZN13group_norm_v214gn_cuda_kernelI6__halfLi320ELi3ELi16ELi20ELi1024ELb1ELi16ELi320ELi320ELi4ELb1ELi5ELb0ELb0ENS_16CompileConditionILi900EEEEEvPT_PKS4_S7_S7_flPfS8_Pj)
        .other          _ZN13group_norm_v214gn_cuda_kernelI6__halfLi320ELi3ELi16ELi20ELi1024ELb1ELi16ELi320ELi320ELi4ELb1ELi5ELb0ELb0ENS_16CompileConditionILi900EEEEEvPT_PKS4_S7_S7_flPfS8_Pj,@"STO_CUDA_ENTRY STV_DEFAULT"
_ZN13group_norm_v214gn_cuda_kernelI6__halfLi320ELi3ELi16ELi20ELi1024ELb1ELi16ELi320ELi320ELi4ELb1ELi5ELb0ELb0ENS_16CompileConditionILi900EEEEEvPT_PKS4_S7_S7_flPfS8_Pj:
.text._ZN13group_norm_v214gn_cuda_kernelI6__halfLi320ELi3ELi16ELi20ELi1024ELb1ELi16ELi320ELi320ELi4ELb1ELi5ELb0ELb0ENS_16CompileConditionILi900EEEEEvPT_PKS4_S7_S7_flPfS8_Pj:
        /* <DEDUP_REMOVED lines=26> */
.L_x_3788:
[----:B---3--:R-:W-:Y:S01]  /*01a0*/  IMAD.WIDE.U32 R10, R3, -0x33333333, RZ ;  /* 0xcccccccd030a7825 */ /* 0x008fe200078e00ff */
[----:B------:R-:W-:Y:S01]  /*01b0*/  SHF.L.U32 R0, R4, 0x4, RZ ;  /* 0x0000000404007819 */ /* 0x000fe200000006ff */
[----:B------:R-:W-:Y:S01]  /*01c0*/  ULDC.64 UR8, c[0x0][0x218] ;  /* 0x0000860000087ab9 */ /* 0x000fe20000000a00 */
[----:B------:R-:W-:Y:S01]  /*01d0*/  MOV R21, RZ ;  /* 0x000000ff00157202 */ /* 0x000fe20000000f00 */
[----:B------:R-:W-:Y:S01]  /*01e0*/  IMAD R9, R7, 0x50000, RZ ;  /* 0x0005000007097824 */ /* 0x000fe200078e02ff */
[----:B------:R-:W-:Y:S01]  /*01f0*/  SHF.R.U32.HI R10, RZ, 0x6, R11 ;  /* 0x00000006ff0a7819 */ /* 0x000fe2000001160b */
[----:B------:R-:W-:Y:S01]  /*0200*/  ULDC.64 UR10, c[0x0][0x228] ;  /* 0x00008a00000a7ab9 */ /* 0x000fe20000000a00 */
[----:B------:R-:W-:-:S03]  /*0210*/  LOP3.LUT R0, R0, 0x3f0, RZ, 0xc0, !PT ;  /* 0x000003f000007812 */ /* 0x000fc600078ec0ff */
[----:B------:R-:W-:Y:S01]  /*0220*/  IMAD R20, R10, -0x50, R3 ;  /* 0xffffffb00a147824 */ /* 0x000fe200078e0203 */
[----:B------:R-:W-:-:S04]  /*0230*/  IADD3 R0, R0, R10, RZ ;  /* 0x0000000a00007210 */ /* 0x000fc80007ffe0ff */
[----:B------:R-:W-:Y:S01]  /*0240*/  SHF.L.U32 R20, R20, 0x2, RZ ;  /* 0x0000000214147819 */ /* 0x000fe200000006ff */
[----:B------:R-:W-:-:S04]  /*0250*/  IMAD R15, R0, 0x140, RZ ;  /* 0x00000140000f7824 */ /* 0x000fc800078e02ff */
[----:B------:R-:W-:Y:S01]  /*0260*/  IMAD.WIDE.U32 R16, R6, 0x50000, R20 ;  /* 0x0005000006107825 */ /* 0x000fe200078e0014 */
[----:B------:R-:W-:-:S04]  /*0270*/  IADD3 R11, R15, 0x500, RZ ;  /* 0x000005000f0b7810 */ /* 0x000fc80007ffe0ff */
        /* <DEDUP_REMOVED lines=59> */
[----:B------:R-:W-:Y:S01]  /*0630*/  HADD2.F32 R40, -RZ, R26.H1_H1 ;  /* 0x3000001aff287230 */ /* 0x000fe20000004100 */
[----:B------:R-:W-:Y:S01]  /*0640*/  CS2R R32, SRZ ;  /* 0x0000000000207805 */ /* 0x000fe2000001ff00 */
        /* <DEDUP_REMOVED lines=66> */
.L_x_3779:
[----:B------:R-:W-:Y:S05]  /*0a70*/  BSYNC B0 ;  /* 0x0000000000007941 */ /* 0x000fea0003800000 */
.L_x_3778:
        /* <DEDUP_REMOVED lines=23> */
.L_x_3781:
[----:B------:R-:W-:Y:S05]  /*0bf0*/  BSYNC B0 ;  /* 0x0000000000007941 */ /* 0x000fea0003800000 */
.L_x_3780:
        /* <DEDUP_REMOVED lines=12> */
.L_x_3783:
[----:B------:R-:W2:Y:S04]  /*0cc0*/  LD.E.STRONG.GPU R26, desc[UR6][R24.64] ;  /* 0x00000006181a7980 */ /* 0x000ea8000c10f900 */
[----:B--2---:R-:W-:Y:S01]  /*0cd0*/  CCTL.IVALL ;  /* 0x00000000ff00798f */ /* 0x004fe20002000000 */
[----:B------:R-:W-:Y:S05]  /*0ce0*/  YIELD ;  /* 0x0000000000007946 */ /* 0x000fea0003800000 */
[----:B-----5:R-:W-:-:S04]  /*0cf0*/  LOP3.LUT R26, R26, R27, RZ, 0x3c, !PT ;  /* 0x0000001b1a1a7212 */ /* 0x020fc800078e3cff */
[----:B------:R-:W-:-:S13]  /*0d00*/  ISETP.GT.AND P1, PT, R26, -0x1, PT ;  /* 0xffffffff1a00780c */ /* 0x000fda0003f24270 */
[----:B------:R-:W-:Y:S05]  /*0d10*/  @P1 BRA `(.L_x_3783) ;  /* 0xfffffffc00e81947 */ /* 0x000fea000383ffff */
.L_x_3782:
        /* <DEDUP_REMOVED lines=32> */
.L_x_3785:
[----:B------:R-:W-:Y:S05]  /*0f20*/  BSYNC B0 ;  /* 0x0000000000007941 */ /* 0x000fea0003800000 */
.L_x_3784:
        /* <DEDUP_REMOVED lines=19> */
[----:B------:R-:W-:Y:S01]  /*1060*/  @!P0 LOP3.LUT R26, R26, 0x7ffffff8, RZ, 0xc0, !PT ;  /* 0x7ffffff81a1a8812 */ /* 0x000fe200078ec0ff */
        /* <DEDUP_REMOVED lines=20> */
.L_x_3787:
[----:B------:R-:W-:Y:S05]  /*11b0*/  BSYNC B0 ;  /* 0x0000000000007941 */ /* 0x000fea0003800000 */
.L_x_3786:
[----:B0-----:R-:W0:Y:S01]  /*11c0*/  LDS.64 R24, [R8+UR5] ;  /* 0x0000000508187984 */ /* 0x001e220008000a00 */
[----:B------:R-:W-:Y:S01]  /*11d0*/  ULDC UR8, c[0x0][0x230] ;  /* 0x00008c0000087ab9 */ /* 0x000fe20000000800 */
[----:B-----5:R-:W-:Y:S01]  /*11e0*/  HADD2.F32 R29, -RZ, R23.H0_H0 ;  /* 0x20000017ff1d7230 */ /* 0x020fe20000004100 */
[----:B------:R-:W-:Y:S01]  /*11f0*/  ULOP3.LUT UR4, UR4, 0x1, URZ, 0x3c, !UPT ;  /* 0x0000000104047892 */ /* 0x000fe2000f8e3c3f */
[----:B------:R-:W-:Y:S02]  /*1200*/  HADD2.F32 R30, -RZ, R21.H0_H0 ;  /* 0x20000015ff1e7230 */ /* 0x000fe40000004100 */
[----:B------:R-:W-:Y:S02]  /*1210*/  HADD2.F32 R23, -RZ, R23.H1_H1 ;  /* 0x30000017ff177230 */ /* 0x000fe40000004100 */
[----:B------:R-:W-:Y:S02]  /*1220*/  HADD2.F32 R21, -RZ, R21.H1_H1 ;  /* 0x30000015ff157230 */ /* 0x000fe40000004100 */
[----:B------:R-:W-:-:S02]  /*1230*/  HADD2.F32 R26, -RZ, R22.H0_H0 ;  /* 0x20000016ff1a7230 */ /* 0x000fc40000004100 */
[----:B------:R-:W-:Y:S02]  /*1240*/  HADD2.F32 R27, -RZ, R20.H0_H0 ;  /* 0x20000014ff1b7230 */ /* 0x000fe40000004100 */
[----:B------:R-:W-:Y:S02]  /*1250*/  HADD2.F32 R22, -RZ, R22.H1_H1 ;  /* 0x30000016ff167230 */ /* 0x000fe40000004100 */
[----:B------:R-:W-:Y:S02]  /*1260*/  HADD2.F32 R20, -RZ, R20.H1_H1 ;  /* 0x30000014ff147230 */ /* 0x000fe40000004100 */
[----:B0-----:R-:W-:Y:S01]  /*1270*/  FADD.FTZ R25, R25, UR8 ;  /* 0x0000000819197e21 */ /* 0x001fe20008010000 */
[--C-:B------:R-:W-:Y:S01]  /*1280*/  FADD.FTZ R44, R44, -R24.reuse ;  /* 0x800000182c2c7221 */ /* 0x100fe20000010000 */
[--C-:B------:R-:W-:Y:S01]  /*1290*/  FADD.FTZ R52, R35, -R24.reuse ;  /* 0x8000001823347221 */ /* 0x100fe20000010000 */
[--C-:B------:R-:W-:Y:S01]  /*12a0*/  FADD.FTZ R50, R34, -R24.reuse ;  /* 0x8000001822327221 */ /* 0x100fe20000010000 */
[--C-:B------:R-:W-:Y:S01]  /*12b0*/  FADD.FTZ R28, R41, -R24.reuse ;  /* 0x80000018291c7221 */ /* 0x100fe20000010000 */
[--C-:B------:R-:W-:Y:S01]  /*12c0*/  FADD.FTZ R40, R40, -R24.reuse ;  /* 0x8000001828287221 */ /* 0x100fe20000010000 */
[----:B------:R-:W0:Y:S01]  /*12d0*/  MUFU.RSQ R25, R25 ;  /* 0x0000001900197308 */ /* 0x000e220000001400 */
[----:B------:R-:W-:Y:S01]  /*12e0*/  ULDC.64 UR8, c[0x0][0x210] ;  /* 0x0000840000087ab9 */ /* 0x000fe20000000a00 */
[----:B0-----:R-:W-:Y:S01]  /*12f0*/  FMUL.FTZ R31, R25, R44 ;  /* 0x0000002c191f7220 */ /* 0x001fe20000410000 */
[--C-:B------:R-:W-:Y:S01]  /*1300*/  FADD.FTZ R44, R43, -R24.reuse ;  /* 0x800000182b2c7221 */ /* 0x100fe20000010000 */
[C---:B------:R-:W-:Y:S01]  /*1310*/  FMUL.FTZ R51, R25.reuse, R52 ;  /* 0x0000003419337220 */ /* 0x040fe20000410000 */
[--C-:B------:R-:W-:Y:S01]  /*1320*/  FADD.FTZ R52, R38, -R24.reuse ;  /* 0x8000001826347221 */ /* 0x100fe20000010000 */
[C---:B------:R-:W-:Y:S01]  /*1330*/  FMUL.FTZ R50, R25.reuse, R50 ;  /* 0x0000003219327220 */ /* 0x040fe20000410000 */
[----:B------:R-:W-:Y:S01]  /*1340*/  FMUL.FTZ R33, R25, R44 ;  /* 0x0000002c19217220 */ /* 0x000fe20000410000 */
[--C-:B------:R-:W-:Y:S01]  /*1350*/  FADD.FTZ R44, R45, -R24.reuse ;  /* 0x800000182d2c7221 */ /* 0x100fe20000010000 */
[----:B------:R-:W-:Y:S01]  /*1360*/  FMUL.FTZ R53, R25, R52 ;  /* 0x0000003419357220 */ /* 0x000fe20000410000 */
[----:B------:R-:W-:Y:S01]  /*1370*/  FADD.FTZ R52, R37, -R24 ;  /* 0x8000001825347221 */ /* 0x000fe20000010000 */
[----:B------:R-:W-:Y:S01]  /*1380*/  FFMA.FTZ R33, R29, R33, R30 ;  /* 0x000000211d217223 */ /* 0x000fe2000001001e */
[----:B------:R-:W-:Y:S01]  /*1390*/  FMUL.FTZ R46, R25, R44 ;  /* 0x0000002c192e7220 */ /* 0x000fe20000410000 */
[--C-:B------:R-:W-:Y:S01]  /*13a0*/  FADD.FTZ R44, R0, -R24.reuse ;  /* 0x80000018002c7221 */ /* 0x100fe20000010000 */
[--C-:B------:R-:W-:Y:S01]  /*13b0*/  FFMA.FTZ R37, R23, R53, R21.reuse ;  /* 0x0000003517257223 */ /* 0x100fe20000010015 */
[----:B------:R-:W-:Y:S01]  /*13c0*/  FMUL.FTZ R48, R33, -1.4426950216293334961 ;  /* 0xbfb8aa3b21307820 */ /* 0x000fe20000410000 */
[----:B------:R-:W-:Y:S01]  /*13d0*/  FFMA.FTZ R43, R23, R46, R21 ;  /* 0x0000002e172b7223 */ /* 0x000fe20000010015 */
[--C-:B------:R-:W-:Y:S01]  /*13e0*/  FADD.FTZ R46, R17, -R24.reuse ;  /* 0x80000018112e7221 */ /* 0x100fe20000010000 */
[C---:B------:R-:W-:Y:S01]  /*13f0*/  FMUL.FTZ R28, R25.reuse, R28 ;  /* 0x0000001c191c7220 */ /* 0x040fe20000410000 */
[----:B------:R0:W1:Y:S01]  /*1400*/  MUFU.EX2 R0, R48 ;  /* 0x0000003000007308 */ /* 0x0000620000000800 */
[----:B------:R-:W-:Y:S01]  /*1410*/  FMUL.FTZ R44, R44, R25 ;  /* 0x000000192c2c7220 */ /* 0x000fe20000410000 */
[C---:B------:R-:W-:Y:S01]  /*1420*/  FMUL.FTZ R47, R25.reuse, R46 ;  /* 0x0000002e192f7220 */ /* 0x040fe20000410000 */
[----:B------:R-:W-:Y:S01]  /*1430*/  FMUL.FTZ R53, R25, R52 ;  /* 0x0000003419357220 */ /* 0x000fe20000410000 */
[--C-:B------:R-:W-:Y:S01]  /*1440*/  FADD.FTZ R46, R18, -R24.reuse ;  /* 0x80000018122e7221 */ /* 0x100fe20000010000 */
[--C-:B------:R-:W-:Y:S01]  /*1450*/  FFMA.FTZ R35, R26, R50, R27.reuse ;  /* 0x000000321a237223 */ /* 0x100fe2000001001b */
[--C-:B------:R-:W-:Y:S01]  /*1460*/  FADD.FTZ R50, R36, -R24.reuse ;  /* 0x8000001824327221 */ /* 0x100fe20000010000 */
[--C-:B------:R-:W-:Y:S01]  /*1470*/  FFMA.FTZ R28, R26, R28, R27.reuse ;  /* 0x0000001c1a1c7223 */ /* 0x100fe2000001001b */
[--C-:B------:R-:W-:Y:S01]  /*1480*/  FFMA.FTZ R17, R44, R26, R27.reuse ;  /* 0x0000001a2c117223 */ /* 0x100fe2000001001b */
[----:B0-----:R-:W-:Y:S01]  /*1490*/  FADD.FTZ R48, R19, -R24 ;  /* 0x8000001813307221 */ /* 0x001fe20000010000 */
[--C-:B------:R-:W-:Y:S01]  /*14a0*/  FFMA.FTZ R18, R47, R22, R20.reuse ;  /* 0x000000162f127223 */ /* 0x100fe20000010014 */
[----:B------:R-:W-:Y:S01]  /*14b0*/  FFMA.FTZ R53, R26, R53, R27 ;  /* 0x000000351a357223 */ /* 0x000fe2000001001b */
[C---:B------:R-:W-:Y:S01]  /*14c0*/  FMUL.FTZ R47, R25.reuse, R46 ;  /* 0x0000002e192f7220 */ /* 0x040fe20000410000 */
[C---:B------:R-:W-:Y:S01]  /*14d0*/  FMUL.FTZ R48, R25.reuse, R48 ;  /* 0x0000003019307220 */ /* 0x040fe20000410000 */
[----:B------:R-:W-:Y:S01]  /*14e0*/  FFMA.FTZ R36, R22, R51, R20 ;  /* 0x0000003316247223 */ /* 0x000fe20000010014 */
[C---:B------:R-:W-:Y:S01]  /*14f0*/  FMUL.FTZ R26, R25.reuse, R40 ;  /* 0x00000028191a7220 */ /* 0x040fe20000410000 */
[----:B------:R-:W-:Y:S01]  /*1500*/  FMUL.FTZ R51, R25, R50 ;  /* 0x0000003219337220 */ /* 0x000fe20000410000 */
[--C-:B------:R-:W-:Y:S01]  /*1510*/  FADD.FTZ R40, R39, -R24.reuse ;  /* 0x8000001827287221 */ /* 0x100fe20000010000 */
[----:B------:R-:W-:Y:S01]  /*1520*/  FADD.FTZ R24, R42, -R24 ;  /* 0x800000182a187221 */ /* 0x000fe20000010000 */
[----:B------:R-:W-:Y:S01]  /*1530*/  FFMA.FTZ R31, R22, R31, R20 ;  /* 0x0000001f161f7223 */ /* 0x000fe20000010014 */
[--C-:B------:R-:W-:Y:S01]  /*1540*/  FFMA.FTZ R34, R48, R23, R21.reuse ;  /* 0x0000001730227223 */ /* 0x100fe20000010015 */
[--C-:B------:R-:W-:Y:S01]  /*1550*/  FFMA.FTZ R19, R47, R29, R30.reuse ;  /* 0x0000001d2f137223 */ /* 0x100fe2000001001e */
[----:B------:R-:W-:Y:S01]  /*1560*/  FFMA.FTZ R38, R29, R51, R30 ;  /* 0x000000331d267223 */ /* 0x000fe2000001001e */
[C---:B------:R-:W-:Y:S01]  /*1570*/  FMUL.FTZ R40, R25.reuse, R40 ;  /* 0x0000002819287220 */ /* 0x040fe20000410000 */
[----:B------:R-:W-:Y:S01]  /*1580*/  FMUL.FTZ R24, R25, R24 ;  /* 0x0000001819187220 */ /* 0x000fe20000410000 */
[----:B------:R-:W-:Y:S01]  /*1590*/  FMUL.FTZ R41, R31, -1.4426950216293334961 ;  /* 0xbfb8aa3b1f297820 */ /* 0x000fe20000410000 */
        /* <DEDUP_REMOVED lines=8> */
[----:B------:R-:W-:Y:S01]  /*1620*/  FFMA.FTZ R26, R22, R26, R20 ;  /* 0x0000001a161a7223 */ /* 0x000fe20000010014 */
[----:B------:R-:W-:Y:S01]  /*1630*/  FFMA.FTZ R29, R29, R40, R30 ;  /* 0x000000281d1d7223 */ /* 0x000fe2000001001e */
[----:B------:R-:W-:Y:S01]  /*1640*/  FFMA.FTZ R24, R23, R24, R21 ;  /* 0x0000001817187223 */ /* 0x000fe20000010015 */
[----:B------:R-:W-:Y:S01]  /*1650*/  FMUL.FTZ R32, R28, -1.4426950216293334961 ;  /* 0xbfb8aa3b1c207820 */ /* 0x000fe20000410000 */
[----:B------:R0:W-:Y:S01]  /*1660*/  MUFU.EX2 R44, R49 ;  /* 0x00000031002c7308 */ /* 0x0001e20000000800 */
[----:B------:R-:W-:Y:S01]  /*1670*/  FMUL.FTZ R50, R36, -1.4426950216293334961 ;  /* 0xbfb8aa3b24327820 */ /* 0x000fe20000410000 */
[----:B------:R-:W-:Y:S01]  /*1680*/  FMUL.FTZ R22, R26, -1.4426950216293334961 ;  /* 0xbfb8aa3b1a167820 */ /* 0x000fe20000410000 */
[----:B------:R-:W-:Y:S01]  /*1690*/  FMUL.FTZ R39, R29, -1.4426950216293334961 ;  /* 0xbfb8aa3b1d277820 */ /* 0x000fe20000410000 */
[----:B------:R-:W-:Y:S01]  /*16a0*/  FMUL.FTZ R25, R24, -1.4426950216293334961 ;  /* 0xbfb8aa3b18197820 */ /* 0x000fe20000410000 */
[----:B-1----:R-:W-:-:S03]  /*16b0*/  FADD.FTZ R0, R0, 1 ;  /* 0x3f80000000007421 */ /* 0x002fc60000010000 */
[----:B------:R-:W1:Y:S01]  /*16c0*/  MUFU.EX2 R41, R41 ;  /* 0x0000002900297308 */ /* 0x000e620000000800 */
[----:B0-----:R-:W-:-:S07]  /*16d0*/  FMUL.FTZ R49, R35, -1.4426950216293334961 ;  /* 0xbfb8aa3b23317820 */ /* 0x001fce0000410000 */
[----:B------:R-:W0:Y:S08]  /*16e0*/  MUFU.EX2 R48, R48 ;  /* 0x0000003000307308 */ /* 0x000e300000000800 */
[----:B------:R-:W-:Y:S01]  /*16f0*/  MUFU.EX2 R45, R45 ;  /* 0x0000002d002d7308 */ /* 0x000fe20000000800 */
[----:B-1----:R-:W-:-:S07]  /*1700*/  FADD.FTZ R30, R41, 1 ;  /* 0x3f800000291e7421 */ /* 0x002fce0000010000 */
[----:B------:R-:W1:Y:S01]  /*1710*/  MUFU.EX2 R46, R46 ;  /* 0x0000002e002e7308 */ /* 0x000e620000000800 */
[----:B0-----:R-:W-:-:S07]  /*1720*/  FADD.FTZ R42, R48, 1 ;  /* 0x3f800000302a7421 */ /* 0x001fce0000010000 */
[----:B------:R-:W0:Y:S08]  /*1730*/  MUFU.EX2 R47, R47 ;  /* 0x0000002f002f7308 */ /* 0x000e300000000800 */
[----:B------:R-:W2:Y:S01]  /*1740*/  MUFU.EX2 R20, R27 ;  /* 0x0000001b00147308 */ /* 0x000ea20000000800 */
[----:B-1----:R-:W-:-:S07]  /*1750*/  FADD.FTZ R40, R46, 1 ;  /* 0x3f8000002e287421 */ /* 0x002fce0000010000 */
[----:B------:R-:W1:Y:S01]  /*1760*/  MUFU.EX2 R51, R51 ;  /* 0x0000003300337308 */ /* 0x000e620000000800 */
[----:B0-----:R-:W-:-:S07]  /*1770*/  FADD.FTZ R41, R47, 1 ;  /* 0x3f8000002f297421 */ /* 0x001fce0000010000 */
[----:B------:R-:W0:Y:S01]  /*1780*/  MUFU.EX2 R52, R52 ;  /* 0x0000003400347308 */ /* 0x000e220000000800 */
[----:B--2---:R-:W-:Y:S01]  /*1790*/  FADD.FTZ R48, R20, 1 ;  /* 0x3f80000014307421 */ /* 0x004fe20000010000 */
[----:B------:R-:W-:-:S06]  /*17a0*/  LEA R20, P0, R9, UR8, 0x1 ;  /* 0x0000000809147c11 */ /* 0x000fcc000f8008ff */
[----:B------:R-:W2:Y:S01]  /*17b0*/  MUFU.EX2 R32, R32 ;  /* 0x0000002000207308 */ /* 0x000ea20000000800 */
[----:B-1----:R-:W-:-:S07]  /*17c0*/  FADD.FTZ R46, R51, 1 ;  /* 0x3f800000332e7421 */ /* 0x002fce0000010000 */
[----:B------:R1:W3:Y:S01]  /*17d0*/  MUFU.EX2 R21, R39 ;  /* 0x0000002700157308 */ /* 0x0002e20000000800 */
[----:B0-----:R-:W-:-:S07]  /*17e0*/  FADD.FTZ R47, R52, 1 ;  /* 0x3f800000342f7421 */ /* 0x001fce0000010000 */
[----:B------:R-:W0:Y:S01]  /*17f0*/  MUFU.EX2 R49, R49 ;  /* 0x0000003100317308 */ /* 0x000e220000000800 */
[----:B-1----:R-:W-:Y:S01]  /*1800*/  FADD.FTZ R39, R45, 1 ;  /* 0x3f8000002d277421 */ /* 0x002fe20000010000 */
[----:B--2---:R-:W-:Y:S01]  /*1810*/  FADD.FTZ R27, R32, 1 ;  /* 0x3f800000201b7421 */ /* 0x004fe20000010000 */
[----:B------:R-:W-:-:S05]  /*1820*/  FADD.FTZ R32, R44, 1 ;  /* 0x3f8000002c207421 */ /* 0x000fca0000010000 */
[----:B------:R-:W1:Y:S01]  /*1830*/  MUFU.EX2 R50, R50 ;  /* 0x0000003200327308 */ /* 0x000e620000000800 */
[----:B---3--:R-:W-:Y:S01]  /*1840*/  FADD.FTZ R52, R21, 1 ;  /* 0x3f80000015347421 */ /* 0x008fe20000010000 */
[----:B------:R-:W-:Y:S02]  /*1850*/  LEA.HI.X R21, R9, UR9, R10, 0x1, P0 ;  /* 0x0000000909157c11 */ /* 0x000fe400080f0c0a */
[----:B------:R-:W-:-:S04]  /*1860*/  LEA R10, P2, R15, UR8, 0x1 ;  /* 0x000000080f0a7c11 */ /* 0x000fc8000f8408ff */
[----:B------:R-:W2:Y:S01]  /*1870*/  MUFU.EX2 R22, R22 ;  /* 0x0000001600167308 */ /* 0x000ea20000000800 */
[----:B0-----:R-:W-:-:S07]  /*1880*/  FADD.FTZ R44, R49, 1 ;  /* 0x3f800000312c7421 */ /* 0x001fce0000010000 */
[----:B------:R-:W0:Y:S01]  /*1890*/  MUFU.EX2 R25, R25 ;  /* 0x0000001900197308 */ /* 0x000e220000000800 */
[----:B-1----:R-:W-:Y:S01]  /*18a0*/  FADD.FTZ R45, R50, 1 ;  /* 0x3f800000322d7421 */ /* 0x002fe20000010000 */
[----:B------:R-:W-:-:S04]  /*18b0*/  LEA R50, P0, R11, UR8, 0x1 ;  /* 0x000000080b327c11 */ /* 0x000fc8000f8008ff */
[----:B------:R-:W-:Y:S02]  /*18c0*/  LEA.HI.X R51, R11, UR9, R12, 0x1, P0 ;  /* 0x000000090b337c11 */ /* 0x000fe400080f0c0c */
[----:B------:R-:W1:Y:S01]  /*18d0*/  MUFU.RCP R39, R39 ;  /* 0x0000002700277308 */ /* 0x000e620000001000 */
[----:B--2---:R-:W-:Y:S01]  /*18e0*/  FADD.FTZ R49, R22, 1 ;  /* 0x3f80000016317421 */ /* 0x004fe20000010000 */
[----:B------:R-:W-:Y:S02]  /*18f0*/  LEA R22, P1, R13, UR8, 0x1 ;  /* 0x000000080d167c11 */ /* 0x000fe4000f8208ff */
[----:B------:R-:W-:Y:S02]  /*1900*/  LEA.HI.X R11, R15, UR9, R16, 0x1, P2 ;  /* 0x000000090f0b7c11 */ /* 0x000fe400090f0c10 */
[----:B------:R-:W-:Y:S01]  /*1910*/  LEA.HI.X R23, R13, UR9, R14, 0x1, P1 ;  /* 0x000000090d177c11 */ /* 0x000fe200088f0c0e */
[----:B------:R-:W-:Y:S01]  /*1920*/  ULDC.64 UR8, c[0x0][0x238] ;  /* 0x00008e0000087ab9 */ /* 0x000fe20000000a00 */
[----:B------:R-:W2:Y:S01]  /*1930*/  MUFU.RCP R40, R40 ;  /* 0x0000002800287308 */ /* 0x000ea20000001000 */
[----:B0-----:R-:W-:Y:S01]  /*1940*/  FADD.FTZ R9, R25, 1 ;  /* 0x3f80000019097421 */ /* 0x001fe20000010000 */
[----:B------:R-:W-:-:S04]  /*1950*/  IADD3 R6, P0, R6, 0x5, RZ ;  /* 0x0000000506067810 */ /* 0x000fc80007f1e0ff */
[----:B------:R-:W-:Y:S02]  /*1960*/  IADD3.X R7, RZ, R7, RZ, P0, !PT ;  /* 0x00000007ff077210 */ /* 0x000fe400007fe4ff */
[----:B------:R-:W0:Y:S01]  /*1970*/  MUFU.RCP R41, R41 ;  /* 0x0000002900297308 */ /* 0x000e220000001000 */
[----:B-1----:R-:W-:Y:S01]  /*1980*/  FMUL.FTZ R39, R17, R39 ;  /* 0x0000002711277220 */ /* 0x002fe20000410000 */
[----:B------:R-:W-:-:S04]  /*1990*/  ISETP.GE.U32.AND P0, PT, R6, UR8, PT ;  /* 0x0000000806007c0c */ /* 0x000fc8000bf06070 */
[----:B------:R-:W-:Y:S02]  /*19a0*/  ISETP.GE.AND.EX P0, PT, R7, UR9, PT, P0 ;  /* 0x0000000907007c0c */ /* 0x000fe4000bf06300 */
[----:B------:R-:W1:Y:S01]  /*19b0*/  MUFU.RCP R42, R42 ;  /* 0x0000002a002a7308 */ /* 0x000e620000001000 */
[----:B--2---:R-:W-:-:S05]  /*19c0*/  FMUL.FTZ R40, R18, R40 ;  /* 0x0000002812287220 */ /* 0x004fca0000410000 */
[----:B------:R-:W-:Y:S02]  /*19d0*/  F2FP.F16.F32.PACK_AB R39, R40, R39 ;  /* 0x000000272827723e */ /* 0x000fe400000000ff */
[----:B------:R-:W2:Y:S01]  /*19e0*/  MUFU.RCP R46, R46 ;  /* 0x0000002e002e7308 */ /* 0x000ea20000001000 */
[----:B0-----:R-:W-:Y:S01]  /*19f0*/  FMUL.FTZ R41, R19, R41 ;  /* 0x0000002913297220 */ /* 0x001fe20000410000 */
[----:B------:R-:W-:Y:S01]  /*1a00*/  PRMT R12, R39, 0x7632, R12 ;  /* 0x00007632270c7816 */ /* 0x000fe2000000000c */
[----:B------:R-:W-:Y:S04]  /*1a10*/  STG.E.U16 desc[UR6][R20.64], R39 ;  /* 0x0000002714007986 */ /* 0x000fe8000c101506 */
[----:B------:R0:W-:Y:S01]  /*1a20*/  STG.E.U16 desc[UR6][R20.64+0x2], R12 ;  /* 0x0000020c14007986 */ /* 0x0001e2000c101506 */
[----:B------:R-:W3:Y:S01]  /*1a30*/  MUFU.RCP R47, R47 ;  /* 0x0000002f002f7308 */ /* 0x000ee20000001000 */
[----:B-1----:R-:W-:-:S05]  /*1a40*/  FMUL.FTZ R42, R34, R42 ;  /* 0x0000002a222a7220 */ /* 0x002fca0000410000 */
[----:B------:R-:W-:Y:S02]  /*1a50*/  F2FP.F16.F32.PACK_AB R41, R42, R41 ;  /* 0x000000292a29723e */ /* 0x000fe400000000ff */
[----:B------:R-:W1:Y:S01]  /*1a60*/  MUFU.RCP R44, R44 ;  /* 0x0000002c002c7308 */ /* 0x000e620000001000 */
[----:B--2---:R-:W-:Y:S01]  /*1a70*/  FMUL.FTZ R46, R38, R46 ;  /* 0x0000002e262e7220 */ /* 0x004fe20000410000 */
[----:B------:R-:W-:Y:S01]  /*1a80*/  PRMT R13, R41, 0x7632, R13 ;  /* 0x00007632290d7816 */ /* 0x000fe2000000000d */
[----:B------:R-:W-:Y:S04]  /*1a90*/  STG.E.U16 desc[UR6][R20.64+0x4], R41 ;  /* 0x0000042914007986 */ /* 0x000fe8000c101506 */
[----:B------:R2:W-:Y:S01]  /*1aa0*/  STG.E.U16 desc[UR6][R20.64+0x6], R13 ;  /* 0x0000060d14007986 */ /* 0x0005e2000c101506 */
[----:B------:R-:W4:Y:S01]  /*1ab0*/  MUFU.RCP R45, R45 ;  /* 0x0000002d002d7308 */ /* 0x000f220000001000 */
[----:B---3--:R-:W-:-:S05]  /*1ac0*/  FMUL.FTZ R47, R37, R47 ;  /* 0x0000002f252f7220 */ /* 0x008fca0000410000 */
[----:B------:R-:W-:Y:S02]  /*1ad0*/  F2FP.F16.F32.PACK_AB R46, R47, R46 ;  /* 0x0000002e2f2e723e */ /* 0x000fe400000000ff */
[----:B------:R-:W3:Y:S01]  /*1ae0*/  MUFU.RCP R48, R48 ;  /* 0x0000003000307308 */ /* 0x000ee20000001000 */
[----:B-1----:R-:W-:Y:S01]  /*1af0*/  FMUL.FTZ R44, R35, R44 ;  /* 0x0000002c232c7220 */ /* 0x002fe20000410000 */
[----:B------:R-:W-:Y:S01]  /*1b00*/  PRMT R14, R46, 0x7632, R14 ;  /* 0x000076322e0e7816 */ /* 0x000fe2000000000e */
[----:B------:R-:W-:Y:S04]  /*1b10*/  STG.E.U16 desc[UR6][R50.64+0x4], R46 ;  /* 0x0000042e32007986 */ /* 0x000fe8000c101506 */
[----:B------:R1:W-:Y:S01]  /*1b20*/  STG.E.U16 desc[UR6][R50.64+0x6], R14 ;  /* 0x0000060e32007986 */ /* 0x0003e2000c101506 */
[----:B------:R-:W0:Y:S01]  /*1b30*/  MUFU.RCP R49, R49 ;  /* 0x0000003100317308 */ /* 0x000e220000001000 */
[----:B----4-:R-:W-:-:S05]  /*1b40*/  FMUL.FTZ R45, R36, R45 ;  /* 0x0000002d242d7220 */ /* 0x010fca0000410000 */
[----:B------:R-:W-:Y:S02]  /*1b50*/  F2FP.F16.F32.PACK_AB R44, R45, R44 ;  /* 0x0000002c2d2c723e */ /* 0x000fe400000000ff */
[----:B------:R-:W4:Y:S01]  /*1b60*/  MUFU.RCP R52, R52 ;  /* 0x0000003400347308 */ /* 0x000f220000001000 */
[----:B---3--:R-:W-:Y:S01]  /*1b70*/  FMUL.FTZ R48, R53, R48 ;  /* 0x0000003035307220 */ /* 0x008fe20000410000 */
[----:B------:R-:W-:Y:S01]  /*1b80*/  PRMT R25, R44, 0x7632, R25 ;  /* 0x000076322c197816 */ /* 0x000fe20000000019 */
[----:B------:R3:W-:Y:S04]  /*1b90*/  STG.E.U16 desc[UR6][R50.64], R44 ;  /* 0x0000002c32007986 */ /* 0x0007e8000c101506 */
[----:B------:R3:W-:Y:S01]  /*1ba0*/  STG.E.U16 desc[UR6][R50.64+0x2], R25 ;  /* 0x0000021932007986 */ /* 0x0007e2000c101506 */
[----:B------:R-:W2:Y:S01]  /*1bb0*/  MUFU.RCP R9, R9 ;  /* 0x0000000900097308 */ /* 0x000ea20000001000 */
[----:B0-----:R-:W-:-:S05]  /*1bc0*/  FMUL.FTZ R49, R26, R49 ;  /* 0x000000311a317220 */ /* 0x001fca0000410000 */
[----:B------:R-:W-:Y:S02]  /*1bd0*/  F2FP.F16.F32.PACK_AB R48, R49, R48 ;  /* 0x000000303130723e */ /* 0x000fe400000000ff */
[----:B------:R-:W0:Y:S01]  /*1be0*/  MUFU.RCP R27, R27 ;  /* 0x0000001b001b7308 */ /* 0x000e220000001000 */
[----:B----4-:R-:W-:Y:S02]  /*1bf0*/  FMUL.FTZ R52, R29, R52 ;  /* 0x000000341d347220 */ /* 0x010fe40000410000 */
[----:B------:R3:W-:Y:S05]  /*1c00*/  STG.E.U16 desc[UR6][R22.64], R48 ;  /* 0x0000003016007986 */ /* 0x0007ea000c101506 */
[----:B------:R-:W4:Y:S01]  /*1c10*/  MUFU.RCP R30, R30 ;  /* 0x0000001e001e7308 */ /* 0x000f220000001000 */
[----:B--2---:R-:W-:-:S05]  /*1c20*/  FMUL.FTZ R9, R24, R9 ;  /* 0x0000000918097220 */ /* 0x004fca0000410000 */
[----:B------:R-:W-:Y:S02]  /*1c30*/  F2FP.F16.F32.PACK_AB R52, R9, R52 ;  /* 0x000000340934723e */ /* 0x000fe400000000ff */
[----:B------:R-:W2:Y:S01]  /*1c40*/  MUFU.RCP R0, R0 ;  /* 0x0000000000007308 */ /* 0x000ea20000001000 */
[----:B0-----:R-:W-:Y:S01]  /*1c50*/  FMUL.FTZ R27, R28, R27 ;  /* 0x0000001b1c1b7220 */ /* 0x001fe20000410000 */
[----:B------:R-:W-:Y:S01]  /*1c60*/  PRMT R9, R48, 0x7632, R9 ;  /* 0x0000763230097816 */ /* 0x000fe20000000009 */
[----:B------:R3:W-:Y:S01]  /*1c70*/  STG.E.U16 desc[UR6][R22.64+0x4], R52 ;  /* 0x0000043416007986 */ /* 0x0007e2000c101506 */
[----:B------:R-:W-:-:S03]  /*1c80*/  PRMT R12, R52, 0x7632, R12 ;  /* 0x00007632340c7816 */ /* 0x000fc6000000000c */
[----:B------:R3:W-:Y:S01]  /*1c90*/  STG.E.U16 desc[UR6][R22.64+0x2], R9 ;  /* 0x0000020916007986 */ /* 0x0007e2000c101506 */
[----:B------:R-:W0:Y:S01]  /*1ca0*/  MUFU.RCP R32, R32 ;  /* 0x0000002000207308 */ /* 0x000e220000001000 */
[----:B----4-:R-:W-:Y:S02]  /*1cb0*/  FMUL.FTZ R30, R31, R30 ;  /* 0x0000001e1f1e7220 */ /* 0x010fe40000410000 */
[----:B------:R3:W-:Y:S03]  /*1cc0*/  STG.E.U16 desc[UR6][R22.64+0x6], R12 ;  /* 0x0000060c16007986 */ /* 0x0007e6000c101506 */
[----:B------:R-:W-:Y:S01]  /*1cd0*/  F2FP.F16.F32.PACK_AB R27, R30, R27 ;  /* 0x0000001b1e1b723e */ /* 0x000fe200000000ff */
[----:B--2---:R-:W-:-:S03]  /*1ce0*/  FMUL.FTZ R0, R33, R0 ;  /* 0x0000000021007220 */ /* 0x004fc60000410000 */
[----:B------:R-:W-:Y:S01]  /*1cf0*/  PRMT R13, R27, 0x7632, R13 ;  /* 0x000076321b0d7816 */ /* 0x000fe2000000000d */
[----:B------:R3:W-:Y:S04]  /*1d00*/  STG.E.U16 desc[UR6][R10.64], R27 ;  /* 0x0000001b0a007986 */ /* 0x0007e8000c101506 */
[----:B------:R3:W-:Y:S01]  /*1d10*/  STG.E.U16 desc[UR6][R10.64+0x2], R13 ;  /* 0x0000020d0a007986 */ /* 0x0007e2000c101506 */
[----:B0-----:R-:W-:-:S05]  /*1d20*/  FMUL.FTZ R43, R43, R32 ;  /* 0x000000202b2b7220 */ /* 0x001fca0000410000 */
[----:B------:R-:W-:-:S04]  /*1d30*/  F2FP.F16.F32.PACK_AB R0, R43, R0 ;  /* 0x000000002b00723e */ /* 0x000fc800000000ff */
[----:B-1----:R-:W-:Y:S01]  /*1d40*/  PRMT R14, R0, 0x7632, R14 ;  /* 0x00007632000e7816 */ /* 0x002fe2000000000e */
[----:B------:R3:W-:Y:S04]  /*1d50*/  STG.E.U16 desc[UR6][R10.64+0x4], R0 ;  /* 0x000004000a007986 */ /* 0x0007e8000c101506 */
[----:B------:R3:W-:Y:S01]  /*1d60*/  STG.E.U16 desc[UR6][R10.64+0x6], R14 ;  /* 0x0000060e0a007986 */ /* 0x0007e2000c101506 */
[----:B------:R-:W-:Y:S05]  /*1d70*/  @!P0 BRA `(.L_x_3788) ;  /* 0xffffffe400088947 */ /* 0x000fea000383ffff */
[----:B------:R-:W-:Y:S05]  /*1d80*/  EXIT ;  /* 0x000000000000794d */ /* 0x000fea0003800000 */
.L_x_3789:
        /* <DEDUP_REMOVED lines=15> */
.L_x_3884:


//--------------------- .text._ZN13group_norm_v214gn_cuda_kernelI6__halfLi320ELi1ELi16ELi20ELi1024ELb1ELi32ELi320ELi320ELi4ELb1ELi4ELb0ELb0ENS_16CompileConditionILi900EEEEEvPT_PKS4_S7_S7_flPfS8_Pj --------------------------
	.section	.text._ZN13group_norm_v214gn_cuda_kernelI6__halfLi320ELi1ELi16ELi20ELi1024ELb1ELi32ELi320ELi320ELi4ELb1ELi4ELb0ELb0ENS_16CompileConditionILi900EEEEEvPT_PKS4_S7_S7_flPfS8_Pj,"ax",@progbits
	.align	128
        .global         _ZN13group_norm_v214gn_cuda_kernelI6__halfLi320ELi1ELi16ELi20ELi1024ELb1ELi32ELi320ELi320ELi4ELb1ELi4ELb0ELb0ENS_16CompileConditionILi900EEEEEvPT_PKS4_S7_S7_flPfS8_Pj
        .type           _ZN13group_norm_v214gn_cuda_kernelI6__halfLi320ELi1ELi16ELi20ELi1024ELb1ELi32ELi320ELi320ELi4ELb1ELi4ELb0ELb0ENS_16CompileConditionILi900EEEEEvPT_PKS4_S7_S7_flPfS8_Pj,@function
        .size           _ZN13group_norm_v214gn_cuda_kernelI6__halfLi320ELi1ELi16ELi20ELi1024ELb1ELi32ELi320ELi320ELi4ELb1ELi4ELb0ELb0ENS_16CompileConditionILi900EEEEEvPT_PKS4_S7_S7_flPfS8_Pj,(.L_x_3885 - _ZN13group_norm_v214gn_cuda_kernelI6__halfLi320ELi1ELi16ELi20ELi1024ELb1ELi32ELi320ELi320ELi4ELb1ELi4ELb0ELb0ENS_16CompileConditionILi900EEEEEvPT_PKS4_S7_S7_flPfS8_Pj)
        .other          _ZN13group_norm_v214gn_cuda_kernelI6__halfLi320ELi1ELi16ELi20ELi1024ELb1ELi32ELi320ELi320ELi4ELb1ELi4ELb0ELb0ENS_16CompileConditionILi900EEEEEvPT_PKS4_S7_S7_flPfS8_Pj,@"STO_CUDA_ENTRY STV_DEFAULT"
_ZN13group_norm_v214gn_cuda_kernelI6__halfLi320ELi1ELi16ELi20ELi1024ELb1ELi32ELi320ELi320ELi4ELb1ELi4ELb0ELb0ENS_16CompileConditionILi900EEEEEvPT_PKS4_S7_S7_flPfS8_Pj:
.text._ZN13group_norm_v214gn_cuda_kernelI6__halfLi320ELi1ELi16ELi20ELi1024ELb1ELi32ELi320ELi320ELi4ELb1ELi4ELb0ELb0ENS_16CompileConditionILi900EEEEEvPT_PKS4_S7_S7_flPfS8_Pj:
        /* <DEDUP_REMOVED lines=60> */
.L_x_3794:
[----:B------:R-:W0:Y:S01]  /*03c0*/  S2UR UR14, SR_CTAID.X ;  /* 0x00000000000e79c3 */ /* 0x000e220000002500 */
[----:B----4-:R-:W-:Y:S01]  /*03d0*/  IMAD.WIDE.U32 R2, R0, -0x33333333, RZ ;  /* 0xcccccccd00027825 */ /* 0x010fe200078e00ff */
        /* <DEDUP_REMOVED lines=62> */
[----:B------:R-:W-:Y:S01]  /*07c0*/  LOP3.LUT P2, RZ, R0, 0xffffffc3, RZ, 0xc0, !PT ;  /* 0xffffffc300ff7812 */ /* 0x000fe2000784c0ff */
        /* <DEDUP_REMOVED lines=34> */
[----:B-----5:R-:W-:-:S02]  /*09f0*/  HADD2.F32 R85, -RZ, R78.H0_H0 ;  /* 0x2000004eff557230 */ /* 0x020fc40000004100 */
        /* <DEDUP_REMOVED lines=74> */
[----:B------:R-:W-:Y:S01]  /*0ea0*/  CS2R R6, SRZ ;  /* 0x0000000000067805 */ /* 0x000fe2000001ff00 */
[----:B------:R-:W0:Y:S01]  /*0eb0*/  @!P2 LDC R10, c[0x0][0x10] ;  /* 0x00000400ff0aab82 */ /* 0x000e220000000800 */
[----:B---3--:R-:W-:Y:S01]  /*0ec0*/  @!P1 FADD.FTZ R101, R101, R12 ;  /* 0x0000000c65659221 */ /* 0x008fe20000010000 */
[----:B------:R-:W-:-:S03]  /*0ed0*/  @!P1 FADD.FTZ R8, R8, R13 ;  /* 0x0000000d08089221 */ /* 0x000fc60000010000 */
[----:B----4-:R-:W-:Y:S01]  /*0ee0*/  @!P1 FADD.FTZ R6, R101, R14 ;  /* 0x0000000e65069221 */ /* 0x010fe20000010000 */
[----:B------:R-:W-:Y:S01]  /*0ef0*/  @!P1 FADD.FTZ R7, R8, R15 ;  /* 0x0000000f08079221 */ /* 0x000fe20000010000 */
[C---:B------:R-:W-:Y:S01]  /*0f00*/  ISETP.GT.U32.AND P1, PT, R0.reuse, 0xff, PT ;  /* 0x000000ff0000780c */ /* 0x040fe20003f24070 */
[----:B------:R-:W1:Y:S02]  /*0f10*/  @!P2 LDC.64 R12, c[0x0][0x248] ;  /* 0x00009200ff0cab82 */ /* 0x000e640000000a00 */
[----:B------:R-:W2:Y:S04]  /*0f20*/  SHFL.BFLY PT, R9, R6, 0x2, 0x1f ;  /* 0x0c401f0006097f89 */ /* 0x000ea800000e0000 */
[----:B------:R-:W3:Y:S06]  /*0f30*/  SHFL.BFLY PT, R8, R7, 0x2, 0x1f ;  /* 0x0c401f0007087f89 */ /* 0x000eec00000e0000 */
[----:B------:R-:W4:Y:S01]  /*0f40*/  @!P1 LDC R42, c[0x0][0x10] ;  /* 0x00000400ff2a9b82 */ /* 0x000f220000000800 */
[----:B------:R-:W-:Y:S01]  /*0f50*/  @!P1 SHF.L.U32 R14, R0, 0x1, RZ ;  /* 0x00000001000e9819 */ /* 0x000fe200000006ff */
[----:B0-----:R-:W-:-:S03]  /*0f60*/  @!P2 IMAD R11, R10, R19, UR8 ;  /* 0x000000080a0bae24 */ /* 0x001fc6000f8e0213 */
[----:B------:R-:W-:Y:S01]  /*0f70*/  @!P1 LOP3.LUT R15, R14, 0x7fffffe0, RZ, 0xc0, !PT ;  /* 0x7fffffe00e0f9812 */ /* 0x000fe200078ec0ff */
[----:B--2---:R-:W-:Y:S01]  /*0f80*/  FADD.FTZ R9, R9, R6 ;  /* 0x0000000609097221 */ /* 0x004fe20000010000 */
[----:B------:R-:W-:Y:S02]  /*0f90*/  @!P2 LEA R6, R11, R16, 0x9 ;  /* 0x000000100b06a211 */ /* 0x000fe400078e48ff */
[----:B------:R-:W0:Y:S01]  /*0fa0*/  @!P1 LDC.64 R10, c[0x0][0x248] ;  /* 0x00009200ff0a9b82 */ /* 0x000e220000000a00 */
[----:B---3--:R-:W-:Y:S01]  /*0fb0*/  FADD.FTZ R8, R8, R7 ;  /* 0x0000000708087221 */ /* 0x008fe20000010000 */
[----:B------:R-:W2:Y:S01]  /*0fc0*/  SHFL.BFLY PT, R94, R9, 0x1, 0x1f ;  /* 0x0c201f00095e7f89 */ /* 0x000ea200000e0000 */
[----:B------:R-:W-:Y:S02]  /*0fd0*/  @!P2 SHF.L.U32 R7, R6, 0x1, RZ ;  /* 0x000000010607a819 */ /* 0x000fe400000006ff */
[----:B------:R-:W-:Y:S01]  /*0fe0*/  SHF.L.U32 R6, R2, 0x1, RZ ;  /* 0x0000000102067819 */ /* 0x000fe200000006ff */
[----:B------:R-:W3:Y:S01]  /*0ff0*/  SHFL.BFLY PT, R95, R8, 0x1, 0x1f ;  /* 0x0c201f00085f7f89 */ /* 0x000ee200000e0000 */
[----:B----4-:R-:W-:Y:S01]  /*1000*/  @!P1 IMAD R14, R42, R19, UR8 ;  /* 0x000000082a0e9e24 */ /* 0x010fe2000f8e0213 */
[----:B------:R-:W-:Y:S01]  /*1010*/  SHF.R.U32.HI R2, RZ, 0x1f, R2 ;  /* 0x0000001fff027819 */ /* 0x000fe20000011602 */
[----:B-1----:R-:W-:Y:S01]  /*1020*/  @!P2 IMAD.WIDE.U32 R12, R7, 0x4, R12 ;  /* 0x00000004070ca825 */ /* 0x002fe200078e000c */
[----:B------:R-:W-:-:S02]  /*1030*/  @!P1 LOP3.LUT R7, R0, 0xf, RZ, 0xc0, !PT ;  /* 0x0000000f00079812 */ /* 0x000fc400078ec0ff */
[----:B------:R-:W-:-:S04]  /*1040*/  @!P1 LEA R14, R14, R15, 0x9 ;  /* 0x0000000f0e0e9211 */ /* 0x000fc800078e48ff */
[----:B------:R-:W-:-:S04]  /*1050*/  @!P1 IADD3 R7, R14, R7, RZ ;  /* 0x000000070e079210 */ /* 0x000fc80007ffe0ff */
[----:B------:R-:W-:-:S05]  /*1060*/  @!P1 SHF.L.U32 R7, R7, 0x1, RZ ;  /* 0x0000000107079819 */ /* 0x000fca00000006ff */
[----:B0-----:R-:W-:-:S04]  /*1070*/  @!P1 IMAD.WIDE.U32 R14, R7, 0x4, R10 ;  /* 0x00000004070e9825 */ /* 0x001fc800078e000a */
[----:B--2---:R-:W-:Y:S01]  /*1080*/  FADD.FTZ R94, R9, R94 ;  /* 0x0000005e095e7221 */ /* 0x004fe20000010000 */
[----:B------:R-:W-:Y:S01]  /*1090*/  @!P1 IADD3 R9, R7, 0x20, RZ ;  /* 0x0000002007099810 */ /* 0x000fe20007ffe0ff */
[----:B---3--:R-:W-:Y:S01]  /*10a0*/  FADD.FTZ R95, R8, R95 ;  /* 0x0000005f085f7221 */ /* 0x008fe20000010000 */
[C---:B------:R-:W-:Y:S02]  /*10b0*/  IADD3 R8, P3, R6.reuse, UR10, RZ ;  /* 0x0000000a06087c10 */ /* 0x040fe4000ff7e0ff */
[----:B------:R-:W-:Y:S02]  /*10c0*/  IADD3 R6, P4, R6, UR12, RZ ;  /* 0x0000000c06067c10 */ /* 0x000fe4000ff9e0ff */
[----:B------:R0:W-:Y:S01]  /*10d0*/  @!P2 STG.E.64 desc[UR6][R12.64], R94 ;  /* 0x0000005e0c00a986 */ /* 0x0001e2000c101b06 */
[----:B------:R-:W-:Y:S01]  /*10e0*/  BAR.SYNC.DEFER_BLOCKING 0x0 ;  /* 0x0000000000007b1d */ /* 0x000fe20000010000 */
[----:B------:R-:W-:Y:S02]  /*10f0*/  ISETP.NE.AND P2, PT, R0, RZ, PT ;  /* 0x000000ff0000720c */ /* 0x000fe40003f45270 */
[C---:B------:R-:W-:Y:S01]  /*1100*/  IADD3.X R7, R2.reuse, UR13, RZ, P4, !PT ;  /* 0x0000000d02077c10 */ /* 0x040fe2000a7fe4ff */
[----:B0-----:R-:W-:Y:S01]  /*1110*/  @!P1 IMAD.WIDE.U32 R12, R9, 0x4, R10 ;  /* 0x00000004090c9825 */ /* 0x001fe200078e000a */
[----:B------:R-:W-:-:S09]  /*1120*/  IADD3.X R9, R2, UR11, RZ, P3, !PT ;  /* 0x0000000b02097c10 */ /* 0x000fd20009ffe4ff */
[----:B------:R-:W-:Y:S05]  /*1130*/  @P2 BRA `(.L_x_3790) ;  /* 0x0000000000602947 */ /* 0x000fea0003800000 */
        /* <DEDUP_REMOVED lines=18> */
.L_x_3791:
[----:B------:R-:W2:Y:S04]  /*1260*/  LD.E.STRONG.GPU R2, desc[UR6][R4.64] ;  /* 0x0000000604027980 */ /* 0x000ea8000c10f900 */
[----:B--2---:R-:W-:Y:S01]  /*1270*/  CCTL.IVALL ;  /* 0x00000000ff00798f */ /* 0x004fe20002000000 */
[----:B------:R-:W-:Y:S05]  /*1280*/  YIELD ;  /* 0x0000000000007946 */ /* 0x000fea0003800000 */
[----:B------:R-:W-:-:S04]  /*1290*/  LOP3.LUT R2, R2, R95, RZ, 0x3c, !PT ;  /* 0x0000005f02027212 */ /* 0x000fc800078e3cff */
[----:B------:R-:W-:-:S13]  /*12a0*/  ISETP.GT.AND P2, PT, R2, -0x1, PT ;  /* 0xffffffff0200780c */ /* 0x000fda0003f44270 */
[----:B------:R-:W-:Y:S05]  /*12b0*/  @P2 BRA `(.L_x_3791) ;  /* 0xfffffffc00e82947 */ /* 0x000fea000383ffff */
.L_x_3790:
[----:B------:R-:W-:Y:S05]  /*12c0*/  WARPSYNC.ALL ;  /* 0x0000000000007948 */ /* 0x000fea0003800000 */
[----:B------:R-:W-:Y:S06]  /*12d0*/  BAR.SYNC.DEFER_BLOCKING 0x0 ;  /* 0x0000000000007b1d */ /* 0x000fec0000010000 */
[----:B------:R-:W5:Y:S04]  /*12e0*/  LDG.E.64.CONSTANT R8, desc[UR6][R8.64] ;  /* 0x0000000608087981 */ /* 0x000f68000c1e9b00 */
[----:B------:R-:W5:Y:S04]  /*12f0*/  LDG.E.64.CONSTANT R6, desc[UR6][R6.64] ;  /* 0x0000000606067981 */ /* 0x000f68000c1e9b00 */
[----:B------:R-:W2:Y:S04]  /*1300*/  @!P1 LDG.E.64 R10, desc[UR6][R14.64] ;  /* 0x000000060e0a9981 */ /* 0x000ea8000c1e1b00 */
[----:B------:R-:W3:Y:S01]  /*1310*/  @!P1 LDG.E.64 R12, desc[UR6][R12.64] ;  /* 0x000000060c0c9981 */ /* 0x000ee2000c1e1b00 */
[----:B------:R-:W-:-:S02]  /*1320*/  MOV R42, RZ ;  /* 0x000000ff002a7202 */ /* 0x000fc40000000f00 */
[----:B------:R-:W-:Y:S01]  /*1330*/  MOV R2, RZ ;  /* 0x000000ff00027202 */ /* 0x000fe20000000f00 */
[----:B------:R-:W-:Y:S01]  /*1340*/  BSSY B0, `(.L_x_3792) ;  /* 0x0000027000007945 */ /* 0x000fe20003800000 */
[----:B--2---:R-:W-:Y:S01]  /*1350*/  @!P1 FADD.FTZ R95, RZ, R10 ;  /* 0x0000000aff5f9221 */ /* 0x004fe20000010000 */
[----:B------:R-:W-:-:S03]  /*1360*/  @!P1 FADD.FTZ R10, RZ, R11 ;  /* 0x0000000bff0a9221 */ /* 0x000fc60000010000 */
[----:B---3--:R-:W-:Y:S01]  /*1370*/  @!P1 FADD.FTZ R42, R12, R95 ;  /* 0x0000005f0c2a9221 */ /* 0x008fe20000010000 */
[----:B------:R-:W-:-:S04]  /*1380*/  @!P1 FADD.FTZ R2, R13, R10 ;  /* 0x0000000a0d029221 */ /* 0x000fc80000010000 */
[----:B------:R-:W0:Y:S04]  /*1390*/  SHFL.BFLY PT, R11, R42, 0x8, 0x1f ;  /* 0x0d001f002a0b7f89 */ /* 0x000e2800000e0000 */
[----:B------:R-:W1:Y:S01]  /*13a0*/  SHFL.BFLY PT, R15, R2, 0x8, 0x1f ;  /* 0x0d001f00020f7f89 */ /* 0x000e6200000e0000 */
[----:B0-----:R-:W-:-:S05]  /*13b0*/  FADD.FTZ R11, R11, R42 ;  /* 0x0000002a0b0b7221 */ /* 0x001fca0000010000 */
[----:B------:R-:W0:Y:S01]  /*13c0*/  SHFL.BFLY PT, R10, R11, 0x4, 0x1f ;  /* 0x0c801f000b0a7f89 */ /* 0x000e2200000e0000 */
[----:B-1----:R-:W-:-:S05]  /*13d0*/  FADD.FTZ R15, R15, R2 ;  /* 0x000000020f0f7221 */ /* 0x002fca0000010000 */
        /* <DEDUP_REMOVED lines=13> */
[----:B------:R-:W-:-:S04]  /*14b0*/  @!P1 FMUL.FTZ R2, R10, R10 ;  /* 0x0000000a0a029220 */ /* 0x000fc80000410000 */
[----:B------:R-:W-:Y:S01]  /*14c0*/  @!P1 FFMA.FTZ R2, R11, 4.8828125727595761418e-05, -R2 ;  /* 0x384ccccd0b029823 */ /* 0x000fe20000010802 */
[----:B------:R-:W-:-:S04]  /*14d0*/  @!P1 SHF.R.U32.HI R11, RZ, 0x1, R0 ;  /* 0x00000001ff0b9819 */ /* 0x000fc80000011600 */
[----:B------:R-:W-:Y:S02]  /*14e0*/  @!P1 LOP3.LUT R12, R11, 0x7ffffff8, RZ, 0xc0, !PT ;  /* 0x7ffffff80b0c9812 */ /* 0x000fe400078ec0ff */
        /* <DEDUP_REMOVED lines=12> */
.L_x_3793:
[----:B------:R-:W-:Y:S05]  /*15b0*/  BSYNC B0 ;  /* 0x0000000000007941 */ /* 0x000fea0003800000 */
.L_x_3792:
[----:B01----:R-:W0:Y:S01]  /*15c0*/  LDS.64 R10, [R25+UR4] ;  /* 0x00000004190a7984 */ /* 0x003e220008000a00 */
[----:B------:R-:W-:Y:S01]  /*15d0*/  ULDC UR5, c[0x0][0x230] ;  /* 0x00008c0000057ab9 */ /* 0x000fe20000000800 */
[----:B-----5:R-:W-:Y:S01]  /*15e0*/  HADD2.F32 R42, -RZ, R7.H0_H0 ;  /* 0x20000007ff2a7230 */ /* 0x020fe20000004100 */
[----:B------:R-:W-:Y:S01]  /*15f0*/  ULDC.64 UR10, c[0x0][0x210] ;  /* 0x00008400000a7ab9 */ /* 0x000fe20000000a00 */
[----:B------:R-:W-:Y:S01]  /*1600*/  HADD2.F32 R14, -RZ, R9.H1_H1 ;  /* 0x30000009ff0e7230 */ /* 0x000fe20000004100 */
[----:B------:R-:W-:Y:S01]  /*1610*/  LOP3.LUT R19, R19, 0x1, RZ, 0x3c, !PT ;  /* 0x0000000113137812 */ /* 0x000fe200078e3cff */
[----:B------:R-:W-:Y:S02]  /*1620*/  HADD2.F32 R7, -RZ, R7.H1_H1 ;  /* 0x30000007ff077230 */ /* 0x000fe40000004100 */
[----:B------:R-:W-:Y:S02]  /*1630*/  HADD2.F32 R101, -RZ, R8.H0_H0 ;  /* 0x20000008ff657230 */ /* 0x000fe40000004100 */
[----:B------:R-:W-:-:S02]  /*1640*/  HADD2.F32 R78, -RZ, R6.H0_H0 ;  /* 0x20000006ff4e7230 */ /* 0x000fc40000004100 */
[----:B------:R-:W-:Y:S02]  /*1650*/  HADD2.F32 R74, -RZ, R8.H1_H1 ;  /* 0x30000008ff4a7230 */ /* 0x000fe40000004100 */
[----:B------:R-:W-:Y:S02]  /*1660*/  HADD2.F32 R95, -RZ, R6.H1_H1 ;  /* 0x30000006ff5f7230 */ /* 0x000fe40000004100 */
[----:B------:R-:W-:Y:S02]  /*1670*/  HADD2.F32 R15, -RZ, R9.H0_H0 ;  /* 0x20000009ff0f7230 */ /* 0x000fe40000004100 */
[----:B0-----:R-:W-:Y:S01]  /*1680*/  FADD.FTZ R2, R11, UR5 ;  /* 0x000000050b027e21 */ /* 0x001fe20008010000 */
[--C-:B------:R-:W-:Y:S01]  /*1690*/  FADD.FTZ R93, R93, -R10.reuse ;  /* 0x8000000a5d5d7221 */ /* 0x100fe20000010000 */
[--C-:B------:R-:W-:Y:S01]  /*16a0*/  FADD.FTZ R97, R97, -R10.reuse ;  /* 0x8000000a61617221 */ /* 0x100fe20000010000 */
[--C-:B------:R-:W-:Y:S01]  /*16b0*/  FADD.FTZ R89, R89, -R10.reuse ;  /* 0x8000000a59597221 */ /* 0x100fe20000010000 */
[--C-:B------:R-:W-:Y:S01]  /*16c0*/  FADD.FTZ R91, R91, -R10.reuse ;  /* 0x8000000a5b5b7221 */ /* 0x100fe20000010000 */
[--C-:B------:R-:W-:Y:S01]  /*16d0*/  FADD.FTZ R109, R109, -R10.reuse ;  /* 0x8000000a6d6d7221 */ /* 0x100fe20000010000 */
[----:B------:R-:W0:Y:S01]  /*16e0*/  MUFU.RSQ R2, R2 ;  /* 0x0000000200027308 */ /* 0x000e220000001400 */
[--C-:B------:R-:W-:Y:S01]  /*16f0*/  FADD.FTZ R99, R99, -R10.reuse ;  /* 0x8000000a63637221 */ /* 0x100fe20000010000 */
[--C-:B------:R-:W-:Y:S01]  /*1700*/  FADD.FTZ R103, R103, -R10.reuse ;  /* 0x8000000a67677221 */ /* 0x100fe20000010000 */
[--C-:B------:R-:W-:Y:S01]  /*1710*/  FADD.FTZ R107, R107, -R10.reuse ;  /* 0x8000000a6b6b7221 */ /* 0x100fe20000010000 */
[--C-:B------:R-:W-:Y:S01]  /*1720*/  FADD.FTZ R3, R3, -R10.reuse ;  /* 0x8000000a03037221 */ /* 0x100fe20000010000 */
[--C-:B------:R-:W-:Y:S01]  /*1730*/  FADD.FTZ R111, R111, -R10.reuse ;  /* 0x8000000a6f6f7221 */ /* 0x100fe20000010000 */
[--C-:B------:R-:W-:Y:S01]  /*1740*/  FADD.FTZ R105, R105, -R10.reuse ;  /* 0x8000000a69697221 */ /* 0x100fe20000010000 */
[C---:B0-----:R-:W-:Y:S01]  /*1750*/  FMUL.FTZ R50, R2.reuse, R93 ;  /* 0x0000005d02327220 */ /* 0x041fe20000410000 */
[--C-:B------:R-:W-:Y:S01]  /*1760*/  FADD.FTZ R93, R71, -R10.reuse ;  /* 0x8000000a475d7221 */ /* 0x100fe20000010000 */
[C---:B------:R-:W-:Y:S01]  /*1770*/  FMUL.FTZ R48, R2.reuse, R97 ;  /* 0x0000006102307220 */ /* 0x040fe20000410000 */
[--C-:B------:R-:W-:Y:S01]  /*1780*/  FADD.FTZ R97, R69, -R10.reuse ;  /* 0x8000000a45617221 */ /* 0x100fe20000010000 */
[C---:B------:R-:W-:Y:S01]  /*1790*/  FMUL.FTZ R54, R2.reuse, R89 ;  /* 0x0000005902367220 */ /* 0x040fe20000410000 */
[C---:B------:R-:W-:Y:S01]  /*17a0*/  FMUL.FTZ R93, R2.reuse, R93 ;  /* 0x0000005d025d7220 */ /* 0x040fe20000410000 */
[--C-:B------:R-:W-:Y:S01]  /*17b0*/  FADD.FTZ R89, R87, -R10.reuse ;  /* 0x8000000a57597221 */ /* 0x100fe20000010000 */
[C---:B------:R-:W-:Y:S01]  /*17c0*/  FMUL.FTZ R97, R2.reuse, R97 ;  /* 0x0000006102617220 */ /* 0x040fe20000410000 */
[----:B------:R-:W-:Y:S01]  /*17d0*/  FMUL.FTZ R52, R2, R91 ;  /* 0x0000005b02347220 */ /* 0x000fe20000410000 */
[----:B------:R-:W-:Y:S01]  /*17e0*/  FFMA.FTZ R69, R14, R93, R7 ;  /* 0x0000005d0e457223 */ /* 0x000fe20000010007 */
[----:B------:R-:W-:Y:S01]  /*17f0*/  FADD.FTZ R93, R67, -R10 ;  /* 0x8000000a435d7221 */ /* 0x000fe20000010000 */
[----:B------:R-:W-:Y:S01]  /*1800*/  FFMA.FTZ R67, R101, R97, R78 ;  /* 0x0000006165437223 */ /* 0x000fe2000001004e */
[--C-:B------:R-:W-:Y:S01]  /*1810*/  FADD.FTZ R97, R65, -R10.reuse ;  /* 0x8000000a41617221 */ /* 0x100fe20000010000 */
[C---:B------:R-:W-:Y:S01]  /*1820*/  FMUL.FTZ R56, R2.reuse, R89 ;  /* 0x0000005902387220 */ /* 0x040fe20000410000 */
[----:B------:R-:W-:Y:S01]  /*1830*/  FMUL.FTZ R93, R2, R93 ;  /* 0x0000005d025d7220 */ /* 0x000fe20000410000 */
[--C-:B------:R-:W-:Y:S01]  /*1840*/  FFMA.FTZ R52, R74, R52, R95.reuse ;  /* 0x000000344a347223 */ /* 0x100fe2000001005f */
[----:B------:R-:W-:Y:S01]  /*1850*/  FMUL.FTZ R97, R2, R97 ;  /* 0x0000006102617220 */ /* 0x000fe20000410000 */
[--C-:B------:R-:W-:Y:S01]  /*1860*/  FADD.FTZ R89, R85, -R10.reuse ;  /* 0x8000000a55597221 */ /* 0x100fe20000010000 */
[----:B------:R-:W-:Y:S01]  /*1870*/  FFMA.FTZ R65, R74, R93, R95 ;  /* 0x0000005d4a417223 */ /* 0x000fe2000001005f */
[----:B------:R-:W-:Y:S01]  /*1880*/  FADD.FTZ R93, R63, -R10 ;  /* 0x8000000a3f5d7221 */ /* 0x000fe20000010000 */
[----:B------:R-:W-:Y:S01]  /*1890*/  FFMA.FTZ R63, R15, R97, R42 ;  /* 0x000000610f3f7223 */ /* 0x000fe2000001002a */
[----:B------:R-:W-:Y:S01]  /*18a0*/  FADD.FTZ R97, R61, -R10 ;  /* 0x8000000a3d617221 */ /* 0x000fe20000010000 */
[----:B------:R-:W-:Y:S01]  /*18b0*/  FMUL.FTZ R109, R2, R109 ;  /* 0x0000006d026d7220 */ /* 0x000fe20000410000 */
[----:B------:R-:W-:Y:S01]  /*18c0*/  FMUL.FTZ R60, R52, -1.4426950216293334961 ;  /* 0xbfb8aa3b343c7820 */ /* 0x000fe20000410000 */
[C---:B------:R-:W-:Y:S01]  /*18d0*/  FMUL.FTZ R58, R2.reuse, R89 ;  /* 0x00000059023a7220 */ /* 0x040fe20000410000 */
[C---:B------:R-:W-:Y:S01]  /*18e0*/  FMUL.FTZ R97, R2.reuse, R97 ;  /* 0x0000006102617220 */ /* 0x040fe20000410000 */
[--C-:B------:R-:W-:Y:S01]  /*18f0*/  FFMA.FTZ R9, R109, R15, R42.reuse ;  /* 0x0000000f6d097223 */ /* 0x100fe2000001002a */
[C---:B------:R-:W-:Y:S01]  /*1900*/  FMUL.FTZ R46, R2.reuse, R99 ;  /* 0x00000063022e7220 */ /* 0x040fe20000410000 */
[----:B------:R-:W-:Y:S01]  /*1910*/  FFMA.FTZ R54, R15, R54, R42 ;  /* 0x000000360f367223 */ /* 0x000fe2000001002a */
[--C-:B------:R-:W-:Y:S01]  /*1920*/  FADD.FTZ R89, R83, -R10.reuse ;  /* 0x8000000a53597221 */ /* 0x100fe20000010000 */
[----:B------:R-:W-:Y:S01]  /*1930*/  FADD.FTZ R99, R59, -R10 ;  /* 0x8000000a3b637221 */ /* 0x000fe20000010000 */
[----:B------:R-:W-:Y:S01]  /*1940*/  FFMA.FTZ R59, R101, R97, R78 ;  /* 0x00000061653b7223 */ /* 0x000fe2000001004e */
[----:B------:R0:W-:Y:S01]  /*1950*/  MUFU.EX2 R87, R60 ;  /* 0x0000003c00577308 */ /* 0x0001e20000000800 */
[--C-:B------:R-:W-:Y:S01]  /*1960*/  FADD.FTZ R97, R57, -R10.reuse ;  /* 0x8000000a39617221 */ /* 0x100fe20000010000 */
[----:B------:R-:W-:Y:S01]  /*1970*/  FMUL.FTZ R72, R9, -1.4426950216293334961 ;  /* 0xbfb8aa3b09487820 */ /* 0x000fe20000410000 */
[----:B------:R-:W-:Y:S01]  /*1980*/  FMUL.FTZ R44, R2, R103 ;  /* 0x00000067022c7220 */ /* 0x000fe20000410000 */
[----:B------:R-:W-:Y:S01]  /*1990*/  FMUL.FTZ R62, R54, -1.4426950216293334961 ;  /* 0xbfb8aa3b363e7820 */ /* 0x000fe20000410000 */
[----:B------:R-:W-:Y:S01]  /*19a0*/  FFMA.FTZ R56, R14, R56, R7 ;  /* 0x000000380e387223 */ /* 0x000fe20000010007 */
[--C-:B------:R-:W-:Y:S01]  /*19b0*/  FADD.FTZ R103, R55, -R10.reuse ;  /* 0x8000000a37677221 */ /* 0x100fe20000010000 */
[C---:B------:R-:W-:Y:S01]  /*19c0*/  FMUL.FTZ R12, R2.reuse, R107 ;  /* 0x0000006b020c7220 */ /* 0x040fe20000410000 */
[C---:B------:R-:W-:Y:S01]  /*19d0*/  FMUL.FTZ R97, R2.reuse, R97 ;  /* 0x0000006102617220 */ /* 0x040fe20000410000 */
[C---:B0-----:R-:W-:Y:S01]  /*19e0*/  FMUL.FTZ R60, R2.reuse, R89 ;  /* 0x00000059023c7220 */ /* 0x041fe20000410000 */
[----:B------:R-:W-:Y:S01]  /*19f0*/  FADD.FTZ R89, R81, -R10 ;  /* 0x8000000a51597221 */ /* 0x000fe20000010000 */
[----:B------:R-:W-:Y:S01]  /*1a00*/  FMUL.FTZ R3, R3, R2 ;  /* 0x0000000203037220 */ /* 0x000fe20000410000 */
[----:B------:R-:W-:Y:S01]  /*1a10*/  FMUL.FTZ R8, R2, R111 ;  /* 0x0000006f02087220 */ /* 0x000fe20000410000 */
[----:B------:R0:W-:Y:S01]  /*1a20*/  MUFU.EX2 R85, R62 ;  /* 0x0000003e00557308 */ /* 0x0001e20000000800 */
[----:B------:R-:W-:Y:S01]  /*1a30*/  FFMA.FTZ R60, R74, R60, R95 ;  /* 0x0000003c4a3c7223 */ /* 0x000fe2000001005f */
[----:B------:R-:W-:Y:S01]  /*1a40*/  FMUL.FTZ R64, R56, -1.4426950216293334961 ;  /* 0xbfb8aa3b38407820 */ /* 0x000fe20000410000 */
[----:B------:R-:W-:Y:S01]  /*1a50*/  FMUL.FTZ R103, R2, R103 ;  /* 0x0000006702677220 */ /* 0x000fe20000410000 */
[----:B------:R-:W-:Y:S01]  /*1a60*/  FFMA.FTZ R12, R12, R14, R7 ;  /* 0x0000000e0c0c7223 */ /* 0x000fe20000010007 */
[----:B------:R-:W-:Y:S01]  /*1a70*/  FFMA.FTZ R58, R101, R58, R78 ;  /* 0x0000003a653a7223 */ /* 0x000fe2000001004e */
[----:B------:R-:W-:Y:S01]  /*1a80*/  FFMA.FTZ R55, R15, R97, R42 ;  /* 0x000000610f377223 */ /* 0x000fe2000001002a */
[----:B------:R-:W-:Y:S01]  /*1a90*/  FFMA.FTZ R11, R3, R101, R78 ;  /* 0x00000065030b7223 */ /* 0x000fe2000001004e */
[----:B------:R-:W1:Y:S01]  /*1aa0*/  MUFU.EX2 R72, R72 ;  /* 0x0000004800487308 */ /* 0x000e620000000800 */
[----:B0-----:R-:W-:Y:S01]  /*1ab0*/  FMUL.FTZ R62, R2, R89 ;  /* 0x00000059023e7220 */ /* 0x001fe20000410000 */
[--C-:B------:R-:W-:Y:S01]  /*1ac0*/  FADD.FTZ R89, R79, -R10.reuse ;  /* 0x8000000a4f597221 */ /* 0x100fe20000010000 */
[----:B------:R-:W-:Y:S01]  /*1ad0*/  FFMA.FTZ R8, R8, R74, R95 ;  /* 0x0000004a08087223 */ /* 0x000fe2000001005f */
[----:B------:R-:W-:Y:S01]  /*1ae0*/  FMUL.FTZ R13, R2, R105 ;  /* 0x00000069020d7220 */ /* 0x000fe20000410000 */
[----:B------:R-:W-:Y:S01]  /*1af0*/  FMUL.FTZ R68, R60, -1.4426950216293334961 ;  /* 0xbfb8aa3b3c447820 */ /* 0x000fe20000410000 */
[----:B------:R-:W-:Y:S01]  /*1b00*/  FMUL.FTZ R94, R2, R93 ;  /* 0x0000005d025e7220 */ /* 0x000fe20000410000 */
[--C-:B------:R-:W-:Y:S01]  /*1b10*/  FADD.FTZ R97, R53, -R10.reuse ;  /* 0x8000000a35617221 */ /* 0x100fe20000010000 */
[----:B------:R0:W-:Y:S01]  /*1b20*/  MUFU.EX2 R83, R64 ;  /* 0x0000004000537308 */ /* 0x0001e20000000800 */
[--C-:B------:R-:W-:Y:S01]  /*1b30*/  FADD.FTZ R91, R75, -R10.reuse ;  /* 0x8000000a4b5b7221 */ /* 0x100fe20000010000 */
[--C-:B------:R-:W-:Y:S01]  /*1b40*/  FFMA.FTZ R53, R14, R103, R7.reuse ;  /* 0x000000670e357223 */ /* 0x100fe20000010007 */
[----:B------:R-:W-:Y:S01]  /*1b50*/  FMUL.FTZ R76, R12, -1.4426950216293334961 ;  /* 0xbfb8aa3b0c4c7820 */ /* 0x000fe20000410000 */
[----:B------:R-:W-:Y:S01]  /*1b60*/  FMUL.FTZ R66, R58, -1.4426950216293334961 ;  /* 0xbfb8aa3b3a427820 */ /* 0x000fe20000410000 */
[----:B------:R-:W-:Y:S01]  /*1b70*/  FADD.FTZ R103, R51, -R10 ;  /* 0x8000000a33677221 */ /* 0x000fe20000010000 */
[----:B------:R-:W-:Y:S01]  /*1b80*/  FFMA.FTZ R62, R15, R62, R42 ;  /* 0x0000003e0f3e7223 */ /* 0x000fe2000001002a */
[----:B------:R-:W-:Y:S01]  /*1b90*/  FMUL.FTZ R3, R11, -1.4426950216293334961 ;  /* 0xbfb8aa3b0b037820 */ /* 0x000fe20000410000 */
[----:B------:R-:W-:Y:S01]  /*1ba0*/  FMUL.FTZ R6, R8, -1.4426950216293334961 ;  /* 0xbfb8aa3b08067820 */ /* 0x000fe20000410000 */
[----:B0-----:R-:W-:Y:S01]  /*1bb0*/  FMUL.FTZ R64, R2, R89 ;  /* 0x0000005902407220 */ /* 0x001fe20000410000 */
[----:B------:R-:W-:Y:S01]  /*1bc0*/  FADD.FTZ R89, R77, -R10 ;  /* 0x8000000a4d597221 */ /* 0x000fe20000010000 */
[----:B------:R-:W-:Y:S01]  /*1bd0*/  FFMA.FTZ R13, R101, R13, R78 ;  /* 0x0000000d650d7223 */ /* 0x000fe2000001004e */
[----:B------:R0:W-:Y:S01]  /*1be0*/  MUFU.EX2 R79, R68 ;  /* 0x00000044004f7308 */ /* 0x0001e20000000800 */
[----:B------:R-:W-:Y:S01]  /*1bf0*/  FFMA.FTZ R61, R14, R94, R7 ;  /* 0x0000005e0e3d7223 */ /* 0x000fe20000010007 */
[----:B------:R-:W-:Y:S01]  /*1c00*/  FMUL.FTZ R94, R2, R99 ;  /* 0x00000063025e7220 */ /* 0x000fe20000410000 */
[----:B------:R-:W-:Y:S01]  /*1c10*/  FFMA.FTZ R44, R74, R44, R95 ;  /* 0x0000002c4a2c7223 */ /* 0x000fe2000001005f */
[----:B------:R-:W-:Y:S01]  /*1c20*/  FFMA.FTZ R46, R15, R46, R42 ;  /* 0x0000002e0f2e7223 */ /* 0x000fe2000001002a */
[----:B------:R-:W-:Y:S01]  /*1c30*/  FFMA.FTZ R48, R14, R48, R7 ;  /* 0x000000300e307223 */ /* 0x000fe20000010007 */
[----:B------:R-:W-:Y:S01]  /*1c40*/  FMUL.FTZ R103, R2, R103 ;  /* 0x0000006702677220 */ /* 0x000fe20000410000 */
[----:B------:R-:W-:Y:S01]  /*1c50*/  FMUL.FTZ R70, R62, -1.4426950216293334961 ;  /* 0xbfb8aa3b3e467820 */ /* 0x000fe20000410000 */
[----:B------:R2:W-:Y:S01]  /*1c60*/  MUFU.EX2 R81, R66 ;  /* 0x0000004200517308 */ /* 0x0005e20000000800 */
[----:B0-----:R-:W-:Y:S01]  /*1c70*/  FMUL.FTZ R68, R2, R91 ;  /* 0x0000005b02447220 */ /* 0x001fe20000410000 */
[----:B------:R-:W-:Y:S01]  /*1c80*/  FMUL.FTZ R80, R13, -1.4426950216293334961 ;  /* 0xbfb8aa3b0d507820 */ /* 0x000fe20000410000 */
[----:B------:R-:W-:Y:S01]  /*1c90*/  FADD.FTZ R91, R73, -R10 ;  /* 0x8000000a495b7221 */ /* 0x000fe20000010000 */
[C-C-:B------:R-:W-:Y:S01]  /*1ca0*/  FFMA.FTZ R57, R74.reuse, R94, R95.reuse ;  /* 0x0000005e4a397223 */ /* 0x140fe2000001005f */
[--C-:B------:R-:W-:Y:S01]  /*1cb0*/  FFMA.FTZ R68, R74, R68, R95.reuse ;  /* 0x000000444a447223 */ /* 0x100fe2000001005f */
[----:B------:R-:W-:Y:S01]  /*1cc0*/  FMUL.FTZ R82, R44, -1.4426950216293334961 ;  /* 0xbfb8aa3b2c527820 */ /* 0x000fe20000410000 */
[----:B------:R-:W-:Y:S01]  /*1cd0*/  FMUL.FTZ R84, R46, -1.4426950216293334961 ;  /* 0xbfb8aa3b2e547820 */ /* 0x000fe20000410000 */
[----:B------:R-:W-:Y:S01]  /*1ce0*/  MUFU.EX2 R76, R76 ;  /* 0x0000004c004c7308 */ /* 0x000fe20000000800 */
[----:B--2---:R-:W-:Y:S01]  /*1cf0*/  FMUL.FTZ R66, R2, R89 ;  /* 0x0000005902427220 */ /* 0x004fe20000410000 */
[----:B------:R-:W-:Y:S01]  /*1d00*/  FMUL.FTZ R86, R48, -1.4426950216293334961 ;  /* 0xbfb8aa3b30567820 */ /* 0x000fe20000410000 */
[----:B------:R-:W-:Y:S01]  /*1d10*/  FMUL.FTZ R98, R2, R97 ;  /* 0x0000006102627220 */ /* 0x000fe20000410000 */
[----:B------:R-:W-:Y:S01]  /*1d20*/  FFMA.FTZ R74, R74, R103, R95 ;  /* 0x000000674a4a7223 */ /* 0x000fe2000001005f */
[--C-:B------:R-:W-:Y:S01]  /*1d30*/  FFMA.FTZ R64, R14, R64, R7.reuse ;  /* 0x000000400e407223 */ /* 0x100fe20000010007 */
[C-C-:B------:R-:W-:Y:S01]  /*1d40*/  FFMA.FTZ R66, R101.reuse, R66, R78.reuse ;  /* 0x0000004265427223 */ /* 0x140fe2000001004e */
[C-C-:B------:R-:W-:Y:S01]  /*1d50*/  FFMA.FTZ R50, R101.reuse, R50, R78.reuse ;  /* 0x0000003265327223 */ /* 0x140fe2000001004e */
[----:B------:R-:W0:Y:S01]  /*1d60*/  MUFU.EX2 R3, R3 ;  /* 0x0000000300037308 */ /* 0x000e220000000800 */
[----:B------:R-:W-:Y:S01]  /*1d70*/  FFMA.FTZ R78, R101, R98, R78 ;  /* 0x00000062654e7223 */ /* 0x000fe2000001004e */
[----:B------:R-:W-:Y:S01]  /*1d80*/  FMUL.FTZ R103, R74, -1.4426950216293334961 ;  /* 0xbfb8aa3b4a677820 */ /* 0x000fe20000410000 */
[----:B------:R-:W-:Y:S01]  /*1d90*/  FMUL.FTZ R89, R64, -1.4426950216293334961 ;  /* 0xbfb8aa3b40597820 */ /* 0x000fe20000410000 */
[----:B------:R-:W-:Y:S01]  /*1da0*/  FMUL.FTZ R90, R66, -1.4426950216293334961 ;  /* 0xbfb8aa3b425a7820 */ /* 0x000fe20000410000 */
[--C-:B------:R-:W-:Y:S01]  /*1db0*/  FADD.FTZ R101, R47, -R10.reuse ;  /* 0x8000000a2f657221 */ /* 0x100fe20000010000 */
[----:B-1----:R-:W-:Y:S01]  /*1dc0*/  FADD.FTZ R72, R72, 1 ;  /* 0x3f80000048487421 */ /* 0x002fe20000010000 */
[----:B------:R-:W-:Y:S01]  /*1dd0*/  FMUL.FTZ R88, R50, -1.4426950216293334961 ;  /* 0xbfb8aa3b32587820 */ /* 0x000fe20000410000 */
[----:B------:R-:W1:Y:S01]  /*1de0*/  MUFU.EX2 R6, R6 ;  /* 0x0000000600067308 */ /* 0x000e620000000800 */
[----:B------:R-:W-:Y:S01]  /*1df0*/  FADD.FTZ R95, R49, -R10 ;  /* 0x8000000a315f7221 */ /* 0x000fe20000010000 */
[C---:B------:R-:W-:Y:S01]  /*1e00*/  FMUL.FTZ R101, R2.reuse, R101 ;  /* 0x0000006502657220 */ /* 0x040fe20000410000 */
[----:B------:R-:W-:Y:S01]  /*1e10*/  FMUL.FTZ R92, R65, -1.4426950216293334961 ;  /* 0xbfb8aa3b415c7820 */ /* 0x000fe20000410000 */
[----:B------:R-:W-:Y:S01]  /*1e20*/  FMUL.FTZ R93, R63, -1.4426950216293334961 ;  /* 0xbfb8aa3b3f5d7820 */ /* 0x000fe20000410000 */
[----:B------:R-:W-:Y:S01]  /*1e30*/  FMUL.FTZ R96, R61, -1.4426950216293334961 ;  /* 0xbfb8aa3b3d607820 */ /* 0x000fe20000410000 */
[----:B------:R-:W-:Y:S01]  /*1e40*/  FMUL.FTZ R95, R2, R95 ;  /* 0x0000005f025f7220 */ /* 0x000fe20000410000 */
[--C-:B------:R-:W-:Y:S01]  /*1e50*/  FFMA.FTZ R49, R15, R101, R42.reuse ;  /* 0x000000650f317223 */ /* 0x100fe2000001002a */
[----:B------:R2:W3:Y:S01]  /*1e60*/  MUFU.EX2 R77, R70 ;  /* 0x00000046004d7308 */ /* 0x0004e20000000800 */
[----:B------:R-:W-:Y:S01]  /*1e70*/  FMUL.FTZ R97, R53, -1.4426950216293334961 ;  /* 0xbfb8aa3b35617820 */ /* 0x000fe20000410000 */
[----:B------:R-:W-:Y:S01]  /*1e80*/  FMUL.FTZ R100, R78, -1.4426950216293334961 ;  /* 0xbfb8aa3b4e647820 */ /* 0x000fe20000410000 */
[----:B------:R-:W-:Y:S01]  /*1e90*/  FFMA.FTZ R95, R14, R95, R7 ;  /* 0x0000005f0e5f7223 */ /* 0x000fe20000010007 */
[----:B------:R-:W-:Y:S01]  /*1ea0*/  FMUL.FTZ R99, R59, -1.4426950216293334961 ;  /* 0xbfb8aa3b3b637820 */ /* 0x000fe20000410000 */
[----:B------:R-:W-:Y:S01]  /*1eb0*/  FMUL.FTZ R102, R57, -1.4426950216293334961 ;  /* 0xbfb8aa3b39667820 */ /* 0x000fe20000410000 */
[----:B------:R-:W-:Y:S01]  /*1ec0*/  FMUL.FTZ R98, R49, -1.4426950216293334961 ;  /* 0xbfb8aa3b31627820 */ /* 0x000fe20000410000 */
[----:B0-----:R-:W-:Y:S01]  /*1ed0*/  FADD.FTZ R3, R3, 1 ;  /* 0x3f80000003037421 */ /* 0x001fe20000010000 */
[----:B------:R-:W-:Y:S01]  /*1ee0*/  MUFU.EX2 R80, R80 ;  /* 0x0000005000507308 */ /* 0x000fe20000000800 */
[----:B--2---:R-:W-:Y:S01]  /*1ef0*/  FMUL.FTZ R70, R2, R91 ;  /* 0x0000005b02467220 */ /* 0x004fe20000410000 */
[----:B------:R-:W-:Y:S01]  /*1f00*/  FMUL.FTZ R91, R68, -1.4426950216293334961 ;  /* 0xbfb8aa3b445b7820 */ /* 0x000fe20000410000 */
[----:B-1----:R-:W-:Y:S01]  /*1f10*/  FADD.FTZ R6, R6, 1 ;  /* 0x3f80000006067421 */ /* 0x002fe20000010000 */
[----:B------:R-:W-:Y:S01]  /*1f20*/  FMUL.FTZ R94, R55, -1.4426950216293334961 ;  /* 0xbfb8aa3b375e7820 */ /* 0x000fe20000410000 */
[----:B------:R-:W-:Y:S01]  /*1f30*/  FFMA.FTZ R70, R15, R70, R42 ;  /* 0x000000460f467223 */ /* 0x000fe2000001002a */
[----:B------:R-:W-:Y:S01]  /*1f40*/  FADD.FTZ R87, R87, 1 ;  /* 0x3f80000057577421 */ /* 0x000fe20000010000 */
[----:B------:R-:W-:Y:S01]  /*1f50*/  FADD.FTZ R85, R85, 1 ;  /* 0x3f80000055557421 */ /* 0x000fe20000010000 */
[----:B------:R-:W0:Y:S01]  /*1f60*/  MUFU.EX2 R82, R82 ;  /* 0x0000005200527308 */ /* 0x000e220000000800 */
[----:B------:R-:W-:Y:S01]  /*1f70*/  FADD.FTZ R83, R83, 1 ;  /* 0x3f80000053537421 */ /* 0x000fe20000010000 */
[----:B------:R-:W-:Y:S01]  /*1f80*/  FADD.FTZ R81, R81, 1 ;  /* 0x3f80000051517421 */ /* 0x000fe20000010000 */
[----:B------:R-:W-:Y:S01]  /*1f90*/  FADD.FTZ R79, R79, 1 ;  /* 0x3f8000004f4f7421 */ /* 0x000fe20000010000 */
[----:B---3--:R-:W-:Y:S01]  /*1fa0*/  FADD.FTZ R77, R77, 1 ;  /* 0x3f8000004d4d7421 */ /* 0x008fe20000010000 */
[----:B------:R-:W-:-:S03]  /*1fb0*/  LEA R2, P1, R43, UR10, 0x1 ;  /* 0x0000000a2b027c11 */ /* 0x000fc6000f8208ff */
[----:B------:R-:W1:Y:S08]  /*1fc0*/  MUFU.EX2 R84, R84 ;  /* 0x0000005400547308 */ /* 0x000e700000000800 */
[----:B------:R-:W2:Y:S01]  /*1fd0*/  MUFU.EX2 R86, R86 ;  /* 0x0000005600567308 */ /* 0x000ea20000000800 */
[----:B0-----:R-:W-:-:S07]  /*1fe0*/  FADD.FTZ R82, R82, 1 ;  /* 0x3f80000052527421 */ /* 0x001fce0000010000 */
[----:B------:R0:W3:Y:S01]  /*1ff0*/  MUFU.EX2 R10, R103 ;  /* 0x00000067000a7308 */ /* 0x0000e20000000800 */
[----:B-1----:R-:W-:-:S07]  /*2000*/  FADD.FTZ R84, R84, 1 ;  /* 0x3f80000054547421 */ /* 0x002fce0000010000 */
[----:B------:R1:W4:Y:S01]  /*2010*/  MUFU.EX2 R75, R89 ;  /* 0x00000059004b7308 */ /* 0x0003220000000800 */
[----:B0-----:R-:W-:Y:S01]  /*2020*/  FADD.FTZ R103, R76, 1 ;  /* 0x3f8000004c677421 */ /* 0x001fe20000010000 */
[----:B------:R-:W-:Y:S01]  /*2030*/  FADD.FTZ R76, R80, 1 ;  /* 0x3f800000504c7421 */ /* 0x000fe20000010000 */
[----:B--2---:R-:W-:-:S05]  /*2040*/  FADD.FTZ R86, R86, 1 ;  /* 0x3f80000056567421 */ /* 0x004fca0000010000 */
[----:B------:R0:W2:Y:S01]  /*2050*/  MUFU.EX2 R73, R90 ;  /* 0x0000005a00497308 */ /* 0x0000a20000000800 */
[----:B-1----:R-:W-:Y:S01]  /*2060*/  FMUL.FTZ R89, R70, -1.4426950216293334961 ;  /* 0xbfb8aa3b46597820 */ /* 0x002fe20000410000 */
[----:B---3--:R-:W-:-:S06]  /*2070*/  FADD.FTZ R10, R10, 1 ;  /* 0x3f8000000a0a7421 */ /* 0x008fcc0000010000 */
[----:B------:R1:W3:Y:S01]  /*2080*/  MUFU.EX2 R71, R91 ;  /* 0x0000005b00477308 */ /* 0x0002e20000000800 */
[----:B0-----:R-:W-:Y:S01]  /*2090*/  FMUL.FTZ R90, R69, -1.4426950216293334961 ;  /* 0xbfb8aa3b455a7820 */ /* 0x001fe20000410000 */
[----:B----4-:R-:W-:-:S06]  /*20a0*/  FADD.FTZ R75, R75, 1 ;  /* 0x3f8000004b4b7421 */ /* 0x010fcc0000010000 */
[----:B------:R-:W0:Y:S01]  /*20b0*/  MUFU.RCP R72, R72 ;  /* 0x0000004800487308 */ /* 0x000e220000001000 */
[----:B-1----:R-:W-:Y:S01]  /*20c0*/  FMUL.FTZ R91, R67, -1.4426950216293334961 ;  /* 0xbfb8aa3b435b7820 */ /* 0x002fe20000410000 */
[----:B--2---:R-:W-:-:S06]  /*20d0*/  FADD.FTZ R73, R73, 1 ;  /* 0x3f80000049497421 */ /* 0x004fcc0000010000 */
[----:B------:R-:W1:Y:S01]  /*20e0*/  MUFU.EX2 R88, R88 ;  /* 0x0000005800587308 */ /* 0x000e620000000800 */
[----:B---3--:R-:W-:-:S07]  /*20f0*/  FADD.FTZ R71, R71, 1 ;  /* 0x3f80000047477421 */ /* 0x008fce0000010000 */
[----:B------:R-:W2:Y:S01]  /*2100*/  MUFU.EX2 R89, R89 ;  /* 0x0000005900597308 */ /* 0x000ea20000000800 */
[----:B0-----:R-:W-:-:S07]  /*2110*/  FMUL.FTZ R72, R9, R72 ;  /* 0x0000004809487220 */ /* 0x001fce0000410000 */
[----:B------:R-:W0:Y:S01]  /*2120*/  MUFU.EX2 R90, R90 ;  /* 0x0000005a005a7308 */ /* 0x000e220000000800 */
[----:B-1----:R-:W-:-:S07]  /*2130*/  FADD.FTZ R88, R88, 1 ;  /* 0x3f80000058587421 */ /* 0x002fce0000010000 */
[----:B------:R-:W-:Y:S01]  /*2140*/  MUFU.EX2 R91, R91 ;  /* 0x0000005b005b7308 */ /* 0x000fe20000000800 */
[----:B--2---:R-:W-:-:S07]  /*2150*/  FADD.FTZ R89, R89, 1 ;  /* 0x3f80000059597421 */ /* 0x004fce0000010000 */
[----:B------:R-:W-:Y:S01]  /*2160*/  MUFU.EX2 R92, R92 ;  /* 0x0000005c005c7308 */ /* 0x000fe20000000800 */
[----:B0-----:R-:W-:-:S07]  /*2170*/  FADD.FTZ R80, R90, 1 ;  /* 0x3f8000005a507421 */ /* 0x001fce0000010000 */
[----:B------:R-:W-:Y:S08]  /*2180*/  MUFU.EX2 R93, R93 ;  /* 0x0000005d005d7308 */ /* 0x000ff00000000800 */
[----:B------:R-:W-:Y:S08]  /*2190*/  MUFU.EX2 R96, R96 ;  /* 0x0000006000607308 */ /* 0x000ff00000000800 */
[----:B------:R0:W1:Y:S08]  /*21a0*/  MUFU.EX2 R51, R97 ;  /* 0x0000006100337308 */ /* 0x0000700000000800 */
[----:B------:R-:W-:Y:S01]  /*21b0*/  MUFU.EX2 R47, R100 ;  /* 0x00000064002f7308 */ /* 0x000fe20000000800 */
[----:B0-----:R-:W-:-:S07]  /*21c0*/  FMUL.FTZ R97, R95, -1.4426950216293334961 ;  /* 0xbfb8aa3b5f617820 */ /* 0x001fce0000410000 */
[----:B------:R0:W2:Y:S01]  /*21d0*/  MUFU.RCP R100, R3 ;  /* 0x0000000300647308 */ /* 0x0000a20000001000 */
[----:B-1----:R-:W-:-:S07]  /*21e0*/  FADD.FTZ R51, R51, 1 ;  /* 0x3f80000033337421 */ /* 0x002fce0000010000 */
[----:B------:R1:W3:Y:S01]  /*21f0*/  MUFU.RCP R101, R6 ;  /* 0x0000000600657308 */ /* 0x0002e20000001000 */
[----:B0-----:R-:W-:Y:S02]  /*2200*/  LEA.HI.X R3, R43, UR11, R40, 0x1, P1 ;  /* 0x0000000b2b037c11 */ /* 0x001fe400088f0c28 */
[----:B------:R-:W-:Y:S02]  /*2210*/  LEA R14, P1, R32, UR10, 0x1 ;  /* 0x0000000a200e7c11 */ /* 0x000fe4000f8208ff */
[----:B------:R-:W-:Y:S02]  /*2220*/  LEA R40, P3, R34, UR10, 0x1 ;  /* 0x0000000a22287c11 */ /* 0x000fe4000f8608ff */
[----:B------:R-:W-:Y:S01]  /*2230*/  LEA.HI.X R15, R32, UR11, R37, 0x1, P1 ;  /* 0x0000000b200f7c11 */ /* 0x000fe200088f0c25 */
[----:B------:R-:W0:Y:S01]  /*2240*/  MUFU.RCP R103, R103 ;  /* 0x0000006700677308 */ /* 0x000e220000001000 */
[----:B--2---:R-:W-:Y:S01]  /*2250*/  FMUL.FTZ R100, R11, R100 ;  /* 0x000000640b647220 */ /* 0x004fe20000410000 */
[----:B-1----:R-:W-:Y:S01]  /*2260*/  LEA R6, P2, R45, UR10, 0x1 ;  /* 0x0000000a2d067c11 */ /* 0x002fe2000f8408ff */
[----:B------:R-:W-:Y:S01]  /*2270*/  FADD.FTZ R37, R47, 1 ;  /* 0x3f8000002f257421 */ /* 0x000fe20000010000 */
[----:B------:R-:W-:-:S02]  /*2280*/  LEA R32, P1, R26, UR10, 0x1 ;  /* 0x0000000a1a207c11 */ /* 0x000fc4000f8208ff */
[----:B------:R-:W-:Y:S02]  /*2290*/  LEA.HI.X R7, R45, UR11, R38, 0x1, P2 ;  /* 0x0000000b2d077c11 */ /* 0x000fe400090f0c26 */
[----:B------:R-:W1:Y:S01]  /*22a0*/  MUFU.EX2 R99, R99 ;  /* 0x0000006300637308 */ /* 0x000e620000000800 */
[----:B---3--:R-:W-:Y:S01]  /*22b0*/  FMUL.FTZ R101, R8, R101 ;  /* 0x0000006508657220 */ /* 0x008fe20000410000 */
[----:B------:R-:W-:Y:S02]  /*22c0*/  LEA R42, P2, R30, UR10, 0x1 ;  /* 0x0000000a1e2a7c11 */ /* 0x000fe4000f8408ff */
[----:B------:R-:W-:Y:S02]  /*22d0*/  LEA.HI.X R41, R34, UR11, R41, 0x1, P3 ;  /* 0x0000000b22297c11 */ /* 0x000fe400098f0c29 */
[----:B------:R-:W-:Y:S02]  /*22e0*/  F2FP.F16.F32.PACK_AB R100, R101, R100 ;  /* 0x000000646564723e */ /* 0x000fe400000000ff */
[----:B------:R-:W-:Y:S01]  /*22f0*/  MUFU.EX2 R102, R102 ;  /* 0x0000006600667308 */ /* 0x000fe20000000800 */
[----:B0-----:R-:W-:Y:S01]  /*2300*/  FMUL.FTZ R103, R12, R103 ;  /* 0x000000670c677220 */ /* 0x001fe20000410000 */
[----:B------:R-:W-:Y:S01]  /*2310*/  LEA.HI.X R43, R30, UR11, R33, 0x1, P2 ;  /* 0x0000000b1e2b7c11 */ /* 0x000fe200090f0c21 */
[----:B------:R-:W-:Y:S01]  /*2320*/  STG.E.U16 desc[UR6][R2.64], R100 ;  /* 0x0000006402007986 */ /* 0x000fe2000c101506 */
[----:B------:R-:W-:-:S02]  /*2330*/  LEA.HI.X R33, R26, UR11, R39, 0x1, P1 ;  /* 0x0000000b1a217c11 */ /* 0x000fc400088f0c27 */
[----:B------:R-:W-:Y:S02]  /*2340*/  F2FP.F16.F32.PACK_AB R72, R103, R72 ;  /* 0x000000486748723e */ /* 0x000fe400000000ff */
[----:B------:R-:W0:Y:S01]  /*2350*/  MUFU.EX2 R98, R98 ;  /* 0x0000006200627308 */ /* 0x000e220000000800 */
[----:B-1----:R-:W-:Y:S01]  /*2360*/  FADD.FTZ R90, R99, 1 ;  /* 0x3f800000635a7421 */ /* 0x002fe20000010000 */
[C---:B------:R-:W-:Y:S01]  /*2370*/  LEA R30, P2, R31.reuse, UR10, 0x1 ;  /* 0x0000000a1f1e7c11 */ /* 0x040fe2000f8408ff */
[----:B------:R-:W-:Y:S01]  /*2380*/  STG.E.U16 desc[UR6][R2.64+0x4], R72 ;  /* 0x0000044802007986 */ /* 0x000fe2000c101506 */
[C---:B------:R-:W-:Y:S02]  /*2390*/  LEA R34, P3, R36.reuse, UR10, 0x1 ;  /* 0x0000000a24227c11 */ /* 0x040fe4000f8608ff */
[----:B------:R-:W-:Y:S02]  /*23a0*/  LEA.HI.X R31, R31, UR11, R28, 0x1, P2 ;  /* 0x0000000b1f1f7c11 */ /* 0x000fe400090f0c1c */
[----:B------:R-:W-:Y:S01]  /*23b0*/  MUFU.EX2 R94, R94 ;  /* 0x0000005e005e7308 */ /* 0x000fe20000000800 */
[----:B------:R-:W-:Y:S01]  /*23c0*/  LEA.HI.X R35, R36, UR11, R35, 0x1, P3 ;  /* 0x0000000b24237c11 */ /* 0x000fe200098f0c23 */
[----:B------:R-:W-:Y:S01]  /*23d0*/  ULDC.64 UR10, c[0x0][0x238] ;  /* 0x00008e00000a7ab9 */ /* 0x000fe20000000a00 */
[----:B------:R-:W-:-:S04]  /*23e0*/  IADD3 R29, P1, R29, 0x4, RZ ;  /* 0x000000041d1d7810 */ /* 0x000fc80007f3e0ff */
[----:B------:R-:W-:Y:S01]  /*23f0*/  IADD3.X R18, RZ, R18, RZ, P1, !PT ;  /* 0x00000012ff127210 */ /* 0x000fe20000ffe4ff */
[----:B------:R-:W1:Y:S01]  /*2400*/  MUFU.EX2 R97, R97 ;  /* 0x0000006100617308 */ /* 0x000e620000000800 */
[----:B0-----:R-:W-:Y:S01]  /*2410*/  FADD.FTZ R98, R98, 1 ;  /* 0x3f80000062627421 */ /* 0x001fe20000010000 */
[----:B------:R-:W-:-:S04]  /*2420*/  ISETP.GE.U32.AND P1, PT, R29, UR10, PT ;  /* 0x0000000a1d007c0c */ /* 0x000fc8000bf26070 */
[----:B------:R-:W-:Y:S02]  /*2430*/  ISETP.GE.AND.EX P1, PT, R18, UR11, PT, P1 ;  /* 0x0000000b12007c0c */ /* 0x000fe4000bf26310 */
[----:B------:R-:W0:Y:S08]  /*2440*/  MUFU.RCP R76, R76 ;  /* 0x0000004c004c7308 */ /* 0x000e300000001000 */
[----:B------:R2:W3:Y:S01]  /*2450*/  MUFU.RCP R105, R82 ;  /* 0x0000005200697308 */ /* 0x0004e20000001000 */
[----:B-1----:R-:W-:-:S07]  /*2460*/  FADD.FTZ R97, R97, 1 ;  /* 0x3f80000061617421 */ /* 0x002fce0000010000 */
[----:B------:R1:W4:Y:S01]  /*2470*/  MUFU.RCP R107, R84 ;  /* 0x00000054006b7308 */ /* 0x0003220000001000 */
[----:B--2---:R-:W-:Y:S01]  /*2480*/  FADD.FTZ R82, R91, 1 ;  /* 0x3f8000005b527421 */ /* 0x004fe20000010000 */
[----:B------:R-:W-:Y:S01]  /*2490*/  FADD.FTZ R91, R94, 1 ;  /* 0x3f8000005e5b7421 */ /* 0x000fe20000010000 */
[----:B0-----:R-:W-:-:S05]  /*24a0*/  FMUL.FTZ R76, R13, R76 ;  /* 0x0000004c0d4c7220 */ /* 0x001fca0000410000 */
[----:B------:R0:W2:Y:S01]  /*24b0*/  MUFU.RCP R109, R86 ;  /* 0x00000056006d7308 */ /* 0x0000a20000001000 */
[----:B-1----:R-:W-:Y:S01]  /*24c0*/  FADD.FTZ R84, R92, 1 ;  /* 0x3f8000005c547421 */ /* 0x002fe20000010000 */
[----:B------:R-:W-:Y:S01]  /*24d0*/  FADD.FTZ R92, R102, 1 ;  /* 0x3f800000665c7421 */ /* 0x000fe20000010000 */
[----:B---3--:R-:W-:-:S05]  /*24e0*/  FMUL.FTZ R105, R44, R105 ;  /* 0x000000692c697220 */ /* 0x008fca0000410000 */
[----:B------:R1:W3:Y:S01]  /*24f0*/  MUFU.RCP R9, R10 ;  /* 0x0000000a00097308 */ /* 0x0002e20000001000 */
[----:B0-----:R-:W-:Y:S01]  /*2500*/  FADD.FTZ R86, R93, 1 ;  /* 0x3f8000005d567421 */ /* 0x001fe20000010000 */
[----:B----4-:R-:W-:Y:S01]  /*2510*/  FMUL.FTZ R107, R46, R107 ;  /* 0x0000006b2e6b7220 */ /* 0x010fe20000410000 */
[----:B------:R-:W-:-:S05]  /*2520*/  F2FP.F16.F32.PACK_AB R76, R105, R76 ;  /* 0x0000004c694c723e */ /* 0x000fca00000000ff */
[----:B------:R0:W4:Y:S01]  /*2530*/  MUFU.RCP R111, R88 ;  /* 0x00000058006f7308 */ /* 0x0001220000001000 */
[----:B--2---:R-:W-:Y:S01]  /*2540*/  FMUL.FTZ R48, R48, R109 ;  /* 0x0000006d30307220 */ /* 0x004fe20000410000 */
[----:B-1----:R-:W-:-:S04]  /*2550*/  PRMT R10, R72, 0x7632, R10 ;  /* 0x00007632480a7816 */ /* 0x002fc8000000000a */
[----:B------:R-:W-:Y:S01]  /*2560*/  F2FP.F16.F32.PACK_AB R107, R48, R107 ;  /* 0x0000006b306b723e */ /* 0x000fe200000000ff */
[----:B------:R-:W-:Y:S01]  /*2570*/  STG.E.U16 desc[UR6][R2.64+0x6], R10 ;  /* 0x0000060a02007986 */ /* 0x000fe2000c101506 */
[----:B------:R-:W1:Y:S01]  /*2580*/  MUFU.RCP R87, R87 ;  /* 0x0000005700577308 */ /* 0x000e620000001000 */
[----:B0-----:R-:W-:Y:S01]  /*2590*/  FADD.FTZ R88, R96, 1 ;  /* 0x3f80000060587421 */ /* 0x001fe20000010000 */
[----:B---3--:R-:W-:Y:S01]  /*25a0*/  FMUL.FTZ R74, R74, R9 ;  /* 0x000000094a4a7220 */ /* 0x008fe20000410000 */
[----:B------:R-:W-:Y:S02]  /*25b0*/  PRMT R9, R100, 0x7632, R9 ;  /* 0x0000763264097816 */ /* 0x000fe40000000009 */
[----:B------:R-:W-:-:S03]  /*25c0*/  PRMT R11, R107, 0x7632, R11 ;  /* 0x000076326b0b7816 */ /* 0x000fc6000000000b */
[----:B------:R-:W0:Y:S01]  /*25d0*/  MUFU.RCP R85, R85 ;  /* 0x0000005500557308 */ /* 0x000e220000001000 */
[----:B----4-:R-:W-:Y:S01]  /*25e0*/  FMUL.FTZ R111, R50, R111 ;  /* 0x0000006f326f7220 */ /* 0x010fe20000410000 */
[----:B------:R2:W-:Y:S04]  /*25f0*/  STG.E.U16 desc[UR6][R2.64+0x2], R9 ;  /* 0x0000020902007986 */ /* 0x0005e8000c101506 */
[----:B------:R-:W-:Y:S02]  /*2600*/  STG.E.U16 desc[UR6][R6.64], R76 ;  /* 0x0000004c06007986 */ /* 0x000fe4000c101506 */
[----:B------:R-:W3:Y:S01]  /*2610*/  MUFU.RCP R83, R83 ;  /* 0x0000005300537308 */ /* 0x000ee20000001000 */
[----:B-1----:R-:W-:Y:S01]  /*2620*/  FMUL.FTZ R52, R52, R87 ;  /* 0x0000005734347220 */ /* 0x002fe20000410000 */
[----:B------:R-:W-:Y:S01]  /*2630*/  STG.E.U16 desc[UR6][R6.64+0x4], R107 ;  /* 0x0000046b06007986 */ /* 0x000fe2000c101506 */
[----:B--2---:R-:W-:-:S03]  /*2640*/  PRMT R3, R76, 0x7632, R3 ;  /* 0x000076324c037816 */ /* 0x004fc60000000003 */
[----:B------:R-:W-:Y:S02]  /*2650*/  STG.E.U16 desc[UR6][R6.64+0x6], R11 ;  /* 0x0000060b06007986 */ /* 0x000fe4000c101506 */
[----:B------:R-:W1:Y:S01]  /*2660*/  MUFU.RCP R81, R81 ;  /* 0x0000005100517308 */ /* 0x000e620000001000 */
[----:B0-----:R-:W-:Y:S01]  /*2670*/  FMUL.FTZ R85, R54, R85 ;  /* 0x0000005536557220 */ /* 0x001fe20000410000 */
[----:B------:R-:W-:Y:S01]  /*2680*/  F2FP.F16.F32.PACK_AB R111, R52, R111 ;  /* 0x0000006f346f723e */ /* 0x000fe200000000ff */
[----:B------:R0:W-:Y:S04]  /*2690*/  STG.E.U16 desc[UR6][R6.64+0x2], R3 ;  /* 0x0000020306007986 */ /* 0x0001e8000c101506 */
[----:B------:R-:W-:Y:S01]  /*26a0*/  STG.E.U16 desc[UR6][R14.64], R111 ;  /* 0x0000006f0e007986 */ /* 0x000fe2000c101506 */
[----:B------:R-:W2:Y:S01]  /*26b0*/  MUFU.RCP R79, R79 ;  /* 0x0000004f004f7308 */ /* 0x000ea20000001000 */
[----:B---3--:R-:W-:-:S05]  /*26c0*/  FMUL.FTZ R56, R56, R83 ;  /* 0x0000005338387220 */ /* 0x008fca0000410000 */
[----:B------:R-:W-:Y:S02]  /*26d0*/  F2FP.F16.F32.PACK_AB R85, R56, R85 ;  /* 0x000000553855723e */ /* 0x000fe400000000ff */
[----:B------:R-:W3:Y:S01]  /*26e0*/  MUFU.RCP R77, R77 ;  /* 0x0000004d004d7308 */ /* 0x000ee20000001000 */
[----:B-1----:R-:W-:Y:S01]  /*26f0*/  FMUL.FTZ R81, R58, R81 ;  /* 0x000000513a517220 */ /* 0x002fe20000410000 */
[----:B0-----:R-:W-:Y:S01]  /*2700*/  PRMT R7, R111, 0x7632, R7 ;  /* 0x000076326f077816 */ /* 0x001fe20000000007 */
[----:B------:R-:W-:Y:S01]  /*2710*/  STG.E.U16 desc[UR6][R14.64+0x4], R85 ;  /* 0x000004550e007986 */ /* 0x000fe2000c101506 */
[----:B------:R-:W-:-:S03]  /*2720*/  PRMT R2, R85, 0x7632, R2 ;  /* 0x0000763255027816 */ /* 0x000fc60000000002 */
[----:B------:R-:W-:Y:S01]  /*2730*/  STG.E.U16 desc[UR6][R14.64+0x2], R7 ;  /* 0x000002070e007986 */ /* 0x000fe2000c101506 */
[----:B------:R-:W0:Y:S01]  /*2740*/  MUFU.RCP R75, R75 ;  /* 0x0000004b004b7308 */ /* 0x000e220000001000 */
[----:B--2---:R-:W-:Y:S02]  /*2750*/  FMUL.FTZ R60, R60, R79 ;  /* 0x0000004f3c3c7220 */ /* 0x004fe40000410000 */
[----:B------:R1:W-:Y:S03]  /*2760*/  STG.E.U16 desc[UR6][R14.64+0x6], R2 ;  /* 0x000006020e007986 */ /* 0x0003e6000c101506 */
        /* <DEDUP_REMOVED lines=10> */
[----:B--2---:R-:W-:Y:S01]  /*2810*/  FMUL.FTZ R73, R66, R73 ;  /* 0x0000004942497220 */ /* 0x004fe20000410000 */
[----:B------:R-:W-:Y:S01]  /*2820*/  PRMT R6, R77, 0x7632, R6 ;  /* 0x000076324d067816 */ /* 0x000fe20000000006 */
[----:B------:R-:W-:Y:S04]  /*2830*/  STG.E.U16 desc[UR6][R42.64+0x4], R77 ;  /* 0x0000044d2a007986 */ /* 0x000fe8000c101506 */
[----:B------:R2:W-:Y:S01]  /*2840*/  STG.E.U16 desc[UR6][R42.64+0x6], R6 ;  /* 0x000006062a007986 */ /* 0x0005e2000c101506 */
[----:B------:R-:W3:Y:S01]  /*2850*/  MUFU.RCP R80, R80 ;  /* 0x0000005000507308 */ /* 0x000ee20000001000 */
[----:B----4-:R-:W-:-:S05]  /*2860*/  FMUL.FTZ R68, R68, R71 ;  /* 0x0000004744447220 */ /* 0x010fca0000410000 */
[----:B------:R-:W-:Y:S02]  /*2870*/  F2FP.F16.F32.PACK_AB R73, R68, R73 ;  /* 0x000000494449723e */ /* 0x000fe400000000ff */
[----:B------:R-:W4:Y:S01]  /*2880*/  MUFU.RCP R82, R82 ;  /* 0x0000005200527308 */ /* 0x000f220000001000 */
[----:B0-----:R-:W-:Y:S01]  /*2890*/  FMUL.FTZ R89, R70, R89 ;  /* 0x0000005946597220 */ /* 0x001fe20000410000 */
[----:B-1----:R-:W-:Y:S01]  /*28a0*/  PRMT R2, R73, 0x7632, R2 ;  /* 0x0000763249027816 */ /* 0x002fe20000000002 */
[----:B------:R-:W-:Y:S04]  /*28b0*/  STG.E.U16 desc[UR6][R40.64], R73 ;  /* 0x0000004928007986 */ /* 0x000fe8000c101506 */
[----:B------:R0:W-:Y:S01]  /*28c0*/  STG.E.U16 desc[UR6][R40.64+0x2], R2 ;  /* 0x0000020228007986 */ /* 0x0001e2000c101506 */
[----:B------:R-:W1:Y:S01]  /*28d0*/  MUFU.RCP R84, R84 ;  /* 0x0000005400547308 */ /* 0x000e620000001000 */
[----:B---3--:R-:W-:-:S05]  /*28e0*/  FMUL.FTZ R80, R69, R80 ;  /* 0x0000005045507220 */ /* 0x008fca0000410000 */
[----:B------:R-:W-:Y:S02]  /*28f0*/  F2FP.F16.F32.PACK_AB R89, R80, R89 ;  /* 0x000000595059723e */ /* 0x000fe400000000ff */
[----:B------:R-:W3:Y:S01]  /*2900*/  MUFU.RCP R86, R86 ;  /* 0x0000005600567308 */ /* 0x000ee20000001000 */
[----:B----4-:R-:W-:Y:S01]  /*2910*/  FMUL.FTZ R82, R67, R82 ;  /* 0x0000005243527220 */ /* 0x010fe20000410000 */
[----:B------:R-:W-:Y:S01]  /*2920*/  PRMT R7, R89, 0x7632, R7 ;  /* 0x0000763259077816 */ /* 0x000fe20000000007 */
[----:B------:R-:W-:Y:S04]  /*2930*/  STG.E.U16 desc[UR6][R40.64+0x4], R89 ;  /* 0x0000045928007986 */ /* 0x000fe8000c101506 */
[----:B------:R-:W-:Y:S01]  /*2940*/  STG.E.U16 desc[UR6][R40.64+0x6], R7 ;  /* 0x0000060728007986 */ /* 0x000fe2000c101506 */
[----:B------:R-:W4:Y:S01]  /*2950*/  MUFU.RCP R88, R88 ;  /* 0x0000005800587308 */ /* 0x000f220000001000 */
[----:B-1----:R-:W-:-:S05]  /*2960*/  FMUL.FTZ R65, R65, R84 ;  /* 0x0000005441417220 */ /* 0x002fca0000410000 */
[----:B------:R-:W-:Y:S02]  /*2970*/  F2FP.F16.F32.PACK_AB R82, R65, R82 ;  /* 0x000000524152723e */ /* 0x000fe400000000ff */
[----:B------:R-:W1:Y:S01]  /*2980*/  MUFU.RCP R90, R90 ;  /* 0x0000005a005a7308 */ /* 0x000e620000001000 */
[----:B---3--:R-:W-:Y:S01]  /*2990*/  FMUL.FTZ R86, R63, R86 ;  /* 0x000000563f567220 */ /* 0x008fe20000410000 */
[----:B------:R-:W-:Y:S01]  /*29a0*/  PRMT R3, R82, 0x7632, R3 ;  /* 0x0000763252037816 */ /* 0x000fe20000000003 */
[----:B------:R-:W-:Y:S04]  /*29b0*/  STG.E.U16 desc[UR6][R32.64], R82 ;  /* 0x0000005220007986 */ /* 0x000fe8000c101506 */
[----:B------:R3:W-:Y:S01]  /*29c0*/  STG.E.U16 desc[UR6][R32.64+0x2], R3 ;  /* 0x0000020320007986 */ /* 0x0007e2000c101506 */
[----:B------:R-:W0:Y:S01]  /*29d0*/  MUFU.RCP R92, R92 ;  /* 0x0000005c005c7308 */ /* 0x000e220000001000 */
[----:B----4-:R-:W-:-:S05]  /*29e0*/  FMUL.FTZ R61, R61, R88 ;  /* 0x000000583d3d7220 */ /* 0x010fca0000410000 */
[----:B------:R-:W-:Y:S02]  /*29f0*/  F2FP.F16.F32.PACK_AB R86, R61, R86 ;  /* 0x000000563d56723e */ /* 0x000fe400000000ff */
[----:B------:R-:W4:Y:S01]  /*2a00*/  MUFU.RCP R38, R91 ;  /* 0x0000005b00267308 */ /* 0x000f220000001000 */
[----:B-1----:R-:W-:Y:S01]  /*2a10*/  FMUL.FTZ R90, R59, R90 ;  /* 0x0000005a3b5a7220 */ /* 0x002fe20000410000 */
[----:B--2---:R-:W-:Y:S01]  /*2a20*/  PRMT R6, R86, 0x7632, R6 ;  /* 0x0000763256067816 */ /* 0x004fe20000000006 */
[----:B------:R-:W-:Y:S04]  /*2a30*/  STG.E.U16 desc[UR6][R32.64+0x4], R86 ;  /* 0x0000045620007986 */ /* 0x000fe8000c101506 */
[----:B------:R1:W-:Y:S01]  /*2a40*/  STG.E.U16 desc[UR6][R32.64+0x6], R6 ;  /* 0x0000060620007986 */ /* 0x0003e2000c101506 */
[----:B------:R-:W2:Y:S01]  /*2a50*/  MUFU.RCP R94, R51 ;  /* 0x00000033005e7308 */ /* 0x000ea20000001000 */
[----:B0-----:R-:W-:-:S05]  /*2a60*/  FMUL.FTZ R57, R57, R92 ;  /* 0x0000005c39397220 */ /* 0x001fca0000410000 */
[----:B------:R-:W-:Y:S02]  /*2a70*/  F2FP.F16.F32.PACK_AB R90, R57, R90 ;  /* 0x0000005a395a723e */ /* 0x000fe400000000ff */
[----:B------:R-:W0:Y:S01]  /*2a80*/  MUFU.RCP R37, R37 ;  /* 0x0000002500257308 */ /* 0x000e220000001000 */
[----:B----4-:R-:W-:Y:S01]  /*2a90*/  FMUL.FTZ R38, R55, R38 ;  /* 0x0000002637267220 */ /* 0x010fe20000410000 */
[----:B------:R-:W-:Y:S01]  /*2aa0*/  PRMT R15, R90, 0x7632, R15 ;  /* 0x000076325a0f7816 */ /* 0x000fe2000000000f */
[----:B------:R4:W-:Y:S04]  /*2ab0*/  STG.E.U16 desc[UR6][R30.64], R90 ;  /* 0x0000005a1e007986 */ /* 0x0009e8000c101506 */
[----:B------:R4:W-:Y:S01]  /*2ac0*/  STG.E.U16 desc[UR6][R30.64+0x2], R15 ;  /* 0x0000020f1e007986 */ /* 0x0009e2000c101506 */
[----:B------:R-:W3:Y:S01]  /*2ad0*/  MUFU.RCP R98, R98 ;  /* 0x0000006200627308 */ /* 0x000ee20000001000 */
[----:B--2---:R-:W-:-:S05]  /*2ae0*/  FMUL.FTZ R53, R53, R94 ;  /* 0x0000005e35357220 */ /* 0x004fca0000410000 */
[----:B------:R-:W-:Y:S02]  /*2af0*/  F2FP.F16.F32.PACK_AB R38, R53, R38 ;  /* 0x000000263526723e */ /* 0x000fe400000000ff */
[----:B------:R-:W2:Y:S01]  /*2b00*/  MUFU.RCP R8, R97 ;  /* 0x0000006100087308 */ /* 0x000ea20000001000 */
[----:B0-----:R-:W-:Y:S01]  /*2b10*/  FMUL.FTZ R37, R78, R37 ;  /* 0x000000254e257220 */ /* 0x001fe20000410000 */
[----:B------:R-:W-:Y:S01]  /*2b20*/  PRMT R2, R38, 0x7632, R2 ;  /* 0x0000763226027816 */ /* 0x000fe20000000002 */
[----:B------:R4:W-:Y:S03]  /*2b30*/  STG.E.U16 desc[UR6][R30.64+0x4], R38 ;  /* 0x000004261e007986 */ /* 0x0009e6000c101506 */
[----:B------:R-:W-:Y:S01]  /*2b40*/  F2FP.F16.F32.PACK_AB R37, R74, R37 ;  /* 0x000000254a25723e */ /* 0x000fe200000000ff */
[----:B------:R4:W-:Y:S01]  /*2b50*/  STG.E.U16 desc[UR6][R30.64+0x6], R2 ;  /* 0x000006021e007986 */ /* 0x0009e2000c101506 */
[----:B---3--:R-:W-:-:S02]  /*2b60*/  FMUL.FTZ R49, R49, R98 ;  /* 0x0000006231317220 */ /* 0x008fc40000410000 */
[----:B------:R-:W-:Y:S01]  /*2b70*/  PRMT R3, R37, 0x7632, R3 ;  /* 0x0000763225037816 */ /* 0x000fe20000000003 */
[----:B------:R4:W-:Y:S04]  /*2b80*/  STG.E.U16 desc[UR6][R34.64], R37 ;  /* 0x0000002522007986 */ /* 0x0009e8000c101506 */
[----:B------:R4:W-:Y:S01]  /*2b90*/  STG.E.U16 desc[UR6][R34.64+0x2], R3 ;  /* 0x0000020322007986 */ /* 0x0009e2000c101506 */
[----:B--2---:R-:W-:-:S05]  /*2ba0*/  FMUL.FTZ R8, R95, R8 ;  /* 0x000000085f087220 */ /* 0x004fca0000410000 */
[----:B------:R-:W-:-:S04]  /*2bb0*/  F2FP.F16.F32.PACK_AB R49, R8, R49 ;  /* 0x000000310831723e */ /* 0x000fc800000000ff */
[----:B-1----:R-:W-:Y:S01]  /*2bc0*/  PRMT R6, R49, 0x7632, R6 ;  /* 0x0000763231067816 */ /* 0x002fe20000000006 */
[----:B------:R4:W-:Y:S04]  /*2bd0*/  STG.E.U16 desc[UR6][R34.64+0x4], R49 ;  /* 0x0000043122007986 */ /* 0x0009e8000c101506 */
[----:B------:R4:W-:Y:S01]  /*2be0*/  STG.E.U16 desc[UR6][R34.64+0x6], R6 ;  /* 0x0000060622007986 */ /* 0x0009e2000c101506 */
[----:B------:R-:W-:Y:S05]  /*2bf0*/  @!P1 BRA `(.L_x_3794) ;  /* 0xffffffd400f09947 */ /* 0x000fea000383ffff */
[----:B------:R-:W-:Y:S05]  /*2c00*/  EXIT ;  /* 0x000000000000794d */ /* 0x000fea0003800000 */
.L_x_3795:
        /* <DEDUP_REMOVED lines=15> */
.L_x_3885:


//--------------------- .text._ZN13group_norm_v214gn_cuda_kernelI6__halfLi320ELi3ELi16ELi20ELi1024ELb1ELi32ELi320ELi320ELi4ELb1ELi10ELb0ELb0ENS_16CompileConditionILi900EEEEEvPT_PKS4_S7_S7_flPfS8_Pj --------------------------
	.section	.text._ZN13group_norm_v214gn_cuda_kernelI6__halfLi320ELi3ELi16ELi20ELi1024ELb1ELi32ELi320ELi320ELi4ELb1ELi10ELb0ELb0ENS_16CompileConditionILi900EEEEEvPT_PKS4_S7_S7_flPfS8_Pj,"ax",@progbits
	.align	128
        .global         _ZN13group_norm_v214gn_cuda_kernelI6__halfLi320ELi3ELi16ELi20ELi1024ELb1ELi32ELi320ELi320ELi4ELb1ELi10ELb0ELb0ENS_16CompileConditionILi900EEEEEvPT_PKS4_S7_S7_flPfS8_Pj
        .type           _ZN13group_norm_v214gn_cuda_kernelI6__halfLi320ELi3ELi16ELi20ELi1024ELb1ELi32ELi320ELi320ELi4ELb1ELi10ELb0ELb0ENS_16CompileConditionILi900EEEEEvPT_PKS4_S7_S7_flPfS8_Pj,@function
        .size           _ZN13group_norm_v214gn_cuda_kernelI6__halfLi320ELi3ELi16ELi20ELi1024ELb1ELi32ELi320ELi320ELi4ELb1ELi10ELb0ELb0ENS_16CompileConditionILi900EEEEEvPT_PKS4_S7_S7_flPfS8_Pj,(.L_x_3886 - _ZN13group_norm_v214gn_cuda_kernelI6__halfLi320ELi3ELi16ELi20ELi1024ELb1ELi32ELi320ELi320ELi4ELb1ELi10ELb0ELb0ENS_16CompileConditionILi900EEEEEvPT_PKS4_S7_S7_flPfS8_Pj)
        .other          _ZN13group_norm_v214gn_cuda_kernelI6__halfLi320ELi3ELi16ELi20ELi1024ELb1ELi32ELi320ELi320ELi4ELb1ELi10ELb0ELb0ENS_16CompileConditionILi900EEEEEvPT_PKS4_S7_S7_flPfS8_Pj,@"STO_CUDA_ENTRY STV_DEFAULT"
_ZN13group_norm_v214gn_cuda_kernelI6__halfLi320ELi3ELi16ELi20ELi1024ELb1ELi32ELi320ELi320ELi4ELb1ELi10ELb0ELb0ENS_16CompileConditionILi900EEEEEvPT_PKS4_S7_S7_flPfS8_Pj:
.text._ZN13group_norm_v214gn_cuda_kernelI6__halfLi320ELi3ELi16ELi20ELi1024ELb1ELi32ELi320ELi320ELi4ELb1ELi10ELb0ELb0ENS_16CompileConditionILi900EEEEEvPT_PKS4_S7_S7_flPfS8_Pj:
[----:B------:R-:W0:Y:S08]  /*0000*/  LDC R1, c[0x0][0x28] ;  /* 0x00000a00ff017b82 */ /* 0x000e300000000800 */
[----:B------:R-:W1:Y:S01]  /*0010*/  S2UR UR8, SR_CTAID.Y ;  /* 0x00000000000879c3 */ /* 0x000e620000002600 */
[----:B------:R-:W-:Y:S01]  /*0020*/  ULDC.64 UR4, c[0x0][0x238] ;  /* 0x00008e0000047ab9 */ /* 0x000fe20000000a00 */
[----:B0-----:R-:W-:Y:S01]  /*0030*/  IADD3 R1, R1, -0x8, RZ ;  /* 0xfffffff801017810 */ /* 0x001fe20007ffe0ff */
[----:B-1----:R-:W-:-:S04]  /*0040*/  UISETP.GE.U32.AND UP0, UPT, UR8, UR4, UPT ;  /* 0x000000040800728c */ /* 0x002fc8000bf06070 */
[----:B------:R-:W-:-:S06]  /*0050*/  UISETP.GE.AND.EX UP0, UPT, URZ, UR5, UPT, UP0 ;  /* 0x000000053f00728c */ /* 0x000fcc000bf06300 */
[----:B------:R-:W-:-:S13]  /*0060*/  PLOP3.LUT P0, PT, PT, PT, UP0, 0x80, 0x0 ;  /* 0x000000000000781c */ /* 0x000fda0003f0f008 */
[----:B------:R-:W-:Y:S05]  /*0070*/  @P0 EXIT ;  /* 0x000000000000094d */ /* 0x000fea0003800000 */
[----:B------:R-:W0:Y:S01]  /*0080*/  S2R R58, SR_TID.X ;  /* 0x00000000003a7919 */ /* 0x000e220000002100 */
[----:B------:R-:W1:Y:S01]  /*0090*/  S2UR UR6, SR_CgaCtaId ;  /* 0x00000000000679c3 */ /* 0x000e620000008800 */
[----:B------:R-:W-:Y:S01]  /*00a0*/  UMOV UR4, 0x400 ;  /* 0x0000040000047882 */ /* 0x000fe20000000000 */
[----:B------:R-:W-:Y:S01]  /*00b0*/  ULDC.64 UR10, c[0x0][0x208] ;  /* 0x00008200000a7ab9 */ /* 0x000fe20000000a00 */
[----:B------:R-:W-:Y:S01]  /*00c0*/  UMOV UR9, UR8 ;  /* 0x0000000800097c82 */ /* 0x000fe20008000000 */
[----:B-1----:R-:W-:Y:S02]  /*00d0*/  ULEA UR5, UR6, UR4, 0x18 ;  /* 0x0000000406057291 */ /* 0x002fe4000f8ec03f */
[----:B------:R-:W-:-:S04]  /*00e0*/  UIADD3 UR4, UR4, 0xc80, URZ ;  /* 0x00000c8004047890 */ /* 0x000fc8000fffe03f */
[----:B------:R-:W-:Y:S01]  /*00f0*/  MOV R7, UR5 ;  /* 0x0000000500077c02 */ /* 0x000fe20008000f00 */
[----:B0-----:R-:W-:Y:S01]  /*0100*/  IMAD.WIDE.U32 R2, R58, -0x33333333, RZ ;  /* 0xcccccccd3a027825 */ /* 0x001fe200078e00ff */
[----:B------:R-:W-:Y:S01]  /*0110*/  ULEA UR6, UR6, UR4, 0x18 ;  /* 0x0000000406067291 */ /* 0x000fe2000f8ec03f */
[----:B------:R-:W-:Y:S02]  /*0120*/  UMOV UR5, URZ ;  /* 0x0000003f00057c82 */ /* 0x000fe40008000000 */
[----:B------:R-:W-:Y:S01]  /*0130*/  UMOV UR4, URZ ;  /* 0x0000003f00047c82 */ /* 0x000fe20008000000 */
[----:B------:R-:W-:-:S05]  /*0140*/  SHF.R.U32.HI R5, RZ, 0x6, R3 ;  /* 0x00000006ff057819 */ /* 0x000fca0000011603 */
[----:B------:R-:W-:-:S04]  /*0150*/  IMAD R0, R5, -0x50, R58 ;  /* 0xffffffb005007824 */ /* 0x000fc800078e023a */
[----:B------:R-:W-:-:S04]  /*0160*/  IMAD.WIDE.U32 R2, R0, -0x33333333, RZ ;  /* 0xcccccccd00027825 */ /* 0x000fc800078e00ff */
[----:B------:R-:W-:Y:S01]  /*0170*/  IMAD R0, R0, 0x28, R7 ;  /* 0x0000002800007824 */ /* 0x000fe200078e0207 */
[----:B------:R-:W-:-:S04]  /*0180*/  SHF.L.U32 R2, R3, 0x1, RZ ;  /* 0x0000000103027819 */ /* 0x000fc800000006ff */
[----:B------:R-:W-:Y:S02]  /*0190*/  LEA R0, R5, R0, 0x3 ;  /* 0x0000000005007211 */ /* 0x000fe400078e18ff */
[----:B------:R-:W-:-:S03]  /*01a0*/  LOP3.LUT R61, R2, 0xfffffff8, RZ, 0xc0, !PT ;  /* 0xfffffff8023d7812 */ /* 0x000fc600078ec0ff */
[----:B------:R0:W-:Y:S04]  /*01b0*/  STL [R1], R0 ;  /* 0x0000000001007387 */ /* 0x0001e80000100800 */
.L_x_3804:
[----:B0-2---:R-:W0:Y:S01]  /*01c0*/  S2R R0, SR_CTAID.X ;  /* 0x0000000000007919 */ /* 0x005e220000002500 */
[----:B------:R-:W-:Y:S01]  /*01d0*/  IMAD.WIDE.U32 R2, R58, -0x33333333, RZ ;  /* 0xcccccccd3a027825 */ /* 0x000fe200078e00ff */
[----:B------:R-:W-:Y:S01]  /*01e0*/  HFMA2.MMA R25, -RZ, RZ, 0, 0 ;  /* 0x00000000ff197435 */ /* 0x000fe200000001ff */
[----:B------:R-:W-:Y:S01]  /*01f0*/  MOV R9, UR9 ;  /* 0x0000000900097c02 */ /* 0x000fe20008000f00 */
[----:B------:R-:W-:Y:S01]  /*0200*/  UIMAD UR7, UR5, 0x50000, URZ ;  /* 0x00050000050778a4 */ /* 0x000fe2000f8e023f */
[----:B------:R-:W2:Y:S01]  /*0210*/  LDL R56, [R1] ;  /* 0x0000000001387983 */ /* 0x000ea20000100800 */
[----:B------:R-:W-:Y:S01]  /*0220*/  SHF.R.U32.HI R3, RZ, 0x6, R3 ;  /* 0x00000006ff037819 */ /* 0x000fe20000011603 */
[----:B------:R-:W-:Y:S01]  /*0230*/  ULDC.64 UR12, c[0x0][0x218] ;  /* 0x00008600000c7ab9 */ /* 0x000fe20000000a00 */
[----:B------:R-:W-:-:S03]  /*0240*/  ULDC.64 UR14, c[0x0][0x228] ;  /* 0x00008a00000e7ab9 */ /* 0x000fc60000000a00 */
[----:B------:R-:W-:-:S05]  /*0250*/  IMAD R24, R3, -0x50, R58 ;  /* 0xffffffb003187824 */ /* 0x000fca00078e023a */
[----:B------:R-:W-:Y:S02]  /*0260*/  SHF.L.U32 R24, R24, 0x2, RZ ;  /* 0x0000000218187819 */ /* 0x000fe400000006ff */
[----:B0-----:R-:W-:-:S04]  /*0270*/  SHF.L.U32 R0, R0, 0x5, RZ ;  /* 0x0000000500007819 */ /* 0x001fc800000006ff */
[----:B------:R-:W-:-:S04]  /*0280*/  LOP3.LUT R0, R0, 0x3e0, RZ, 0xc0, !PT ;  /* 0x000003e000007812 */ /* 0x000fc800078ec0ff */
[----:B------:R-:W-:Y:S01]  /*0290*/  IADD3 R0, R0, R3, RZ ;  /* 0x0000000300007210 */ /* 0x000fe20007ffe0ff */
[----:B------:R-:W-:-:S04]  /*02a0*/  IMAD.WIDE.U32 R8, R9, 0x50000, R24 ;  /* 0x0005000009087825 */ /* 0x000fc800078e0018 */
[----:B------:R-:W-:Y:S01]  /*02b0*/  IMAD R25, R0, 0x140, RZ ;  /* 0x0000014000197824 */ /* 0x000fe200078e02ff */
[----:B------:R-:W-:-:S04]  /*02c0*/  IADD3 R57, R9, UR7, RZ ;  /* 0x0000000709397c10 */ /* 0x000fc8000fffe0ff */
        /* <DEDUP_REMOVED lines=58> */
[--C-:B---3--:R-:W-:Y:S02]  /*0670*/  HADD2.F32 R0, -RZ, R20.reuse.H0_H0 ;  /* 0x20000014ff007230 */ /* 0x108fe40000004100 */
[----:B------:R-:W-:-:S03]  /*0680*/  HADD2.F32 R48, -RZ, R20.H1_H1 ;  /* 0x30000014ff307230 */ /* 0x000fc60000004100 */
[----:B------:R-:W-:Y:S01]  /*0690*/  FFMA.FTZ R25, R0, R0, RZ ;  /* 0x0000000000197223 */ /* 0x000fe200000100ff */
[----:B------:R-:W-:Y:S01]  /*06a0*/  FADD.FTZ R9, RZ, R0 ;  /* 0x00000000ff097221 */ /* 0x000fe20000010000 */
[--C-:B------:R-:W-:Y:S02]  /*06b0*/  HADD2.F32 R47, -RZ, R21.reuse.H0_H0 ;  /* 0x20000015ff2f7230 */ /* 0x100fe40000004100 */
[----:B------:R-:W-:Y:S01]  /*06c0*/  FFMA.FTZ R24, R48, R48, R25 ;  /* 0x0000003030187223 */ /* 0x000fe20000010019 */
[----:B------:R-:W-:Y:S01]  /*06d0*/  FADD.FTZ R20, R9, R48 ;  /* 0x0000003009147221 */ /* 0x000fe20000010000 */
[----:B------:R-:W-:Y:S02]  /*06e0*/  HADD2.F32 R46, -RZ, R21.H1_H1 ;  /* 0x30000015ff2e7230 */ /* 0x000fe40000004100 */
[----:B------:R-:W-:Y:S01]  /*06f0*/  FFMA.FTZ R21, R47, R47, R24 ;  /* 0x0000002f2f157223 */ /* 0x000fe20000010018 */
[----:B------:R-:W-:Y:S01]  /*0700*/  FADD.FTZ R9, R20, R47 ;  /* 0x0000002f14097221 */ /* 0x000fe20000010000 */
[----:B----4-:R-:W-:-:S02]  /*0710*/  HADD2.F32 R45, -RZ, R16.H0_H0 ;  /* 0x20000010ff2d7230 */ /* 0x010fc40000004100 */
        /* <DEDUP_REMOVED lines=11> */
[--C-:B--2---:R-:W-:Y:S02]  /*07d0*/  HADD2.F32 R41, -RZ, R12.reuse.H0_H0 ;  /* 0x2000000cff297230 */ /* 0x104fe40000004100 */
        /* <DEDUP_REMOVED lines=66> */
[--C-:B------:R-:W-:Y:S02]  /*0c00*/  HADD2.F32 R26, -RZ, R27.reuse.H0_H0 ;  /* 0x2000001bff1a7230 */ /* 0x100fe40000004100 */
[----:B------:R-:W-:Y:S01]  /*0c10*/  FADD.FTZ R33, R32, R25 ;  /* 0x0000001920217221 */ /* 0x000fe20000010000 */
[----:B------:R-:W-:Y:S02]  /*0c20*/  HADD2.F32 R27, -RZ, R27.H1_H1 ;  /* 0x3000001bff1b7230 */ /* 0x000fe40000004100 */
[----:B------:R-:W-:Y:S01]  /*0c30*/  FFMA.FTZ R34, R26, R26, R35 ;  /* 0x0000001a1a227223 */ /* 0x000fe20000010023 */
[----:B------:R-:W-:-:S03]  /*0c40*/  FADD.FTZ R32, R33, R26 ;  /* 0x0000001a21207221 */ /* 0x000fc60000010000 */
[----:B------:R-:W-:Y:S01]  /*0c50*/  FFMA.FTZ R33, R27, R27, R34 ;  /* 0x0000001b1b217223 */ /* 0x000fe20000010022 */
[----:B------:R-:W-:Y:S01]  /*0c60*/  FADD.FTZ R32, R32, R27 ;  /* 0x0000001b20207221 */ /* 0x000fe20000010000 */
[----:B------:R-:W-:-:S04]  /*0c70*/  MOV R34, RZ ;  /* 0x000000ff00227202 */ /* 0x000fc80000000f00 */
[----:B------:R0:W-:Y:S02]  /*0c80*/  STS.64 [R56], R32 ;  /* 0x0000002038007388 */ /* 0x0001e40000000a00 */
[----:B0-----:R-:W-:Y:S01]  /*0c90*/  HFMA2.MMA R56, -RZ, RZ, 0, 0 ;  /* 0x00000000ff387435 */ /* 0x001fe200000001ff */
        /* <DEDUP_REMOVED lines=28> */
[----:B------:R-:W-:Y:S01]  /*0e60*/  IADD3 R32, R59, 0xc, RZ ;  /* 0x0000000c3b207810 */ /* 0x000fe20007ffe0ff */
        /* <DEDUP_REMOVED lines=14> */
.L_x_3797:
[----:B------:R-:W-:Y:S05]  /*0f50*/  BSYNC B0 ;  /* 0x0000000000007941 */ /* 0x000fea0003800000 */
.L_x_3796:
        /* <DEDUP_REMOVED lines=11> */
[----:B------:R-:W0:Y:S01]  /*1010*/  S2R R56, SR_CTAID.X ;  /* 0x0000000000387919 */ /* 0x000e220000002500 */
[----:B------:R-:W-:Y:S01]  /*1020*/  ULDC UR7, c[0x0][0x10] ;  /* 0x0000040000077ab9 */ /* 0x000fe20000000800 */
[----:B------:R-:W-:Y:S01]  /*1030*/  SHF.R.U32.HI R34, RZ, 0x2, R58 ;  /* 0x00000002ff227819 */ /* 0x000fe2000001163a */
[----:B------:R-:W-:-:S03]  /*1040*/  UIMAD UR7, UR7, UR4, UR8 ;  /* 0x00000004070772a4 */ /* 0x000fc6000f8e0208 */
[----:B------:R-:W-:-:S03]  /*1050*/  SHF.L.U32 R34, R34, 0x5, RZ ;  /* 0x0000000522227819 */ /* 0x000fc600000006ff */
[----:B------:R-:W-:Y:S02]  /*1060*/  MOV R35, UR7 ;  /* 0x0000000700237c02 */ /* 0x000fe40008000f00 */
[----:B0-----:R-:W-:-:S04]  /*1070*/  LOP3.LUT R34, R34, 0xffffffe0, R56, 0xe2, !PT ;  /* 0xffffffe022227812 */ /* 0x001fc800078ee238 */
[----:B------:R-:W-:Y:S02]  /*1080*/  LEA R56, R35, R34, 0x9 ;  /* 0x0000002223387211 */ /* 0x000fe400078e48ff */
[----:B------:R-:W0:Y:S02]  /*1090*/  LDC.64 R34, c[0x0][0x248] ;  /* 0x00009200ff227b82 */ /* 0x000e240000000a00 */
[----:B------:R-:W-:-:S05]  /*10a0*/  SHF.L.U32 R59, R56, 0x1, RZ ;  /* 0x00000001383b7819 */ /* 0x000fca00000006ff */
[----:B0-----:R-:W-:-:S05]  /*10b0*/  IMAD.WIDE.U32 R34, R59, 0x4, R34 ;  /* 0x000000043b227825 */ /* 0x001fca00078e0022 */
[----:B------:R0:W-:Y:S02]  /*10c0*/  STG.E.64 desc[UR10][R34.64], R32 ;  /* 0x0000002022007986 */ /* 0x0001e4000c101b0a */
.L_x_3799:
[----:B------:R-:W-:Y:S05]  /*10d0*/  BSYNC B0 ;  /* 0x0000000000007941 */ /* 0x000fea0003800000 */
.L_x_3798:
[----:B------:R-:W-:Y:S01]  /*10e0*/  BAR.SYNC.DEFER_BLOCKING 0x0 ;  /* 0x0000000000007b1d */ /* 0x000fe20000010000 */
[C---:B------:R-:W-:Y:S02]  /*10f0*/  ISETP.NE.AND P1, PT, R58.reuse, RZ, PT ;  /* 0x000000ff3a00720c */ /* 0x040fe40003f25270 */
[----:B------:R-:W-:-:S11]  /*1100*/  ISETP.GT.U32.AND P0, PT, R58, 0xff, PT ;  /* 0x000000ff3a00780c */ /* 0x000fd60003f04070 */
[----:B------:R-:W-:Y:S05]  /*1110*/  @P1 BRA `(.L_x_3800) ;  /* 0x0000000000441947 */ /* 0x000fea0003800000 */
[----:B0-----:R-:W0:Y:S01]  /*1120*/  S2R R34, SR_CTAID.X ;  /* 0x0000000000227919 */ /* 0x001e220000002500 */
[----:B------:R-:W1:Y:S01]  /*1130*/  LDC.64 R32, c[0x0][0x250] ;  /* 0x00009400ff207b82 */ /* 0x000e620000000a00 */
[----:B------:R-:W-:-:S05]  /*1140*/  MOV R35, UR8 ;  /* 0x0000000800237c02 */ /* 0x000fca0008000f00 */
[----:B-1----:R-:W-:Y:S01]  /*1150*/  IMAD.WIDE.U32 R32, R35, 0x4, R32 ;  /* 0x0000000423207825 */ /* 0x002fe200078e0020 */
[----:B------:R-:W-:Y:S02]  /*1160*/  MOV R35, 0x7fffffe1 ;  /* 0x7fffffe100237802 */ /* 0x000fe40000000f00 */
[----:B0-----:R-:W-:-:S04]  /*1170*/  ISETP.NE.AND P1, PT, R34, RZ, PT ;  /* 0x000000ff2200720c */ /* 0x001fc80003f25270 */
[----:B------:R-:W-:Y:S01]  /*1180*/  SEL R35, R35, 0x1, !P1 ;  /* 0x0000000123237807 */ /* 0x000fe20004800000 */
[----:B------:R-:W-:Y:S06]  /*1190*/  MEMBAR.ALL.GPU ;  /* 0x0000000000007992 */ /* 0x000fec000000a000 */
[----:B------:R-:W-:-:S00]  /*11a0*/  ERRBAR ;  /* 0x00000000000079ab */ /* 0x000fc00000000000 */
[----:B------:R-:W-:Y:S06]  /*11b0*/  CGAERRBAR ;  /* 0x00000000000075ab */ /* 0x000fec0000000000 */
[----:B------:R0:W5:Y:S02]  /*11c0*/  ATOM.E.ADD.STRONG.GPU PT, R35, desc[UR10][R32.64], R35 ;  /* 0x000000232023798a */ /* 0x00016400081ee1ca */
.L_x_3801:
[----:B------:R-:W2:Y:S04]  /*11d0*/  LD.E.STRONG.GPU R34, desc[UR10][R32.64] ;  /* 0x0000000a20227980 */ /* 0x000ea8000c10f900 */
[----:B--2---:R-:W-:Y:S01]  /*11e0*/  CCTL.IVALL ;  /* 0x00000000ff00798f */ /* 0x004fe20002000000 */
[----:B------:R-:W-:Y:S05]  /*11f0*/  YIELD ;  /* 0x0000000000007946 */ /* 0x000fea0003800000 */
[----:B-----5:R-:W-:-:S04]  /*1200*/  LOP3.LUT R34, R34, R35, RZ, 0x3c, !PT ;  /* 0x0000002322227212 */ /* 0x020fc800078e3cff */
[----:B------:R-:W-:-:S13]  /*1210*/  ISETP.GT.AND P1, PT, R34, -0x1, PT ;  /* 0xffffffff2200780c */ /* 0x000fda0003f24270 */
[----:B------:R-:W-:Y:S05]  /*1220*/  @P1 BRA `(.L_x_3801) ;  /* 0xfffffffc00e81947 */ /* 0x000fea000383ffff */
.L_x_3800:
[----:B------:R-:W-:Y:S05]  /*1230*/  WARPSYNC.ALL ;  /* 0x0000000000007948 */ /* 0x000fea0003800000 */
[----:B0-----:R-:W0:Y:S01]  /*1240*/  @!P0 LDC R32, c[0x0][0x10] ;  /* 0x00000400ff208b82 */ /* 0x001e220000000800 */
[----:B------:R-:W-:-:S07]  /*1250*/  MOV R33, UR4 ;  /* 0x0000000400217c02 */ /* 0x000fce0008000f00 */
[----:B------:R-:W-:Y:S08]  /*1260*/  BAR.SYNC.DEFER_BLOCKING 0x0 ;  /* 0x0000000000007b1d */ /* 0x000ff00000010000 */
[----:B------:R-:W1:Y:S01]  /*1270*/  @!P0 LDC.64 R34, c[0x0][0x248] ;  /* 0x00009200ff228b82 */ /* 0x000e620000000a00 */
[----:B------:R-:W-:Y:S01]  /*1280*/  HFMA2.MMA R56, -RZ, RZ, 0, 0 ;  /* 0x00000000ff387435 */ /* 0x000fe200000001ff */
[----:B------:R-:W-:Y:S01]  /*1290*/  ULDC.64 UR12, c[0x0][0x240] ;  /* 0x00009000000c7ab9 */ /* 0x000fe20000000a00 */
        /* <DEDUP_REMOVED lines=10> */
[----:B------:R-:W2:Y:S04]  /*1340*/  @!P0 LDG.E.64 R32, desc[UR10][R32.64] ;  /* 0x0000000a20208981 */ /* 0x000ea8000c1e1b00 */
[----:B------:R-:W3:Y:S01]  /*1350*/  @!P0 LDG.E.64 R34, desc[UR10][R34.64] ;  /* 0x0000000a22228981 */ /* 0x000ee2000c1e1b00 */
[----:B------:R-:W-:Y:S01]  /*1360*/  ISETP.EQ.U32.AND P1, PT, RZ, UR12, PT ;  /* 0x0000000cff007c0c */ /* 0x000fe2000bf22070 */
[----:B------:R-:W-:Y:S01]  /*1370*/  BSSY B0, `(.L_x_3802) ;  /* 0x000002f000007945 */ /* 0x000fe20003800000 */
[----:B--2---:R-:W-:Y:S01]  /*1380*/  @!P0 FADD.FTZ R59, RZ, R32 ;  /* 0x00000020ff3b8221 */ /* 0x004fe20000010000 */
[----:B------:R-:W-:-:S03]  /*1390*/  @!P0 FADD.FTZ R60, RZ, R33 ;  /* 0x00000021ff3c8221 */ /* 0x000fc60000010000 */
[----:B---3--:R-:W-:Y:S01]  /*13a0*/  @!P0 FADD.FTZ R56, R34, R59 ;  /* 0x0000003b22388221 */ /* 0x008fe20000010000 */
        /* <DEDUP_REMOVED lines=17> */
[----:B0-----:R-:W-:Y:S02]  /*14c0*/  FADD.FTZ R59, R34, R59 ;  /* 0x0000003b223b7221 */ /* 0x001fe40000010000 */
[----:B------:R-:W0:Y:S02]  /*14d0*/  S2R R34, SR_CTAID.X ;  /* 0x0000000000227919 */ /* 0x000e240000002500 */
[----:B------:R-:W-:Y:S01]  /*14e0*/  @!P0 FMUL.FTZ R32, R59, 4.8828125727595761418e-05 ;  /* 0x384ccccd3b208820 */ /* 0x000fe20000410000 */
[----:B-1----:R-:W-:Y:S01]  /*14f0*/  FADD.FTZ R60, R56, R35 ;  /* 0x00000023383c7221 */ /* 0x002fe20000010000 */
[----:B------:R-:W-:-:S02]  /*1500*/  @!P0 SHF.R.U32.HI R35, RZ, 0x1, R58 ;  /* 0x00000001ff238819 */ /* 0x000fc4000001163a */
[----:B------:R-:W-:Y:S02]  /*1510*/  @!P0 FMUL.FTZ R59, R32, R32 ;  /* 0x00000020203b8220 */ /* 0x000fe40000410000 */
[----:B------:R-:W-:Y:S02]  /*1520*/  @!P0 LOP3.LUT R35, R35, 0x7ffffff8, RZ, 0xc0, !PT ;  /* 0x7ffffff823238812 */ /* 0x000fe400078ec0ff */
[----:B------:R-:W-:-:S05]  /*1530*/  @!P0 FFMA.FTZ R33, R60, 4.8828125727595761418e-05, -R59 ;  /* 0x384ccccd3c218823 */ /* 0x000fca000001083b */
[----:B------:R-:W-:-:S05]  /*1540*/  @!P0 FMNMX.FTZ R33, RZ, R33, !PT ;  /* 0x00000021ff218209 */ /* 0x000fca0007810000 */
[----:B------:R1:W-:Y:S01]  /*1550*/  @!P0 STS.64 [R35+UR6], R32 ;  /* 0x0000002023008988 */ /* 0x0003e20008000a06 */
[----:B------:R-:W-:Y:S01]  /*1560*/  BAR.SYNC.DEFER_BLOCKING 0x0 ;  /* 0x0000000000007b1d */ /* 0x000fe20000010000 */
[----:B0-----:R-:W-:-:S04]  /*1570*/  LOP3.LUT P0, RZ, R34, 0x1f, RZ, 0xc0, !PT ;  /* 0x0000001f22ff7812 */ /* 0x001fc8000780c0ff */
[----:B------:R-:W-:-:S04]  /*1580*/  ISETP.GT.U32.OR P0, PT, R58, 0xf, P0 ;  /* 0x0000000f3a00780c */ /* 0x000fc80000704470 */
[----:B------:R-:W-:-:S13]  /*1590*/  ISETP.EQ.OR.EX P0, PT, RZ, UR13, P0, P1 ;  /* 0x0000000dff007c0c */ /* 0x000fda0008702710 */
[----:B-1----:R-:W-:Y:S05]  /*15a0*/  @P0 BRA `(.L_x_3803) ;  /* 0x00000000002c0947 */ /* 0x002fea0003800000 */
[----:B------:R-:W-:Y:S02]  /*15b0*/  MOV R33, UR9 ;  /* 0x0000000900217c02 */ /* 0x000fe40008000f00 */
[----:B------:R-:W-:Y:S02]  /*15c0*/  SHF.R.S32.HI R32, RZ, 0x1f, R58 ;  /* 0x0000001fff207819 */ /* 0x000fe4000001143a */
[----:B------:R-:W-:Y:S02]  /*15d0*/  LEA R33, P0, R33, R58, 0x4 ;  /* 0x0000003a21217211 */ /* 0x000fe400078020ff */
[----:B------:R-:W-:Y:S02]  /*15e0*/  MOV R35, UR9 ;  /* 0x0000000900237c02 */ /* 0x000fe40008000f00 */
[----:B------:R-:W-:-:S04]  /*15f0*/  MOV R34, UR5 ;  /* 0x0000000500227c02 */ /* 0x000fc80008000f00 */
[----:B------:R-:W-:Y:S02]  /*1600*/  LEA.HI.X R34, R35, R32, R34, 0x4, P0 ;  /* 0x0000002023227211 */ /* 0x000fe400000f2422 */
[----:B------:R-:W-:-:S04]  /*1610*/  LEA R32, P0, R33, UR12, 0x3 ;  /* 0x0000000c21207c11 */ /* 0x000fc8000f8018ff */
[----:B------:R-:W-:Y:S02]  /*1620*/  LEA.HI.X R33, R33, UR13, R34, 0x3, P0 ;  /* 0x0000000d21217c11 */ /* 0x000fe400080f1c22 */
[----:B------:R-:W-:-:S06]  /*1630*/  LEA R34, R58, UR6, 0x3 ;  /* 0x000000063a227c11 */ /* 0x000fcc000f8e18ff */
[----:B------:R-:W0:Y:S04]  /*1640*/  LDS.64 R34, [R34] ;  /* 0x0000000022227984 */ /* 0x000e280000000a00 */
[----:B0-----:R0:W-:Y:S02]  /*1650*/  STG.E.64 desc[UR10][R32.64], R34 ;  /* 0x0000002220007986 */ /* 0x0011e4000c101b0a */
.L_x_3803:
[----:B------:R-:W-:Y:S05]  /*1660*/  BSYNC B0 ;  /* 0x0000000000007941 */ /* 0x000fea0003800000 */
.L_x_3802:
[----:B0-----:R-:W0:Y:S01]  /*1670*/  LDS.64 R34, [R61+UR6] ;  /* 0x000000063d227984 */ /* 0x001e220008000a00 */
[----:B------:R-:W-:Y:S01]  /*1680*/  ULDC UR7, c[0x0][0x230] ;  /* 0x00008c0000077ab9 */ /* 0x000fe20000000800 */
[----:B------:R-:W-:Y:S01]  /*1690*/  ULDC.64 UR12, c[0x0][0x210] ;  /* 0x00008400000c7ab9 */ /* 0x000fe20000000a00 */
[----:B------:R-:W-:Y:S01]  /*16a0*/  UIADD3 UR9, UP0, UR9, 0xa, URZ ;  /* 0x0000000a09097890 */ /* 0x000fe2000ff1e03f */
[C---:B------:R-:W-:Y:S01]  /*16b0*/  LEA R32, P0, R36.reuse, UR12, 0x1 ;  /* 0x0000000c24207c11 */ /* 0x040fe2000f8008ff */
[----:B------:R-:W-:Y:S02]  /*16c0*/  ULOP3.LUT UR4, UR4, 0x1, URZ, 0x3c, !UPT ;  /* 0x0000000104047892 */ /* 0x000fe4000f8e3c3f */
[----:B------:R-:W-:Y:S01]  /*16d0*/  UIADD3.X UR5, URZ, UR5, URZ, UP0, !UPT ;  /* 0x000000053f057290 */ /* 0x000fe200087fe43f */
[----:B------:R-:W-:Y:S01]  /*16e0*/  LEA.HI.X R33, R36, UR13, R49, 0x1, P0 ;  /* 0x0000000d24217c11 */ /* 0x000fe200080f0c31 */
[--C-:B-----5:R-:W-:Y:S02]  /*16f0*/  HADD2.F32 R36, -RZ, R28.reuse.H0_H0 ;  /* 0x2000001cff247230 */ /* 0x120fe40000004100 */
[----:B------:R-:W-:-:S02]  /*1700*/  HADD2.F32 R28, -RZ, R28.H1_H1 ;  /* 0x3000001cff1c7230 */ /* 0x000fc40000004100 */
        /* <DEDUP_REMOVED lines=18> */
[----:B0-----:R-:W-:Y:S01]  /*1830*/  FMUL.FTZ R49, R0, R35 ;  /* 0x0000002300317220 */ /* 0x001fe20000410000 */
[----:B------:R-:W-:-:S02]  /*1840*/  HADD2.F32 R0, -RZ, R30.H0_H0 ;  /* 0x2000001eff007230 */ /* 0x000fc40000004100 */
[C---:B------:R-:W-:Y:S01]  /*1850*/  FMUL.FTZ R48, R35.reuse, R48 ;  /* 0x0000003023307220 */ /* 0x040fe20000410000 */
[----:B------:R-:W-:Y:S02]  /*1860*/  HADD2.F32 R30, -RZ, R30.H1_H1 ;  /* 0x3000001eff1e7230 */ /* 0x000fe40000004100 */
[C---:B------:R-:W-:Y:S01]  /*1870*/  FMUL.FTZ R46, R35.reuse, R46 ;  /* 0x0000002e232e7220 */ /* 0x040fe20000410000 */
[----:B------:R-:W-:Y:S01]  /*1880*/  FMUL.FTZ R42, R35, R42 ;  /* 0x0000002a232a7220 */ /* 0x000fe20000410000 */
[----:B------:R-:W-:Y:S01]  /*1890*/  FFMA.FTZ R56, R49, R36, R0 ;  /* 0x0000002431387223 */ /* 0x000fe20000010000 */
[C---:B------:R-:W-:Y:S01]  /*18a0*/  FMUL.FTZ R38, R35.reuse, R38 ;  /* 0x0000002623267220 */ /* 0x040fe20000410000 */
[----:B------:R-:W-:Y:S01]  /*18b0*/  FFMA.FTZ R48, R48, R28, R30 ;  /* 0x0000001c30307223 */ /* 0x000fe2000001001e */
[C---:B------:R-:W-:Y:S01]  /*18c0*/  FMUL.FTZ R10, R35.reuse, R10 ;  /* 0x0000000a230a7220 */ /* 0x040fe20000410000 */
[----:B------:R-:W-:Y:S01]  /*18d0*/  FMUL.FTZ R59, R56, -1.4426950216293334961 ;  /* 0xbfb8aa3b383b7820 */ /* 0x000fe20000410000 */
[C---:B------:R-:W-:Y:S01]  /*18e0*/  FMUL.FTZ R13, R35.reuse, R13 ;  /* 0x0000000d230d7220 */ /* 0x040fe20000410000 */
[C---:B------:R-:W-:Y:S01]  /*18f0*/  FMUL.FTZ R16, R35.reuse, R16 ;  /* 0x0000001023107220 */ /* 0x040fe20000410000 */
[C---:B------:R-:W-:Y:S01]  /*1900*/  FMUL.FTZ R20, R35.reuse, R20 ;  /* 0x0000001423147220 */ /* 0x040fe20000410000 */
[C---:B------:R-:W-:Y:S01]  /*1910*/  FMUL.FTZ R24, R35.reuse, R24 ;  /* 0x0000001823187220 */ /* 0x040fe20000410000 */
[----:B------:R-:W-:Y:S01]  /*1920*/  FMUL.FTZ R22, R35, R22 ;  /* 0x0000001623167220 */ /* 0x000fe20000410000 */
        /* <DEDUP_REMOVED lines=8> */
[----:B0-----:R-:W-:-:S05]  /*19b0*/  FMUL.FTZ R48, R48, R59 ;  /* 0x0000003b30307220 */ /* 0x001fca0000410000 */
[----:B------:R-:W-:Y:S01]  /*19c0*/  F2FP.F16.F32.PACK_AB R49, R48, R49 ;  /* 0x000000313031723e */ /* 0x000fe200000000ff */
[----:B------:R-:W-:Y:S01]  /*19d0*/  FADD.FTZ R48, R47, -R34 ;  /* 0x800000222f307221 */ /* 0x000fe20000010000 */
[--C-:B------:R-:W-:Y:S02]  /*19e0*/  HADD2.F32 R47, -RZ, R29.reuse.H0_H0 ;  /* 0x2000001dff2f7230 */ /* 0x100fe40000004100 */
[----:B------:R-:W-:Y:S01]  /*19f0*/  PRMT R60, R49, 0x7632, R60 ;  /* 0x00007632313c7816 */ /* 0x000fe2000000003c */
[----:B------:R0:W-:Y:S01]  /*1a00*/  STG.E.U16 desc[UR10][R32.64], R49 ;  /* 0x0000003120007986 */ /* 0x0001e2000c10150a */
[----:B------:R-:W-:-:S03]  /*1a10*/  HADD2.F32 R29, -RZ, R29.H1_H1 ;  /* 0x3000001dff1d7230 */ /* 0x000fc60000004100 */
[----:B------:R1:W-:Y:S01]  /*1a20*/  STG.E.U16 desc[UR10][R32.64+0x2], R60 ;  /* 0x0000023c20007986 */ /* 0x0003e2000c10150a */
[----:B0-----:R-:W-:Y:S01]  /*1a30*/  FMUL.FTZ R49, R35, R48 ;  /* 0x0000003023317220 */ /* 0x001fe20000410000 */
[--C-:B------:R-:W-:Y:S02]  /*1a40*/  HADD2.F32 R48, -RZ, R31.reuse.H0_H0 ;  /* 0x2000001fff307230 */ /* 0x100fe40000004100 */
[----:B------:R-:W-:-:S03]  /*1a50*/  HADD2.F32 R31, -RZ, R31.H1_H1 ;  /* 0x3000001fff1f7230 */ /* 0x000fc60000004100 */
[----:B------:R-:W-:Y:S02]  /*1a60*/  FFMA.FTZ R56, R49, R47, R48 ;  /* 0x0000002f31387223 */ /* 0x000fe40000010030 */
[--C-:B------:R-:W-:Y:S01]  /*1a70*/  FFMA.FTZ R46, R46, R29, R31.reuse ;  /* 0x0000001d2e2e7223 */ /* 0x100fe2000001001f */
[----:B------:R-:W-:Y:S01]  /*1a80*/  FFMA.FTZ R42, R29, R42, R31 ;  /* 0x0000002a1d2a7223 */ /* 0x000fe2000001001f */
[----:B------:R-:W-:-:S06]  /*1a90*/  FMUL.FTZ R59, R56, -1.4426950216293334961 ;  /* 0xbfb8aa3b383b7820 */ /* 0x000fcc0000410000 */
[----:B------:R-:W1:Y:S02]  /*1aa0*/  MUFU.EX2 R59, R59 ;  /* 0x0000003b003b7308 */ /* 0x000e640000000800 */
[----:B-1----:R-:W-:-:S06]  /*1ab0*/  FADD.FTZ R60, R59, 1 ;  /* 0x3f8000003b3c7421 */ /* 0x002fcc0000010000 */
[----:B------:R-:W0:Y:S02]  /*1ac0*/  MUFU.RCP R49, R60 ;  /* 0x0000003c00317308 */ /* 0x000e240000001000 */
[----:B0-----:R-:W-:Y:S01]  /*1ad0*/  FMUL.FTZ R49, R56, R49 ;  /* 0x0000003138317220 */ /* 0x001fe20000410000 */
[----:B------:R-:W-:-:S06]  /*1ae0*/  FMUL.FTZ R56, R46, -1.4426950216293334961 ;  /* 0xbfb8aa3b2e387820 */ /* 0x000fcc0000410000 */
[----:B------:R-:W0:Y:S02]  /*1af0*/  MUFU.EX2 R56, R56 ;  /* 0x0000003800387308 */ /* 0x000e240000000800 */
[----:B0-----:R-:W-:-:S06]  /*1b00*/  FADD.FTZ R59, R56, 1 ;  /* 0x3f800000383b7421 */ /* 0x001fcc0000010000 */
[----:B------:R-:W0:Y:S02]  /*1b10*/  MUFU.RCP R59, R59 ;  /* 0x0000003b003b7308 */ /* 0x000e240000001000 */
[----:B0-----:R-:W-:Y:S01]  /*1b20*/  FMUL.FTZ R46, R46, R59 ;  /* 0x0000003b2e2e7220 */ /* 0x001fe20000410000 */
[----:B------:R-:W-:-:S04]  /*1b30*/  FMUL.FTZ R59, R35, R44 ;  /* 0x0000002c233b7220 */ /* 0x000fc80000410000 */
[----:B------:R-:W-:Y:S01]  /*1b40*/  F2FP.F16.F32.PACK_AB R49, R46, R49 ;  /* 0x000000312e31723e */ /* 0x000fe200000000ff */
[----:B------:R-:W-:Y:S01]  /*1b50*/  FADD.FTZ R46, R45, -R34 ;  /* 0x800000222d2e7221 */ /* 0x000fe20000010000 */
[----:B------:R-:W-:Y:S02]  /*1b60*/  FFMA.FTZ R44, R28, R59, R30 ;  /* 0x0000003b1c2c7223 */ /* 0x000fe4000001001e */
[----:B------:R-:W-:Y:S01]  /*1b70*/  PRMT R60, R49, 0x7610, R60 ;  /* 0x00007610313c7816 */ /* 0x000fe2000000003c */
[----:B------:R-:W-:Y:S01]  /*1b80*/  FMUL.FTZ R45, R35, R46 ;  /* 0x0000002e232d7220 */ /* 0x000fe20000410000 */
[----:B------:R-:W-:Y:S01]  /*1b90*/  PRMT R56, R49, 0x7632, R56 ;  /* 0x0000763231387816 */ /* 0x000fe20000000038 */
[----:B------:R-:W-:Y:S02]  /*1ba0*/  FMUL.FTZ R46, R44, -1.4426950216293334961 ;  /* 0xbfb8aa3b2c2e7820 */ /* 0x000fe40000410000 */
[----:B------:R-:W-:Y:S01]  /*1bb0*/  FFMA.FTZ R45, R36, R45, R0 ;  /* 0x0000002d242d7223 */ /* 0x000fe20000010000 */
[----:B------:R0:W-:Y:S03]  /*1bc0*/  STG.E.U16 desc[UR10][R32.64+0x4], R60 ;  /* 0x0000043c20007986 */ /* 0x0001e6000c10150a */
[----:B------:R-:W-:Y:S01]  /*1bd0*/  FMUL.FTZ R49, R45, -1.4426950216293334961 ;  /* 0xbfb8aa3b2d317820 */ /* 0x000fe20000410000 */
[----:B------:R1:W-:Y:S01]  /*1be0*/  STG.E.U16 desc[UR10][R32.64+0x6], R56 ;  /* 0x0000063820007986 */ /* 0x0003e2000c10150a */
[----:B------:R-:W2:Y:S01]  /*1bf0*/  MUFU.EX2 R46, R46 ;  /* 0x0000002e002e7308 */ /* 0x000ea20000000800 */
[----:B0-----:R-:W-:-:S07]  /*1c00*/  FADD.FTZ R60, R43, -R34 ;  /* 0x800000222b3c7221 */ /* 0x001fce0000010000 */
[----:B------:R-:W0:Y:S01]  /*1c10*/  MUFU.EX2 R49, R49 ;  /* 0x0000003100317308 */ /* 0x000e220000000800 */
[----:B------:R-:W-:Y:S01]  /*1c20*/  FMUL.FTZ R43, R35, R60 ;  /* 0x0000003c232b7220 */ /* 0x000fe20000410000 */
[----:B------:R-:W-:-:S03]  /*1c30*/  FADD.FTZ R60, R41, -R34 ;  /* 0x80000022293c7221 */ /* 0x000fc60000010000 */
[----:B------:R-:W-:Y:S01]  /*1c40*/  FFMA.FTZ R43, R47, R43, R48 ;  /* 0x0000002b2f2b7223 */ /* 0x000fe20000010030 */
[----:B------:R-:W-:Y:S01]  /*1c50*/  FMUL.FTZ R41, R35, R60 ;  /* 0x0000003c23297220 */ /* 0x000fe20000410000 */
[----:B--2---:R-:W-:Y:S01]  /*1c60*/  FADD.FTZ R59, R46, 1 ;  /* 0x3f8000002e3b7421 */ /* 0x004fe20000010000 */
[----:B------:R-:W-:-:S03]  /*1c70*/  FADD.FTZ R60, R39, -R34 ;  /* 0x80000022273c7221 */ /* 0x000fc60000010000 */
[----:B-1----:R-:W1:Y:S01]  /*1c80*/  MUFU.RCP R33, R59 ;  /* 0x0000003b00217308 */ /* 0x002e620000001000 */
[----:B------:R-:W-:Y:S01]  /*1c90*/  FMUL.FTZ R60, R35, R60 ;  /* 0x0000003c233c7220 */ /* 0x000fe20000410000 */
[----:B0-----:R-:W-:-:S06]  /*1ca0*/  FADD.FTZ R56, R49, 1 ;  /* 0x3f80000031387421 */ /* 0x001fcc0000010000 */
[----:B------:R0:W2:Y:S02]  /*1cb0*/  MUFU.RCP R32, R56 ;  /* 0x0000003800207308 */ /* 0x0000a40000001000 */
[----:B0-----:R-:W-:Y:S01]  /*1cc0*/  FMUL.FTZ R56, R42, -1.4426950216293334961 ;  /* 0xbfb8aa3b2a387820 */ /* 0x001fe20000410000 */
[----:B-1----:R-:W-:-:S05]  /*1cd0*/  FMUL.FTZ R33, R44, R33 ;  /* 0x000000212c217220 */ /* 0x002fca0000410000 */
[----:B------:R-:W0:Y:S01]  /*1ce0*/  MUFU.EX2 R44, R56 ;  /* 0x00000038002c7308 */ /* 0x000e220000000800 */
[----:B--2---:R-:W-:Y:S01]  /*1cf0*/  FMUL.FTZ R32, R45, R32 ;  /* 0x000000202d207220 */ /* 0x004fe20000410000 */
[----:B------:R-:W-:-:S04]  /*1d00*/  FMUL.FTZ R45, R43, -1.4426950216293334961 ;  /* 0xbfb8aa3b2b2d7820 */ /* 0x000fc80000410000 */
[----:B------:R-:W-:Y:S02]  /*1d10*/  F2FP.F16.F32.PACK_AB R32, R33, R32 ;  /* 0x000000202120723e */ /* 0x000fe400000000ff */
[----:B------:R-:W1:Y:S01]  /*1d20*/  MUFU.EX2 R45, R45 ;  /* 0x0000002d002d7308 */ /* 0x000e620000000800 */
[----:B0-----:R-:W-:Y:S01]  /*1d30*/  FADD.FTZ R59, R44, 1 ;  /* 0x3f8000002c3b7421 */ /* 0x001fe20000010000 */
[----:B------:R-:W-:Y:S01]  /*1d40*/  FFMA.FTZ R44, R36, R41, R0 ;  /* 0x00000029242c7223 */ /* 0x000fe20000010000 */
[----:B-1----:R-:W-:-:S05]  /*1d50*/  FADD.FTZ R49, R45, 1 ;  /* 0x3f8000002d317421 */ /* 0x002fca0000010000 */
[----:B------:R-:W-:Y:S08]  /*1d60*/  MUFU.RCP R45, R59 ;  /* 0x0000003b002d7308 */ /* 0x000ff00000001000 */
[----:B------:R-:W0:Y:S02]  /*1d70*/  MUFU.RCP R46, R49 ;  /* 0x00000031002e7308 */ /* 0x000e240000001000 */
[----:B0-----:R-:W-:Y:S01]  /*1d80*/  FMUL.FTZ R41, R43, R46 ;  /* 0x0000002e2b297220 */ /* 0x001fe20000410000 */
[----:B------:R-:W-:Y:S01]  /*1d90*/  FMUL.FTZ R43, R35, R40 ;  /* 0x00000028232b7220 */ /* 0x000fe20000410000 */
[----:B------:R-:W-:Y:S01]  /*1da0*/  FMUL.FTZ R46, R44, -1.4426950216293334961 ;  /* 0xbfb8aa3b2c2e7820 */ /* 0x000fe20000410000 */
[----:B------:R-:W-:-:S02]  /*1db0*/  FMUL.FTZ R40, R42, R45 ;  /* 0x0000002d2a287220 */ /* 0x000fc40000410000 */
[----:B------:R-:W-:-:S03]  /*1dc0*/  FFMA.FTZ R43, R28, R43, R30 ;  /* 0x0000002b1c2b7223 */ /* 0x000fc6000001001e */
[----:B------:R-:W0:Y:S01]  /*1dd0*/  MUFU.EX2 R46, R46 ;  /* 0x0000002e002e7308 */ /* 0x000e220000000800 */
[----:B------:R-:W-:Y:S01]  /*1de0*/  FMUL.FTZ R56, R43, -1.4426950216293334961 ;  /* 0xbfb8aa3b2b387820 */ /* 0x000fe20000410000 */
[----:B------:R-:W-:-:S06]  /*1df0*/  F2FP.F16.F32.PACK_AB R40, R40, R41 ;  /* 0x000000292828723e */ /* 0x000fcc00000000ff */
[----:B------:R1:W2:Y:S01]  /*1e00*/  MUFU.EX2 R42, R56 ;  /* 0x00000038002a7308 */ /* 0x0002a20000000800 */
[----:B0-----:R-:W-:Y:S01]  /*1e10*/  FADD.FTZ R49, R46, 1 ;  /* 0x3f8000002e317421 */ /* 0x001fe20000010000 */
[----:B-1----:R-:W-:-:S06]  /*1e20*/  FADD.FTZ R56, R37, -R34 ;  /* 0x8000002225387221 */ /* 0x002fcc0000010000 */
[----:B------:R-:W0:Y:S01]  /*1e30*/  MUFU.RCP R45, R49 ;  /* 0x00000031002d7308 */ /* 0x000e220000001000 */
[----:B------:R-:W-:Y:S01]  /*1e40*/  FMUL.FTZ R37, R35, R56 ;  /* 0x0000003823257220 */ /* 0x000fe20000410000 */
[----:B--2---:R-:W-:Y:S01]  /*1e50*/  FADD.FTZ R59, R42, 1 ;  /* 0x3f8000002a3b7421 */ /* 0x004fe20000010000 */
[----:B------:R-:W-:-:S05]  /*1e60*/  FFMA.FTZ R42, R47, R60, R48 ;  /* 0x0000003c2f2a7223 */ /* 0x000fca0000010030 */
[----:B------:R-:W1:Y:S01]  /*1e70*/  MUFU.RCP R46, R59 ;  /* 0x0000003b002e7308 */ /* 0x000e620000001000 */
[----:B------:R-:W-:Y:S01]  /*1e80*/  FMUL.FTZ R60, R42, -1.4426950216293334961 ;  /* 0xbfb8aa3b2a3c7820 */ /* 0x000fe20000410000 */
[----:B0-----:R-:W-:Y:S01]  /*1e90*/  FMUL.FTZ R39, R44, R45 ;  /* 0x0000002d2c277220 */ /* 0x001fe20000410000 */
[----:B------:R-:W-:-:S05]  /*1ea0*/  FFMA.FTZ R44, R29, R38, R31 ;  /* 0x000000261d2c7223 */ /* 0x000fca000001001f */
[----:B------:R0:W2:Y:S01]  /*1eb0*/  MUFU.EX2 R45, R60 ;  /* 0x0000003c002d7308 */ /* 0x0000a20000000800 */
[----:B-1----:R-:W-:Y:S01]  /*1ec0*/  FMUL.FTZ R38, R43, R46 ;  /* 0x0000002e2b267220 */ /* 0x002fe20000410000 */
[----:B------:R-:W-:Y:S01]  /*1ed0*/  FMUL.FTZ R46, R44, -1.4426950216293334961 ;  /* 0xbfb8aa3b2c2e7820 */ /* 0x000fe20000410000 */
[----:B0-----:R-:W-:-:S05]  /*1ee0*/  FADD.FTZ R60, R9, -R34 ;  /* 0x80000022093c7221 */ /* 0x001fca0000010000 */
[----:B------:R-:W0:Y:S01]  /*1ef0*/  MUFU.EX2 R43, R46 ;  /* 0x0000002e002b7308 */ /* 0x000e220000000800 */
[----:B------:R-:W-:Y:S01]  /*1f00*/  F2FP.F16.F32.PACK_AB R38, R38, R39 ;  /* 0x000000272626723e */ /* 0x000fe200000000ff */
[----:B------:R-:W-:Y:S01]  /*1f10*/  FMUL.FTZ R9, R35, R60 ;  /* 0x0000003c23097220 */ /* 0x000fe20000410000 */
[----:B--2---:R-:W-:-:S06]  /*1f20*/  FADD.FTZ R45, R45, 1 ;  /* 0x3f8000002d2d7421 */ /* 0x004fcc0000010000 */
[----:B------:R-:W1:Y:S01]  /*1f30*/  MUFU.RCP R45, R45 ;  /* 0x0000002d002d7308 */ /* 0x000e620000001000 */
[----:B0-----:R-:W-:Y:S01]  /*1f40*/  FADD.FTZ R49, R43, 1 ;  /* 0x3f8000002b317421 */ /* 0x001fe20000010000 */
[----:B------:R-:W-:-:S04]  /*1f50*/  FFMA.FTZ R43, R36, R37, R0 ;  /* 0x00000025242b7223 */ /* 0x000fc80000010000 */
[----:B------:R-:W-:Y:S02]  /*1f60*/  FMUL.FTZ R56, R43, -1.4426950216293334961 ;  /* 0xbfb8aa3b2b387820 */ /* 0x000fe40000410000 */
[----:B------:R-:W0:Y:S01]  /*1f70*/  MUFU.RCP R49, R49 ;  /* 0x0000003100317308 */ /* 0x000e220000001000 */
[----:B-1----:R-:W-:Y:S01]  /*1f80*/  FMUL.FTZ R37, R42, R45 ;  /* 0x0000002d2a257220 */ /* 0x002fe20000410000 */
[----:B------:R-:W-:-:S06]  /*1f90*/  FFMA.FTZ R45, R28, R9, R30 ;  /* 0x000000091c2d7223 */ /* 0x000fcc000001001e */
[----:B------:R-:W1:Y:S01]  /*1fa0*/  MUFU.EX2 R42, R56 ;  /* 0x00000038002a7308 */ /* 0x000e620000000800 */
[----:B------:R-:W-:Y:S01]  /*1fb0*/  FMUL.FTZ R60, R45, -1.4426950216293334961 ;  /* 0xbfb8aa3b2d3c7820 */ /* 0x000fe20000410000 */
[----:B0-----:R-:W-:-:S06]  /*1fc0*/  FMUL.FTZ R9, R44, R49 ;  /* 0x000000312c097220 */ /* 0x001fcc0000410000 */
[----:B------:R-:W0:Y:S01]  /*1fd0*/  MUFU.EX2 R44, R60 ;  /* 0x0000003c002c7308 */ /* 0x000e220000000800 */
[----:B------:R-:W-:Y:S01]  /*1fe0*/  F2FP.F16.F32.PACK_AB R9, R9, R37 ;  /* 0x000000250909723e */ /* 0x000fe200000000ff */
[----:B-1----:R-:W-:-:S06]  /*1ff0*/  FADD.FTZ R59, R42, 1 ;  /* 0x3f8000002a3b7421 */ /* 0x002fcc0000010000 */
[----:B------:R-:W1:Y:S01]  /*2000*/  MUFU.RCP R42, R59 ;  /* 0x0000003b002a7308 */ /* 0x000e620000001000 */
[----:B0-----:R-:W-:Y:S01]  /*2010*/  FADD.FTZ R46, R44, 1 ;  /* 0x3f8000002c2e7421 */ /* 0x001fe20000010000 */
[----:B------:R-:W-:Y:S01]  /*2020*/  FFMA.FTZ R44, R47, R10, R48 ;  /* 0x0000000a2f2c7223 */ /* 0x000fe20000010030 */
[----:B------:R-:W-:-:S03]  /*2030*/  FADD.FTZ R10, R11, -R34 ;  /* 0x800000220b0a7221 */ /* 0x000fc60000010000 */
[----:B------:R-:W-:Y:S02]  /*2040*/  FMUL.FTZ R49, R44, -1.4426950216293334961 ;  /* 0xbfb8aa3b2c317820 */ /* 0x000fe40000410000 */
[----:B------:R-:W0:Y:S01]  /*2050*/  MUFU.RCP R46, R46 ;  /* 0x0000002e002e7308 */ /* 0x000e220000001000 */
[----:B------:R-:W-:Y:S01]  /*2060*/  FMUL.FTZ R10, R35, R10 ;  /* 0x0000000a230a7220 */ /* 0x000fe20000410000 */
[----:B-1----:R-:W-:-:S03]  /*2070*/  FMUL.FTZ R42, R43, R42 ;  /* 0x0000002a2b2a7220 */ /* 0x002fc60000410000 */
[----:B------:R-:W-:-:S03]  /*2080*/  FFMA.FTZ R10, R29, R10, R31 ;  /* 0x0000000a1d0a7223 */ /* 0x000fc6000001001f */
[----:B------:R1:W2:Y:S01]  /*2090*/  MUFU.EX2 R11, R49 ;  /* 0x00000031000b7308 */ /* 0x0002a20000000800 */
[----:B------:R-:W-:Y:S01]  /*20a0*/  FMUL.FTZ R59, R10, -1.4426950216293334961 ;  /* 0xbfb8aa3b0a3b7820 */ /* 0x000fe20000410000 */
[----:B0-----:R-:W-:Y:S01]  /*20b0*/  FMUL.FTZ R43, R45, R46 ;  /* 0x0000002e2d2b7220 */ /* 0x001fe20000410000 */
[----:B------:R-:W-:-:S05]  /*20c0*/  FMUL.FTZ R46, R35, R12 ;  /* 0x0000000c232e7220 */ /* 0x000fca0000410000 */
[----:B------:R-:W0:Y:S01]  /*20d0*/  MUFU.EX2 R45, R59 ;  /* 0x0000003b002d7308 */ /* 0x000e220000000800 */
[----:B-1----:R-:W-:Y:S01]  /*20e0*/  FFMA.FTZ R49, R28, R13, R30 ;  /* 0x0000000d1c317223 */ /* 0x002fe2000001001e */
[----:B------:R-:W-:Y:S01]  /*20f0*/  FFMA.FTZ R46, R36, R46, R0 ;  /* 0x0000002e242e7223 */ /* 0x000fe20000010000 */
[----:B------:R-:W-:Y:S02]  /*2100*/  F2FP.F16.F32.PACK_AB R42, R43, R42 ;  /* 0x0000002a2b2a723e */ /* 0x000fe400000000ff */
[----:B------:R-:W-:Y:S01]  /*2110*/  FMUL.FTZ R13, R49, -1.4426950216293334961 ;  /* 0xbfb8aa3b310d7820 */ /* 0x000fe20000410000 */
[----:B--2---:R-:W-:Y:S01]  /*2120*/  FADD.FTZ R56, R11, 1 ;  /* 0x3f8000000b387421 */ /* 0x004fe20000010000 */
[----:B------:R-:W-:-:S03]  /*2130*/  FMUL.FTZ R60, R46, -1.4426950216293334961 ;  /* 0xbfb8aa3b2e3c7820 */ /* 0x000fc60000410000 */
[----:B------:R-:W1:Y:S01]  /*2140*/  MUFU.RCP R11, R56 ;  /* 0x00000038000b7308 */ /* 0x000e620000001000 */
[----:B0-----:R-:W-:-:S07]  /*2150*/  FADD.FTZ R12, R45, 1 ;  /* 0x3f8000002d0c7421 */ /* 0x001fce0000010000 */
[----:B------:R0:W2:Y:S01]  /*2160*/  MUFU.RCP R45, R12 ;  /* 0x0000000c002d7308 */ /* 0x0000a20000001000 */
[----:B-1----:R-:W-:-:S07]  /*2170*/  FMUL.FTZ R44, R44, R11 ;  /* 0x0000000b2c2c7220 */ /* 0x002fce0000410000 */
[----:B------:R1:W3:Y:S01]  /*2180*/  MUFU.EX2 R11, R60 ;  /* 0x0000003c000b7308 */ /* 0x0002e20000000800 */
[----:B0-----:R-:W-:Y:S01]  /*2190*/  FMUL.FTZ R12, R35, R14 ;  /* 0x0000000e230c7220 */ /* 0x001fe20000410000 */
[----:B--2---:R-:W-:Y:S01]  /*21a0*/  FMUL.FTZ R45, R10, R45 ;  /* 0x0000002d0a2d7220 */ /* 0x004fe20000410000 */
[----:B-1----:R-:W-:-:S05]  /*21b0*/  FADD.FTZ R60, R15, -R34 ;  /* 0x800000220f3c7221 */ /* 0x002fca0000010000 */
[----:B------:R-:W0:Y:S01]  /*21c0*/  MUFU.EX2 R10, R13 ;  /* 0x0000000d000a7308 */ /* 0x000e220000000800 */
[----:B------:R-:W-:Y:S01]  /*21d0*/  FMUL.FTZ R60, R35, R60 ;  /* 0x0000003c233c7220 */ /* 0x000fe20000410000 */
[----:B------:R-:W-:Y:S01]  /*21e0*/  F2FP.F16.F32.PACK_AB R44, R45, R44 ;  /* 0x0000002c2d2c723e */ /* 0x000fe200000000ff */
[----:B---3--:R-:W-:-:S06]  /*21f0*/  FADD.FTZ R11, R11, 1 ;  /* 0x3f8000000b0b7421 */ /* 0x008fcc0000010000 */
[----:B------:R-:W1:Y:S01]  /*2200*/  MUFU.RCP R11, R11 ;  /* 0x0000000b000b7308 */ /* 0x000e620000001000 */
[----:B0-----:R-:W-:Y:S01]  /*2210*/  FADD.FTZ R14, R10, 1 ;  /* 0x3f8000000a0e7421 */ /* 0x001fe20000010000 */
[----:B------:R-:W-:-:S06]  /*2220*/  FFMA.FTZ R10, R47, R12, R48 ;  /* 0x0000000c2f0a7223 */ /* 0x000fcc0000010030 */
[----:B------:R-:W0:Y:S01]  /*2230*/  MUFU.RCP R12, R14 ;  /* 0x0000000e000c7308 */ /* 0x000e220000001000 */
[----:B------:R-:W-:-:S07]  /*2240*/  FMUL.FTZ R56, R10, -1.4426950216293334961 ;  /* 0xbfb8aa3b0a387820 */ /* 0x000fce0000410000 */
[----:B------:R-:W2:Y:S01]  /*2250*/  MUFU.EX2 R13, R56 ;  /* 0x00000038000d7308 */ /* 0x000ea20000000800 */
[----:B-1----:R-:W-:Y:S01]  /*2260*/  FMUL.FTZ R46, R46, R11 ;  /* 0x0000000b2e2e7220 */ /* 0x002fe20000410000 */
[----:B------:R-:W-:-:S04]  /*2270*/  FFMA.FTZ R11, R29, R60, R31 ;  /* 0x0000003c1d0b7223 */ /* 0x000fc8000001001f */
[----:B------:R-:W-:Y:S01]  /*2280*/  FMUL.FTZ R59, R11, -1.4426950216293334961 ;  /* 0xbfb8aa3b0b3b7820 */ /* 0x000fe20000410000 */
[----:B0-----:R-:W-:-:S03]  /*2290*/  FMUL.FTZ R49, R49, R12 ;  /* 0x0000000c31317220 */ /* 0x001fc60000410000 */
[----:B------:R-:W0:Y:S02]  /*22a0*/  MUFU.EX2 R12, R59 ;  /* 0x0000003b000c7308 */ /* 0x000e240000000800 */
[----:B------:R-:W-:Y:S01]  /*22b0*/  F2FP.F16.F32.PACK_AB R46, R49, R46 ;  /* 0x0000002e312e723e */ /* 0x000fe200000000ff */
[----:B--2---:R-:W-:-:S05]  /*22c0*/  FADD.FTZ R15, R13, 1 ;  /* 0x3f8000000d0f7421 */ /* 0x004fca0000010000 */
[----:B------:R-:W1:Y:S01]  /*22d0*/  MUFU.RCP R13, R15 ;  /* 0x0000000f000d7308 */ /* 0x000e620000001000 */
[----:B0-----:R-:W-:Y:S01]  /*22e0*/  FADD.FTZ R14, R12, 1 ;  /* 0x3f8000000c0e7421 */ /* 0x001fe20000010000 */
[----:B------:R-:W-:-:S04]  /*22f0*/  FFMA.FTZ R12, R36, R16, R0 ;  /* 0x00000010240c7223 */ /* 0x000fc80000010000 */
[----:B------:R-:W-:Y:S02]  /*2300*/  FMUL.FTZ R56, R12, -1.4426950216293334961 ;  /* 0xbfb8aa3b0c387820 */ /* 0x000fe40000410000 */
[----:B------:R-:W0:Y:S01]  /*2310*/  MUFU.RCP R14, R14 ;  /* 0x0000000e000e7308 */ /* 0x000e220000001000 */
[----:B-1----:R-:W-:Y:S01]  /*2320*/  FMUL.FTZ R16, R10, R13 ;  /* 0x0000000d0a107220 */ /* 0x002fe20000410000 */
[----:B------:R-:W-:-:S06]  /*2330*/  FADD.FTZ R10, R17, -R34 ;  /* 0x80000022110a7221 */ /* 0x000fcc0000010000 */
[----:B------:R-:W1:Y:S01]  /*2340*/  MUFU.EX2 R13, R56 ;  /* 0x00000038000d7308 */ /* 0x000e620000000800 */
[----:B------:R-:W-:-:S04]  /*2350*/  FMUL.FTZ R17, R35, R10 ;  /* 0x0000000a23117220 */ /* 0x000fc80000410000 */
[----:B------:R-:W-:Y:S01]  /*2360*/  FFMA.FTZ R10, R28, R17, R30 ;  /* 0x000000111c0a7223 */ /* 0x000fe2000001001e */
[----:B0-----:R-:W-:-:S03]  /*2370*/  FMUL.FTZ R17, R11, R14 ;  /* 0x0000000e0b117220 */ /* 0x001fc60000410000 */
[----:B------:R-:W-:Y:S01]  /*2380*/  FMUL.FTZ R11, R10, -1.4426950216293334961 ;  /* 0xbfb8aa3b0a0b7820 */ /* 0x000fe20000410000 */
[----:B------:R-:W-:Y:S01]  /*2390*/  FADD.FTZ R14, R18, -R34 ;  /* 0x80000022120e7221 */ /* 0x000fe20000010000 */
[----:B------:R-:W-:-:S04]  /*23a0*/  F2FP.F16.F32.PACK_AB R16, R17, R16 ;  /* 0x000000101110723e */ /* 0x000fc800000000ff */
[----:B------:R-:W0:Y:S01]  /*23b0*/  MUFU.EX2 R11, R11 ;  /* 0x0000000b000b7308 */ /* 0x000e220000000800 */
[----:B-1----:R-:W-:-:S07]  /*23c0*/  FADD.FTZ R15, R13, 1 ;  /* 0x3f8000000d0f7421 */ /* 0x002fce0000010000 */
[----:B------:R-:W1:Y:S01]  /*23d0*/  MUFU.RCP R15, R15 ;  /* 0x0000000f000f7308 */ /* 0x000e620000001000 */
[----:B0-----:R-:W-:-:S07]  /*23e0*/  FADD.FTZ R13, R11, 1 ;  /* 0x3f8000000b0d7421 */ /* 0x001fce0000010000 */
[----:B------:R-:W0:Y:S01]  /*23f0*/  MUFU.RCP R13, R13 ;  /* 0x0000000d000d7308 */ /* 0x000e220000001000 */
[----:B-1----:R-:W-:Y:S01]  /*2400*/  FMUL.FTZ R18, R12, R15 ;  /* 0x0000000f0c127220 */ /* 0x002fe20000410000 */
[----:B------:R-:W-:Y:S01]  /*2410*/  FMUL.FTZ R12, R35, R14 ;  /* 0x0000000e230c7220 */ /* 0x000fe20000410000 */
[----:B------:R-:W-:-:S03]  /*2420*/  FADD.FTZ R14, R19, -R34 ;  /* 0x80000022130e7221 */ /* 0x000fc60000010000 */
[----:B------:R-:W-:Y:S01]  /*2430*/  FFMA.FTZ R12, R47, R12, R48 ;  /* 0x0000000c2f0c7223 */ /* 0x000fe20000010030 */
[----:B------:R-:W-:-:S03]  /*2440*/  FMUL.FTZ R56, R35, R14 ;  /* 0x0000000e23387220 */ /* 0x000fc60000410000 */
[----:B------:R-:W-:Y:S01]  /*2450*/  FMUL.FTZ R14, R12, -1.4426950216293334961 ;  /* 0xbfb8aa3b0c0e7820 */ /* 0x000fe20000410000 */
[----:B------:R-:W-:Y:S01]  /*2460*/  FFMA.FTZ R11, R29, R56, R31 ;  /* 0x000000381d0b7223 */ /* 0x000fe2000001001f */
[C-C-:B------:R-:W-:Y:S01]  /*2470*/  FFMA.FTZ R56, R36.reuse, R20, R0.reuse ;  /* 0x0000001424387223 */ /* 0x140fe20000010000 */
[----:B------:R-:W-:Y:S02]  /*2480*/  FFMA.FTZ R0, R36, R24, R0 ;  /* 0x0000001824007223 */ /* 0x000fe40000010000 */
[----:B------:R-:W-:Y:S01]  /*2490*/  FMUL.FTZ R15, R11, -1.4426950216293334961 ;  /* 0xbfb8aa3b0b0f7820 */ /* 0x000fe20000410000 */
[----:B------:R-:W1:Y:S01]  /*24a0*/  MUFU.EX2 R14, R14 ;  /* 0x0000000e000e7308 */ /* 0x000e620000000800 */
[----:B0-----:R-:W-:-:S05]  /*24b0*/  FMUL.FTZ R19, R10, R13 ;  /* 0x0000000d0a137220 */ /* 0x001fca0000410000 */
[----:B------:R-:W-:Y:S02]  /*24c0*/  F2FP.F16.F32.PACK_AB R18, R19, R18 ;  /* 0x000000121312723e */ /* 0x000fe400000000ff */
[----:B------:R-:W0:Y:S01]  /*24d0*/  MUFU.EX2 R15, R15 ;  /* 0x0000000f000f7308 */ /* 0x000e220000000800 */
[----:B-1----:R-:W-:Y:S01]  /*24e0*/  FADD.FTZ R13, R14, 1 ;  /* 0x3f8000000e0d7421 */ /* 0x002fe20000010000 */
[----:B------:R-:W-:Y:S01]  /*24f0*/  FADD.FTZ R14, R21, -R34 ;  /* 0x80000022150e7221 */ /* 0x000fe20000010000 */
[----:B------:R-:W-:-:S05]  /*2500*/  FMUL.FTZ R21, R56, -1.4426950216293334961 ;  /* 0xbfb8aa3b38157820 */ /* 0x000fca0000410000 */
[----:B------:R-:W1:Y:S01]  /*2510*/  MUFU.RCP R13, R13 ;  /* 0x0000000d000d7308 */ /* 0x000e620000001000 */
[----:B0-----:R-:W-:Y:S01]  /*2520*/  FADD.FTZ R59, R15, 1 ;  /* 0x3f8000000f3b7421 */ /* 0x001fe20000010000 */
[----:B------:R-:W-:-:S04]  /*2530*/  FMUL.FTZ R15, R35, R14 ;  /* 0x0000000e230f7220 */ /* 0x000fc80000410000 */
[----:B------:R-:W-:Y:S02]  /*2540*/  FFMA.FTZ R36, R28, R15, R30 ;  /* 0x0000000f1c247223 */ /* 0x000fe4000001001e */
[----:B------:R-:W0:Y:S08]  /*2550*/  MUFU.RCP R10, R59 ;  /* 0x0000003b000a7308 */ /* 0x000e300000001000 */
[----:B------:R-:W2:Y:S01]  /*2560*/  MUFU.EX2 R21, R21 ;  /* 0x0000001500157308 */ /* 0x000ea20000000800 */
[----:B-1----:R-:W-:Y:S01]  /*2570*/  FMUL.FTZ R20, R12, R13 ;  /* 0x0000000d0c147220 */ /* 0x002fe20000410000 */
[----:B0-----:R-:W-:Y:S01]  /*2580*/  FMUL.FTZ R24, R11, R10 ;  /* 0x0000000a0b187220 */ /* 0x001fe20000410000 */
[----:B------:R-:W-:-:S04]  /*2590*/  LEA R10, P0, R2, UR12, 0x1 ;  /* 0x0000000c020a7c11 */ /* 0x000fc8000f8008ff */
[----:B------:R-:W-:Y:S01]  /*25a0*/  LEA.HI.X R11, R2, UR13, R50, 0x1, P0 ;  /* 0x0000000d020b7c11 */ /* 0x000fe200080f0c32 */
[----:B------:R-:W-:Y:S01]  /*25b0*/  FADD.FTZ R50, R25, -R34 ;  /* 0x8000002219327221 */ /* 0x000fe20000010000 */
[----:B------:R-:W-:Y:S02]  /*25c0*/  LEA R2, P0, R3, UR12, 0x1 ;  /* 0x0000000c03027c11 */ /* 0x000fe4000f8008ff */
[----:B------:R-:W-:Y:S01]  /*25d0*/  F2FP.F16.F32.PACK_AB R20, R24, R20 ;  /* 0x000000141814723e */ /* 0x000fe200000000ff */
[----:B------:R-:W-:Y:S01]  /*25e0*/  FMUL.FTZ R25, R35, R50 ;  /* 0x0000003223197220 */ /* 0x000fe20000410000 */
[----:B------:R-:W-:Y:S01]  /*25f0*/  LEA.HI.X R3, R3, UR13, R51, 0x1, P0 ;  /* 0x0000000d03037c11 */ /* 0x000fe200080f0c33 */
[----:B------:R-:W-:Y:S01]  /*2600*/  STG.E.U16 desc[UR10][R10.64], R32 ;  /* 0x000000200a007986 */ /* 0x000fe2000c10150a */
[----:B------:R-:W-:Y:S01]  /*2610*/  LEA R12, P0, R4, UR12, 0x1 ;  /* 0x0000000c040c7c11 */ /* 0x000fe2000f8008ff */
[----:B------:R-:W-:Y:S01]  /*2620*/  FFMA.FTZ R28, R28, R25, R30 ;  /* 0x000000191c1c7223 */ /* 0x000fe2000001001e */
[----:B--2---:R-:W-:Y:S01]  /*2630*/  FADD.FTZ R30, R21, 1 ;  /* 0x3f800000151e7421 */ /* 0x004fe20000010000 */
[----:B------:R-:W-:Y:S01]  /*2640*/  STG.E.U16 desc[UR10][R10.64+0x4], R40 ;  /* 0x000004280a007986 */ /* 0x000fe2000c10150a */
[----:B------:R-:W-:Y:S01]  /*2650*/  LEA.HI.X R13, R4, UR13, R52, 0x1, P0 ;  /* 0x0000000d040d7c11 */ /* 0x000fe200080f0c34 */
[--C-:B------:R-:W-:Y:S01]  /*2660*/  FADD.FTZ R52, R23, -R34.reuse ;  /* 0x8000002217347221 */ /* 0x100fe20000010000 */
[----:B------:R-:W-:Y:S01]  /*2670*/  LEA R4, P0, R5, UR12, 0x1 ;  /* 0x0000000c05047c11 */ /* 0x000fe2000f8008ff */
[----:B------:R-:W-:Y:S01]  /*2680*/  FADD.FTZ R34, R27, -R34 ;  /* 0x800000221b227221 */ /* 0x000fe20000010000 */
[----:B------:R0:W1:Y:S01]  /*2690*/  MUFU.RCP R51, R30 ;  /* 0x0000001e00337308 */ /* 0x0000620000001000 */
[----:B------:R-:W-:Y:S01]  /*26a0*/  FMUL.FTZ R52, R35, R52 ;  /* 0x0000003423347220 */ /* 0x000fe20000410000 */
[----:B------:R-:W-:Y:S01]  /*26b0*/  LEA.HI.X R5, R5, UR13, R53, 0x1, P0 ;  /* 0x0000000d05057c11 */ /* 0x000fe200080f0c35 */
[----:B------:R-:W-:Y:S01]  /*26c0*/  FMUL.FTZ R34, R35, R34 ;  /* 0x0000002223227220 */ /* 0x000fe20000410000 */
[----:B------:R-:W-:Y:S01]  /*26d0*/  LEA R14, P0, R6, UR12, 0x1 ;  /* 0x0000000c060e7c11 */ /* 0x000fe2000f8008ff */
[--C-:B------:R-:W-:Y:S01]  /*26e0*/  FFMA.FTZ R21, R29, R52, R31.reuse ;  /* 0x000000341d157223 */ /* 0x100fe2000001001f */
[----:B------:R-:W-:Y:S01]  /*26f0*/  FMUL.FTZ R27, R35, R26 ;  /* 0x0000001a231b7220 */ /* 0x000fe20000410000 */
[----:B------:R-:W-:Y:S01]  /*2700*/  FMUL.FTZ R26, R28, -1.4426950216293334961 ;  /* 0xbfb8aa3b1c1a7820 */ /* 0x000fe20000410000 */
[----:B------:R-:W-:Y:S01]  /*2710*/  LEA.HI.X R15, R6, UR13, R54, 0x1, P0 ;  /* 0x0000000d060f7c11 */ /* 0x000fe200080f0c36 */
[----:B------:R-:W-:Y:S01]  /*2720*/  FMUL.FTZ R6, R36, -1.4426950216293334961 ;  /* 0xbfb8aa3b24067820 */ /* 0x000fe20000410000 */
[----:B0-----:R-:W-:Y:S01]  /*2730*/  FMUL.FTZ R30, R21, -1.4426950216293334961 ;  /* 0xbfb8aa3b151e7820 */ /* 0x001fe20000410000 */
[----:B------:R-:W-:Y:S01]  /*2740*/  FFMA.FTZ R29, R29, R34, R31 ;  /* 0x000000221d1d7223 */ /* 0x000fe2000001001f */
[----:B------:R-:W-:Y:S01]  /*2750*/  FMUL.FTZ R23, R0, -1.4426950216293334961 ;  /* 0xbfb8aa3b00177820 */ /* 0x000fe20000410000 */
[----:B------:R-:W0:Y:S01]  /*2760*/  MUFU.EX2 R26, R26 ;  /* 0x0000001a001a7308 */ /* 0x000e220000000800 */
[----:B-1----:R-:W-:-:S07]  /*2770*/  FMUL.FTZ R56, R56, R51 ;  /* 0x0000003338387220 */ /* 0x002fce0000410000 */
[----:B------:R-:W1:Y:S08]  /*2780*/  MUFU.EX2 R6, R6 ;  /* 0x0000000600067308 */ /* 0x000e700000000800 */
[----:B------:R-:W2:Y:S01]  /*2790*/  MUFU.EX2 R30, R30 ;  /* 0x0000001e001e7308 */ /* 0x000ea20000000800 */
[----:B0-----:R-:W-:-:S07]  /*27a0*/  FADD.FTZ R35, R26, 1 ;  /* 0x3f8000001a237421 */ /* 0x001fce0000010000 */
[----:B------:R-:W0:Y:S01]  /*27b0*/  MUFU.EX2 R23, R23 ;  /* 0x0000001700177308 */ /* 0x000e220000000800 */
[----:B-1----:R-:W-:Y:S01]  /*27c0*/  FADD.FTZ R50, R6, 1 ;  /* 0x3f80000006327421 */ /* 0x002fe20000010000 */
[C-C-:B------:R-:W-:Y:S01]  /*27d0*/  FFMA.FTZ R6, R47.reuse, R22, R48.reuse ;  /* 0x000000162f067223 */ /* 0x140fe20000010030 */
[----:B------:R-:W-:Y:S01]  /*27e0*/  FFMA.FTZ R47, R47, R27, R48 ;  /* 0x0000001b2f2f7223 */ /* 0x000fe20000010030 */
[----:B------:R-:W-:Y:S02]  /*27f0*/  FMUL.FTZ R27, R29, -1.4426950216293334961 ;  /* 0xbfb8aa3b1d1b7820 */ /* 0x000fe40000410000 */
[----:B------:R-:W-:Y:S02]  /*2800*/  FMUL.FTZ R22, R6, -1.4426950216293334961 ;  /* 0xbfb8aa3b06167820 */ /* 0x000fe40000410000 */
[----:B------:R-:W1:Y:S01]  /*2810*/  MUFU.RCP R25, R50 ;  /* 0x0000003200197308 */ /* 0x000e620000001000 */
[----:B--2---:R-:W-:-:S07]  /*2820*/  FADD.FTZ R34, R30, 1 ;  /* 0x3f8000001e227421 */ /* 0x004fce0000010000 */
[----:B------:R-:W2:Y:S01]  /*2830*/  MUFU.EX2 R27, R27 ;  /* 0x0000001b001b7308 */ /* 0x000ea20000000800 */
[----:B0-----:R-:W-:-:S07]  /*2840*/  FADD.FTZ R31, R23, 1 ;  /* 0x3f800000171f7421 */ /* 0x001fce0000010000 */
[----:B------:R-:W0:Y:S01]  /*2850*/  MUFU.EX2 R22, R22 ;  /* 0x0000001600167308 */ /* 0x000e220000000800 */
[----:B-1----:R-:W-:Y:S01]  /*2860*/  FMUL.FTZ R25, R36, R25 ;  /* 0x0000001924197220 */ /* 0x002fe20000410000 */
[----:B------:R-:W-:-:S04]  /*2870*/  FMUL.FTZ R36, R47, -1.4426950216293334961 ;  /* 0xbfb8aa3b2f247820 */ /* 0x000fc80000410000 */
[----:B------:R-:W-:Y:S02]  /*2880*/  F2FP.F16.F32.PACK_AB R25, R25, R56 ;  /* 0x000000381919723e */ /* 0x000fe400000000ff */
[----:B------:R-:W1:Y:S01]  /*2890*/  MUFU.EX2 R36, R36 ;  /* 0x0000002400247308 */ /* 0x000e620000000800 */
[----:B--2---:R-:W-:-:S07]  /*28a0*/  FADD.FTZ R30, R27, 1 ;  /* 0x3f8000001b1e7421 */ /* 0x004fce0000010000 */
[----:B------:R-:W-:Y:S01]  /*28b0*/  MUFU.RCP R34, R34 ;  /* 0x0000002200227308 */ /* 0x000fe20000001000 */
[----:B0-----:R-:W-:-:S07]  /*28c0*/  FADD.FTZ R22, R22, 1 ;  /* 0x3f80000016167421 */ /* 0x001fce0000010000 */
[----:B------:R-:W0:Y:S01]  /*28d0*/  MUFU.RCP R35, R35 ;  /* 0x0000002300237308 */ /* 0x000e220000001000 */
[----:B-1----:R-:W-:-:S07]  /*28e0*/  FADD.FTZ R26, R36, 1 ;  /* 0x3f800000241a7421 */ /* 0x002fce0000010000 */
[----:B------:R-:W1:Y:S08]  /*28f0*/  MUFU.RCP R30, R30 ;  /* 0x0000001e001e7308 */ /* 0x000e700000001000 */
[----:B------:R2:W3:Y:S01]  /*2900*/  MUFU.RCP R51, R22 ;  /* 0x0000001600337308 */ /* 0x0004e20000001000 */
[----:B0-----:R-:W-:Y:S01]  /*2910*/  FMUL.FTZ R35, R28, R35 ;  /* 0x000000231c237220 */ /* 0x001fe20000410000 */
[----:B------:R-:W-:-:S05]  /*2920*/  PRMT R28, R40, 0x7632, R28 ;  /* 0x00007632281c7816 */ /* 0x000fca000000001c */
[----:B------:R-:W-:Y:S01]  /*2930*/  STG.E.U16 desc[UR10][R10.64+0x6], R28 ;  /* 0x0000061c0a007986 */ /* 0x000fe2000c10150a */
[----:B------:R-:W0:Y:S01]  /*2940*/  MUFU.RCP R31, R31 ;  /* 0x0000001f001f7308 */ /* 0x000e220000001000 */
[C---:B--2---:R-:W-:Y:S01]  /*2950*/  LEA R22, P1, R8.reuse, UR12, 0x1 ;  /* 0x0000000c08167c11 */ /* 0x044fe2000f8208ff */
[----:B-1----:R-:W-:Y:S01]  /*2960*/  FMUL.FTZ R29, R29, R30 ;  /* 0x0000001e1d1d7220 */ /* 0x002fe20000410000 */
[----:B------:R-:W-:Y:S02]  /*2970*/  PRMT R30, R9, 0x7632, R30 ;  /* 0x00007632091e7816 */ /* 0x000fe4000000001e */
[----:B------:R-:W-:Y:S01]  /*2980*/  LEA.HI.X R23, R8, UR13, R57, 0x1, P1 ;  /* 0x0000000d08177c11 */ /* 0x000fe200088f0c39 */
[----:B------:R-:W-:Y:S01]  /*2990*/  FMUL.FTZ R8, R21, R34 ;  /* 0x0000002215087220 */ /* 0x000fe20000410000 */
[----:B------:R-:W-:Y:S01]  /*29a0*/  PRMT R21, R32, 0x7632, R21 ;  /* 0x0000763220157816 */ /* 0x000fe20000000015 */
[----:B------:R-:W1:Y:S01]  /*29b0*/  MUFU.RCP R26, R26 ;  /* 0x0000001a001a7308 */ /* 0x000e620000001000 */
[----:B---3--:R-:W-:Y:S01]  /*29c0*/  FMUL.FTZ R27, R6, R51 ;  /* 0x00000033061b7220 */ /* 0x008fe20000410000 */
[----:B------:R-:W-:-:S02]  /*29d0*/  LEA R6, P0, R7, UR12, 0x1 ;  /* 0x0000000c07067c11 */ /* 0x000fc4000f8008ff */
[----:B------:R2:W-:Y:S02]  /*29e0*/  STG.E.U16 desc[UR10][R10.64+0x2], R21 ;  /* 0x000002150a007986 */ /* 0x0005e4000c10150a */
[----:B------:R-:W-:Y:S02]  /*29f0*/  F2FP.F16.F32.PACK_AB R8, R8, R27 ;  /* 0x0000001b0808723e */ /* 0x000fe400000000ff */
[----:B------:R-:W-:Y:S01]  /*2a00*/  STG.E.U16 desc[UR10][R2.64], R38 ;  /* 0x0000002602007986 */ /* 0x000fe2000c10150a */
[----:B0-----:R-:W-:Y:S01]  /*2a10*/  FMUL.FTZ R0, R0, R31 ;  /* 0x0000001f00007220 */ /* 0x001fe20000410000 */
[----:B------:R-:W-:Y:S01]  /*2a20*/  LEA.HI.X R7, R7, UR13, R55, 0x1, P0 ;  /* 0x0000000d07077c11 */ /* 0x000fe200080f0c37 */
[----:B------:R-:W-:Y:S01]  /*2a30*/  ULDC.64 UR12, c[0x0][0x238] ;  /* 0x00008e00000c7ab9 */ /* 0x000fe20000000a00 */
[----:B------:R0:W-:Y:S01]  /*2a40*/  STG.E.U16 desc[UR10][R2.64+0x4], R9 ;  /* 0x0000040902007986 */ /* 0x0001e2000c10150a */
[----:B------:R-:W-:Y:S01]  /*2a50*/  UISETP.GE.U32.AND UP0, UPT, UR9, UR12, UPT ;  /* 0x0000000c0900728c */ /* 0x000fe2000bf06070 */
[----:B------:R-:W-:-:S02]  /*2a60*/  F2FP.F16.F32.PACK_AB R0, R35, R0 ;  /* 0x000000002300723e */ /* 0x000fc400000000ff */
[----:B--2---:R-:W-:Y:S01]  /*2a70*/  PRMT R11, R38, 0x7632, R11 ;  /* 0x00007632260b7816 */ /* 0x004fe2000000000b */
[----:B------:R-:W-:Y:S01]  /*2a80*/  STG.E.U16 desc[UR10][R2.64+0x6], R30 ;  /* 0x0000061e02007986 */ /* 0x000fe2000c10150a */
[----:B-1----:R-:W-:Y:S01]  /*2a90*/  FMUL.FTZ R26, R47, R26 ;  /* 0x0000001a2f1a7220 */ /* 0x002fe20000410000 */
[----:B------:R-:W-:Y:S01]  /*2aa0*/  PRMT R10, R44, 0x7632, R10 ;  /* 0x000076322c0a7816 */ /* 0x000fe2000000000a */
[----:B------:R-:W-:Y:S01]  /*2ab0*/  UISETP.GE.AND.EX UP0, UPT, UR5, UR13, UPT, UP0 ;  /* 0x0000000d0500728c */ /* 0x000fe2000bf06300 */
[----:B------:R1:W-:Y:S02]  /*2ac0*/  STG.E.U16 desc[UR10][R2.64+0x2], R11 ;  /* 0x0000020b02007986 */ /* 0x0003e4000c10150a */
[----:B------:R-:W-:Y:S02]  /*2ad0*/  F2FP.F16.F32.PACK_AB R26, R29, R26 ;  /* 0x0000001a1d1a723e */ /* 0x000fe400000000ff */
[----:B0-----:R-:W-:Y:S01]  /*2ae0*/  PRMT R9, R16, 0x7632, R9 ;  /* 0x0000763210097816 */ /* 0x001fe20000000009 */
[----:B------:R-:W-:Y:S01]  /*2af0*/  STG.E.U16 desc[UR10][R12.64], R42 ;  /* 0x0000002a0c007986 */ /* 0x000fe2000c10150a */
[----:B------:R-:W-:-:S03]  /*2b00*/  PLOP3.LUT P0, PT, PT, PT, UP0, 0x80, 0x0 ;  /* 0x000000000000781c */ /* 0x000fc60003f0f008 */
[----:B------:R-:W-:Y:S01]  /*2b10*/  STG.E.U16 desc[UR10][R12.64+0x4], R44 ;  /* 0x0000042c0c007986 */ /* 0x000fe2000c10150a */
[----:B-1----:R-:W-:-:S03]  /*2b20*/  PRMT R3, R42, 0x7632, R3 ;  /* 0x000076322a037816 */ /* 0x002fc60000000003 */
[----:B------:R-:W-:Y:S01]  /*2b30*/  STG.E.U16 desc[UR10][R12.64+0x6], R10 ;  /* 0x0000060a0c007986 */ /* 0x000fe2000c10150a */
[----:B------:R-:W-:Y:S02]  /*2b40*/  PRMT R2, R46, 0x7632, R2 ;  /* 0x000076322e027816 */ /* 0x000fe40000000002 */
[----:B------:R-:W-:Y:S01]  /*2b50*/  PRMT R11, R0, 0x7632, R11 ;  /* 0x00007632000b7816 */ /* 0x000fe2000000000b */
[----:B------:R0:W-:Y:S04]  /*2b60*/  STG.E.U16 desc[UR10][R12.64+0x2], R3 ;  /* 0x000002030c007986 */ /* 0x0001e8000c10150a */
[----:B------:R-:W-:Y:S04]  /*2b70*/  STG.E.U16 desc[UR10][R4.64], R46 ;  /* 0x0000002e04007986 */ /* 0x000fe8000c10150a */
[----:B------:R1:W-:Y:S01]  /*2b80*/  STG.E.U16 desc[UR10][R4.64+0x2], R2 ;  /* 0x0000020204007986 */ /* 0x0003e2000c10150a */
[----:B0-----:R-:W-:-:S03]  /*2b90*/  PRMT R3, R18, 0x7632, R3 ;  /* 0x0000763212037816 */ /* 0x001fc60000000003 */
[----:B------:R-:W-:Y:S04]  /*2ba0*/  STG.E.U16 desc[UR10][R4.64+0x4], R16 ;  /* 0x0000041004007986 */ /* 0x000fe8000c10150a */
[----:B------:R0:W-:Y:S01]  /*2bb0*/  STG.E.U16 desc[UR10][R4.64+0x6], R9 ;  /* 0x0000060904007986 */ /* 0x0001e2000c10150a */
[----:B-1----:R-:W-:-:S03]  /*2bc0*/  PRMT R2, R25, 0x7632, R2 ;  /* 0x0000763219027816 */ /* 0x002fc60000000002 */
[----:B------:R1:W-:Y:S04]  /*2bd0*/  STG.E.U16 desc[UR10][R14.64+0x2], R3 ;  /* 0x000002030e007986 */ /* 0x0003e8000c10150a */
[----:B------:R2:W-:Y:S01]  /*2be0*/  STG.E.U16 desc[UR10][R14.64], R18 ;  /* 0x000000120e007986 */ /* 0x0005e2000c10150a */
[----:B0-----:R-:W-:-:S03]  /*2bf0*/  PRMT R5, R20, 0x7632, R5 ;  /* 0x0000763214057816 */ /* 0x001fc60000000005 */
        /* <DEDUP_REMOVED lines=14> */
.L_x_3805:
        /* <DEDUP_REMOVED lines=10> */
.L_x_3886:


//--------------------- .text._ZN13group_norm_v214gn_cuda_kernelI6__halfLi320ELi1ELi16ELi20ELi1024ELb1ELi64ELi320ELi320ELi4ELb1ELi9ELb0ELb0ENS_16CompileConditionILi900EEEEEvPT_PKS4_S7_S7_flPfS8_Pj --------------------------
	.section	.text._ZN13group_norm_v214gn_cuda_kernelI6__halfLi320ELi1ELi16ELi20ELi1024ELb1ELi64ELi320ELi320ELi4ELb1ELi9ELb0ELb0ENS_16CompileConditionILi900EEEEEvPT_PKS4_S7_S7_flPfS8_Pj,"ax",@progbits
	.align	128
        .global         _ZN13group_norm_v214gn_cuda_kernelI6__halfLi320ELi1ELi16ELi20ELi1024ELb1ELi64ELi320ELi320ELi4ELb1ELi9ELb0ELb0ENS_16CompileConditionILi900EEEEEvPT_PKS4_S7_S7_flPfS8_Pj
        .type           _ZN13group_norm_v214gn_cuda_kernelI6__halfLi320ELi1ELi16ELi20ELi1024ELb1ELi64ELi320ELi320ELi4ELb1ELi9ELb0ELb0ENS_16CompileConditionILi900EEEEEvPT_PKS4_S7_S7_flPfS8_Pj,@function
        .size           _ZN13group_norm_v214gn_cuda_kernelI6__halfLi320ELi1ELi16ELi20ELi1024ELb1ELi64ELi320ELi320ELi4ELb1ELi9ELb0ELb0ENS_16CompileConditionILi900EEEEEvPT_PKS4_S7_S7_flPfS8_Pj,(.L_x_3887 - _ZN13group_norm_v214gn_cuda_kernelI6__halfLi320ELi1ELi16ELi20ELi1024ELb1ELi64ELi320ELi320ELi4ELb1ELi9ELb0ELb0ENS_16CompileConditionILi900EEEEEvPT_PKS4_S7_S7_flPfS8_Pj)
        .other          _ZN13group_norm_v214gn_cuda_kernelI6__halfLi320ELi1ELi16ELi20ELi1024ELb1ELi64ELi320ELi320ELi4ELb1ELi9ELb0ELb0ENS_16CompileConditionILi900EEEEEvPT_PKS4_S7_S7_flPfS8_Pj,@"STO_CUDA_ENTRY STV_DEFAULT"
_ZN13group_norm_v214gn_cuda_kernelI6__halfLi320ELi1ELi16ELi20ELi1024ELb1ELi64ELi320ELi320ELi4ELb1ELi9ELb0ELb0ENS_16CompileConditionILi900EEEEEvPT_PKS4_S7_S7_flPfS8_Pj:
.text._ZN13group_norm_v214gn_cuda_kernelI6__halfLi320ELi1ELi16ELi20ELi1024ELb1ELi64ELi320ELi320ELi4ELb1ELi9ELb0ELb0ENS_16CompileConditionILi900EEEEEvPT_PKS4_S7_S7_flPfS8_Pj:
        /* <DEDUP_REMOVED lines=11> */
[----:B------:R-:W-:Y:S01]  /*00b0*/  ULDC.64 UR10, c[0x0][0x240] ;  /* 0x00009000000a7ab9 */ /* 0x000fe20000000a00 */
[----:B------:R-:W-:Y:S02]  /*00c0*/  MOV R15, UR8 ;  /* 0x00000008000f7c02 */ /* 0x000fe40008000f00 */
[----:B------:R-:W-:Y:S01]  /*00d0*/  ISETP.EQ.U32.AND P0, PT, RZ, UR10, PT ;  /* 0x0000000aff007c0c */ /* 0x000fe2000bf02070 */
[----:B-1----:R-:W-:Y:S02]  /*00e0*/  ULEA UR6, UR5, UR4, 0x18 ;  /* 0x0000000405067291 */ /* 0x002fe4000f8ec03f */
[----:B------:R-:W-:-:S04]  /*00f0*/  UIADD3 UR4, UR4, 0xc80, URZ ;  /* 0x00000c8004047890 */ /* 0x000fc8000fffe03f */
[----:B------:R-:W-:Y:S01]  /*0100*/  MOV R12, UR6 ;  /* 0x00000006000c7c02 */ /* 0x000fe20008000f00 */
[----:B0-----:R-:W-:Y:S01]  /*0110*/  IMAD.WIDE.U32 R2, R13, -0x33333333, RZ ;  /* 0xcccccccd0d027825 */ /* 0x001fe200078e00ff */
[----:B------:R-:W-:Y:S01]  /*0120*/  SHF.R.U32.HI R5, RZ, 0x2, R13 ;  /* 0x00000002ff057819 */ /* 0x000fe2000001160d */
[----:B------:R-:W-:Y:S01]  /*0130*/  ULDC.64 UR6, c[0x0][0x250] ;  /* 0x0000940000067ab9 */ /* 0x000fe20000000a00 */
[----:B------:R-:W-:Y:S01]  /*0140*/  ULEA UR4, UR5, UR4, 0x18 ;  /* 0x0000000405047291 */ /* 0x000fe2000f8ec03f */
[C---:B--2---:R-:W-:Y:S01]  /*0150*/  LOP3.LUT R0, R8.reuse, 0xf, RZ, 0xc0, !PT ;  /* 0x0000000f08007812 */ /* 0x044fe200078ec0ff */
[----:B------:R-:W-:Y:S01]  /*0160*/  ULEA UR6, UP0, UR8, UR6, 0x2 ;  /* 0x0000000608067291 */ /* 0x000fe2000f80103f */
[----:B------:R-:W-:Y:S02]  /*0170*/  SHF.R.U32.HI R6, RZ, 0x6, R3 ;  /* 0x00000006ff067819 */ /* 0x000fe40000011603 */
[C---:B------:R-:W-:Y:S01]  /*0180*/  SHF.L.U32 R7, R5.reuse, 0x4, RZ ;  /* 0x0000000405077819 */ /* 0x040fe200000006ff */
[----:B------:R-:W-:Y:S01]  /*0190*/  IMAD R5, R5, 0x14, RZ ;  /* 0x0000001405057824 */ /* 0x000fe200078e02ff */
[----:B------:R-:W-:Y:S01]  /*01a0*/  ISETP.NE.AND P1, PT, R8, RZ, PT ;  /* 0x000000ff0800720c */ /* 0x000fe20003f25270 */
[----:B------:R-:W-:Y:S01]  /*01b0*/  IMAD R2, R6, -0x50, R13 ;  /* 0xffffffb006027824 */ /* 0x000fe200078e020d */
[----:B------:R-:W-:Y:S01]  /*01c0*/  LOP3.LUT P2, RZ, R8, 0xf, RZ, 0xc0, !PT ;  /* 0x0000000f08ff7812 */ /* 0x000fe2000784c0ff */
[----:B------:R-:W-:Y:S01]  /*01d0*/  ULEA.HI.X UR7, UR8, UR7, URZ, 0x2, UP0 ;  /* 0x0000000708077291 */ /* 0x000fe200080f143f */
[----:B------:R-:W-:Y:S01]  /*01e0*/  LOP3.LUT R0, R7, 0xfffffff0, R0, 0xe2, !PT ;  /* 0xfffffff007007812 */ /* 0x000fe200078ee200 */
[C---:B------:R-:W-:Y:S01]  /*01f0*/  IMAD R4, R2.reuse, 0x28, R12 ;  /* 0x0000002802047824 */ /* 0x040fe200078e020c */
[C---:B------:R-:W-:Y:S01]  /*0200*/  IADD3 R7, R5.reuse, 0x8, RZ ;  /* 0x0000000805077810 */ /* 0x040fe20007ffe0ff */
[----:B------:R-:W-:Y:S01]  /*0210*/  IMAD.WIDE.U32 R2, R2, -0x33333333, RZ ;  /* 0xcccccccd02027825 */ /* 0x000fe200078e00ff */
[----:B------:R-:W-:-:S02]  /*0220*/  IADD3 R8, R5, 0xc, RZ ;  /* 0x0000000c05087810 */ /* 0x000fc40007ffe0ff */
[----:B------:R-:W-:Y:S02]  /*0230*/  LEA R2, R6, R4, 0x3 ;  /* 0x0000000406027211 */ /* 0x000fe400078e18ff */
[C---:B------:R-:W-:Y:S02]  /*0240*/  IADD3 R6, R5.reuse, 0x4, RZ ;  /* 0x0000000405067810 */ /* 0x040fe40007ffe0ff */
[----:B------:R-:W-:Y:S02]  /*0250*/  IADD3 R10, R5, 0x10, RZ ;  /* 0x00000010050a7810 */ /* 0x000fe40007ffe0ff */
[----:B------:R-:W-:Y:S02]  /*0260*/  SHF.R.U32.HI R4, RZ, 0x2, R5 ;  /* 0x00000002ff047819 */ /* 0x000fe40000011605 */
[----:B------:R-:W-:Y:S02]  /*0270*/  SHF.R.U32.HI R6, RZ, 0x2, R6 ;  /* 0x00000002ff067819 */ /* 0x000fe40000011606 */
[----:B------:R-:W-:Y:S01]  /*0280*/  SHF.R.U32.HI R7, RZ, 0x2, R7 ;  /* 0x00000002ff077819 */ /* 0x000fe20000011607 */
[----:B------:R-:W-:Y:S01]  /*0290*/  IMAD R4, R4, 0x28, R12 ;  /* 0x0000002804047824 */ /* 0x000fe200078e020c */
[----:B------:R-:W-:Y:S01]  /*02a0*/  SHF.R.U32.HI R5, RZ, 0x2, R8 ;  /* 0x00000002ff057819 */ /* 0x000fe20000011608 */
[----:B------:R-:W-:Y:S01]  /*02b0*/  IMAD R6, R6, 0x28, R12 ;  /* 0x0000002806067824 */ /* 0x000fe200078e020c */
[----:B------:R-:W-:Y:S01]  /*02c0*/  SHF.R.U32.HI R11, RZ, 0x2, R10 ;  /* 0x00000002ff0b7819 */ /* 0x000fe2000001160a */
[--C-:B------:R-:W-:Y:S01]  /*02d0*/  IMAD R8, R7, 0x28, R12.reuse ;  /* 0x0000002807087824 */ /* 0x100fe200078e020c */
[----:B------:R-:W-:Y:S01]  /*02e0*/  SHF.L.U32 R9, R3, 0x1, RZ ;  /* 0x0000000103097819 */ /* 0x000fe200000006ff */
[--C-:B------:R-:W-:Y:S01]  /*02f0*/  IMAD R10, R5, 0x28, R12.reuse ;  /* 0x00000028050a7824 */ /* 0x100fe200078e020c */
[----:B------:R-:W-:Y:S01]  /*0300*/  SHF.L.U32 R3, R13, 0x3, RZ ;  /* 0x000000030d037819 */ /* 0x000fe200000006ff */
[----:B------:R-:W-:Y:S01]  /*0310*/  IMAD R12, R11, 0x28, R12 ;  /* 0x000000280b0c7824 */ /* 0x000fe200078e020c */
[----:B------:R-:W-:-:S02]  /*0320*/  ISETP.GT.U32.OR P2, PT, R13, 0xf, P2 ;  /* 0x0000000f0d00780c */ /* 0x000fc40001744470 */
[----:B------:R-:W-:Y:S02]  /*0330*/  LOP3.LUT R11, R3, 0x18, RZ, 0xc0, !PT ;  /* 0x00000018030b7812 */ /* 0x000fe400078ec0ff */
[----:B------:R-:W-:Y:S02]  /*0340*/  ISETP.EQ.OR.EX P0, PT, RZ, UR11, P2, P0 ;  /* 0x0000000bff007c0c */ /* 0x000fe40009702700 */
[C---:B------:R-:W-:Y:S02]  /*0350*/  IADD3 R5, R11.reuse, R6, RZ ;  /* 0x000000060b057210 */ /* 0x040fe40007ffe0ff */
[C---:B------:R-:W-:Y:S02]  /*0360*/  IADD3 R6, R11.reuse, R8, RZ ;  /* 0x000000080b067210 */ /* 0x040fe40007ffe0ff */
[----:B------:R-:W-:Y:S02]  /*0370*/  IADD3 R8, R11, R12, RZ ;  /* 0x0000000c0b087210 */ /* 0x000fe40007ffe0ff */
[----:B------:R-:W-:-:S02]  /*0380*/  SHF.R.U32.HI R12, RZ, 0x1, R13 ;  /* 0x00000001ff0c7819 */ /* 0x000fc4000001160d */
[----:B------:R-:W-:Y:S02]  /*0390*/  IADD3 R4, R4, R11, RZ ;  /* 0x0000000b04047210 */ /* 0x000fe40007ffe0ff */
[----:B------:R-:W-:Y:S02]  /*03a0*/  IADD3 R7, R11, R10, RZ ;  /* 0x0000000a0b077210 */ /* 0x000fe40007ffe0ff */
[----:B------:R-:W-:Y:S02]  /*03b0*/  CS2R R10, SRZ ;  /* 0x00000000000a7805 */ /* 0x000fe4000001ff00 */
[----:B------:R-:W-:Y:S02]  /*03c0*/  SHF.R.S32.HI R13, RZ, 0x1f, R13 ;  /* 0x0000001fff0d7819 */ /* 0x000fe4000001140d */
[----:B------:R-:W-:Y:S02]  /*03d0*/  LOP3.LUT R12, R12, 0x7ffffff8, RZ, 0xc0, !PT ;  /* 0x7ffffff80c0c7812 */ /* 0x000fe400078ec0ff */
[----:B------:R-:W-:-:S02]  /*03e0*/  SEL R14, R14, 0x7ffffff1, P1 ;  /* 0x7ffffff10e0e7807 */ /* 0x000fc40000800000 */
[----:B------:R-:W-:Y:S02]  /*03f0*/  LOP3.LUT R9, R9, 0xfffffff8, RZ, 0xc0, !PT ;  /* 0xfffffff809097812 */ /* 0x000fe400078ec0ff */
[----:B------:R-:W-:Y:S02]  /*0400*/  MOV R90, UR6 ;  /* 0x00000006005a7c02 */ /* 0x000fe40008000f00 */
[----:B------:R-:W-:Y:S01]  /*0410*/  MOV R91, UR7 ;  /* 0x00000007005b7c02 */ /* 0x000fe20008000f00 */
[----:B------:R-:W-:-:S06]  /*0420*/  ULDC.64 UR6, c[0x0][0x208] ;  /* 0x0000820000067ab9 */ /* 0x000fcc0000000a00 */
.L_x_3812:
[----:B0-----:R-:W0:Y:S01]  /*0430*/  S2R R48, SR_TID.X ;  /* 0x0000000000307919 */ /* 0x001e220000002100 */
[----:B------:R-:W1:Y:S01]  /*0440*/  S2UR UR5, SR_CTAID.X ;  /* 0x00000000000579c3 */ /* 0x000e620000002500 */
[----:B------:R-:W-:Y:S01]  /*0450*/  MOV R55, RZ ;  /* 0x000000ff00377202 */ /* 0x000fe20000000f00 */
[----:B------:R-:W-:Y:S01]  /*0460*/  IMAD R27, R10, 0x50000, RZ ;  /* 0x000500000a1b7824 */ /* 0x000fe200078e02ff */
        /* <DEDUP_REMOVED lines=109> */
[----:B------:R-:W-:-:S04]  /*0b40*/  IADD3 R92, P1, R94, UR10, RZ ;  /* 0x0000000a5e5c7c10 */ /* 0x000fc8000ff3e0ff */
[----:B------:R-:W-:Y:S01]  /*0b50*/  IADD3.X R93, R54, UR11, RZ, P1, !PT ;  /* 0x0000000b365d7c10 */ /* 0x000fe20008ffe4ff */
[----:B------:R-:W-:Y:S02]  /*0b60*/  ULDC.64 UR10, c[0x0][0x228] ;  /* 0x00008a00000a7ab9 */ /* 0x000fe40000000a00 */
[----:B------:R-:W-:-:S03]  /*0b70*/  IADD3 R94, P1, R94, UR10, RZ ;  /* 0x0000000a5e5e7c10 */ /* 0x000fc6000ff3e0ff */
[----:B------:R-:W5:Y:S01]  /*0b80*/  LDG.E.64.CONSTANT R92, desc[UR6][R92.64] ;  /* 0x000000065c5c7981 */ /* 0x000f62000c1e9b00 */
[----:B------:R-:W-:-:S06]  /*0b90*/  IADD3.X R95, R54, UR11, RZ, P1, !PT ;  /* 0x0000000b365f7c10 */ /* 0x000fcc0008ffe4ff */
[----:B------:R-:W5:Y:S01]  /*0ba0*/  LDG.E.64.CONSTANT R94, desc[UR6][R94.64] ;  /* 0x000000065e5e7981 */ /* 0x000f62000c1e9b00 */
[--C-:B--2---:R-:W-:Y:S02]  /*0bb0*/  HADD2.F32 R66, -RZ, R116.reuse.H0_H0 ;  /* 0x20000074ff427230 */ /* 0x104fe40000004100 */
[----:B------:R-:W-:Y:S02]  /*0bc0*/  HADD2.F32 R68, -RZ, R116.H1_H1 ;  /* 0x30000074ff447230 */ /* 0x000fe40000004100 */
        /* <DEDUP_REMOVED lines=212> */
[C---:B------:R-:W-:Y:S01]  /*1910*/  LOP3.LUT P1, RZ, R48.reuse, 0xffffffc3, RZ, 0xc0, !PT ;  /* 0xffffffc330ff7812 */ /* 0x040fe2000782c0ff */
[----:B------:R-:W-:Y:S01]  /*1920*/  BSSY B0, `(.L_x_3806) ;  /* 0x0000010000007945 */ /* 0x000fe20003800000 */
[----:B------:R-:W-:Y:S01]  /*1930*/  ISETP.NE.AND P2, PT, R48, RZ, PT ;  /* 0x000000ff3000720c */ /* 0x000fe20003f45270 */
[----:B0-----:R-:W-:Y:S01]  /*1940*/  FADD.FTZ R98, R99, R70 ;  /* 0x0000004663627221 */ /* 0x001fe20000010000 */
[----:B-1----:R-:W-:-:S04]  /*1950*/  FADD.FTZ R76, R101, R74 ;  /* 0x0000004a654c7221 */ /* 0x002fc80000010000 */
[----:B------:R0:W1:Y:S04]  /*1960*/  SHFL.BFLY PT, R105, R98, 0x1, 0x1f ;  /* 0x0c201f0062697f89 */ /* 0x00006800000e0000 */
[----:B------:R0:W2:Y:S01]  /*1970*/  SHFL.BFLY PT, R107, R76, 0x1, 0x1f ;  /* 0x0c201f004c6b7f89 */ /* 0x0000a200000e0000 */
        /* <DEDUP_REMOVED lines=10> */
.L_x_3807:
[----:B------:R-:W-:Y:S05]  /*1a20*/  BSYNC B0 ;  /* 0x0000000000007941 */ /* 0x000fea0003800000 */
.L_x_3806:
        /* <DEDUP_REMOVED lines=17> */
.L_x_3809:
[----:B------:R-:W3:Y:S04]  /*1b40*/  LD.E.STRONG.GPU R99, desc[UR6][R90.64] ;  /* 0x000000065a637980 */ /* 0x000ee8000c10f900 */
[----:B---3--:R-:W-:Y:S01]  /*1b50*/  CCTL.IVALL ;  /* 0x00000000ff00798f */ /* 0x008fe20002000000 */
[----:B------:R-:W-:Y:S05]  /*1b60*/  YIELD ;  /* 0x0000000000007946 */ /* 0x000fea0003800000 */
[----:B------:R-:W-:-:S04]  /*1b70*/  LOP3.LUT R99, R99, R70, RZ, 0x3c, !PT ;  /* 0x0000004663637212 */ /* 0x000fc800078e3cff */
[----:B------:R-:W-:-:S13]  /*1b80*/  ISETP.GT.AND P1, PT, R99, -0x1, PT ;  /* 0xffffffff6300780c */ /* 0x000fda0003f24270 */
[----:B------:R-:W-:Y:S05]  /*1b90*/  @P1 BRA `(.L_x_3809) ;  /* 0xfffffffc00e81947 */ /* 0x000fea000383ffff */
.L_x_3808:
[----:B------:R-:W-:Y:S01]  /*1ba0*/  ISETP.GT.U32.AND P1, PT, R48, 0xff, PT ;  /* 0x000000ff3000780c */ /* 0x000fe20003f24070 */
[----:B------:R-:W-:Y:S05]  /*1bb0*/  WARPSYNC.ALL ;  /* 0x0000000000007948 */ /* 0x000fea0003800000 */
[----:B------:R-:W-:Y:S01]  /*1bc0*/  BAR.SYNC.DEFER_BLOCKING 0x0 ;  /* 0x0000000000007b1d */ /* 0x000fe20000010000 */
[----:B------:R-:W-:Y:S01]  /*1bd0*/  HFMA2.MMA R74, -RZ, RZ, 0, 0 ;  /* 0x00000000ff4a7435 */ /* 0x000fe200000001ff */
[----:B------:R-:W-:-:S04]  /*1be0*/  MOV R70, RZ ;  /* 0x000000ff00467202 */ /* 0x000fc80000000f00 */
[----:B------:R-:W-:Y:S04]  /*1bf0*/  BSSY B0, `(.L_x_3810) ;  /* 0x000000e000007945 */ /* 0x000fe80003800000 */
[----:B------:R-:W-:Y:S05]  /*1c00*/  @P1 BRA `(.L_x_3811) ;  /* 0x0000000000301947 */ /* 0x000fea0003800000 */
[----:B------:R-:W4:Y:S01]  /*1c10*/  LDC R70, c[0x0][0x10] ;  /* 0x00000400ff467b82 */ /* 0x000f220000000800 */
[C---:B---3--:R-:W-:Y:S02]  /*1c20*/  LOP3.LUT R101, R48.reuse, 0x7ffffff0, RZ, 0xc0, !PT ;  /* 0x7ffffff030657812 */ /* 0x048fe400078ec0ff */
[----:B------:R-:W-:-:S05]  /*1c30*/  LOP3.LUT R103, R48, 0xf, RZ, 0xc0, !PT ;  /* 0x0000000f30677812 */ /* 0x000fca00078ec0ff */
[----:B0-----:R-:W0:Y:S01]  /*1c40*/  LDC.64 R98, c[0x0][0x248] ;  /* 0x00009200ff627b82 */ /* 0x001e220000000a00 */
[----:B----4-:R-:W-:-:S05]  /*1c50*/  IMAD R70, R70, R11, UR8 ;  /* 0x0000000846467e24 */ /* 0x010fca000f8e020b */
[----:B------:R-:W-:-:S04]  /*1c60*/  LEA R70, R70, R101, 0x8 ;  /* 0x0000006546467211 */ /* 0x000fc800078e40ff */
[----:B------:R-:W-:-:S04]  /*1c70*/  IADD3 R70, R70, R103, RZ ;  /* 0x0000006746467210 */ /* 0x000fc80007ffe0ff */
[----:B------:R-:W-:-:S05]  /*1c80*/  SHF.L.U32 R101, R70, 0x1, RZ ;  /* 0x0000000146657819 */ /* 0x000fca00000006ff */
[----:B0-----:R-:W-:-:S06]  /*1c90*/  IMAD.WIDE.U32 R98, R101, 0x4, R98 ;  /* 0x0000000465627825 */ /* 0x001fcc00078e0062 */
[----:B------:R-:W3:Y:S02]  /*1ca0*/  LDG.E.64 R98, desc[UR6][R98.64] ;  /* 0x0000000662627981 */ /* 0x000ee4000c1e1b00 */
[----:B---3--:R-:W-:Y:S01]  /*1cb0*/  FADD.FTZ R74, RZ, R98 ;  /* 0x00000062ff4a7221 */ /* 0x008fe20000010000 */
[----:B------:R-:W-:-:S07]  /*1cc0*/  FADD.FTZ R70, RZ, R99 ;  /* 0x00000063ff467221 */ /* 0x000fce0000010000 */
.L_x_3811:
[----:B------:R-:W-:Y:S05]  /*1cd0*/  BSYNC B0 ;  /* 0x0000000000007941 */ /* 0x000fea0003800000 */
.L_x_3810:
[----:B---3--:R-:W3:Y:S01]  /*1ce0*/  SHFL.BFLY PT, R99, R74, 0x8, 0x1f ;  /* 0x0d001f004a637f89 */ /* 0x008ee200000e0000 */
[----:B------:R-:W-:Y:S01]  /*1cf0*/  LOP3.LUT P1, RZ, R48, 0xffffff0f, RZ, 0xc0, !PT ;  /* 0xffffff0f30ff7812 */ /* 0x000fe2000782c0ff */
[----:B------:R-:W-:Y:S01]  /*1d00*/  ULDC UR5, c[0x0][0x230] ;  /* 0x00008c0000057ab9 */ /* 0x000fe20000000800 */
[----:B-----5:R-:W-:Y:S01]  /*1d10*/  HADD2.F32 R86, -RZ, R95.H1_H1 ;  /* 0x3000005fff567230 */ /* 0x020fe20000004100 */
[----:B------:R-:W4:Y:S01]  /*1d20*/  SHFL.BFLY PT, R101, R70, 0x8, 0x1f ;  /* 0x0d001f0046657f89 */ /* 0x000f2200000e0000 */
[----:B------:R-:W-:Y:S01]  /*1d30*/  ULDC.64 UR10, c[0x0][0x210] ;  /* 0x00008400000a7ab9 */ /* 0x000fe20000000a00 */
[----:B------:R-:W-:Y:S01]  /*1d40*/  LOP3.LUT R11, R11, 0x1, RZ, 0x3c, !PT ;  /* 0x000000010b0b7812 */ /* 0x000fe200078e3cff */
[----:B---3--:R-:W-:Y:S01]  /*1d50*/  FADD.FTZ R99, R99, R74 ;  /* 0x0000004a63637221 */ /* 0x008fe20000010000 */
[----:B----4-:R-:W-:-:S04]  /*1d60*/  FADD.FTZ R101, R101, R70 ;  /* 0x0000004665657221 */ /* 0x010fc80000010000 */
[----:B0-----:R-:W0:Y:S04]  /*1d70*/  SHFL.BFLY PT, R76, R99, 0x4, 0x1f ;  /* 0x0c801f00634c7f89 */ /* 0x001e2800000e0000 */
[----:B------:R-:W3:Y:S01]  /*1d80*/  SHFL.BFLY PT, R78, R101, 0x4, 0x1f ;  /* 0x0c801f00654e7f89 */ /* 0x000ee200000e0000 */
[----:B0-----:R-:W-:Y:S01]  /*1d90*/  FADD.FTZ R76, R99, R76 ;  /* 0x0000004c634c7221 */ /* 0x001fe20000010000 */
[----:B---3--:R-:W-:-:S04]  /*1da0*/  FADD.FTZ R78, R101, R78 ;  /* 0x0000004e654e7221 */ /* 0x008fc80000010000 */
[----:B------:R-:W0:Y:S04]  /*1db0*/  SHFL.BFLY PT, R103, R76, 0x2, 0x1f ;  /* 0x0c401f004c677f89 */ /* 0x000e2800000e0000 */
[----:B-1----:R-:W1:Y:S01]  /*1dc0*/  SHFL.BFLY PT, R105, R78, 0x2, 0x1f ;  /* 0x0c401f004e697f89 */ /* 0x002e6200000e0000 */
[----:B0-----:R-:W-:Y:S01]  /*1dd0*/  FADD.FTZ R103, R76, R103 ;  /* 0x000000674c677221 */ /* 0x001fe20000010000 */
[----:B-1----:R-:W-:-:S04]  /*1de0*/  FADD.FTZ R105, R78, R105 ;  /* 0x000000694e697221 */ /* 0x002fc80000010000 */
[----:B------:R-:W0:Y:S04]  /*1df0*/  SHFL.BFLY PT, R98, R103, 0x1, 0x1f ;  /* 0x0c201f0067627f89 */ /* 0x000e2800000e0000 */
[----:B------:R-:W1:Y:S01]  /*1e00*/  SHFL.BFLY PT, R70, R105, 0x1, 0x1f ;  /* 0x0c201f0069467f89 */ /* 0x000e6200000e0000 */
[----:B0-----:R-:W-:-:S04]  /*1e10*/  @!P1 FADD.FTZ R98, R103, R98 ;  /* 0x0000006267629221 */ /* 0x001fc80000010000 */
[----:B------:R-:W-:Y:S01]  /*1e20*/  @!P1 FMUL.FTZ R98, R98, 4.8828125727595761418e-05 ;  /* 0x384ccccd62629820 */ /* 0x000fe20000410000 */
[----:B-1----:R-:W-:-:S03]  /*1e30*/  @!P1 FADD.FTZ R99, R105, R70 ;  /* 0x0000004669639221 */ /* 0x002fc60000010000 */
[----:B------:R-:W-:-:S04]  /*1e40*/  @!P1 FMUL.FTZ R70, R98, R98 ;  /* 0x0000006262469220 */ /* 0x000fc80000410000 */
[----:B------:R-:W-:-:S05]  /*1e50*/  @!P1 FFMA.FTZ R99, R99, 4.8828125727595761418e-05, -R70 ;  /* 0x384ccccd63639823 */ /* 0x000fca0000010846 */
[----:B------:R-:W-:-:S05]  /*1e60*/  @!P1 FMNMX.FTZ R99, RZ, R99, !PT ;  /* 0x00000063ff639209 */ /* 0x000fca0007810000 */
[----:B------:R0:W-:Y:S01]  /*1e70*/  @!P1 STS.64 [R12+UR4], R98 ;  /* 0x000000620c009988 */ /* 0x0001e20008000a04 */
[----:B------:R-:W-:Y:S01]  /*1e80*/  BAR.SYNC.DEFER_BLOCKING 0x0 ;  /* 0x0000000000007b1d */ /* 0x000fe20000010000 */
[----:B------:R-:W-:-:S04]  /*1e90*/  @!P0 LEA R118, P1, R15, R48, 0x4 ;  /* 0x000000300f768211 */ /* 0x000fc800078220ff */
[----:B------:R-:W-:Y:S01]  /*1ea0*/  @!P0 LEA.HI.X R120, R15, R13, R10, 0x4, P1 ;  /* 0x0000000d0f788211 */ /* 0x000fe200008f240a */
[----:B0-----:R-:W-:Y:S01]  /*1eb0*/  HADD2.F32 R99, -RZ, R94.H1_H1 ;  /* 0x3000005eff637230 */ /* 0x001fe20000004100 */
[----:B------:R-:W0:Y:S02]  /*1ec0*/  LDS.64 R100, [R9+UR4] ;  /* 0x0000000409647984 */ /* 0x000e240008000a00 */
[----:B0-----:R-:W-:Y:S01]  /*1ed0*/  FADD.FTZ R70, R101, UR5 ;  /* 0x0000000565467e21 */ /* 0x001fe20008010000 */
[--C-:B------:R-:W-:Y:S01]  /*1ee0*/  FADD.FTZ R83, R83, -R100.reuse ;  /* 0x8000006453537221 */ /* 0x100fe20000010000 */
[--C-:B------:R-:W-:Y:S02]  /*1ef0*/  HADD2.F32 R101, -RZ, R92.reuse.H0_H0 ;  /* 0x2000005cff657230 */ /* 0x100fe40000004100 */
[--C-:B------:R-:W-:Y:S01]  /*1f00*/  FADD.FTZ R103, R66, -R100.reuse ;  /* 0x8000006442677221 */ /* 0x100fe20000010000 */
[----:B------:R-:W-:Y:S02]  /*1f10*/  HADD2.F32 R92, -RZ, R92.H1_H1 ;  /* 0x3000005cff5c7230 */ /* 0x000fe40000004100 */
[----:B------:R-:W-:Y:S01]  /*1f20*/  FADD.FTZ R105, R68, -R100 ;  /* 0x8000006444697221 */ /* 0x000fe20000010000 */
[----:B------:R-:W0:Y:S01]  /*1f30*/  MUFU.RSQ R70, R70 ;  /* 0x0000004600467308 */ /* 0x000e220000001400 */
[----:B------:R-:W-:-:S02]  /*1f40*/  HADD2.F32 R66, -RZ, R94.H0_H0 ;  /* 0x2000005eff427230 */ /* 0x000fc40000004100 */
[--C-:B------:R-:W-:Y:S01]  /*1f50*/  FADD.FTZ R85, R85, -R100.reuse ;  /* 0x8000006455557221 */ /* 0x100fe20000010000 */
[--C-:B--2---:R-:W-:Y:S01]  /*1f60*/  FADD.FTZ R107, R87, -R100.reuse ;  /* 0x80000064576b7221 */ /* 0x104fe20000010000 */
        /* <DEDUP_REMOVED lines=13> */
[C---:B0-----:R-:W-:Y:S01]  /*2040*/  FMUL.FTZ R83, R70.reuse, R83 ;  /* 0x0000005346537220 */ /* 0x041fe20000410000 */
[----:B------:R-:W-:Y:S01]  /*2050*/  FMUL.FTZ R103, R103, R70 ;  /* 0x0000004667677220 */ /* 0x000fe20000410000 */
[----:B------:R-:W-:Y:S01]  /*2060*/  FMUL.FTZ R74, R70, R105 ;  /* 0x00000069464a7220 */ /* 0x000fe20000410000 */
[----:B------:R-:W-:Y:S01]  /*2070*/  FADD.FTZ R105, R72, -R100 ;  /* 0x8000006448697221 */ /* 0x000fe20000010000 */
[--C-:B------:R-:W-:Y:S01]  /*2080*/  FFMA.FTZ R98, R92, R83, R99.reuse ;  /* 0x000000535c627223 */ /* 0x100fe20000010063 */
[----:B------:R-:W-:Y:S01]  /*2090*/  FFMA.FTZ R68, R103, R101, R66 ;  /* 0x0000006567447223 */ /* 0x000fe20000010042 */
[----:B------:R-:W0:Y:S01]  /*20a0*/  @!P0 LDC.64 R82, c[0x0][0x240] ;  /* 0x00009000ff528b82 */ /* 0x000e220000000a00 */
[----:B------:R-:W-:Y:S01]  /*20b0*/  FFMA.FTZ R72, R74, R92, R99 ;  /* 0x0000005c4a487223 */ /* 0x000fe20000010063 */
[----:B------:R-:W-:-:S02]  /*20c0*/  HADD2.F32 R103, -RZ, R93.H0_H0 ;  /* 0x2000005dff677230 */ /* 0x000fc40000004100 */
[C---:B------:R-:W-:Y:S01]  /*20d0*/  FMUL.FTZ R105, R70.reuse, R105 ;  /* 0x0000006946697220 */ /* 0x040fe20000410000 */
[----:B------:R-:W-:Y:S02]  /*20e0*/  HADD2.F32 R74, -RZ, R95.H0_H0 ;  /* 0x2000005fff4a7230 */ /* 0x000fe40000004100 */
[C---:B------:R-:W-:Y:S01]  /*20f0*/  FMUL.FTZ R85, R70.reuse, R85 ;  /* 0x0000005546557220 */ /* 0x040fe20000410000 */
[C---:B------:R-:W-:Y:S01]  /*2100*/  FMUL.FTZ R104, R70.reuse, R107 ;  /* 0x0000006b46687220 */ /* 0x040fe20000410000 */
[----:B------:R-:W-:Y:S01]  /*2110*/  FADD.FTZ R107, R63, -R100 ;  /* 0x800000643f6b7221 */ /* 0x000fe20000010000 */
[----:B------:R-:W-:Y:S02]  /*2120*/  HADD2.F32 R93, -RZ, R93.H1_H1 ;  /* 0x3000005dff5d7230 */ /* 0x000fe40000004100 */
[--C-:B------:R-:W-:Y:S01]  /*2130*/  FFMA.FTZ R80, R105, R103, R74.reuse ;  /* 0x0000006769507223 */ /* 0x100fe2000001004a */
[----:B------:R-:W-:Y:S01]  /*2140*/  FMUL.FTZ R117, R70, R117 ;  /* 0x0000007546757220 */ /* 0x000fe20000410000 */
[----:B------:R-:W-:Y:S01]  /*2150*/  FFMA.FTZ R102, R103, R85, R74 ;  /* 0x0000005567667223 */ /* 0x000fe2000001004a */
[----:B------:R-:W-:Y:S01]  /*2160*/  FMUL.FTZ R105, R98, -1.4426950216293334961 ;  /* 0xbfb8aa3b62697820 */ /* 0x000fe20000410000 */
[----:B------:R-:W-:Y:S01]  /*2170*/  FMUL.FTZ R108, R70, R107 ;  /* 0x0000006b466c7220 */ /* 0x000fe20000410000 */
[----:B------:R-:W-:Y:S01]  /*2180*/  FADD.FTZ R95, R89, -R100 ;  /* 0x80000064595f7221 */ /* 0x000fe20000010000 */
[----:B------:R-:W-:Y:S01]  /*2190*/  FFMA.FTZ R89, R117, R93, R86 ;  /* 0x0000005d75597223 */ /* 0x000fe20000010056 */
[----:B------:R-:W-:Y:S01]  /*21a0*/  FMUL.FTZ R106, R102, -1.4426950216293334961 ;  /* 0xbfb8aa3b666a7820 */ /* 0x000fe20000410000 */
[----:B------:R1:W-:Y:S01]  /*21b0*/  MUFU.EX2 R87, R105 ;  /* 0x0000006900577308 */ /* 0x0003e20000000800 */
[----:B------:R-:W-:Y:S01]  /*21c0*/  FMUL.FTZ R109, R70, R109 ;  /* 0x0000006d466d7220 */ /* 0x000fe20000410000 */
[----:B------:R-:W-:Y:S01]  /*21d0*/  FADD.FTZ R117, R21, -R100 ;  /* 0x8000006415757221 */ /* 0x000fe20000010000 */
[----:B------:R-:W-:Y:S01]  /*21e0*/  FFMA.FTZ R104, R93, R104, R86 ;  /* 0x000000685d687223 */ /* 0x000fe20000010056 */
[----:B------:R-:W-:Y:S01]  /*21f0*/  FMUL.FTZ R88, R80, -1.4426950216293334961 ;  /* 0xbfb8aa3b50587820 */ /* 0x000fe20000410000 */
[--C-:B------:R-:W-:Y:S01]  /*2200*/  FFMA.FTZ R48, R92, R109, R99.reuse ;  /* 0x0000006d5c307223 */ /* 0x100fe20000010063 */
[----:B------:R-:W-:Y:S01]  /*2210*/  FADD.FTZ R109, R61, -R100 ;  /* 0x800000643d6d7221 */ /* 0x000fe20000010000 */
[----:B------:R-:W-:Y:S01]  /*2220*/  FMUL.FTZ R107, R104, -1.4426950216293334961 ;  /* 0xbfb8aa3b686b7820 */ /* 0x000fe20000410000 */
[----:B------:R2:W-:Y:S01]  /*2230*/  MUFU.EX2 R63, R106 ;  /* 0x0000006a003f7308 */ /* 0x0005e20000000800 */
[----:B-1----:R-:W-:Y:S01]  /*2240*/  FFMA.FTZ R105, R101, R108, R66 ;  /* 0x0000006c65697223 */ /* 0x002fe20000010042 */
[----:B0-----:R-:W-:Y:S01]  /*2250*/  @!P0 LEA R108, P1, R118, R82, 0x3 ;  /* 0x00000052766c8211 */ /* 0x001fe200078218ff */
[----:B------:R-:W0:Y:S01]  /*2260*/  @!P0 LDS.64 R84, [R3+UR4] ;  /* 0x0000000403548984 */ /* 0x000e220008000a00 */
[C---:B------:R-:W-:Y:S01]  /*2270*/  FMUL.FTZ R122, R70.reuse, R122 ;  /* 0x0000007a467a7220 */ /* 0x040fe20000410000 */
[----:B------:R-:W-:Y:S01]  /*2280*/  FMUL.FTZ R116, R105, -1.4426950216293334961 ;  /* 0xbfb8aa3b69747820 */ /* 0x000fe20000410000 */
[C---:B------:R-:W-:Y:S01]  /*2290*/  FMUL.FTZ R77, R70.reuse, R77 ;  /* 0x0000004d464d7220 */ /* 0x040fe20000410000 */
[C---:B------:R-:W-:Y:S01]  /*22a0*/  FMUL.FTZ R153, R70.reuse, R153 ;  /* 0x0000009946997220 */ /* 0x040fe20000410000 */
[----:B------:R1:W-:Y:S01]  /*22b0*/  MUFU.EX2 R65, R107 ;  /* 0x0000006b00417308 */ /* 0x0003e20000000800 */
[----:B--2---:R-:W-:Y:S01]  /*22c0*/  FMUL.FTZ R106, R70, R117 ;  /* 0x00000075466a7220 */ /* 0x004fe20000410000 */
[----:B------:R-:W-:Y:S01]  /*22d0*/  FMUL.FTZ R117, R48, -1.4426950216293334961 ;  /* 0xbfb8aa3b30757820 */ /* 0x000fe20000410000 */
[C---:B------:R-:W-:Y:S01]  /*22e0*/  FMUL.FTZ R94, R70.reuse, R95 ;  /* 0x0000005f465e7220 */ /* 0x040fe20000410000 */
[----:B------:R-:W-:Y:S01]  /*22f0*/  FMUL.FTZ R95, R89, -1.4426950216293334961 ;  /* 0xbfb8aa3b595f7820 */ /* 0x000fe20000410000 */
[----:B------:R-:W-:Y:S01]  /*2300*/  FFMA.FTZ R82, R103, R106, R74 ;  /* 0x0000006a67527223 */ /* 0x000fe2000001004a */
[----:B------:R-:W-:Y:S01]  /*2310*/  FMUL.FTZ R106, R70, R109 ;  /* 0x0000006d466a7220 */ /* 0x000fe20000410000 */
[----:B------:R-:W-:Y:S01]  /*2320*/  @!P0 LEA.HI.X R109, R118, R83, R120, 0x3, P1 ;  /* 0x00000053766d8211 */ /* 0x000fe200008f1c78 */
[----:B------:R2:W-:Y:S01]  /*2330*/  MUFU.EX2 R21, R116 ;  /* 0x0000007400157308 */ /* 0x0005e20000000800 */
[----:B-1----:R-:W-:Y:S01]  /*2340*/  FMUL.FTZ R107, R82, -1.4426950216293334961 ;  /* 0xbfb8aa3b526b7820 */ /* 0x002fe20000410000 */
[----:B------:R-:W-:Y:S01]  /*2350*/  FFMA.FTZ R83, R93, R106, R86 ;  /* 0x0000006a5d537223 */ /* 0x000fe20000010056 */
[--C-:B------:R-:W-:Y:S01]  /*2360*/  FADD.FTZ R118, R59, -R100.reuse ;  /* 0x800000643b767221 */ /* 0x100fe20000010000 */
[----:B------:R-:W-:Y:S01]  /*2370*/  FADD.FTZ R120, R35, -R100 ;  /* 0x8000006423787221 */ /* 0x000fe20000010000 */
[C---:B------:R-:W-:Y:S01]  /*2380*/  FMUL.FTZ R147, R70.reuse, R147 ;  /* 0x0000009346937220 */ /* 0x040fe20000410000 */
[----:B------:R-:W-:Y:S01]  /*2390*/  FFMA.FTZ R94, R101, R94, R66 ;  /* 0x0000005e655e7223 */ /* 0x000fe20000010042 */
[C---:B------:R-:W-:Y:S01]  /*23a0*/  FMUL.FTZ R35, R70.reuse, R118 ;  /* 0x0000007646237220 */ /* 0x040fe20000410000 */
[----:B------:R1:W-:Y:S01]  /*23b0*/  MUFU.EX2 R61, R117 ;  /* 0x00000075003d7308 */ /* 0x0003e20000000800 */
[--C-:B--2---:R-:W-:Y:S01]  /*23c0*/  FADD.FTZ R116, R57, -R100.reuse ;  /* 0x8000006439747221 */ /* 0x104fe20000010000 */
[--C-:B------:R-:W-:Y:S01]  /*23d0*/  FADD.FTZ R118, R51, -R100.reuse ;  /* 0x8000006433767221 */ /* 0x100fe20000010000 */
[----:B------:R-:W-:Y:S01]  /*23e0*/  FMUL.FTZ R51, R70, R120 ;  /* 0x0000007846337220 */ /* 0x000fe20000410000 */
[--C-:B------:R-:W-:Y:S01]  /*23f0*/  FADD.FTZ R120, R58, -R100.reuse ;  /* 0x800000643a787221 */ /* 0x100fe20000010000 */
[----:B------:R-:W-:Y:S01]  /*2400*/  FMUL.FTZ R106, R70, R116 ;  /* 0x00000074466a7220 */ /* 0x000fe20000410000 */
[--C-:B------:R-:W-:Y:S01]  /*2410*/  FFMA.FTZ R58, R92, R122, R99.reuse ;  /* 0x0000007a5c3a7223 */ /* 0x100fe20000010063 */
[----:B------:R-:W-:Y:S01]  /*2420*/  FADD.FTZ R122, R113, -R100 ;  /* 0x80000064717a7221 */ /* 0x000fe20000010000 */
[----:B------:R2:W-:Y:S01]  /*2430*/  MUFU.EX2 R57, R107 ;  /* 0x0000006b00397308 */ /* 0x0005e20000000800 */
[C-C-:B------:R-:W-:Y:S01]  /*2440*/  FFMA.FTZ R106, R101.reuse, R106, R66.reuse ;  /* 0x0000006a656a7223 */ /* 0x140fe20000010042 */
[C---:B------:R-:W-:Y:S01]  /*2450*/  FMUL.FTZ R134, R70.reuse, R120 ;  /* 0x0000007846867220 */ /* 0x040fe20000410000 */
[C-C-:B------:R-:W-:Y:S01]  /*2460*/  FFMA.FTZ R113, R101.reuse, R77, R66.reuse ;  /* 0x0000004d65717223 */ /* 0x140fe20000010042 */
[----:B------:R-:W-:Y:S01]  /*2470*/  FMUL.FTZ R136, R70, R122 ;  /* 0x0000007a46887220 */ /* 0x000fe20000410000 */
[----:B-1----:R-:W-:Y:S01]  /*2480*/  FMUL.FTZ R117, R106, -1.4426950216293334961 ;  /* 0xbfb8aa3b6a757820 */ /* 0x002fe20000410000 */
[----:B------:R-:W-:Y:S01]  /*2490*/  FFMA.FTZ R122, R101, R153, R66 ;  /* 0x00000099657a7223 */ /* 0x000fe20000010042 */
[--C-:B------:R-:W-:Y:S01]  /*24a0*/  FADD.FTZ R153, R123, -R100.reuse ;  /* 0x800000647b997221 */ /* 0x100fe20000010000 */
[----:B------:R-:W1:Y:S01]  /*24b0*/  MUFU.EX2 R88, R88 ;  /* 0x0000005800587308 */ /* 0x000e620000000800 */
[----:B--2---:R-:W-:Y:S01]  /*24c0*/  FADD.FTZ R107, R29, -R100 ;  /* 0x800000641d6b7221 */ /* 0x004fe20000010000 */
[----:B------:R-:W-:Y:S01]  /*24d0*/  FFMA.FTZ R51, R103, R51, R74 ;  /* 0x0000003367337223 */ /* 0x000fe2000001004a */
[----:B------:R-:W-:Y:S01]  /*24e0*/  FMUL.FTZ R142, R70, R153 ;  /* 0x00000099468e7220 */ /* 0x000fe20000410000 */
[----:B------:R-:W-:Y:S01]  /*24f0*/  FADD.FTZ R153, R56, -R100 ;  /* 0x8000006438997221 */ /* 0x000fe20000010000 */
[----:B0-----:R0:W-:Y:S01]  /*2500*/  @!P0 STG.E.64 desc[UR6][R108.64], R84 ;  /* 0x000000546c008986 */ /* 0x0011e2000c101b06 */
[----:B------:R-:W-:Y:S01]  /*2510*/  FMUL.FTZ R116, R83, -1.4426950216293334961 ;  /* 0xbfb8aa3b53747820 */ /* 0x000fe20000410000 */
[C---:B------:R-:W-:Y:S01]  /*2520*/  FMUL.FTZ R161, R70.reuse, R161 ;  /* 0x000000a146a17220 */ /* 0x040fe20000410000 */
[----:B------:R2:W-:Y:S01]  /*2530*/  MUFU.EX2 R29, R117 ;  /* 0x00000075001d7308 */ /* 0x0005e20000000800 */
[C---:B------:R-:W-:Y:S01]  /*2540*/  FMUL.FTZ R97, R70.reuse, R97 ;  /* 0x0000006146617220 */ /* 0x040fe20000410000 */
[C---:B------:R-:W-:Y:S01]  /*2550*/  FMUL.FTZ R131, R70.reuse, R131 ;  /* 0x0000008346837220 */ /* 0x040fe20000410000 */
[----:B------:R-:W-:Y:S01]  /*2560*/  FMUL.FTZ R137, R70, R137 ;  /* 0x0000008946897220 */ /* 0x000fe20000410000 */
[----:B------:R-:W-:Y:S01]  /*2570*/  FFMA.FTZ R124, R101, R147, R66 ;  /* 0x00000093657c7223 */ /* 0x000fe20000010042 */
[----:B------:R-:W-:Y:S01]  /*2580*/  FMUL.FTZ R96, R94, -1.4426950216293334961 ;  /* 0xbfb8aa3b5e607820 */ /* 0x000fe20000410000 */
[----:B------:R-:W-:Y:S01]  /*2590*/  FADD.FTZ R147, R119, -R100 ;  /* 0x8000006477937221 */ /* 0x000fe20000010000 */
[----:B------:R-:W-:Y:S01]  /*25a0*/  FFMA.FTZ R120, R101, R161, R66 ;  /* 0x000000a165787223 */ /* 0x000fe20000010042 */
[----:B------:R-:W3:Y:S01]  /*25b0*/  MUFU.EX2 R95, R95 ;  /* 0x0000005f005f7308 */ /* 0x000ee20000000800 */
[--C-:B--2---:R-:W-:Y:S01]  /*25c0*/  FADD.FTZ R117, R27, -R100.reuse ;  /* 0x800000641b757221 */ /* 0x104fe20000010000 */
[----:B-1----:R-:W-:Y:S01]  /*25d0*/  FADD.FTZ R88, R88, 1 ;  /* 0x3f80000058587421 */ /* 0x002fe20000010000 */
[--C-:B0-----:R-:W-:Y:S01]  /*25e0*/  FADD.FTZ R85, R53, -R100.reuse ;  /* 0x8000006435557221 */ /* 0x101fe20000010000 */
[C---:B------:R-:W-:Y:S01]  /*25f0*/  FMUL.FTZ R53, R70.reuse, R107 ;  /* 0x0000006b46357220 */ /* 0x040fe20000410000 */
[C---:B------:R-:W-:Y:S01]  /*2600*/  FMUL.FTZ R117, R70.reuse, R117 ;  /* 0x0000007546757220 */ /* 0x040fe20000410000 */
[----:B------:R-:W-:Y:S01]  /*2610*/  FMUL.FTZ R84, R51, -1.4426950216293334961 ;  /* 0xbfb8aa3b33547820 */ /* 0x000fe20000410000 */
[----:B------:R-:W-:Y:S01]  /*2620*/  FADD.FTZ R108, R41, -R100 ;  /* 0x80000064296c7221 */ /* 0x000fe20000010000 */
[----:B------:R-:W-:Y:S01]  /*2630*/  MUFU.EX2 R59, R116 ;  /* 0x00000074003b7308 */ /* 0x000fe20000000800 */
[C-C-:B------:R-:W-:Y:S01]  /*2640*/  FFMA.FTZ R77, R101.reuse, R117, R66.reuse ;  /* 0x00000075654d7223 */ /* 0x140fe20000010042 */
[C---:B------:R-:W-:Y:S01]  /*2650*/  FFMA.FTZ R117, R101.reuse, R134, R66 ;  /* 0x0000008665757223 */ /* 0x040fe20000010042 */
[----:B------:R-:W-:Y:S01]  /*2660*/  FMUL.FTZ R134, R70, R159 ;  /* 0x0000009f46867220 */ /* 0x000fe20000410000 */
[----:B------:R-:W-:Y:S01]  /*2670*/  FADD.FTZ R159, R60, -R100 ;  /* 0x800000643c9f7221 */ /* 0x000fe20000010000 */
[----:B------:R-:W-:Y:S01]  /*2680*/  FFMA.FTZ R53, R101, R53, R66 ;  /* 0x0000003565357223 */ /* 0x000fe20000010042 */
[----:B------:R-:W-:Y:S01]  /*2690*/  FMUL.FTZ R41, R70, R118 ;  /* 0x0000007646297220 */ /* 0x000fe20000410000 */
[----:B------:R-:W-:Y:S01]  /*26a0*/  FADD.FTZ R118, R54, -R100 ;  /* 0x8000006436767221 */ /* 0x000fe20000010000 */
[C---:B------:R-:W-:Y:S01]  /*26b0*/  FMUL.FTZ R159, R70.reuse, R159 ;  /* 0x0000009f469f7220 */ /* 0x040fe20000410000 */
[----:B------:R0:W-:Y:S01]  /*26c0*/  MUFU.EX2 R27, R84 ;  /* 0x00000054001b7308 */ /* 0x0001e20000000800 */
[----:B---3--:R-:W-:Y:S01]  /*26d0*/  FADD.FTZ R95, R95, 1 ;  /* 0x3f8000005f5f7421 */ /* 0x008fe20000010000 */
[C---:B------:R-:W-:Y:S01]  /*26e0*/  FMUL.FTZ R118, R70.reuse, R118 ;  /* 0x0000007646767220 */ /* 0x040fe20000410000 */
[----:B------:R-:W-:Y:S01]  /*26f0*/  FFMA.FTZ R56, R103, R159, R74 ;  /* 0x0000009f67387223 */ /* 0x000fe2000001004a */
[--C-:B------:R-:W-:Y:S01]  /*2700*/  FADD.FTZ R159, R111, -R100.reuse ;  /* 0x800000646f9f7221 */ /* 0x100fe20000010000 */
[----:B------:R-:W-:Y:S01]  /*2710*/  FMUL.FTZ R111, R70, R155 ;  /* 0x0000009b466f7220 */ /* 0x000fe20000410000 */
[----:B------:R-:W-:Y:S01]  /*2720*/  FMUL.FTZ R76, R68, -1.4426950216293334961 ;  /* 0xbfb8aa3b444c7820 */ /* 0x000fe20000410000 */
[--C-:B------:R-:W-:Y:S01]  /*2730*/  FADD.FTZ R161, R143, -R100.reuse ;  /* 0x800000648fa17221 */ /* 0x100fe20000010000 */
[----:B------:R-:W1:Y:S01]  /*2740*/  MUFU.RCP R155, R88 ;  /* 0x00000058009b7308 */ /* 0x000e620000001000 */
[----:B0-----:R-:W-:Y:S01]  /*2750*/  FMUL.FTZ R84, R53, -1.4426950216293334961 ;  /* 0xbfb8aa3b35547820 */ /* 0x001fe20000410000 */
[----:B------:R-:W-:Y:S01]  /*2760*/  FADD.FTZ R125, R125, -R100 ;  /* 0x800000647d7d7221 */ /* 0x000fe20000010000 */
[C-C-:B------:R-:W-:Y:S01]  /*2770*/  FFMA.FTZ R130, R101.reuse, R97, R66.reuse ;  /* 0x0000006165827223 */ /* 0x140fe20000010042 */
[C-C-:B------:R-:W-:Y:S01]  /*2780*/  FFMA.FTZ R128, R101.reuse, R131, R66.reuse ;  /* 0x0000008365807223 */ /* 0x140fe20000010042 */
[C-C-:B------:R-:W-:Y:S01]  /*2790*/  FFMA.FTZ R126, R101.reuse, R137, R66.reuse ;  /* 0x00000089657e7223 */ /* 0x140fe20000010042 */
[C---:B------:R-:W-:Y:S01]  /*27a0*/  FFMA.FTZ R118, R101.reuse, R118, R66 ;  /* 0x0000007665767223 */ /* 0x040fe20000010042 */
[----:B------:R-:W-:Y:S01]  /*27b0*/  FADD.FTZ R146, R110, -R100 ;  /* 0x800000646e927221 */ /* 0x000fe20000010000 */
[----:B------:R-:W-:Y:S01]  /*27c0*/  MUFU.EX2 R54, R84 ;  /* 0x0000005400367308 */ /* 0x000fe20000000800 */
[----:B------:R-:W-:Y:S01]  /*27d0*/  FFMA.FTZ R66, R101, R136, R66 ;  /* 0x0000008865427223 */ /* 0x000fe20000010042 */
[--C-:B------:R-:W-:Y:S01]  /*27e0*/  FADD.FTZ R151, R151, -R100.reuse ;  /* 0x8000006497977221 */ /* 0x100fe20000010000 */
[----:B------:R-:W-:Y:S01]  /*27f0*/  FMUL.FTZ R143, R70, R147 ;  /* 0x00000093468f7220 */ /* 0x000fe20000410000 */
[----:B------:R-:W-:Y:S01]  /*2800*/  FMUL.FTZ R78, R72, -1.4426950216293334961 ;  /* 0xbfb8aa3b484e7820 */ /* 0x000fe20000410000 */
[--C-:B------:R-:W-:Y:S01]  /*2810*/  FADD.FTZ R79, R79, -R100.reuse ;  /* 0x800000644f4f7221 */ /* 0x100fe20000010000 */
[--C-:B------:R-:W-:Y:S01]  /*2820*/  FADD.FTZ R137, R121, -R100.reuse ;  /* 0x8000006479897221 */ /* 0x100fe20000010000 */
[----:B------:R-:W-:Y:S01]  /*2830*/  FMUL.FTZ R101, R70, R132 ;  /* 0x0000008446657220 */ /* 0x000fe20000410000 */
[----:B------:R-:W-:Y:S01]  /*2840*/  MUFU.RCP R154, R95 ;  /* 0x0000005f009a7308 */ /* 0x000fe20000001000 */
[----:B-1----:R-:W-:Y:S01]  /*2850*/  FMUL.FTZ R80, R80, R155 ;  /* 0x0000009b50507220 */ /* 0x002fe20000410000 */
[----:B------:R-:W-:Y:S01]  /*2860*/  FADD.FTZ R155, R21, 1 ;  /* 0x3f800000159b7421 */ /* 0x000fe20000010000 */
[--C-:B------:R-:W-:Y:S01]  /*2870*/  FADD.FTZ R165, R165, -R100.reuse ;  /* 0x80000064a5a57221 */ /* 0x100fe20000010000 */
[--C-:B------:R-:W-:Y:S01]  /*2880*/  FADD.FTZ R147, R129, -R100.reuse ;  /* 0x8000006481937221 */ /* 0x100fe20000010000 */
[C---:B------:R-:W-:Y:S01]  /*2890*/  FMUL.FTZ R109, R70.reuse, R85 ;  /* 0x00000055466d7220 */ /* 0x040fe20000410000 */
[C---:B------:R-:W-:Y:S01]  /*28a0*/  FMUL.FTZ R132, R70.reuse, R161 ;  /* 0x000000a146847220 */ /* 0x040fe20000410000 */
[--C-:B------:R-:W-:Y:S01]  /*28b0*/  FADD.FTZ R133, R133, -R100.reuse ;  /* 0x8000006485857221 */ /* 0x100fe20000010000 */
[----:B------:R-:W0:Y:S01]  /*28c0*/  MUFU.RCP R156, R155 ;  /* 0x0000009b009c7308 */ /* 0x000e220000001000 */
[----:B------:R-:W-:Y:S01]  /*28d0*/  FMUL.FTZ R129, R70, R125 ;  /* 0x0000007d46817220 */ /* 0x000fe20000410000 */
[----:B------:R-:W-:Y:S01]  /*28e0*/  FMUL.FTZ R85, R58, -1.4426950216293334961 ;  /* 0xbfb8aa3b3a557820 */ /* 0x000fe20000410000 */
[--C-:B------:R-:W-:Y:S01]  /*28f0*/  FADD.FTZ R135, R135, -R100.reuse ;  /* 0x8000006487877221 */ /* 0x100fe20000010000 */
[C---:B------:R-:W-:Y:S01]  /*2900*/  FMUL.FTZ R146, R70.reuse, R146 ;  /* 0x0000009246927220 */ /* 0x040fe20000410000 */
[--C-:B------:R-:W-:Y:S01]  /*2910*/  FADD.FTZ R149, R149, -R100.reuse ;  /* 0x8000006495957221 */ /* 0x100fe20000010000 */
[--C-:B------:R-:W-:Y:S01]  /*2920*/  FADD.FTZ R71, R71, -R100.reuse ;  /* 0x8000006447477221 */ /* 0x100fe20000010000 */
[C---:B------:R-:W-:Y:S01]  /*2930*/  FMUL.FTZ R136, R70.reuse, R151 ;  /* 0x0000009746887220 */ /* 0x040fe20000410000 */
[----:B------:R-:W1:Y:S01]  /*2940*/  MUFU.EX2 R96, R96 ;  /* 0x0000006000607308 */ /* 0x000e620000000800 */
[--C-:B------:R-:W-:Y:S01]  /*2950*/  FADD.FTZ R157, R157, -R100.reuse ;  /* 0x800000649d9d7221 */ /* 0x100fe20000010000 */
[----:B------:R-:W-:Y:S01]  /*2960*/  FADD.FTZ R59, R59, 1 ;  /* 0x3f8000003b3b7421 */ /* 0x000fe20000010000 */
[C---:B------:R-:W-:Y:S01]  /*2970*/  FMUL.FTZ R79, R70.reuse, R79 ;  /* 0x0000004f464f7220 */ /* 0x040fe20000410000 */
[C---:B------:R-:W-:Y:S01]  /*2980*/  FMUL.FTZ R123, R70.reuse, R137 ;  /* 0x00000089467b7220 */ /* 0x040fe20000410000 */
[----:B------:R-:W-:Y:S01]  /*2990*/  FMUL.FTZ R144, R70, R165 ;  /* 0x000000a546907220 */ /* 0x000fe20000410000 */
[----:B------:R-:W-:Y:S01]  /*29a0*/  FADD.FTZ R151, R50, -R100 ;  /* 0x8000006432977221 */ /* 0x000fe20000010000 */
[--C-:B------:R-:W-:Y:S01]  /*29b0*/  FFMA.FTZ R137, R92, R132, R99.reuse ;  /* 0x000000845c897223 */ /* 0x100fe20000010063 */
[----:B------:R-:W2:Y:S01]  /*29c0*/  MUFU.EX2 R76, R76 ;  /* 0x0000004c004c7308 */ /* 0x000ea20000000800 */
[----:B------:R-:W-:Y:S01]  /*29d0*/  FFMA.FTZ R50, R103, R129, R74 ;  /* 0x0000008167327223 */ /* 0x000fe2000001004a */
[C---:B------:R-:W-:Y:S01]  /*29e0*/  FMUL.FTZ R133, R70.reuse, R133 ;  /* 0x0000008546857220 */ /* 0x040fe20000410000 */
[C---:B------:R-:W-:Y:S01]  /*29f0*/  FMUL.FTZ R107, R70.reuse, R108 ;  /* 0x0000006c466b7220 */ /* 0x040fe20000410000 */
[----:B------:R-:W-:Y:S01]  /*2a00*/  FMUL.FTZ R138, R70, R135 ;  /* 0x00000087468a7220 */ /* 0x000fe20000410000 */
[--C-:B------:R-:W-:Y:S01]  /*2a10*/  FFMA.FTZ R132, R92, R146, R99.reuse ;  /* 0x000000925c847223 */ /* 0x100fe20000010063 */
[C---:B------:R-:W-:Y:S01]  /*2a20*/  FMUL.FTZ R129, R70.reuse, R149 ;  /* 0x0000009546817220 */ /* 0x040fe20000410000 */
[----:B0-----:R-:W-:Y:S01]  /*2a30*/  FMUL.FTZ R105, R105, R156 ;  /* 0x0000009c69697220 */ /* 0x001fe20000410000 */
[----:B------:R-:W0:Y:S01]  /*2a40*/  MUFU.EX2 R78, R78 ;  /* 0x0000004e004e7308 */ /* 0x000e220000000800 */
[----:B------:R-:W-:Y:S01]  /*2a50*/  FMUL.FTZ R108, R70, R71 ;  /* 0x00000047466c7220 */ /* 0x000fe20000410000 */
[--C-:B------:R-:W-:Y:S01]  /*2a60*/  FFMA.FTZ R135, R92, R134, R99.reuse ;  /* 0x000000865c877223 */ /* 0x100fe20000010063 */
[----:B------:R-:W-:Y:S01]  /*2a70*/  FADD.FTZ R141, R141, -R100 ;  /* 0x800000648d8d7221 */ /* 0x000fe20000010000 */
[C---:B------:R-:W-:Y:S01]  /*2a80*/  FMUL.FTZ R146, R70.reuse, R147 ;  /* 0x0000009346927220 */ /* 0x040fe20000410000 */
[----:B------:R-:W-:Y:S01]  /*2a90*/  FMUL.FTZ R157, R70, R157 ;  /* 0x0000009d469d7220 */ /* 0x000fe20000410000 */
[C---:B------:R-:W-:Y:S01]  /*2aa0*/  FFMA.FTZ R116, R103.reuse, R79, R74 ;  /* 0x0000004f67747223 */ /* 0x040fe2000001004a */
[--C-:B------:R-:W-:Y:S01]  /*2ab0*/  FFMA.FTZ R134, R92, R144, R99.reuse ;  /* 0x000000905c867223 */ /* 0x100fe20000010063 */
[----:B------:R-:W3:Y:S01]  /*2ac0*/  MUFU.RCP R156, R59 ;  /* 0x0000003b009c7308 */ /* 0x000ee20000001000 */
[----:B------:R-:W-:Y:S01]  /*2ad0*/  FADD.FTZ R147, R64, -R100 ;  /* 0x8000006440937221 */ /* 0x000fe20000010000 */
[C-C-:B------:R-:W-:Y:S01]  /*2ae0*/  FFMA.FTZ R144, R103.reuse, R133, R74.reuse ;  /* 0x0000008567907223 */ /* 0x140fe2000001004a */
[----:B------:R-:W-:Y:S01]  /*2af0*/  FFMA.FTZ R133, R103, R129, R74 ;  /* 0x0000008167857223 */ /* 0x000fe2000001004a */
[----:B------:R-:W-:Y:S01]  /*2b00*/  FFMA.FTZ R109, R93, R109, R86 ;  /* 0x0000006d5d6d7223 */ /* 0x000fe20000010056 */
[C-C-:B------:R-:W-:Y:S01]  /*2b10*/  FFMA.FTZ R108, R103.reuse, R108, R74.reuse ;  /* 0x0000006c676c7223 */ /* 0x140fe2000001004a */
[C---:B------:R-:W-:Y:S01]  /*2b20*/  FMUL.FTZ R141, R70.reuse, R141 ;  /* 0x0000008d468d7220 */ /* 0x040fe20000410000 */
[C---:B------:R-:W-:Y:S01]  /*2b30*/  FMUL.FTZ R151, R70.reuse, R151 ;  /* 0x0000009746977220 */ /* 0x040fe20000410000 */
[----:B------:R-:W4:Y:S01]  /*2b40*/  MUFU.EX2 R85, R85 ;  /* 0x0000005500557308 */ /* 0x000f220000000800 */
[----:B------:R-:W-:Y:S01]  /*2b50*/  FMUL.FTZ R153, R70, R153 ;  /* 0x0000009946997220 */ /* 0x000fe20000410000 */
[----:B------:R-:W-:Y:S01]  /*2b60*/  FFMA.FTZ R129, R103, R157, R74 ;  /* 0x0000009d67817223 */ /* 0x000fe2000001004a */
[----:B------:R-:W-:Y:S01]  /*2b70*/  FADD.FTZ R54, R54, 1 ;  /* 0x3f80000036367421 */ /* 0x000fe20000010000 */
[----:B------:R-:W-:Y:S01]  /*2b80*/  FMUL.FTZ R71, R116, -1.4426950216293334961 ;  /* 0xbfb8aa3b74477820 */ /* 0x000fe20000410000 */
[----:B------:R-:W-:Y:S01]  /*2b90*/  FMUL.FTZ R161, R70, R147 ;  /* 0x0000009346a17220 */ /* 0x000fe20000410000 */
[----:B------:R-:W-:Y:S01]  /*2ba0*/  FADD.FTZ R157, R52, -R100 ;  /* 0x80000064349d7221 */ /* 0x000fe20000010000 */
[----:B------:R-:W-:Y:S01]  /*2bb0*/  FMUL.FTZ R89, R89, R154 ;  /* 0x0000009a59597220 */ /* 0x000fe20000410000 */
[----:B------:R-:W-:Y:S01]  /*2bc0*/  FFMA.FTZ R41, R93, R41, R86 ;  /* 0x000000295d297223 */ /* 0x000fe20000010056 */
[----:B------:R-:W-:Y:S01]  /*2bd0*/  FMUL.FTZ R79, R109, -1.4426950216293334961 ;  /* 0xbfb8aa3b6d4f7820 */ /* 0x000fe20000410000 */
[----:B------:R-:W-:Y:S01]  /*2be0*/  FMUL.FTZ R131, R108, -1.4426950216293334961 ;  /* 0xbfb8aa3b6c837820 */ /* 0x000fe20000410000 */
[C-C-:B------:R-:W-:Y:S01]  /*2bf0*/  FFMA.FTZ R143, R103.reuse, R143, R74.reuse ;  /* 0x0000008f678f7223 */ /* 0x140fe2000001004a */
[C-C-:B------:R-:W-:Y:S01]  /*2c00*/  FFMA.FTZ R141, R103.reuse, R141, R74.reuse ;  /* 0x0000008d678d7223 */ /* 0x140fe2000001004a */
[C-C-:B------:R-:W-:Y:S01]  /*2c10*/  FFMA.FTZ R64, R103.reuse, R151, R74.reuse ;  /* 0x0000009767407223 */ /* 0x140fe2000001004a */
[--C-:B------:R-:W-:Y:S01]  /*2c20*/  FFMA.FTZ R60, R103, R153, R74.reuse ;  /* 0x00000099673c7223 */ /* 0x100fe2000001004a */
[----:B------:R-:W-:Y:S01]  /*2c30*/  FADD.FTZ R154, R65, 1 ;  /* 0x3f800000419a7421 */ /* 0x000fe20000010000 */
[----:B------:R-:W-:Y:S01]  /*2c40*/  FFMA.FTZ R74, R103, R161, R74 ;  /* 0x000000a1674a7223 */ /* 0x000fe2000001004a */
[----:B------:R-:W-:Y:S01]  /*2c50*/  FMUL.FTZ R157, R70, R157 ;  /* 0x0000009d469d7220 */ /* 0x000fe20000410000 */
[--C-:B------:R-:W-:Y:S01]  /*2c60*/  FADD.FTZ R139, R139, -R100.reuse ;  /* 0x800000648b8b7221 */ /* 0x100fe20000010000 */
[--C-:B------:R-:W-:Y:S01]  /*2c70*/  FADD.FTZ R151, R145, -R100.reuse ;  /* 0x8000006491977221 */ /* 0x100fe20000010000 */
[--C-:B------:R-:W-:Y:S01]  /*2c80*/  FADD.FTZ R163, R163, -R100.reuse ;  /* 0x80000064a3a37221 */ /* 0x100fe20000010000 */
[--C-:B------:R-:W-:Y:S01]  /*2c90*/  FADD.FTZ R161, R62, -R100.reuse ;  /* 0x800000643ea17221 */ /* 0x100fe20000010000 */
[----:B------:R-:W4:Y:S01]  /*2ca0*/  MUFU.RCP R54, R54 ;  /* 0x0000003600367308 */ /* 0x000f220000001000 */
[--C-:B------:R-:W-:Y:S01]  /*2cb0*/  FFMA.FTZ R107, R92, R107, R99.reuse ;  /* 0x0000006b5c6b7223 */ /* 0x100fe20000010063 */
[--C-:B------:R-:W-:Y:S01]  /*2cc0*/  FADD.FTZ R165, R115, -R100.reuse ;  /* 0x8000006473a57221 */ /* 0x100fe20000010000 */
[----:B-1----:R-:W-:Y:S01]  /*2cd0*/  FADD.FTZ R96, R96, 1 ;  /* 0x3f80000060607421 */ /* 0x002fe20000010000 */
[----:B------:R-:W-:Y:S01]  /*2ce0*/  FADD.FTZ R61, R61, 1 ;  /* 0x3f8000003d3d7421 */ /* 0x000fe20000010000 */
[----:B------:R-:W-:Y:S01]  /*2cf0*/  FMUL.FTZ R49, R41, -1.4426950216293334961 ;  /* 0xbfb8aa3b29317820 */ /* 0x000fe20000410000 */
[--C-:B------:R-:W-:Y:S01]  /*2d00*/  FADD.FTZ R127, R127, -R100.reuse ;  /* 0x800000647f7f7221 */ /* 0x100fe20000010000 */
[----:B------:R-:W-:Y:S01]  /*2d10*/  FADD.FTZ R148, R112, -R100 ;  /* 0x8000006470947221 */ /* 0x000fe20000010000 */
[----:B------:R-:W1:Y:S01]  /*2d20*/  MUFU.EX2 R71, R71 ;  /* 0x0000004700477308 */ /* 0x000e620000000800 */
[----:B--2---:R-:W-:Y:S01]  /*2d30*/  FADD.FTZ R153, R76, 1 ;  /* 0x3f8000004c997421 */ /* 0x004fe20000010000 */
[C---:B------:R-:W-:Y:S01]  /*2d40*/  FMUL.FTZ R145, R70.reuse, R139 ;  /* 0x0000008b46917220 */ /* 0x040fe20000410000 */
[C---:B------:R-:W-:Y:S01]  /*2d50*/  FMUL.FTZ R115, R70.reuse, R151 ;  /* 0x0000009746737220 */ /* 0x040fe20000410000 */
[C---:B------:R-:W-:Y:S01]  /*2d60*/  FMUL.FTZ R163, R70.reuse, R163 ;  /* 0x000000a346a37220 */ /* 0x040fe20000410000 */
[C---:B------:R-:W-:Y:S01]  /*2d70*/  FMUL.FTZ R159, R70.reuse, R159 ;  /* 0x0000009f469f7220 */ /* 0x040fe20000410000 */
[C---:B------:R-:W-:Y:S01]  /*2d80*/  FMUL.FTZ R161, R70.reuse, R161 ;  /* 0x000000a146a17220 */ /* 0x040fe20000410000 */
[--C-:B------:R-:W-:Y:S01]  /*2d90*/  FFMA.FTZ R76, R93, R157, R86.reuse ;  /* 0x0000009d5d4c7223 */ /* 0x100fe20000010056 */
[----:B------:R2:W-:Y:S01]  /*2da0*/  MUFU.EX2 R119, R131 ;  /* 0x0000008300777308 */ /* 0x0005e20000000800 */
[----:B------:R-:W-:Y:S01]  /*2db0*/  FADD.FTZ R27, R27, 1 ;  /* 0x3f8000001b1b7421 */ /* 0x000fe20000010000 */
[----:B------:R-:W-:Y:S01]  /*2dc0*/  FMUL.FTZ R97, R107, -1.4426950216293334961 ;  /* 0xbfb8aa3b6b617820 */ /* 0x000fe20000410000 */
[----:B------:R-:W-:Y:S01]  /*2dd0*/  FFMA.FTZ R101, R93, R101, R86 ;  /* 0x000000655d657223 */ /* 0x000fe20000010056 */
[----:B------:R-:W-:Y:S01]  /*2de0*/  FMUL.FTZ R165, R70, R165 ;  /* 0x000000a546a57220 */ /* 0x000fe20000410000 */
[----:B0-----:R-:W-:Y:S01]  /*2df0*/  FADD.FTZ R78, R78, 1 ;  /* 0x3f8000004e4e7421 */ /* 0x001fe20000010000 */
[----:B------:R-:W-:Y:S01]  /*2e00*/  FADD.FTZ R87, R87, 1 ;  /* 0x3f80000057577421 */ /* 0x000fe20000010000 */
[----:B------:R-:W-:Y:S01]  /*2e10*/  FMUL.FTZ R84, R113, -1.4426950216293334961 ;  /* 0xbfb8aa3b71547820 */ /* 0x000fe20000410000 */
[----:B------:R0:W-:Y:S01]  /*2e20*/  MUFU.RCP R65, R154 ;  /* 0x0000009a00417308 */ /* 0x0001e20000001000 */
[----:B--2---:R-:W-:Y:S01]  /*2e30*/  FADD.FTZ R131, R114, -R100 ;  /* 0x8000006472837221 */ /* 0x004fe20000010000 */
[C---:B------:R-:W-:Y:S01]  /*2e40*/  FMUL.FTZ R140, R70.reuse, R127 ;  /* 0x0000007f468c7220 */ /* 0x040fe20000410000 */
[C---:B------:R-:W-:Y:S01]  /*2e50*/  FMUL.FTZ R148, R70.reuse, R148 ;  /* 0x0000009446947220 */ /* 0x040fe20000410000 */
[----:B---3--:R-:W-:Y:S01]  /*2e60*/  FMUL.FTZ R83, R83, R156 ;  /* 0x0000009c53537220 */ /* 0x008fe20000410000 */
[----:B------:R-:W-:Y:S01]  /*2e70*/  FMUL.FTZ R150, R70, R131 ;  /* 0x0000008346967220 */ /* 0x000fe20000410000 */
[C-C-:B------:R-:W-:Y:S01]  /*2e80*/  FFMA.FTZ R142, R93.reuse, R142, R86.reuse ;  /* 0x0000008e5d8e7223 */ /* 0x140fe20000010056 */
[--C-:B------:R-:W-:Y:S01]  /*2e90*/  FFMA.FTZ R146, R93, R146, R86.reuse ;  /* 0x000000925d927223 */ /* 0x100fe20000010056 */
[----:B------:R-:W2:Y:S01]  /*2ea0*/  MUFU.EX2 R79, R79 ;  /* 0x0000004f004f7308 */ /* 0x000ea20000000800 */
[----:B0-----:R-:W-:Y:S01]  /*2eb0*/  FADD.FTZ R154, R29, 1 ;  /* 0x3f8000001d9a7421 */ /* 0x001fe20000010000 */
[C-C-:B------:R-:W-:Y:S01]  /*2ec0*/  FFMA.FTZ R52, R93.reuse, R145, R86.reuse ;  /* 0x000000915d347223 */ /* 0x140fe20000010056 */
[C-C-:B------:R-:W-:Y:S01]  /*2ed0*/  FFMA.FTZ R115, R93.reuse, R115, R86.reuse ;  /* 0x000000735d737223 */ /* 0x140fe20000010056 */
[C-C-:B------:R-:W-:Y:S01]  /*2ee0*/  FFMA.FTZ R111, R93.reuse, R111, R86.reuse ;  /* 0x0000006f5d6f7223 */ /* 0x140fe20000010056 */
[C-C-:B------:R-:W-:Y:S01]  /*2ef0*/  FFMA.FTZ R100, R93.reuse, R163, R86.reuse ;  /* 0x000000a35d647223 */ /* 0x140fe20000010056 */
[C-C-:B------:R-:W-:Y:S01]  /*2f00*/  FFMA.FTZ R70, R93.reuse, R159, R86.reuse ;  /* 0x0000009f5d467223 */ /* 0x140fe20000010056 */
[--C-:B------:R-:W-:Y:S01]  /*2f10*/  FFMA.FTZ R62, R93, R161, R86.reuse ;  /* 0x000000a15d3e7223 */ /* 0x100fe20000010056 */
[----:B------:R0:W3:Y:S01]  /*2f20*/  MUFU.RCP R157, R96 ;  /* 0x00000060009d7308 */ /* 0x0000e20000001000 */
[----:B----4-:R-:W-:Y:S01]  /*2f30*/  FADD.FTZ R85, R85, 1 ;  /* 0x3f80000055557421 */ /* 0x010fe20000010000 */
[----:B------:R-:W-:Y:S01]  /*2f40*/  FMUL.FTZ R121, R101, -1.4426950216293334961 ;  /* 0xbfb8aa3b65797820 */ /* 0x000fe20000410000 */
[----:B------:R-:W-:Y:S01]  /*2f50*/  FFMA.FTZ R86, R93, R165, R86 ;  /* 0x000000a55d567223 */ /* 0x000fe20000010056 */
[----:B------:R-:W-:Y:S01]  /*2f60*/  FMUL.FTZ R110, R77, -1.4426950216293334961 ;  /* 0xbfb8aa3b4d6e7820 */ /* 0x000fe20000410000 */
[----:B------:R-:W-:Y:S01]  /*2f70*/  FMUL.FTZ R53, R53, R54 ;  /* 0x0000003635357220 */ /* 0x000fe20000410000 */
[----:B-1----:R-:W-:Y:S01]  /*2f80*/  FADD.FTZ R54, R71, 1 ;  /* 0x3f80000047367421 */ /* 0x002fe20000010000 */
[C-C-:B------:R-:W-:Y:S01]  /*2f90*/  FFMA.FTZ R35, R92.reuse, R35, R99.reuse ;  /* 0x000000235c237223 */ /* 0x140fe20000010063 */
[----:B------:R-:W-:Y:S01]  /*2fa0*/  MUFU.RCP R61, R61 ;  /* 0x0000003d003d7308 */ /* 0x000fe20000001000 */
[----:B0-----:R-:W-:Y:S01]  /*2fb0*/  FADD.FTZ R96, R63, 1 ;  /* 0x3f8000003f607421 */ /* 0x001fe20000010000 */
[----:B--2---:R-:W-:Y:S01]  /*2fc0*/  FADD.FTZ R79, R79, 1 ;  /* 0x3f8000004f4f7421 */ /* 0x004fe20000010000 */
[--C-:B------:R-:W-:Y:S01]  /*2fd0*/  FFMA.FTZ R140, R92, R140, R99.reuse ;  /* 0x0000008c5c8c7223 */ /* 0x100fe20000010063 */
[----:B------:R-:W-:Y:S01]  /*2fe0*/  FMUL.FTZ R33, R35, -1.4426950216293334961 ;  /* 0xbfb8aa3b23217820 */ /* 0x000fe20000410000 */
[----:B------:R-:W-:Y:S01]  /*2ff0*/  FMUL.FTZ R149, R146, -1.4426950216293334961 ;  /* 0xbfb8aa3b92957820 */ /* 0x000fe20000410000 */
[----:B------:R-:W-:Y:S01]  /*3000*/  FMUL.FTZ R88, R133, -1.4426950216293334961 ;  /* 0xbfb8aa3b85587820 */ /* 0x000fe20000410000 */
[----:B------:R-:W-:Y:S01]  /*3010*/  FMUL.FTZ R125, R140, -1.4426950216293334961 ;  /* 0xbfb8aa3b8c7d7820 */ /* 0x000fe20000410000 */
[----:B------:R-:W0:Y:S01]  /*3020*/  MUFU.RCP R155, R154 ;  /* 0x0000009a009b7308 */ /* 0x000e220000001000 */
[----:B---3--:R-:W-:Y:S01]  /*3030*/  FMUL.FTZ R94, R94, R157 ;  /* 0x0000009d5e5e7220 */ /* 0x008fe20000410000 */
[----:B------:R-:W-:Y:S01]  /*3040*/  FMUL.FTZ R65, R104, R65 ;  /* 0x0000004168417220 */ /* 0x000fe20000410000 */
[----:B------:R-:W-:Y:S01]  /*3050*/  FMUL.FTZ R104, R100, -1.4426950216293334961 ;  /* 0xbfb8aa3b64687820 */ /* 0x000fe20000410000 */
[C-C-:B------:R-:W-:Y:S01]  /*3060*/  FFMA.FTZ R123, R92.reuse, R123, R99.reuse ;  /* 0x0000007b5c7b7223 */ /* 0x140fe20000010063 */
[C-C-:B------:R-:W-:Y:S01]  /*3070*/  FFMA.FTZ R136, R92.reuse, R136, R99.reuse ;  /* 0x000000885c887223 */ /* 0x140fe20000010063 */
[--C-:B------:R-:W-:Y:S01]  /*3080*/  FFMA.FTZ R131, R92, R148, R99.reuse ;  /* 0x000000945c837223 */ /* 0x100fe20000010063 */
[----:B------:R-:W-:Y:S01]  /*3090*/  FMUL.FTZ R148, R50, -1.4426950216293334961 ;  /* 0xbfb8aa3b32947820 */ /* 0x000fe20000410000 */
[----:B------:R-:W1:Y:S01]  /*30a0*/  MUFU.EX2 R49, R49 ;  /* 0x0000003100317308 */ /* 0x000e620000000800 */
[----:B------:R-:W-:Y:S01]  /*30b0*/  FMUL.FTZ R21, R122, -1.4426950216293334961 ;  /* 0xbfb8aa3b7a157820 */ /* 0x000fe20000410000 */
[----:B------:R-:W-:Y:S01]  /*30c0*/  FMUL.FTZ R151, R141, -1.4426950216293334961 ;  /* 0xbfb8aa3b8d977820 */ /* 0x000fe20000410000 */
[----:B------:R-:W-:Y:S01]  /*30d0*/  FMUL.FTZ R127, R123, -1.4426950216293334961 ;  /* 0xbfb8aa3b7b7f7820 */ /* 0x000fe20000410000 */
[----:B------:R-:W-:Y:S01]  /*30e0*/  FMUL.FTZ R95, R111, -1.4426950216293334961 ;  /* 0xbfb8aa3b6f5f7820 */ /* 0x000fe20000410000 */
[----:B------:R-:W-:Y:S01]  /*30f0*/  FMUL.FTZ R59, R76, -1.4426950216293334961 ;  /* 0xbfb8aa3b4c3b7820 */ /* 0x000fe20000410000 */
[----:B------:R-:W-:Y:S01]  /*3100*/  FMUL.FTZ R152, R137, -1.4426950216293334961 ;  /* 0xbfb8aa3b89987820 */ /* 0x000fe20000410000 */
[--C-:B------:R-:W-:Y:S01]  /*3110*/  FFMA.FTZ R138, R92, R138, R99.reuse ;  /* 0x0000008a5c8a7223 */ /* 0x100fe20000010063 */
[----:B------:R2:W3:Y:S01]  /*3120*/  MUFU.RCP R156, R27 ;  /* 0x0000001b009c7308 */ /* 0x0004e20000001000 */
[----:B0-----:R-:W-:Y:S01]  /*3130*/  FMUL.FTZ R106, R106, R155 ;  /* 0x0000009b6a6a7220 */ /* 0x001fe20000410000 */
[----:B------:R-:W-:Y:S01]  /*3140*/  FFMA.FTZ R92, R92, R150, R99 ;  /* 0x000000965c5c7223 */ /* 0x000fe20000010063 */
[----:B------:R-:W-:Y:S01]  /*3150*/  FMUL.FTZ R147, R128, -1.4426950216293334961 ;  /* 0xbfb8aa3b80937820 */ /* 0x000fe20000410000 */
[----:B------:R-:W-:Y:S01]  /*3160*/  FMUL.FTZ R150, R126, -1.4426950216293334961 ;  /* 0xbfb8aa3b7e967820 */ /* 0x000fe20000410000 */
[----:B------:R-:W-:Y:S01]  /*3170*/  FADD.FTZ R119, R119, 1 ;  /* 0x3f80000077777421 */ /* 0x000fe20000010000 */
[----:B------:R-:W-:Y:S01]  /*3180*/  FADD.FTZ R57, R57, 1 ;  /* 0x3f80000039397421 */ /* 0x000fe20000010000 */
[----:B------:R-:W-:Y:S01]  /*3190*/  FMUL.FTZ R112, R143, -1.4426950216293334961 ;  /* 0xbfb8aa3b8f707820 */ /* 0x000fe20000410000 */
[----:B------:R0:W4:Y:S01]  /*31a0*/  MUFU.RCP R93, R78 ;  /* 0x0000004e005d7308 */ /* 0x0001220000001000 */
[----:B-1----:R-:W-:Y:S01]  /*31b0*/  FADD.FTZ R155, R49, 1 ;  /* 0x3f800000319b7421 */ /* 0x002fe20000010000 */
[----:B------:R-:W-:Y:S01]  /*31c0*/  FMUL.FTZ R49, R118, -1.4426950216293334961 ;  /* 0xbfb8aa3b76317820 */ /* 0x000fe20000410000 */
[----:B------:R-:W-:Y:S01]  /*31d0*/  FMUL.FTZ R99, R130, -1.4426950216293334961 ;  /* 0xbfb8aa3b82637820 */ /* 0x000fe20000410000 */
[----:B--2---:R-:W-:Y:S01]  /*31e0*/  FMUL.FTZ R27, R60, -1.4426950216293334961 ;  /* 0xbfb8aa3b3c1b7820 */ /* 0x004fe20000410000 */
[----:B------:R-:W-:Y:S01]  /*31f0*/  FMUL.FTZ R103, R138, -1.4426950216293334961 ;  /* 0xbfb8aa3b8a677820 */ /* 0x000fe20000410000 */
[----:B------:R-:W-:Y:S01]  /*3200*/  FMUL.FTZ R139, R144, -1.4426950216293334961 ;  /* 0xbfb8aa3b908b7820 */ /* 0x000fe20000410000 */
[----:B------:R-:W-:Y:S01]  /*3210*/  FMUL.FTZ R145, R52, -1.4426950216293334961 ;  /* 0xbfb8aa3b34917820 */ /* 0x000fe20000410000 */
[----:B------:R-:W-:Y:S01]  /*3220*/  MUFU.EX2 R97, R97 ;  /* 0x0000006100617308 */ /* 0x000fe20000000800 */
[----:B---3--:R-:W-:Y:S01]  /*3230*/  FMUL.FTZ R51, R51, R156 ;  /* 0x0000009c33337220 */ /* 0x008fe20000410000 */
[----:B0-----:R-:W-:Y:S01]  /*3240*/  FMUL.FTZ R78, R136, -1.4426950216293334961 ;  /* 0xbfb8aa3b884e7820 */ /* 0x001fe20000410000 */
[----:B------:R-:W-:Y:S01]  /*3250*/  FMUL.FTZ R29, R120, -1.4426950216293334961 ;  /* 0xbfb8aa3b781d7820 */ /* 0x000fe20000410000 */
[----:B------:R-:W-:-:S04]  /*3260*/  F2FP.F16.F32.PACK_AB R80, R89, R80 ;  /* 0x000000505950723e */ /* 0x000fc800000000ff */
[----:B------:R-:W0:Y:S01]  /*3270*/  MUFU.RCP R87, R87 ;  /* 0x0000005700577308 */ /* 0x000e220000001000 */
[----:B----4-:R-:W-:Y:S01]  /*3280*/  FMUL.FTZ R93, R72, R93 ;  /* 0x0000005d485d7220 */ /* 0x010fe20000410000 */
[----:B------:R-:W-:-:S06]  /*3290*/  FMUL.FTZ R72, R124, -1.4426950216293334961 ;  /* 0xbfb8aa3b7c487820 */ /* 0x000fcc0000410000 */
[----:B------:R-:W-:Y:S08]  /*32a0*/  MUFU.EX2 R84, R84 ;  /* 0x0000005400547308 */ /* 0x000ff00000000800 */
[----:B------:R-:W-:Y:S01]  /*32b0*/  MUFU.RCP R85, R85 ;  /* 0x0000005500557308 */ /* 0x000fe20000001000 */
[----:B0-----:R-:W-:Y:S01]  /*32c0*/  FMUL.FTZ R63, R98, R87 ;  /* 0x00000057623f7220 */ /* 0x001fe20000410000 */
[----:B------:R-:W-:Y:S01]  /*32d0*/  FMUL.FTZ R87, R135, -1.4426950216293334961 ;  /* 0xbfb8aa3b87577820 */ /* 0x000fe20000410000 */
[----:B------:R-:W-:-:S03]  /*32e0*/  FMUL.FTZ R98, R129, -1.4426950216293334961 ;  /* 0xbfb8aa3b81627820 */ /* 0x000fc60000410000 */
[----:B------:R-:W-:Y:S02]  /*32f0*/  F2FP.F16.F32.PACK_AB R63, R63, R94 ;  /* 0x0000005e3f3f723e */ /* 0x000fe400000000ff */
[----:B------:R-:W-:Y:S08]  /*3300*/  MUFU.EX2 R121, R121 ;  /* 0x0000007900797308 */ /* 0x000ff00000000800 */
[----:B------:R0:W1:Y:S08]  /*3310*/  MUFU.EX2 R114, R110 ;  /* 0x0000006e00727308 */ /* 0x0000700000000800 */
[----:B------:R2:W3:Y:S01]  /*3320*/  MUFU.RCP R71, R54 ;  /* 0x0000003600477308 */ /* 0x0004e20000001000 */
[----:B0-----:R-:W-:-:S07]  /*3330*/  FMUL.FTZ R110, R142, -1.4426950216293334961 ;  /* 0xbfb8aa3b8e6e7820 */ /* 0x001fce0000410000 */
[----:B------:R0:W4:Y:S01]  /*3340*/  MUFU.RCP R157, R96 ;  /* 0x00000060009d7308 */ /* 0x0001220000001000 */
[----:B--2---:R-:W-:Y:S01]  /*3350*/  FMUL.FTZ R54, R56, -1.4426950216293334961 ;  /* 0xbfb8aa3b38367820 */ /* 0x004fe20000410000 */
[----:B-1----:R-:W-:-:S06]  /*3360*/  FADD.FTZ R114, R114, 1 ;  /* 0x3f80000072727421 */ /* 0x002fcc0000010000 */
[----:B------:R-:W1:Y:S01]  /*3370*/  MUFU.RCP R153, R153 ;  /* 0x0000009900997308 */ /* 0x000e620000001000 */
[----:B0-----:R-:W-:Y:S01]  /*3380*/  FMUL.FTZ R96, R48, R61 ;  /* 0x0000003d30607220 */ /* 0x001fe20000410000 */
[----:B------:R-:W-:Y:S01]  /*3390*/  FMUL.FTZ R48, R134, -1.4426950216293334961 ;  /* 0xbfb8aa3b86307820 */ /* 0x000fe20000410000 */
[----:B---3--:R-:W-:Y:S01]  /*33a0*/  FMUL.FTZ R116, R116, R71 ;  /* 0x0000004774747220 */ /* 0x008fe20000410000 */
[----:B------:R-:W-:Y:S01]  /*33b0*/  FMUL.FTZ R71, R131, -1.4426950216293334961 ;  /* 0xbfb8aa3b83477820 */ /* 0x000fe20000410000 */
[----:B------:R-:W-:Y:S01]  /*33c0*/  FMUL.FTZ R61, R132, -1.4426950216293334961 ;  /* 0xbfb8aa3b843d7820 */ /* 0x000fe20000410000 */
[----:B------:R-:W-:Y:S02]  /*33d0*/  F2FP.F16.F32.PACK_AB R96, R96, R105 ;  /* 0x000000696060723e */ /* 0x000fe400000000ff */
[----:B------:R-:W0:Y:S01]  /*33e0*/  MUFU.RCP R156, R79 ;  /* 0x0000004f009c7308 */ /* 0x000e220000001000 */
[----:B----4-:R-:W-:Y:S01]  /*33f0*/  FMUL.FTZ R102, R102, R157 ;  /* 0x0000009d66667220 */ /* 0x010fe20000410000 */
[----:B------:R-:W-:-:S04]  /*3400*/  FMUL.FTZ R157, R66, -1.4426950216293334961 ;  /* 0xbfb8aa3b429d7820 */ /* 0x000fc80000410000 */
[----:B------:R-:W-:Y:S02]  /*3410*/  F2FP.F16.F32.PACK_AB R65, R65, R102 ;  /* 0x000000664141723e */ /* 0x000fe400000000ff */
[----:B------:R2:W3:Y:S01]  /*3420*/  MUFU.EX2 R79, R54 ;  /* 0x00000036004f7308 */ /* 0x0004e20000000800 */
[----:B-1----:R-:W-:Y:S01]  /*3430*/  FMUL.FTZ R68, R68, R153 ;  /* 0x0000009944447220 */ /* 0x002fe20000410000 */
[----:B------:R-:W-:-:S04]  /*3440*/  FMUL.FTZ R153, R115, -1.4426950216293334961 ;  /* 0xbfb8aa3b73997820 */ /* 0x000fc80000410000 */
[----:B------:R-:W-:Y:S02]  /*3450*/  F2FP.F16.F32.PACK_AB R68, R93, R68 ;  /* 0x000000445d44723e */ /* 0x000fe400000000ff */
[----:B------:R1:W-:Y:S01]  /*3460*/  MUFU.RCP R158, R155 ;  /* 0x0000009b009e7308 */ /* 0x0003e20000001000 */
[----:B--2---:R-:W-:Y:S01]  /*3470*/  FADD.FTZ R54, R97, 1 ;  /* 0x3f80000061367421 */ /* 0x004fe20000010000 */
[----:B0-----:R-:W-:Y:S01]  /*3480*/  FMUL.FTZ R109, R109, R156 ;  /* 0x0000009c6d6d7220 */ /* 0x001fe20000410000 */
[----:B------:R-:W-:-:S04]  /*3490*/  FMUL.FTZ R156, R92, -1.4426950216293334961 ;  /* 0xbfb8aa3b5c9c7820 */ /* 0x000fc80000410000 */
[----:B------:R-:W-:Y:S01]  /*34a0*/  F2FP.F16.F32.PACK_AB R109, R109, R116 ;  /* 0x000000746d6d723e */ /* 0x000fe200000000ff */
[----:B------:R-:W0:Y:S01]  /*34b0*/  MUFU.EX2 R48, R48 ;  /* 0x0000003000307308 */ /* 0x000e220000000800 */
[----:B-1----:R-:W-:Y:S01]  /*34c0*/  FADD.FTZ R155, R84, 1 ;  /* 0x3f800000549b7421 */ /* 0x002fe20000010000 */
[----:B------:R-:W-:Y:S01]  /*34d0*/  FMUL.FTZ R84, R58, R85 ;  /* 0x000000553a547220 */ /* 0x000fe20000410000 */
[----:B------:R-:W-:Y:S01]  /*34e0*/  FADD.FTZ R58, R121, 1 ;  /* 0x3f800000793a7421 */ /* 0x000fe20000010000 */
[----:B------:R-:W-:Y:S01]  /*34f0*/  FMUL.FTZ R85, R62, -1.4426950216293334961 ;  /* 0xbfb8aa3b3e557820 */ /* 0x000fe20000410000 */
[----:B---3--:R-:W-:Y:S02]  /*3500*/  FADD.FTZ R79, R79, 1 ;  /* 0x3f8000004f4f7421 */ /* 0x008fe40000010000 */
[----:B------:R-:W-:Y:S01]  /*3510*/  F2FP.F16.F32.PACK_AB R53, R84, R53 ;  /* 0x000000355435723e */ /* 0x000fe200000000ff */
[----:B------:R-:W1:Y:S08]  /*3520*/  MUFU.EX2 R33, R33 ;  /* 0x0000002100217308 */ /* 0x000e700000000800 */
[----:B------:R-:W-:Y:S01]  /*3530*/  MUFU.EX2 R125, R125 ;  /* 0x0000007d007d7308 */ /* 0x000fe20000000800 */
[----:B0-----:R-:W-:-:S07]  /*3540*/  FADD.FTZ R48, R48, 1 ;  /* 0x3f80000030307421 */ /* 0x001fce0000010000 */
[----:B------:R-:W-:Y:S01]  /*3550*/  MUFU.EX2 R149, R149 ;  /* 0x0000009500957308 */ /* 0x000fe20000000800 */
[----:B-1----:R-:W-:-:S07]  /*3560*/  FADD.FTZ R33, R33, 1 ;  /* 0x3f80000021217421 */ /* 0x002fce0000010000 */
[----:B------:R-:W-:Y:S08]  /*3570*/  MUFU.EX2 R72, R72 ;  /* 0x0000004800487308 */ /* 0x000ff00000000800 */
[----:B------:R-:W0:Y:S08]  /*3580*/  MUFU.RCP R54, R54 ;  /* 0x0000003600367308 */ /* 0x000e300000001000 */
[----:B------:R-:W-:Y:S08]  /*3590*/  MUFU.EX2 R88, R88 ;  /* 0x0000005800587308 */ /* 0x000ff00000000800 */
[----:B------:R-:W-:Y:S01]  /*35a0*/  MUFU.EX2 R87, R87 ;  /* 0x0000005700577308 */ /* 0x000fe20000000800 */
[----:B0-----:R-:W-:Y:S01]  /*35b0*/  FMUL.FTZ R161, R107, R54 ;  /* 0x000000366ba17220 */ /* 0x001fe20000410000 */
[----:B------:R-:W-:-:S06]  /*35c0*/  LEA R54, P2, R20, UR10, 0x1 ;  /* 0x0000000a14367c11 */ /* 0x000fcc000f8408ff */
[----:B------:R-:W-:Y:S08]  /*35d0*/  MUFU.EX2 R104, R104 ;  /* 0x0000006800687308 */ /* 0x000ff00000000800 */
[----:B------:R-:W-:Y:S08]  /*35e0*/  MUFU.RCP R58, R58 ;  /* 0x0000003a003a7308 */ /* 0x000ff00000001000 */
[----:B------:R-:W-:Y:S08]  /*35f0*/  MUFU.EX2 R49, R49 ;  /* 0x0000003100317308 */ /* 0x000ff00000000800 */
        /* <DEDUP_REMOVED lines=10> */
[----:B------:R-:W0:Y:S01]  /*36a0*/  MUFU.RCP R114, R114 ;  /* 0x0000007200727308 */ /* 0x000e220000001000 */
[----:B-1----:R-:W-:-:S07]  /*36b0*/  FADD.FTZ R151, R78, 1 ;  /* 0x3f8000004e977421 */ /* 0x002fce0000010000 */
[----:B------:R-:W1:Y:S01]  /*36c0*/  MUFU.EX2 R110, R110 ;  /* 0x0000006e006e7308 */ /* 0x000e620000000800 */
[----:B--2---:R-:W-:-:S07]  /*36d0*/  FADD.FTZ R78, R95, 1 ;  /* 0x3f8000005f4e7421 */ /* 0x004fce0000010000 */
[----:B------:R-:W2:Y:S01]  /*36e0*/  MUFU.EX2 R59, R59 ;  /* 0x0000003b003b7308 */ /* 0x000ea20000000800 */
[----:B0-----:R-:W-:-:S07]  /*36f0*/  FMUL.FTZ R114, R77, R114 ;  /* 0x000000724d727220 */ /* 0x001fce0000410000 */
[----:B------:R-:W0:Y:S01]  /*3700*/  MUFU.EX2 R152, R152 ;  /* 0x0000009800987308 */ /* 0x000e220000000800 */
[----:B-1----:R-:W-:-:S07]  /*3710*/  FADD.FTZ R97, R110, 1 ;  /* 0x3f8000006e617421 */ /* 0x002fce0000010000 */
[----:B------:R-:W-:Y:S01]  /*3720*/  MUFU.EX2 R147, R147 ;  /* 0x0000009300937308 */ /* 0x000fe20000000800 */
[----:B--2---:R-:W-:-:S07]  /*3730*/  FADD.FTZ R77, R59, 1 ;  /* 0x3f8000003b4d7421 */ /* 0x004fce0000010000 */
[----:B------:R1:W2:Y:S01]  /*3740*/  MUFU.RCP R159, R119 ;  /* 0x00000077009f7308 */ /* 0x0002a20000001000 */
[----:B0-----:R-:W-:-:S07]  /*3750*/  FADD.FTZ R110, R152, 1 ;  /* 0x3f800000986e7421 */ /* 0x001fce0000010000 */
[----:B------:R-:W-:Y:S01]  /*3760*/  MUFU.EX2 R150, R150 ;  /* 0x0000009600967308 */ /* 0x000fe20000000800 */
[----:B-1----:R-:W-:Y:S01]  /*3770*/  FADD.FTZ R119, R125, 1 ;  /* 0x3f8000007d777421 */ /* 0x002fe20000010000 */
[----:B------:R-:W-:Y:S01]  /*3780*/  FADD.FTZ R125, R149, 1 ;  /* 0x3f800000957d7421 */ /* 0x000fe20000010000 */
[----:B------:R-:W-:Y:S01]  /*3790*/  FADD.FTZ R149, R72, 1 ;  /* 0x3f80000048957421 */ /* 0x000fe20000010000 */
[----:B------:R-:W-:Y:S01]  /*37a0*/  FADD.FTZ R72, R88, 1 ;  /* 0x3f80000058487421 */ /* 0x000fe20000010000 */
[----:B------:R-:W-:Y:S01]  /*37b0*/  FADD.FTZ R88, R87, 1 ;  /* 0x3f80000057587421 */ /* 0x000fe20000010000 */
[----:B------:R-:W-:Y:S01]  /*37c0*/  FADD.FTZ R87, R104, 1 ;  /* 0x3f80000068577421 */ /* 0x000fe20000010000 */
[----:B------:R-:W-:Y:S01]  /*37d0*/  FMUL.FTZ R104, R101, R58 ;  /* 0x0000003a65687220 */ /* 0x000fe20000410000 */
[----:B------:R-:W-:Y:S01]  /*37e0*/  MUFU.EX2 R153, R153 ;  /* 0x0000009900997308 */ /* 0x000fe20000000800 */
[----:B------:R-:W-:Y:S01]  /*37f0*/  FADD.FTZ R101, R49, 1 ;  /* 0x3f80000031657421 */ /* 0x000fe20000010000 */
[----:B--2---:R-:W-:-:S05]  /*3800*/  FMUL.FTZ R159, R108, R159 ;  /* 0x0000009f6c9f7220 */ /* 0x004fca0000410000 */
[----:B------:R-:W-:Y:S01]  /*3810*/  F2FP.F16.F32.PACK_AB R104, R104, R159 ;  /* 0x0000009f6868723e */ /* 0x000fe200000000ff */
[----:B------:R0:W1:Y:S08]  /*3820*/  MUFU.RCP R107, R48 ;  /* 0x00000030006b7308 */ /* 0x0000700000001000 */
[----:B------:R2:W3:Y:S01]  /*3830*/  MUFU.RCP R154, R33 ;  /* 0x00000021009a7308 */ /* 0x0004e20000001000 */
[----:B0-----:R-:W-:-:S04]  /*3840*/  LEA R48, P1, R55, UR10, 0x1 ;  /* 0x0000000a37307c11 */ /* 0x001fc8000f8208ff */
[----:B------:R-:W-:Y:S02]  /*3850*/  LEA.HI.X R49, R55, UR11, R46, 0x1, P1 ;  /* 0x0000000b37317c11 */ /* 0x000fe400088f0c2e */
[----:B------:R-:W-:Y:S01]  /*3860*/  LEA.HI.X R55, R20, UR11, R81, 0x1, P2 ;  /* 0x0000000b14377c11 */ /* 0x000fe200090f0c51 */
[----:B------:R0:W4:Y:S01]  /*3870*/  MUFU.RCP R95, R21 ;  /* 0x00000015005f7308 */ /* 0x0001220000001000 */
[----:B--2---:R-:W-:Y:S01]  /*3880*/  FMUL.FTZ R33, R70, -1.4426950216293334961 ;  /* 0xbfb8aa3b46217820 */ /* 0x004fe20000410000 */
[----:B------:R-:W-:Y:S01]  /*3890*/  LEA R20, P1, R45, UR10, 0x1 ;  /* 0x0000000a2d147c11 */ /* 0x000fe2000f8208ff */
[----:B------:R-:W-:Y:S01]  /*38a0*/  STG.E.U16 desc[UR6][R48.64], R68 ;  /* 0x0000004430007986 */ /* 0x000fe2000c101506 */
[----:B------:R-:W-:Y:S01]  /*38b0*/  LEA R58, P2, R69, UR10, 0x1 ;  /* 0x0000000a453a7c11 */ /* 0x000fe2000f8408ff */
[----:B-1----:R-:W-:Y:S02]  /*38c0*/  FMUL.FTZ R134, R134, R107 ;  /* 0x0000006b86867220 */ /* 0x002fe40000410000 */
[----:B------:R-:W-:Y:S01]  /*38d0*/  STG.E.U16 desc[UR6][R48.64+0x4], R80 ;  /* 0x0000045030007986 */ /* 0x000fe2000c101506 */
[----:B------:R-:W1:Y:S01]  /*38e0*/  MUFU.EX2 R33, R33 ;  /* 0x0000002100217308 */ /* 0x000e620000000800 */
[----:B0-----:R-:W-:Y:S01]  /*38f0*/  LEA.HI.X R21, R45, UR11, R42, 0x1, P1 ;  /* 0x0000000b2d157c11 */ /* 0x001fe200088f0c2a */
[----:B---3--:R-:W-:Y:S01]  /*3900*/  FMUL.FTZ R35, R35, R154 ;  /* 0x0000009a23237220 */ /* 0x008fe20000410000 */
[----:B------:R-:W-:Y:S01]  /*3910*/  LEA.HI.X R59, R69, UR11, R16, 0x1, P2 ;  /* 0x0000000b453b7c11 */ /* 0x000fe200090f0c10 */
[----:B------:R-:W-:Y:S01]  /*3920*/  FMUL.FTZ R154, R41, R158 ;  /* 0x0000009e299a7220 */ /* 0x000fe20000410000 */
[----:B------:R-:W-:Y:S01]  /*3930*/  LEA R162, P1, R40, UR10, 0x1 ;  /* 0x0000000a28a27c11 */ /* 0x000fe2000f8208ff */
[----:B------:R-:W-:Y:S01]  /*3940*/  FMUL.FTZ R41, R117, -1.4426950216293334961 ;  /* 0xbfb8aa3b75297820 */ /* 0x000fe20000410000 */
[----:B------:R-:W-:Y:S01]  /*3950*/  LEA R152, P2, R30, UR10, 0x1 ;  /* 0x0000000a1e987c11 */ /* 0x000fe2000f8408ff */
[----:B------:R-:W0:Y:S01]  /*3960*/  MUFU.EX2 R71, R71 ;  /* 0x0000004700477308 */ /* 0x000e220000000800 */
[----:B------:R-:W-:Y:S01]  /*3970*/  LEA.HI.X R163, R40, UR11, R39, 0x1, P1 ;  /* 0x0000000b28a37c11 */ /* 0x000fe200088f0c27 */
[----:B----4-:R-:W-:Y:S01]  /*3980*/  FMUL.FTZ R95, R122, R95 ;  /* 0x0000005f7a5f7220 */ /* 0x010fe20000410000 */
[----:B------:R-:W-:-:S02]  /*3990*/  LEA R164, P1, R38, UR10, 0x1 ;  /* 0x0000000a26a47c11 */ /* 0x000fc4000f8208ff */
[----:B------:R-:W-:Y:S02]  /*39a0*/  F2FP.F16.F32.PACK_AB R35, R35, R106 ;  /* 0x0000006a2323723e */ /* 0x000fe400000000ff */
[----:B------:R-:W-:Y:S01]  /*39b0*/  LEA.HI.X R165, R38, UR11, R37, 0x1, P1 ;  /* 0x0000000b26a57c11 */ /* 0x000fe200088f0c25 */
[----:B------:R2:W3:Y:S01]  /*39c0*/  MUFU.RCP R160, R127 ;  /* 0x0000007f00a07308 */ /* 0x0004e20000001000 */
[----:B-1----:R-:W-:Y:S01]  /*39d0*/  FADD.FTZ R16, R33, 1 ;  /* 0x3f80000021107421 */ /* 0x002fe20000010000 */
[----:B------:R-:W-:-:S06]  /*39e0*/  F2FP.F16.F32.PACK_AB R51, R154, R51 ;  /* 0x000000339a33723e */ /* 0x000fcc00000000ff */
[----:B------:R-:W1:Y:S01]  /*39f0*/  MUFU.RCP R57, R57 ;  /* 0x0000003900397308 */ /* 0x000e620000001000 */
[----:B--2---:R-:W-:Y:S01]  /*3a00*/  FADD.FTZ R127, R147, 1 ;  /* 0x3f800000937f7421 */ /* 0x004fe20000010000 */
[----:B------:R-:W-:Y:S01]  /*3a10*/  FADD.FTZ R147, R150, 1 ;  /* 0x3f80000096937421 */ /* 0x000fe20000010000 */
[----:B------:R-:W-:Y:S01]  /*3a20*/  FADD.FTZ R150, R153, 1 ;  /* 0x3f80000099967421 */ /* 0x000fe20000010000 */
[----:B------:R-:W-:Y:S01]  /*3a30*/  LEA.HI.X R153, R30, UR11, R73, 0x1, P2 ;  /* 0x0000000b1e997c11 */ /* 0x000fe200090f0c49 */
[----:B0-----:R-:W-:Y:S01]  /*3a40*/  FADD.FTZ R71, R71, 1 ;  /* 0x3f80000047477421 */ /* 0x001fe20000010000 */
[C---:B------:R-:W-:Y:S02]  /*3a50*/  LEA R42, P2, R32.reuse, UR10, 0x1 ;  /* 0x0000000a202a7c11 */ /* 0x040fe4000f8408ff */
[----:B------:R-:W0:Y:S01]  /*3a60*/  MUFU.EX2 R61, R61 ;  /* 0x0000003d003d7308 */ /* 0x000e220000000800 */
[----:B---3--:R-:W-:Y:S01]  /*3a70*/  FMUL.FTZ R123, R123, R160 ;  /* 0x000000a07b7b7220 */ /* 0x008fe20000410000 */
[----:B------:R-:W-:-:S02]  /*3a80*/  LEA.HI.X R43, R32, UR11, R43, 0x1, P2 ;  /* 0x0000000b202b7c11 */ /* 0x000fc400090f0c2b */
[C---:B------:R-:W-:Y:S02]  /*3a90*/  LEA R32, P1, R34.reuse, UR10, 0x1 ;  /* 0x0000000a22207c11 */ /* 0x040fe4000f8208ff */
[C---:B------:R-:W-:Y:S02]  /*3aa0*/  LEA R30, P2, R67.reuse, UR10, 0x1 ;  /* 0x0000000a431e7c11 */ /* 0x040fe4000f8408ff */
[----:B------:R-:W2:Y:S01]  /*3ab0*/  MUFU.EX2 R112, R112 ;  /* 0x0000007000707308 */ /* 0x000ea20000000800 */
[----:B------:R-:W-:Y:S01]  /*3ac0*/  LEA.HI.X R33, R34, UR11, R31, 0x1, P1 ;  /* 0x0000000b22217c11 */ /* 0x000fe200088f0c1f */
[----:B-1----:R-:W-:Y:S01]  /*3ad0*/  FMUL.FTZ R82, R82, R57 ;  /* 0x0000003952527220 */ /* 0x002fe20000410000 */
[----:B------:R-:W-:Y:S01]  /*3ae0*/  LEA R38, P1, R28, UR10, 0x1 ;  /* 0x0000000a1c267c11 */ /* 0x000fe2000f8208ff */
[----:B------:R-:W-:Y:S01]  /*3af0*/  FMUL.FTZ R57, R64, -1.4426950216293334961 ;  /* 0xbfb8aa3b40397820 */ /* 0x000fe20000410000 */
[----:B------:R-:W-:Y:S02]  /*3b00*/  LEA.HI.X R31, R67, UR11, R24, 0x1, P2 ;  /* 0x0000000b431f7c11 */ /* 0x000fe400090f0c18 */
[----:B------:R-:W-:Y:S01]  /*3b10*/  LEA.HI.X R39, R28, UR11, R25, 0x1, P1 ;  /* 0x0000000b1c277c11 */ /* 0x000fe200088f0c19 */
[----:B------:R-:W1:Y:S01]  /*3b20*/  MUFU.EX2 R99, R99 ;  /* 0x0000006300637308 */ /* 0x000e620000000800 */
[----:B0-----:R-:W-:Y:S01]  /*3b30*/  FADD.FTZ R46, R61, 1 ;  /* 0x3f8000003d2e7421 */ /* 0x001fe20000010000 */
[----:B------:R-:W-:-:S02]  /*3b40*/  LEA R24, P2, R26, UR10, 0x1 ;  /* 0x0000000a1a187c11 */ /* 0x000fc4000f8408ff */
[----:B------:R-:W-:Y:S02]  /*3b50*/  LEA R40, P1, R22, UR10, 0x1 ;  /* 0x0000000a16287c11 */ /* 0x000fe4000f8208ff */
[----:B------:R-:W-:Y:S02]  /*3b60*/  LEA.HI.X R25, R26, UR11, R75, 0x1, P2 ;  /* 0x0000000b1a197c11 */ /* 0x000fe400090f0c4b */
[----:B------:R-:W0:Y:S01]  /*3b70*/  MUFU.EX2 R27, R27 ;  /* 0x0000001b001b7308 */ /* 0x000e220000000800 */
[----:B--2---:R-:W-:Y:S01]  /*3b80*/  FADD.FTZ R112, R112, 1 ;  /* 0x3f80000070707421 */ /* 0x004fe20000010000 */
[----:B------:R-:W-:Y:S02]  /*3b90*/  LEA R26, P2, R23, UR10, 0x1 ;  /* 0x0000000a171a7c11 */ /* 0x000fe4000f8408ff */
[----:B------:R-:W-:Y:S02]  /*3ba0*/  F2FP.F16.F32.PACK_AB R82, R83, R82 ;  /* 0x000000525352723e */ /* 0x000fe400000000ff */
[----:B------:R-:W-:-:S02]  /*3bb0*/  F2FP.F16.F32.PACK_AB R114, R123, R114 ;  /* 0x000000727b72723e */ /* 0x000fc400000000ff */
[----:B------:R2:W3:Y:S01]  /*3bc0*/  MUFU.RCP R158, R155 ;  /* 0x0000009b009e7308 */ /* 0x0004e20000001000 */
[----:B-1----:R-:W-:-:S07]  /*3bd0*/  FADD.FTZ R99, R99, 1 ;  /* 0x3f80000063637421 */ /* 0x002fce0000010000 */
[----:B------:R-:W-:Y:S01]  /*3be0*/  MUFU.EX2 R41, R41 ;  /* 0x0000002900297308 */ /* 0x000fe20000000800 */
[----:B0-----:R-:W-:Y:S01]  /*3bf0*/  FADD.FTZ R27, R27, 1 ;  /* 0x3f8000001b1b7421 */ /* 0x001fe20000010000 */
[----:B--2---:R-:W-:-:S06]  /*3c00*/  FMUL.FTZ R155, R74, -1.4426950216293334961 ;  /* 0xbfb8aa3b4a9b7820 */ /* 0x004fcc0000410000 */
[----:B------:R-:W0:Y:S01]  /*3c10*/  MUFU.EX2 R103, R103 ;  /* 0x0000006700677308 */ /* 0x000e220000000800 */
[----:B---3--:R-:W-:Y:S01]  /*3c20*/  FMUL.FTZ R158, R113, R158 ;  /* 0x0000009e719e7220 */ /* 0x008fe20000410000 */
[----:B------:R-:W-:-:S04]  /*3c30*/  FMUL.FTZ R113, R86, -1.4426950216293334961 ;  /* 0xbfb8aa3b56717820 */ /* 0x000fc80000410000 */
[----:B------:R-:W-:Y:S02]  /*3c40*/  F2FP.F16.F32.PACK_AB R158, R161, R158 ;  /* 0x0000009ea19e723e */ /* 0x000fe400000000ff */
[----:B------:R-:W1:Y:S08]  /*3c50*/  MUFU.EX2 R139, R139 ;  /* 0x0000008b008b7308 */ /* 0x000e700000000800 */
[----:B------:R-:W2:Y:S01]  /*3c60*/  MUFU.EX2 R145, R145 ;  /* 0x0000009100917308 */ /* 0x000ea20000000800 */
[----:B0-----:R-:W-:-:S07]  /*3c70*/  FADD.FTZ R103, R103, 1 ;  /* 0x3f80000067677421 */ /* 0x001fce0000010000 */
[----:B------:R-:W0:Y:S01]  /*3c80*/  MUFU.RCP R28, R71 ;  /* 0x00000047001c7308 */ /* 0x000e220000001000 */
[----:B-1----:R-:W-:-:S07]  /*3c90*/  FADD.FTZ R139, R139, 1 ;  /* 0x3f8000008b8b7421 */ /* 0x002fce0000010000 */
[----:B------:R-:W1:Y:S01]  /*3ca0*/  MUFU.EX2 R98, R98 ;  /* 0x0000006200627308 */ /* 0x000e620000000800 */
[----:B--2---:R-:W-:-:S07]  /*3cb0*/  FADD.FTZ R145, R145, 1 ;  /* 0x3f80000091917421 */ /* 0x004fce0000010000 */
[----:B------:R2:W3:Y:S01]  /*3cc0*/  MUFU.RCP R45, R46 ;  /* 0x0000002e002d7308 */ /* 0x0004e20000001000 */
[----:B0-----:R-:W-:Y:S01]  /*3cd0*/  FMUL.FTZ R131, R131, R28 ;  /* 0x0000001c83837220 */ /* 0x001fe20000410000 */
[----:B------:R-:W-:-:S05]  /*3ce0*/  PRMT R28, R80, 0x7632, R28 ;  /* 0x00007632501c7816 */ /* 0x000fca000000001c */
[----:B------:R0:W-:Y:S01]  /*3cf0*/  STG.E.U16 desc[UR6][R48.64+0x6], R28 ;  /* 0x0000061c30007986 */ /* 0x0001e2000c101506 */
[----:B------:R-:W4:Y:S01]  /*3d00*/  MUFU.EX2 R29, R29 ;  /* 0x0000001d001d7308 */ /* 0x000f220000000800 */
[----:B--2---:R-:W-:Y:S01]  /*3d10*/  FADD.FTZ R46, R41, 1 ;  /* 0x3f800000292e7421 */ /* 0x004fe20000010000 */
[----:B------:R-:W-:Y:S01]  /*3d20*/  LEA.HI.X R41, R22, UR11, R19, 0x1, P1 ;  /* 0x0000000b16297c11 */ /* 0x000fe200088f0c13 */
[----:B-1----:R-:W-:Y:S01]  /*3d30*/  FADD.FTZ R98, R98, 1 ;  /* 0x3f80000062627421 */ /* 0x002fe20000010000 */
[----:B------:R-:W-:-:S04]  /*3d40*/  LEA R22, P1, R18, UR10, 0x1 ;  /* 0x0000000a12167c11 */ /* 0x000fc8000f8208ff */
[----:B------:R-:W1:Y:S01]  /*3d50*/  MUFU.EX2 R57, R57 ;  /* 0x0000003900397308 */ /* 0x000e620000000800 */
[----:B---3--:R-:W-:Y:S01]  /*3d60*/  FMUL.FTZ R132, R132, R45 ;  /* 0x0000002d84847220 */ /* 0x008fe20000410000 */
[----:B0-----:R-:W-:-:S06]  /*3d70*/  PRMT R28, R82, 0x7632, R28 ;  /* 0x00007632521c7816 */ /* 0x001fcc000000001c */
[----:B------:R-:W0:Y:S01]  /*3d80*/  MUFU.RCP R112, R112 ;  /* 0x0000007000707308 */ /* 0x000e220000001000 */
[----:B----4-:R-:W-:-:S07]  /*3d90*/  FADD.FTZ R29, R29, 1 ;  /* 0x3f8000001d1d7421 */ /* 0x010fce0000010000 */
[----:B------:R-:W2:Y:S01]  /*3da0*/  MUFU.RCP R97, R97 ;  /* 0x0000006100617308 */ /* 0x000ea20000001000 */
[----:B-1----:R-:W-:-:S07]  /*3db0*/  FADD.FTZ R57, R57, 1 ;  /* 0x3f80000039397421 */ /* 0x002fce0000010000 */
[----:B------:R1:W3:Y:S01]  /*3dc0*/  MUFU.RCP R61, R27 ;  /* 0x0000001b003d7308 */ /* 0x0002e20000001000 */
[----:B0-----:R-:W-:-:S07]  /*3dd0*/  FMUL.FTZ R112, R143, R112 ;  /* 0x000000708f707220 */ /* 0x001fce0000410000 */
[----:B------:R-:W0:Y:S01]  /*3de0*/  MUFU.RCP R99, R99 ;  /* 0x0000006300637308 */ /* 0x000e220000001000 */
[----:B-1----:R-:W-:Y:S01]  /*3df0*/  LEA.HI.X R27, R23, UR11, R36, 0x1, P2 ;  /* 0x0000000b171b7c11 */ /* 0x002fe200090f0c24 */
[----:B--2---:R-:W-:Y:S01]  /*3e00*/  FMUL.FTZ R97, R142, R97 ;  /* 0x000000618e617220 */ /* 0x004fe20000410000 */
[----:B------:R-:W-:Y:S02]  /*3e10*/  LEA.HI.X R23, R18, UR11, R17, 0x1, P1 ;  /* 0x0000000b12177c11 */ /* 0x000fe400088f0c11 */
[----:B------:R-:W-:Y:S02]  /*3e20*/  PRMT R18, R68, 0x7632, R18 ;  /* 0x0000763244127816 */ /* 0x000fe40000000012 */
[----:B------:R-:W-:Y:S01]  /*3e30*/  PRMT R36, R63, 0x7632, R36 ;  /* 0x000076323f247816 */ /* 0x000fe20000000024 */
[----:B------:R-:W1:Y:S01]  /*3e40*/  MUFU.RCP R119, R119 ;  /* 0x0000007700777308 */ /* 0x000e620000001000 */
[----:B------:R-:W-:Y:S01]  /*3e50*/  F2FP.F16.F32.PACK_AB R97, R97, R112 ;  /* 0x000000706161723e */ /* 0x000fe200000000ff */
[----:B------:R2:W-:Y:S01]  /*3e60*/  STG.E.U16 desc[UR6][R48.64+0x2], R18 ;  /* 0x0000021230007986 */ /* 0x0005e2000c101506 */
[----:B---3--:R-:W-:Y:S01]  /*3e70*/  FMUL.FTZ R61, R60, R61 ;  /* 0x0000003d3c3d7220 */ /* 0x008fe20000410000 */
[----:B------:R-:W-:-:S02]  /*3e80*/  IADD3 R15, P1, R15, 0x9, RZ ;  /* 0x000000090f0f7810 */ /* 0x000fc40007f3e0ff */
[----:B------:R-:W-:Y:S02]  /*3e90*/  STG.E.U16 desc[UR6][R54.64], R63 ;  /* 0x0000003f36007986 */ /* 0x000fe4000c101506 */
[----:B------:R-:W3:Y:S01]  /*3ea0*/  MUFU.RCP R121, R121 ;  /* 0x0000007900797308 */ /* 0x000ee20000001000 */
[----:B0-----:R-:W-:Y:S01]  /*3eb0*/  FMUL.FTZ R99, R130, R99 ;  /* 0x0000006382637220 */ /* 0x001fe20000410000 */
[----:B------:R0:W-:Y:S01]  /*3ec0*/  STG.E.U16 desc[UR6][R54.64+0x2], R36 ;  /* 0x0000022436007986 */ /* 0x0001e2000c101506 */
[----:B------:R-:W-:Y:S02]  /*3ed0*/  IADD3.X R10, RZ, R10, RZ, P1, !PT ;  /* 0x0000000aff0a7210 */ /* 0x000fe40000ffe4ff */
[----:B--2---:R-:W-:Y:S01]  /*3ee0*/  PRMT R18, R96, 0x7632, R18 ;  /* 0x0000763260127816 */ /* 0x004fe20000000012 */
[----:B------:R-:W-:Y:S02]  /*3ef0*/  STG.E.U16 desc[UR6][R54.64+0x4], R65 ;  /* 0x0000044136007986 */ /* 0x000fe4000c101506 */
[----:B------:R-:W2:Y:S01]  /*3f00*/  MUFU.RCP R125, R125 ;  /* 0x0000007d007d7308 */ /* 0x000ea20000001000 */
[----:B-1----:R-:W-:Y:S01]  /*3f10*/  FMUL.FTZ R140, R140, R119 ;  /* 0x000000778c8c7220 */ /* 0x002fe20000410000 */
[----:B0-----:R-:W-:-:S06]  /*3f20*/  PRMT R36, R51, 0x7632, R36 ;  /* 0x0000763233247816 */ /* 0x001fcc0000000024 */
[----:B------:R0:W1:Y:S01]  /*3f30*/  MUFU.RCP R37, R16 ;  /* 0x0000001000257308 */ /* 0x0000620000001000 */
[----:B---3--:R-:W-:Y:S01]  /*3f40*/  FMUL.FTZ R121, R50, R121 ;  /* 0x0000007932797220 */ /* 0x008fe20000410000 */
[----:B------:R-:W-:-:S06]  /*3f50*/  F2FP.F16.F32.PACK_AB R99, R140, R99 ;  /* 0x000000638c63723e */ /* 0x000fcc00000000ff */
[----:B------:R-:W3:Y:S01]  /*3f60*/  MUFU.EX2 R157, R157 ;  /* 0x0000009d009d7308 */ /* 0x000ee20000000800 */
[----:B0-----:R-:W-:Y:S01]  /*3f70*/  LEA R16, P2, R47, UR10, 0x1 ;  /* 0x0000000a2f107c11 */ /* 0x001fe2000f8408ff */
[----:B--2---:R-:W-:-:S03]  /*3f80*/  FMUL.FTZ R146, R146, R125 ;  /* 0x0000007d92927220 */ /* 0x004fc60000410000 */
[--C-:B------:R-:W-:Y:S01]  /*3f90*/  LEA.HI.X R17, R47, UR11, R44.reuse, 0x1, P2 ;  /* 0x0000000b2f117c11 */ /* 0x100fe200090f0c2c */
[----:B------:R-:W-:Y:S01]  /*3fa0*/  ULDC.64 UR10, c[0x0][0x238] ;  /* 0x00008e00000a7ab9 */ /* 0x000fe20000000a00 */
[----:B------:R-:W-:Y:S01]  /*3fb0*/  PRMT R44, R65, 0x7632, R44 ;  /* 0x00007632412c7816 */ /* 0x000fe2000000002c */
[----:B------:R-:W0:Y:S01]  /*3fc0*/  MUFU.EX2 R156, R156 ;  /* 0x0000009c009c7308 */ /* 0x000e220000000800 */
[----:B------:R-:W-:Y:S01]  /*3fd0*/  F2FP.F16.F32.PACK_AB R121, R146, R121 ;  /* 0x000000799279723e */ /* 0x000fe200000000ff */
[----:B-1----:R-:W-:Y:S01]  /*3fe0*/  FMUL.FTZ R70, R70, R37 ;  /* 0x0000002546467220 */ /* 0x002fe20000410000 */
[----:B------:R-:W-:Y:S01]  /*3ff0*/  ISETP.GE.U32.AND P1, PT, R15, UR10, PT ;  /* 0x0000000a0f007c0c */ /* 0x000fe2000bf26070 */
[----:B------:R-:W-:Y:S03]  /*4000*/  STG.E.U16 desc[UR6][R54.64+0x6], R44 ;  /* 0x0000062c36007986 */ /* 0x000fe6000c101506 */
[----:B------:R-:W-:Y:S01]  /*4010*/  F2FP.F16.F32.PACK_AB R61, R70, R61 ;  /* 0x0000003d463d723e */ /* 0x000fe200000000ff */
[----:B------:R-:W1:Y:S01]  /*4020*/  MUFU.EX2 R155, R155 ;  /* 0x0000009b009b7308 */ /* 0x000e620000000800 */
[----:B------:R-:W-:Y:S01]  /*4030*/  STG.E.U16 desc[UR6][R20.64], R96 ;  /* 0x0000006014007986 */ /* 0x000fe2000c101506 */
[----:B---3--:R-:W-:Y:S01]  /*4040*/  FADD.FTZ R67, R157, 1 ;  /* 0x3f8000009d437421 */ /* 0x008fe20000010000 */
[----:B------:R-:W-:-:S02]  /*4050*/  ISETP.GE.AND.EX P1, PT, R10, UR11, PT, P1 ;  /* 0x0000000b0a007c0c */ /* 0x000fc4000bf26310 */
[----:B------:R2:W-:Y:S03]  /*4060*/  STG.E.U16 desc[UR6][R20.64+0x2], R18 ;  /* 0x0000021214007986 */ /* 0x0005e6000c101506 */
[----:B------:R-:W3:Y:S01]  /*4070*/  MUFU.EX2 R113, R113 ;  /* 0x0000007100717308 */ /* 0x000ee20000000800 */
[----:B------:R4:W-:Y:S01]  /*4080*/  STG.E.U16 desc[UR6][R20.64+0x4], R82 ;  /* 0x0000045214007986 */ /* 0x0009e2000c101506 */
[----:B0-----:R-:W-:-:S03]  /*4090*/  FADD.FTZ R69, R156, 1 ;  /* 0x3f8000009c457421 */ /* 0x001fc60000010000 */
[----:B------:R0:W-:Y:S03]  /*40a0*/  STG.E.U16 desc[UR6][R20.64+0x6], R28 ;  /* 0x0000061c14007986 */ /* 0x0001e6000c101506 */
[----:B------:R-:W3:Y:S01]  /*40b0*/  MUFU.EX2 R85, R85 ;  /* 0x0000005500557308 */ /* 0x000ee20000000800 */
[----:B-1----:R-:W-:Y:S01]  /*40c0*/  FADD.FTZ R155, R155, 1 ;  /* 0x3f8000009b9b7421 */ /* 0x002fe20000010000 */
[----:B--2---:R-:W-:Y:S01]  /*40d0*/  PRMT R18, R53, 0x7632, R18 ;  /* 0x0000763235127816 */ /* 0x004fe20000000012 */
[----:B------:R-:W-:Y:S01]  /*40e0*/  STG.E.U16 desc[UR6][R58.64], R35 ;  /* 0x000000233a007986 */ /* 0x000fe2000c101506 */
[----:B----4-:R-:W-:-:S03]  /*40f0*/  PRMT R82, R114, 0x7632, R82 ;  /* 0x0000763272527816 */ /* 0x010fc60000000052 */
[----:B------:R-:W-:Y:S01]  /*4100*/  STG.E.U16 desc[UR6][R58.64+0x4], R51 ;  /* 0x000004333a007986 */ /* 0x000fe2000c101506 */
[----:B------:R-:W1:Y:S01]  /*4110*/  MUFU.RCP R127, R127 ;  /* 0x0000007f007f7308 */ /* 0x000e620000001000 */
[----:B0-----:R-:W-:Y:S01]  /*4120*/  PRMT R21, R35, 0x7632, R21 ;  /* 0x0000763223157816 */ /* 0x001fe20000000015 */
[----:B---3--:R-:W-:Y:S01]  /*4130*/  FADD.FTZ R113, R113, 1 ;  /* 0x3f80000071717421 */ /* 0x008fe20000010000 */
[----:B------:R-:W-:Y:S01]  /*4140*/  PRMT R20, R109, 0x7632, R20 ;  /* 0x000076326d147816 */ /* 0x000fe20000000014 */
[----:B------:R-:W-:Y:S01]  /*4150*/  STG.E.U16 desc[UR6][R58.64+0x6], R36 ;  /* 0x000006243a007986 */ /* 0x000fe2000c101506 */
[----:B------:R-:W-:-:S03]  /*4160*/  PRMT R28, R104, 0x7632, R28 ;  /* 0x00007632681c7816 */ /* 0x000fc6000000001c */
[----:B------:R-:W0:Y:S01]  /*4170*/  MUFU.RCP R103, R103 ;  /* 0x0000006700677308 */ /* 0x000e220000001000 */
[----:B------:R2:W-:Y:S01]  /*4180*/  STG.E.U16 desc[UR6][R58.64+0x2], R21 ;  /* 0x000002153a007986 */ /* 0x0005e2000c101506 */
[----:B------:R-:W-:-:S03]  /*4190*/  FADD.FTZ R85, R85, 1 ;  /* 0x3f80000055557421 */ /* 0x000fc60000010000 */
[----:B------:R-:W-:Y:S03]  /*41a0*/  STG.E.U16 desc[UR6][R162.64], R53 ;  /* 0x00000035a2007986 */ /* 0x000fe6000c101506 */
[----:B------:R-:W3:Y:S01]  /*41b0*/  MUFU.RCP R139, R139 ;  /* 0x0000008b008b7308 */ /* 0x000ee20000001000 */
[----:B-1----:R-:W-:Y:S01]  /*41c0*/  FMUL.FTZ R127, R128, R127 ;  /* 0x0000007f807f7220 */ /* 0x002fe20000410000 */
[----:B------:R1:W-:Y:S01]  /*41d0*/  STG.E.U16 desc[UR6][R162.64+0x2], R18 ;  /* 0x00000212a2007986 */ /* 0x0003e2000c101506 */
[----:B--2---:R-:W-:-:S03]  /*41e0*/  PRMT R21, R158, 0x7632, R21 ;  /* 0x000076329e157816 */ /* 0x004fc60000000015 */
[----:B------:R-:W-:Y:S02]  /*41f0*/  STG.E.U16 desc[UR6][R162.64+0x4], R109 ;  /* 0x0000046da2007986 */ /* 0x000fe4000c101506 */
[----:B------:R-:W2:Y:S01]  /*4200*/  MUFU.RCP R145, R145 ;  /* 0x0000009100917308 */ /* 0x000ea20000001000 */
[----:B0-----:R-:W-:Y:S01]  /*4210*/  FMUL.FTZ R138, R138, R103 ;  /* 0x000000678a8a7220 */ /* 0x001fe20000410000 */
[----:B------:R0:W-:Y:S04]  /*4220*/  STG.E.U16 desc[UR6][R162.64+0x6], R20 ;  /* 0x00000614a2007986 */ /* 0x0001e8000c101506 */
[----:B------:R4:W-:Y:S01]  /*4230*/  STG.E.U16 desc[UR6][R152.64+0x2], R21 ;  /* 0x0000021598007986 */ /* 0x0009e2000c101506 */
[----:B-1----:R-:W-:Y:S01]  /*4240*/  PRMT R18, R97, 0x7632, R18 ;  /* 0x0000763261127816 */ /* 0x002fe20000000012 */
[----:B------:R-:W1:Y:S01]  /*4250*/  MUFU.RCP R147, R147 ;  /* 0x0000009300937308 */ /* 0x000e620000001000 */
[----:B---3--:R-:W-:Y:S01]  /*4260*/  FMUL.FTZ R139, R144, R139 ;  /* 0x0000008b908b7220 */ /* 0x008fe20000410000 */
[----:B------:R-:W-:Y:S01]  /*4270*/  F2FP.F16.F32.PACK_AB R127, R138, R127 ;  /* 0x0000007f8a7f723e */ /* 0x000fe200000000ff */
[----:B------:R-:W-:Y:S01]  /*4280*/  STG.E.U16 desc[UR6][R152.64], R158 ;  /* 0x0000009e98007986 */ /* 0x000fe2000c101506 */
[----:B0-----:R-:W-:-:S03]  /*4290*/  PRMT R20, R121, 0x7632, R20 ;  /* 0x0000763279147816 */ /* 0x001fc60000000014 */
[----:B------:R-:W-:Y:S01]  /*42a0*/  STG.E.U16 desc[UR6][R152.64+0x4], R104 ;  /* 0x0000046898007986 */ /* 0x000fe2000c101506 */
[----:B------:R-:W0:Y:S01]  /*42b0*/  MUFU.RCP R110, R110 ;  /* 0x0000006e006e7308 */ /* 0x000e220000001000 */
[----:B--2---:R-:W-:Y:S01]  /*42c0*/  FMUL.FTZ R52, R52, R145 ;  /* 0x0000009134347220 */ /* 0x004fe20000410000 */
[----:B----4-:R-:W-:Y:S01]  /*42d0*/  PRMT R21, R99, 0x7632, R21 ;  /* 0x0000763263157816 */ /* 0x010fe20000000015 */
[----:B------:R2:W-:Y:S03]  /*42e0*/  STG.E.U16 desc[UR6][R152.64+0x6], R28 ;  /* 0x0000061c98007986 */ /* 0x0005e6000c101506 */
[----:B------:R-:W-:Y:S01]  /*42f0*/  F2FP.F16.F32.PACK_AB R52, R52, R139 ;  /* 0x0000008b3434723e */ /* 0x000fe200000000ff */
[----:B------:R-:W-:Y:S01]  /*4300*/  STG.E.U16 desc[UR6][R164.64], R114 ;  /* 0x00000072a4007986 */ /* 0x000fe2000c101506 */
[----:B------:R-:W3:Y:S01]  /*4310*/  MUFU.RCP R148, R148 ;  /* 0x0000009400947308 */ /* 0x000ee20000001000 */
[----:B-1----:R-:W-:-:S02]  /*4320*/  FMUL.FTZ R147, R126, R147 ;  /* 0x000000937e937220 */ /* 0x002fc40000410000 */
[----:B------:R-:W-:Y:S04]  /*4330*/  STG.E.U16 desc[UR6][R164.64+0x2], R82 ;  /* 0x00000252a4007986 */ /* 0x000fe8000c101506 */
[----:B------:R-:W-:Y:S01]  /*4340*/  STG.E.U16 desc[UR6][R164.64+0x4], R97 ;  /* 0x00000461a4007986 */ /* 0x000fe2000c101506 */
[----:B------:R-:W1:Y:S01]  /*4350*/  MUFU.RCP R150, R150 ;  /* 0x0000009600967308 */ /* 0x000e620000001000 */
[----:B0-----:R-:W-:Y:S01]  /*4360*/  FMUL.FTZ R110, R137, R110 ;  /* 0x0000006e896e7220 */ /* 0x001fe20000410000 */
[----:B--2---:R-:W-:Y:S01]  /*4370*/  PRMT R28, R52, 0x7632, R28 ;  /* 0x00007632341c7816 */ /* 0x004fe2000000001c */
[----:B------:R0:W-:Y:S03]  /*4380*/  STG.E.U16 desc[UR6][R164.64+0x6], R18 ;  /* 0x00000612a4007986 */ /* 0x0001e6000c101506 */
[----:B------:R-:W-:Y:S01]  /*4390*/  F2FP.F16.F32.PACK_AB R110, R110, R147 ;  /* 0x000000936e6e723e */ /* 0x000fe200000000ff */
[----:B------:R-:W-:Y:S01]  /*43a0*/  STG.E.U16 desc[UR6][R42.64+0x2], R21 ;  /* 0x000002152a007986 */ /* 0x000fe2000c101506 */
[----:B------:R-:W2:Y:S01]  /*43b0*/  MUFU.RCP R149, R149 ;  /* 0x0000009500957308 */ /* 0x000ea20000001000 */
[----:B---3--:R-:W-:-:S02]  /*43c0*/  FMUL.FTZ R148, R141, R148 ;  /* 0x000000948d947220 */ /* 0x008fc40000410000 */
[----:B------:R3:W-:Y:S01]  /*43d0*/  STG.E.U16 desc[UR6][R42.64+0x6], R20 ;  /* 0x000006142a007986 */ /* 0x0007e2000c101506 */
[----:B0-----:R-:W-:-:S04]  /*43e0*/  PRMT R18, R127, 0x7632, R18 ;  /* 0x000076327f127816 */ /* 0x001fc80000000012 */
[----:B------:R-:W0:Y:S01]  /*43f0*/  MUFU.RCP R151, R151 ;  /* 0x0000009700977308 */ /* 0x000e220000001000 */
[----:B-1----:R-:W-:Y:S01]  /*4400*/  FMUL.FTZ R115, R115, R150 ;  /* 0x0000009673737220 */ /* 0x002fe20000410000 */
[----:B------:R-:W-:Y:S04]  /*4410*/  STG.E.U16 desc[UR6][R42.64], R99 ;  /* 0x000000632a007986 */ /* 0x000fe8000c101506 */
[----:B------:R-:W-:Y:S01]  /*4420*/  F2FP.F16.F32.PACK_AB R115, R115, R148 ;  /* 0x000000947373723e */ /* 0x000fe200000000ff */
[----:B------:R-:W-:Y:S01]  /*4430*/  STG.E.U16 desc[UR6][R42.64+0x4], R121 ;  /* 0x000004792a007986 */ /* 0x000fe2000c101506 */
[----:B------:R-:W1:Y:S01]  /*4440*/  MUFU.RCP R72, R72 ;  /* 0x0000004800487308 */ /* 0x000e620000001000 */
[----:B--2---:R-:W-:Y:S01]  /*4450*/  FMUL.FTZ R149, R124, R149 ;  /* 0x000000957c957220 */ /* 0x004fe20000410000 */
[----:B---3--:R-:W-:Y:S01]  /*4460*/  PRMT R20, R110, 0x7632, R20 ;  /* 0x000076326e147816 */ /* 0x008fe20000000014 */
[----:B------:R-:W-:Y:S01]  /*4470*/  STG.E.U16 desc[UR6][R32.64], R127 ;  /* 0x0000007f20007986 */ /* 0x000fe2000c101506 */
[----:B------:R-:W-:-:S03]  /*4480*/  PRMT R21, R115, 0x7632, R21 ;  /* 0x0000763273157816 */ /* 0x000fc60000000015 */
[----:B------:R2:W-:Y:S01]  /*4490*/  STG.E.U16 desc[UR6][R32.64+0x2], R18 ;  /* 0x0000021220007986 */ /* 0x0005e2000c101506 */
[----:B------:R-:W3:Y:S01]  /*44a0*/  MUFU.RCP R78, R78 ;  /* 0x0000004e004e7308 */ /* 0x000ee20000001000 */
[----:B0-----:R-:W-:Y:S02]  /*44b0*/  FMUL.FTZ R136, R136, R151 ;  /* 0x0000009788887220 */ /* 0x001fe40000410000 */
[----:B------:R-:W-:Y:S03]  /*44c0*/  STG.E.U16 desc[UR6][R32.64+0x4], R52 ;  /* 0x0000043420007986 */ /* 0x000fe6000c101506 */
[----:B------:R-:W-:Y:S01]  /*44d0*/  F2FP.F16.F32.PACK_AB R136, R136, R149 ;  /* 0x000000958888723e */ /* 0x000fe200000000ff */
[----:B------:R0:W-:Y:S01]  /*44e0*/  STG.E.U16 desc[UR6][R32.64+0x6], R28 ;  /* 0x0000061c20007986 */ /* 0x0001e2000c101506 */
[----:B------:R-:W4:Y:S01]  /*44f0*/  MUFU.RCP R88, R88 ;  /* 0x0000005800587308 */ /* 0x000f220000001000 */
[----:B-1----:R-:W-:-:S02]  /*4500*/  FMUL.FTZ R72, R133, R72 ;  /* 0x0000004885487220 */ /* 0x002fc40000410000 */
[----:B------:R1:W-:Y:S01]  /*4510*/  STG.E.U16 desc[UR6][R30.64+0x2], R20 ;  /* 0x000002141e007986 */ /* 0x0003e2000c101506 */
[----:B--2---:R-:W-:-:S03]  /*4520*/  PRMT R18, R136, 0x7632, R18 ;  /* 0x0000763288127816 */ /* 0x004fc60000000012 */
[----:B------:R2:W-:Y:S01]  /*4530*/  STG.E.U16 desc[UR6][R30.64+0x6], R21 ;  /* 0x000006151e007986 */ /* 0x0005e2000c101506 */
[----:B------:R-:W1:Y:S01]  /*4540*/  MUFU.RCP R98, R98 ;  /* 0x0000006200627308 */ /* 0x000e620000001000 */
[----:B---3--:R-:W-:Y:S02]  /*4550*/  FMUL.FTZ R111, R111, R78 ;  /* 0x0000004e6f6f7220 */ /* 0x008fe40000410000 */
[----:B------:R-:W-:Y:S03]  /*4560*/  STG.E.U16 desc[UR6][R30.64], R110 ;  /* 0x0000006e1e007986 */ /* 0x000fe6000c101506 */
[----:B------:R-:W-:Y:S01]  /*4570*/  F2FP.F16.F32.PACK_AB R72, R111, R72 ;  /* 0x000000486f48723e */ /* 0x000fe200000000ff */
[----:B------:R-:W-:Y:S01]  /*4580*/  STG.E.U16 desc[UR6][R30.64+0x4], R115 ;  /* 0x000004731e007986 */ /* 0x000fe2000c101506 */
[----:B------:R-:W3:Y:S01]  /*4590*/  MUFU.RCP R87, R87 ;  /* 0x0000005700577308 */ /* 0x000ee20000001000 */
[----:B----4-:R-:W-:Y:S01]  /*45a0*/  FMUL.FTZ R88, R135, R88 ;  /* 0x0000005887587220 */ /* 0x010fe20000410000 */
[----:B0-----:R-:W-:Y:S01]  /*45b0*/  PRMT R28, R72, 0x7632, R28 ;  /* 0x00007632481c7816 */ /* 0x001fe2000000001c */
[----:B------:R-:W-:Y:S03]  /*45c0*/  STG.E.U16 desc[UR6][R38.64], R136 ;  /* 0x0000008826007986 */ /* 0x000fe6000c101506 */
[----:B------:R-:W-:Y:S01]  /*45d0*/  F2FP.F16.F32.PACK_AB R88, R88, R95 ;  /* 0x0000005f5858723e */ /* 0x000fe200000000ff */
[----:B------:R0:W-:Y:S01]  /*45e0*/  STG.E.U16 desc[UR6][R38.64+0x2], R18 ;  /* 0x0000021226007986 */ /* 0x0001e2000c101506 */
[----:B------:R-:W4:Y:S01]  /*45f0*/  MUFU.RCP R29, R29 ;  /* 0x0000001d001d7308 */ /* 0x000f220000001000 */
[----:B-1----:R-:W-:Y:S01]  /*4600*/  FMUL.FTZ R98, R129, R98 ;  /* 0x0000006281627220 */ /* 0x002fe20000410000 */
[----:B------:R-:W-:Y:S01]  /*4610*/  PRMT R20, R88, 0x7632, R20 ;  /* 0x0000763258147816 */ /* 0x000fe20000000014 */
[----:B------:R-:W-:Y:S04]  /*4620*/  STG.E.U16 desc[UR6][R38.64+0x4], R72 ;  /* 0x0000044826007986 */ /* 0x000fe8000c101506 */
[----:B------:R-:W-:Y:S01]  /*4630*/  STG.E.U16 desc[UR6][R38.64+0x6], R28 ;  /* 0x0000061c26007986 */ /* 0x000fe2000c101506 */
[----:B------:R-:W1:Y:S01]  /*4640*/  MUFU.RCP R57, R57 ;  /* 0x0000003900397308 */ /* 0x000e620000001000 */
[----:B---3--:R-:W-:-:S02]  /*4650*/  FMUL.FTZ R87, R100, R87 ;  /* 0x0000005764577220 */ /* 0x008fc40000410000 */
[----:B------:R-:W-:Y:S03]  /*4660*/  STG.E.U16 desc[UR6][R24.64], R88 ;  /* 0x0000005818007986 */ /* 0x000fe6000c101506 */
[----:B------:R-:W-:Y:S01]  /*4670*/  F2FP.F16.F32.PACK_AB R87, R87, R98 ;  /* 0x000000625757723e */ /* 0x000fe200000000ff */
[----:B------:R-:W-:Y:S01]  /*4680*/  STG.E.U16 desc[UR6][R24.64+0x2], R20 ;  /* 0x0000021418007986 */ /* 0x000fe2000c101506 */
[----:B------:R-:W3:Y:S01]  /*4690*/  MUFU.RCP R77, R77 ;  /* 0x0000004d004d7308 */ /* 0x000ee20000001000 */
[----:B----4-:R-:W-:Y:S01]  /*46a0*/  FMUL.FTZ R29, R120, R29 ;  /* 0x0000001d781d7220 */ /* 0x010fe20000410000 */
[----:B--2---:R-:W-:Y:S01]  /*46b0*/  PRMT R21, R87, 0x7632, R21 ;  /* 0x0000763257157816 */ /* 0x004fe20000000015 */
[----:B------:R-:W-:Y:S03]  /*46c0*/  STG.E.U16 desc[UR6][R24.64+0x4], R87 ;  /* 0x0000045718007986 */ /* 0x000fe6000c101506 */
[----:B------:R-:W-:Y:S01]  /*46d0*/  F2FP.F16.F32.PACK_AB R29, R134, R29 ;  /* 0x0000001d861d723e */ /* 0x000fe200000000ff */
[----:B------:R2:W-:Y:S01]  /*46e0*/  STG.E.U16 desc[UR6][R24.64+0x6], R21 ;  /* 0x0000061518007986 */ /* 0x0005e2000c101506 */
[----:B------:R-:W4:Y:S01]  /*46f0*/  MUFU.RCP R81, R101 ;  /* 0x0000006500517308 */ /* 0x000f220000001000 */
[----:B-1----:R-:W-:Y:S01]  /*4700*/  FMUL.FTZ R57, R64, R57 ;  /* 0x0000003940397220 */ /* 0x002fe20000410000 */
[----:B0-----:R-:W-:Y:S01]  /*4710*/  PRMT R18, R29, 0x7632, R18 ;  /* 0x000076321d127816 */ /* 0x001fe20000000012 */
[----:B------:R-:W-:Y:S04]  /*4720*/  STG.E.U16 desc[UR6][R40.64], R29 ;  /* 0x0000001d28007986 */ /* 0x000fe8000c101506 */
[----:B------:R0:W-:Y:S01]  /*4730*/  STG.E.U16 desc[UR6][R40.64+0x2], R18 ;  /* 0x0000021228007986 */ /* 0x0001e2000c101506 */
[----:B------:R-:W1:Y:S01]  /*4740*/  MUFU.RCP R34, R46 ;  /* 0x0000002e00227308 */ /* 0x000e620000001000 */
[----:B---3--:R-:W-:Y:S01]  /*4750*/  FMUL.FTZ R76, R76, R77 ;  /* 0x0000004d4c4c7220 */ /* 0x008fe20000410000 */
[----:B--2---:R-:W-:-:S04]  /*4760*/  PRMT R21, R61, 0x7632, R21 ;  /* 0x000076323d157816 */ /* 0x004fc80000000015 */
[----:B------:R-:W-:Y:S02]  /*4770*/  F2FP.F16.F32.PACK_AB R57, R76, R57 ;  /* 0x000000394c39723e */ /* 0x000fe400000000ff */
[----:B------:R-:W2:Y:S01]  /*4780*/  MUFU.RCP R19, R79 ;  /* 0x0000004f00137308 */ /* 0x000ea20000001000 */
[----:B----4-:R-:W-:Y:S01]  /*4790*/  FMUL.FTZ R81, R118, R81 ;  /* 0x0000005176517220 */ /* 0x010fe20000410000 */
[----:B------:R-:W-:Y:S01]  /*47a0*/  PRMT R25, R57, 0x7632, R25 ;  /* 0x0000763239197816 */ /* 0x000fe20000000019 */
[----:B------:R-:W-:Y:S03]  /*47b0*/  STG.E.U16 desc[UR6][R40.64+0x4], R57 ;  /* 0x0000043928007986 */ /* 0x000fe6000c101506 */
[----:B------:R-:W-:Y:S01]  /*47c0*/  F2FP.F16.F32.PACK_AB R81, R132, R81 ;  /* 0x000000518451723e */ /* 0x000fe200000000ff */
[----:B------:R-:W-:Y:S01]  /*47d0*/  STG.E.U16 desc[UR6][R40.64+0x6], R25 ;  /* 0x0000061928007986 */ /* 0x000fe2000c101506 */
[----:B------:R-:W3:Y:S01]  /*47e0*/  MUFU.RCP R47, R85 ;  /* 0x00000055002f7308 */ /* 0x000ee20000001000 */
[----:B-1----:R-:W-:Y:S01]  /*47f0*/  FMUL.FTZ R34, R117, R34 ;  /* 0x0000002275227220 */ /* 0x002fe20000410000 */
[----:B------:R-:W-:Y:S01]  /*4800*/  PRMT R20, R81, 0x7632, R20 ;  /* 0x0000763251147816 */ /* 0x000fe20000000014 */
[----:B------:R-:W-:Y:S03]  /*4810*/  STG.E.U16 desc[UR6][R26.64+0x6], R21 ;  /* 0x000006151a007986 */ /* 0x000fe6000c101506 */
[----:B------:R-:W-:Y:S01]  /*4820*/  F2FP.F16.F32.PACK_AB R34, R131, R34 ;  /* 0x000000228322723e */ /* 0x000fe200000000ff */
[----:B------:R1:W-:Y:S01]  /*4830*/  STG.E.U16 desc[UR6][R26.64+0x2], R20 ;  /* 0x000002141a007986 */ /* 0x0003e2000c101506 */
[----:B------:R-:W4:Y:S01]  /*4840*/  MUFU.RCP R67, R67 ;  /* 0x0000004300437308 */ /* 0x000f220000001000 */
[----:B--2---:R-:W-:Y:S01]  /*4850*/  FMUL.FTZ R19, R56, R19 ;  /* 0x0000001338137220 */ /* 0x004fe20000410000 */
[----:B0-----:R-:W-:Y:S01]  /*4860*/  PRMT R18, R34, 0x7632, R18 ;  /* 0x0000763222127816 */ /* 0x001fe20000000012 */
[----:B------:R0:W-:Y:S04]  /*4870*/  STG.E.U16 desc[UR6][R26.64], R81 ;  /* 0x000000511a007986 */ /* 0x0001e8000c101506 */
[----:B------:R0:W-:Y:S01]  /*4880*/  STG.E.U16 desc[UR6][R26.64+0x4], R61 ;  /* 0x0000043d1a007986 */ /* 0x0001e2000c101506 */
[----:B------:R-:W2:Y:S01]  /*4890*/  MUFU.RCP R69, R69 ;  /* 0x0000004500457308 */ /* 0x000ea20000001000 */
[----:B---3--:R-:W-:-:S02]  /*48a0*/  FMUL.FTZ R62, R62, R47 ;  /* 0x0000002f3e3e7220 */ /* 0x008fc40000410000 */
[----:B------:R0:W-:Y:S03]  /*48b0*/  STG.E.U16 desc[UR6][R22.64], R34 ;  /* 0x0000002216007986 */ /* 0x0001e6000c101506 */
[----:B------:R-:W-:Y:S01]  /*48c0*/  F2FP.F16.F32.PACK_AB R19, R62, R19 ;  /* 0x000000133e13723e */ /* 0x000fe200000000ff */
[----:B------:R0:W-:Y:S01]  /*48d0*/  STG.E.U16 desc[UR6][R22.64+0x2], R18 ;  /* 0x0000021216007986 */ /* 0x0001e2000c101506 */
[----:B------:R-:W3:Y:S01]  /*48e0*/  MUFU.RCP R155, R155 ;  /* 0x0000009b009b7308 */ /* 0x000ee20000001000 */
[----:B----4-:R-:W-:Y:S01]  /*48f0*/  FMUL.FTZ R67, R66, R67 ;  /* 0x0000004342437220 */ /* 0x010fe20000410000 */
[----:B------:R-:W-:Y:S01]  /*4900*/  PRMT R24, R19, 0x7632, R24 ;  /* 0x0000763213187816 */ /* 0x000fe20000000018 */
[----:B------:R0:W-:Y:S04]  /*4910*/  STG.E.U16 desc[UR6][R22.64+0x4], R19 ;  /* 0x0000041316007986 */ /* 0x0001e8000c101506 */
[----:B------:R0:W-:Y:S01]  /*4920*/  STG.E.U16 desc[UR6][R22.64+0x6], R24 ;  /* 0x0000061816007986 */ /* 0x0001e2000c101506 */
[----:B------:R-:W4:Y:S01]  /*4930*/  MUFU.RCP R113, R113 ;  /* 0x0000007100717308 */ /* 0x000f220000001000 */
[----:B--2---:R-:W-:-:S05]  /*4940*/  FMUL.FTZ R92, R92, R69 ;  /* 0x000000455c5c7220 */ /* 0x004fca0000410000 */
[----:B------:R-:W-:Y:S01]  /*4950*/  F2FP.F16.F32.PACK_AB R67, R92, R67 ;  /* 0x000000435c43723e */ /* 0x000fe200000000ff */
[----:B---3--:R-:W-:-:S03]  /*4960*/  FMUL.FTZ R74, R74, R155 ;  /* 0x0000009b4a4a7220 */ /* 0x008fc60000410000 */
[----:B-1----:R-:W-:Y:S01]  /*4970*/  PRMT R20, R67, 0x7632, R20 ;  /* 0x0000763243147816 */ /* 0x002fe20000000014 */
[----:B------:R0:W-:Y:S04]  /*4980*/  STG.E.U16 desc[UR6][R16.64], R67 ;  /* 0x0000004310007986 */ /* 0x0001e8000c101506 */
[----:B------:R0:W-:Y:S01]  /*4990*/  STG.E.U16 desc[UR6][R16.64+0x2], R20 ;  /* 0x0000021410007986 */ /* 0x0001e2000c101506 */
[----:B----4-:R-:W-:-:S05]  /*49a0*/  FMUL.FTZ R37, R86, R113 ;  /* 0x0000007156257220 */ /* 0x010fca0000410000 */
[----:B------:R-:W-:-:S04]  /*49b0*/  F2FP.F16.F32.PACK_AB R37, R37, R74 ;  /* 0x0000004a2525723e */ /* 0x000fc800000000ff */
[----:B------:R-:W-:Y:S01]  /*49c0*/  PRMT R21, R37, 0x7632, R21 ;  /* 0x0000763225157816 */ /* 0x000fe20000000015 */
[----:B------:R0:W-:Y:S04]  /*49d0*/  STG.E.U16 desc[UR6][R16.64+0x4], R37 ;  /* 0x0000042510007986 */ /* 0x0001e8000c101506 */
[----:B------:R0:W-:Y:S01]  /*49e0*/  STG.E.U16 desc[UR6][R16.64+0x6], R21 ;  /* 0x0000061510007986 */ /* 0x0001e2000c101506 */
[----:B------:R-:W-:Y:S05]  /*49f0*/  @!P1 BRA `(.L_x_3812) ;  /* 0xffffffb8008c9947 */ /* 0x000fea000383ffff */
[----:B------:R-:W-:Y:S05]  /*4a00*/  EXIT ;  /* 0x000000000000794d */ /* 0x000fea0003800000 */
.L_x_3813:
        /* <DEDUP_REMOVED lines=15> */
.L_x_3887:


//--------------------- .text._ZN13group_norm_v214gn_cuda_kernelI6__halfLi320ELi3ELi16ELi20ELi1024ELb1ELi64ELi320ELi320ELi4ELb1ELi21ELb0ELb0ENS_16CompileConditionILi900EEEEEvPT_PKS4_S7_S7_flPfS8_Pj --------------------------
	.section	.text._ZN13group_norm_v214gn_cuda_kernelI6__halfLi320ELi3ELi16ELi20ELi1024ELb1ELi64ELi320ELi320ELi4ELb1ELi21ELb0ELb0ENS_16CompileConditionILi900EEEEEvPT_PKS4_S7_S7_flPfS8_Pj,"ax",@progbits
	.align	128
        .global         _ZN13group_norm_v214gn_cuda_kernelI6__halfLi320ELi3ELi16ELi20ELi1024ELb1ELi64ELi320ELi320ELi4ELb1ELi21ELb0ELb0ENS_16CompileConditionILi900EEEEEvPT_PKS4_S7_S7_flPfS8_Pj
        .type           _ZN13group_norm_v214gn_cuda_kernelI6__halfLi320ELi3ELi16ELi20ELi1024ELb1ELi64ELi320ELi320ELi4ELb1ELi21ELb0ELb0ENS_16CompileConditionILi900EEEEEvPT_PKS4_S7_S7_flPfS8_Pj,@function
        .size           _ZN13group_norm_v214gn_cuda_kernelI6__halfLi320ELi3ELi16ELi20ELi1024ELb1ELi64ELi320ELi320ELi4ELb1ELi21ELb0ELb0ENS_16CompileConditionILi900EEEEEvPT_PKS4_S7_S7_flPfS8_Pj,(.L_x_3888 - _ZN13group_norm_v214gn_cuda_kernelI6__halfLi320ELi3ELi16ELi20ELi1024ELb1ELi64ELi320ELi320ELi4ELb1ELi21ELb0ELb0ENS_16CompileConditionILi900EEEEEvPT_PKS4_S7_S7_flPfS8_Pj)
        .other          _ZN13group_norm_v214gn_cuda_kernelI6__halfLi320ELi3ELi16ELi20ELi1024ELb1ELi64ELi320ELi320ELi4ELb1ELi21ELb0ELb0ENS_16CompileConditionILi900EEEEEvPT_PKS4_S7_S7_flPfS8_Pj,@"STO_CUDA_ENTRY STV_DEFAULT"
_ZN13group_norm_v214gn_cuda_kernelI6__halfLi320ELi3ELi16ELi20ELi1024ELb1ELi64ELi320ELi320ELi4ELb1ELi21ELb0ELb0ENS_16CompileConditionILi900EEEEEvPT_PKS4_S7_S7_flPfS8_Pj:
.text._ZN13group_norm_v214gn_cuda_kernelI6__halfLi320ELi3ELi16ELi20ELi1024ELb1ELi64ELi320ELi320ELi4ELb1ELi21ELb0ELb0ENS_16CompileConditionILi900EEEEEvPT_PKS4_S7_S7_flPfS8_Pj:
        /* <DEDUP_REMOVED lines=22> */
[----:B------:R-:W-:Y:S02]  /*0160*/  LEA R3, R5, R0, 0x3 ;  /* 0x0000000005037211 */ /* 0x000fe400078e18ff */
[----:B------:R-:W-:Y:S02]  /*0170*/  LOP3.LUT R2, R2, 0xfffffff8, RZ, 0xc0, !PT ;  /* 0xfffffff802027812 */ /* 0x000fe400078ec0ff */
[----:B------:R-:W-:Y:S01]  /*0180*/  MOV R0, R4 ;  /* 0x0000000400007202 */ /* 0x000fe20000000f00 */
[----:B------:R0:W-:Y:S04]  /*0190*/  STL [R1+0x108], R3 ;  /* 0x0001080301007387 */ /* 0x0001e80000100800 */
[----:B------:R0:W-:Y:S04]  /*01a0*/  STL [R1+0x7c], RZ ;  /* 0x00007cff01007387 */ /* 0x0001e80000100800 */
[----:B------:R0:W-:Y:S02]  /*01b0*/  STL [R1+0x104], R2 ;  /* 0x0001040201007387 */ /* 0x0001e40000100800 */
.L_x_3822:
[----:B------:R-:W2:Y:S01]  /*01c0*/  LDL R4, [R1+0x7c] ;  /* 0x00007c0001047983 */ /* 0x000ea20000100800 */
[----:B------:R-:W0:Y:S01]  /*01d0*/  S2R R5, SR_TID.X ;  /* 0x0000000000057919 */ /* 0x000e220000002100 */
[----:B------:R-:W1:Y:S01]  /*01e0*/  S2R R6, SR_CTAID.X ;  /* 0x0000000000067919 */ /* 0x000e620000002500 */
        /* <DEDUP_REMOVED lines=13> */
[C---:B------:R-:W-:Y:S02]  /*02c0*/  IADD3 R5, R32.reuse, 0xf00, RZ ;  /* 0x00000f0020057810 */ /* 0x040fe40007ffe0ff */
        /* <DEDUP_REMOVED lines=9> */
[----:B------:R-:W-:-:S04]  /*0360*/  IADD3 R3, R32, 0x500, RZ ;  /* 0x0000050020037810 */ /* 0x000fc80007ffe0ff */
[----:B------:R-:W2:Y:S01]  /*0370*/  LDG.E.64.CONSTANT R38, desc[UR6][R38.64] ;  /* 0x0000000626267981 */ /* 0x000ea2000c1e9b00 */
[----:B------:R-:W-:-:S03]  /*0380*/  IADD3 R2, P0, R3, R30, RZ ;  /* 0x0000001e03027210 */ /* 0x000fc60007f1e0ff */
[----:B------:R0:W-:Y:S01]  /*0390*/  STL [R1+0x10], R4 ;  /* 0x0000100401007387 */ /* 0x0001e20000100800 */
[----:B------:R-:W-:Y:S02]  /*03a0*/  IADD3 R3, R32, 0xa00, RZ ;  /* 0x00000a0020037810 */ /* 0x000fe40007ffe0ff */
[----:B0-----:R-:W-:Y:S02]  /*03b0*/  IADD3.X R4, RZ, R29, RZ, P0, !PT ;  /* 0x0000001dff047210 */ /* 0x001fe400007fe4ff */
[----:B------:R-:W-:-:S04]  /*03c0*/  LEA R42, P0, R2, UR8, 0x1 ;  /* 0x00000008022a7c11 */ /* 0x000fc8000f8008ff */
[----:B------:R-:W-:Y:S02]  /*03d0*/  LEA.HI.X R43, R2, UR9, R4, 0x1, P0 ;  /* 0x00000009022b7c11 */ /* 0x000fe400080f0c04 */
[----:B------:R-:W-:-:S04]  /*03e0*/  IADD3 R3, P0, R3, R30, RZ ;  /* 0x0000001e03037210 */ /* 0x000fc80007f1e0ff */
[----:B------:R-:W3:Y:S04]  /*03f0*/  LDG.E.64.CONSTANT R42, desc[UR6][R42.64] ;  /* 0x000000062a2a7981 */ /* 0x000ee8000c1e9b00 */
        /* <DEDUP_REMOVED lines=10> */
[----:B------:R-:W-:-:S04]  /*04a0*/  IADD3 R5, R32, 0x1400, RZ ;  /* 0x0000140020057810 */ /* 0x000fc80007ffe0ff */
[----:B------:R-:W4:Y:S01]  /*04b0*/  LDG.E.64.CONSTANT R16, desc[UR6][R16.64] ;  /* 0x0000000610107981 */ /* 0x000f22000c1e9b00 */
[----:B------:R-:W-:-:S03]  /*04c0*/  IADD3 R5, P0, R5, R30, RZ ;  /* 0x0000001e05057210 */ /* 0x000fc60007f1e0ff */
        /* <DEDUP_REMOVED lines=39> */
[----:B------:R0:W-:Y:S01]  /*0740*/  STL [R1+0xe8], R12 ;  /* 0x0000e80c01007387 */ /* 0x0001e20000100800 */
[----:B------:R-:W-:Y:S02]  /*0750*/  IADD3.X R14, RZ, R29, RZ, P0, !PT ;  /* 0x0000001dff0e7210 */ /* 0x000fe400007fe4ff */
[----:B0-----:R-:W-:-:S04]  /*0760*/  LEA R12, P0, R11, UR8, 0x1 ;  /* 0x000000080b0c7c11 */ /* 0x001fc8000f8008ff */
[----:B------:R-:W-:Y:S02]  /*0770*/  LEA.HI.X R13, R11, UR9, R14, 0x1, P0 ;  /* 0x000000090b0d7c11 */ /* 0x000fe400080f0c0e */
[----:B------:R-:W-:-:S04]  /*0780*/  IADD3 R18, P0, R15, R30, RZ ;  /* 0x0000001e0f127210 */ /* 0x000fc80007f1e0ff */
[----:B------:R-:W4:Y:S01]  /*0790*/  LDG.E.64.CONSTANT R12, desc[UR6][R12.64] ;  /* 0x000000060c0c7981 */ /* 0x000f22000c1e9b00 */
[----:B------:R-:W-:-:S03]  /*07a0*/  IADD3.X R19, RZ, R29, RZ, P0, !PT ;  /* 0x0000001dff137210 */ /* 0x000fc600007fe4ff */
[----:B------:R0:W-:Y:S04]  /*07b0*/  STL [R1+0xf0], R14 ;  /* 0x0000f00e01007387 */ /* 0x0001e80000100800 */
[----:B------:R1:W-:Y:S01]  /*07c0*/  STL [R1+0x8], R18 ;  /* 0x0000081201007387 */ /* 0x0003e20000100800 */
[----:B0-----:R-:W-:-:S04]  /*07d0*/  LEA R14, P0, R18, UR8, 0x1 ;  /* 0x00000008120e7c11 */ /* 0x001fc8000f8008ff */
[----:B------:R-:W-:Y:S02]  /*07e0*/  LEA.HI.X R15, R18, UR9, R19, 0x1, P0 ;  /* 0x00000009120f7c11 */ /* 0x000fe400080f0c13 */
[----:B-1----:R-:W-:-:S04]  /*07f0*/  IADD3 R18, R32, 0x3c00, RZ ;  /* 0x00003c0020127810 */ /* 0x002fc80007ffe0ff */
[----:B------:R-:W4:Y:S01]  /*0800*/  LDG.E.64.CONSTANT R14, desc[UR6][R14.64] ;  /* 0x000000060e0e7981 */ /* 0x000f22000c1e9b00 */
[----:B------:R-:W-:-:S04]  /*0810*/  IADD3 R22, P0, R18, R30, RZ ;  /* 0x0000001e12167210 */ /* 0x000fc80007f1e0ff */
[----:B------:R-:W-:Y:S02]  /*0820*/  IADD3.X R23, RZ, R29, RZ, P0, !PT ;  /* 0x0000001dff177210 */ /* 0x000fe400007fe4ff */
[C---:B------:R-:W-:Y:S01]  /*0830*/  LEA R18, P0, R22.reuse, UR8, 0x1 ;  /* 0x0000000816127c11 */ /* 0x040fe2000f8008ff */
[----:B------:R0:W-:Y:S04]  /*0840*/  STL [R1+0xf4], R19 ;  /* 0x0000f41301007387 */ /* 0x0001e80000100800 */
[----:B------:R1:W-:Y:S01]  /*0850*/  STL [R1+0x2c], R22 ;  /* 0x00002c1601007387 */ /* 0x0003e20000100800 */
[----:B0-----:R-:W-:Y:S02]  /*0860*/  LEA.HI.X R19, R22, UR9, R23, 0x1, P0 ;  /* 0x0000000916137c11 */ /* 0x001fe400080f0c17 */
        /* <DEDUP_REMOVED lines=13> */
[----:B------:R0:W-:Y:S03]  /*0940*/  STL [R1+0xfc], R27 ;  /* 0x0000fc1b01007387 */ /* 0x0001e60000100800 */
[----:B0-----:R-:W-:-:S06]  /*0950*/  LEA.HI.X R27, R33, UR9, R37, 0x1, P0 ;  /* 0x00000009211b7c11 */ /* 0x001fcc00080f0c25 */
[----:B------:R-:W4:Y:S01]  /*0960*/  LDG.E.64.CONSTANT R26, desc[UR6][R26.64] ;  /* 0x000000061a1a7981 */ /* 0x000f22000c1e9b00 */
[----:B------:R-:W-:-:S04]  /*0970*/  IADD3 R32, R32, 0x4b00, RZ ;  /* 0x00004b0020207810 */ /* 0x000fc80007ffe0ff */
[----:B------:R-:W-:Y:S01]  /*0980*/  IADD3 R30, P0, R32, R30, RZ ;  /* 0x0000001e201e7210 */ /* 0x000fe20007f1e0ff */
[----:B------:R-:W-:Y:S01]  /*0990*/  STL [R1+0x78], R33 ;  /* 0x0000782101007387 */ /* 0x000fe20000100800 */
[----:B--2---:R-:W-:-:S03]  /*09a0*/  HADD2.F32 R54, -RZ, R38.H0_H0 ;  /* 0x20000026ff367230 */ /* 0x004fc60000004100 */
[----:B------:R0:W-:Y:S01]  /*09b0*/  STL [R1+0x100], R37 ;  /* 0x0001002501007387 */ /* 0x0001e20000100800 */
[----:B------:R-:W-:Y:S02]  /*09c0*/  HADD2.F32 R59, -RZ, R38.H1_H1 ;  /* 0x30000026ff3b7230 */ /* 0x000fe40000004100 */
[----:B------:R-:W-:Y:S01]  /*09d0*/  FFMA.FTZ R38, R54, R54, RZ ;  /* 0x0000003636267223 */ /* 0x000fe200000100ff */
[----:B------:R-:W-:Y:S01]  /*09e0*/  STL [R1+0x70], R30 ;  /* 0x0000701e01007387 */ /* 0x000fe20000100800 */
[----:B0-----:R-:W-:Y:S02]  /*09f0*/  IADD3.X R37, RZ, R29, RZ, P0, !PT ;  /* 0x0000001dff257210 */ /* 0x001fe400007fe4ff */
[----:B------:R-:W-:-:S03]  /*0a00*/  LEA R32, P0, R30, UR8, 0x1 ;  /* 0x000000081e207c11 */ /* 0x000fc6000f8008ff */
[----:B------:R0:W-:Y:S01]  /*0a10*/  STL [R1+0xec], R37 ;  /* 0x0000ec2501007387 */ /* 0x0001e20000100800 */
[----:B------:R-:W-:Y:S01]  /*0a20*/  LEA.HI.X R33, R30, UR9, R37, 0x1, P0 ;  /* 0x000000091e217c11 */ /* 0x000fe200080f0c25 */
[--C-:B------:R-:W-:Y:S02]  /*0a30*/  HADD2.F32 R58, -RZ, R39.reuse.H0_H0 ;  /* 0x20000027ff3a7230 */ /* 0x100fe40000004100 */
[----:B------:R-:W-:Y:S01]  /*0a40*/  FFMA.FTZ R38, R59, R59, R38 ;  /* 0x0000003b3b267223 */ /* 0x000fe20000010026 */
[----:B------:R-:W-:Y:S02]  /*0a50*/  HADD2.F32 R57, -RZ, R39.H1_H1 ;  /* 0x30000027ff397230 */ /* 0x000fe40000004100 */
[--C-:B---3--:R-:W-:Y:S02]  /*0a60*/  HADD2.F32 R47, -RZ, R42.reuse.H0_H0 ;  /* 0x2000002aff2f7230 */ /* 0x108fe40000004100 */
[----:B------:R-:W-:Y:S02]  /*0a70*/  HADD2.F32 R46, -RZ, R42.H1_H1 ;  /* 0x3000002aff2e7230 */ /* 0x000fe40000004100 */
[----:B------:R-:W-:-:S02]  /*0a80*/  HADD2.F32 R56, -RZ, R43.H0_H0 ;  /* 0x2000002bff387230 */ /* 0x000fc40000004100 */
[----:B0-----:R-:W-:Y:S01]  /*0a90*/  FADD.FTZ R37, RZ, R54 ;  /* 0x00000036ff257221 */ /* 0x001fe20000010000 */
[----:B------:R-:W-:Y:S01]  /*0aa0*/  HADD2.F32 R55, -RZ, R43.H1_H1 ;  /* 0x3000002bff377230 */ /* 0x000fe20000004100 */
[----:B------:R-:W2:Y:S01]  /*0ab0*/  LDG.E.64.CONSTANT R32, desc[UR6][R32.64] ;  /* 0x0000000620207981 */ /* 0x000ea2000c1e9b00 */
[----:B----4-:R-:W-:Y:S02]  /*0ac0*/  HADD2.F32 R53, -RZ, R50.H1_H1 ;  /* 0x30000032ff357230 */ /* 0x010fe40000004100 */
[----:B------:R-:W-:Y:S01]  /*0ad0*/  FADD.FTZ R37, R37, R59 ;  /* 0x0000003b25257221 */ /* 0x000fe20000010000 */
[----:B------:R-:W-:Y:S01]  /*0ae0*/  FFMA.FTZ R38, R58, R58, R38 ;  /* 0x0000003a3a267223 */ /* 0x000fe20000010026 */
[----:B------:R-:W-:Y:S01]  /*0af0*/  HADD2.F32 R52, -RZ, R51.H0_H0 ;  /* 0x20000033ff347230 */ /* 0x000fe20000004100 */
[----:B------:R-:W-:Y:S01]  /*0b00*/  SHF.L.U32 R30, R28, 0x1, RZ ;  /* 0x000000011c1e7819 */ /* 0x000fe200000006ff */
[----:B------:R-:W-:Y:S01]  /*0b10*/  FADD.FTZ R37, R37, R58 ;  /* 0x0000003a25257221 */ /* 0x000fe20000010000 */
[----:B------:R-:W-:Y:S01]  /*0b20*/  FFMA.FTZ R38, R57, R57, R38 ;  /* 0x0000003939267223 */ /* 0x000fe20000010026 */
[----:B------:R-:W-:-:S02]  /*0b30*/  ULDC.64 UR8, c[0x0][0x220] ;  /* 0x0000880000087ab9 */ /* 0x000fc40000000a00 */
[----:B------:R-:W-:Y:S01]  /*0b40*/  FADD.FTZ R37, R37, R57 ;  /* 0x0000003925257221 */ /* 0x000fe20000010000 */
[----:B------:R-:W-:-:S03]  /*0b50*/  FFMA.FTZ R38, R47, R47, R38 ;  /* 0x0000002f2f267223 */ /* 0x000fc60000010026 */
[----:B------:R-:W-:Y:S01]  /*0b60*/  FADD.FTZ R37, R37, R47 ;  /* 0x0000002f25257221 */ /* 0x000fe20000010000 */
[----:B------:R-:W-:-:S03]  /*0b70*/  FFMA.FTZ R38, R46, R46, R38 ;  /* 0x0000002e2e267223 */ /* 0x000fc60000010026 */
[----:B------:R-:W-:Y:S01]  /*0b80*/  FADD.FTZ R37, R37, R46 ;  /* 0x0000002e25257221 */ /* 0x000fe20000010000 */
[----:B------:R-:W-:-:S03]  /*0b90*/  FFMA.FTZ R38, R56, R56, R38 ;  /* 0x0000003838267223 */ /* 0x000fc60000010026 */
[----:B------:R-:W-:Y:S01]  /*0ba0*/  FADD.FTZ R37, R37, R56 ;  /* 0x0000003825257221 */ /* 0x000fe20000010000 */
[----:B------:R-:W-:Y:S02]  /*0bb0*/  HADD2.F32 R39, -RZ, R50.H0_H0 ;  /* 0x20000032ff277230 */ /* 0x000fe40000004100 */
[----:B------:R-:W-:Y:S01]  /*0bc0*/  FFMA.FTZ R38, R55, R55, R38 ;  /* 0x0000003737267223 */ /* 0x000fe20000010026 */
[----:B------:R-:W-:-:S03]  /*0bd0*/  FADD.FTZ R37, R37, R55 ;  /* 0x0000003725257221 */ /* 0x000fc60000010000 */
[----:B------:R-:W-:Y:S01]  /*0be0*/  FFMA.FTZ R38, R39, R39, R38 ;  /* 0x0000002727267223 */ /* 0x000fe20000010026 */
[----:B------:R-:W-:-:S03]  /*0bf0*/  FADD.FTZ R37, R37, R39 ;  /* 0x0000002725257221 */ /* 0x000fc60000010000 */
[----:B------:R-:W-:Y:S01]  /*0c00*/  FFMA.FTZ R38, R53, R53, R38 ;  /* 0x0000003535267223 */ /* 0x000fe20000010026 */
[----:B------:R-:W-:Y:S01]  /*0c10*/  FADD.FTZ R37, R37, R53 ;  /* 0x0000003525257221 */ /* 0x000fe20000010000 */
[----:B------:R-:W-:Y:S02]  /*0c20*/  HADD2.F32 R51, -RZ, R51.H1_H1 ;  /* 0x30000033ff337230 */ /* 0x000fe40000004100 */
[----:B------:R-:W-:Y:S01]  /*0c30*/  FFMA.FTZ R38, R52, R52, R38 ;  /* 0x0000003434267223 */ /* 0x000fe20000010026 */
[----:B------:R-:W-:Y:S01]  /*0c40*/  FADD.FTZ R37, R37, R52 ;  /* 0x0000003425257221 */ /* 0x000fe20000010000 */
[----:B------:R-:W-:Y:S01]  /*0c50*/  HADD2.F32 R42, -RZ, R16.H0_H0 ;  /* 0x20000010ff2a7230 */ /* 0x000fe20000004100 */
[----:B------:R-:W-:Y:S01]  /*0c60*/  STL [R1+0x4], R47 ;  /* 0x0000042f01007387 */ /* 0x000fe20000100800 */
[----:B------:R-:W-:Y:S01]  /*0c70*/  FFMA.FTZ R38, R51, R51, R38 ;  /* 0x0000003333267223 */ /* 0x000fe20000010026 */
[----:B------:R-:W-:Y:S02]  /*0c80*/  FADD.FTZ R37, R37, R51 ;  /* 0x0000003325257221 */ /* 0x000fe40000010000 */
[----:B------:R-:W-:Y:S02]  /*0c90*/  STL [R1], R46 ;  /* 0x0000002e01007387 */ /* 0x000fe40000100800 */
[----:B------:R-:W-:-:S02]  /*0ca0*/  FADD.FTZ R37, R37, R42 ;  /* 0x0000002a25257221 */ /* 0x000fc40000010000 */
[----:B------:R0:W-:Y:S01]  /*0cb0*/  STL [R1+0xc], R39 ;  /* 0x00000c2701007387 */ /* 0x0001e20000100800 */
[--C-:B------:R-:W-:Y:S02]  /*0cc0*/  HADD2.F32 R50, -RZ, R17.reuse.H0_H0 ;  /* 0x20000011ff327230 */ /* 0x100fe40000004100 */
[----:B0-----:R-:W-:Y:S02]  /*0cd0*/  HADD2.F32 R39, -RZ, R16.H1_H1 ;  /* 0x30000010ff277230 */ /* 0x001fe40000004100 */
[----:B------:R-:W-:Y:S01]  /*0ce0*/  FFMA.FTZ R16, R42, R42, R38 ;  /* 0x0000002a2a107223 */ /* 0x000fe20000010026 */
[----:B------:R-:W-:-:S03]  /*0cf0*/  HADD2.F32 R17, -RZ, R17.H1_H1 ;  /* 0x30000011ff117230 */ /* 0x000fc60000004100 */
[----:B------:R-:W-:Y:S01]  /*0d00*/  FFMA.FTZ R16, R39, R39, R16 ;  /* 0x0000002727107223 */ /* 0x000fe20000010010 */
[----:B------:R-:W-:-:S03]  /*0d10*/  FADD.FTZ R37, R37, R39 ;  /* 0x0000002725257221 */ /* 0x000fc60000010000 */
[----:B------:R-:W-:Y:S01]  /*0d20*/  FFMA.FTZ R16, R50, R50, R16 ;  /* 0x0000003232107223 */ /* 0x000fe20000010010 */
[----:B------:R-:W-:Y:S01]  /*0d30*/  FADD.FTZ R37, R37, R50 ;  /* 0x0000003225257221 */ /* 0x000fe20000010000 */
[--C-:B------:R-:W-:Y:S02]  /*0d40*/  HADD2.F32 R38, -RZ, R20.reuse.H0_H0 ;  /* 0x20000014ff267230 */ /* 0x100fe40000004100 */
[----:B------:R-:W-:Y:S01]  /*0d50*/  FFMA.FTZ R16, R17, R17, R16 ;  /* 0x0000001111107223 */ /* 0x000fe20000010010 */
[----:B------:R-:W-:Y:S01]  /*0d60*/  FADD.FTZ R37, R37, R17 ;  /* 0x0000001125257221 */ /* 0x000fe20000010000 */
[----:B------:R-:W-:Y:S01]  /*0d70*/  HADD2.F32 R20, -RZ, R20.H1_H1 ;  /* 0x30000014ff147230 */ /* 0x000fe20000004100 */
[----:B------:R-:W-:Y:S01]  /*0d80*/  STL [R1+0x14], R42 ;  /* 0x0000142a01007387 */ /* 0x000fe20000100800 */
[----:B------:R-:W-:Y:S01]  /*0d90*/  FFMA.FTZ R16, R38, R38, R16 ;  /* 0x0000002626107223 */ /* 0x000fe20000010010 */
[----:B------:R-:W-:Y:S02]  /*0da0*/  FADD.FTZ R37, R37, R38 ;  /* 0x0000002625257221 */ /* 0x000fe40000010000 */
[----:B------:R-:W-:Y:S01]  /*0db0*/  STL [R1+0x18], R39 ;  /* 0x0000182701007387 */ /* 0x000fe20000100800 */
[----:B------:R-:W-:Y:S01]  /*0dc0*/  FFMA.FTZ R16, R20, R20, R16 ;  /* 0x0000001414107223 */ /* 0x000fe20000010010 */
[----:B------:R-:W-:-:S02]  /*0dd0*/  FADD.FTZ R37, R37, R20 ;  /* 0x0000001425257221 */ /* 0x000fc40000010000 */
[----:B------:R0:W-:Y:S04]  /*0de0*/  STL [R1+0x30], R17 ;  /* 0x0000301101007387 */ /* 0x0001e80000100800 */
[----:B------:R-:W-:Y:S01]  /*0df0*/  STL [R1+0x34], R38 ;  /* 0x0000342601007387 */ /* 0x000fe20000100800 */
[----:B0-----:R-:W-:-:S03]  /*0e00*/  HADD2.F32 R17, -RZ, R21.H0_H0 ;  /* 0x20000015ff117230 */ /* 0x001fc60000004100 */
[----:B------:R0:W-:Y:S02]  /*0e10*/  STL [R1+0x38], R20 ;  /* 0x0000381401007387 */ /* 0x0001e40000100800 */
[----:B------:R-:W-:Y:S01]  /*0e20*/  FFMA.FTZ R16, R17, R17, R16 ;  /* 0x0000001111107223 */ /* 0x000fe20000010010 */
[----:B------:R-:W-:Y:S01]  /*0e30*/  FADD.FTZ R37, R37, R17 ;  /* 0x0000001125257221 */ /* 0x000fe20000010000 */
[----:B------:R1:W-:Y:S01]  /*0e40*/  STL [R1+0x3c], R17 ;  /* 0x00003c1101007387 */ /* 0x0003e20000100800 */
[----:B0-----:R-:W-:-:S05]  /*0e50*/  HADD2.F32 R20, -RZ, R21.H1_H1 ;  /* 0x30000015ff147230 */ /* 0x001fca0000004100 */
[----:B------:R-:W-:Y:S01]  /*0e60*/  FFMA.FTZ R16, R20, R20, R16 ;  /* 0x0000001414107223 */ /* 0x000fe20000010010 */
[--C-:B-1----:R-:W-:Y:S02]  /*0e70*/  HADD2.F32 R17, -RZ, R24.reuse.H0_H0 ;  /* 0x20000018ff117230 */ /* 0x102fe40000004100 */
[----:B------:R-:W-:Y:S01]  /*0e80*/  FADD.FTZ R37, R37, R20 ;  /* 0x0000001425257221 */ /* 0x000fe20000010000 */
[----:B------:R0:W-:Y:S02]  /*0e90*/  STL [R1+0x40], R20 ;  /* 0x0000401401007387 */ /* 0x0001e40000100800 */
[----:B------:R-:W-:Y:S01]  /*0ea0*/  FFMA.FTZ R16, R17, R17, R16 ;  /* 0x0000001111107223 */ /* 0x000fe20000010010 */
[----:B------:R-:W-:Y:S01]  /*0eb0*/  FADD.FTZ R37, R37, R17 ;  /* 0x0000001125257221 */ /* 0x000fe20000010000 */
[----:B------:R1:W-:Y:S01]  /*0ec0*/  STL [R1+0x44], R17 ;  /* 0x0000441101007387 */ /* 0x0003e20000100800 */
[----:B0-----:R-:W-:Y:S02]  /*0ed0*/  HADD2.F32 R20, -RZ, R24.H1_H1 ;  /* 0x30000018ff147230 */ /* 0x001fe40000004100 */
[----:B-1----:R-:W-:-:S03]  /*0ee0*/  HADD2.F32 R17, -RZ, R25.H0_H0 ;  /* 0x20000019ff117230 */ /* 0x002fc60000004100 */
[----:B------:R-:W-:Y:S01]  /*0ef0*/  FFMA.FTZ R16, R20, R20, R16 ;  /* 0x0000001414107223 */ /* 0x000fe20000010010 */
        /* <DEDUP_REMOVED lines=87> */
[----:B------:R-:W-:-:S02]  /*1470*/  FADD.FTZ R34, R34, R15 ;  /* 0x0000000f22227221 */ /* 0x000fc40000010000 */
[----:B------:R0:W-:Y:S01]  /*1480*/  STL [R1+0x6c], R17 ;  /* 0x00006c1101007387 */ /* 0x0001e20000100800 */
[----:B------:R-:W-:Y:S01]  /*1490*/  FFMA.FTZ R35, R16, R16, R35 ;  /* 0x0000001010237223 */ /* 0x000fe20000010023 */
[----:B------:R-:W-:Y:S01]  /*14a0*/  FADD.FTZ R34, R34, R16 ;  /* 0x0000001022227221 */ /* 0x000fe20000010000 */
[----:B0-----:R-:W-:Y:S02]  /*14b0*/  HADD2.F32 R17, -RZ, R18.H1_H1 ;  /* 0x30000012ff117230 */ /* 0x001fe40000004100 */
[----:B------:R-:W-:-:S03]  /*14c0*/  HADD2.F32 R18, -RZ, R19.H0_H0 ;  /* 0x20000013ff127230 */ /* 0x000fc60000004100 */
        /* <DEDUP_REMOVED lines=24> */
[----:B------:R-:W-:Y:S02]  /*1650*/  HADD2.F32 R61, -RZ, R27.H1_H1 ;  /* 0x3000001bff3d7230 */ /* 0x000fe40000004100 */
        /* <DEDUP_REMOVED lines=8> */
[----:B------:R1:W-:Y:S01]  /*16e0*/  STL [R1+0x28], R61 ;  /* 0x0000283d01007387 */ /* 0x0003e20000100800 */
[----:B------:R-:W-:-:S02]  /*16f0*/  IADD3.X R29, R31, UR9, RZ, P0, !PT ;  /* 0x000000091f1d7c10 */ /* 0x000fc400087fe4ff */
[----:B------:R-:W-:Y:S01]  /*1700*/  IADD3.X R31, R31, UR11, RZ, P1, !PT ;  /* 0x0000000b1f1f7c10 */ /* 0x000fe20008ffe4ff */
[----:B0-----:R-:W3:Y:S04]  /*1710*/  LDL R60, [R1+0x108] ;  /* 0x00010800013c7983 */ /* 0x001ee80000100800 */
[----:B------:R-:W5:Y:S04]  /*1720*/  LDG.E.64.CONSTANT R28, desc[UR6][R28.64] ;  /* 0x000000061c1c7981 */ /* 0x000f68000c1e9b00 */
[----:B------:R-:W5:Y:S01]  /*1730*/  LDG.E.64.CONSTANT R30, desc[UR6][R30.64] ;  /* 0x000000061e1e7981 */ /* 0x000f62000c1e9b00 */
[----:B--2---:R-:W-:-:S02]  /*1740*/  HADD2.F32 R26, -RZ, R32.H0_H0 ;  /* 0x20000020ff1a7230 */ /* 0x004fc40000004100 */
[----:B------:R-:W-:Y:S01]  /*1750*/  FFMA.FTZ R35, R61, R61, R35 ;  /* 0x0000003d3d237223 */ /* 0x000fe20000010023 */
[----:B------:R-:W-:-:S03]  /*1760*/  HADD2.F32 R27, -RZ, R32.H1_H1 ;  /* 0x30000020ff1b7230 */ /* 0x000fc60000004100 */
[----:B------:R-:W-:Y:S01]  /*1770*/  FFMA.FTZ R35, R26, R26, R35 ;  /* 0x0000001a1a237223 */ /* 0x000fe20000010023 */
[----:B------:R-:W-:-:S03]  /*1780*/  HADD2.F32 R32, -RZ, R33.H0_H0 ;  /* 0x20000021ff207230 */ /* 0x000fc60000004100 */
[----:B------:R-:W-:Y:S01]  /*1790*/  FFMA.FTZ R35, R27, R27, R35 ;  /* 0x0000001b1b237223 */ /* 0x000fe20000010023 */
[----:B------:R-:W-:Y:S01]  /*17a0*/  FADD.FTZ R34, R34, R61 ;  /* 0x0000003d22227221 */ /* 0x000fe20000010000 */
[----:B-1----:R-:W-:Y:S02]  /*17b0*/  HADD2.F32 R61, -RZ, R33.H1_H1 ;  /* 0x30000021ff3d7230 */ /* 0x002fe40000004100 */
[----:B------:R-:W-:Y:S02]  /*17c0*/  FFMA.FTZ R33, R32, R32, R35 ;  /* 0x0000002020217223 */ /* 0x000fe40000010023 */
[----:B------:R-:W0:Y:S01]  /*17d0*/  S2R R35, SR_TID.X ;  /* 0x0000000000237919 */ /* 0x000e220000002100 */
[----:B------:R-:W-:Y:S01]  /*17e0*/  FADD.FTZ R34, R34, R26 ;  /* 0x0000001a22227221 */ /* 0x000fe20000010000 */
[----:B------:R1:W-:Y:S03]  /*17f0*/  STL [R1+0x20], R32 ;  /* 0x0000202001007387 */ /* 0x0003e60000100800 */
[----:B------:R-:W-:Y:S01]  /*1800*/  FADD.FTZ R34, R34, R27 ;  /* 0x0000001b22227221 */ /* 0x000fe20000010000 */
[----:B------:R-:W-:Y:S01]  /*1810*/  STL [R1+0x1c], R61 ;  /* 0x00001c3d01007387 */ /* 0x000fe20000100800 */
[----:B------:R-:W-:-:S02]  /*1820*/  FFMA.FTZ R33, R61, R61, R33 ;  /* 0x0000003d3d217223 */ /* 0x000fc40000010021 */
[----:B-1----:R-:W-:-:S04]  /*1830*/  FADD.FTZ R32, R34, R32 ;  /* 0x0000002022207221 */ /* 0x002fc80000010000 */
[----:B------:R-:W-:Y:S01]  /*1840*/  FADD.FTZ R32, R32, R61 ;  /* 0x0000003d20207221 */ /* 0x000fe20000010000 */
[----:B------:R-:W-:Y:S01]  /*1850*/  BSSY B0, `(.L_x_3814) ;  /* 0x0000035000007945 */ /* 0x000fe20003800000 */
[----:B0-----:R-:W-:-:S03]  /*1860*/  ISETP.GT.U32.AND P0, PT, R35, 0x3f, PT ;  /* 0x0000003f2300780c */ /* 0x001fc60003f04070 */
[----:B---3--:R0:W-:Y:S02]  /*1870*/  STS.64 [R60], R32 ;  /* 0x000000203c007388 */ /* 0x0081e40000000a00 */
[----:B0-----:R-:W-:Y:S01]  /*1880*/  CS2R R32, SRZ ;  /* 0x0000000000207805 */ /* 0x001fe2000001ff00 */
[----:B------:R-:W-:Y:S07]  /*1890*/  BAR.SYNC.DEFER_BLOCKING 0x0 ;  /* 0x0000000000007b1d */ /* 0x000fee0000010000 */
        /* <DEDUP_REMOVED lines=20> */
[----:B------:R-:W-:Y:S01]  /*19e0*/  FADD.FTZ R35, R33, R35 ;  /* 0x0000002321237221 */ /* 0x000fe20000010000 */
[----:B------:R-:W0:Y:S02]  /*19f0*/  S2R R32, SR_TID.X ;  /* 0x0000000000207919 */ /* 0x000e240000002100 */
[----:B0-----:R-:W-:Y:S02]  /*1a00*/  SHF.L.U32 R33, R32, 0x3, RZ ;  /* 0x0000000320217819 */ /* 0x001fe400000006ff */
[----:B------:R-:W-:Y:S02]  /*1a10*/  IADD3 R32, R60, 0x8, RZ ;  /* 0x000000083c207810 */ /* 0x000fe40007ffe0ff */
[----:B------:R-:W-:Y:S02]  /*1a20*/  LOP3.LUT R33, R33, 0x18, RZ, 0xc0, !PT ;  /* 0x0000001821217812 */ /* 0x000fe400078ec0ff */
[----:B------:R-:W-:-:S05]  /*1a30*/  SHF.R.U32.HI R32, RZ, 0x2, R32 ;  /* 0x00000002ff207819 */ /* 0x000fca0000011620 */
[----:B------:R-:W-:-:S05]  /*1a40*/  IMAD R32, R32, 0x28, R61 ;  /* 0x0000002820207824 */ /* 0x000fca00078e023d */
[----:B------:R-:W-:-:S06]  /*1a50*/  IADD3 R32, R33, R32, RZ ;  /* 0x0000002021207210 */ /* 0x000fcc0007ffe0ff */
[----:B------:R-:W0:Y:S02]  /*1a60*/  LDS.64 R32, [R32] ;  /* 0x0000000020207984 */ /* 0x000e240000000a00 */
[----:B0-----:R-:W-:Y:S01]  /*1a70*/  FADD.FTZ R35, R35, R33 ;  /* 0x0000002123237221 */ /* 0x001fe20000010000 */
[----:B------:R-:W-:Y:S01]  /*1a80*/  FADD.FTZ R34, R34, R32 ;  /* 0x0000002022227221 */ /* 0x000fe20000010000 */
[----:B------:R-:W0:Y:S01]  /*1a90*/  S2R R33, SR_TID.X ;  /* 0x0000000000217919 */ /* 0x000e220000002100 */
[C---:B------:R-:W-:Y:S02]  /*1aa0*/  IADD3 R32, R60.reuse, 0xc, RZ ;  /* 0x0000000c3c207810 */ /* 0x040fe40007ffe0ff */
[----:B------:R-:W-:Y:S02]  /*1ab0*/  IADD3 R60, R60, 0x10, RZ ;  /* 0x000000103c3c7810 */ /* 0x000fe40007ffe0ff */
[----:B------:R-:W-:Y:S02]  /*1ac0*/  SHF.R.U32.HI R32, RZ, 0x2, R32 ;  /* 0x00000002ff207819 */ /* 0x000fe40000011620 */
[----:B------:R-:W-:-:S03]  /*1ad0*/  SHF.R.U32.HI R60, RZ, 0x2, R60 ;  /* 0x00000002ff3c7819 */ /* 0x000fc6000001163c */
[--C-:B------:R-:W-:Y:S02]  /*1ae0*/  IMAD R32, R32, 0x28, R61.reuse ;  /* 0x0000002820207824 */ /* 0x100fe400078e023d */
[----:B------:R-:W-:Y:S01]  /*1af0*/  IMAD R60, R60, 0x28, R61 ;  /* 0x000000283c3c7824 */ /* 0x000fe200078e023d */
[----:B0-----:R-:W-:-:S04]  /*1b00*/  SHF.L.U32 R33, R33, 0x3, RZ ;  /* 0x0000000321217819 */ /* 0x001fc800000006ff */
[----:B------:R-:W-:-:S04]  /*1b10*/  LOP3.LUT R33, R33, 0x18, RZ, 0xc0, !PT ;  /* 0x0000001821217812 */ /* 0x000fc800078ec0ff */
        /* <DEDUP_REMOVED lines=8> */
.L_x_3815:
[----:B------:R-:W-:Y:S05]  /*1ba0*/  BSYNC B0 ;  /* 0x0000000000007941 */ /* 0x000fea0003800000 */
.L_x_3814:
        /* <DEDUP_REMOVED lines=12> */
[----:B------:R-:W0:Y:S01]  /*1c70*/  S2R R35, SR_TID.X ;  /* 0x0000000000237919 */ /* 0x000e220000002100 */
[----:B------:R-:W1:Y:S01]  /*1c80*/  LDC R34, c[0x0][0x10] ;  /* 0x00000400ff227b82 */ /* 0x000e620000000800 */
[----:B------:R-:W1:Y:S01]  /*1c90*/  S2R R61, SR_CTAID.Y ;  /* 0x00000000003d7919 */ /* 0x000e620000002600 */
[----:B------:R-:W2:Y:S01]  /*1ca0*/  S2R R60, SR_CTAID.X ;  /* 0x00000000003c7919 */ /* 0x000ea20000002500 */
[----:B0-----:R-:W-:-:S04]  /*1cb0*/  SHF.R.U32.HI R35, RZ, 0x2, R35 ;  /* 0x00000002ff237819 */ /* 0x001fc80000011623 */
[----:B------:R-:W-:Y:S01]  /*1cc0*/  SHF.L.U32 R35, R35, 0x4, RZ ;  /* 0x0000000423237819 */ /* 0x000fe200000006ff */
[----:B-1----:R-:W-:-:S03]  /*1cd0*/  IMAD R34, R34, UR4, R61 ;  /* 0x0000000422227c24 */ /* 0x002fc6000f8e023d */
[----:B--2---:R-:W-:Y:S02]  /*1ce0*/  LOP3.LUT R35, R35, 0xfffffff0, R60, 0xe2, !PT ;  /* 0xfffffff023237812 */ /* 0x004fe400078ee23c */
[----:B------:R-:W0:Y:S02]  /*1cf0*/  LDC.64 R60, c[0x0][0x248] ;  /* 0x00009200ff3c7b82 */ /* 0x000e240000000a00 */
[----:B------:R-:W-:-:S04]  /*1d00*/  LEA R34, R34, R35, 0x8 ;  /* 0x0000002322227211 */ /* 0x000fc800078e40ff */
[----:B------:R-:W-:-:S05]  /*1d10*/  SHF.L.U32 R34, R34, 0x1, RZ ;  /* 0x0000000122227819 */ /* 0x000fca00000006ff */
[----:B0-----:R-:W-:-:S05]  /*1d20*/  IMAD.WIDE.U32 R34, R34, 0x4, R60 ;  /* 0x0000000422227825 */ /* 0x001fca00078e003c */
[----:B------:R0:W-:Y:S02]  /*1d30*/  STG.E.64 desc[UR6][R34.64], R32 ;  /* 0x0000002022007986 */ /* 0x0001e4000c101b06 */
.L_x_3817:
[----:B------:R-:W-:Y:S05]  /*1d40*/  BSYNC B0 ;  /* 0x0000000000007941 */ /* 0x000fea0003800000 */
.L_x_3816:
[----:B0-----:R-:W0:Y:S01]  /*1d50*/  S2R R32, SR_TID.X ;  /* 0x0000000000207919 */ /* 0x001e220000002100 */
[----:B------:R-:W-:Y:S01]  /*1d60*/  BAR.SYNC.DEFER_BLOCKING 0x0 ;  /* 0x0000000000007b1d */ /* 0x000fe20000010000 */
[C---:B0-----:R-:W-:Y:S02]  /*1d70*/  ISETP.NE.AND P1, PT, R32.reuse, RZ, PT ;  /* 0x000000ff2000720c */ /* 0x041fe40003f25270 */
[----:B------:R-:W-:-:S11]  /*1d80*/  ISETP.GT.U32.AND P0, PT, R32, 0xff, PT ;  /* 0x000000ff2000780c */ /* 0x000fd60003f04070 */
[----:B------:R-:W-:Y:S05]  /*1d90*/  @P1 BRA `(.L_x_3818) ;  /* 0x0000000000441947 */ /* 0x000fea0003800000 */
[----:B------:R-:W0:Y:S01]  /*1da0*/  S2R R34, SR_CTAID.X ;  /* 0x0000000000227919 */ /* 0x000e220000002500 */
[----:B------:R-:W1:Y:S01]  /*1db0*/  LDC.64 R32, c[0x0][0x250] ;  /* 0x00009400ff207b82 */ /* 0x000e620000000a00 */
[----:B------:R-:W1:Y:S01]  /*1dc0*/  S2R R35, SR_CTAID.Y ;  /* 0x0000000000237919 */ /* 0x000e620000002600 */
[----:B0-----:R-:W-:Y:S02]  /*1dd0*/  ISETP.NE.AND P1, PT, R34, RZ, PT ;  /* 0x000000ff2200720c */ /* 0x001fe40003f25270 */
[----:B------:R-:W-:Y:S01]  /*1de0*/  MOV R34, 0x7ffffff1 ;  /* 0x7ffffff100227802 */ /* 0x000fe20000000f00 */
[----:B-1----:R-:W-:-:S03]  /*1df0*/  IMAD.WIDE.U32 R32, R35, 0x4, R32 ;  /* 0x0000000423207825 */ /* 0x002fc600078e0020 */
[----:B------:R-:W-:Y:S01]  /*1e00*/  SEL R34, R34, 0x1, !P1 ;  /* 0x0000000122227807 */ /* 0x000fe20004800000 */
[----:B------:R-:W-:Y:S06]  /*1e10*/  MEMBAR.ALL.GPU ;  /* 0x0000000000007992 */ /* 0x000fec000000a000 */
[----:B------:R-:W-:-:S00]  /*1e20*/  ERRBAR ;  /* 0x00000000000079ab */ /* 0x000fc00000000000 */
[----:B------:R-:W-:Y:S06]  /*1e30*/  CGAERRBAR ;  /* 0x00000000000075ab */ /* 0x000fec0000000000 */
[----:B------:R0:W5:Y:S02]  /*1e40*/  ATOM.E.ADD.STRONG.GPU PT, R34, desc[UR6][R32.64], R34 ;  /* 0x000000222022798a */ /* 0x00016400081ee1c6 */
.L_x_3819:
[----:B------:R-:W2:Y:S04]  /*1e50*/  LD.E.STRONG.GPU R35, desc[UR6][R32.64] ;  /* 0x0000000620237980 */ /* 0x000ea8000c10f900 */
[----:B--2---:R-:W-:Y:S01]  /*1e60*/  CCTL.IVALL ;  /* 0x00000000ff00798f */ /* 0x004fe20002000000 */
[----:B------:R-:W-:Y:S05]  /*1e70*/  YIELD ;  /* 0x0000000000007946 */ /* 0x000fea0003800000 */
[----:B-----5:R-:W-:-:S04]  /*1e80*/  LOP3.LUT R35, R35, R34, RZ, 0x3c, !PT ;  /* 0x0000002223237212 */ /* 0x020fc800078e3cff */
[----:B------:R-:W-:-:S13]  /*1e90*/  ISETP.GT.AND P1, PT, R35, -0x1, PT ;  /* 0xffffffff2300780c */ /* 0x000fda0003f24270 */
[----:B------:R-:W-:Y:S05]  /*1ea0*/  @P1 BRA `(.L_x_3819) ;  /* 0xfffffffc00e81947 */ /* 0x000fea000383ffff */
.L_x_3818:
[----:B------:R-:W-:Y:S05]  /*1eb0*/  WARPSYNC.ALL ;  /* 0x0000000000007948 */ /* 0x000fea0003800000 */
[----:B------:R-:W1:Y:S01]  /*1ec0*/  S2R R35, SR_CTAID.Y ;  /* 0x0000000000237919 */ /* 0x000e620000002600 */
[----:B0-----:R-:W1:Y:S01]  /*1ed0*/  @!P0 LDC R32, c[0x0][0x10] ;  /* 0x00000400ff208b82 */ /* 0x001e620000000800 */
[----:B------:R-:W-:Y:S01]  /*1ee0*/  ULDC.64 UR8, c[0x0][0x240] ;  /* 0x0000900000087ab9 */ /* 0x000fe20000000a00 */
[----:B------:R-:W0:Y:S01]  /*1ef0*/  S2R R60, SR_TID.X ;  /* 0x00000000003c7919 */ /* 0x000e220000002100 */
[----:B-1----:R-:W-:-:S05]  /*1f00*/  @!P0 IMAD R32, R32, UR4, R35 ;  /* 0x0000000420208c24 */ /* 0x002fca000f8e0223 */
[----:B------:R-:W1:Y:S01]  /*1f10*/  @!P0 LDC.64 R34, c[0x0][0x248] ;  /* 0x00009200ff228b82 */ /* 0x000e620000000a00 */
[----:B0-----:R-:W-:-:S04]  /*1f20*/  @!P0 LOP3.LUT R33, R60, 0x7ffffff0, RZ, 0xc0, !PT ;  /* 0x7ffffff03c218812 */ /* 0x001fc800078ec0ff */
[----:B------:R-:W-:Y:S02]  /*1f30*/  @!P0 LEA R32, R32, R33, 0x8 ;  /* 0x0000002120208211 */ /* 0x000fe400078e40ff */
[----:B------:R-:W-:-:S04]  /*1f40*/  @!P0 LOP3.LUT R33, R60, 0xf, RZ, 0xc0, !PT ;  /* 0x0000000f3c218812 */ /* 0x000fc800078ec0ff */
[----:B------:R-:W-:-:S04]  /*1f50*/  @!P0 IADD3 R32, R32, R33, RZ ;  /* 0x0000002120208210 */ /* 0x000fc80007ffe0ff */
[----:B------:R-:W-:-:S05]  /*1f60*/  @!P0 SHF.L.U32 R32, R32, 0x1, RZ ;  /* 0x0000000120208819 */ /* 0x000fca00000006ff */
[----:B-1----:R-:W-:Y:S01]  /*1f70*/  @!P0 IMAD.WIDE.U32 R32, R32, 0x4, R34 ;  /* 0x0000000420208825 */ /* 0x002fe200078e0022 */
[----:B------:R-:W-:Y:S06]  /*1f80*/  BAR.SYNC.DEFER_BLOCKING 0x0 ;  /* 0x0000000000007b1d */ /* 0x000fec0000010000 */
[----:B------:R-:W2:Y:S01]  /*1f90*/  @!P0 LDG.E.64 R32, desc[UR6][R32.64] ;  /* 0x0000000620208981 */ /* 0x000ea2000c1e1b00 */
[----:B------:R-:W-:Y:S01]  /*1fa0*/  HFMA2.MMA R34, -RZ, RZ, 0, 0 ;  /* 0x00000000ff227435 */ /* 0x000fe200000001ff */
[----:B------:R-:W-:Y:S01]  /*1fb0*/  ISETP.EQ.U32.AND P1, PT, RZ, UR8, PT ;  /* 0x00000008ff007c0c */ /* 0x000fe2000bf22070 */
[----:B------:R-:W-:Y:S01]  /*1fc0*/  BSSY B0, `(.L_x_3820) ;  /* 0x000002b000007945 */ /* 0x000fe20003800000 */
[----:B------:R-:W0:Y:S03]  /*1fd0*/  S2R R61, SR_CTAID.X ;  /* 0x00000000003d7919 */ /* 0x000e260000002500 */
[----:B--2---:R-:W-:Y:S01]  /*1fe0*/  @!P0 FADD.FTZ R34, RZ, R32 ;  /* 0x00000020ff228221 */ /* 0x004fe20000010000 */
[----:B------:R-:W-:Y:S01]  /*1ff0*/  MOV R32, RZ ;  /* 0x000000ff00207202 */ /* 0x000fe20000000f00 */
[----:B------:R-:W-:Y:S01]  /*2000*/  @!P0 FADD.FTZ R32, RZ, R33 ;  /* 0x00000021ff208221 */ /* 0x000fe20000010000 */
[----:B------:R-:W-:-:S02]  /*2010*/  LOP3.LUT P0, RZ, R60, 0xffffff0f, RZ, 0xc0, !PT ;  /* 0xffffff0f3cff7812 */ /* 0x000fc4000780c0ff */
[----:B------:R-:W1:Y:S02]  /*2020*/  SHFL.BFLY PT, R33, R34, 0x8, 0x1f ;  /* 0x0d001f0022217f89 */ /* 0x000e6400000e0000 */
[----:B-1----:R-:W-:Y:S02]  /*2030*/  FADD.FTZ R34, R33, R34 ;  /* 0x0000002221227221 */ /* 0x002fe40000010000 */
[----:B------:R-:W1:Y:S02]  /*2040*/  SHFL.BFLY PT, R33, R32, 0x8, 0x1f ;  /* 0x0d001f0020217f89 */ /* 0x000e6400000e0000 */
[----:B-1----:R-:W-:Y:S02]  /*2050*/  FADD.FTZ R32, R33, R32 ;  /* 0x0000002021207221 */ /* 0x002fe40000010000 */
[----:B------:R-:W1:Y:S02]  /*2060*/  SHFL.BFLY PT, R33, R34, 0x4, 0x1f ;  /* 0x0c801f0022217f89 */ /* 0x000e6400000e0000 */
[----:B-1----:R-:W-:-:S02]  /*2070*/  FADD.FTZ R34, R34, R33 ;  /* 0x0000002122227221 */ /* 0x002fc40000010000 */
        /* <DEDUP_REMOVED lines=17> */
[----:B------:R-:W-:Y:S01]  /*2190*/  BAR.SYNC.DEFER_BLOCKING 0x0 ;  /* 0x0000000000007b1d */ /* 0x000fe20000010000 */
[----:B0-----:R-:W-:-:S04]  /*21a0*/  LOP3.LUT P0, RZ, R61, 0xf, RZ, 0xc0, !PT ;  /* 0x0000000f3dff7812 */ /* 0x001fc8000780c0ff */
[----:B------:R-:W-:-:S04]  /*21b0*/  ISETP.GT.U32.OR P0, PT, R60, 0xf, P0 ;  /* 0x0000000f3c00780c */ /* 0x000fc80000704470 */
[----:B------:R-:W-:-:S13]  /*21c0*/  ISETP.EQ.OR.EX P0, PT, RZ, UR9, P0, P1 ;  /* 0x00000009ff007c0c */ /* 0x000fda0008702710 */
[----:B-1----:R-:W-:Y:S05]  /*21d0*/  @P0 BRA `(.L_x_3821) ;  /* 0x0000000000240947 */ /* 0x002fea0003800000 */
[----:B------:R-:W2:Y:S01]  /*21e0*/  LDL R61, [R1+0x7c] ;  /* 0x00007c00013d7983 */ /* 0x000ea20000100800 */
[----:B------:R-:W-:Y:S02]  /*21f0*/  SHF.R.S32.HI R34, RZ, 0x1f, R60 ;  /* 0x0000001fff227819 */ /* 0x000fe4000001143c */
[----:B------:R-:W-:-:S04]  /*2200*/  LEA R33, P0, R0, R60, 0x4 ;  /* 0x0000003c00217211 */ /* 0x000fc800078020ff */
[----:B--2---:R-:W-:Y:S02]  /*2210*/  LEA.HI.X R34, R0, R34, R61, 0x4, P0 ;  /* 0x0000002200227211 */ /* 0x004fe400000f243d */
[----:B------:R-:W-:-:S04]  /*2220*/  LEA R32, P0, R33, UR8, 0x3 ;  /* 0x0000000821207c11 */ /* 0x000fc8000f8018ff */
[----:B------:R-:W-:Y:S02]  /*2230*/  LEA.HI.X R33, R33, UR9, R34, 0x3, P0 ;  /* 0x0000000921217c11 */ /* 0x000fe400080f1c22 */
[----:B------:R-:W-:-:S06]  /*2240*/  LEA R34, R60, UR5, 0x3 ;  /* 0x000000053c227c11 */ /* 0x000fcc000f8e18ff */
[----:B------:R-:W0:Y:S04]  /*2250*/  LDS.64 R34, [R34] ;  /* 0x0000000022227984 */ /* 0x000e280000000a00 */
[----:B0-----:R0:W-:Y:S02]  /*2260*/  STG.E.64 desc[UR6][R32.64], R34 ;  /* 0x0000002220007986 */ /* 0x0011e4000c101b06 */
.L_x_3821:
[----:B------:R-:W-:Y:S05]  /*2270*/  BSYNC B0 ;  /* 0x0000000000007941 */ /* 0x000fea0003800000 */
.L_x_3820:
[----:B0-----:R-:W2:Y:S01]  /*2280*/  LDL.LU R35, [R1+0x10] ;  /* 0x0000100001237983 */ /* 0x001ea20000300800 */
[----:B------:R-:W-:Y:S01]  /*2290*/  ULDC.64 UR10, c[0x0][0x210] ;  /* 0x00008400000a7ab9 */ /* 0x000fe20000000a00 */
[----:B------:R-:W-:Y:S02]  /*22a0*/  ULDC UR8, c[0x0][0x230] ;  /* 0x00008c0000087ab9 */ /* 0x000fe40000000800 */
[----:B------:R-:W3:Y:S01]  /*22b0*/  LDL R34, [R1+0x104] ;  /* 0x0001040001227983 */ /* 0x000ee20000100800 */
[----:B------:R-:W-:-:S03]  /*22c0*/  LEA R32, P0, R36, UR10, 0x1 ;  /* 0x0000000a24207c11 */ /* 0x000fc6000f8008ff */
[----:B------:R0:W-:Y:S04]  /*22d0*/  STL [R1+0x10c], R0 ;  /* 0x00010c0001007387 */ /* 0x0001e80000100800 */
[----:B0-----:R-:W4:Y:S01]  /*22e0*/  LDL.LU R0, [R1] ;  /* 0x0000000001007983 */ /* 0x001f220000300800 */
[----:B--2---:R-:W-:-:S03]  /*22f0*/  LEA.HI.X R33, R36, UR11, R35, 0x1, P0 ;  /* 0x0000000b24217c11 */ /* 0x004fc600080f0c23 */
[----:B---3--:R-:W0:Y:S01]  /*2300*/  LDS.64 R34, [R34+UR5] ;  /* 0x0000000522227984 */ /* 0x008e220008000a00 */
[--C-:B-----5:R-:W-:Y:S02]  /*2310*/  HADD2.F32 R36, -RZ, R30.reuse.H0_H0 ;  /* 0x2000001eff247230 */ /* 0x120fe40000004100 */
[----:B0-----:R-:W-:Y:S01]  /*2320*/  FADD.FTZ R35, R35, UR8 ;  /* 0x0000000823237e21 */ /* 0x001fe20008010000 */
[--C-:B------:R-:W-:Y:S01]  /*2330*/  FADD.FTZ R61, R54, -R34.reuse ;  /* 0x80000022363d7221 */ /* 0x100fe20000010000 */
[--C-:B------:R-:W-:Y:S01]  /*2340*/  FADD.FTZ R59, R59, -R34.reuse ;  /* 0x800000223b3b7221 */ /* 0x100fe20000010000 */
[----:B------:R-:W-:Y:S02]  /*2350*/  HADD2.F32 R30, -RZ, R30.H1_H1 ;  /* 0x3000001eff1e7230 */ /* 0x000fe40000004100 */
[--C-:B------:R-:W-:Y:S01]  /*2360*/  FADD.FTZ R57, R57, -R34.reuse ;  /* 0x8000002239397221 */ /* 0x100fe20000010000 */
[----:B------:R-:W-:Y:S01]  /*2370*/  FADD.FTZ R56, R56, -R34 ;  /* 0x8000002238387221 */ /* 0x000fe20000010000 */
[----:B------:R-:W0:Y:S01]  /*2380*/  MUFU.RSQ R35, R35 ;  /* 0x0000002300237308 */ /* 0x000e220000001400 */
[----:B------:R-:W-:-:S02]  /*2390*/  HADD2.F32 R54, -RZ, R28.H0_H0 ;  /* 0x2000001cff367230 */ /* 0x000fc40000004100 */
        /* <DEDUP_REMOVED lines=15> */
[----:B0-----:R-:W-:Y:S01]  /*2490*/  FMUL.FTZ R61, R61, R35 ;  /* 0x000000233d3d7220 */ /* 0x001fe20000410000 */
[--C-:B------:R-:W-:Y:S01]  /*24a0*/  FADD.FTZ R20, R20, -R34.reuse ;  /* 0x8000002214147221 */ /* 0x100fe20000010000 */
[--C-:B------:R-:W-:Y:S01]  /*24b0*/  FADD.FTZ R22, R22, -R34.reuse ;  /* 0x8000002216167221 */ /* 0x100fe20000010000 */
[----:B------:R-:W-:Y:S01]  /*24c0*/  FADD.FTZ R24, R24, -R34 ;  /* 0x8000002218187221 */ /* 0x000fe20000010000 */
[----:B------:R-:W-:Y:S01]  /*24d0*/  FFMA.FTZ R61, R61, R54, R36 ;  /* 0x000000363d3d7223 */ /* 0x000fe20000010024 */
[--C-:B------:R-:W-:Y:S01]  /*24e0*/  FADD.FTZ R25, R25, -R34.reuse ;  /* 0x8000002219197221 */ /* 0x100fe20000010000 */
[--C-:B------:R-:W-:Y:S01]  /*24f0*/  FADD.FTZ R27, R27, -R34.reuse ;  /* 0x800000221b1b7221 */ /* 0x100fe20000010000 */
[----:B------:R-:W-:Y:S01]  /*2500*/  FADD.FTZ R26, R26, -R34 ;  /* 0x800000221a1a7221 */ /* 0x000fe20000010000 */
[----:B------:R-:W-:Y:S01]  /*2510*/  FMUL.FTZ R60, R61, -1.4426950216293334961 ;  /* 0xbfb8aa3b3d3c7820 */ /* 0x000fe20000410000 */
[----:B------:R-:W-:-:S05]  /*2520*/  ULDC.64 UR8, c[0x0][0x238] ;  /* 0x00008e0000087ab9 */ /* 0x000fca0000000a00 */
[----:B------:R-:W0:Y:S01]  /*2530*/  MUFU.EX2 R60, R60 ;  /* 0x0000003c003c7308 */ /* 0x000e220000000800 */
[----:B------:R-:W-:Y:S02]  /*2540*/  HADD2.F32 R28, -RZ, R28.H1_H1 ;  /* 0x3000001cff1c7230 */ /* 0x000fe40000004100 */
        /* <DEDUP_REMOVED lines=10> */
[----:B------:R-:W-:Y:S01]  /*25f0*/  F2FP.F16.F32.PACK_AB R60, R61, R60 ;  /* 0x0000003c3d3c723e */ /* 0x000fe200000000ff */
[----:B------:R-:W-:-:S03]  /*2600*/  FADD.FTZ R61, R58, -R34 ;  /* 0x800000223a3d7221 */ /* 0x000fc60000010000 */
[----:B------:R-:W-:Y:S01]  /*2610*/  PRMT R59, R60, 0x7632, R59 ;  /* 0x000076323c3b7816 */ /* 0x000fe2000000003b */
[----:B------:R-:W-:Y:S02]  /*2620*/  HADD2.F32 R58, -RZ, R31.H0_H0 ;  /* 0x2000001fff3a7230 */ /* 0x000fe40000004100 */
[----:B------:R-:W-:Y:S02]  /*2630*/  FMUL.FTZ R61, R35, R61 ;  /* 0x0000003d233d7220 */ /* 0x000fe40000410000 */
[----:B------:R0:W-:Y:S04]  /*2640*/  STG.E.U16 desc[UR6][R32.64+0x2], R59 ;  /* 0x0000023b20007986 */ /* 0x0001e8000c101506 */
[----:B------:R1:W-:Y:S01]  /*2650*/  STG.E.U16 desc[UR6][R32.64], R60 ;  /* 0x0000003c20007986 */ /* 0x0003e2000c101506 */
[----:B0-----:R-:W-:-:S05]  /*2660*/  HADD2.F32 R59, -RZ, R29.H0_H0 ;  /* 0x2000001dff3b7230 */ /* 0x001fca0000004100 */
[----:B------:R-:W-:-:S04]  /*2670*/  FFMA.FTZ R61, R61, R59, R58 ;  /* 0x0000003b3d3d7223 */ /* 0x000fc8000001003a */
[----:B-1----:R-:W-:-:S06]  /*2680*/  FMUL.FTZ R60, R61, -1.4426950216293334961 ;  /* 0xbfb8aa3b3d3c7820 */ /* 0x002fcc0000410000 */
[----:B------:R-:W0:Y:S01]  /*2690*/  MUFU.EX2 R60, R60 ;  /* 0x0000003c003c7308 */ /* 0x000e220000000800 */
[----:B------:R-:W-:Y:S02]  /*26a0*/  HADD2.F32 R29, -RZ, R29.H1_H1 ;  /* 0x3000001dff1d7230 */ /* 0x000fe40000004100 */
[----:B0-----:R-:W-:-:S06]  /*26b0*/  FADD.FTZ R60, R60, 1 ;  /* 0x3f8000003c3c7421 */ /* 0x001fcc0000010000 */
[----:B------:R-:W0:Y:S01]  /*26c0*/  MUFU.RCP R60, R60 ;  /* 0x0000003c003c7308 */ /* 0x000e220000001000 */
[----:B------:R-:W-:Y:S02]  /*26d0*/  HADD2.F32 R31, -RZ, R31.H1_H1 ;  /* 0x3000001fff1f7230 */ /* 0x000fe40000004100 */
        /* <DEDUP_REMOVED lines=8> */
[----:B------:R-:W-:Y:S02]  /*2760*/  F2FP.F16.F32.PACK_AB R60, R61, R60 ;  /* 0x0000003c3d3c723e */ /* 0x000fe400000000ff */
[----:B------:R-:W2:Y:S02]  /*2770*/  LDL.LU R61, [R1+0x4] ;  /* 0x00000400013d7983 */ /* 0x000ea40000300800 */
[----:B------:R-:W-:-:S05]  /*2780*/  PRMT R57, R60, 0x7632, R57 ;  /* 0x000076323c397816 */ /* 0x000fca0000000039 */
[----:B------:R4:W-:Y:S02]  /*2790*/  STG.E.U16 desc[UR6][R32.64+0x6], R57 ;  /* 0x0000063920007986 */ /* 0x0009e4000c101506 */
[----:B----4-:R-:W-:Y:S02]  /*27a0*/  FADD.FTZ R57, R0, -R34 ;  /* 0x8000002200397221 */ /* 0x010fe40000010000 */
[----:B------:R-:W3:Y:S04]  /*27b0*/  LDL.LU R0, [R1+0xc] ;  /* 0x00000c0001007983 */ /* 0x000ee80000300800 */
[----:B------:R0:W-:Y:S01]  /*27c0*/  STG.E.U16 desc[UR6][R32.64+0x4], R60 ;  /* 0x0000043c20007986 */ /* 0x0001e2000c101506 */
[C---:B------:R-:W-:Y:S01]  /*27d0*/  FMUL.FTZ R57, R35.reuse, R57 ;  /* 0x0000003923397220 */ /* 0x040fe20000410000 */
[----:B------:R-:W-:-:S03]  /*27e0*/  FMUL.FTZ R56, R35, R56 ;  /* 0x0000003823387220 */ /* 0x000fc60000410000 */
[----:B------:R-:W-:Y:S01]  /*27f0*/  FFMA.FTZ R57, R28, R57, R30 ;  /* 0x000000391c397223 */ /* 0x000fe2000001001e */
[----:B------:R-:W-:Y:S01]  /*2800*/  FFMA.FTZ R56, R59, R56, R58 ;  /* 0x000000383b387223 */ /* 0x000fe2000001003a */
[----:B------:R-:W-:Y:S02]  /*2810*/  FMUL.FTZ R55, R35, R55 ;  /* 0x0000003723377220 */ /* 0x000fe40000410000 */
[----:B0-----:R-:W-:Y:S02]  /*2820*/  FMUL.FTZ R60, R57, -1.4426950216293334961 ;  /* 0xbfb8aa3b393c7820 */ /* 0x001fe40000410000 */
[----:B------:R-:W-:-:S04]  /*2830*/  FFMA.FTZ R55, R29, R55, R31 ;  /* 0x000000371d377223 */ /* 0x000fc8000001001f */
[----:B------:R-:W0:Y:S02]  /*2840*/  MUFU.EX2 R60, R60 ;  /* 0x0000003c003c7308 */ /* 0x000e240000000800 */
[----:B0-----:R-:W-:-:S06]  /*2850*/  FADD.FTZ R60, R60, 1 ;  /* 0x3f8000003c3c7421 */ /* 0x001fcc0000010000 */
[----:B------:R-:W0:Y:S02]  /*2860*/  MUFU.RCP R60, R60 ;  /* 0x0000003c003c7308 */ /* 0x000e240000001000 */
[----:B0-----:R-:W-:Y:S01]  /*2870*/  FMUL.FTZ R57, R57, R60 ;  /* 0x0000003c39397220 */ /* 0x001fe20000410000 */
[----:B--2---:R-:W-:-:S04]  /*2880*/  FADD.FTZ R32, R61, -R34 ;  /* 0x800000223d207221 */ /* 0x004fc80000010000 */
[----:B------:R-:W-:-:S04]  /*2890*/  FMUL.FTZ R32, R35, R32 ;  /* 0x0000002023207220 */ /* 0x000fc80000410000 */
[----:B------:R-:W-:-:S04]  /*28a0*/  FFMA.FTZ R32, R54, R32, R36 ;  /* 0x0000002036207223 */ /* 0x000fc80000010024 */
[----:B------:R-:W-:-:S06]  /*28b0*/  FMUL.FTZ R33, R32, -1.4426950216293334961 ;  /* 0xbfb8aa3b20217820 */ /* 0x000fcc0000410000 */
[----:B------:R-:W0:Y:S02]  /*28c0*/  MUFU.EX2 R33, R33 ;  /* 0x0000002100217308 */ /* 0x000e240000000800 */
[----:B0-----:R-:W-:-:S06]  /*28d0*/  FADD.FTZ R33, R33, 1 ;  /* 0x3f80000021217421 */ /* 0x001fcc0000010000 */
[----:B------:R-:W0:Y:S02]  /*28e0*/  MUFU.RCP R33, R33 ;  /* 0x0000002100217308 */ /* 0x000e240000001000 */
[----:B0-----:R-:W-:Y:S01]  /*28f0*/  FMUL.FTZ R33, R32, R33 ;  /* 0x0000002120217220 */ /* 0x001fe20000410000 */
[----:B------:R-:W-:-:S04]  /*2900*/  FMUL.FTZ R32, R56, -1.4426950216293334961 ;  /* 0xbfb8aa3b38207820 */ /* 0x000fc80000410000 */
[----:B------:R0:W-:Y:S02]  /*2910*/  STL [R1+0xcc], R33 ;  /* 0x0000cc2101007387 */ /* 0x0001e40000100800 */
[----:B------:R-:W1:Y:S01]  /*2920*/  MUFU.EX2 R32, R32 ;  /* 0x0000002000207308 */ /* 0x000e620000000800 */
[----:B0-----:R-:W-:-:S07]  /*2930*/  FMUL.FTZ R33, R55, -1.4426950216293334961 ;  /* 0xbfb8aa3b37217820 */ /* 0x001fce0000410000 */
[----:B------:R-:W0:Y:S01]  /*2940*/  MUFU.EX2 R33, R33 ;  /* 0x0000002100217308 */ /* 0x000e220000000800 */
[----:B-1----:R-:W-:-:S07]  /*2950*/  FADD.FTZ R32, R32, 1 ;  /* 0x3f80000020207421 */ /* 0x002fce0000010000 */
[----:B------:R-:W1:Y:S01]  /*2960*/  MUFU.RCP R32, R32 ;  /* 0x0000002000207308 */ /* 0x000e620000001000 */
[----:B0-----:R-:W-:-:S07]  /*2970*/  FADD.FTZ R33, R33, 1 ;  /* 0x3f80000021217421 */ /* 0x001fce0000010000 */
[----:B------:R-:W0:Y:S01]  /*2980*/  MUFU.RCP R33, R33 ;  /* 0x0000002100217308 */ /* 0x000e220000001000 */
[----:B------:R3:W-:Y:S02]  /*2990*/  STL [R1+0xc0], R57 ;  /* 0x0000c03901007387 */ /* 0x0007e40000100800 */
[----:B---3--:R-:W-:Y:S01]  /*29a0*/  FADD.FTZ R57, R0, -R34 ;  /* 0x8000002200397221 */ /* 0x008fe20000010000 */
[----:B-1----:R-:W-:-:S05]  /*29b0*/  FMUL.FTZ R0, R56, R32 ;  /* 0x0000002038007220 */ /* 0x002fca0000410000 */
[----:B------:R0:W-:Y:S04]  /*29c0*/  STL [R1+0xbc], R0 ;  /* 0x0000bc0001007387 */ /* 0x0001e80000100800 */
[----:B------:R-:W2:Y:S01]  /*29d0*/  LDL.LU R56, [R1+0x14] ;  /* 0x0000140001387983 */ /* 0x000ea20000300800 */
[----:B0-----:R-:W-:-:S05]  /*29e0*/  FMUL.FTZ R0, R55, R33 ;  /* 0x0000002137007220 */ /* 0x001fca0000410000 */
[----:B------:R0:W-:Y:S04]  /*29f0*/  STL [R1+0xb8], R0 ;  /* 0x0000b80001007387 */ /* 0x0001e80000100800 */
[----:B0-----:R-:W3:Y:S01]  /*2a00*/  LDL.LU R0, [R1+0x18] ;  /* 0x0000180001007983 */ /* 0x001ee20000300800 */
[C---:B------:R-:W-:Y:S01]  /*2a10*/  FMUL.FTZ R57, R35.reuse, R57 ;  /* 0x0000003923397220 */ /* 0x040fe20000410000 */
[----:B------:R-:W-:-:S03]  /*2a20*/  FMUL.FTZ R53, R35, R53 ;  /* 0x0000003523357220 */ /* 0x000fc60000410000 */
[----:B------:R-:W-:Y:S01]  /*2a30*/  FFMA.FTZ R57, R54, R57, R36 ;  /* 0x0000003936397223 */ /* 0x000fe20000010024 */
[----:B------:R-:W-:-:S03]  /*2a40*/  FFMA.FTZ R53, R28, R53, R30 ;  /* 0x000000351c357223 */ /* 0x000fc6000001001e */
[----:B------:R-:W-:Y:S01]  /*2a50*/  FMUL.FTZ R32, R57, -1.4426950216293334961 ;  /* 0xbfb8aa3b39207820 */ /* 0x000fe20000410000 */
[----:B------:R-:W-:-:S05]  /*2a60*/  FMUL.FTZ R33, R53, -1.4426950216293334961 ;  /* 0xbfb8aa3b35217820 */ /* 0x000fca0000410000 */
[----:B------:R-:W0:Y:S08]  /*2a70*/  MUFU.EX2 R32, R32 ;  /* 0x0000002000207308 */ /* 0x000e300000000800 */
[----:B------:R-:W1:Y:S01]  /*2a80*/  MUFU.EX2 R33, R33 ;  /* 0x0000002100217308 */ /* 0x000e620000000800 */
[----:B0-----:R-:W-:Y:S01]  /*2a90*/  FADD.FTZ R32, R32, 1 ;  /* 0x3f80000020207421 */ /* 0x001fe20000010000 */
[----:B-1----:R-:W-:-:S06]  /*2aa0*/  FADD.FTZ R33, R33, 1 ;  /* 0x3f80000021217421 */ /* 0x002fcc0000010000 */
[----:B------:R-:W0:Y:S08]  /*2ab0*/  MUFU.RCP R32, R32 ;  /* 0x0000002000207308 */ /* 0x000e300000001000 */
[----:B------:R-:W1:Y:S01]  /*2ac0*/  MUFU.RCP R33, R33 ;  /* 0x0000002100217308 */ /* 0x000e620000001000 */
[----:B0-----:R-:W-:Y:S01]  /*2ad0*/  FMUL.FTZ R55, R57, R32 ;  /* 0x0000002039377220 */ /* 0x001fe20000410000 */
[----:B-1----:R-:W-:-:S04]  /*2ae0*/  FMUL.FTZ R53, R53, R33 ;  /* 0x0000002135357220 */ /* 0x002fc80000410000 */
[----:B------:R0:W-:Y:S04]  /*2af0*/  STL [R1+0xb4], R55 ;  /* 0x0000b43701007387 */ /* 0x0001e80000100800 */
[----:B------:R2:W-:Y:S04]  /*2b00*/  STL [R1+0xb0], R53 ;  /* 0x0000b03501007387 */ /* 0x0005e80000100800 */
[----:B0-----:R-:W4:Y:S01]  /*2b10*/  LDL.LU R55, [R1+0x30] ;  /* 0x0000300001377983 */ /* 0x001f220000300800 */
        /* <DEDUP_REMOVED lines=8> */
[----:B0-----:R-:W-:-:S07]  /*2ba0*/  FADD.FTZ R32, R32, 1 ;  /* 0x3f80000020207421 */ /* 0x001fce0000010000 */
[----:B------:R-:W0:Y:S01]  /*2bb0*/  MUFU.RCP R32, R32 ;  /* 0x0000002000207308 */ /* 0x000e220000001000 */
[----:B-1----:R-:W-:-:S07]  /*2bc0*/  FADD.FTZ R33, R33, 1 ;  /* 0x3f80000021217421 */ /* 0x002fce0000010000 */
[----:B------:R-:W1:Y:S01]  /*2bd0*/  MUFU.RCP R33, R33 ;  /* 0x0000002100217308 */ /* 0x000e620000001000 */
[----:B0-----:R-:W-:-:S05]  /*2be0*/  FMUL.FTZ R52, R52, R32 ;  /* 0x0000002034347220 */ /* 0x001fca0000410000 */
[----:B------:R3:W-:Y:S01]  /*2bf0*/  STL [R1+0xac], R52 ;  /* 0x0000ac3401007387 */ /* 0x0007e20000100800 */
[----:B--2---:R-:W-:-:S03]  /*2c00*/  FADD.FTZ R53, R56, -R34 ;  /* 0x8000002238357221 */ /* 0x004fc60000010000 */
[----:B------:R-:W2:Y:S01]  /*2c10*/  LDL.LU R56, [R1+0x34] ;  /* 0x0000340001387983 */ /* 0x000ea20000300800 */
[----:B---3--:R-:W-:Y:S01]  /*2c20*/  FADD.FTZ R52, R0, -R34 ;  /* 0x8000002200347221 */ /* 0x008fe20000010000 */
[----:B-1----:R-:W-:-:S05]  /*2c30*/  FMUL.FTZ R0, R51, R33 ;  /* 0x0000002133007220 */ /* 0x002fca0000410000 */
[----:B------:R0:W-:Y:S04]  /*2c40*/  STL [R1+0xa8], R0 ;  /* 0x0000a80001007387 */ /* 0x0001e80000100800 */
[----:B0-----:R-:W3:Y:S01]  /*2c50*/  LDL.LU R0, [R1+0x38] ;  /* 0x0000380001007983 */ /* 0x001ee20000300800 */
[----:B------:R-:W-:-:S04]  /*2c60*/  FMUL.FTZ R53, R35, R53 ;  /* 0x0000003523357220 */ /* 0x000fc80000410000 */
[----:B------:R-:W-:-:S04]  /*2c70*/  FFMA.FTZ R53, R54, R53, R36 ;  /* 0x0000003536357223 */ /* 0x000fc80000010024 */
[----:B------:R-:W-:-:S06]  /*2c80*/  FMUL.FTZ R32, R53, -1.4426950216293334961 ;  /* 0xbfb8aa3b35207820 */ /* 0x000fcc0000410000 */
[----:B------:R-:W0:Y:S02]  /*2c90*/  MUFU.EX2 R32, R32 ;  /* 0x0000002000207308 */ /* 0x000e240000000800 */
[----:B0-----:R-:W-:-:S06]  /*2ca0*/  FADD.FTZ R32, R32, 1 ;  /* 0x3f80000020207421 */ /* 0x001fcc0000010000 */
[----:B------:R-:W0:Y:S01]  /*2cb0*/  MUFU.RCP R32, R32 ;  /* 0x0000002000207308 */ /* 0x000e220000001000 */
[----:B------:R-:W-:-:S04]  /*2cc0*/  FMUL.FTZ R52, R35, R52 ;  /* 0x0000003423347220 */ /* 0x000fc80000410000 */
[----:B------:R-:W-:-:S04]  /*2cd0*/  FFMA.FTZ R52, R28, R52, R30 ;  /* 0x000000341c347223 */ /* 0x000fc8000001001e */
[----:B------:R-:W-:Y:S01]  /*2ce0*/  FMUL.FTZ R33, R52, -1.4426950216293334961 ;  /* 0xbfb8aa3b34217820 */ /* 0x000fe20000410000 */
[----:B0-----:R-:W-:-:S05]  /*2cf0*/  FMUL.FTZ R51, R53, R32 ;  /* 0x0000002035337220 */ /* 0x001fca0000410000 */
[----:B------:R4:W-:Y:S01]  /*2d00*/  STL [R1+0xa4], R51 ;  /* 0x0000a43301007387 */ /* 0x0009e20000100800 */
[----:B------:R-:W0:Y:S01]  /*2d10*/  MUFU.EX2 R33, R33 ;  /* 0x0000002100217308 */ /* 0x000e220000000800 */
[----:B----4-:R-:W-:Y:S02]  /*2d20*/  FADD.FTZ R51, R55, -R34 ;  /* 0x8000002237337221 */ /* 0x010fe40000010000 */
[----:B------:R-:W4:Y:S01]  /*2d30*/  LDL.LU R55, [R1+0x3c] ;  /* 0x00003c0001377983 */ /* 0x000f220000300800 */
[----:B------:R-:W-:Y:S01]  /*2d40*/  FMUL.FTZ R50, R35, R50 ;  /* 0x0000003223327220 */ /* 0x000fe20000410000 */
[----:B0-----:R-:W-:-:S03]  /*2d50*/  FADD.FTZ R33, R33, 1 ;  /* 0x3f80000021217421 */ /* 0x001fc60000010000 */
[----:B------:R-:W-:-:S03]  /*2d60*/  FFMA.FTZ R50, R59, R50, R58 ;  /* 0x000000323b327223 */ /* 0x000fc6000001003a */
[----:B------:R-:W0:Y:S01]  /*2d70*/  MUFU.RCP R33, R33 ;  /* 0x0000002100217308 */ /* 0x000e220000001000 */
[----:B------:R-:W-:-:S07]  /*2d80*/  FMUL.FTZ R32, R50, -1.4426950216293334961 ;  /* 0xbfb8aa3b32207820 */ /* 0x000fce0000410000 */
[----:B------:R-:W1:Y:S01]  /*2d90*/  MUFU.EX2 R32, R32 ;  /* 0x0000002000207308 */ /* 0x000e620000000800 */
[----:B0-----:R-:W-:-:S05]  /*2da0*/  FMUL.FTZ R52, R52, R33 ;  /* 0x0000002134347220 */ /* 0x001fca0000410000 */
[----:B------:R-:W-:Y:S04]  /*2db0*/  STL [R1+0xa0], R52 ;  /* 0x0000a03401007387 */ /* 0x000fe80000100800 */
[----:B------:R-:W4:Y:S01]  /*2dc0*/  LDL.LU R53, [R1+0x40] ;  /* 0x0000400001357983 */ /* 0x000f220000300800 */
[----:B-1----:R-:W-:-:S06]  /*2dd0*/  FADD.FTZ R32, R32, 1 ;  /* 0x3f80000020207421 */ /* 0x002fcc0000010000 */
[----:B------:R-:W0:Y:S02]  /*2de0*/  MUFU.RCP R32, R32 ;  /* 0x0000002000207308 */ /* 0x000e240000001000 */
[----:B0-----:R-:W-:-:S05]  /*2df0*/  FMUL.FTZ R50, R50, R32 ;  /* 0x0000002032327220 */ /* 0x001fca0000410000 */
[----:B------:R3:W-:Y:S01]  /*2e00*/  STL [R1+0x9c], R50 ;  /* 0x00009c3201007387 */ /* 0x0007e20000100800 */
[----:B------:R-:W-:-:S04]  /*2e10*/  FMUL.FTZ R51, R35, R51 ;  /* 0x0000003323337220 */ /* 0x000fc80000410000 */
[----:B------:R-:W-:Y:S01]  /*2e20*/  FFMA.FTZ R51, R29, R51, R31 ;  /* 0x000000331d337223 */ /* 0x000fe2000001001f */
[----:B---3--:R-:W-:Y:S02]  /*2e30*/  FADD.FTZ R50, R0, -R34 ;  /* 0x8000002200327221 */ /* 0x008fe40000010000 */
[----:B------:R-:W3:Y:S01]  /*2e40*/  LDL.LU R0, [R1+0x44] ;  /* 0x0000440001007983 */ /* 0x000ee20000300800 */
[----:B------:R-:W-:-:S06]  /*2e50*/  FMUL.FTZ R33, R51, -1.4426950216293334961 ;  /* 0xbfb8aa3b33217820 */ /* 0x000fcc0000410000 */
[----:B------:R-:W0:Y:S02]  /*2e60*/  MUFU.EX2 R33, R33 ;  /* 0x0000002100217308 */ /* 0x000e240000000800 */
[----:B0-----:R-:W-:-:S06]  /*2e70*/  FADD.FTZ R33, R33, 1 ;  /* 0x3f80000021217421 */ /* 0x001fcc0000010000 */
[----:B------:R-:W0:Y:S01]  /*2e80*/  MUFU.RCP R33, R33 ;  /* 0x0000002100217308 */ /* 0x000e220000001000 */
[----:B--2---:R-:W-:-:S04]  /*2e90*/  FADD.FTZ R52, R56, -R34 ;  /* 0x8000002238347221 */ /* 0x004fc80000010000 */
[----:B------:R-:W-:-:S04]  /*2ea0*/  FMUL.FTZ R52, R35, R52 ;  /* 0x0000003423347220 */ /* 0x000fc80000410000 */
[----:B------:R-:W-:Y:S01]  /*2eb0*/  FFMA.FTZ R52, R54, R52, R36 ;  /* 0x0000003436347223 */ /* 0x000fe20000010024 */
[----:B0-----:R-:W-:-:S03]  /*2ec0*/  FMUL.FTZ R51, R51, R33 ;  /* 0x0000002133337220 */ /* 0x001fc60000410000 */
[----:B------:R-:W-:Y:S02]  /*2ed0*/  FMUL.FTZ R32, R52, -1.4426950216293334961 ;  /* 0xbfb8aa3b34207820 */ /* 0x000fe40000410000 */
[----:B------:R4:W-:Y:S04]  /*2ee0*/  STL [R1+0x98], R51 ;  /* 0x0000983301007387 */ /* 0x0009e80000100800 */
[----:B------:R-:W0:Y:S01]  /*2ef0*/  MUFU.EX2 R32, R32 ;  /* 0x0000002000207308 */ /* 0x000e220000000800 */
[----:B----4-:R-:W-:Y:S02]  /*2f00*/  FADD.FTZ R51, R55, -R34 ;  /* 0x8000002237337221 */ /* 0x010fe40000010000 */
[----:B------:R-:W2:Y:S01]  /*2f10*/  LDL.LU R55, [R1+0x48] ;  /* 0x0000480001377983 */ /* 0x000ea20000300800 */
[----:B0-----:R-:W-:Y:S01]  /*2f20*/  FADD.FTZ R32, R32, 1 ;  /* 0x3f80000020207421 */ /* 0x001fe20000010000 */
[----:B------:R-:W-:-:S05]  /*2f30*/  FMUL.FTZ R50, R35, R50 ;  /* 0x0000003223327220 */ /* 0x000fca0000410000 */
[----:B------:R-:W0:Y:S01]  /*2f40*/  MUFU.RCP R32, R32 ;  /* 0x0000002000207308 */ /* 0x000e220000001000 */
[----:B------:R-:W-:-:S04]  /*2f50*/  FFMA.FTZ R50, R28, R50, R30 ;  /* 0x000000321c327223 */ /* 0x000fc8000001001e */
[----:B------:R-:W-:-:S06]  /*2f60*/  FMUL.FTZ R33, R50, -1.4426950216293334961 ;  /* 0xbfb8aa3b32217820 */ /* 0x000fcc0000410000 */
[----:B------:R-:W1:Y:S01]  /*2f70*/  MUFU.EX2 R33, R33 ;  /* 0x0000002100217308 */ /* 0x000e620000000800 */
[----:B0-----:R-:W-:-:S05]  /*2f80*/  FMUL.FTZ R52, R52, R32 ;  /* 0x0000002034347220 */ /* 0x001fca0000410000 */
[----:B------:R0:W-:Y:S02]  /*2f90*/  STL [R1+0x94], R52 ;  /* 0x0000943401007387 */ /* 0x0001e40000100800 */
[----:B0-----:R-:W-:Y:S02]  /*2fa0*/  FADD.FTZ R52, R53, -R34 ;  /* 0x8000002235347221 */ /* 0x001fe40000010000 */
[----:B------:R-:W4:Y:S01]  /*2fb0*/  LDL.LU R53, [R1+0x4c] ;  /* 0x00004c0001357983 */ /* 0x000f220000300800 */
[----:B-1----:R-:W-:-:S06]  /*2fc0*/  FADD.FTZ R33, R33, 1 ;  /* 0x3f80000021217421 */ /* 0x002fcc0000010000 */
[----:B------:R-:W0:Y:S02]  /*2fd0*/  MUFU.RCP R33, R33 ;  /* 0x0000002100217308 */ /* 0x000e240000001000 */
[----:B0-----:R-:W-:-:S05]  /*2fe0*/  FMUL.FTZ R50, R50, R33 ;  /* 0x0000002132327220 */ /* 0x001fca0000410000 */
[----:B------:R3:W-:Y:S01]  /*2ff0*/  STL [R1+0x90], R50 ;  /* 0x0000903201007387 */ /* 0x0007e20000100800 */
[----:B------:R-:W-:Y:S01]  /*3000*/  FMUL.FTZ R51, R35, R51 ;  /* 0x0000003323337220 */ /* 0x000fe20000410000 */
[----:B---3--:R-:W-:Y:S02]  /*3010*/  FADD.FTZ R50, R0, -R34 ;  /* 0x8000002200327221 */ /* 0x008fe40000010000 */
[----:B------:R-:W3:Y:S01]  /*3020*/  LDL.LU R0, [R1+0x50] ;  /* 0x0000500001007983 */ /* 0x000ee20000300800 */
        /* <DEDUP_REMOVED lines=11> */
[----:B--2---:R-:W-:Y:S02]  /*30e0*/  FADD.FTZ R51, R55, -R34 ;  /* 0x8000002237337221 */ /* 0x004fe40000010000 */
        /* <DEDUP_REMOVED lines=9> */
[----:B----4-:R-:W-:Y:S02]  /*3180*/  FADD.FTZ R52, R53, -R34 ;  /* 0x8000002235347221 */ /* 0x010fe40000010000 */
[----:B------:R-:W4:Y:S01]  /*3190*/  LDL.LU R53, [R1+0x58] ;  /* 0x0000580001357983 */ /* 0x000f220000300800 */
[----:B-1----:R-:W-:-:S06]  /*31a0*/  FADD.FTZ R32, R32, 1 ;  /* 0x3f80000020207421 */ /* 0x002fcc0000010000 */
[----:B------:R-:W0:Y:S02]  /*31b0*/  MUFU.RCP R32, R32 ;  /* 0x0000002000207308 */ /* 0x000e240000001000 */
[----:B0-----:R-:W-:-:S05]  /*31c0*/  FMUL.FTZ R56, R50, R32 ;  /* 0x0000002032387220 */ /* 0x001fca0000410000 */
[----:B------:R-:W-:Y:S01]  /*31d0*/  STL [R1+0x84], R56 ;  /* 0x0000843801007387 */ /* 0x000fe20000100800 */
[C---:B------:R-:W-:Y:S01]  /*31e0*/  FMUL.FTZ R51, R35.reuse, R51 ;  /* 0x0000003323337220 */ /* 0x040fe20000410000 */
[----:B---3--:R-:W-:Y:S02]  /*31f0*/  FADD.FTZ R50, R0, -R34 ;  /* 0x8000002200327221 */ /* 0x008fe40000010000 */
[----:B------:R-:W3:Y:S01]  /*3200*/  LDL.LU R0, [R1+0x5c] ;  /* 0x00005c0001007983 */ /* 0x000ee20000300800 */
[----:B------:R-:W-:Y:S01]  /*3210*/  FFMA.FTZ R51, R28, R51, R30 ;  /* 0x000000331c337223 */ /* 0x000fe2000001001e */
[----:B------:R-:W-:-:S03]  /*3220*/  FMUL.FTZ R52, R35, R52 ;  /* 0x0000003423347220 */ /* 0x000fc60000410000 */
[----:B------:R-:W-:Y:S01]  /*3230*/  FMUL.FTZ R33, R51, -1.4426950216293334961 ;  /* 0xbfb8aa3b33217820 */ /* 0x000fe20000410000 */
[----:B------:R-:W-:-:S04]  /*3240*/  FFMA.FTZ R52, R59, R52, R58 ;  /* 0x000000343b347223 */ /* 0x000fc8000001003a */
[----:B------:R-:W-:Y:S01]  /*3250*/  FMUL.FTZ R32, R52, -1.4426950216293334961 ;  /* 0xbfb8aa3b34207820 */ /* 0x000fe20000410000 */
[----:B------:R-:W0:Y:S08]  /*3260*/  MUFU.EX2 R33, R33 ;  /* 0x0000002100217308 */ /* 0x000e300000000800 */
[----:B------:R-:W1:Y:S01]  /*3270*/  MUFU.EX2 R32, R32 ;  /* 0x0000002000207308 */ /* 0x000e620000000800 */
[----:B0-----:R-:W-:-:S07]  /*3280*/  FADD.FTZ R33, R33, 1 ;  /* 0x3f80000021217421 */ /* 0x001fce0000010000 */
[----:B------:R-:W0:Y:S01]  /*3290*/  MUFU.RCP R33, R33 ;  /* 0x0000002100217308 */ /* 0x000e220000001000 */
[----:B-1----:R-:W-:-:S07]  /*32a0*/  FADD.FTZ R32, R32, 1 ;  /* 0x3f80000020207421 */ /* 0x002fce0000010000 */
[----:B------:R-:W1:Y:S01]  /*32b0*/  MUFU.RCP R32, R32 ;  /* 0x0000002000207308 */ /* 0x000e620000001000 */
[----:B------:R-:W-:-:S04]  /*32c0*/  FMUL.FTZ R50, R35, R50 ;  /* 0x0000003223327220 */ /* 0x000fc80000410000 */
[----:B------:R-:W-:Y:S01]  /*32d0*/  FFMA.FTZ R50, R29, R50, R31 ;  /* 0x000000321d327223 */ /* 0x000fe2000001001f */
[----:B0-----:R-:W-:-:S03]  /*32e0*/  FMUL.FTZ R51, R51, R33 ;  /* 0x0000002133337220 */ /* 0x001fc60000410000 */
[----:B------:R-:W-:Y:S02]  /*32f0*/  FMUL.FTZ R33, R50, -1.4426950216293334961 ;  /* 0xbfb8aa3b32217820 */ /* 0x000fe40000410000 */
[----:B------:R2:W-:Y:S04]  /*3300*/  STL [R1+0x80], R51 ;  /* 0x0000803301007387 */ /* 0x0005e80000100800 */
[----:B------:R-:W0:Y:S01]  /*3310*/  MUFU.EX2 R33, R33 ;  /* 0x0000002100217308 */ /* 0x000e220000000800 */
[----:B--2---:R-:W-:Y:S01]  /*3320*/  FADD.FTZ R51, R55, -R34 ;  /* 0x8000002237337221 */ /* 0x004fe20000010000 */
[----:B-1----:R-:W-:-:S05]  /*3330*/  FMUL.FTZ R55, R52, R32 ;  /* 0x0000002034377220 */ /* 0x002fca0000410000 */
[----:B------:R1:W-:Y:S04]  /*3340*/  STL [R1+0x54], R55 ;  /* 0x0000543701007387 */ /* 0x0003e80000100800 */
[----:B------:R-:W2:Y:S01]  /*3350*/  LDL.LU R56, [R1+0x60] ;  /* 0x0000600001387983 */ /* 0x000ea20000300800 */
[----:B0-----:R-:W-:-:S03]  /*3360*/  FADD.FTZ R33, R33, 1 ;  /* 0x3f80000021217421 */ /* 0x001fc60000010000 */
[----:B-1----:R-:W2:Y:S03]  /*3370*/  LDL.LU R55, [R1+0x64] ;  /* 0x0000640001377983 */ /* 0x002ea60000300800 */
[----:B------:R-:W0:Y:S02]  /*3380*/  MUFU.RCP R33, R33 ;  /* 0x0000002100217308 */ /* 0x000e240000001000 */
[----:B0-----:R-:W-:-:S05]  /*3390*/  FMUL.FTZ R50, R50, R33 ;  /* 0x0000002132327220 */ /* 0x001fca0000410000 */
[----:B------:R3:W-:Y:S01]  /*33a0*/  STL [R1+0x50], R50 ;  /* 0x0000503201007387 */ /* 0x0007e20000100800 */
[----:B----4-:R-:W-:-:S03]  /*33b0*/  FADD.FTZ R52, R53, -R34 ;  /* 0x8000002235347221 */ /* 0x010fc60000010000 */
[----:B------:R-:W4:Y:S01]  /*33c0*/  LDL.LU R53, [R1+0x68] ;  /* 0x0000680001357983 */ /* 0x000f220000300800 */
[----:B------:R-:W-:-:S04]  /*33d0*/  FMUL.FTZ R51, R35, R51 ;  /* 0x0000003323337220 */ /* 0x000fc80000410000 */
[----:B------:R-:W-:-:S04]  /*33e0*/  FFMA.FTZ R51, R54, R51, R36 ;  /* 0x0000003336337223 */ /* 0x000fc80000010024 */
[----:B------:R-:W-:Y:S01]  /*33f0*/  FMUL.FTZ R32, R51, -1.4426950216293334961 ;  /* 0xbfb8aa3b33207820 */ /* 0x000fe20000410000 */
[----:B------:R-:W-:Y:S01]  /*3400*/  FMUL.FTZ R52, R35, R52 ;  /* 0x0000003423347220 */ /* 0x000fe20000410000 */
[----:B---3--:R-:W-:Y:S02]  /*3410*/  FADD.FTZ R50, R0, -R34 ;  /* 0x8000002200327221 */ /* 0x008fe40000010000 */
[----:B------:R-:W3:Y:S02]  /*3420*/  LDL.LU R0, [R1+0x6c] ;  /* 0x00006c0001007983 */ /* 0x000ee40000300800 */
[----:B------:R-:W0:Y:S01]  /*3430*/  MUFU.EX2 R32, R32 ;  /* 0x0000002000207308 */ /* 0x000e220000000800 */
[----:B------:R-:W-:-:S04]  /*3440*/  FFMA.FTZ R52, R28, R52, R30 ;  /* 0x000000341c347223 */ /* 0x000fc8000001001e */
[----:B------:R-:W-:-:S06]  /*3450*/  FMUL.FTZ R33, R52, -1.4426950216293334961 ;  /* 0xbfb8aa3b34217820 */ /* 0x000fcc0000410000 */
[----:B------:R-:W1:Y:S01]  /*3460*/  MUFU.EX2 R33, R33 ;  /* 0x0000002100217308 */ /* 0x000e620000000800 */
[----:B0-----:R-:W-:-:S07]  /*3470*/  FADD.FTZ R32, R32, 1 ;  /* 0x3f80000020207421 */ /* 0x001fce0000010000 */
[----:B------:R-:W0:Y:S01]  /*3480*/  MUFU.RCP R32, R32 ;  /* 0x0000002000207308 */ /* 0x000e220000001000 */
[----:B------:R-:W-:Y:S01]  /*3490*/  FMUL.FTZ R50, R35, R50 ;  /* 0x0000003223327220 */ /* 0x000fe20000410000 */
[----:B-1----:R-:W-:-:S03]  /*34a0*/  FADD.FTZ R33, R33, 1 ;  /* 0x3f80000021217421 */ /* 0x002fc60000010000 */
[----:B------:R-:W-:-:S03]  /*34b0*/  FFMA.FTZ R50, R59, R50, R58 ;  /* 0x000000323b327223 */ /* 0x000fc6000001003a */
[----:B------:R-:W1:Y:S01]  /*34c0*/  MUFU.RCP R33, R33 ;  /* 0x0000002100217308 */ /* 0x000e620000001000 */
[----:B0-----:R-:W-:Y:S01]  /*34d0*/  FMUL.FTZ R51, R51, R32 ;  /* 0x0000002033337220 */ /* 0x001fe20000410000 */
[----:B------:R-:W-:-:S04]  /*34e0*/  FMUL.FTZ R32, R50, -1.4426950216293334961 ;  /* 0xbfb8aa3b32207820 */ /* 0x000fc80000410000 */
[----:B------:R2:W-:Y:S02]  /*34f0*/  STL [R1+0x4c], R51 ;  /* 0x00004c3301007387 */ /* 0x0005e40000100800 */
[----:B------:R-:W0:Y:S01]  /*3500*/  MUFU.EX2 R32, R32 ;  /* 0x0000002000207308 */ /* 0x000e220000000800 */
[----:B-1----:R-:W-:Y:S01]  /*3510*/  FMUL.FTZ R52, R52, R33 ;  /* 0x0000002134347220 */ /* 0x002fe20000410000 */
[----:B--2---:R-:W-:-:S04]  /*3520*/  FADD.FTZ R51, R56, -R34 ;  /* 0x8000002238337221 */ /* 0x004fc80000010000 */
[----:B------:R-:W-:-:S04]  /*3530*/  FMUL.FTZ R51, R35, R51 ;  /* 0x0000003323337220 */ /* 0x000fc80000410000 */
[----:B------:R-:W-:-:S04]  /*3540*/  FFMA.FTZ R51, R29, R51, R31 ;  /* 0x000000331d337223 */ /* 0x000fc8000001001f */
[----:B------:R-:W-:Y:S01]  /*3550*/  FMUL.FTZ R33, R51, -1.4426950216293334961 ;  /* 0xbfb8aa3b33217820 */ /* 0x000fe20000410000 */
[----:B0-----:R-:W-:-:S05]  /*3560*/  FADD.FTZ R32, R32, 1 ;  /* 0x3f80000020207421 */ /* 0x001fca0000010000 */
[----:B------:R-:W0:Y:S01]  /*3570*/  MUFU.EX2 R33, R33 ;  /* 0x0000002100217308 */ /* 0x000e220000000800 */
[----:B------:R1:W-:Y:S07]  /*3580*/  STL [R1+0x48], R52 ;  /* 0x0000483401007387 */ /* 0x0003ee0000100800 */
[----:B------:R-:W2:Y:S01]  /*3590*/  MUFU.RCP R32, R32 ;  /* 0x0000002000207308 */ /* 0x000ea20000001000 */
[----:B-1----:R-:W-:Y:S01]  /*35a0*/  FADD.FTZ R52, R55, -R34 ;  /* 0x8000002237347221 */ /* 0x002fe20000010000 */
[----:B0-----:R-:W-:-:S03]  /*35b0*/  FADD.FTZ R33, R33, 1 ;  /* 0x3f80000021217421 */ /* 0x001fc60000010000 */
[----:B------:R-:W-:-:S03]  /*35c0*/  FMUL.FTZ R52, R35, R52 ;  /* 0x0000003423347220 */ /* 0x000fc60000410000 */
[----:B------:R-:W0:Y:S01]  /*35d0*/  MUFU.RCP R33, R33 ;  /* 0x0000002100217308 */ /* 0x000e220000001000 */
[----:B------:R-:W-:Y:S01]  /*35e0*/  FFMA.FTZ R52, R54, R52, R36 ;  /* 0x0000003436347223 */ /* 0x000fe20000010024 */
[----:B--2---:R-:W-:Y:S01]  /*35f0*/  FMUL.FTZ R55, R50, R32 ;  /* 0x0000002032377220 */ /* 0x004fe20000410000 */
[----:B----4-:R-:W-:Y:S02]  /*3600*/  FADD.FTZ R50, R53, -R34 ;  /* 0x8000002235327221 */ /* 0x010fe40000010000 */
[----:B------:R-:W-:Y:S02]  /*3610*/  FMUL.FTZ R32, R52, -1.4426950216293334961 ;  /* 0xbfb8aa3b34207820 */ /* 0x000fe40000410000 */
[----:B------:R-:W-:-:S04]  /*3620*/  FMUL.FTZ R50, R35, R50 ;  /* 0x0000003223327220 */ /* 0x000fc80000410000 */
[----:B------:R-:W1:Y:S01]  /*3630*/  MUFU.EX2 R32, R32 ;  /* 0x0000002000207308 */ /* 0x000e620000000800 */
[----:B------:R-:W-:Y:S01]  /*3640*/  FFMA.FTZ R50, R28, R50, R30 ;  /* 0x000000321c327223 */ /* 0x000fe2000001001e */
[----:B0-----:R-:W-:-:S03]  /*3650*/  FMUL.FTZ R51, R51, R33 ;  /* 0x0000002133337220 */ /* 0x001fc60000410000 */
[----:B------:R-:W-:-:S06]  /*3660*/  FMUL.FTZ R33, R50, -1.4426950216293334961 ;  /* 0xbfb8aa3b32217820 */ /* 0x000fcc0000410000 */
[----:B------:R-:W0:Y:S01]  /*3670*/  MUFU.EX2 R33, R33 ;  /* 0x0000002100217308 */ /* 0x000e220000000800 */
[----:B-1----:R-:W-:Y:S01]  /*3680*/  FADD.FTZ R32, R32, 1 ;  /* 0x3f80000020207421 */ /* 0x002fe20000010000 */
[----:B------:R-:W-:Y:S06]  /*3690*/  STL [R1+0x44], R55 ;  /* 0x0000443701007387 */ /* 0x000fec0000100800 */
[----:B------:R-:W1:Y:S01]  /*36a0*/  MUFU.RCP R32, R32 ;  /* 0x0000002000207308 */ /* 0x000e620000001000 */
[----:B------:R3:W-:Y:S01]  /*36b0*/  STL [R1+0x40], R51 ;  /* 0x0000403301007387 */ /* 0x0007e20000100800 */
[----:B0-----:R-:W-:-:S06]  /*36c0*/  FADD.FTZ R33, R33, 1 ;  /* 0x3f80000021217421 */ /* 0x001fcc0000010000 */
[----:B------:R-:W0:Y:S01]  /*36d0*/  MUFU.RCP R33, R33 ;  /* 0x0000002100217308 */ /* 0x000e220000001000 */
[----:B------:R-:W-:-:S04]  /*36e0*/  FMUL.FTZ R49, R35, R49 ;  /* 0x0000003123317220 */ /* 0x000fc80000410000 */
[----:B------:R-:W-:Y:S01]  /*36f0*/  FFMA.FTZ R49, R29, R49, R31 ;  /* 0x000000311d317223 */ /* 0x000fe2000001001f */
[----:B------:R-:W-:-:S04]  /*3700*/  FMUL.FTZ R48, R35, R48 ;  /* 0x0000003023307220 */ /* 0x000fc80000410000 */
[----:B------:R-:W-:Y:S01]  /*3710*/  FFMA.FTZ R48, R54, R48, R36 ;  /* 0x0000003036307223 */ /* 0x000fe20000010024 */
[----:B------:R-:W-:-:S04]  /*3720*/  FMUL.FTZ R47, R35, R47 ;  /* 0x0000002f232f7220 */ /* 0x000fc80000410000 */
[----:B------:R-:W-:Y:S01]  /*3730*/  FFMA.FTZ R47, R28, R47, R30 ;  /* 0x0000002f1c2f7223 */ /* 0x000fe2000001001e */
[----:B---3--:R-:W-:-:S04]  /*3740*/  FADD.FTZ R51, R0, -R34 ;  /* 0x8000002200337221 */ /* 0x008fc80000010000 */
[----:B------:R-:W-:Y:S01]  /*3750*/  FMUL.FTZ R51, R35, R51 ;  /* 0x0000003323337220 */ /* 0x000fe20000410000 */
[----:B-1----:R-:W-:-:S03]  /*3760*/  FMUL.FTZ R0, R52, R32 ;  /* 0x0000002034007220 */ /* 0x002fc60000410000 */
[----:B------:R-:W-:-:S04]  /*3770*/  FFMA.FTZ R51, R59, R51, R58 ;  /* 0x000000333b337223 */ /* 0x000fc8000001003a */
[----:B------:R-:W-:Y:S01]  /*3780*/  FMUL.FTZ R32, R51, -1.4426950216293334961 ;  /* 0xbfb8aa3b33207820 */ /* 0x000fe20000410000 */
[----:B------:R0:W-:Y:S05]  /*3790*/  STL [R1+0x3c], R0 ;  /* 0x00003c0001007387 */ /* 0x0001ea0000100800 */
[----:B------:R-:W1:Y:S01]  /*37a0*/  MUFU.EX2 R32, R32 ;  /* 0x0000002000207308 */ /* 0x000e620000000800 */
[----:B0-----:R-:W-:Y:S01]  /*37b0*/  FMUL.FTZ R0, R50, R33 ;  /* 0x0000002132007220 */ /* 0x001fe20000410000 */
[----:B------:R-:W-:-:S06]  /*37c0*/  FMUL.FTZ R33, R49, -1.4426950216293334961 ;  /* 0xbfb8aa3b31217820 */ /* 0x000fcc0000410000 */
[----:B------:R-:W0:Y:S01]  /*37d0*/  MUFU.EX2 R33, R33 ;  /* 0x0000002100217308 */ /* 0x000e220000000800 */
[----:B-1----:R-:W-:-:S07]  /*37e0*/  FADD.FTZ R32, R32, 1 ;  /* 0x3f80000020207421 */ /* 0x002fce0000010000 */
[----:B------:R-:W1:Y:S01]  /*37f0*/  MUFU.RCP R32, R32 ;  /* 0x0000002000207308 */ /* 0x000e620000001000 */
[----:B0-----:R-:W-:Y:S01]  /*3800*/  FADD.FTZ R33, R33, 1 ;  /* 0x3f80000021217421 */ /* 0x001fe20000010000 */
[----:B------:R1:W-:Y:S06]  /*3810*/  STL [R1+0x38], R0 ;  /* 0x0000380001007387 */ /* 0x0003ec0000100800 */
[----:B------:R-:W0:Y:S01]  /*3820*/  MUFU.RCP R33, R33 ;  /* 0x0000002100217308 */ /* 0x000e220000001000 */
[----:B-1----:R-:W-:Y:S01]  /*3830*/  FMUL.FTZ R0, R51, R32 ;  /* 0x0000002033007220 */ /* 0x002fe20000410000 */
[----:B------:R-:W-:-:S06]  /*3840*/  FMUL.FTZ R32, R48, -1.4426950216293334961 ;  /* 0xbfb8aa3b30207820 */ /* 0x000fcc0000410000 */
[----:B------:R-:W1:Y:S01]  /*3850*/  MUFU.EX2 R32, R32 ;  /* 0x0000002000207308 */ /* 0x000e620000000800 */
[----:B------:R0:W-:Y:S02]  /*3860*/  STL [R1+0x34], R0 ;  /* 0x0000340001007387 */ /* 0x0001e40000100800 */
[----:B0-----:R-:W-:Y:S01]  /*3870*/  FMUL.FTZ R0, R49, R33 ;  /* 0x0000002131007220 */ /* 0x001fe20000410000 */
[----:B------:R-:W-:-:S06]  /*3880*/  FMUL.FTZ R49, R47, -1.4426950216293334961 ;  /* 0xbfb8aa3b2f317820 */ /* 0x000fcc0000410000 */
[----:B------:R-:W0:Y:S01]  /*3890*/  MUFU.EX2 R49, R49 ;  /* 0x0000003100317308 */ /* 0x000e220000000800 */
[----:B-1----:R-:W-:-:S07]  /*38a0*/  FADD.FTZ R32, R32, 1 ;  /* 0x3f80000020207421 */ /* 0x002fce0000010000 */
[----:B------:R1:W2:Y:S02]  /*38b0*/  MUFU.RCP R33, R32 ;  /* 0x0000002000217308 */ /* 0x0002a40000001000 */
[----:B-1----:R-:W-:Y:S01]  /*38c0*/  FADD.FTZ R32, R46, -R34 ;  /* 0x800000222e207221 */ /* 0x002fe20000010000 */
[----:B0-----:R-:W-:-:S03]  /*38d0*/  FADD.FTZ R46, R49, 1 ;  /* 0x3f800000312e7421 */ /* 0x001fc60000010000 */
[----:B------:R-:W-:-:S03]  /*38e0*/  FMUL.FTZ R32, R35, R32 ;  /* 0x0000002023207220 */ /* 0x000fc60000410000 */
[----:B------:R-:W0:Y:S01]  /*38f0*/  MUFU.RCP R46, R46 ;  /* 0x0000002e002e7308 */ /* 0x000e220000001000 */
[----:B------:R-:W-:Y:S01]  /*3900*/  FFMA.FTZ R32, R59, R32, R58 ;  /* 0x000000203b207223 */ /* 0x000fe2000001003a */
[----:B------:R2:W-:Y:S02]  /*3910*/  STL [R1+0x30], R0 ;  /* 0x0000300001007387 */ /* 0x0005e40000100800 */
[----:B--2---:R-:W-:Y:S01]  /*3920*/  FMUL.FTZ R0, R48, R33 ;  /* 0x0000002130007220 */ /* 0x004fe20000410000 */
[----:B------:R-:W-:Y:S01]  /*3930*/  FMUL.FTZ R33, R32, -1.4426950216293334961 ;  /* 0xbfb8aa3b20217820 */ /* 0x000fe20000410000 */
[----:B------:R-:W-:-:S03]  /*3940*/  FADD.FTZ R48, R45, -R34 ;  /* 0x800000222d307221 */ /* 0x000fc60000010000 */
[----:B------:R1:W2:Y:S01]  /*3950*/  MUFU.EX2 R45, R33 ;  /* 0x00000021002d7308 */ /* 0x0002a20000000800 */
[----:B------:R0:W-:Y:S01]  /*3960*/  STL [R1+0x18], R0 ;  /* 0x0000180001007387 */ /* 0x0001e20000100800 */
[----:B-1----:R-:W-:-:S04]  /*3970*/  FMUL.FTZ R33, R35, R48 ;  /* 0x0000003023217220 */ /* 0x002fc80000410000 */
[----:B------:R-:W-:Y:S01]  /*3980*/  FFMA.FTZ R33, R29, R33, R31 ;  /* 0x000000211d217223 */ /* 0x000fe2000001001f */
[----:B0-----:R-:W-:-:S03]  /*3990*/  FMUL.FTZ R0, R47, R46 ;  /* 0x0000002e2f007220 */ /* 0x001fc60000410000 */
[----:B------:R-:W-:Y:S01]  /*39a0*/  FMUL.FTZ R47, R33, -1.4426950216293334961 ;  /* 0xbfb8aa3b212f7820 */ /* 0x000fe20000410000 */
[----:B--2---:R-:W-:-:S05]  /*39b0*/  FADD.FTZ R45, R45, 1 ;  /* 0x3f8000002d2d7421 */ /* 0x004fca0000010000 */
[----:B------:R-:W0:Y:S08]  /*39c0*/  MUFU.EX2 R47, R47 ;  /* 0x0000002f002f7308 */ /* 0x000e300000000800 */
[----:B------:R0:W1:Y:S01]  /*39d0*/  MUFU.RCP R46, R45 ;  /* 0x0000002d002e7308 */ /* 0x0000620000001000 */
[----:B------:R-:W-:Y:S01]  /*39e0*/  FMUL.FTZ R44, R35, R44 ;  /* 0x0000002c232c7220 */ /* 0x000fe20000410000 */
[----:B------:R1:W-:Y:S03]  /*39f0*/  STL [R1+0x14], R0 ;  /* 0x0000140001007387 */ /* 0x0003e60000100800 */
[----:B------:R-:W-:Y:S01]  /*3a00*/  FFMA.FTZ R44, R54, R44, R36 ;  /* 0x0000002c362c7223 */ /* 0x000fe20000010024 */
[----:B0-----:R-:W-:-:S06]  /*3a10*/  FADD.FTZ R45, R47, 1 ;  /* 0x3f8000002f2d7421 */ /* 0x001fcc0000010000 */
[----:B------:R-:W0:Y:S01]  /*3a20*/  MUFU.RCP R45, R45 ;  /* 0x0000002d002d7308 */ /* 0x000e220000001000 */
[----:B-1----:R-:W-:Y:S01]  /*3a30*/  FMUL.FTZ R0, R32, R46 ;  /* 0x0000002e20007220 */ /* 0x002fe20000410000 */
[----:B------:R-:W-:Y:S01]  /*3a40*/  FMUL.FTZ R32, R44, -1.4426950216293334961 ;  /* 0xbfb8aa3b2c207820 */ /* 0x000fe20000410000 */
[----:B------:R-:W-:-:S05]  /*3a50*/  FADD.FTZ R46, R43, -R34 ;  /* 0x800000222b2e7221 */ /* 0x000fca0000010000 */
[----:B------:R1:W2:Y:S01]  /*3a60*/  MUFU.EX2 R43, R32 ;  /* 0x00000020002b7308 */ /* 0x0002a20000000800 */
[----:B------:R0:W-:Y:S01]  /*3a70*/  STL [R1+0x10], R0 ;  /* 0x0000100001007387 */ /* 0x0001e20000100800 */
[----:B-1----:R-:W-:-:S04]  /*3a80*/  FMUL.FTZ R32, R35, R46 ;  /* 0x0000002e23207220 */ /* 0x002fc80000410000 */
[----:B------:R-:W-:Y:S01]  /*3a90*/  FFMA.FTZ R32, R28, R32, R30 ;  /* 0x000000201c207223 */ /* 0x000fe2000001001e */
[----:B0-----:R-:W-:-:S03]  /*3aa0*/  FMUL.FTZ R0, R33, R45 ;  /* 0x0000002d21007220 */ /* 0x001fc60000410000 */
[----:B------:R-:W-:Y:S01]  /*3ab0*/  FMUL.FTZ R33, R32, -1.4426950216293334961 ;  /* 0xbfb8aa3b20217820 */ /* 0x000fe20000410000 */
[----:B--2---:R-:W-:-:S05]  /*3ac0*/  FADD.FTZ R43, R43, 1 ;  /* 0x3f8000002b2b7421 */ /* 0x004fca0000010000 */
[----:B------:R-:W0:Y:S01]  /*3ad0*/  MUFU.EX2 R33, R33 ;  /* 0x0000002100217308 */ /* 0x000e220000000800 */
[----:B------:R-:W-:-:S07]  /*3ae0*/  FADD.FTZ R56, R42, -R34 ;  /* 0x800000222a387221 */ /* 0x000fce0000010000 */
[----:B------:R-:W1:Y:S01]  /*3af0*/  MUFU.RCP R43, R43 ;  /* 0x0000002b002b7308 */ /* 0x000e620000001000 */
[----:B------:R-:W-:-:S04]  /*3b00*/  FMUL.FTZ R56, R35, R56 ;  /* 0x0000003823387220 */ /* 0x000fc80000410000 */
[----:B------:R-:W-:Y:S01]  /*3b10*/  FFMA.FTZ R56, R59, R56, R58 ;  /* 0x000000383b387223 */ /* 0x000fe2000001003a */
[----:B0-----:R-:W-:-:S03]  /*3b20*/  FADD.FTZ R33, R33, 1 ;  /* 0x3f80000021217421 */ /* 0x001fc60000010000 */
[----:B------:R-:W-:Y:S01]  /*3b30*/  FMUL.FTZ R42, R56, -1.4426950216293334961 ;  /* 0xbfb8aa3b382a7820 */ /* 0x000fe20000410000 */
[----:B------:R1:W-:Y:S02]  /*3b40*/  STL [R1+0xc], R0 ;  /* 0x00000c0001007387 */ /* 0x0003e40000100800 */
[----:B------:R-:W0:Y:S01]  /*3b50*/  MUFU.RCP R33, R33 ;  /* 0x0000002100217308 */ /* 0x000e220000001000 */
[----:B-1----:R-:W-:Y:S01]  /*3b60*/  FMUL.FTZ R0, R44, R43 ;  /* 0x0000002b2c007220 */ /* 0x002fe20000410000 */
[----:B------:R-:W-:-:S06]  /*3b70*/  FADD.FTZ R43, R41, -R34 ;  /* 0x80000022292b7221 */ /* 0x000fcc0000010000 */
[----:B------:R-:W1:Y:S01]  /*3b80*/  MUFU.EX2 R41, R42 ;  /* 0x0000002a00297308 */ /* 0x000e620000000800 */
[----:B------:R-:W-:Y:S01]  /*3b90*/  FMUL.FTZ R43, R35, R43 ;  /* 0x0000002b232b7220 */ /* 0x000fe20000410000 */
[----:B------:R0:W-:Y:S03]  /*3ba0*/  STL [R1+0x110], R0 ;  /* 0x0001100001007387 */ /* 0x0001e60000100800 */
[----:B------:R-:W-:Y:S01]  /*3bb0*/  FFMA.FTZ R55, R29, R43, R31 ;  /* 0x0000002b1d377223 */ /* 0x000fe2000001001f */
[--C-:B------:R-:W-:Y:S01]  /*3bc0*/  FADD.FTZ R53, R40, -R34.reuse ;  /* 0x8000002228357221 */ /* 0x100fe20000010000 */
[C---:B------:R-:W-:Y:S01]  /*3bd0*/  FMUL.FTZ R39, R35.reuse, R39 ;  /* 0x0000002723277220 */ /* 0x040fe20000410000 */
[----:B------:R-:W-:Y:S01]  /*3be0*/  FADD.FTZ R51, R38, -R34 ;  /* 0x8000002226337221 */ /* 0x000fe20000010000 */
[----:B------:R-:W-:Y:S01]  /*3bf0*/  FMUL.FTZ R37, R35, R37 ;  /* 0x0000002523257220 */ /* 0x000fe20000410000 */
[----:B0-----:R-:W-:Y:S01]  /*3c00*/  FMUL.FTZ R0, R32, R33 ;  /* 0x0000002120007220 */ /* 0x001fe20000410000 */
[----:B------:R-:W-:Y:S01]  /*3c10*/  FMUL.FTZ R32, R55, -1.4426950216293334961 ;  /* 0xbfb8aa3b37207820 */ /* 0x000fe20000410000 */
[----:B------:R-:W-:Y:S01]  /*3c20*/  FMUL.FTZ R12, R35, R12 ;  /* 0x0000000c230c7220 */ /* 0x000fe20000410000 */
[----:B------:R-:W2:Y:S01]  /*3c30*/  LDL.LU R57, [R1+0xc4] ;  /* 0x0000c40001397983 */ /* 0x000ea20000300800 */
[----:B-1----:R-:W-:-:S03]  /*3c40*/  FADD.FTZ R33, R41, 1 ;  /* 0x3f80000029217421 */ /* 0x002fc60000010000 */
[----:B------:R-:W0:Y:S01]  /*3c50*/  MUFU.EX2 R32, R32 ;  /* 0x0000002000207308 */ /* 0x000e220000000800 */
[C---:B------:R-:W-:Y:S01]  /*3c60*/  FMUL.FTZ R53, R35.reuse, R53 ;  /* 0x0000003523357220 */ /* 0x040fe20000410000 */
[----:B------:R-:W-:Y:S01]  /*3c70*/  FFMA.FTZ R52, R28, R39, R30 ;  /* 0x000000271c347223 */ /* 0x000fe2000001001e */
[----:B------:R-:W-:Y:S01]  /*3c80*/  FMUL.FTZ R51, R35, R51 ;  /* 0x0000003323337220 */ /* 0x000fe20000410000 */
[----:B------:R-:W-:Y:S01]  /*3c90*/  FFMA.FTZ R50, R29, R37, R31 ;  /* 0x000000251d327223 */ /* 0x000fe2000001001f */
[----:B------:R-:W3:Y:S03]  /*3ca0*/  LDL.LU R49, [R1+0xc8] ;  /* 0x0000c80001317983 */ /* 0x000ee60000300800 */
[----:B------:R-:W1:Y:S01]  /*3cb0*/  MUFU.RCP R33, R33 ;  /* 0x0000002100217308 */ /* 0x000e620000001000 */
[----:B------:R-:W-:Y:S01]  /*3cc0*/  FFMA.FTZ R53, R54, R53, R36 ;  /* 0x0000003536357223 */ /* 0x000fe20000010024 */
[----:B0-----:R-:W-:Y:S01]  /*3cd0*/  FADD.FTZ R32, R32, 1 ;  /* 0x3f80000020207421 */ /* 0x001fe20000010000 */
[----:B-1----:R-:W-:-:S02]  /*3ce0*/  FMUL.FTZ R56, R56, R33 ;  /* 0x0000002138387220 */ /* 0x002fc40000410000 */
[----:B------:R-:W-:-:S03]  /*3cf0*/  FMUL.FTZ R33, R53, -1.4426950216293334961 ;  /* 0xbfb8aa3b35217820 */ /* 0x000fc60000410000 */
[----:B------:R-:W0:Y:S08]  /*3d00*/  MUFU.RCP R32, R32 ;  /* 0x0000002000207308 */ /* 0x000e300000001000 */
[----:B------:R-:W1:Y:S01]  /*3d10*/  MUFU.EX2 R33, R33 ;  /* 0x0000002100217308 */ /* 0x000e620000000800 */
[----:B0-----:R-:W-:Y:S01]  /*3d20*/  FMUL.FTZ R55, R55, R32 ;  /* 0x0000002037377220 */ /* 0x001fe20000410000 */
[----:B------:R-:W-:Y:S01]  /*3d30*/  FMUL.FTZ R32, R52, -1.4426950216293334961 ;  /* 0xbfb8aa3b34207820 */ /* 0x000fe20000410000 */
[----:B-1----:R-:W-:-:S05]  /*3d40*/  FADD.FTZ R33, R33, 1 ;  /* 0x3f80000021217421 */ /* 0x002fca0000010000 */
[----:B------:R-:W0:Y:S08]  /*3d50*/  MUFU.EX2 R32, R32 ;  /* 0x0000002000207308 */ /* 0x000e300000000800 */
[----:B------:R-:W1:Y:S01]  /*3d60*/  MUFU.RCP R33, R33 ;  /* 0x0000002100217308 */ /* 0x000e620000001000 */
[----:B------:R-:W-:Y:S01]  /*3d70*/  FFMA.FTZ R51, R59, R51, R58 ;  /* 0x000000333b337223 */ /* 0x000fe2000001003a */
[----:B0-----:R-:W-:Y:S01]  /*3d80*/  FADD.FTZ R32, R32, 1 ;  /* 0x3f80000020207421 */ /* 0x001fe20000010000 */
[----:B-1----:R-:W-:-:S02]  /*3d90*/  FMUL.FTZ R53, R53, R33 ;  /* 0x0000002135357220 */ /* 0x002fc40000410000 */
[----:B------:R-:W-:-:S03]  /*3da0*/  FMUL.FTZ R33, R51, -1.4426950216293334961 ;  /* 0xbfb8aa3b33217820 */ /* 0x000fc60000410000 */
[----:B------:R-:W0:Y:S08]  /*3db0*/  MUFU.RCP R32, R32 ;  /* 0x0000002000207308 */ /* 0x000e300000001000 */
[----:B------:R-:W1:Y:S01]  /*3dc0*/  MUFU.EX2 R33, R33 ;  /* 0x0000002100217308 */ /* 0x000e620000000800 */
[----:B------:R-:W-:Y:S01]  /*3dd0*/  FMUL.FTZ R37, R50, -1.4426950216293334961 ;  /* 0xbfb8aa3b32257820 */ /* 0x000fe20000410000 */
[----:B0-----:R-:W-:-:S06]  /*3de0*/  FMUL.FTZ R52, R52, R32 ;  /* 0x0000002034347220 */ /* 0x001fcc0000410000 */
[----:B------:R-:W0:Y:S01]  /*3df0*/  MUFU.EX2 R37, R37 ;  /* 0x0000002500257308 */ /* 0x000e220000000800 */
[----:B-1----:R-:W-:-:S07]  /*3e00*/  FADD.FTZ R32, R33, 1 ;  /* 0x3f80000021207421 */ /* 0x002fce0000010000 */
[----:B------:R-:W1:Y:S01]  /*3e10*/  MUFU.RCP R32, R32 ;  /* 0x0000002000207308 */ /* 0x000e620000001000 */
[----:B0-----:R-:W-:Y:S01]  /*3e20*/  FADD.FTZ R33, R37, 1 ;  /* 0x3f80000025217421 */ /* 0x001fe20000010000 */
[----:B------:R-:W-:-:S06]  /*3e30*/  FFMA.FTZ R37, R54, R12, R36 ;  /* 0x0000000c36257223 */ /* 0x000fcc0000010024 */
[----:B------:R0:W4:Y:S01]  /*3e40*/  MUFU.RCP R12, R33 ;  /* 0x00000021000c7308 */ /* 0x0001220000001000 */
[----:B-1----:R-:W-:Y:S01]  /*3e50*/  FMUL.FTZ R51, R51, R32 ;  /* 0x0000002033337220 */ /* 0x002fe20000410000 */
[----:B------:R-:W-:Y:S01]  /*3e60*/  FMUL.FTZ R32, R37, -1.4426950216293334961 ;  /* 0xbfb8aa3b25207820 */ /* 0x000fe20000410000 */
[----:B0-----:R-:W-:-:S05]  /*3e70*/  FADD.FTZ R33, R13, -R34 ;  /* 0x800000220d217221 */ /* 0x001fca0000010000 */
[----:B------:R-:W0:Y:S01]  /*3e80*/  MUFU.EX2 R13, R32 ;  /* 0x00000020000d7308 */ /* 0x000e220000000800 */
[----:B------:R-:W-:-:S04]  /*3e90*/  FMUL.FTZ R33, R35, R33 ;  /* 0x0000002123217220 */ /* 0x000fc80000410000 */
[----:B------:R-:W-:Y:S01]  /*3ea0*/  FFMA.FTZ R33, R28, R33, R30 ;  /* 0x000000211c217223 */ /* 0x000fe2000001001e */
[----:B----4-:R-:W-:-:S03]  /*3eb0*/  FMUL.FTZ R50, R50, R12 ;  /* 0x0000000c32327220 */ /* 0x010fc60000410000 */
[----:B------:R-:W-:-:S06]  /*3ec0*/  FMUL.FTZ R12, R33, -1.4426950216293334961 ;  /* 0xbfb8aa3b210c7820 */ /* 0x000fcc0000410000 */
[----:B------:R-:W1:Y:S01]  /*3ed0*/  MUFU.EX2 R12, R12 ;  /* 0x0000000c000c7308 */ /* 0x000e620000000800 */
[----:B0-----:R-:W-:-:S07]  /*3ee0*/  FADD.FTZ R13, R13, 1 ;  /* 0x3f8000000d0d7421 */ /* 0x001fce0000010000 */
[----:B------:R-:W0:Y:S01]  /*3ef0*/  MUFU.RCP R13, R13 ;  /* 0x0000000d000d7308 */ /* 0x000e220000001000 */
[----:B------:R-:W-:Y:S01]  /*3f00*/  FMUL.FTZ R14, R35, R14 ;  /* 0x0000000e230e7220 */ /* 0x000fe20000410000 */
[----:B------:R4:W-:Y:S04]  /*3f10*/  STL [R1], R0 ;  /* 0x0000000001007387 */ /* 0x0009e80000100800 */
[----:B------:R-:W3:Y:S01]  /*3f20*/  LDL.LU R48, [R1+0xd0] ;  /* 0x0000d00001307983 */ /* 0x000ee20000300800 */
[----:B-1----:R-:W-:Y:S01]  /*3f30*/  FADD.FTZ R32, R12, 1 ;  /* 0x3f8000000c207421 */ /* 0x002fe20000010000 */
[----:B------:R-:W-:Y:S02]  /*3f40*/  FFMA.FTZ R12, R59, R14, R58 ;  /* 0x0000000e3b0c7223 */ /* 0x000fe4000001003a */
[----:B------:R-:W3:Y:S01]  /*3f50*/  LDL.LU R47, [R1+0x24] ;  /* 0x00002400012f7983 */ /* 0x000ee20000300800 */
[----:B------:R1:W4:Y:S03]  /*3f60*/  MUFU.RCP R14, R32 ;  /* 0x00000020000e7308 */ /* 0x0003260000001000 */
[----:B------:R-:W3:Y:S01]  /*3f70*/  LDL.LU R46, [R1+0xd4] ;  /* 0x0000d400012e7983 */ /* 0x000ee20000300800 */
[----:B0-----:R-:W-:Y:S01]  /*3f80*/  FMUL.FTZ R37, R37, R13 ;  /* 0x0000000d25257220 */ /* 0x001fe20000410000 */
[----:B------:R-:W-:-:S02]  /*3f90*/  FMUL.FTZ R13, R12, -1.4426950216293334961 ;  /* 0xbfb8aa3b0c0d7820 */ /* 0x000fc40000410000 */
[----:B------:R-:W3:Y:S01]  /*3fa0*/  LDL.LU R45, [R1+0x28] ;  /* 0x00002800012d7983 */ /* 0x000ee20000300800 */
[----:B-1----:R-:W-:-:S03]  /*3fb0*/  FADD.FTZ R32, R15, -R34 ;  /* 0x800000220f207221 */ /* 0x002fc60000010000 */
[----:B------:R-:W3:Y:S01]  /*3fc0*/  LDL.LU R44, [R1+0xd8] ;  /* 0x0000d800012c7983 */ /* 0x000ee20000300800 */
[----:B------:R0:W1:Y:S03]  /*3fd0*/  MUFU.EX2 R15, R13 ;  /* 0x0000000d000f7308 */ /* 0x0000660000000800 */
[----:B------:R-:W3:Y:S04]  /*3fe0*/  LDL.LU R43, [R1+0xdc] ;  /* 0x0000dc00012b7983 */ /* 0x000ee80000300800 */
[----:B------:R-:W3:Y:S01]  /*3ff0*/  LDL.LU R42, [R1+0x20] ;  /* 0x00002000012a7983 */ /* 0x000ee20000300800 */
[----:B0-----:R-:W-:-:S03]  /*4000*/  FMUL.FTZ R13, R35, R32 ;  /* 0x00000020230d7220 */ /* 0x001fc60000410000 */
[----:B----4-:R-:W4:Y:S01]  /*4010*/  LDL.LU R0, [R1+0x1c] ;  /* 0x00001c0001007983 */ /* 0x010f220000300800 */
[----:B------:R-:W-:Y:S01]  /*4020*/  FFMA.FTZ R13, R29, R13, R31 ;  /* 0x0000000d1d0d7223 */ /* 0x000fe2000001001f */
[----:B------:R-:W-:-:S03]  /*4030*/  FMUL.FTZ R33, R33, R14 ;  /* 0x0000000e21217220 */ /* 0x000fc60000410000 */
[----:B------:R-:W-:Y:S01]  /*4040*/  FMUL.FTZ R14, R13, -1.4426950216293334961 ;  /* 0xbfb8aa3b0d0e7820 */ /* 0x000fe20000410000 */
[----:B-1----:R-:W-:-:S05]  /*4050*/  FADD.FTZ R15, R15, 1 ;  /* 0x3f8000000f0f7421 */ /* 0x002fca0000010000 */
[----:B------:R-:W0:Y:S08]  /*4060*/  MUFU.EX2 R14, R14 ;  /* 0x0000000e000e7308 */ /* 0x000e300000000800 */
[----:B------:R-:W1:Y:S01]  /*4070*/  MUFU.RCP R15, R15 ;  /* 0x0000000f000f7308 */ /* 0x000e620000001000 */
[----:B------:R-:W-:Y:S01]  /*4080*/  FMUL.FTZ R16, R35, R16 ;  /* 0x0000001023107220 */ /* 0x000fe20000410000 */
[----:B0-----:R-:W-:-:S03]  /*4090*/  FADD.FTZ R32, R14, 1 ;  /* 0x3f8000000e207421 */ /* 0x001fc60000010000 */
[----:B------:R-:W-:-:S03]  /*40a0*/  FFMA.FTZ R14, R54, R16, R36 ;  /* 0x00000010360e7223 */ /* 0x000fc60000010024 */
[----:B------:R0:W0:Y:S01]  /*40b0*/  MUFU.RCP R16, R32 ;  /* 0x0000002000107308 */ /* 0x0000220000001000 */
[----:B-1----:R-:W-:Y:S01]  /*40c0*/  FMUL.FTZ R12, R12, R15 ;  /* 0x0000000f0c0c7220 */ /* 0x002fe20000410000 */
[----:B------:R-:W-:Y:S01]  /*40d0*/  FMUL.FTZ R15, R14, -1.4426950216293334961 ;  /* 0xbfb8aa3b0e0f7820 */ /* 0x000fe20000410000 */
[----:B0-----:R-:W-:-:S05]  /*40e0*/  FADD.FTZ R32, R17, -R34 ;  /* 0x8000002211207221 */ /* 0x001fca0000010000 */
[----:B------:R0:W1:Y:S02]  /*40f0*/  MUFU.EX2 R17, R15 ;  /* 0x0000000f00117308 */ /* 0x0000640000000800 */
[----:B0-----:R-:W-:Y:S01]  /*4100*/  FMUL.FTZ R15, R35, R32 ;  /* 0x00000020230f7220 */ /* 0x001fe20000410000 */
[----:B------:R-:W-:-:S03]  /*4110*/  FMUL.FTZ R13, R13, R16 ;  /* 0x000000100d0d7220 */ /* 0x000fc60000410000 */
[----:B------:R-:W-:-:S04]  /*4120*/  FFMA.FTZ R15, R28, R15, R30 ;  /* 0x0000000f1c0f7223 */ /* 0x000fc8000001001e */
[----:B------:R-:W-:Y:S01]  /*4130*/  FMUL.FTZ R16, R15, -1.4426950216293334961 ;  /* 0xbfb8aa3b0f107820 */ /* 0x000fe20000410000 */
[----:B-1----:R-:W-:-:S05]  /*4140*/  FADD.FTZ R17, R17, 1 ;  /* 0x3f80000011117421 */ /* 0x002fca0000010000 */
[----:B------:R-:W0:Y:S08]  /*4150*/  MUFU.EX2 R16, R16 ;  /* 0x0000001000107308 */ /* 0x000e300000000800 */
[----:B------:R-:W1:Y:S01]  /*4160*/  MUFU.RCP R17, R17 ;  /* 0x0000001100117308 */ /* 0x000e620000001000 */
[----:B------:R-:W-:Y:S01]  /*4170*/  FMUL.FTZ R18, R35, R18 ;  /* 0x0000001223127220 */ /* 0x000fe20000410000 */
[----:B0-----:R-:W-:-:S03]  /*4180*/  FADD.FTZ R32, R16, 1 ;  /* 0x3f80000010207421 */ /* 0x001fc60000010000 */
[----:B------:R-:W-:-:S03]  /*4190*/  FFMA.FTZ R16, R59, R18, R58 ;  /* 0x000000123b107223 */ /* 0x000fc6000001003a */
[----:B------:R0:W2:Y:S01]  /*41a0*/  MUFU.RCP R18, R32 ;  /* 0x0000002000127308 */ /* 0x0000a20000001000 */
[----:B-1----:R-:W-:Y:S01]  /*41b0*/  FMUL.FTZ R14, R14, R17 ;  /* 0x000000110e0e7220 */ /* 0x002fe20000410000 */
[----:B------:R-:W-:Y:S01]  /*41c0*/  FMUL.FTZ R17, R16, -1.4426950216293334961 ;  /* 0xbfb8aa3b10117820 */ /* 0x000fe20000410000 */
[----:B0-----:R-:W-:-:S05]  /*41d0*/  FADD.FTZ R32, R19, -R34 ;  /* 0x8000002213207221 */ /* 0x001fca0000010000 */
[----:B------:R0:W1:Y:S02]  /*41e0*/  MUFU.EX2 R19, R17 ;  /* 0x0000001100137308 */ /* 0x0000640000000800 */
[----:B0-----:R-:W-:Y:S01]  /*41f0*/  FMUL.FTZ R17, R35, R32 ;  /* 0x0000002023117220 */ /* 0x001fe20000410000 */
[----:B--2---:R-:W-:-:S03]  /*4200*/  FMUL.FTZ R15, R15, R18 ;  /* 0x000000120f0f7220 */ /* 0x004fc60000410000 */
        /* <DEDUP_REMOVED lines=27> */
[----:B------:R0:W1:Y:S01]  /*43c0*/  MUFU.EX2 R23, R21 ;  /* 0x0000001500177308 */ /* 0x0000620000000800 */
[----:B--2---:R-:W-:Y:S01]  /*43d0*/  FMUL.FTZ R19, R19, R22 ;  /* 0x0000001613137220 */ /* 0x004fe20000410000 */
[----:B0-----:R-:W-:-:S04]  /*43e0*/  FMUL.FTZ R21, R35, R32 ;  /* 0x0000002023157220 */ /* 0x001fc80000410000 */
[----:B------:R-:W-:Y:S01]  /*43f0*/  FFMA.FTZ R21, R29, R21, R31 ;  /* 0x000000151d157223 */ /* 0x000fe2000001001f */
[----:B-1----:R-:W-:-:S03]  /*4400*/  FADD.FTZ R22, R23, 1 ;  /* 0x3f80000017167421 */ /* 0x002fc60000010000 */
[----:B------:R-:W-:-:S03]  /*4410*/  FMUL.FTZ R32, R21, -1.4426950216293334961 ;  /* 0xbfb8aa3b15207820 */ /* 0x000fc60000410000 */
[----:B------:R-:W0:Y:S08]  /*4420*/  MUFU.RCP R22, R22 ;  /* 0x0000001600167308 */ /* 0x000e300000001000 */
[----:B------:R-:W1:Y:S01]  /*4430*/  MUFU.EX2 R32, R32 ;  /* 0x0000002000207308 */ /* 0x000e620000000800 */
[----:B0-----:R-:W-:Y:S01]  /*4440*/  FMUL.FTZ R20, R20, R22 ;  /* 0x0000001614147220 */ /* 0x001fe20000410000 */
[----:B------:R-:W-:-:S04]  /*4450*/  FMUL.FTZ R22, R35, R24 ;  /* 0x0000001823167220 */ /* 0x000fc80000410000 */
[----:B------:R-:W-:Y:S01]  /*4460*/  FFMA.FTZ R22, R54, R22, R36 ;  /* 0x0000001636167223 */ /* 0x000fe20000010024 */
[----:B-1----:R-:W-:-:S03]  /*4470*/  FADD.FTZ R23, R32, 1 ;  /* 0x3f80000020177421 */ /* 0x002fc60000010000 */
[----:B------:R-:W-:Y:S01]  /*4480*/  FMUL.FTZ R24, R22, -1.4426950216293334961 ;  /* 0xbfb8aa3b16187820 */ /* 0x000fe20000410000 */
[----:B------:R-:W-:Y:S02]  /*4490*/  FMUL.FTZ R25, R35, R25 ;  /* 0x0000001923197220 */ /* 0x000fe40000410000 */
[----:B------:R-:W0:Y:S02]  /*44a0*/  MUFU.RCP R23, R23 ;  /* 0x0000001700177308 */ /* 0x000e240000001000 */
[----:B------:R-:W-:-:S06]  /*44b0*/  FFMA.FTZ R32, R28, R25, R30 ;  /* 0x000000191c207223 */ /* 0x000fcc000001001e */
[----:B------:R-:W1:Y:S01]  /*44c0*/  MUFU.EX2 R24, R24 ;  /* 0x0000001800187308 */ /* 0x000e620000000800 */
[----:B------:R-:W-:-:S07]  /*44d0*/  FMUL.FTZ R25, R32, -1.4426950216293334961 ;  /* 0xbfb8aa3b20197820 */ /* 0x000fce0000410000 */
[----:B------:R-:W2:Y:S01]  /*44e0*/  MUFU.EX2 R25, R25 ;  /* 0x0000001900197308 */ /* 0x000ea20000000800 */
[----:B0-----:R-:W-:Y:S01]  /*44f0*/  FMUL.FTZ R21, R21, R23 ;  /* 0x0000001715157220 */ /* 0x001fe20000410000 */
[----:B-1----:R-:W-:-:S06]  /*4500*/  FADD.FTZ R23, R24, 1 ;  /* 0x3f80000018177421 */ /* 0x002fcc0000010000 */
[----:B------:R-:W0:Y:S01]  /*4510*/  MUFU.RCP R23, R23 ;  /* 0x0000001700177308 */ /* 0x000e220000001000 */
[----:B--2---:R-:W-:Y:S01]  /*4520*/  FADD.FTZ R24, R25, 1 ;  /* 0x3f80000019187421 */ /* 0x004fe20000010000 */
[----:B------:R-:W-:-:S06]  /*4530*/  FMUL.FTZ R27, R35, R27 ;  /* 0x0000001b231b7220 */ /* 0x000fcc0000410000 */
[----:B------:R-:W1:Y:S01]  /*4540*/  MUFU.RCP R24, R24 ;  /* 0x0000001800187308 */ /* 0x000e620000001000 */
[----:B------:R-:W-:Y:S01]  /*4550*/  FFMA.FTZ R28, R28, R27, R30 ;  /* 0x0000001b1c1c7223 */ /* 0x000fe2000001001e */
[----:B------:R-:W-:Y:S01]  /*4560*/  STL [R1+0x114], R56 ;  /* 0x0001143801007387 */ /* 0x000fe20000100800 */
[----:B0-----:R-:W-:Y:S01]  /*4570*/  FMUL.FTZ R30, R22, R23 ;  /* 0x00000017161e7220 */ /* 0x001fe20000410000 */
[C---:B------:R-:W-:Y:S02]  /*4580*/  LEA R22, P0, R2.reuse, UR10, 0x1 ;  /* 0x0000000a02167c11 */ /* 0x040fe4000f8008ff */
[----:B------:R-:W-:Y:S02]  /*4590*/  STL [R1+0x118], R55 ;  /* 0x0001183701007387 */ /* 0x000fe40000100800 */
[----:B------:R-:W-:Y:S02]  /*45a0*/  LEA.HI.X R23, R2, UR11, R57, 0x1, P0 ;  /* 0x0000000b02177c11 */ /* 0x000fe400080f0c39 */
[----:B------:R-:W-:Y:S01]  /*45b0*/  LEA R2, P0, R3, UR10, 0x1 ;  /* 0x0000000a03027c11 */ /* 0x000fe2000f8008ff */
[----:B------:R-:W-:Y:S01]  /*45c0*/  STL [R1+0x11c], R53 ;  /* 0x00011c3501007387 */ /* 0x000fe20000100800 */
[----:B-1----:R-:W-:-:S02]  /*45d0*/  FMUL.FTZ R32, R32, R24 ;  /* 0x0000001820207220 */ /* 0x002fc40000410000 */
[----:B---3--:R-:W-:Y:S01]  /*45e0*/  LEA.HI.X R3, R3, UR11, R49, 0x1, P0 ;  /* 0x0000000b03037c11 */ /* 0x008fe200080f0c31 */
[----:B------:R-:W-:Y:S01]  /*45f0*/  STL [R1+0x120], R52 ;  /* 0x0001203401007387 */ /* 0x000fe20000100800 */
[----:B------:R-:W-:-:S03]  /*4600*/  LEA R24, P0, R4, UR10, 0x1 ;  /* 0x0000000a04187c11 */ /* 0x000fc6000f8008ff */
[----:B------:R-:W-:Y:S01]  /*4610*/  STL [R1+0x124], R51 ;  /* 0x0001243301007387 */ /* 0x000fe20000100800 */
[----:B------:R-:W-:-:S03]  /*4620*/  LEA.HI.X R25, R4, UR11, R48, 0x1, P0 ;  /* 0x0000000b04197c11 */ /* 0x000fc600080f0c30 */
[----:B------:R-:W-:Y:S01]  /*4630*/  STL [R1+0x128], R50 ;  /* 0x0001283201007387 */ /* 0x000fe20000100800 */
[----:B------:R-:W-:-:S03]  /*4640*/  FMUL.FTZ R26, R35, R26 ;  /* 0x0000001a231a7220 */ /* 0x000fc60000410000 */
[----:B------:R-:W-:Y:S01]  /*4650*/  STL [R1+0x12c], R37 ;  /* 0x00012c2501007387 */ /* 0x000fe20000100800 */
[----:B------:R-:W-:-:S03]  /*4660*/  LEA R4, P0, R5, UR10, 0x1 ;  /* 0x0000000a05047c11 */ /* 0x000fc6000f8008ff */
[----:B------:R0:W-:Y:S04]  /*4670*/  STL [R1+0x130], R33 ;  /* 0x0001302101007387 */ /* 0x0001e80000100800 */
[----:B------:R1:W-:Y:S01]  /*4680*/  STL [R1+0x134], R12 ;  /* 0x0001340c01007387 */ /* 0x0003e20000100800 */
[----:B------:R-:W-:Y:S01]  /*4690*/  FFMA.FTZ R36, R54, R26, R36 ;  /* 0x0000001a36247223 */ /* 0x000fe20000010024 */
[----:B------:R-:W-:Y:S02]  /*46a0*/  LEA.HI.X R5, R5, UR11, R46, 0x1, P0 ;  /* 0x0000000b05057c11 */ /* 0x000fe400080f0c2e */
[----:B0-----:R-:W2:Y:S01]  /*46b0*/  LDL.LU R33, [R1+0xe0] ;  /* 0x0000e00001217983 */ /* 0x001ea20000300800 */
[----:B------:R-:W-:-:S03]  /*46c0*/  LEA R26, P0, R6, UR10, 0x1 ;  /* 0x0000000a061a7c11 */ /* 0x000fc6000f8008ff */
[----:B-1----:R-:W3:Y:S01]  /*46d0*/  LDL.LU R12, [R1+0xe4] ;  /* 0x0000e400010c7983 */ /* 0x002ee20000300800 */
[----:B------:R-:W-:-:S03]  /*46e0*/  LEA.HI.X R27, R6, UR11, R44, 0x1, P0 ;  /* 0x0000000b061b7c11 */ /* 0x000fc600080f0c2c */
[----:B------:R-:W3:Y:S01]  /*46f0*/  LDL.LU R44, [R1+0xe8] ;  /* 0x0000e800012c7983 */ /* 0x000ee20000300800 */
[--C-:B------:R-:W-:Y:S01]  /*4700*/  FADD.FTZ R39, R47, -R34.reuse ;  /* 0x800000222f277221 */ /* 0x100fe20000010000 */
[--C-:B------:R-:W-:Y:S01]  /*4710*/  FADD.FTZ R38, R45, -R34.reuse ;  /* 0x800000222d267221 */ /* 0x100fe20000010000 */
[--C-:B------:R-:W-:Y:S01]  /*4720*/  FADD.FTZ R41, R42, -R34.reuse ;  /* 0x800000222a297221 */ /* 0x100fe20000010000 */
[----:B----4-:R-:W-:Y:S02]  /*4730*/  FADD.FTZ R34, R0, -R34 ;  /* 0x8000002200227221 */ /* 0x010fe40000010000 */
[----:B------:R-:W4:Y:S04]  /*4740*/  LDL.LU R0, [R1+0xf0] ;  /* 0x0000f00001007983 */ /* 0x000f280000300800 */
[----:B------:R-:W4:Y:S04]  /*4750*/  LDL.LU R49, [R1+0xf4] ;  /* 0x0000f40001317983 */ /* 0x000f280000300800 */
[----:B------:R-:W4:Y:S01]  /*4760*/  LDL.LU R37, [R1+0x8] ;  /* 0x0000080001257983 */ /* 0x000f220000300800 */
[C---:B------:R-:W-:Y:S01]  /*4770*/  FMUL.FTZ R39, R35.reuse, R39 ;  /* 0x0000002723277220 */ /* 0x040fe20000410000 */
[----:B------:R-:W-:-:S03]  /*4780*/  FMUL.FTZ R54, R35, R38 ;  /* 0x0000002623367220 */ /* 0x000fc60000410000 */
[----:B------:R-:W-:-:S04]  /*4790*/  FFMA.FTZ R39, R59, R39, R58 ;  /* 0x000000273b277223 */ /* 0x000fc8000001003a */
[----:B------:R-:W-:Y:S01]  /*47a0*/  FMUL.FTZ R38, R39, -1.4426950216293334961 ;  /* 0xbfb8aa3b27267820 */ /* 0x000fe20000410000 */
[----:B------:R-:W-:-:S05]  /*47b0*/  FFMA.FTZ R54, R29, R54, R31 ;  /* 0x000000361d367223 */ /* 0x000fca000001001f */
[----:B------:R-:W0:Y:S01]  /*47c0*/  MUFU.EX2 R38, R38 ;  /* 0x0000002600267308 */ /* 0x000e220000000800 */
[----:B------:R-:W-:Y:S01]  /*47d0*/  FMUL.FTZ R40, R54, -1.4426950216293334961 ;  /* 0xbfb8aa3b36287820 */ /* 0x000fe20000410000 */
[----:B------:R-:W-:-:S06]  /*47e0*/  LEA R6, P0, R7, UR10, 0x1 ;  /* 0x0000000a07067c11 */ /* 0x000fcc000f8008ff */
[----:B------:R-:W1:Y:S01]  /*47f0*/  MUFU.EX2 R40, R40 ;  /* 0x0000002800287308 */ /* 0x000e620000000800 */
[----:B------:R-:W-:Y:S01]  /*4800*/  LEA.HI.X R7, R7, UR11, R43, 0x1, P0 ;  /* 0x0000000b07077c11 */ /* 0x000fe200080f0c2b */
[----:B0-----:R-:W-:-:S06]  /*4810*/  FADD.FTZ R38, R38, 1 ;  /* 0x3f80000026267421 */ /* 0x001fcc0000010000 */
[----:B------:R0:W-:Y:S01]  /*4820*/  MUFU.RCP R43, R38 ;  /* 0x00000026002b7308 */ /* 0x0001e20000001000 */
[----:B------:R-:W-:Y:S01]  /*4830*/  FMUL.FTZ R41, R35, R41 ;  /* 0x0000002923297220 */ /* 0x000fe20000410000 */
[----:B0-----:R-:W-:Y:S01]  /*4840*/  FMUL.FTZ R38, R36, -1.4426950216293334961 ;  /* 0xbfb8aa3b24267820 */ /* 0x001fe20000410000 */
[----:B-1----:R-:W-:Y:S02]  /*4850*/  FADD.FTZ R40, R40, 1 ;  /* 0x3f80000028287421 */ /* 0x002fe40000010000 */
[----:B------:R-:W-:Y:S01]  /*4860*/  FFMA.FTZ R58, R59, R41, R58 ;  /* 0x000000293b3a7223 */ /* 0x000fe2000001003a */
[----:B------:R-:W-:Y:S02]  /*4870*/  FMUL.FTZ R34, R35, R34 ;  /* 0x0000002223227220 */ /* 0x000fe40000410000 */
[----:B------:R-:W0:Y:S01]  /*4880*/  MUFU.EX2 R38, R38 ;  /* 0x0000002600267308 */ /* 0x000e220000000800 */
[----:B------:R-:W-:Y:S01]  /*4890*/  FMUL.FTZ R41, R28, -1.4426950216293334961 ;  /* 0xbfb8aa3b1c297820 */ /* 0x000fe20000410000 */
[----:B------:R-:W-:Y:S01]  /*48a0*/  FFMA.FTZ R29, R29, R34, R31 ;  /* 0x000000221d1d7223 */ /* 0x000fe2000001001f */
[----:B------:R-:W-:-:S05]  /*48b0*/  LEA R34, P0, R8, UR10, 0x1 ;  /* 0x0000000a08227c11 */ /* 0x000fca000f8008ff */
[----:B------:R1:W-:Y:S02]  /*48c0*/  MUFU.RCP R42, R40 ;  /* 0x00000028002a7308 */ /* 0x0003e40000001000 */
[----:B-1----:R-:W-:-:S06]  /*48d0*/  FMUL.FTZ R40, R58, -1.4426950216293334961 ;  /* 0xbfb8aa3b3a287820 */ /* 0x002fcc0000410000 */
[----:B------:R-:W1:Y:S01]  /*48e0*/  MUFU.EX2 R41, R41 ;  /* 0x0000002900297308 */ /* 0x000e620000000800 */
[----:B0-----:R-:W-:-:S07]  /*48f0*/  FADD.FTZ R57, R38, 1 ;  /* 0x3f80000026397421 */ /* 0x001fce0000010000 */
[----:B------:R-:W0:Y:S01]  /*4900*/  MUFU.EX2 R40, R40 ;  /* 0x0000002800287308 */ /* 0x000e220000000800 */
[----:B------:R-:W-:Y:S01]  /*4910*/  FMUL.FTZ R31, R39, R43 ;  /* 0x0000002b271f7220 */ /* 0x000fe20000410000 */
[----:B-1----:R-:W-:-:S06]  /*4920*/  FADD.FTZ R41, R41, 1 ;  /* 0x3f80000029297421 */ /* 0x002fcc0000010000 */
[----:B------:R1:W-:Y:S01]  /*4930*/  MUFU.RCP R59, R41 ;  /* 0x00000029003b7308 */ /* 0x0003e20000001000 */
[----:B0-----:R-:W-:Y:S01]  /*4940*/  FADD.FTZ R60, R40, 1 ;  /* 0x3f800000283c7421 */ /* 0x001fe20000010000 */
[----:B--2---:R-:W-:Y:S02]  /*4950*/  LEA.HI.X R35, R8, UR11, R33, 0x1, P0 ;  /* 0x0000000b08237c11 */ /* 0x004fe400080f0c21 */
[----:B------:R-:W-:-:S04]  /*4960*/  LEA R8, P0, R9, UR10, 0x1 ;  /* 0x0000000a09087c11 */ /* 0x000fc8000f8008ff */
[----:B---3--:R-:W-:Y:S02]  /*4970*/  LEA.HI.X R9, R9, UR11, R12, 0x1, P0 ;  /* 0x0000000b09097c11 */ /* 0x008fe400080f0c0c */
[----:B------:R-:W2:Y:S01]  /*4980*/  LDL.LU R12, [R1+0xc0] ;  /* 0x0000c000010c7983 */ /* 0x000ea20000300800 */
[----:B------:R-:W-:-:S03]  /*4990*/  LEA R38, P0, R10, UR10, 0x1 ;  /* 0x0000000a0a267c11 */ /* 0x000fc6000f8008ff */
[----:B------:R-:W2:Y:S01]  /*49a0*/  LDL.LU R33, [R1+0xcc] ;  /* 0x0000cc0001217983 */ /* 0x000ea20000300800 */
[----:B------:R-:W-:-:S03]  /*49b0*/  LEA.HI.X R39, R10, UR11, R44, 0x1, P0 ;  /* 0x0000000b0a277c11 */ /* 0x000fc600080f0c2c */
[----:B------:R-:W3:Y:S04]  /*49c0*/  LDL.LU R53, [R1+0xb8] ;  /* 0x0000b80001357983 */ /* 0x000ee80000300800 */
[----:B------:R-:W3:Y:S01]  /*49d0*/  LDL.LU R55, [R1+0xbc] ;  /* 0x0000bc0001377983 */ /* 0x000ee20000300800 */
[----:B------:R-:W-:-:S03]  /*49e0*/  LEA R10, P0, R11, UR10, 0x1 ;  /* 0x0000000a0b0a7c11 */ /* 0x000fc6000f8008ff */
[----:B------:R-:W3:Y:S04]  /*49f0*/  LDL.LU R45, [R1+0xf8] ;  /* 0x0000f800012d7983 */ /* 0x000ee80000300800 */
[----:B------:R-:W3:Y:S01]  /*4a00*/  LDL.LU R44, [R1+0x2c] ;  /* 0x00002c00012c7983 */ /* 0x000ee20000300800 */
[----:B----4-:R-:W-:-:S03]  /*4a10*/  LEA.HI.X R11, R11, UR11, R0, 0x1, P0 ;  /* 0x0000000b0b0b7c11 */ /* 0x010fc600080f0c00 */
[----:B------:R-:W4:Y:S01]  /*4a20*/  LDL.LU R47, [R1+0xfc] ;  /* 0x0000fc00012f7983 */ /* 0x000f220000300800 */
[----:B------:R-:W-:-:S03]  /*4a30*/  LEA R40, P0, R37, UR10, 0x1 ;  /* 0x0000000a25287c11 */ /* 0x000fc6000f8008ff */
[----:B------:R-:W4:Y:S04]  /*4a40*/  LDL.LU R46, [R1+0x74] ;  /* 0x00007400012e7983 */ /* 0x000f280000300800 */
[----:B------:R-:W4:Y:S01]  /*4a50*/  LDL.LU R48, [R1+0x78] ;  /* 0x0000780001307983 */ /* 0x000f220000300800 */
[----:B-1----:R-:W-:-:S03]  /*4a60*/  LEA.HI.X R41, R37, UR11, R49, 0x1, P0 ;  /* 0x0000000b25297c11 */ /* 0x002fc600080f0c31 */
        /* <DEDUP_REMOVED lines=9> */
[----:B------:R-:W-:-:S07]  /*4b00*/  FMUL.FTZ R54, R54, R42 ;  /* 0x0000002a36367220 */ /* 0x000fce0000410000 */
[----:B------:R-:W1:Y:S08]  /*4b10*/  MUFU.RCP R57, R57 ;  /* 0x0000003900397308 */ /* 0x000e700000001000 */
[----:B------:R-:W1:Y:S01]  /*4b20*/  MUFU.RCP R60, R60 ;  /* 0x0000003c003c7308 */ /* 0x000e620000001000 */
[----:B0-----:R-:W-:-:S07]  /*4b30*/  FADD.FTZ R61, R43, 1 ;  /* 0x3f8000002b3d7421 */ /* 0x001fce0000010000 */
[----:B------:R-:W0:Y:S01]  /*4b40*/  MUFU.RCP R61, R61 ;  /* 0x0000003d003d7308 */ /* 0x000e220000001000 */
[----:B-1----:R-:W-:Y:S01]  /*4b50*/  FMUL.FTZ R57, R36, R57 ;  /* 0x0000003924397220 */ /* 0x002fe20000410000 */
[----:B------:R-:W-:Y:S01]  /*4b60*/  FMUL.FTZ R59, R28, R59 ;  /* 0x0000003b1c3b7220 */ /* 0x000fe20000410000 */
[----:B------:R-:W-:Y:S01]  /*4b70*/  FMUL.FTZ R60, R58, R60 ;  /* 0x0000003c3a3c7220 */ /* 0x000fe20000410000 */
[----:B0-----:R-:W-:Y:S01]  /*4b80*/  FMUL.FTZ R61, R29, R61 ;  /* 0x0000003d1d3d7220 */ /* 0x001fe20000410000 */
[----:B--2---:R-:W-:Y:S02]  /*4b90*/  F2FP.F16.F32.PACK_AB R36, R12, R33 ;  /* 0x000000210c24723e */ /* 0x004fe400000000ff */
[----:B---3--:R-:W-:-:S04]  /*4ba0*/  LEA R42, P0, R44, UR10, 0x1 ;  /* 0x0000000a2c2a7c11 */ /* 0x008fc8000f8008ff */
[----:B------:R-:W-:Y:S02]  /*4bb0*/  LEA.HI.X R43, R44, UR11, R45, 0x1, P0 ;  /* 0x0000000b2c2b7c11 */ /* 0x000fe400080f0c2d */
[----:B----4-:R-:W-:-:S04]  /*4bc0*/  LEA R44, P0, R46, UR10, 0x1 ;  /* 0x0000000a2e2c7c11 */ /* 0x010fc8000f8008ff */
[----:B------:R-:W-:Y:S02]  /*4bd0*/  LEA.HI.X R45, R46, UR11, R47, 0x1, P0 ;  /* 0x0000000b2e2d7c11 */ /* 0x000fe400080f0c2f */
[----:B------:R-:W-:Y:S02]  /*4be0*/  LEA R46, P0, R48, UR10, 0x1 ;  /* 0x0000000a302e7c11 */ /* 0x000fe4000f8008ff */
[----:B------:R-:W-:Y:S02]  /*4bf0*/  MOV R47, R48 ;  /* 0x00000030002f7202 */ /* 0x000fe40000000f00 */
[----:B------:R-:W-:Y:S02]  /*4c00*/  LEA R48, P1, R51, UR10, 0x1 ;  /* 0x0000000a33307c11 */ /* 0x000fe4000f8208ff */
[----:B------:R-:W-:Y:S02]  /*4c10*/  PRMT R58, R36, 0x7610, R58 ;  /* 0x00007610243a7816 */ /* 0x000fe4000000003a */
[----:B------:R-:W-:-:S02]  /*4c20*/  F2FP.F16.F32.PACK_AB R28, R53, R55 ;  /* 0x00000037351c723e */ /* 0x000fc400000000ff */
[----:B------:R-:W-:Y:S01]  /*4c30*/  PRMT R36, R36, 0x7632, R36 ;  /* 0x0000763224247816 */ /* 0x000fe20000000024 */
[----:B------:R0:W-:Y:S01]  /*4c40*/  STG.E.U16 desc[UR6][R22.64], R58 ;  /* 0x0000003a16007986 */ /* 0x0001e2000c101506 */
[----:B------:R-:W-:-:S03]  /*4c50*/  F2FP.F16.F32.PACK_AB R29, R56, R0 ;  /* 0x00000000381d723e */ /* 0x000fc600000000ff */
[----:B------:R1:W-:Y:S01]  /*4c60*/  STG.E.U16 desc[UR6][R22.64+0x2], R36 ;  /* 0x0000022416007986 */ /* 0x0003e2000c101506 */
[----:B------:R-:W-:Y:S02]  /*4c70*/  LEA.HI.X R47, R47, UR11, R49, 0x1, P0 ;  /* 0x0000000b2f2f7c11 */ /* 0x000fe400080f0c31 */
[----:B------:R-:W-:Y:S02]  /*4c80*/  LEA.HI.X R49, R51, UR11, R52, 0x1, P1 ;  /* 0x0000000b33317c11 */ /* 0x000fe400088f0c34 */
[----:B------:R-:W2:Y:S04]  /*4c90*/  LDL.LU R51, [R1+0x98] ;  /* 0x0000980001337983 */ /* 0x000ea80000300800 */
[----:B------:R-:W2:Y:S01]  /*4ca0*/  LDL.LU R52, [R1+0x9c] ;  /* 0x00009c0001347983 */ /* 0x000ea20000300800 */
[----:B0-----:R-:W-:-:S03]  /*4cb0*/  PRMT R58, R28, 0x7632, R58 ;  /* 0x000076321c3a7816 */ /* 0x001fc6000000003a */
[----:B------:R-:W3:Y:S04]  /*4cc0*/  LDL.LU R12, [R1+0x134] ;  /* 0x00013400010c7983 */ /* 0x000ee80000300800 */
[----:B------:R-:W4:Y:S04]  /*4cd0*/  LDL.LU R33, [R1+0x130] ;  /* 0x0001300001217983 */ /* 0x000f280000300800 */
[----:B------:R-:W3:Y:S04]  /*4ce0*/  LDL.LU R53, [R1+0x90] ;  /* 0x0000900001357983 */ /* 0x000ee80000300800 */
[----:B------:R-:W3:Y:S04]  /*4cf0*/  LDL.LU R55, [R1+0x94] ;  /* 0x0000940001377983 */ /* 0x000ee80000300800 */
[----:B------:R-:W4:Y:S04]  /*4d00*/  LDL.LU R56, [R1+0x88] ;  /* 0x0000880001387983 */ /* 0x000f280000300800 */
[----:B------:R-:W4:Y:S04]  /*4d10*/  LDL.LU R0, [R1+0x8c] ;  /* 0x00008c0001007983 */ /* 0x000f280000300800 */
[----:B------:R0:W-:Y:S04]  /*4d20*/  STG.E.U16 desc[UR6][R22.64+0x4], R28 ;  /* 0x0000041c16007986 */ /* 0x0001e8000c101506 */
[----:B-1----:R-:W4:Y:S04]  /*4d30*/  LDL.LU R36, [R1+0xa4] ;  /* 0x0000a40001247983 */ /* 0x002f280000300800 */
[----:B------:R1:W-:Y:S01]  /*4d40*/  STG.E.U16 desc[UR6][R22.64+0x6], R58 ;  /* 0x0000063a16007986 */ /* 0x0003e2000c101506 */
[----:B0-----:R-:W-:-:S03]  /*4d50*/  F2FP.F16.F32.PACK_AB R28, R37, R50 ;  /* 0x00000032251c723e */ /* 0x001fc600000000ff */
[----:B------:R-:W4:Y:S04]  /*4d60*/  LDL.LU R37, [R1+0x12c] ;  /* 0x00012c0001257983 */ /* 0x000f280000300800 */
[----:B------:R-:W4:Y:S04]  /*4d70*/  LDL.LU R50, [R1+0x128] ;  /* 0x0001280001327983 */ /* 0x000f280000300800 */
[----:B-1----:R-:W4:Y:S01]  /*4d80*/  LDL.LU R58, [R1+0xa0] ;  /* 0x0000a000013a7983 */ /* 0x002f220000300800 */
[----:B------:R-:W-:-:S03]  /*4d90*/  PRMT R23, R29, 0x7632, R23 ;  /* 0x000076321d177816 */ /* 0x000fc60000000017 */
[----:B------:R0:W-:Y:S04]  /*4da0*/  STG.E.U16 desc[UR6][R2.64], R29 ;  /* 0x0000001d02007986 */ /* 0x0001e8000c101506 */
[----:B------:R2:W-:Y:S04]  /*4db0*/  STG.E.U16 desc[UR6][R2.64+0x2], R23 ;  /* 0x0000021702007986 */ /* 0x0005e8000c101506 */
[----:B------:R-:W-:Y:S01]  /*4dc0*/  STG.E.U16 desc[UR6][R2.64+0x4], R28 ;  /* 0x0000041c02007986 */ /* 0x000fe2000c101506 */
[----:B0-----:R-:W-:-:S05]  /*4dd0*/  PRMT R29, R28, 0x7632, R29 ;  /* 0x000076321c1d7816 */ /* 0x001fca000000001d */
[----:B------:R3:W-:Y:S01]  /*4de0*/  STG.E.U16 desc[UR6][R2.64+0x6], R29 ;  /* 0x0000061d02007986 */ /* 0x0007e2000c101506 */
[----:B--2---:R-:W-:Y:S02]  /*4df0*/  F2FP.F16.F32.PACK_AB R23, R51, R52 ;  /* 0x000000343317723e */ /* 0x004fe400000000ff */
[----:B---3--:R-:W-:Y:S02]  /*4e00*/  F2FP.F16.F32.PACK_AB R2, R53, R55 ;  /* 0x000000373502723e */ /* 0x008fe400000000ff */
[----:B----4-:R-:W-:Y:S02]  /*4e10*/  F2FP.F16.F32.PACK_AB R22, R58, R36 ;  /* 0x000000243a16723e */ /* 0x010fe400000000ff */
[----:B------:R-:W2:Y:S04]  /*4e20*/  LDL.LU R58, [R1+0x50] ;  /* 0x00005000013a7983 */ /* 0x000ea80000300800 */
[----:B------:R-:W2:Y:S04]  /*4e30*/  LDL.LU R36, [R1+0x54] ;  /* 0x0000540001247983 */ /* 0x000ea80000300800 */
[----:B------:R-:W3:Y:S04]  /*4e40*/  LDL.LU R28, [R1+0x84] ;  /* 0x00008400011c7983 */ /* 0x000ee80000300800 */
[----:B------:R-:W4:Y:S04]  /*4e50*/  LDL.LU R51, [R1+0x48] ;  /* 0x0000480001337983 */ /* 0x000f280000300800 */
[----:B------:R-:W4:Y:S04]  /*4e60*/  LDL.LU R52, [R1+0x4c] ;  /* 0x00004c0001347983 */ /* 0x000f280000300800 */
[----:B------:R-:W3:Y:S01]  /*4e70*/  LDL.LU R29, [R1+0x80] ;  /* 0x00008000011d7983 */ /* 0x000ee20000300800 */
[----:B------:R-:W-:-:S03]  /*4e80*/  PRMT R3, R22, 0x7632, R3 ;  /* 0x0000763216037816 */ /* 0x000fc60000000003 */
[----:B------:R-:W4:Y:S04]  /*4e90*/  LDL.LU R53, [R1+0x40] ;  /* 0x0000400001357983 */ /* 0x000f280000300800 */
[----:B------:R-:W4:Y:S04]  /*4ea0*/  LDL.LU R55, [R1+0x44] ;  /* 0x0000440001377983 */ /* 0x000f280000300800 */
[----:B------:R0:W-:Y:S02]  /*4eb0*/  STG.E.U16 desc[UR6][R24.64+0x2], R3 ;  /* 0x0000020318007986 */ /* 0x0001e4000c101506 */
[----:B0-----:R-:W-:-:S02]  /*4ec0*/  F2FP.F16.F32.PACK_AB R3, R56, R0 ;  /* 0x000000003803723e */ /* 0x001fc400000000ff */
[----:B------:R-:W4:Y:S04]  /*4ed0*/  LDL.LU R56, [R1+0x38] ;  /* 0x0000380001387983 */ /* 0x000f280000300800 */
[----:B------:R-:W4:Y:S04]  /*4ee0*/  LDL.LU R0, [R1+0x3c] ;  /* 0x00003c0001007983 */ /* 0x000f280000300800 */
[----:B------:R0:W-:Y:S04]  /*4ef0*/  STG.E.U16 desc[UR6][R24.64], R22 ;  /* 0x0000001618007986 */ /* 0x0001e8000c101506 */
[----:B------:R1:W-:Y:S01]  /*4f00*/  STG.E.U16 desc[UR6][R24.64+0x4], R23 ;  /* 0x0000041718007986 */ /* 0x0003e2000c101506 */
[----:B0-----:R-:W-:-:S02]  /*4f10*/  PRMT R22, R23, 0x7632, R22 ;  /* 0x0000763217167816 */ /* 0x001fc40000000016 */
[----:B-1----:R-:W-:-:S03]  /*4f20*/  PRMT R23, R3, 0x7632, R23 ;  /* 0x0000763203177816 */ /* 0x002fc60000000017 */
[----:B------:R0:W-:Y:S04]  /*4f30*/  STG.E.U16 desc[UR6][R24.64+0x6], R22 ;  /* 0x0000061618007986 */ /* 0x0001e8000c101506 */
[----:B------:R-:W-:Y:S04]  /*4f40*/  STG.E.U16 desc[UR6][R4.64], R2 ;  /* 0x0000000204007986 */ /* 0x000fe8000c101506 */
[----:B------:R2:W-:Y:S01]  /*4f50*/  STG.E.U16 desc[UR6][R4.64+0x4], R3 ;  /* 0x0000040304007986 */ /* 0x0005e2000c101506 */
[----:B0-----:R-:W-:-:S03]  /*4f60*/  PRMT R22, R2, 0x7632, R22 ;  /* 0x0000763202167816 */ /* 0x001fc60000000016 */
[----:B------:R-:W4:Y:S04]  /*4f70*/  LDL.LU R25, [R1+0x14] ;  /* 0x0000140001197983 */ /* 0x000f280000300800 */
[----:B------:R-:W-:Y:S04]  /*4f80*/  STG.E.U16 desc[UR6][R4.64+0x2], R22 ;  /* 0x0000021604007986 */ /* 0x000fe8000c101506 */
[----:B------:R0:W-:Y:S01]  /*4f90*/  STG.E.U16 desc[UR6][R4.64+0x6], R23 ;  /* 0x0000061704007986 */ /* 0x0001e2000c101506 */
[----:B--2---:R-:W-:-:S04]  /*4fa0*/  F2FP.F16.F32.PACK_AB R3, R58, R36 ;  /* 0x000000243a03723e */ /* 0x004fc800000000ff */
[----:B0-----:R-:W-:Y:S01]  /*4fb0*/  PRMT R5, R3, 0x7632, R5 ;  /* 0x0000763203057816 */ /* 0x001fe20000000005 */
[----:B------:R4:W-:Y:S01]  /*4fc0*/  STG.E.U16 desc[UR6][R26.64+0x4], R3 ;  /* 0x000004031a007986 */ /* 0x0009e2000c101506 */
[----:B---3--:R-:W-:-:S03]  /*4fd0*/  F2FP.F16.F32.PACK_AB R2, R29, R28 ;  /* 0x0000001c1d02723e */ /* 0x008fc600000000ff */
[----:B------:R-:W2:Y:S01]  /*4fe0*/  LDL.LU R29, [R1+0x18] ;  /* 0x00001800011d7983 */ /* 0x000ea20000300800 */
[----:B------:R-:W-:-:S03]  /*4ff0*/  PRMT R4, R2, 0x7632, R4 ;  /* 0x0000763202047816 */ /* 0x000fc60000000004 */
[----:B------:R-:W3:Y:S04]  /*5000*/  LDL.LU R28, [R1+0xc] ;  /* 0x00000c00011c7983 */ /* 0x000ee80000300800 */
[----:B------:R-:W3:Y:S01]  /*5010*/  LDL.LU R58, [R1+0x10] ;  /* 0x00001000013a7983 */ /* 0x000ee20000300800 */
[----:B----4-:R-:W-:-:S03]  /*5020*/  F2FP.F16.F32.PACK_AB R3, R53, R55 ;  /* 0x000000373503723e */ /* 0x010fc600000000ff */
[----:B------:R0:W-:Y:S04]  /*5030*/  STG.E.U16 desc[UR6][R26.64], R2 ;  /* 0x000000021a007986 */ /* 0x0001e8000c101506 */
[----:B------:R-:W4:Y:S04]  /*5040*/  LDL.LU R36, [R1] ;  /* 0x0000000001247983 */ /* 0x000f280000300800 */
[----:B------:R1:W-:Y:S01]  /*5050*/  STG.E.U16 desc[UR6][R26.64+0x2], R4 ;  /* 0x000002041a007986 */ /* 0x0003e2000c101506 */
[----:B0-----:R-:W-:-:S03]  /*5060*/  F2FP.F16.F32.PACK_AB R2, R51, R52 ;  /* 0x000000343302723e */ /* 0x001fc600000000ff */
[----:B------:R-:W3:Y:S04]  /*5070*/  LDL.LU R51, [R1+0x124] ;  /* 0x0001240001337983 */ /* 0x000ee80000300800 */
[----:B------:R-:W3:Y:S01]  /*5080*/  LDL.LU R52, [R1+0x120] ;  /* 0x0001200001347983 */ /* 0x000ee20000300800 */
[----:B-1----:R-:W-:-:S03]  /*5090*/  PRMT R4, R2, 0x7632, R4 ;  /* 0x0000763202047816 */ /* 0x002fc60000000004 */
[----:B------:R-:W3:Y:S04]  /*50a0*/  LDL.LU R53, [R1+0x11c] ;  /* 0x00011c0001357983 */ /* 0x000ee80000300800 */
[----:B------:R-:W3:Y:S04]  /*50b0*/  LDL.LU R55, [R1+0x118] ;  /* 0x0001180001377983 */ /* 0x000ee80000300800 */
[----:B------:R0:W-:Y:S04]  /*50c0*/  STG.E.U16 desc[UR6][R26.64+0x6], R5 ;  /* 0x000006051a007986 */ /* 0x0001e8000c101506 */
[----:B------:R1:W-:Y:S04]  /*50d0*/  STG.E.U16 desc[UR6][R6.64], R2 ;  /* 0x0000000206007986 */ /* 0x0003e8000c101506 */
[----:B0-----:R-:W2:Y:S04]  /*50e0*/  LDL.LU R26, [R1+0x30] ;  /* 0x00003000011a7983 */ /* 0x001ea80000300800 */
[----:B------:R-:W2:Y:S01]  /*50f0*/  LDL.LU R27, [R1+0x34] ;  /* 0x00003400011b7983 */ /* 0x000ea20000300800 */
[----:B-1----:R-:W-:-:S03]  /*5100*/  F2FP.F16.F32.PACK_AB R2, R56, R0 ;  /* 0x000000003802723e */ /* 0x002fc600000000ff */
[----:B------:R-:W3:Y:S04]  /*5110*/  LDL.LU R56, [R1+0x114] ;  /* 0x0001140001387983 */ /* 0x000ee80000300800 */
[----:B------:R-:W4:Y:S01]  /*5120*/  LDL.LU R0, [R1+0x110] ;  /* 0x0001100001007983 */ /* 0x000f220000300800 */
[----:B------:R-:W-:-:S03]  /*5130*/  PRMT R5, R3, 0x7632, R5 ;  /* 0x0000763203057816 */ /* 0x000fc60000000005 */
[----:B------:R-:W-:Y:S04]  /*5140*/  STG.E.U16 desc[UR6][R6.64+0x2], R4 ;  /* 0x0000020406007986 */ /* 0x000fe8000c101506 */
[----:B------:R-:W-:Y:S04]  /*5150*/  STG.E.U16 desc[UR6][R6.64+0x4], R3 ;  /* 0x0000040306007986 */ /* 0x000fe8000c101506 */
[----:B------:R0:W-:Y:S04]  /*5160*/  STG.E.U16 desc[UR6][R6.64+0x6], R5 ;  /* 0x0000060506007986 */ /* 0x0001e8000c101506 */
[----:B------:R4:W-:Y:S01]  /*5170*/  STG.E.U16 desc[UR6][R34.64], R2 ;  /* 0x0000000222007986 */ /* 0x0009e2000c101506 */
[----:B0-----:R-:W-:-:S02]  /*5180*/  PRMT R7, R2, 0x7632, R7 ;  /* 0x0000763202077816 */ /* 0x001fc40000000007 */
[----:B----4-:R-:W-:Y:S02]  /*5190*/  F2FP.F16.F32.PACK_AB R2, R36, R0 ;  /* 0x000000002402723e */ /* 0x010fe400000000ff */
[----:B------:R-:W4:Y:S04]  /*51a0*/  LDL.LU R0, [R1+0x10c] ;  /* 0x00010c0001007983 */ /* 0x000f280000300800 */
[----:B------:R-:W4:Y:S01]  /*51b0*/  LDL.LU R36, [R1+0x7c] ;  /* 0x00007c0001247983 */ /* 0x000f220000300800 */
[----:B--2---:R-:W-:Y:S02]  /*51c0*/  F2FP.F16.F32.PACK_AB R3, R26, R27 ;  /* 0x0000001b1a03723e */ /* 0x004fe400000000ff */
[----:B------:R-:W-:Y:S02]  /*51d0*/  F2FP.F16.F32.PACK_AB R23, R25, R29 ;  /* 0x0000001d1917723e */ /* 0x000fe400000000ff */
[----:B------:R-:W-:-:S02]  /*51e0*/  PRMT R22, R3, 0x7610, R22 ;  /* 0x0000761003167816 */ /* 0x000fc40000000016 */
[----:B------:R-:W-:Y:S02]  /*51f0*/  PRMT R24, R3, 0x7632, R24 ;  /* 0x0000763203187816 */ /* 0x000fe40000000018 */
[----:B---3--:R-:W-:Y:S02]  /*5200*/  F2FP.F16.F32.PACK_AB R3, R28, R58 ;  /* 0x0000003a1c03723e */ /* 0x008fe400000000ff */
[----:B------:R-:W-:Y:S02]  /*5210*/  PRMT R4, R23, 0x7632, R4 ;  /* 0x0000763217047816 */ /* 0x000fe40000000004 */
[----:B------:R-:W-:Y:S02]  /*5220*/  PRMT R5, R3, 0x7632, R5 ;  /* 0x0000763203057816 */ /* 0x000fe40000000005 */
[----:B------:R-:W-:Y:S01]  /*5230*/  F2FP.F16.F32.PACK_AB R55, R55, R56 ;  /* 0x000000383737723e */ /* 0x000fe200000000ff */
[----:B------:R0:W-:Y:S01]  /*5240*/  STG.E.U16 desc[UR6][R34.64+0x2], R7 ;  /* 0x0000020722007986 */ /* 0x0001e2000c101506 */
[----:B------:R-:W-:-:S02]  /*5250*/  F2FP.F16.F32.PACK_AB R52, R52, R53 ;  /* 0x000000353434723e */ /* 0x000fc400000000ff */
[----:B------:R-:W-:Y:S01]  /*5260*/  F2FP.F16.F32.PACK_AB R50, R50, R51 ;  /* 0x000000333232723e */ /* 0x000fe200000000ff */
[----:B------:R-:W-:Y:S01]  /*5270*/  STG.E.U16 desc[UR6][R34.64+0x4], R22 ;  /* 0x0000041622007986 */ /* 0x000fe2000c101506 */
[----:B------:R-:W-:-:S03]  /*5280*/  F2FP.F16.F32.PACK_AB R33, R33, R37 ;  /* 0x000000252121723e */ /* 0x000fc600000000ff */
[----:B------:R-:W-:Y:S01]  /*5290*/  STG.E.U16 desc[UR6][R34.64+0x6], R24 ;  /* 0x0000061822007986 */ /* 0x000fe2000c101506 */
[----:B------:R-:W-:-:S03]  /*52a0*/  PRMT R6, R2, 0x7632, R6 ;  /* 0x0000763202067816 */ /* 0x000fc60000000006 */
[----:B------:R-:W-:Y:S01]  /*52b0*/  STG.E.U16 desc[UR6][R8.64], R23 ;  /* 0x0000001708007986 */ /* 0x000fe2000c101506 */
[----:B0-----:R-:W-:-:S03]  /*52c0*/  PRMT R7, R55, 0x7632, R7 ;  /* 0x0000763237077816 */ /* 0x001fc60000000007 */
[----:B------:R-:W-:Y:S01]  /*52d0*/  STG.E.U16 desc[UR6][R8.64+0x2], R4 ;  /* 0x0000020408007986 */ /* 0x000fe2000c101506 */
[----:B------:R-:W-:-:S03]  /*52e0*/  F2FP.F16.F32.PACK_AB R12, R13, R12 ;  /* 0x0000000c0d0c723e */ /* 0x000fc600000000ff */
[----:B------:R0:W-:Y:S04]  /*52f0*/  STG.E.U16 desc[UR6][R8.64+0x4], R3 ;  /* 0x0000040308007986 */ /* 0x0001e8000c101506 */
[----:B------:R1:W-:Y:S01]  /*5300*/  STG.E.U16 desc[UR6][R8.64+0x6], R5 ;  /* 0x0000060508007986 */ /* 0x0003e2000c101506 */
[----:B------:R-:W-:-:S03]  /*5310*/  F2FP.F16.F32.PACK_AB R14, R15, R14 ;  /* 0x0000000e0f0e723e */ /* 0x000fc600000000ff */
[----:B------:R2:W-:Y:S01]  /*5320*/  STG.E.U16 desc[UR6][R38.64], R2 ;  /* 0x0000000226007986 */ /* 0x0005e2000c101506 */
[----:B------:R-:W-:Y:S02]  /*5330*/  F2FP.F16.F32.PACK_AB R16, R17, R16 ;  /* 0x000000101110723e */ /* 0x000fe400000000ff */
[----:B0-----:R-:W-:Y:S02]  /*5340*/  PRMT R3, R33, 0x7632, R3 ;  /* 0x0000763221037816 */ /* 0x001fe40000000003 */
[----:B-1----:R-:W-:Y:S02]  /*5350*/  PRMT R5, R52, 0x7632, R5 ;  /* 0x0000763234057816 */ /* 0x002fe40000000005 */
[----:B--2---:R-:W-:Y:S01]  /*5360*/  PRMT R2, R50, 0x7632, R2 ;  /* 0x0000763232027816 */ /* 0x004fe20000000002 */
[----:B------:R-:W-:Y:S01]  /*5370*/  STG.E.U16 desc[UR6][R38.64+0x2], R6 ;  /* 0x0000020626007986 */ /* 0x000fe2000c101506 */
[----:B------:R-:W-:Y:S02]  /*5380*/  F2FP.F16.F32.PACK_AB R20, R21, R20 ;  /* 0x000000141514723e */ /* 0x000fe400000000ff */
[----:B------:R-:W-:Y:S01]  /*5390*/  PRMT R4, R12, 0x7632, R4 ;  /* 0x000076320c047816 */ /* 0x000fe20000000004 */
[----:B------:R-:W-:Y:S01]  /*53a0*/  STG.E.U16 desc[UR6][R38.64+0x4], R55 ;  /* 0x0000043726007986 */ /* 0x000fe2000c101506 */
[----:B------:R-:W-:-:S03]  /*53b0*/  F2FP.F16.F32.PACK_AB R18, R19, R18 ;  /* 0x000000121312723e */ /* 0x000fc600000000ff */
[----:B------:R-:W-:Y:S01]  /*53c0*/  STG.E.U16 desc[UR6][R38.64+0x6], R7 ;  /* 0x0000060726007986 */ /* 0x000fe2000c101506 */
[----:B------:R-:W-:-:S03]  /*53d0*/  F2FP.F16.F32.PACK_AB R30, R32, R30 ;  /* 0x0000001e201e723e */ /* 0x000fc600000000ff */
[----:B------:R-:W-:Y:S01]  /*53e0*/  STG.E.U16 desc[UR6][R10.64], R52 ;  /* 0x000000340a007986 */ /* 0x000fe2000c101506 */
[----:B------:R-:W-:-:S03]  /*53f0*/  F2FP.F16.F32.PACK_AB R31, R54, R31 ;  /* 0x0000001f361f723e */ /* 0x000fc600000000ff */
[----:B------:R0:W-:Y:S04]  /*5400*/  STG.E.U16 desc[UR6][R10.64+0x2], R5 ;  /* 0x000002050a007986 */ /* 0x0001e8000c101506 */
[----:B------:R-:W-:Y:S04]  /*5410*/  STG.E.U16 desc[UR6][R10.64+0x4], R50 ;  /* 0x000004320a007986 */ /* 0x000fe8000c101506 */
[----:B------:R1:W-:Y:S01]  /*5420*/  STG.E.U16 desc[UR6][R10.64+0x6], R2 ;  /* 0x000006020a007986 */ /* 0x0003e2000c101506 */
[----:B------:R-:W-:-:S03]  /*5430*/  F2FP.F16.F32.PACK_AB R57, R59, R57 ;  /* 0x000000393b39723e */ /* 0x000fc600000000ff */
[----:B------:R2:W-:Y:S01]  /*5440*/  STG.E.U16 desc[UR6][R40.64+0x2], R3 ;  /* 0x0000020328007986 */ /* 0x0005e2000c101506 */
[----:B0-----:R-:W-:Y:S02]  /*5450*/  PRMT R5, R16, 0x7632, R5 ;  /* 0x0000763210057816 */ /* 0x001fe40000000005 */
[----:B------:R-:W-:Y:S01]  /*5460*/  F2FP.F16.F32.PACK_AB R60, R61, R60 ;  /* 0x0000003c3d3c723e */ /* 0x000fe200000000ff */
[----:B------:R-:W-:Y:S01]  /*5470*/  STG.E.U16 desc[UR6][R40.64], R33 ;  /* 0x0000002128007986 */ /* 0x000fe2000c101506 */
[----:B-1----:R-:W-:-:S03]  /*5480*/  PRMT R2, R14, 0x7632, R2 ;  /* 0x000076320e027816 */ /* 0x002fc60000000002 */
[----:B------:R-:W-:Y:S01]  /*5490*/  STG.E.U16 desc[UR6][R40.64+0x4], R12 ;  /* 0x0000040c28007986 */ /* 0x000fe2000c101506 */
[----:B--2---:R-:W-:-:S03]  /*54a0*/  PRMT R3, R20, 0x7632, R3 ;  /* 0x0000763214037816 */ /* 0x004fc60000000003 */
[----:B------:R-:W-:Y:S01]  /*54b0*/  STG.E.U16 desc[UR6][R40.64+0x6], R4 ;  /* 0x0000060428007986 */ /* 0x000fe2000c101506 */
[----:B------:R-:W-:Y:S02]  /*54c0*/  PRMT R22, R18, 0x7632, R22 ;  /* 0x0000763212167816 */ /* 0x000fe40000000016 */
[----:B------:R-:W-:Y:S01]  /*54d0*/  PRMT R23, R30, 0x7632, R23 ;  /* 0x000076321e177816 */ /* 0x000fe20000000017 */
[----:B------:R-:W-:Y:S01]  /*54e0*/  STG.E.U16 desc[UR6][R42.64], R14 ;  /* 0x0000000e2a007986 */ /* 0x000fe2000c101506 */
[----:B------:R-:W-:-:S03]  /*54f0*/  PRMT R24, R57, 0x7632, R24 ;  /* 0x0000763239187816 */ /* 0x000fc60000000018 */
[----:B------:R0:W-:Y:S04]  /*5500*/  STG.E.U16 desc[UR6][R42.64+0x2], R2 ;  /* 0x000002022a007986 */ /* 0x0001e8000c101506 */
[----:B------:R-:W-:Y:S04]  /*5510*/  STG.E.U16 desc[UR6][R42.64+0x4], R16 ;  /* 0x000004102a007986 */ /* 0x000fe8000c101506 */
[----:B------:R-:W-:Y:S04]  /*5520*/  STG.E.U16 desc[UR6][R42.64+0x6], R5 ;  /* 0x000006052a007986 */ /* 0x000fe8000c101506 */
[----:B------:R1:W-:Y:S01]  /*5530*/  STG.E.U16 desc[UR6][R44.64+0x6], R3 ;  /* 0x000006032c007986 */ /* 0x0003e2000c101506 */
[----:B0-----:R-:W-:-:S03]  /*5540*/  PRMT R2, R31, 0x7632, R2 ;  /* 0x000076321f027816 */ /* 0x001fc60000000002 */
[----:B------:R2:W-:Y:S04]  /*5550*/  STG.E.U16 desc[UR6][R44.64], R18 ;  /* 0x000000122c007986 */ /* 0x0005e8000c101506 */
        /* <DEDUP_REMOVED lines=12> */
[----:B----4-:R-:W-:-:S04]  /*5620*/  IADD3 R0, P0, R0, 0x15, RZ ;  /* 0x0000001500007810 */ /* 0x010fc80007f1e0ff */
[----:B------:R-:W-:Y:S02]  /*5630*/  IADD3.X R36, RZ, R36, RZ, P0, !PT ;  /* 0x00000024ff247210 */ /* 0x000fe400007fe4ff */
[----:B------:R-:W-:-:S03]  /*5640*/  ISETP.GE.U32.AND P0, PT, R0, UR8, PT ;  /* 0x0000000800007c0c */ /* 0x000fc6000bf06070 */
[----:B------:R2:W-:Y:S01]  /*5650*/  STL [R1+0x7c], R36 ;  /* 0x00007c2401007387 */ /* 0x0005e20000100800 */
[----:B------:R-:W-:-:S13]  /*5660*/  ISETP.GE.AND.EX P0, PT, R36, UR9, PT, P0 ;  /* 0x0000000924007c0c */ /* 0x000fda000bf06300 */
[----:B--2---:R-:W-:Y:S05]  /*5670*/  @!P0 BRA `(.L_x_3822) ;  /* 0xffffffa800d08947 */ /* 0x004fea000383ffff */
[----:B------:R-:W-:Y:S05]  /*5680*/  EXIT ;  /* 0x000000000000794d */ /* 0x000fea0003800000 */
.L_x_3823:
        /* <DEDUP_REMOVED lines=15> */
.L_x_3888:


//--------------------- .text._ZN13group_norm_v214gn_cuda_kernelI6__halfLi320ELi1ELi16ELi20ELi1024ELb1ELi128ELi320ELi320ELi4ELb1ELi18ELb0ELb0ENS_16CompileConditionILi900EEEEEvPT_PKS4_S7_S7_flPfS8_Pj --------------------------
	.section	.text._ZN13group_norm_v214gn_cuda_kernelI6__halfLi320ELi1ELi16ELi20ELi1024ELb1ELi128ELi320ELi320ELi4ELb1ELi18ELb0ELb0ENS_16CompileConditionILi900EEEEEvPT_PKS4_S7_S7_flPfS8_Pj,"ax",@progbits
	.align	128
        .global         _ZN13group_norm_v214gn_cuda_kernelI6__halfLi320ELi1ELi16ELi20ELi1024ELb1ELi128ELi320ELi320ELi4ELb1ELi18ELb0ELb0ENS_16CompileConditionILi900EEEEEvPT_PKS4_S7_S7_flPfS8_Pj
        .type           _ZN13group_norm_v214gn_cuda_kernelI6__halfLi320ELi1ELi16ELi20ELi1024ELb1ELi128ELi320ELi320ELi4ELb1ELi18ELb0ELb0ENS_16CompileConditionILi900EEEEEvPT_PKS4_S7_S7_flPfS8_Pj,@function
        .size           _ZN13group_norm_v214gn_cuda_kernelI6__halfLi320ELi1ELi16ELi20ELi1024ELb1ELi128ELi320ELi320ELi4ELb1ELi18ELb0ELb0ENS_16CompileConditionILi900EEEEEvPT_PKS4_S7_S7_flPfS8_Pj,(.L_x_3889 - _ZN13group_norm_v214gn_cuda_kernelI6__halfLi320ELi1ELi16ELi20ELi1024ELb1ELi128ELi320ELi320ELi4ELb1ELi18ELb0ELb0ENS_16CompileConditionILi900EEEEEvPT_PKS4_S7_S7_flPfS8_Pj)
        .other          _ZN13group_norm_v214gn_cuda_kernelI6__halfLi320ELi1ELi16ELi20ELi1024ELb1ELi128ELi320ELi320ELi4ELb1ELi18ELb0ELb0ENS_16CompileConditionILi900EEEEEvPT_PKS4_S7_S7_flPfS8_Pj,@"STO_CUDA_ENTRY STV_DEFAULT"
_ZN13group_norm_v214gn_cuda_kernelI6__halfLi320ELi1ELi16ELi20ELi1024ELb1ELi128ELi320ELi320ELi4ELb1ELi18ELb0ELb0ENS_16CompileConditionILi900EEEEEvPT_PKS4_S7_S7_flPfS8_Pj:
.text._ZN13group_norm_v214gn_cuda_kernelI6__halfLi320ELi1ELi16ELi20ELi1024ELb1ELi128ELi320ELi320ELi4ELb1ELi18ELb0ELb0ENS_16CompileConditionILi900EEEEEvPT_PKS4_S7_S7_flPfS8_Pj:
        /* <DEDUP_REMOVED lines=10> */
[----:B------:R-:W-:Y:S01]  /*00a0*/  ULDC.64 UR12, c[0x0][0x240] ;  /* 0x00009000000c7ab9 */ /* 0x000fe20000000a00 */
[----:B------:R-:W2:Y:S01]  /*00b0*/  S2R R6, SR_CTAID.X ;  /* 0x0000000000067919 */ /* 0x000ea20000002500 */
[----:B------:R-:W-:Y:S01]  /*00c0*/  UMOV UR10, UR5 ;  /* 0x00000005000a7c82 */ /* 0x000fe20008000000 */
[----:B------:R-:W-:Y:S01]  /*00d0*/  ISETP.EQ.U32.AND P1, PT, RZ, UR12, PT ;  /* 0x0000000cff007c0c */ /* 0x000fe2000bf22070 */
[----:B------:R-:W-:Y:S01]  /*00e0*/  UMOV UR5, URZ ;  /* 0x0000003f00057c82 */ /* 0x000fe20008000000 */
        /* <DEDUP_REMOVED lines=9> */
[----:B------:R-:W-:Y:S01]  /*0180*/  SHF.R.U32.HI R7, RZ, 0x6, R3 ;  /* 0x00000006ff077819 */ /* 0x000fe20000011603 */
[----:B------:R-:W-:Y:S01]  /*0190*/  UMOV UR4, URZ ;  /* 0x0000003f00047c82 */ /* 0x000fe20008000000 */
[C---:B------:R-:W-:Y:S01]  /*01a0*/  SHF.L.U32 R9, R5.reuse, 0x3, RZ ;  /* 0x0000000305097819 */ /* 0x040fe200000006ff */
[----:B------:R-:W-:Y:S01]  /*01b0*/  IMAD R5, R5, 0x14, RZ ;  /* 0x0000001405057824 */ /* 0x000fe200078e02ff */
[----:B------:R-:W-:Y:S01]  /*01c0*/  LOP3.LUT P0, RZ, R6, 0x7, RZ, 0xc0, !PT ;  /* 0x0000000706ff7812 */ /* 0x000fe2000780c0ff */
[----:B------:R-:W-:Y:S01]  /*01d0*/  IMAD R2, R7, -0x50, R11 ;  /* 0xffffffb007027824 */ /* 0x000fe200078e020b */
[----:B------:R-:W-:Y:S01]  /*01e0*/  LOP3.LUT R6, R9, 0xfffffff8, R0, 0xe2, !PT ;  /* 0xfffffff809067812 */ /* 0x000fe200078ee200 */
[----:B------:R-:W-:Y:S01]  /*01f0*/  ULEA.HI.X UR7, UR10, UR7, UR5, 0x2, UP0 ;  /* 0x000000070a077291 */ /* 0x000fe200080f1405 */
[----:B------:R-:W-:Y:S01]  /*0200*/  IADD3 R8, R5, 0x10, RZ ;  /* 0x0000001005087810 */ /* 0x000fe20007ffe0ff */
[C---:B------:R-:W-:Y:S01]  /*0210*/  IMAD R4, R2.reuse, 0x28, R10 ;  /* 0x0000002802047824 */ /* 0x040fe200078e020a */
[----:B------:R-:W-:Y:S01]  /*0220*/  ISETP.GT.U32.OR P0, PT, R11, 0xf, P0 ;  /* 0x0000000f0b00780c */ /* 0x000fe20000704470 */
[----:B------:R-:W-:Y:S01]  /*0230*/  IMAD.WIDE.U32 R2, R2, -0x33333333, RZ ;  /* 0xcccccccd02027825 */ /* 0x000fe200078e00ff */
[----:B------:R0:W-:Y:S01]  /*0240*/  STL [R1+0x10c], R6 ;  /* 0x00010c0601007387 */ /* 0x0001e20000100800 */
[----:B------:R-:W-:-:S02]  /*0250*/  SHF.R.U32.HI R9, RZ, 0x2, R8 ;  /* 0x00000002ff097819 */ /* 0x000fc40000011608 */
[----:B------:R-:W-:Y:S02]  /*0260*/  LEA R0, R7, R4, 0x3 ;  /* 0x0000000407007211 */ /* 0x000fe400078e18ff */
[----:B------:R-:W-:Y:S02]  /*0270*/  SHF.L.U32 R2, R3, 0x1, RZ ;  /* 0x0000000103027819 */ /* 0x000fe400000006ff */
[C---:B------:R-:W-:Y:S01]  /*0280*/  IADD3 R3, R5.reuse, 0x4, RZ ;  /* 0x0000000405037810 */ /* 0x040fe20007ffe0ff */
[----:B------:R1:W-:Y:S01]  /*0290*/  STL [R1+0x110], R0 ;  /* 0x0001100001007387 */ /* 0x0003e20000100800 */
[C---:B------:R-:W-:Y:S02]  /*02a0*/  IADD3 R4, R5.reuse, 0x8, RZ ;  /* 0x0000000805047810 */ /* 0x040fe40007ffe0ff */
[----:B------:R-:W-:Y:S02]  /*02b0*/  SHF.R.U32.HI R3, RZ, 0x2, R3 ;  /* 0x00000002ff037819 */ /* 0x000fe40000011603 */
[----:B0-----:R-:W-:-:S02]  /*02c0*/  IADD3 R6, R5, 0xc, RZ ;  /* 0x0000000c05067810 */ /* 0x001fc40007ffe0ff */
[----:B------:R-:W-:Y:S01]  /*02d0*/  ISETP.EQ.OR.EX P0, PT, RZ, UR13, P0, P1 ;  /* 0x0000000dff007c0c */ /* 0x000fe20008702710 */
[----:B------:R-:W-:Y:S01]  /*02e0*/  ULDC.64 UR12, c[0x0][0x208] ;  /* 0x00008200000c7ab9 */ /* 0x000fe20000000a00 */
[----:B------:R-:W-:Y:S02]  /*02f0*/  SHF.R.U32.HI R7, RZ, 0x2, R6 ;  /* 0x00000002ff077819 */ /* 0x000fe40000011606 */
[----:B-1----:R-:W-:Y:S02]  /*0300*/  SHF.R.U32.HI R0, RZ, 0x2, R5 ;  /* 0x00000002ff007819 */ /* 0x002fe40000011605 */
[----:B------:R-:W-:Y:S01]  /*0310*/  SHF.R.U32.HI R5, RZ, 0x2, R4 ;  /* 0x00000002ff057819 */ /* 0x000fe20000011604 */
[--C-:B------:R-:W-:Y:S01]  /*0320*/  IMAD R4, R3, 0x28, R10.reuse ;  /* 0x0000002803047824 */ /* 0x100fe200078e020a */
[----:B------:R-:W-:Y:S01]  /*0330*/  SHF.L.U32 R3, R11, 0x3, RZ ;  /* 0x000000030b037819 */ /* 0x000fe200000006ff */
[--C-:B------:R-:W-:Y:S02]  /*0340*/  IMAD R0, R0, 0x28, R10.reuse ;  /* 0x0000002800007824 */ /* 0x100fe400078e020a */
[--C-:B------:R-:W-:Y:S01]  /*0350*/  IMAD R6, R5, 0x28, R10.reuse ;  /* 0x0000002805067824 */ /* 0x100fe200078e020a */
[----:B------:R-:W-:Y:S01]  /*0360*/  LOP3.LUT R3, R3, 0x18, RZ, 0xc0, !PT ;  /* 0x0000001803037812 */ /* 0x000fe200078ec0ff */
[----:B------:R-:W-:-:S02]  /*0370*/  IMAD R8, R7, 0x28, R10 ;  /* 0x0000002807087824 */ /* 0x000fc400078e020a */
[----:B------:R-:W-:Y:S01]  /*0380*/  IMAD R10, R9, 0x28, R10 ;  /* 0x00000028090a7824 */ /* 0x000fe200078e020a */
[----:B------:R-:W-:Y:S02]  /*0390*/  IADD3 R7, R0, R3, RZ ;  /* 0x0000000300077210 */ /* 0x000fe40007ffe0ff */
[C---:B------:R-:W-:Y:S02]  /*03a0*/  IADD3 R5, R3.reuse, R4, RZ ;  /* 0x0000000403057210 */ /* 0x040fe40007ffe0ff */
[C---:B------:R-:W-:Y:S01]  /*03b0*/  IADD3 R0, R3.reuse, R6, RZ ;  /* 0x0000000603007210 */ /* 0x040fe20007ffe0ff */
[----:B------:R-:W-:Y:S01]  /*03c0*/  STL [R1+0x104], R7 ;  /* 0x0001040701007387 */ /* 0x000fe20000100800 */
[C---:B------:R-:W-:Y:S02]  /*03d0*/  IADD3 R4, R3.reuse, R8, RZ ;  /* 0x0000000803047210 */ /* 0x040fe40007ffe0ff */
[----:B------:R-:W-:Y:S01]  /*03e0*/  IADD3 R3, R3, R10, RZ ;  /* 0x0000000a03037210 */ /* 0x000fe20007ffe0ff */
[----:B------:R-:W-:Y:S04]  /*03f0*/  STL [R1+0x100], R5 ;  /* 0x0001000501007387 */ /* 0x000fe80000100800 */
[----:B------:R0:W-:Y:S04]  /*0400*/  STL [R1+0xfc], R0 ;  /* 0x0000fc0001007387 */ /* 0x0001e80000100800 */
[----:B------:R1:W-:Y:S04]  /*0410*/  STL [R1+0xf8], R4 ;  /* 0x0000f80401007387 */ /* 0x0003e80000100800 */
[----:B------:R1:W-:Y:S01]  /*0420*/  STL [R1+0xf4], R3 ;  /* 0x0000f40301007387 */ /* 0x0003e20000100800 */
[----:B0-----:R-:W-:-:S05]  /*0430*/  LOP3.LUT R0, R2, 0xfffffff8, RZ, 0xc0, !PT ;  /* 0xfffffff802007812 */ /* 0x001fca00078ec0ff */
[----:B------:R1:W-:Y:S02]  /*0440*/  STL [R1+0x108], R0 ;  /* 0x0001080001007387 */ /* 0x0003e40000100800 */
.L_x_3828:
[----:B-12---:R-:W0:Y:S01]  /*0450*/  S2R R0, SR_TID.X ;  /* 0x0000000000007919 */ /* 0x006e220000002100 */
[----:B------:R-:W1:Y:S01]  /*0460*/  S2UR UR18, SR_CTAID.X ;  /* 0x00000000001279c3 */ /* 0x000e620000002500 */
[----:B------:R-:W-:Y:S01]  /*0470*/  HFMA2.MMA R67, -RZ, RZ, 0, 0 ;  /* 0x00000000ff437435 */ /* 0x000fe200000001ff */
[----:B------:R-:W-:Y:S01]  /*0480*/  MOV R23, UR10 ;  /* 0x0000000a00177c02 */ /* 0x000fe20008000f00 */
[----:B------:R-:W-:Y:S01]  /*0490*/  ULDC.64 UR14, c[0x0][0x218] ;  /* 0x00008600000e7ab9 */ /* 0x000fe20000000a00 */
[----:B------:R-:W-:Y:S01]  /*04a0*/  ULDC.64 UR16, c[0x0][0x228] ;  /* 0x00008a0000107ab9 */ /* 0x000fe20000000a00 */
[----:B-1----:R-:W-:-:S04]  /*04b0*/  USHF.L.U32 UR9, UR18, 0x7, URZ ;  /* 0x0000000712097899 */ /* 0x002fc8000800063f */
[----:B------:R-:W-:Y:S01]  /*04c0*/  ULOP3.LUT UR9, UR9, 0x380, URZ, 0xc0, !UPT ;  /* 0x0000038009097892 */ /* 0x000fe2000f8ec03f */
[----:B0-----:R-:W-:-:S05]  /*04d0*/  IMAD.WIDE.U32 R2, R0, -0x33333333, RZ ;  /* 0xcccccccd00027825 */ /* 0x001fca00078e00ff */
[----:B------:R-:W-:-:S04]  /*04e0*/  SHF.R.U32.HI R2, RZ, 0x6, R3 ;  /* 0x00000006ff027819 */ /* 0x000fc80000011603 */
[C---:B------:R-:W-:Y:S01]  /*04f0*/  IADD3 R13, R2.reuse, UR9, RZ ;  /* 0x00000009020d7c10 */ /* 0x040fe2000fffe0ff */
[----:B------:R-:W-:Y:S01]  /*0500*/  IMAD R66, R2, -0x50, R0 ;  /* 0xffffffb002427824 */ /* 0x000fe200078e0200 */
[----:B------:R-:W-:-:S03]  /*0510*/  UIMAD UR9, UR5, 0x50000, URZ ;  /* 0x00050000050978a4 */ /* 0x000fc6000f8e023f */
[----:B------:R-:W-:Y:S01]  /*0520*/  IMAD R13, R13, 0x140, RZ ;  /* 0x000001400d0d7824 */ /* 0x000fe200078e02ff */
[----:B------:R-:W-:-:S04]  /*0530*/  SHF.L.U32 R66, R66, 0x2, RZ ;  /* 0x0000000242427819 */ /* 0x000fc800000006ff */
[----:B------:R-:W-:Y:S01]  /*0540*/  IADD3 R63, R13, 0x500, RZ ;  /* 0x000005000d3f7810 */ /* 0x000fe20007ffe0ff */
[----:B------:R-:W-:Y:S01]  /*0550*/  IMAD.WIDE.U32 R22, R23, 0x50000, R66 ;  /* 0x0005000017167825 */ /* 0x000fe200078e0042 */
[C---:B------:R-:W-:Y:S02]  /*0560*/  IADD3 R3, R13.reuse, 0xa00, RZ ;  /* 0x00000a000d037810 */ /* 0x040fe40007ffe0ff */
[----:B------:R-:W-:Y:S02]  /*0570*/  IADD3 R61, R13, 0xf00, RZ ;  /* 0x00000f000d3d7810 */ /* 0x000fe40007ffe0ff */
[----:B------:R-:W-:Y:S02]  /*0580*/  IADD3 R12, R23, UR9, RZ ;  /* 0x00000009170c7c10 */ /* 0x000fe4000fffe0ff */
[-C--:B------:R-:W-:Y:S02]  /*0590*/  IADD3 R65, P1, R13, R22.reuse, RZ ;  /* 0x000000160d417210 */ /* 0x080fe40007f3e0ff */
[----:B------:R-:W-:-:S02]  /*05a0*/  IADD3 R63, P2, R63, R22, RZ ;  /* 0x000000163f3f7210 */ /* 0x000fc40007f5e0ff */
[-C--:B------:R-:W-:Y:S02]  /*05b0*/  IADD3.X R0, RZ, R12.reuse, RZ, P1, !PT ;  /* 0x0000000cff007210 */ /* 0x080fe40000ffe4ff */
[C---:B------:R-:W-:Y:S02]  /*05c0*/  LEA R16, P1, R65.reuse, UR14, 0x1 ;  /* 0x0000000e41107c11 */ /* 0x040fe4000f8208ff */
[----:B------:R-:W-:Y:S01]  /*05d0*/  IADD3.X R2, RZ, R12, RZ, P2, !PT ;  /* 0x0000000cff027210 */ /* 0x000fe200017fe4ff */
[----:B------:R0:W-:Y:S01]  /*05e0*/  STL [R1+0x18], R0 ;  /* 0x0000180001007387 */ /* 0x0001e20000100800 */
[----:B------:R-:W-:Y:S02]  /*05f0*/  LEA.HI.X R17, R65, UR15, R0, 0x1, P1 ;  /* 0x0000000f41117c11 */ /* 0x000fe400088f0c00 */
[----:B------:R-:W-:Y:S02]  /*0600*/  LEA R164, P1, R63, UR14, 0x1 ;  /* 0x0000000e3fa47c11 */ /* 0x000fe4000f8208ff */
[----:B------:R-:W-:-:S02]  /*0610*/  IADD3 R62, P3, R3, R22, RZ ;  /* 0x00000016033e7210 */ /* 0x000fc40007f7e0ff */
[----:B------:R-:W2:Y:S01]  /*0620*/  LDG.E.64.CONSTANT R16, desc[UR12][R16.64] ;  /* 0x0000000c10107981 */ /* 0x000ea2000c1e9b00 */
[----:B------:R-:W-:Y:S02]  /*0630*/  LEA.HI.X R165, R63, UR15, R2, 0x1, P1 ;  /* 0x0000000f3fa57c11 */ /* 0x000fe400088f0c02 */
[----:B0-----:R-:W-:Y:S02]  /*0640*/  IADD3.X R0, RZ, R12, RZ, P3, !PT ;  /* 0x0000000cff007210 */ /* 0x001fe40001ffe4ff */
[----:B------:R-:W-:Y:S02]  /*0650*/  IADD3 R5, R13, 0x1400, RZ ;  /* 0x000014000d057810 */ /* 0x000fe40007ffe0ff */
[----:B------:R-:W3:Y:S01]  /*0660*/  LDG.E.64.CONSTANT R164, desc[UR12][R164.64] ;  /* 0x0000000ca4a47981 */ /* 0x000ee2000c1e9b00 */
[C---:B------:R-:W-:Y:S02]  /*0670*/  LEA R160, P2, R62.reuse, UR14, 0x1 ;  /* 0x0000000e3ea07c11 */ /* 0x040fe4000f8408ff */
[----:B------:R-:W-:Y:S01]  /*0680*/  IADD3 R61, P1, R61, R22, RZ ;  /* 0x000000163d3d7210 */ /* 0x000fe20007f3e0ff */
[----:B------:R-:W-:Y:S01]  /*0690*/  STL [R1+0x2c], R2 ;  /* 0x00002c0201007387 */ /* 0x000fe20000100800 */
[----:B------:R-:W-:-:S02]  /*06a0*/  LEA.HI.X R161, R62, UR15, R0, 0x1, P2 ;  /* 0x0000000f3ea17c11 */ /* 0x000fc400090f0c00 */
[----:B------:R-:W-:Y:S01]  /*06b0*/  IADD3 R59, R13, 0x1900, RZ ;  /* 0x000019000d3b7810 */ /* 0x000fe20007ffe0ff */
[----:B------:R0:W-:Y:S01]  /*06c0*/  STL [R1+0x30], R0 ;  /* 0x0000300001007387 */ /* 0x0001e20000100800 */
[----:B------:R-:W-:Y:S02]  /*06d0*/  IADD3 R60, P2, R5, R22, RZ ;  /* 0x00000016053c7210 */ /* 0x000fe40007f5e0ff */
[----:B------:R-:W-:Y:S01]  /*06e0*/  IADD3 R3, R13, 0x1e00, RZ ;  /* 0x00001e000d037810 */ /* 0x000fe20007ffe0ff */
[----:B------:R-:W4:Y:S01]  /*06f0*/  LDG.E.64.CONSTANT R160, desc[UR12][R160.64] ;  /* 0x0000000ca0a07981 */ /* 0x000f22000c1e9b00 */
[-C--:B0-----:R-:W-:Y:S02]  /*0700*/  IADD3.X R0, RZ, R12.reuse, RZ, P1, !PT ;  /* 0x0000000cff007210 */ /* 0x081fe40000ffe4ff */
[----:B------:R-:W-:Y:S02]  /*0710*/  LEA R156, P1, R61, UR14, 0x1 ;  /* 0x0000000e3d9c7c11 */ /* 0x000fe4000f8208ff */
[----:B------:R-:W-:-:S02]  /*0720*/  IADD3.X R2, RZ, R12, RZ, P2, !PT ;  /* 0x0000000cff027210 */ /* 0x000fc400017fe4ff */
[----:B------:R-:W-:Y:S02]  /*0730*/  LEA.HI.X R157, R61, UR15, R0, 0x1, P1 ;  /* 0x0000000f3d9d7c11 */ /* 0x000fe400088f0c00 */
[C---:B------:R-:W-:Y:S02]  /*0740*/  LEA R152, P1, R60.reuse, UR14, 0x1 ;  /* 0x0000000e3c987c11 */ /* 0x040fe4000f8208ff */
[-C--:B------:R-:W-:Y:S02]  /*0750*/  IADD3 R59, P3, R59, R22.reuse, RZ ;  /* 0x000000163b3b7210 */ /* 0x080fe40007f7e0ff */
[----:B------:R-:W-:Y:S01]  /*0760*/  LEA.HI.X R153, R60, UR15, R2, 0x1, P1 ;  /* 0x0000000f3c997c11 */ /* 0x000fe200088f0c02 */
[----:B------:R0:W-:Y:S01]  /*0770*/  STL [R1+0x34], R0 ;  /* 0x0000340001007387 */ /* 0x0001e20000100800 */
[----:B------:R-:W-:Y:S02]  /*0780*/  IADD3 R57, R13, 0x2300, RZ ;  /* 0x000023000d397810 */ /* 0x000fe40007ffe0ff */
[----:B------:R-:W-:Y:S01]  /*0790*/  IADD3 R58, P1, R3, R22, RZ ;  /* 0x00000016033a7210 */ /* 0x000fe20007f3e0ff */
[----:B------:R1:W-:Y:S01]  /*07a0*/  STL [R1+0x38], R2 ;  /* 0x0000380201007387 */ /* 0x0003e20000100800 */
[----:B------:R-:W-:-:S03]  /*07b0*/  LEA R148, P2, R59, UR14, 0x1 ;  /* 0x0000000e3b947c11 */ /* 0x000fc6000f8408ff */
[----:B------:R-:W5:Y:S01]  /*07c0*/  LDG.E.64.CONSTANT R156, desc[UR12][R156.64] ;  /* 0x0000000c9c9c7981 */ /* 0x000f62000c1e9b00 */
[----:B0-----:R-:W-:Y:S02]  /*07d0*/  IADD3.X R0, RZ, R12, RZ, P3, !PT ;  /* 0x0000000cff007210 */ /* 0x001fe40001ffe4ff */
[----:B------:R-:W-:Y:S01]  /*07e0*/  IADD3 R57, P3, R57, R22, RZ ;  /* 0x0000001639397210 */ /* 0x000fe20007f7e0ff */
[----:B------:R-:W5:Y:S01]  /*07f0*/  LDG.E.64.CONSTANT R152, desc[UR12][R152.64] ;  /* 0x0000000c98987981 */ /* 0x000f62000c1e9b00 */
[----:B-1----:R-:W-:Y:S02]  /*0800*/  IADD3.X R2, RZ, R12, RZ, P1, !PT ;  /* 0x0000000cff027210 */ /* 0x002fe40000ffe4ff */
[----:B------:R-:W-:Y:S01]  /*0810*/  LEA R144, P1, R58, UR14, 0x1 ;  /* 0x0000000e3a907c11 */ /* 0x000fe2000f8208ff */
[----:B------:R0:W-:Y:S01]  /*0820*/  STL [R1+0x3c], R0 ;  /* 0x00003c0001007387 */ /* 0x0001e20000100800 */
[----:B------:R-:W-:Y:S02]  /*0830*/  IADD3 R3, R13, 0x2800, RZ ;  /* 0x000028000d037810 */ /* 0x000fe40007ffe0ff */
[----:B------:R-:W-:-:S02]  /*0840*/  LEA.HI.X R149, R59, UR15, R0, 0x1, P2 ;  /* 0x0000000f3b957c11 */ /* 0x000fc400090f0c00 */
[----:B------:R-:W-:Y:S02]  /*0850*/  LEA R140, P2, R57, UR14, 0x1 ;  /* 0x0000000e398c7c11 */ /* 0x000fe4000f8408ff */
[----:B------:R-:W-:Y:S02]  /*0860*/  LEA.HI.X R145, R58, UR15, R2, 0x1, P1 ;  /* 0x0000000f3a917c11 */ /* 0x000fe400088f0c02 */
[----:B0-----:R-:W-:Y:S01]  /*0870*/  IADD3.X R0, RZ, R12, RZ, P3, !PT ;  /* 0x0000000cff007210 */ /* 0x001fe20001ffe4ff */
[----:B------:R-:W-:Y:S01]  /*0880*/  STL [R1+0x40], R2 ;  /* 0x0000400201007387 */ /* 0x000fe20000100800 */
[----:B------:R-:W-:Y:S02]  /*0890*/  IADD3 R56, P1, R3, R22, RZ ;  /* 0x0000001603387210 */ /* 0x000fe40007f3e0ff */
[----:B------:R-:W-:Y:S01]  /*08a0*/  LEA.HI.X R141, R57, UR15, R0, 0x1, P2 ;  /* 0x0000000f398d7c11 */ /* 0x000fe200090f0c00 */
[----:B------:R0:W-:Y:S04]  /*08b0*/  STL [R1+0x44], R0 ;  /* 0x0000440001007387 */ /* 0x0001e80000100800 */
[----:B------:R-:W5:Y:S04]  /*08c0*/  LDG.E.64.CONSTANT R148, desc[UR12][R148.64] ;  /* 0x0000000c94947981 */ /* 0x000f68000c1e9b00 */
[----:B------:R-:W5:Y:S01]  /*08d0*/  LDG.E.64.CONSTANT R144, desc[UR12][R144.64] ;  /* 0x0000000c90907981 */ /* 0x000f62000c1e9b00 */
[----:B0-----:R-:W-:-:S02]  /*08e0*/  IADD3.X R0, RZ, R12, RZ, P1, !PT ;  /* 0x0000000cff007210 */ /* 0x001fc40000ffe4ff */
[C---:B------:R-:W-:Y:S01]  /*08f0*/  LEA R8, P1, R56.reuse, UR14, 0x1 ;  /* 0x0000000e38087c11 */ /* 0x040fe2000f8208ff */
[----:B------:R-:W5:Y:S03]  /*0900*/  LDG.E.64.CONSTANT R140, desc[UR12][R140.64] ;  /* 0x0000000c8c8c7981 */ /* 0x000f66000c1e9b00 */
[----:B------:R-:W-:-:S06]  /*0910*/  LEA.HI.X R9, R56, UR15, R0, 0x1, P1 ;  /* 0x0000000f38097c11 */ /* 0x000fcc00088f0c00 */
[----:B------:R-:W5:Y:S01]  /*0920*/  LDG.E.64.CONSTANT R8, desc[UR12][R8.64] ;  /* 0x0000000c08087981 */ /* 0x000f62000c1e9b00 */
[----:B------:R-:W-:-:S04]  /*0930*/  IADD3 R55, R13, 0x2d00, RZ ;  /* 0x00002d000d377810 */ /* 0x000fc80007ffe0ff */
[----:B------:R-:W-:Y:S01]  /*0940*/  IADD3 R55, P1, R55, R22, RZ ;  /* 0x0000001637377210 */ /* 0x000fe20007f3e0ff */
[----:B------:R0:W-:Y:S01]  /*0950*/  STL [R1+0x48], R0 ;  /* 0x0000480001007387 */ /* 0x0001e20000100800 */
[----:B------:R-:W-:Y:S02]  /*0960*/  IADD3 R3, R13, 0x3200, RZ ;  /* 0x000032000d037810 */ /* 0x000fe40007ffe0ff */
[----:B0-----:R-:W-:Y:S02]  /*0970*/  IADD3.X R0, RZ, R12, RZ, P1, !PT ;  /* 0x0000000cff007210 */ /* 0x001fe40000ffe4ff */
[----:B------:R-:W-:-:S04]  /*0980*/  LEA R4, P1, R55, UR14, 0x1 ;  /* 0x0000000e37047c11 */ /* 0x000fc8000f8208ff */
[----:B------:R-:W-:Y:S02]  /*0990*/  LEA.HI.X R5, R55, UR15, R0, 0x1, P1 ;  /* 0x0000000f37057c11 */ /* 0x000fe400088f0c00 */
[----:B------:R-:W-:Y:S01]  /*09a0*/  IADD3 R54, P1, R3, R22, RZ ;  /* 0x0000001603367210 */ /* 0x000fe20007f3e0ff */
[----:B------:R0:W-:Y:S01]  /*09b0*/  STL [R1+0x4c], R0 ;  /* 0x00004c0001007387 */ /* 0x0001e20000100800 */
[----:B------:R-:W-:-:S03]  /*09c0*/  IADD3 R53, R13, 0x3700, RZ ;  /* 0x000037000d357810 */ /* 0x000fc60007ffe0ff */
[----:B------:R-:W5:Y:S01]  /*09d0*/  LDG.E.64.CONSTANT R4, desc[UR12][R4.64] ;  /* 0x0000000c04047981 */ /* 0x000f62000c1e9b00 */
[----:B0-----:R-:W-:Y:S02]  /*09e0*/  IADD3.X R0, RZ, R12, RZ, P1, !PT ;  /* 0x0000000cff007210 */ /* 0x001fe40000ffe4ff */
[----:B------:R-:W-:-:S04]  /*09f0*/  LEA R24, P1, R54, UR14, 0x1 ;  /* 0x0000000e36187c11 */ /* 0x000fc8000f8208ff */
[----:B------:R-:W-:Y:S02]  /*0a00*/  LEA.HI.X R25, R54, UR15, R0, 0x1, P1 ;  /* 0x0000000f36197c11 */ /* 0x000fe400088f0c00 */
[----:B------:R-:W-:Y:S01]  /*0a10*/  IADD3 R53, P1, R53, R22, RZ ;  /* 0x0000001635357210 */ /* 0x000fe20007f3e0ff */
[----:B------:R0:W-:Y:S01]  /*0a20*/  STL [R1+0x50], R0 ;  /* 0x0000500001007387 */ /* 0x0001e20000100800 */
[C---:B------:R-:W-:Y:S02]  /*0a30*/  IADD3 R3, R13.reuse, 0x3c00, RZ ;  /* 0x00003c000d037810 */ /* 0x040fe40007ffe0ff */
[----:B------:R-:W-:Y:S01]  /*0a40*/  IADD3 R51, R13, 0x4100, RZ ;  /* 0x000041000d337810 */ /* 0x000fe20007ffe0ff */
        /* <DEDUP_REMOVED lines=20> */
[-C--:B------:R-:W-:Y:S01]  /*0b90*/  IADD3 R50, P1, R3, R22.reuse, RZ ;  /* 0x0000001603327210 */ /* 0x080fe20007f3e0ff */
[----:B------:R0:W-:Y:S01]  /*0ba0*/  STL [R1+0x5c], R0 ;  /* 0x00005c0001007387 */ /* 0x0001e20000100800 */
[----:B------:R-:W-:Y:S02]  /*0bb0*/  IADD3 R47, P2, R47, R22, RZ ;  /* 0x000000162f2f7210 */ /* 0x000fe40007f5e0ff */
[----:B------:R-:W-:Y:S01]  /*0bc0*/  IADD3 R45, R13, 0x5f00, RZ ;  /* 0x00005f000d2d7810 */ /* 0x000fe20007ffe0ff */
[----:B------:R-:W5:Y:S01]  /*0bd0*/  LDG.E.64.CONSTANT R10, desc[UR12][R10.64] ;  /* 0x0000000c0a0a7981 */ /* 0x000f62000c1e9b00 */
[----:B0-----:R-:W-:Y:S02]  /*0be0*/  IADD3.X R0, RZ, R12, RZ, P1, !PT ;  /* 0x0000000cff007210 */ /* 0x001fe40000ffe4ff */
[----:B------:R-:W-:-:S04]  /*0bf0*/  LEA R6, P1, R50, UR14, 0x1 ;  /* 0x0000000e32067c11 */ /* 0x000fc8000f8208ff */
[----:B------:R-:W-:Y:S02]  /*0c00*/  LEA.HI.X R7, R50, UR15, R0, 0x1, P1 ;  /* 0x0000000f32077c11 */ /* 0x000fe400088f0c00 */
[----:B------:R-:W-:Y:S01]  /*0c10*/  IADD3 R49, P1, R49, R22, RZ ;  /* 0x0000001631317210 */ /* 0x000fe20007f3e0ff */
[----:B------:R0:W-:Y:S01]  /*0c20*/  STL [R1+0x64], R0 ;  /* 0x0000640001007387 */ /* 0x0001e20000100800 */
[-C--:B------:R-:W-:Y:S02]  /*0c30*/  IADD3.X R20, RZ, R12.reuse, RZ, P2, !PT ;  /* 0x0000000cff147210 */ /* 0x080fe400017fe4ff */
[----:B------:R-:W-:Y:S01]  /*0c40*/  IADD3 R43, R13, 0x6900, RZ ;  /* 0x000069000d2b7810 */ /* 0x000fe20007ffe0ff */
[----:B------:R-:W5:Y:S01]  /*0c50*/  LDG.E.64.CONSTANT R6, desc[UR12][R6.64] ;  /* 0x0000000c06067981 */ /* 0x000f62000c1e9b00 */
[----:B0-----:R-:W-:Y:S02]  /*0c60*/  IADD3.X R0, RZ, R12, RZ, P1, !PT ;  /* 0x0000000cff007210 */ /* 0x001fe40000ffe4ff */
[----:B------:R-:W-:-:S04]  /*0c70*/  LEA R2, P1, R49, UR14, 0x1 ;  /* 0x0000000e31027c11 */ /* 0x000fc8000f8208ff */
[----:B------:R-:W-:Y:S02]  /*0c80*/  LEA.HI.X R3, R49, UR15, R0, 0x1, P1 ;  /* 0x0000000f31037c11 */ /* 0x000fe400088f0c00 */
[-C--:B------:R-:W-:Y:S01]  /*0c90*/  IADD3 R48, P1, R21, R22.reuse, RZ ;  /* 0x0000001615307210 */ /* 0x080fe20007f3e0ff */
[----:B------:R0:W-:Y:S01]  /*0ca0*/  STL [R1+0x6c], R0 ;  /* 0x00006c0001007387 */ /* 0x0001e20000100800 */
[----:B------:R-:W-:-:S03]  /*0cb0*/  IADD3 R45, P2, R45, R22, RZ ;  /* 0x000000162d2d7210 */ /* 0x000fc60007f5e0ff */
[----:B------:R-:W5:Y:S01]  /*0cc0*/  LDG.E.64.CONSTANT R2, desc[UR12][R2.64] ;  /* 0x0000000c02027981 */ /* 0x000f62000c1e9b00 */
[----:B0-----:R-:W-:Y:S02]  /*0cd0*/  IADD3.X R0, RZ, R12, RZ, P1, !PT ;  /* 0x0000000cff007210 */ /* 0x001fe40000ffe4ff */
[----:B------:R-:W-:-:S04]  /*0ce0*/  LEA R68, P1, R48, UR14, 0x1 ;  /* 0x0000000e30447c11 */ /* 0x000fc8000f8208ff */
[----:B------:R-:W-:Y:S02]  /*0cf0*/  LEA.HI.X R69, R48, UR15, R0, 0x1, P1 ;  /* 0x0000000f30457c11 */ /* 0x000fe400088f0c00 */
[C---:B------:R-:W-:Y:S01]  /*0d00*/  LEA R70, P1, R47.reuse, UR14, 0x1 ;  /* 0x0000000e2f467c11 */ /* 0x040fe2000f8208ff */
[----:B------:R0:W-:Y:S03]  /*0d10*/  STL [R1+0x70], R0 ;  /* 0x0000700001007387 */ /* 0x0001e60000100800 */
[----:B------:R-:W-:Y:S01]  /*0d20*/  LEA.HI.X R71, R47, UR15, R20, 0x1, P1 ;  /* 0x0000000f2f477c11 */ /* 0x000fe200088f0c14 */
[----:B------:R-:W5:Y:S01]  /*0d30*/  LDG.E.64.CONSTANT R68, desc[UR12][R68.64] ;  /* 0x0000000c44447981 */ /* 0x000f62000c1e9b00 */
[----:B------:R-:W-:-:S04]  /*0d40*/  IADD3 R39, R13, 0x7300, RZ ;  /* 0x000073000d277810 */ /* 0x000fc80007ffe0ff */
[----:B------:R-:W5:Y:S01]  /*0d50*/  LDG.E.64.CONSTANT R70, desc[UR12][R70.64] ;  /* 0x0000000c46467981 */ /* 0x000f62000c1e9b00 */
[--C-:B--2---:R-:W-:Y:S02]  /*0d60*/  HADD2.F32 R29, -RZ, R17.reuse.H0_H0 ;  /* 0x20000011ff1d7230 */ /* 0x104fe40000004100 */
[----:B------:R-:W-:Y:S01]  /*0d70*/  HADD2.F32 R26, -RZ, R17.H1_H1 ;  /* 0x30000011ff1a7230 */ /* 0x000fe20000004100 */
[----:B------:R-:W-:Y:S01]  /*0d80*/  IADD3 R17, R13, 0x5a00, RZ ;  /* 0x00005a000d117810 */ /* 0x000fe20007ffe0ff */
[----:B------:R-:W-:Y:S01]  /*0d90*/  HADD2.F32 R31, -RZ, R16.H1_H1 ;  /* 0x30000010ff1f7230 */ /* 0x000fe20000004100 */
[----:B------:R-:W-:Y:S02]  /*0da0*/  STL [R1+0x4], R29 ;  /* 0x0000041d01007387 */ /* 0x000fe40000100800 */
[----:B------:R-:W-:Y:S01]  /*0db0*/  IADD3 R46, P1, R17, R22, RZ ;  /* 0x00000016112e7210 */ /* 0x000fe20007f3e0ff */
[--C-:B---3--:R-:W-:Y:S01]  /*0dc0*/  HADD2.F32 R28, -RZ, R164.reuse.H0_H0 ;  /* 0x200000a4ff1c7230 */ /* 0x108fe20000004100 */
[----:B------:R-:W-:Y:S01]  /*0dd0*/  STL [R1], R26 ;  /* 0x0000001a01007387 */ /* 0x000fe20000100800 */
[----:B------:R-:W-:-:S02]  /*0de0*/  HADD2.F32 R27, -RZ, R164.H1_H1 ;  /* 0x300000a4ff1b7230 */ /* 0x000fc40000004100 */
[----:B0-----:R-:W-:Y:S01]  /*0df0*/  HADD2.F32 R0, -RZ, R16.H0_H0 ;  /* 0x20000010ff007230 */ /* 0x001fe20000004100 */
[----:B------:R-:W-:Y:S01]  /*0e00*/  STL [R1+0x8], R31 ;  /* 0x0000081f01007387 */ /* 0x000fe20000100800 */
[----:B------:R-:W-:Y:S01]  /*0e10*/  HADD2.F32 R21, -RZ, R165.H0_H0 ;  /* 0x200000a5ff157230 */ /* 0x000fe20000004100 */
[----:B------:R-:W-:Y:S02]  /*0e20*/  IADD3.X R16, RZ, R12, RZ, P1, !PT ;  /* 0x0000000cff107210 */ /* 0x000fe40000ffe4ff */
[----:B------:R-:W-:Y:S01]  /*0e30*/  STL [R1+0x94], R20 ;  /* 0x0000941401007387 */ /* 0x000fe20000100800 */
[----:B------:R-:W-:-:S03]  /*0e40*/  LEA R72, P1, R46, UR14, 0x1 ;  /* 0x0000000e2e487c11 */ /* 0x000fc6000f8208ff */
[----:B------:R-:W-:Y:S01]  /*0e50*/  STL [R1+0x14], R28 ;  /* 0x0000141c01007387 */ /* 0x000fe20000100800 */
[----:B------:R-:W-:-:S03]  /*0e60*/  LEA.HI.X R73, R46, UR15, R16, 0x1, P1 ;  /* 0x0000000f2e497c11 */ /* 0x000fc600088f0c10 */
[----:B------:R-:W-:Y:S01]  /*0e70*/  STL [R1+0x10], R27 ;  /* 0x0000101b01007387 */ /* 0x000fe20000100800 */
[----:B------:R-:W-:-:S03]  /*0e80*/  LEA R74, P1, R45, UR14, 0x1 ;  /* 0x0000000e2d4a7c11 */ /* 0x000fc6000f8208ff */
[----:B------:R-:W-:Y:S01]  /*0e90*/  STL [R1+0xc], R21 ;  /* 0x00000c1501007387 */ /* 0x000fe20000100800 */
[----:B------:R-:W-:-:S03]  /*0ea0*/  IADD3 R17, R13, 0x6400, RZ ;  /* 0x000064000d117810 */ /* 0x000fc60007ffe0ff */
[----:B------:R0:W-:Y:S04]  /*0eb0*/  STL [R1+0x98], R16 ;  /* 0x0000981001007387 */ /* 0x0001e80000100800 */
[----:B------:R-:W2:Y:S01]  /*0ec0*/  LDG.E.64.CONSTANT R72, desc[UR12][R72.64] ;  /* 0x0000000c48487981 */ /* 0x000ea2000c1e9b00 */
[----:B0-----:R-:W-:-:S04]  /*0ed0*/  IADD3.X R16, RZ, R12, RZ, P2, !PT ;  /* 0x0000000cff107210 */ /* 0x001fc800017fe4ff */
[----:B------:R-:W-:Y:S01]  /*0ee0*/  LEA.HI.X R75, R45, UR15, R16, 0x1, P1 ;  /* 0x0000000f2d4b7c11 */ /* 0x000fe200088f0c10 */
[----:B------:R0:W-:Y:S01]  /*0ef0*/  STL [R1+0xa4], R16 ;  /* 0x0000a41001007387 */ /* 0x0001e20000100800 */
[----:B------:R-:W-:Y:S01]  /*0f00*/  IADD3 R44, P1, R17, R22, RZ ;  /* 0x00000016112c7210 */ /* 0x000fe20007f3e0ff */
[----:B------:R-:W-:-:S03]  /*0f10*/  FFMA.FTZ R17, R0, R0, RZ ;  /* 0x0000000000117223 */ /* 0x000fc600000100ff */
[----:B------:R-:W-:Y:S01]  /*0f20*/  IADD3.X R30, RZ, R12, RZ, P1, !PT ;  /* 0x0000000cff1e7210 */ /* 0x000fe20000ffe4ff */
[----:B------:R-:W-:Y:S01]  /*0f30*/  FFMA.FTZ R20, R31, R31, R17 ;  /* 0x0000001f1f147223 */ /* 0x000fe20000010011 */
[----:B------:R-:W3:Y:S01]  /*0f40*/  LDG.E.64.CONSTANT R74, desc[UR12][R74.64] ;  /* 0x0000000c4a4a7981 */ /* 0x000ee2000c1e9b00 */
[----:B0-----:R-:W-:Y:S01]  /*0f50*/  FADD.FTZ R16, RZ, R0 ;  /* 0x00000000ff107221 */ /* 0x001fe20000010000 */
[----:B------:R-:W-:-:S03]  /*0f60*/  LEA R76, P1, R44, UR14, 0x1 ;  /* 0x0000000e2c4c7c11 */ /* 0x000fc6000f8208ff */
[----:B------:R-:W-:Y:S01]  /*0f70*/  FADD.FTZ R16, R16, R31 ;  /* 0x0000001f10107221 */ /* 0x000fe20000010000 */
[----:B------:R-:W-:Y:S01]  /*0f80*/  LEA.HI.X R77, R44, UR15, R30, 0x1, P1 ;  /* 0x0000000f2c4d7c11 */ /* 0x000fe200088f0c1e */
[----:B------:R-:W-:Y:S01]  /*0f90*/  FFMA.FTZ R20, R29, R29, R20 ;  /* 0x0000001d1d147223 */ /* 0x000fe20000010014 */
[----:B------:R-:W-:Y:S01]  /*0fa0*/  IADD3 R43, P1, R43, R22, RZ ;  /* 0x000000162b2b7210 */ /* 0x000fe20007f3e0ff */
[----:B------:R-:W-:Y:S01]  /*0fb0*/  FADD.FTZ R16, R16, R29 ;  /* 0x0000001d10107221 */ /* 0x000fe20000010000 */
[----:B------:R-:W-:Y:S01]  /*0fc0*/  IADD3 R17, R13, 0x6e00, RZ ;  /* 0x00006e000d117810 */ /* 0x000fe20007ffe0ff */
[----:B------:R-:W-:Y:S01]  /*0fd0*/  FFMA.FTZ R20, R26, R26, R20 ;  /* 0x0000001a1a147223 */ /* 0x000fe20000010014 */
[----:B------:R-:W-:Y:S01]  /*0fe0*/  STL [R1+0x80], R30 ;  /* 0x0000801e01007387 */ /* 0x000fe20000100800 */
[----:B------:R-:W-:Y:S01]  /*0ff0*/  FADD.FTZ R16, R16, R26 ;  /* 0x0000001a10107221 */ /* 0x000fe20000010000 */
[----:B------:R-:W-:Y:S02]  /*1000*/  IADD3.X R26, RZ, R12, RZ, P1, !PT ;  /* 0x0000000cff1a7210 */ /* 0x000fe40000ffe4ff */
[----:B------:R-:W-:Y:S01]  /*1010*/  LEA R78, P1, R43, UR14, 0x1 ;  /* 0x0000000e2b4e7c11 */ /* 0x000fe2000f8208ff */
[----:B------:R-:W2:Y:S01]  /*1020*/  LDG.E.64.CONSTANT R76, desc[UR12][R76.64] ;  /* 0x0000000c4c4c7981 */ /* 0x000ea2000c1e9b00 */
[----:B------:R-:W-:-:S02]  /*1030*/  IADD3 R42, P2, R17, R22, RZ ;  /* 0x00000016112a7210 */ /* 0x000fc40007f5e0ff */
[----:B------:R-:W-:Y:S01]  /*1040*/  LEA.HI.X R79, R43, UR15, R26, 0x1, P1 ;  /* 0x0000000f2b4f7c11 */ /* 0x000fe200088f0c1a */
[----:B------:R0:W-:Y:S01]  /*1050*/  STL [R1+0x9c], R26 ;  /* 0x00009c1a01007387 */ /* 0x0001e20000100800 */
[----:B------:R-:W-:-:S04]  /*1060*/  LEA R80, P1, R42, UR14, 0x1 ;  /* 0x0000000e2a507c11 */ /* 0x000fc8000f8208ff */
[----:B------:R-:W3:Y:S01]  /*1070*/  LDG.E.64.CONSTANT R78, desc[UR12][R78.64] ;  /* 0x0000000c4e4e7981 */ /* 0x000ee2000c1e9b00 */
[----:B0-----:R-:W-:-:S04]  /*1080*/  IADD3.X R26, RZ, R12, RZ, P2, !PT ;  /* 0x0000000cff1a7210 */ /* 0x001fc800017fe4ff */
[----:B------:R-:W-:-:S06]  /*1090*/  LEA.HI.X R81, R42, UR15, R26, 0x1, P1 ;  /* 0x0000000f2a517c11 */ /* 0x000fcc00088f0c1a */
[----:B------:R-:W2:Y:S01]  /*10a0*/  LDG.E.64.CONSTANT R80, desc[UR12][R80.64] ;  /* 0x0000000c50507981 */ /* 0x000ea2000c1e9b00 */
[----:B------:R-:W-:-:S03]  /*10b0*/  IADD3 R39, P1, R39, R22, RZ ;  /* 0x0000001627277210 */ /* 0x000fc60007f3e0ff */
[----:B------:R0:W-:Y:S02]  /*10c0*/  STL [R1+0xa0], R26 ;  /* 0x0000a01a01007387 */ /* 0x0001e40000100800 */
[----:B0-----:R-:W-:Y:S02]  /*10d0*/  IADD3.X R26, RZ, R12, RZ, P1, !PT ;  /* 0x0000000cff1a7210 */ /* 0x001fe40000ffe4ff */
[----:B------:R-:W-:-:S04]  /*10e0*/  LEA R82, P1, R39, UR14, 0x1 ;  /* 0x0000000e27527c11 */ /* 0x000fc8000f8208ff */
[----:B------:R-:W-:-:S06]  /*10f0*/  LEA.HI.X R83, R39, UR15, R26, 0x1, P1 ;  /* 0x0000000f27537c11 */ /* 0x000fcc00088f0c1a */
[----:B------:R-:W3:Y:S01]  /*1100*/  LDG.E.64.CONSTANT R82, desc[UR12][R82.64] ;  /* 0x0000000c52527981 */ /* 0x000ee2000c1e9b00 */
[----:B------:R-:W-:Y:S01]  /*1110*/  FFMA.FTZ R20, R28, R28, R20 ;  /* 0x0000001c1c147223 */ /* 0x000fe20000010014 */
[----:B------:R-:W-:-:S03]  /*1120*/  FADD.FTZ R16, R16, R28 ;  /* 0x0000001c10107221 */ /* 0x000fc60000010000 */
        /* <DEDUP_REMOVED lines=11> */
[----:B------:R-:W-:Y:S02]  /*11e0*/  HADD2.F32 R162, -RZ, R161.H0_H0 ;  /* 0x200000a1ffa27230 */ /* 0x000fe40000004100 */
[--C-:B-----5:R-:W-:Y:S02]  /*11f0*/  HADD2.F32 R160, -RZ, R156.reuse.H0_H0 ;  /* 0x2000009cffa07230 */ /* 0x120fe40000004100 */
[----:B------:R-:W-:Y:S01]  /*1200*/  FFMA.FTZ R21, R163, R163, R20 ;  /* 0x000000a3a3157223 */ /* 0x000fe20000010014 */
[----:B------:R-:W-:Y:S02]  /*1210*/  HADD2.F32 R159, -RZ, R156.H1_H1 ;  /* 0x3000009cff9f7230 */ /* 0x000fe40000004100 */
[----:B------:R-:W-:Y:S01]  /*1220*/  FADD.FTZ R17, R16, R163 ;  /* 0x000000a310117221 */ /* 0x000fe20000010000 */
[----:B------:R-:W-:-:S02]  /*1230*/  HADD2.F32 R156, -RZ, R152.H0_H0 ;  /* 0x20000098ff9c7230 */ /* 0x000fc40000004100 */
[----:B------:R-:W-:Y:S02]  /*1240*/  HADD2.F32 R155, -RZ, R152.H1_H1 ;  /* 0x30000098ff9b7230 */ /* 0x000fe40000004100 */
[--C-:B------:R-:W-:Y:S02]  /*1250*/  HADD2.F32 R152, -RZ, R148.reuse.H0_H0 ;  /* 0x20000094ff987230 */ /* 0x100fe40000004100 */
[----:B------:R-:W-:Y:S02]  /*1260*/  HADD2.F32 R151, -RZ, R148.H1_H1 ;  /* 0x30000094ff977230 */ /* 0x000fe40000004100 */
[--C-:B------:R-:W-:Y:S02]  /*1270*/  HADD2.F32 R148, -RZ, R144.reuse.H0_H0 ;  /* 0x20000090ff947230 */ /* 0x100fe40000004100 */
[----:B------:R-:W-:Y:S02]  /*1280*/  HADD2.F32 R147, -RZ, R144.H1_H1 ;  /* 0x30000090ff937230 */ /* 0x000fe40000004100 */
[----:B------:R-:W-:Y:S01]  /*1290*/  FFMA.FTZ R16, R162, R162, R21 ;  /* 0x000000a2a2107223 */ /* 0x000fe20000010015 */
[----:B------:R-:W-:-:S02]  /*12a0*/  HADD2.F32 R161, -RZ, R161.H1_H1 ;  /* 0x300000a1ffa17230 */ /* 0x000fc40000004100 */
[--C-:B------:R-:W-:Y:S02]  /*12b0*/  HADD2.F32 R144, -RZ, R140.reuse.H0_H0 ;  /* 0x2000008cff907230 */ /* 0x100fe40000004100 */
[----:B------:R-:W-:Y:S02]  /*12c0*/  HADD2.F32 R143, -RZ, R140.H1_H1 ;  /* 0x3000008cff8f7230 */ /* 0x000fe40000004100 */
[--C-:B------:R-:W-:Y:S02]  /*12d0*/  HADD2.F32 R140, -RZ, R8.reuse.H0_H0 ;  /* 0x20000008ff8c7230 */ /* 0x100fe40000004100 */
[----:B------:R-:W-:Y:S02]  /*12e0*/  HADD2.F32 R139, -RZ, R8.H1_H1 ;  /* 0x30000008ff8b7230 */ /* 0x000fe40000004100 */
[----:B------:R-:W-:Y:S01]  /*12f0*/  FADD.FTZ R8, R17, R162 ;  /* 0x000000a211087221 */ /* 0x000fe20000010000 */
[--C-:B------:R-:W-:Y:S02]  /*1300*/  HADD2.F32 R41, -RZ, R9.reuse.H0_H0 ;  /* 0x20000009ff297230 */ /* 0x100fe40000004100 */
[----:B------:R-:W-:Y:S01]  /*1310*/  FFMA.FTZ R17, R161, R161, R16 ;  /* 0x000000a1a1117223 */ /* 0x000fe20000010010 */
[----:B------:R-:W-:-:S02]  /*1320*/  HADD2.F32 R40, -RZ, R9.H1_H1 ;  /* 0x30000009ff287230 */ /* 0x000fc40000004100 */
[----:B------:R-:W-:Y:S01]  /*1330*/  FADD.FTZ R9, R8, R161 ;  /* 0x000000a108097221 */ /* 0x000fe20000010000 */
[----:B------:R-:W-:-:S03]  /*1340*/  FFMA.FTZ R16, R160, R160, R17 ;  /* 0x000000a0a0107223 */ /* 0x000fc60000010011 */
[----:B------:R-:W-:Y:S01]  /*1350*/  FADD.FTZ R8, R9, R160 ;  /* 0x000000a009087221 */ /* 0x000fe20000010000 */
[--C-:B------:R-:W-:Y:S02]  /*1360*/  HADD2.F32 R158, -RZ, R157.reuse.H0_H0 ;  /* 0x2000009dff9e7230 */ /* 0x100fe40000004100 */
[----:B------:R-:W-:Y:S01]  /*1370*/  FFMA.FTZ R21, R159, R159, R16 ;  /* 0x0000009f9f157223 */ /* 0x000fe20000010010 */
[----:B------:R-:W-:Y:S01]  /*1380*/  FADD.FTZ R17, R8, R159 ;  /* 0x0000009f08117221 */ /* 0x000fe20000010000 */
[----:B------:R-:W-:Y:S01]  /*1390*/  HADD2.F32 R157, -RZ, R157.H1_H1 ;  /* 0x3000009dff9d7230 */ /* 0x000fe20000004100 */
[----:B------:R-:W-:Y:S01]  /*13a0*/  IADD3 R9, R13, 0x7800, RZ ;  /* 0x000078000d097810 */ /* 0x000fe20007ffe0ff */
[----:B------:R-:W-:Y:S01]  /*13b0*/  FFMA.FTZ R16, R158, R158, R21 ;  /* 0x0000009e9e107223 */ /* 0x000fe20000010015 */
[----:B------:R-:W-:Y:S02]  /*13c0*/  FADD.FTZ R8, R17, R158 ;  /* 0x0000009e11087221 */ /* 0x000fe40000010000 */
[----:B------:R-:W-:Y:S01]  /*13d0*/  IADD3 R38, P1, R9, R22, RZ ;  /* 0x0000001609267210 */ /* 0x000fe20007f3e0ff */
[----:B------:R-:W-:Y:S01]  /*13e0*/  FFMA.FTZ R17, R157, R157, R16 ;  /* 0x0000009d9d117223 */ /* 0x000fe20000010010 */
[----:B------:R-:W-:-:S03]  /*13f0*/  FADD.FTZ R9, R8, R157 ;  /* 0x0000009d08097221 */ /* 0x000fc60000010000 */
[----:B------:R-:W-:Y:S01]  /*1400*/  FFMA.FTZ R16, R156, R156, R17 ;  /* 0x0000009c9c107223 */ /* 0x000fe20000010011 */
[----:B------:R-:W-:Y:S01]  /*1410*/  FADD.FTZ R8, R9, R156 ;  /* 0x0000009c09087221 */ /* 0x000fe20000010000 */
[--C-:B------:R-:W-:Y:S01]  /*1420*/  HADD2.F32 R154, -RZ, R153.reuse.H0_H0 ;  /* 0x20000099ff9a7230 */ /* 0x100fe20000004100 */
[----:B------:R-:W-:Y:S01]  /*1430*/  IADD3.X R20, RZ, R12, RZ, P1, !PT ;  /* 0x0000000cff147210 */ /* 0x000fe20000ffe4ff */
[----:B------:R-:W-:Y:S01]  /*1440*/  FFMA.FTZ R21, R155, R155, R16 ;  /* 0x0000009b9b157223 */ /* 0x000fe20000010010 */
[----:B------:R-:W-:Y:S01]  /*1450*/  LEA R84, P1, R38, UR14, 0x1 ;  /* 0x0000000e26547c11 */ /* 0x000fe2000f8208ff */
[----:B------:R-:W-:Y:S01]  /*1460*/  FADD.FTZ R17, R8, R155 ;  /* 0x0000009b08117221 */ /* 0x000fe20000010000 */
[----:B------:R-:W-:Y:S02]  /*1470*/  HADD2.F32 R153, -RZ, R153.H1_H1 ;  /* 0x30000099ff997230 */ /* 0x000fe40000004100 */
[----:B------:R-:W-:Y:S01]  /*1480*/  FFMA.FTZ R16, R154, R154, R21 ;  /* 0x0000009a9a107223 */ /* 0x000fe20000010015 */
[----:B------:R-:W-:Y:S01]  /*1490*/  LEA.HI.X R85, R38, UR15, R20, 0x1, P1 ;  /* 0x0000000f26557c11 */ /* 0x000fe200088f0c14 */
[----:B------:R-:W-:Y:S01]  /*14a0*/  FADD.FTZ R8, R17, R154 ;  /* 0x0000009a11087221 */ /* 0x000fe20000010000 */
[----:B------:R-:W-:Y:S01]  /*14b0*/  IADD3 R37, R13, 0x7d00, RZ ;  /* 0x00007d000d257810 */ /* 0x000fe20007ffe0ff */
[----:B------:R-:W-:-:S02]  /*14c0*/  FFMA.FTZ R21, R153, R153, R16 ;  /* 0x0000009999157223 */ /* 0x000fc40000010010 */
[----:B------:R-:W-:Y:S01]  /*14d0*/  FADD.FTZ R17, R8, R153 ;  /* 0x0000009908117221 */ /* 0x000fe20000010000 */
[----:B------:R-:W4:Y:S01]  /*14e0*/  LDG.E.64.CONSTANT R84, desc[UR12][R84.64] ;  /* 0x0000000c54547981 */ /* 0x000f22000c1e9b00 */
[----:B------:R-:W-:Y:S01]  /*14f0*/  IADD3 R9, R13, 0x8200, RZ ;  /* 0x000082000d097810 */ /* 0x000fe20007ffe0ff */
[----:B------:R-:W-:Y:S01]  /*1500*/  FFMA.FTZ R16, R152, R152, R21 ;  /* 0x0000009898107223 */ /* 0x000fe20000010015 */
[-C--:B------:R-:W-:Y:S01]  /*1510*/  IADD3 R37, P1, R37, R22.reuse, RZ ;  /* 0x0000001625257210 */ /* 0x080fe20007f3e0ff */
[----:B------:R-:W-:Y:S01]  /*1520*/  FADD.FTZ R8, R17, R152 ;  /* 0x0000009811087221 */ /* 0x000fe20000010000 */
[----:B------:R-:W-:Y:S01]  /*1530*/  STL [R1+0x84], R26 ;  /* 0x0000841a01007387 */ /* 0x000fe20000100800 */
[--C-:B------:R-:W-:Y:S02]  /*1540*/  HADD2.F32 R150, -RZ, R149.reuse.H0_H0 ;  /* 0x20000095ff967230 */ /* 0x100fe40000004100 */
[----:B------:R-:W-:Y:S01]  /*1550*/  FFMA.FTZ R17, R151, R151, R16 ;  /* 0x0000009797117223 */ /* 0x000fe20000010010 */
[----:B------:R-:W-:Y:S01]  /*1560*/  IADD3 R36, P2, R9, R22, RZ ;  /* 0x0000001609247210 */ /* 0x000fe20007f5e0ff */
[----:B------:R0:W-:Y:S01]  /*1570*/  STL [R1+0x78], R20 ;  /* 0x0000781401007387 */ /* 0x0001e20000100800 */
[----:B------:R-:W-:Y:S01]  /*1580*/  FADD.FTZ R9, R8, R151 ;  /* 0x0000009708097221 */ /* 0x000fe20000010000 */
[----:B------:R-:W-:-:S02]  /*1590*/  HADD2.F32 R149, -RZ, R149.H1_H1 ;  /* 0x30000095ff957230 */ /* 0x000fc40000004100 */
[----:B------:R-:W-:Y:S01]  /*15a0*/  FFMA.FTZ R16, R150, R150, R17 ;  /* 0x0000009696107223 */ /* 0x000fe20000010011 */
[----:B------:R-:W-:Y:S01]  /*15b0*/  FADD.FTZ R8, R9, R150 ;  /* 0x0000009609087221 */ /* 0x000fe20000010000 */
[----:B0-----:R-:W-:Y:S02]  /*15c0*/  IADD3.X R20, RZ, R12, RZ, P1, !PT ;  /* 0x0000000cff147210 */ /* 0x001fe40000ffe4ff */
[----:B------:R-:W-:Y:S01]  /*15d0*/  LEA R86, P1, R37, UR14, 0x1 ;  /* 0x0000000e25567c11 */ /* 0x000fe2000f8208ff */
[----:B------:R-:W-:-:S03]  /*15e0*/  FFMA.FTZ R17, R149, R149, R16 ;  /* 0x0000009595117223 */ /* 0x000fc60000010010 */
[----:B------:R-:W-:Y:S01]  /*15f0*/  LEA.HI.X R87, R37, UR15, R20, 0x1, P1 ;  /* 0x0000000f25577c11 */ /* 0x000fe200088f0c14 */
[----:B------:R-:W-:Y:S01]  /*1600*/  FADD.FTZ R9, R8, R149 ;  /* 0x0000009508097221 */ /* 0x000fe20000010000 */
[----:B------:R-:W-:-:S04]  /*1610*/  FFMA.FTZ R16, R148, R148, R17 ;  /* 0x0000009494107223 */ /* 0x000fc80000010011 */
[----:B------:R-:W5:Y:S01]  /*1620*/  LDG.E.64.CONSTANT R86, desc[UR12][R86.64] ;  /* 0x0000000c56567981 */ /* 0x000f62000c1e9b00 */
[----:B------:R-:W-:Y:S01]  /*1630*/  FADD.FTZ R8, R9, R148 ;  /* 0x0000009409087221 */ /* 0x000fe20000010000 */
[--C-:B------:R-:W-:Y:S02]  /*1640*/  HADD2.F32 R146, -RZ, R145.reuse.H0_H0 ;  /* 0x20000091ff927230 */ /* 0x100fe40000004100 */
[----:B------:R-:W-:Y:S01]  /*1650*/  FFMA.FTZ R17, R147, R147, R16 ;  /* 0x0000009393117223 */ /* 0x000fe20000010010 */
[----:B------:R0:W-:Y:S01]  /*1660*/  STL [R1+0x88], R20 ;  /* 0x0000881401007387 */ /* 0x0001e20000100800 */
[----:B------:R-:W-:Y:S01]  /*1670*/  LEA R88, P1, R36, UR14, 0x1 ;  /* 0x0000000e24587c11 */ /* 0x000fe2000f8208ff */
[----:B------:R-:W-:Y:S01]  /*1680*/  FADD.FTZ R9, R8, R147 ;  /* 0x0000009308097221 */ /* 0x000fe20000010000 */
[----:B------:R-:W-:Y:S02]  /*1690*/  HADD2.F32 R145, -RZ, R145.H1_H1 ;  /* 0x30000091ff917230 */ /* 0x000fe40000004100 */
[----:B------:R-:W-:Y:S01]  /*16a0*/  FFMA.FTZ R8, R146, R146, R17 ;  /* 0x0000009292087223 */ /* 0x000fe20000010011 */
[----:B------:R-:W-:-:S02]  /*16b0*/  HADD2.F32 R35, -RZ, R4.H0_H0 ;  /* 0x20000004ff237230 */ /* 0x000fc40000004100 */
[----:B------:R-:W-:Y:S01]  /*16c0*/  HADD2.F32 R34, -RZ, R4.H1_H1 ;  /* 0x30000004ff227230 */ /* 0x000fe20000004100 */
[----:B0-----:R-:W-:Y:S01]  /*16d0*/  IADD3.X R20, RZ, R12, RZ, P2, !PT ;  /* 0x0000000cff147210 */ /* 0x001fe200017fe4ff */
[----:B------:R-:W-:-:S03]  /*16e0*/  FADD.FTZ R4, R9, R146 ;  /* 0x0000009209047221 */ /* 0x000fc60000010000 */
[----:B------:R-:W-:Y:S01]  /*16f0*/  LEA.HI.X R89, R36, UR15, R20, 0x1, P1 ;  /* 0x0000000f24597c11 */ /* 0x000fe200088f0c14 */
[--C-:B------:R-:W-:Y:S01]  /*1700*/  HADD2.F32 R33, -RZ, R5.reuse.H0_H0 ;  /* 0x20000005ff217230 */ /* 0x100fe20000004100 */
[----:B------:R-:W-:Y:S01]  /*1710*/  IADD3 R31, R13, 0x8700, RZ ;  /* 0x000087000d1f7810 */ /* 0x000fe20007ffe0ff */
[----:B------:R-:W-:Y:S02]  /*1720*/  HADD2.F32 R32, -RZ, R5.H1_H1 ;  /* 0x30000005ff207230 */ /* 0x000fe40000004100 */
[----:B------:R-:W-:Y:S01]  /*1730*/  FFMA.FTZ R9, R145, R145, R8 ;  /* 0x0000009191097223 */ /* 0x000fe20000010008 */
[----:B------:R-:W-:Y:S01]  /*1740*/  FADD.FTZ R5, R4, R145 ;  /* 0x0000009104057221 */ /* 0x000fe20000010000 */
[----:B------:R-:W5:Y:S01]  /*1750*/  LDG.E.64.CONSTANT R88, desc[UR12][R88.64] ;  /* 0x0000000c58587981 */ /* 0x000f62000c1e9b00 */
[----:B------:R-:W-:Y:S01]  /*1760*/  IADD3 R31, P1, R31, R22, RZ ;  /* 0x000000161f1f7210 */ /* 0x000fe20007f3e0ff */
[----:B------:R-:W-:Y:S01]  /*1770*/  FFMA.FTZ R8, R144, R144, R9 ;  /* 0x0000009090087223 */ /* 0x000fe20000010009 */
[----:B------:R-:W-:Y:S01]  /*1780*/  FADD.FTZ R4, R5, R144 ;  /* 0x0000009005047221 */ /* 0x000fe20000010000 */
[--C-:B------:R-:W-:Y:S01]  /*1790*/  HADD2.F32 R142, -RZ, R141.reuse.H0_H0 ;  /* 0x2000008dff8e7230 */ /* 0x100fe20000004100 */
[----:B------:R0:W-:Y:S01]  /*17a0*/  STL [R1+0x8c], R20 ;  /* 0x00008c1401007387 */ /* 0x0001e20000100800 */
[----:B------:R-:W-:Y:S01]  /*17b0*/  FFMA.FTZ R17, R143, R143, R8 ;  /* 0x0000008f8f117223 */ /* 0x000fe20000010008 */
[----:B------:R-:W-:Y:S01]  /*17c0*/  FADD.FTZ R9, R4, R143 ;  /* 0x0000008f04097221 */ /* 0x000fe20000010000 */
[----:B------:R-:W-:Y:S01]  /*17d0*/  HADD2.F32 R141, -RZ, R141.H1_H1 ;  /* 0x3000008dff8d7230 */ /* 0x000fe20000004100 */
[----:B------:R-:W-:Y:S01]  /*17e0*/  IADD3 R5, R13, 0x8c00, RZ ;  /* 0x00008c000d057810 */ /* 0x000fe20007ffe0ff */
[----:B------:R-:W-:Y:S01]  /*17f0*/  FFMA.FTZ R8, R142, R142, R17 ;  /* 0x0000008e8e087223 */ /* 0x000fe20000010011 */
[----:B0-----:R-:W-:-:S02]  /*1800*/  IADD3.X R20, RZ, R12, RZ, P1, !PT ;  /* 0x0000000cff147210 */ /* 0x001fc40000ffe4ff */
[----:B------:R-:W-:Y:S01]  /*1810*/  LEA R90, P1, R31, UR14, 0x1 ;  /* 0x0000000e1f5a7c11 */ /* 0x000fe2000f8208ff */
[----:B------:R-:W-:-:S03]  /*1820*/  FADD.FTZ R4, R9, R142 ;  /* 0x0000008e09047221 */ /* 0x000fc60000010000 */
[----:B------:R-:W-:Y:S01]  /*1830*/  LEA.HI.X R91, R31, UR15, R20, 0x1, P1 ;  /* 0x0000000f1f5b7c11 */ /* 0x000fe200088f0c14 */
[----:B------:R-:W-:Y:S01]  /*1840*/  FFMA.FTZ R9, R141, R141, R8 ;  /* 0x0000008d8d097223 */ /* 0x000fe20000010008 */
[----:B------:R-:W-:Y:S01]  /*1850*/  IADD3 R30, P1, R5, R22, RZ ;  /* 0x00000016051e7210 */ /* 0x000fe20007f3e0ff */
[----:B------:R-:W-:Y:S02]  /*1860*/  FADD.FTZ R5, R4, R141 ;  /* 0x0000008d04057221 */ /* 0x000fe40000010000 */
[----:B------:R-:W-:Y:S01]  /*1870*/  FFMA.FTZ R8, R140, R140, R9 ;  /* 0x0000008c8c087223 */ /* 0x000fe20000010009 */
[----:B------:R-:W5:Y:S01]  /*1880*/  LDG.E.64.CONSTANT R90, desc[UR12][R90.64] ;  /* 0x0000000c5a5a7981 */ /* 0x000f62000c1e9b00 */
[----:B------:R-:W-:Y:S01]  /*1890*/  FADD.FTZ R4, R5, R140 ;  /* 0x0000008c05047221 */ /* 0x000fe20000010000 */
[----:B------:R-:W-:Y:S01]  /*18a0*/  IADD3.X R16, RZ, R12, RZ, P1, !PT ;  /* 0x0000000cff107210 */ /* 0x000fe20000ffe4ff */
[----:B------:R-:W-:Y:S01]  /*18b0*/  FFMA.FTZ R8, R139, R139, R8 ;  /* 0x0000008b8b087223 */ /* 0x000fe20000010008 */
[----:B------:R-:W-:Y:S01]  /*18c0*/  LEA R92, P1, R30, UR14, 0x1 ;  /* 0x0000000e1e5c7c11 */ /* 0x000fe2000f8208ff */
[----:B------:R-:W-:-:S02]  /*18d0*/  FADD.FTZ R4, R4, R139 ;  /* 0x0000008b04047221 */ /* 0x000fc40000010000 */
[----:B------:R-:W-:Y:S01]  /*18e0*/  FFMA.FTZ R9, R41, R41, R8 ;  /* 0x0000002929097223 */ /* 0x000fe20000010008 */
[----:B------:R-:W-:Y:S01]  /*18f0*/  LEA.HI.X R93, R30, UR15, R16, 0x1, P1 ;  /* 0x0000000f1e5d7c11 */ /* 0x000fe200088f0c10 */
[----:B------:R-:W-:Y:S01]  /*1900*/  FADD.FTZ R5, R4, R41 ;  /* 0x0000002904057221 */ /* 0x000fe20000010000 */
[----:B------:R-:W-:Y:S01]  /*1910*/  IADD3 R29, R13, 0x9100, RZ ;  /* 0x000091000d1d7810 */ /* 0x000fe20007ffe0ff */
[----:B------:R-:W-:Y:S02]  /*1920*/  FFMA.FTZ R8, R40, R40, R9 ;  /* 0x0000002828087223 */ /* 0x000fe40000010009 */
[----:B------:R-:W-:Y:S01]  /*1930*/  FADD.FTZ R4, R5, R40 ;  /* 0x0000002805047221 */ /* 0x000fe20000010000 */
[----:B------:R-:W5:Y:S01]  /*1940*/  LDG.E.64.CONSTANT R92, desc[UR12][R92.64] ;  /* 0x0000000c5c5c7981 */ /* 0x000f62000c1e9b00 */
[----:B------:R-:W-:Y:S01]  /*1950*/  FFMA.FTZ R17, R35, R35, R8 ;  /* 0x0000002323117223 */ /* 0x000fe20000010008 */
[----:B------:R-:W-:Y:S01]  /*1960*/  IADD3 R29, P2, R29, R22, RZ ;  /* 0x000000161d1d7210 */ /* 0x000fe20007f5e0ff */
[----:B------:R-:W-:Y:S01]  /*1970*/  FADD.FTZ R9, R4, R35 ;  /* 0x0000002304097221 */ /* 0x000fe20000010000 */
[----:B------:R-:W-:Y:S01]  /*1980*/  STL [R1+0x7c], R20 ;  /* 0x00007c1401007387 */ /* 0x000fe20000100800 */
[----:B------:R-:W-:Y:S01]  /*1990*/  FFMA.FTZ R8, R34, R34, R17 ;  /* 0x0000002222087223 */ /* 0x000fe20000010011 */
[----:B------:R-:W-:Y:S01]  /*19a0*/  LEA R94, P1, R29, UR14, 0x1 ;  /* 0x0000000e1d5e7c11 */ /* 0x000fe2000f8208ff */
[----:B------:R-:W-:Y:S01]  /*19b0*/  FADD.FTZ R4, R9, R34 ;  /* 0x0000002209047221 */ /* 0x000fe20000010000 */
[----:B------:R0:W-:Y:S01]  /*19c0*/  STL [R1+0x74], R16 ;  /* 0x0000741001007387 */ /* 0x0001e20000100800 */
[----:B------:R-:W-:-:S02]  /*19d0*/  FFMA.FTZ R17, R33, R33, R8 ;  /* 0x0000002121117223 */ /* 0x000fc40000010008 */
[----:B------:R-:W-:Y:S01]  /*19e0*/  FADD.FTZ R9, R4, R33 ;  /* 0x0000002104097221 */ /* 0x000fe20000010000 */
[----:B------:R-:W-:Y:S01]  /*19f0*/  HADD2.F32 R28, -RZ, R24.H0_H0 ;  /* 0x20000018ff1c7230 */ /* 0x000fe20000004100 */
[----:B0-----:R-:W-:Y:S01]  /*1a00*/  IADD3.X R16, RZ, R12, RZ, P2, !PT ;  /* 0x0000000cff107210 */ /* 0x001fe200017fe4ff */
[----:B------:R-:W-:-:S03]  /*1a10*/  FFMA.FTZ R17, R32, R32, R17 ;  /* 0x0000002020117223 */ /* 0x000fc60000010011 */
[----:B------:R-:W-:Y:S01]  /*1a20*/  LEA.HI.X R95, R29, UR15, R16, 0x1, P1 ;  /* 0x0000000f1d5f7c11 */ /* 0x000fe200088f0c10 */
[----:B------:R-:W-:Y:S01]  /*1a30*/  FADD.FTZ R9, R9, R32 ;  /* 0x0000002009097221 */ /* 0x000fe20000010000 */
[----:B------:R-:W-:Y:S01]  /*1a40*/  IADD3 R5, R13, 0x9600, RZ ;  /* 0x000096000d057810 */ /* 0x000fe20007ffe0ff */
[----:B------:R-:W-:Y:S02]  /*1a50*/  HADD2.F32 R27, -RZ, R24.H1_H1 ;  /* 0x30000018ff1b7230 */ /* 0x000fe40000004100 */
[----:B------:R-:W-:Y:S01]  /*1a60*/  FFMA.FTZ R8, R28, R28, R17 ;  /* 0x0000001c1c087223 */ /* 0x000fe20000010011 */
[----:B------:R-:W5:Y:S01]  /*1a70*/  LDG.E.64.CONSTANT R94, desc[UR12][R94.64] ;  /* 0x0000000c5e5e7981 */ /* 0x000f62000c1e9b00 */
[----:B------:R-:W-:Y:S01]  /*1a80*/  IADD3 R24, P1, R5, R22, RZ ;  /* 0x0000001605187210 */ /* 0x000fe20007f3e0ff */
[----:B------:R-:W-:Y:S01]  /*1a90*/  FADD.FTZ R4, R9, R28 ;  /* 0x0000001c09047221 */ /* 0x000fe20000010000 */
[--C-:B------:R-:W-:Y:S01]  /*1aa0*/  HADD2.F32 R26, -RZ, R25.reuse.H0_H0 ;  /* 0x20000019ff1a7230 */ /* 0x100fe20000004100 */
[----:B------:R0:W-:Y:S01]  /*1ab0*/  STL [R1+0x90], R16 ;  /* 0x0000901001007387 */ /* 0x0001e20000100800 */
[----:B------:R-:W-:Y:S01]  /*1ac0*/  FFMA.FTZ R9, R27, R27, R8 ;  /* 0x0000001b1b097223 */ /* 0x000fe20000010008 */
[----:B------:R-:W-:Y:S01]  /*1ad0*/  FADD.FTZ R5, R4, R27 ;  /* 0x0000001b04057221 */ /* 0x000fe20000010000 */
[----:B------:R-:W-:-:S02]  /*1ae0*/  HADD2.F32 R25, -RZ, R25.H1_H1 ;  /* 0x30000019ff197230 */ /* 0x000fc40000004100 */
[----:B------:R-:W-:Y:S01]  /*1af0*/  FFMA.FTZ R4, R26, R26, R9 ;  /* 0x0000001a1a047223 */ /* 0x000fe20000010009 */
[----:B0-----:R-:W-:Y:S02]  /*1b00*/  IADD3.X R16, RZ, R12, RZ, P1, !PT ;  /* 0x0000000cff107210 */ /* 0x001fe40000ffe4ff */
[C---:B------:R-:W-:Y:S01]  /*1b10*/  LEA R96, P1, R24.reuse, UR14, 0x1 ;  /* 0x0000000e18607c11 */ /* 0x040fe2000f8208ff */
[----:B------:R-:W-:Y:S01]  /*1b20*/  FADD.FTZ R8, R5, R26 ;  /* 0x0000001a05087221 */ /* 0x000fe20000010000 */
[--C-:B------:R-:W-:Y:S02]  /*1b30*/  HADD2.F32 R23, -RZ, R18.reuse.H0_H0 ;  /* 0x20000012ff177230 */ /* 0x100fe40000004100 */
[----:B------:R-:W-:Y:S01]  /*1b40*/  LEA.HI.X R97, R24, UR15, R16, 0x1, P1 ;  /* 0x0000000f18617c11 */ /* 0x000fe200088f0c10 */
[----:B------:R-:W-:Y:S01]  /*1b50*/  FFMA.FTZ R4, R25, R25, R4 ;  /* 0x0000001919047223 */ /* 0x000fe20000010004 */
[----:B------:R-:W-:Y:S01]  /*1b60*/  IADD3 R13, R13, 0x9b00, RZ ;  /* 0x00009b000d0d7810 */ /* 0x000fe20007ffe0ff */
[----:B------:R-:W-:Y:S01]  /*1b70*/  FADD.FTZ R8, R8, R25 ;  /* 0x0000001908087221 */ /* 0x000fe20000010000 */
[----:B------:R-:W-:-:S02]  /*1b80*/  HADD2.F32 R21, -RZ, R18.H1_H1 ;  /* 0x30000012ff157230 */ /* 0x000fc40000004100 */
[----:B------:R-:W-:Y:S01]  /*1b90*/  FFMA.FTZ R4, R23, R23, R4 ;  /* 0x0000001717047223 */ /* 0x000fe20000010004 */
[----:B------:R-:W5:Y:S01]  /*1ba0*/  LDG.E.64.CONSTANT R96, desc[UR12][R96.64] ;  /* 0x0000000c60607981 */ /* 0x000f62000c1e9b00 */
[----:B------:R-:W-:Y:S01]  /*1bb0*/  IADD3 R22, P1, R13, R22, RZ ;  /* 0x000000160d167210 */ /* 0x000fe20007f3e0ff */
[----:B------:R-:W-:Y:S01]  /*1bc0*/  FADD.FTZ R5, R8, R23 ;  /* 0x0000001708057221 */ /* 0x000fe20000010000 */
[--C-:B------:R-:W-:Y:S02]  /*1bd0*/  HADD2.F32 R20, -RZ, R19.reuse.H0_H0 ;  /* 0x20000013ff147230 */ /* 0x100fe40000004100 */
[----:B------:R-:W-:Y:S01]  /*1be0*/  FFMA.FTZ R4, R21, R21, R4 ;  /* 0x0000001515047223 */ /* 0x000fe20000010004 */
[----:B------:R-:W-:Y:S01]  /*1bf0*/  IADD3.X R9, RZ, R12, RZ, P1, !PT ;  /* 0x0000000cff097210 */ /* 0x000fe20000ffe4ff */
[----:B------:R-:W-:Y:S01]  /*1c00*/  FADD.FTZ R5, R5, R21 ;  /* 0x0000001505057221 */ /* 0x000fe20000010000 */
[----:B------:R-:W-:Y:S01]  /*1c10*/  LEA R98, P1, R22, UR14, 0x1 ;  /* 0x0000000e16627c11 */ /* 0x000fe2000f8208ff */
[----:B------:R-:W-:-:S02]  /*1c20*/  HADD2.F32 R19, -RZ, R19.H1_H1 ;  /* 0x30000013ff137230 */ /* 0x000fc40000004100 */
[----:B------:R-:W-:Y:S01]  /*1c30*/  FFMA.FTZ R4, R20, R20, R4 ;  /* 0x0000001414047223 */ /* 0x000fe20000010004 */
[----:B------:R-:W-:Y:S01]  /*1c40*/  FADD.FTZ R5, R5, R20 ;  /* 0x0000001405057221 */ /* 0x000fe20000010000 */
[----:B------:R-:W-:Y:S01]  /*1c50*/  LEA.HI.X R99, R22, UR15, R9, 0x1, P1 ;  /* 0x0000000f16637c11 */ /* 0x000fe200088f0c09 */
[--C-:B------:R-:W-:Y:S02]  /*1c60*/  HADD2.F32 R18, -RZ, R14.reuse.H0_H0 ;  /* 0x2000000eff127230 */ /* 0x100fe40000004100 */
[----:B------:R-:W-:Y:S01]  /*1c70*/  FFMA.FTZ R4, R19, R19, R4 ;  /* 0x0000001313047223 */ /* 0x000fe20000010004 */
[----:B------:R-:W-:Y:S01]  /*1c80*/  FADD.FTZ R5, R5, R19 ;  /* 0x0000001305057221 */ /* 0x000fe20000010000 */
[----:B------:R-:W-:Y:S01]  /*1c90*/  HADD2.F32 R17, -RZ, R14.H1_H1 ;  /* 0x3000000eff117230 */ /* 0x000fe20000004100 */
[----:B------:R0:W-:Y:S01]  /*1ca0*/  STL [R1+0x68], R16 ;  /* 0x0000681001007387 */ /* 0x0001e20000100800 */
[----:B------:R-:W-:Y:S01]  /*1cb0*/  FFMA.FTZ R4, R18, R18, R4 ;  /* 0x0000001212047223 */ /* 0x000fe20000010004 */
[----:B------:R-:W-:Y:S01]  /*1cc0*/  FADD.FTZ R5, R5, R18 ;  /* 0x0000001205057221 */ /* 0x000fe20000010000 */
[----:B------:R-:W-:Y:S01]  /*1cd0*/  HADD2.F32 R13, -RZ, R10.H1_H1 ;  /* 0x3000000aff0d7230 */ /* 0x000fe20000004100 */
[----:B------:R-:W5:Y:S01]  /*1ce0*/  LDG.E.64.CONSTANT R98, desc[UR12][R98.64] ;  /* 0x0000000c62627981 */ /* 0x000f62000c1e9b00 */
[----:B------:R-:W-:Y:S01]  /*1cf0*/  FFMA.FTZ R4, R17, R17, R4 ;  /* 0x0000001111047223 */ /* 0x000fe20000010004 */
[----:B------:R-:W-:Y:S01]  /*1d00*/  FADD.FTZ R5, R5, R17 ;  /* 0x0000001105057221 */ /* 0x000fe20000010000 */
[----:B------:R-:W-:Y:S01]  /*1d10*/  HADD2.F32 R12, -RZ, R11.H0_H0 ;  /* 0x2000000bff0c7230 */ /* 0x000fe20000004100 */
[----:B------:R-:W-:Y:S01]  /*1d20*/  ULDC.64 UR14, c[0x0][0x220] ;  /* 0x00008800000e7ab9 */ /* 0x000fe20000000a00 */
[----:B0-----:R-:W-:-:S02]  /*1d30*/  HADD2.F32 R16, -RZ, R15.H0_H0 ;  /* 0x2000000fff107230 */ /* 0x001fc40000004100 */
[----:B------:R-:W-:-:S03]  /*1d40*/  HADD2.F32 R15, -RZ, R15.H1_H1 ;  /* 0x3000000fff0f7230 */ /* 0x000fc60000004100 */
[----:B------:R-:W-:Y:S01]  /*1d50*/  FFMA.FTZ R4, R16, R16, R4 ;  /* 0x0000001010047223 */ /* 0x000fe20000010004 */
[----:B------:R-:W-:Y:S01]  /*1d60*/  FADD.FTZ R5, R5, R16 ;  /* 0x0000001005057221 */ /* 0x000fe20000010000 */
[----:B------:R-:W-:Y:S02]  /*1d70*/  HADD2.F32 R14, -RZ, R10.H0_H0 ;  /* 0x2000000aff0e7230 */ /* 0x000fe40000004100 */
[----:B------:R-:W-:Y:S01]  /*1d80*/  FFMA.FTZ R4, R15, R15, R4 ;  /* 0x0000000f0f047223 */ /* 0x000fe20000010004 */
[----:B------:R-:W-:-:S03]  /*1d90*/  FADD.FTZ R106, R5, R15 ;  /* 0x0000000f056a7221 */ /* 0x000fc60000010000 */
[----:B------:R-:W-:Y:S01]  /*1da0*/  FFMA.FTZ R104, R14, R14, R4 ;  /* 0x0000000e0e687223 */ /* 0x000fe20000010004 */
[----:B------:R-:W-:Y:S01]  /*1db0*/  FADD.FTZ R106, R106, R14 ;  /* 0x0000000e6a6a7221 */ /* 0x000fe20000010000 */
[----:B------:R0:W-:Y:S01]  /*1dc0*/  STL [R1+0x60], R9 ;  /* 0x0000600901007387 */ /* 0x0001e20000100800 */
[--C-:B--2---:R-:W-:Y:S02]  /*1dd0*/  HADD2.F32 R116, -RZ, R81.reuse.H0_H0 ;  /* 0x20000051ff747230 */ /* 0x104fe40000004100 */
[----:B------:R-:W-:Y:S01]  /*1de0*/  FFMA.FTZ R104, R13, R13, R104 ;  /* 0x0000000d0d687223 */ /* 0x000fe20000010068 */
[----:B------:R-:W-:Y:S01]  /*1df0*/  FADD.FTZ R106, R106, R13 ;  /* 0x0000000d6a6a7221 */ /* 0x000fe20000010000 */
[----:B------:R-:W-:Y:S02]  /*1e00*/  HADD2.F32 R119, -RZ, R81.H1_H1 ;  /* 0x30000051ff777230 */ /* 0x000fe40000004100 */
[----:B------:R-:W2:Y:S01]  /*1e10*/  LDL R81, [R1+0x110] ;  /* 0x0001100001517983 */ /* 0x000ea20000100800 */
[----:B------:R-:W-:-:S02]  /*1e20*/  HADD2.F32 R11, -RZ, R11.H1_H1 ;  /* 0x3000000bff0b7230 */ /* 0x000fc40000004100 */
[----:B------:R-:W-:Y:S01]  /*1e30*/  FFMA.FTZ R104, R12, R12, R104 ;  /* 0x0000000c0c687223 */ /* 0x000fe20000010068 */
[----:B------:R-:W-:Y:S01]  /*1e40*/  FADD.FTZ R106, R106, R12 ;  /* 0x0000000c6a6a7221 */ /* 0x000fe20000010000 */
[--C-:B------:R-:W-:Y:S02]  /*1e50*/  HADD2.F32 R10, -RZ, R6.reuse.H0_H0 ;  /* 0x20000006ff0a7230 */ /* 0x100fe40000004100 */
[----:B------:R-:W-:Y:S01]  /*1e60*/  FFMA.FTZ R104, R11, R11, R104 ;  /* 0x0000000b0b687223 */ /* 0x000fe20000010068 */
[----:B------:R-:W-:Y:S01]  /*1e70*/  FADD.FTZ R106, R106, R11 ;  /* 0x0000000b6a6a7221 */ /* 0x000fe20000010000 */
[----:B0-----:R-:W-:Y:S02]  /*1e80*/  HADD2.F32 R9, -RZ, R6.H1_H1 ;  /* 0x30000006ff097230 */ /* 0x001fe40000004100 */
        /* <DEDUP_REMOVED lines=8> */
[----:B------:R-:W-:Y:S02]  /*1f10*/  HADD2.F32 R6, -RZ, R2.H0_H0 ;  /* 0x20000002ff067230 */ /* 0x000fe40000004100 */
[----:B------:R-:W-:Y:S01]  /*1f20*/  FFMA.FTZ R104, R7, R7, R104 ;  /* 0x0000000707687223 */ /* 0x000fe20000010068 */
[----:B------:R-:W-:Y:S01]  /*1f30*/  FADD.FTZ R106, R106, R7 ;  /* 0x000000076a6a7221 */ /* 0x000fe20000010000 */
[----:B---3--:R-:W-:-:S02]  /*1f40*/  HADD2.F32 R112, -RZ, R79.H0_H0 ;  /* 0x2000004fff707230 */ /* 0x008fc40000004100 */
[----:B------:R-:W-:Y:S02]  /*1f50*/  HADD2.F32 R115, -RZ, R79.H1_H1 ;  /* 0x3000004fff737230 */ /* 0x000fe40000004100 */
[----:B------:R-:W-:Y:S01]  /*1f60*/  FFMA.FTZ R104, R6, R6, R104 ;  /* 0x0000000606687223 */ /* 0x000fe20000010068 */
[----:B------:R-:W-:Y:S01]  /*1f70*/  HADD2.F32 R5, -RZ, R2.H1_H1 ;  /* 0x30000002ff057230 */ /* 0x000fe20000004100 */
[----:B------:R-:W3:Y:S01]  /*1f80*/  LDL R79, [R1+0x104] ;  /* 0x00010400014f7983 */ /* 0x000ee20000100800 */
[----:B------:R-:W-:Y:S01]  /*1f90*/  FADD.FTZ R106, R106, R6 ;  /* 0x000000066a6a7221 */ /* 0x000fe20000010000 */
[--C-:B------:R-:W-:Y:S02]  /*1fa0*/  HADD2.F32 R108, -RZ, R77.reuse.H0_H0 ;  /* 0x2000004dff6c7230 */ /* 0x100fe40000004100 */
[----:B------:R-:W-:Y:S02]  /*1fb0*/  HADD2.F32 R111, -RZ, R77.H1_H1 ;  /* 0x3000004dff6f7230 */ /* 0x000fe40000004100 */
[----:B------:R-:W-:Y:S01]  /*1fc0*/  FFMA.FTZ R104, R5, R5, R104 ;  /* 0x0000000505687223 */ /* 0x000fe20000010068 */
[--C-:B------:R-:W-:Y:S01]  /*1fd0*/  HADD2.F32 R4, -RZ, R3.reuse.H0_H0 ;  /* 0x20000003ff047230 */ /* 0x100fe20000004100 */
[----:B------:R-:W3:Y:S01]  /*1fe0*/  LDL R77, [R1+0x100] ;  /* 0x00010000014d7983 */ /* 0x000ee20000100800 */
[----:B------:R-:W-:Y:S01]  /*1ff0*/  FADD.FTZ R106, R106, R5 ;  /* 0x000000056a6a7221 */ /* 0x000fe20000010000 */
[----:B------:R-:W-:-:S02]  /*2000*/  HADD2.F32 R3, -RZ, R3.H1_H1 ;  /* 0x30000003ff037230 */ /* 0x000fc40000004100 */
[--C-:B------:R-:W-:Y:S02]  /*2010*/  HADD2.F32 R110, -RZ, R78.reuse.H0_H0 ;  /* 0x2000004eff6e7230 */ /* 0x100fe40000004100 */
[----:B------:R-:W-:Y:S01]  /*2020*/  FFMA.FTZ R104, R4, R4, R104 ;  /* 0x0000000404687223 */ /* 0x000fe20000010068 */
[----:B------:R-:W-:Y:S02]  /*2030*/  HADD2.F32 R113, -RZ, R78.H1_H1 ;  /* 0x3000004eff717230 */ /* 0x000fe40000004100 */
[----:B------:R-:W-:Y:S01]  /*2040*/  FADD.FTZ R106, R106, R4 ;  /* 0x000000046a6a7221 */ /* 0x000fe20000010000 */
[----:B------:R-:W3:Y:S01]  /*2050*/  LDL R78, [R1+0xfc] ;  /* 0x0000fc00014e7983 */ /* 0x000ee20000100800 */
        /* <DEDUP_REMOVED lines=17> */
[--C-:B------:R-:W-:Y:S02]  /*2170*/  HADD2.F32 R114, -RZ, R80.reuse.H0_H0 ;  /* 0x20000050ff727230 */ /* 0x100fe40000004100 */
[----:B------:R-:W-:Y:S01]  /*2180*/  FADD.FTZ R106, R106, R67 ;  /* 0x000000436a6a7221 */ /* 0x000fe20000010000 */
[----:B------:R-:W-:Y:S02]  /*2190*/  HADD2.F32 R117, -RZ, R80.H1_H1 ;  /* 0x30000050ff757230 */ /* 0x000fe40000004100 */
[----:B------:R-:W3:Y:S01]  /*21a0*/  LDL R80, [R1+0xf8] ;  /* 0x0000f80001507983 */ /* 0x000ee20000100800 */
[----:B------:R-:W-:-:S02]  /*21b0*/  HADD2.F32 R70, -RZ, R71.H0_H0 ;  /* 0x20000047ff467230 */ /* 0x000fc40000004100 */
[----:B------:R-:W-:Y:S01]  /*21c0*/  FFMA.FTZ R104, R100, R100, R104 ;  /* 0x0000006464687223 */ /* 0x000fe20000010068 */
[--C-:B------:R-:W-:Y:S02]  /*21d0*/  HADD2.F32 R118, -RZ, R82.reuse.H0_H0 ;  /* 0x20000052ff767230 */ /* 0x100fe40000004100 */
[----:B------:R-:W-:Y:S01]  /*21e0*/  FADD.FTZ R106, R106, R100 ;  /* 0x000000646a6a7221 */ /* 0x000fe20000010000 */
[----:B------:R-:W-:Y:S02]  /*21f0*/  HADD2.F32 R121, -RZ, R82.H1_H1 ;  /* 0x30000052ff797230 */ /* 0x000fe40000004100 */
[----:B------:R-:W3:Y:S01]  /*2200*/  LDL R82, [R1+0xf4] ;  /* 0x0000f40001527983 */ /* 0x000ee20000100800 */
        /* <DEDUP_REMOVED lines=75> */
[--C-:B-----5:R-:W-:Y:S02]  /*26c0*/  HADD2.F32 R85, -RZ, R86.reuse.H0_H0 ;  /* 0x20000056ff557230 */ /* 0x120fe40000004100 */
        /* <DEDUP_REMOVED lines=74> */
[----:B------:R-:W0:Y:S01]  /*2b70*/  S2R R83, SR_TID.X ;  /* 0x0000000000537919 */ /* 0x000e220000002100 */
        /* <DEDUP_REMOVED lines=11> */
[----:B--2---:R-:W-:Y:S01]  /*2c30*/  STS.64 [R81], R74 ;  /* 0x0000004a51007388 */ /* 0x004fe20000000a00 */
[----:B------:R-:W-:Y:S01]  /*2c40*/  BAR.SYNC.DEFER_BLOCKING 0x0 ;  /* 0x0000000000007b1d */ /* 0x000fe20000010000 */
[----:B0-----:R-:W-:-:S13]  /*2c50*/  ISETP.GT.U32.AND P1, PT, R83, 0x3f, PT ;  /* 0x0000003f5300780c */ /* 0x001fda0003f24070 */
[----:B---3--:R-:W0:Y:S04]  /*2c60*/  @!P1 LDS.64 R74, [R79] ;  /* 0x000000004f4a9984 */ /* 0x008e280000000a00 */
[----:B------:R-:W1:Y:S04]  /*2c70*/  @!P1 LDS.64 R76, [R77] ;  /* 0x000000004d4c9984 */ /* 0x000e680000000a00 */
[----:B------:R-:W2:Y:S04]  /*2c80*/  @!P1 LDS.64 R78, [R78] ;  /* 0x000000004e4e9984 */ /* 0x000ea80000000a00 */
[----:B------:R-:W3:Y:S04]  /*2c90*/  @!P1 LDS.64 R80, [R80] ;  /* 0x0000000050509984 */ /* 0x000ee80000000a00 */
[----:B------:R-:W4:Y:S01]  /*2ca0*/  @!P1 LDS.64 R82, [R82] ;  /* 0x0000000052529984 */ /* 0x000f220000000a00 */
[----:B0-----:R-:W-:-:S04]  /*2cb0*/  @!P1 FADD.FTZ R75, RZ, R75 ;  /* 0x0000004bff4b9221 */ /* 0x001fc80000010000 */
[----:B-1----:R-:W-:-:S04]  /*2cc0*/  @!P1 FADD.FTZ R77, R75, R77 ;  /* 0x0000004d4b4d9221 */ /* 0x002fc80000010000 */
[----:B--2---:R-:W-:Y:S02]  /*2cd0*/  @!P1 FADD.FTZ R79, R77, R79 ;  /* 0x0000004f4d4f9221 */ /* 0x004fe40000010000 */
[----:B------:R-:W0:Y:S01]  /*2ce0*/  S2R R77, SR_TID.X ;  /* 0x00000000004d7919 */ /* 0x000e220000002100 */
[----:B------:R-:W-:-:S04]  /*2cf0*/  @!P1 FADD.FTZ R74, RZ, R74 ;  /* 0x0000004aff4a9221 */ /* 0x000fc80000010000 */
[----:B------:R-:W-:-:S04]  /*2d00*/  @!P1 FADD.FTZ R74, R74, R76 ;  /* 0x0000004c4a4a9221 */ /* 0x000fc80000010000 */
[----:B------:R-:W-:Y:S01]  /*2d10*/  @!P1 FADD.FTZ R78, R74, R78 ;  /* 0x0000004e4a4e9221 */ /* 0x000fe20000010000 */
[----:B------:R-:W-:Y:S01]  /*2d20*/  CS2R R74, SRZ ;  /* 0x00000000004a7805 */ /* 0x000fe2000001ff00 */
[----:B---3--:R-:W-:-:S04]  /*2d30*/  @!P1 FADD.FTZ R81, R79, R81 ;  /* 0x000000514f519221 */ /* 0x008fc80000010000 */
[----:B----4-:R-:W-:Y:S01]  /*2d40*/  @!P1 FADD.FTZ R75, R81, R83 ;  /* 0x00000053514b9221 */ /* 0x010fe20000010000 */
[----:B0-----:R-:W-:-:S04]  /*2d50*/  LOP3.LUT P2, RZ, R77, 0xffffffc3, RZ, 0xc0, !PT ;  /* 0xffffffc34dff7812 */ /* 0x001fc8000784c0ff */
[----:B------:R-:W0:Y:S02]  /*2d60*/  SHFL.BFLY PT, R77, R75, 0x2, 0x1f ;  /* 0x0c401f004b4d7f89 */ /* 0x000e2400000e0000 */
[----:B0-----:R-:W-:Y:S02]  /*2d70*/  FADD.FTZ R75, R77, R75 ;  /* 0x0000004b4d4b7221 */ /* 0x001fe40000010000 */
[----:B------:R-:W2:Y:S01]  /*2d80*/  LDL R77, [R1+0x10c] ;  /* 0x00010c00014d7983 */ /* 0x000ea20000100800 */
[----:B------:R-:W-:-:S04]  /*2d90*/  @!P1 FADD.FTZ R80, R78, R80 ;  /* 0x000000504e509221 */ /* 0x000fc80000010000 */
[----:B------:R-:W-:Y:S01]  /*2da0*/  @!P1 FADD.FTZ R74, R80, R82 ;  /* 0x00000052504a9221 */ /* 0x000fe20000010000 */
[----:B------:R-:W0:Y:S01]  /*2db0*/  S2R R81, SR_CTAID.Y ;  /* 0x0000000000517919 */ /* 0x000e220000002600 */
[----:B------:R-:W0:Y:S03]  /*2dc0*/  @!P2 LDC R79, c[0x0][0x10] ;  /* 0x00000400ff4fab82 */ /* 0x000e260000000800 */
[----:B------:R-:W1:Y:S05]  /*2dd0*/  SHFL.BFLY PT, R76, R74, 0x2, 0x1f ;  /* 0x0c401f004a4c7f89 */ /* 0x000e6a00000e0000 */
[----:B------:R-:W3:Y:S01]  /*2de0*/  @!P2 LDC.64 R82, c[0x0][0x248] ;  /* 0x00009200ff52ab82 */ /* 0x000ee20000000a00 */
[----:B-1----:R-:W-:-:S02]  /*2df0*/  FADD.FTZ R74, R76, R74 ;  /* 0x0000004a4c4a7221 */ /* 0x002fc40000010000 */
[----:B------:R-:W1:Y:S03]  /*2e00*/  S2R R76, SR_TID.X ;  /* 0x00000000004c7919 */ /* 0x000e660000002100 */
[----:B------:R-:W4:Y:S04]  /*2e10*/  SHFL.BFLY PT, R78, R74, 0x1, 0x1f ;  /* 0x0c201f004a4e7f89 */ /* 0x000f2800000e0000 */
[----:B------:R-:W5:Y:S01]  /*2e20*/  SHFL.BFLY PT, R80, R75, 0x1, 0x1f ;  /* 0x0c201f004b507f89 */ /* 0x000f6200000e0000 */
[----:B-1----:R-:W-:Y:S01]  /*2e30*/  ISETP.GT.U32.AND P1, PT, R76, 0x7f, PT ;  /* 0x0000007f4c00780c */ /* 0x002fe20003f24070 */
[----:B0-----:R-:W-:Y:S02]  /*2e40*/  @!P2 IMAD R76, R79, UR4, R81 ;  /* 0x000000044f4cac24 */ /* 0x001fe4000f8e0251 */
[----:B----4-:R-:W-:Y:S01]  /*2e50*/  FADD.FTZ R74, R74, R78 ;  /* 0x0000004e4a4a7221 */ /* 0x010fe20000010000 */
[----:B-----5:R-:W-:-:S09]  /*2e60*/  FADD.FTZ R75, R75, R80 ;  /* 0x000000504b4b7221 */ /* 0x020fd20000010000 */
[----:B------:R-:W0:Y:S02]  /*2e70*/  @!P1 LDC R79, c[0x0][0x10] ;  /* 0x00000400ff4f9b82 */ /* 0x000e240000000800 */
[----:B0-----:R-:W-:Y:S01]  /*2e80*/  @!P1 IMAD R80, R79, UR4, R81 ;  /* 0x000000044f509c24 */ /* 0x001fe2000f8e0251 */
[----:B--2---:R-:W-:-:S04]  /*2e90*/  @!P2 LEA R76, R76, R77, 0x7 ;  /* 0x0000004d4c4ca211 */ /* 0x004fc800078e38ff */
[----:B------:R-:W-:-:S05]  /*2ea0*/  @!P2 SHF.L.U32 R76, R76, 0x1, RZ ;  /* 0x000000014c4ca819 */ /* 0x000fca00000006ff */
[----:B---3--:R-:W-:Y:S02]  /*2eb0*/  @!P2 IMAD.WIDE.U32 R76, R76, 0x4, R82 ;  /* 0x000000044c4ca825 */ /* 0x008fe400078e0052 */
[----:B------:R-:W0:Y:S03]  /*2ec0*/  S2R R83, SR_TID.X ;  /* 0x0000000000537919 */ /* 0x000e260000002100 */
[----:B------:R1:W-:Y:S02]  /*2ed0*/  @!P2 STG.E.64 desc[UR12][R76.64], R74 ;  /* 0x0000004a4c00a986 */ /* 0x0003e4000c101b0c */
[----:B-1----:R-:W-:Y:S02]  /*2ee0*/  SHF.L.U32 R76, R66, 0x1, RZ ;  /* 0x00000001424c7819 */ /* 0x002fe400000006ff */
[----:B------:R-:W-:Y:S01]  /*2ef0*/  SHF.R.U32.HI R66, RZ, 0x1f, R66 ;  /* 0x0000001fff427819 */ /* 0x000fe20000011642 */
[----:B------:R-:W-:Y:S01]  /*2f00*/  BAR.SYNC.DEFER_BLOCKING 0x0 ;  /* 0x0000000000007b1d */ /* 0x000fe20000010000 */
[----:B------:R-:W-:-:S02]  /*2f10*/  IADD3 R74, P3, R76, UR14, RZ ;  /* 0x0000000e4c4a7c10 */ /* 0x000fc4000ff7e0ff */
[----:B------:R-:W-:Y:S02]  /*2f20*/  IADD3 R76, P4, R76, UR16, RZ ;  /* 0x000000104c4c7c10 */ /* 0x000fe4000ff9e0ff */
[----:B0-----:R-:W-:Y:S02]  /*2f30*/  ISETP.NE.AND P2, PT, R83, RZ, PT ;  /* 0x000000ff5300720c */ /* 0x001fe40003f45270 */
[C---:B------:R-:W-:Y:S02]  /*2f40*/  IADD3.X R75, R66.reuse, UR15, RZ, P3, !PT ;  /* 0x0000000f424b7c10 */ /* 0x040fe40009ffe4ff */
[----:B------:R-:W-:-:S09]  /*2f50*/  IADD3.X R77, R66, UR17, RZ, P4, !PT ;  /* 0x00000011424d7c10 */ /* 0x000fd2000a7fe4ff */
[----:B------:R-:W-:Y:S05]  /*2f60*/  @P2 BRA `(.L_x_3824) ;  /* 0x0000000000702947 */ /* 0x000fea0003800000 */
[----:B------:R-:W0:Y:S01]  /*2f70*/  S2R R66, SR_LANEID ;  /* 0x0000000000427919 */ /* 0x000e220000000000 */
[----:B------:R-:W-:Y:S01]  /*2f80*/  VOTEU.ANY UR11, UPT, PT ;  /* 0x00000000000b7886 */ /* 0x000fe200038e0100 */
[----:B------:R-:W-:Y:S01]  /*2f90*/  UISETP.NE.AND UP0, UPT, UR18, URZ, UPT ;  /* 0x0000003f1200728c */ /* 0x000fe2000bf05270 */
[----:B------:R-:W0:Y:S01]  /*2fa0*/  FLO.U32 R81, UR11 ;  /* 0x0000000b00517d00 */ /* 0x000e2200080e0000 */
[----:B------:R-:W-:Y:S01]  /*2fb0*/  UMOV UR9, 0x7ffffff9 ;  /* 0x7ffffff900097882 */ /* 0x000fe20000000000 */
[----:B------:R-:W-:Y:S01]  /*2fc0*/  MOV R78, UR6 ;  /* 0x00000006004e7c02 */ /* 0x000fe20008000f00 */
[----:B------:R-:W-:Y:S01]  /*2fd0*/  USEL UR9, UR9, 0x1, !UP0 ;  /* 0x0000000109097887 */ /* 0x000fe2000c000000 */
[----:B------:R-:W-:Y:S02]  /*2fe0*/  MOV R79, UR7 ;  /* 0x00000007004f7c02 */ /* 0x000fe40008000f00 */
[----:B0-----:R-:W-:Y:S02]  /*2ff0*/  ISETP.EQ.U32.AND P2, PT, R81, R66, PT ;  /* 0x000000425100720c */ /* 0x001fe40003f42070 */
[----:B------:R-:W0:Y:S02]  /*3000*/  POPC R66, UR11 ;  /* 0x0000000b00427d09 */ /* 0x000e240008000000 */
[----:B0-----:R-:W-:-:S09]  /*3010*/  IMAD R66, R66, UR9, RZ ;  /* 0x0000000942427c24 */ /* 0x001fd2000f8e02ff */
[----:B------:R-:W-:Y:S06]  /*3020*/  @P2 MEMBAR.ALL.GPU ;  /* 0x0000000000002992 */ /* 0x000fec000000a000 */
[----:B------:R-:W-:-:S00]  /*3030*/  @P2 ERRBAR ;  /* 0x00000000000029ab */ /* 0x000fc00000000000 */
[----:B------:R-:W-:Y:S06]  /*3040*/  @P2 CGAERRBAR ;  /* 0x00000000000025ab */ /* 0x000fec0000000000 */
[----:B------:R0:W2:Y:S02]  /*3050*/  @P2 ATOM.E.ADD.STRONG.GPU PT, R78, desc[UR12][R78.64], R66 ;  /* 0x000000424e4e298a */ /* 0x0000a400081ee1cc */
[----:B0-----:R-:W0:Y:S02]  /*3060*/  S2R R66, SR_LTMASK ;  /* 0x0000000000427919 */ /* 0x001e240000003900 */
[----:B0-----:R-:W-:-:S06]  /*3070*/  LOP3.LUT R66, R66, UR11, RZ, 0xc0, !PT ;  /* 0x0000000b42427c12 */ /* 0x001fcc000f8ec0ff */
[----:B------:R-:W0:Y:S01]  /*3080*/  POPC R66, R66 ;  /* 0x0000004200427309 */ /* 0x000e220000000000 */
[----:B--2---:R-:W0:Y:S02]  /*3090*/  SHFL.IDX PT, R78, R78, R81, 0x1f ;  /* 0x00001f514e4e7589 */ /* 0x004e2400000e0000 */
[----:B0-----:R-:W-:-:S07]  /*30a0*/  IMAD R66, R66, UR9, R78 ;  /* 0x0000000942427c24 */ /* 0x001fce000f8e024e */
.L_x_3825:
[----:B------:R-:W-:Y:S02]  /*30b0*/  MOV R78, UR6 ;  /* 0x00000006004e7c02 */ /* 0x000fe40008000f00 */
[----:B------:R-:W-:-:S05]  /*30c0*/  MOV R79, UR7 ;  /* 0x00000007004f7c02 */ /* 0x000fca0008000f00 */
[----:B------:R-:W2:Y:S04]  /*30d0*/  LD.E.STRONG.GPU R78, desc[UR12][R78.64] ;  /* 0x0000000c4e4e7980 */ /* 0x000ea8000c10f900 */
[----:B--2---:R-:W-:Y:S01]  /*30e0*/  CCTL.IVALL ;  /* 0x00000000ff00798f */ /* 0x004fe20002000000 */
[----:B------:R-:W-:Y:S05]  /*30f0*/  YIELD ;  /* 0x0000000000007946 */ /* 0x000fea0003800000 */
[----:B------:R-:W-:-:S04]  /*3100*/  LOP3.LUT R78, R78, R66, RZ, 0x3c, !PT ;  /* 0x000000424e4e7212 */ /* 0x000fc800078e3cff */
[----:B------:R-:W-:-:S13]  /*3110*/  ISETP.GT.AND P2, PT, R78, -0x1, PT ;  /* 0xffffffff4e00780c */ /* 0x000fda0003f44270 */
[----:B------:R-:W-:Y:S05]  /*3120*/  @P2 BRA `(.L_x_3825) ;  /* 0xfffffffc00e02947 */ /* 0x000fea000383ffff */
.L_x_3824:
[----:B------:R-:W0:Y:S01]  /*3130*/  S2R R81, SR_TID.X ;  /* 0x0000000000517919 */ /* 0x000e220000002100 */
[----:B------:R-:W1:Y:S01]  /*3140*/  @!P1 LDC.64 R82, c[0x0][0x248] ;  /* 0x00009200ff529b82 */ /* 0x000e620000000a00 */
[----:B------:R-:W-:Y:S05]  /*3150*/  WARPSYNC.ALL ;  /* 0x0000000000007948 */ /* 0x000fea0003800000 */
[----:B------:R-:W5:Y:S04]  /*3160*/  LDG.E.64.CONSTANT R74, desc[UR12][R74.64] ;  /* 0x0000000c4a4a7981 */ /* 0x000f68000c1e9b00 */
[----:B------:R-:W5:Y:S01]  /*3170*/  LDG.E.64.CONSTANT R76, desc[UR12][R76.64] ;  /* 0x0000000c4c4c7981 */ /* 0x000f62000c1e9b00 */
[----:B0-----:R-:W-:-:S02]  /*3180*/  @!P1 LOP3.LUT R66, R81, 0x7ffffff8, RZ, 0xc0, !PT ;  /* 0x7ffffff851429812 */ /* 0x001fc400078ec0ff */
[----:B------:R-:W-:Y:S02]  /*3190*/  @!P1 LOP3.LUT R78, R81, 0x7, RZ, 0xc0, !PT ;  /* 0x00000007514e9812 */ /* 0x000fe400078ec0ff */
[----:B------:R-:W-:-:S04]  /*31a0*/  @!P1 LEA R80, R80, R66, 0x7 ;  /* 0x0000004250509211 */ /* 0x000fc800078e38ff */
[----:B------:R-:W-:-:S04]  /*31b0*/  @!P1 IADD3 R78, R80, R78, RZ ;  /* 0x0000004e504e9210 */ /* 0x000fc80007ffe0ff */
[----:B------:R-:W-:-:S05]  /*31c0*/  @!P1 SHF.L.U32 R78, R78, 0x1, RZ ;  /* 0x000000014e4e9819 */ /* 0x000fca00000006ff */
[----:B-1----:R-:W-:Y:S01]  /*31d0*/  @!P1 IMAD.WIDE.U32 R78, R78, 0x4, R82 ;  /* 0x000000044e4e9825 */ /* 0x002fe200078e0052 */
[----:B------:R-:W-:Y:S06]  /*31e0*/  BAR.SYNC.DEFER_BLOCKING 0x0 ;  /* 0x0000000000007b1d */ /* 0x000fec0000010000 */
[----:B------:R-:W2:Y:S01]  /*31f0*/  @!P1 LDG.E.64 R78, desc[UR12][R78.64] ;  /* 0x0000000c4e4e9981 */ /* 0x000ea2000c1e1b00 */
[----:B------:R-:W-:Y:S01]  /*3200*/  MOV R66, RZ ;  /* 0x000000ff00427202 */ /* 0x000fe20000000f00 */
[----:B------:R-:W-:Y:S01]  /*3210*/  BSSY B0, `(.L_x_3826) ;  /* 0x0000026000007945 */ /* 0x000fe20003800000 */
[----:B--2---:R-:W-:Y:S01]  /*3220*/  @!P1 FADD.FTZ R66, RZ, R78 ;  /* 0x0000004eff429221 */ /* 0x004fe20000010000 */
[----:B------:R-:W-:Y:S01]  /*3230*/  MOV R78, RZ ;  /* 0x000000ff004e7202 */ /* 0x000fe20000000f00 */
[----:B------:R-:W-:-:S03]  /*3240*/  @!P1 FADD.FTZ R78, RZ, R79 ;  /* 0x0000004fff4e9221 */ /* 0x000fc60000010000 */
        /* <DEDUP_REMOVED lines=11> */
[----:B0-----:R-:W-:-:S12]  /*3300*/  FADD.FTZ R78, R66, R78 ;  /* 0x0000004e424e7221 */ /* 0x001fd80000010000 */
[----:B------:R-:W-:Y:S01]  /*3310*/  @!P1 FMUL.FTZ R78, R78, 4.8828125727595761418e-05 ;  /* 0x384ccccd4e4e9820 */ /* 0x000fe20000410000 */
[----:B-1----:R-:W-:-:S03]  /*3320*/  FADD.FTZ R79, R79, R80 ;  /* 0x000000504f4f7221 */ /* 0x002fc60000010000 */
[----:B------:R-:W-:-:S04]  /*3330*/  @!P1 FMUL.FTZ R66, R78, R78 ;  /* 0x0000004e4e429220 */ /* 0x000fc80000410000 */
[----:B------:R-:W-:Y:S01]  /*3340*/  @!P1 FFMA.FTZ R79, R79, 4.8828125727595761418e-05, -R66 ;  /* 0x384ccccd4f4f9823 */ /* 0x000fe20000010842 */
[----:B------:R-:W-:-:S04]  /*3350*/  @!P1 LOP3.LUT R66, R81, 0xfffffff8, RZ, 0xc0, !PT ;  /* 0xfffffff851429812 */ /* 0x000fc800078ec0ff */
[----:B------:R-:W-:-:S05]  /*3360*/  @!P1 FMNMX.FTZ R79, RZ, R79, !PT ;  /* 0x0000004fff4f9209 */ /* 0x000fca0007810000 */
[----:B------:R0:W-:Y:S01]  /*3370*/  @!P1 STS.64 [R66+UR8], R78 ;  /* 0x0000004e42009988 */ /* 0x0001e20008000a08 */
[----:B------:R-:W-:Y:S06]  /*3380*/  BAR.SYNC.DEFER_BLOCKING 0x0 ;  /* 0x0000000000007b1d */ /* 0x000fec0000010000 */
[----:B------:R-:W-:Y:S05]  /*3390*/  @P0 BRA `(.L_x_3827) ;  /* 0x0000000000340947 */ /* 0x000fea0003800000 */
[----:B------:R-:W1:Y:S01]  /*33a0*/  S2R R83, SR_TID.X ;  /* 0x0000000000537919 */ /* 0x000e620000002100 */
[----:B------:R-:W-:Y:S01]  /*33b0*/  LEA R80, R81, UR8, 0x3 ;  /* 0x0000000851507c11 */ /* 0x000fe2000f8e18ff */
[----:B------:R-:W-:Y:S01]  /*33c0*/  ULDC.64 UR14, c[0x0][0x240] ;  /* 0x00009000000e7ab9 */ /* 0x000fe20000000a00 */
[----:B0-----:R-:W-:Y:S02]  /*33d0*/  MOV R66, UR10 ;  /* 0x0000000a00427c02 */ /* 0x001fe40008000f00 */
[----:B------:R-:W-:Y:S02]  /*33e0*/  MOV R79, UR10 ;  /* 0x0000000a004f7c02 */ /* 0x000fe40008000f00 */
[----:B------:R-:W-:Y:S02]  /*33f0*/  LEA R66, P1, R66, R81, 0x4 ;  /* 0x0000005142427211 */ /* 0x000fe400078220ff */
[----:B------:R-:W0:Y:S01]  /*3400*/  LDS.64 R80, [R80] ;  /* 0x0000000050507984 */ /* 0x000e220000000a00 */
[----:B------:R-:W-:-:S02]  /*3410*/  MOV R78, UR5 ;  /* 0x00000005004e7c02 */ /* 0x000fc40008000f00 */
[----:B-1----:R-:W-:-:S04]  /*3420*/  SHF.R.S32.HI R83, RZ, 0x1f, R83 ;  /* 0x0000001fff537819 */ /* 0x002fc80000011453 */
[----:B------:R-:W-:Y:S02]  /*3430*/  LEA.HI.X R79, R79, R83, R78, 0x4, P1 ;  /* 0x000000534f4f7211 */ /* 0x000fe400008f244e */
[----:B------:R-:W-:-:S04]  /*3440*/  LEA R78, P1, R66, UR14, 0x3 ;  /* 0x0000000e424e7c11 */ /* 0x000fc8000f8218ff */
[----:B------:R-:W-:-:S05]  /*3450*/  LEA.HI.X R79, R66, UR15, R79, 0x3, P1 ;  /* 0x0000000f424f7c11 */ /* 0x000fca00088f1c4f */
[----:B0-----:R1:W-:Y:S04]  /*3460*/  STG.E.64 desc[UR12][R78.64], R80 ;  /* 0x000000504e007986 */ /* 0x0013e8000c101b0c */
.L_x_3827:
[----:B------:R-:W-:Y:S05]  /*3470*/  BSYNC B0 ;  /* 0x0000000000007941 */ /* 0x000fea0003800000 */
.L_x_3826:
[----:B-1----:R-:W2:Y:S01]  /*3480*/  LDL.LU R80, [R1+0x18] ;  /* 0x0000180001507983 */ /* 0x002ea20000300800 */
[----:B------:R-:W-:Y:S01]  /*3490*/  ULDC.64 UR14, c[0x0][0x210] ;  /* 0x00008400000e7ab9 */ /* 0x000fe20000000a00 */
[----:B------:R-:W-:Y:S02]  /*34a0*/  ULDC UR9, c[0x0][0x230] ;  /* 0x00008c0000097ab9 */ /* 0x000fe40000000800 */
[----:B0-----:R-:W3:Y:S01]  /*34b0*/  LDL R66, [R1+0x108] ;  /* 0x0001080001427983 */ /* 0x001ee20000100800 */
[----:B------:R-:W-:-:S03]  /*34c0*/  LEA R78, P1, R65, UR14, 0x1 ;  /* 0x0000000e414e7c11 */ /* 0x000fc6000f8208ff */
[----:B------:R-:W4:Y:S04]  /*34d0*/  LDL.LU R83, [R1+0x8] ;  /* 0x0000080001537983 */ /* 0x000f280000300800 */
[----:B------:R-:W-:Y:S04]  /*34e0*/  STL [R1+0x12c], R30 ;  /* 0x00012c1e01007387 */ /* 0x000fe80000100800 */
[----:B------:R-:W-:Y:S04]  /*34f0*/  STL [R1+0x128], R29 ;  /* 0x0001281d01007387 */ /* 0x000fe80000100800 */
[----:B------:R-:W-:Y:S04]  /*3500*/  STL [R1+0x124], R24 ;  /* 0x0001241801007387 */ /* 0x000fe80000100800 */
[----:B------:R0:W-:Y:S04]  /*3510*/  STL [R1+0x120], R22 ;  /* 0x0001201601007387 */ /* 0x0001e80000100800 */
[----:B0-----:R-:W4:Y:S01]  /*3520*/  LDL.LU R22, [R1+0x4] ;  /* 0x0000040001167983 */ /* 0x001f220000300800 */
[----:B--2---:R-:W-:-:S03]  /*3530*/  LEA.HI.X R79, R65, UR15, R80, 0x1, P1 ;  /* 0x0000000f414f7c11 */ /* 0x004fc600088f0c50 */
[----:B---3--:R-:W0:Y:S02]  /*3540*/  LDS.64 R80, [R66+UR8] ;  /* 0x0000000842507984 */ /* 0x008e240008000a00 */
[----:B0-----:R-:W-:-:S06]  /*3550*/  FADD.FTZ R65, R81, UR9 ;  /* 0x0000000951417e21 */ /* 0x001fcc0008010000 */
[----:B------:R-:W0:Y:S01]  /*3560*/  MUFU.RSQ R65, R65 ;  /* 0x0000004100417308 */ /* 0x000e220000001400 */
[----:B------:R-:W-:Y:S01]  /*3570*/  FADD.FTZ R0, R0, -R80 ;  /* 0x8000005000007221 */ /* 0x000fe20000010000 */
[----:B-----5:R-:W-:-:S03]  /*3580*/  HADD2.F32 R81, -RZ, R76.H0_H0 ;  /* 0x2000004cff517230 */ /* 0x020fc60000004100 */
[----:B0-----:R-:W-:Y:S01]  /*3590*/  FMUL.FTZ R82, R0, R65 ;  /* 0x0000004100527220 */ /* 0x001fe20000410000 */
[----:B------:R-:W-:-:S05]  /*35a0*/  HADD2.F32 R0, -RZ, R74.H0_H0 ;  /* 0x2000004aff007230 */ /* 0x000fca0000004100 */
[----:B------:R-:W-:-:S04]  /*35b0*/  FFMA.FTZ R82, R82, R0, R81 ;  /* 0x0000000052527223 */ /* 0x000fc80000010051 */
[----:B------:R-:W-:-:S06]  /*35c0*/  FMUL.FTZ R66, R82, -1.4426950216293334961 ;  /* 0xbfb8aa3b52427820 */ /* 0x000fcc0000410000 */
[----:B------:R-:W0:Y:S02]  /*35d0*/  MUFU.EX2 R66, R66 ;  /* 0x0000004200427308 */ /* 0x000e240000000800 */
[----:B0-----:R-:W-:-:S06]  /*35e0*/  FADD.FTZ R66, R66, 1 ;  /* 0x3f80000042427421 */ /* 0x001fcc0000010000 */
[----:B------:R-:W0:Y:S02]  /*35f0*/  MUFU.RCP R24, R66 ;  /* 0x0000004200187308 */ /* 0x000e240000001000 */
[----:B0-----:R-:W-:Y:S02]  /*3600*/  FMUL.FTZ R82, R82, R24 ;  /* 0x0000001852527220 */ /* 0x001fe40000410000 */
[----:B------:R-:W2:Y:S01]  /*3610*/  LDL.LU R24, [R1] ;  /* 0x0000000001187983 */ /* 0x000ea20000300800 */
[----:B----4-:R-:W-:Y:S01]  /*3620*/  FADD.FTZ R66, R83, -R80 ;  /* 0x8000005053427221 */ /* 0x010fe20000010000 */
[----:B------:R-:W-:Y:S02]  /*3630*/  HADD2.F32 R74, -RZ, R74.H1_H1 ;  /* 0x3000004aff4a7230 */ /* 0x000fe40000004100 */
[----:B------:R-:W-:Y:S02]  /*3640*/  HADD2.F32 R83, -RZ, R76.H1_H1 ;  /* 0x3000004cff537230 */ /* 0x000fe40000004100 */
[----:B------:R-:W-:-:S04]  /*3650*/  FMUL.FTZ R66, R65, R66 ;  /* 0x0000004241427220 */ /* 0x000fc80000410000 */
[----:B------:R-:W-:-:S04]  /*3660*/  FFMA.FTZ R66, R66, R74, R83 ;  /* 0x0000004a42427223 */ /* 0x000fc80000010053 */
[----:B------:R-:W-:-:S06]  /*3670*/  FMUL.FTZ R76, R66, -1.4426950216293334961 ;  /* 0xbfb8aa3b424c7820 */ /* 0x000fcc0000410000 */
[----:B------:R-:W0:Y:S02]  /*3680*/  MUFU.EX2 R76, R76 ;  /* 0x0000004c004c7308 */ /* 0x000e240000000800 */
[----:B0-----:R-:W-:-:S06]  /*3690*/  FADD.FTZ R76, R76, 1 ;  /* 0x3f8000004c4c7421 */ /* 0x001fcc0000010000 */
[----:B------:R-:W0:Y:S02]  /*36a0*/  MUFU.RCP R76, R76 ;  /* 0x0000004c004c7308 */ /* 0x000e240000001000 */
[----:B0-----:R-:W-:-:S05]  /*36b0*/  FMUL.FTZ R66, R66, R76 ;  /* 0x0000004c42427220 */ /* 0x001fca0000410000 */
[----:B------:R-:W-:-:S04]  /*36c0*/  F2FP.F16.F32.PACK_AB R66, R66, R82 ;  /* 0x000000524242723e */ /* 0x000fc800000000ff */
[----:B------:R-:W-:Y:S01]  /*36d0*/  PRMT R76, R66, 0x7632, R76 ;  /* 0x00007632424c7816 */ /* 0x000fe2000000004c */
[----:B------:R0:W-:Y:S04]  /*36e0*/  STG.E.U16 desc[UR12][R78.64], R66 ;  /* 0x000000424e007986 */ /* 0x0001e8000c10150c */
[----:B------:R1:W-:Y:S01]  /*36f0*/  STG.E.U16 desc[UR12][R78.64+0x2], R76 ;  /* 0x0000024c4e007986 */ /* 0x0003e2000c10150c */
[----:B0-----:R-:W-:-:S04]  /*3700*/  FADD.FTZ R66, R22, -R80 ;  /* 0x8000005016427221 */ /* 0x001fc80000010000 */
[----:B------:R-:W-:Y:S01]  /*3710*/  FMUL.FTZ R82, R65, R66 ;  /* 0x0000004241527220 */ /* 0x000fe20000410000 */
[----:B-1----:R-:W-:Y:S02]  /*3720*/  HADD2.F32 R76, -RZ, R75.H0_H0 ;  /* 0x2000004bff4c7230 */ /* 0x002fe40000004100 */
[----:B------:R-:W-:-:S05]  /*3730*/  HADD2.F32 R66, -RZ, R77.H0_H0 ;  /* 0x2000004dff427230 */ /* 0x000fca0000004100 */
[----:B------:R-:W-:-:S04]  /*3740*/  FFMA.FTZ R22, R82, R76, R66 ;  /* 0x0000004c52167223 */ /* 0x000fc80000010042 */
[----:B------:R-:W-:-:S06]  /*3750*/  FMUL.FTZ R82, R22, -1.4426950216293334961 ;  /* 0xbfb8aa3b16527820 */ /* 0x000fcc0000410000 */
[----:B------:R-:W0:Y:S01]  /*3760*/  MUFU.EX2 R82, R82 ;  /* 0x0000005200527308 */ /* 0x000e220000000800 */
[----:B------:R-:W-:Y:S02]  /*3770*/  HADD2.F32 R75, -RZ, R75.H1_H1 ;  /* 0x3000004bff4b7230 */ /* 0x000fe40000004100 */
[----:B0-----:R-:W-:-:S05]  /*3780*/  FADD.FTZ R82, R82, 1 ;  /* 0x3f80000052527421 */ /* 0x001fca0000010000 */
[----:B------:R0:W1:Y:S02]  /*3790*/  MUFU.RCP R29, R82 ;  /* 0x00000052001d7308 */ /* 0x0000640000001000 */
[----:B0-----:R-:W-:Y:S02]  /*37a0*/  HADD2.F32 R82, -RZ, R77.H1_H1 ;  /* 0x3000004dff527230 */ /* 0x001fe40000004100 */
[----:B--2---:R-:W-:Y:S02]  /*37b0*/  FADD.FTZ R30, R24, -R80 ;  /* 0x80000050181e7221 */ /* 0x004fe40000010000 */
[----:B------:R-:W2:Y:S02]  /*37c0*/  LDL.LU R24, [R1+0x14] ;  /* 0x0000140001187983 */ /* 0x000ea40000300800 */
[----:B------:R-:W-:Y:S01]  /*37d0*/  FMUL.FTZ R77, R65, R30 ;  /* 0x0000001e414d7220 */ /* 0x000fe20000410000 */
[----:B-1----:R-:W-:Y:S02]  /*37e0*/  FMUL.FTZ R30, R22, R29 ;  /* 0x0000001d161e7220 */ /* 0x002fe40000410000 */
[----:B------:R-:W3:Y:S01]  /*37f0*/  LDL.LU R22, [R1+0x10] ;  /* 0x0000100001167983 */ /* 0x000ee20000300800 */
[----:B------:R-:W-:-:S04]  /*3800*/  FFMA.FTZ R77, R77, R75, R82 ;  /* 0x0000004b4d4d7223 */ /* 0x000fc80000010052 */
[----:B------:R-:W-:-:S06]  /*3810*/  FMUL.FTZ R29, R77, -1.4426950216293334961 ;  /* 0xbfb8aa3b4d1d7820 */ /* 0x000fcc0000410000 */
[----:B------:R-:W0:Y:S02]  /*3820*/  MUFU.EX2 R29, R29 ;  /* 0x0000001d001d7308 */ /* 0x000e240000000800 */
[----:B0-----:R-:W-:-:S06]  /*3830*/  FADD.FTZ R29, R29, 1 ;  /* 0x3f8000001d1d7421 */ /* 0x001fcc0000010000 */
[----:B------:R-:W0:Y:S02]  /*3840*/  MUFU.RCP R29, R29 ;  /* 0x0000001d001d7308 */ /* 0x000e240000001000 */
[----:B0-----:R-:W-:Y:S02]  /*3850*/  FMUL.FTZ R77, R77, R29 ;  /* 0x0000001d4d4d7220 */ /* 0x001fe40000410000 */
[----:B------:R-:W4:Y:S03]  /*3860*/  LDL.LU R29, [R1+0xc] ;  /* 0x00000c00011d7983 */ /* 0x000f260000300800 */
[----:B------:R-:W-:-:S05]  /*3870*/  F2FP.F16.F32.PACK_AB R77, R77, R30 ;  /* 0x0000001e4d4d723e */ /* 0x000fca00000000ff */
[----:B------:R0:W-:Y:S02]  /*3880*/  STG.E.U16 desc[UR12][R78.64+0x4], R77 ;  /* 0x0000044d4e007986 */ /* 0x0001e4000c10150c */
[----:B0-----:R-:W-:-:S05]  /*3890*/  PRMT R77, R77, 0x7632, R77 ;  /* 0x000076324d4d7816 */ /* 0x001fca000000004d */
[----:B------:R2:W-:Y:S01]  /*38a0*/  STG.E.U16 desc[UR12][R78.64+0x6], R77 ;  /* 0x0000064d4e007986 */ /* 0x0005e2000c10150c */
[--C-:B------:R-:W-:Y:S01]  /*38b0*/  FADD.FTZ R165, R165, -R80.reuse ;  /* 0x80000050a5a57221 */ /* 0x100fe20000010000 */
[----:B------:R-:W-:-:S04]  /*38c0*/  FADD.FTZ R164, R164, -R80 ;  /* 0x80000050a4a47221 */ /* 0x000fc80000010000 */
[----:B------:R-:W-:-:S04]  /*38d0*/  FMUL.FTZ R164, R65, R164 ;  /* 0x000000a441a47220 */ /* 0x000fc80000410000 */
[----:B------:R-:W-:Y:S01]  /*38e0*/  FFMA.FTZ R164, R0, R164, R81 ;  /* 0x000000a400a47223 */ /* 0x000fe20000010051 */
[----:B------:R-:W-:-:S04]  /*38f0*/  FADD.FTZ R163, R163, -R80 ;  /* 0x80000050a3a37221 */ /* 0x000fc80000010000 */
[----:B------:R-:W-:-:S04]  /*3900*/  FMUL.FTZ R163, R65, R163 ;  /* 0x000000a341a37220 */ /* 0x000fc80000410000 */
[----:B------:R-:W-:Y:S01]  /*3910*/  FFMA.FTZ R163, R74, R163, R83 ;  /* 0x000000a34aa37223 */ /* 0x000fe20000010053 */
[----:B------:R-:W-:-:S04]  /*3920*/  FADD.FTZ R162, R162, -R80 ;  /* 0x80000050a2a27221 */ /* 0x000fc80000010000 */
[----:B------:R-:W-:-:S04]  /*3930*/  FMUL.FTZ R162, R65, R162 ;  /* 0x000000a241a27220 */ /* 0x000fc80000410000 */
[----:B------:R-:W-:Y:S01]  /*3940*/  FFMA.FTZ R162, R76, R162, R66 ;  /* 0x000000a24ca27223 */ /* 0x000fe20000010042 */
[--C-:B------:R-:W-:Y:S01]  /*3950*/  FADD.FTZ R160, R160, -R80.reuse ;  /* 0x80000050a0a07221 */ /* 0x100fe20000010000 */
[----:B--2---:R-:W-:-:S04]  /*3960*/  FADD.FTZ R77, R24, -R80 ;  /* 0x80000050184d7221 */ /* 0x004fc80000010000 */
[----:B------:R-:W-:-:S04]  /*3970*/  FMUL.FTZ R77, R65, R77 ;  /* 0x0000004d414d7220 */ /* 0x000fc80000410000 */
[----:B------:R-:W-:-:S04]  /*3980*/  FFMA.FTZ R77, R0, R77, R81 ;  /* 0x0000004d004d7223 */ /* 0x000fc80000010051 */
[----:B------:R-:W-:-:S06]  /*3990*/  FMUL.FTZ R79, R77, -1.4426950216293334961 ;  /* 0xbfb8aa3b4d4f7820 */ /* 0x000fcc0000410000 */
[----:B------:R-:W0:Y:S01]  /*39a0*/  MUFU.EX2 R79, R79 ;  /* 0x0000004f004f7308 */ /* 0x000e220000000800 */
[----:B---3--:R-:W-:-:S04]  /*39b0*/  FADD.FTZ R78, R22, -R80 ;  /* 0x80000050164e7221 */ /* 0x008fc80000010000 */
[----:B------:R-:W-:-:S04]  /*39c0*/  FMUL.FTZ R78, R65, R78 ;  /* 0x0000004e414e7220 */ /* 0x000fc80000410000 */
[----:B------:R-:W-:-:S04]  /*39d0*/  FFMA.FTZ R78, R74, R78, R83 ;  /* 0x0000004e4a4e7223 */ /* 0x000fc80000010053 */
[----:B------:R-:W-:Y:S01]  /*39e0*/  FMUL.FTZ R22, R78, -1.4426950216293334961 ;  /* 0xbfb8aa3b4e167820 */ /* 0x000fe20000410000 */
[----:B0-----:R-:W-:-:S04]  /*39f0*/  FADD.FTZ R79, R79, 1 ;  /* 0x3f8000004f4f7421 */ /* 0x001fc80000010000 */
[----:B------:R4:W0:Y:S08]  /*3a00*/  MUFU.RCP R24, R79 ;  /* 0x0000004f00187308 */ /* 0x0008300000001000 */
[----:B------:R-:W1:Y:S01]  /*3a10*/  MUFU.EX2 R22, R22 ;  /* 0x0000001600167308 */ /* 0x000e620000000800 */
[----:B----4-:R-:W-:-:S04]  /*3a20*/  FADD.FTZ R79, R29, -R80 ;  /* 0x800000501d4f7221 */ /* 0x010fc80000010000 */
[----:B------:R-:W-:Y:S01]  /*3a30*/  FMUL.FTZ R79, R65, R79 ;  /* 0x0000004f414f7220 */ /* 0x000fe20000410000 */
[----:B0-----:R-:W-:-:S03]  /*3a40*/  FMUL.FTZ R29, R77, R24 ;  /* 0x000000184d1d7220 */ /* 0x001fc60000410000 */
[----:B------:R-:W-:-:S04]  /*3a50*/  FFMA.FTZ R79, R76, R79, R66 ;  /* 0x0000004f4c4f7223 */ /* 0x000fc80000010042 */
[----:B------:R-:W-:-:S04]  /*3a60*/  FMUL.FTZ R77, R79, -1.4426950216293334961 ;  /* 0xbfb8aa3b4f4d7820 */ /* 0x000fc80000410000 */
[----:B------:R1:W-:Y:S02]  /*3a70*/  MUFU.EX2 R24, R77 ;  /* 0x0000004d00187308 */ /* 0x0003e40000000800 */
[----:B-1----:R-:W-:-:S06]  /*3a80*/  FADD.FTZ R77, R22, 1 ;  /* 0x3f800000164d7421 */ /* 0x002fcc0000010000 */
[----:B------:R0:W1:Y:S02]  /*3a90*/  MUFU.RCP R22, R77 ;  /* 0x0000004d00167308 */ /* 0x0000640000001000 */
[----:B0-----:R-:W-:-:S04]  /*3aa0*/  FMUL.FTZ R77, R65, R165 ;  /* 0x000000a5414d7220 */ /* 0x001fc80000410000 */
[----:B------:R-:W-:Y:S01]  /*3ab0*/  FFMA.FTZ R77, R75, R77, R82 ;  /* 0x0000004d4b4d7223 */ /* 0x000fe20000010052 */
[----:B-1----:R-:W-:-:S03]  /*3ac0*/  FMUL.FTZ R30, R78, R22 ;  /* 0x000000164e1e7220 */ /* 0x002fc60000410000 */
[----:B------:R-:W-:Y:S01]  /*3ad0*/  FMUL.FTZ R78, R77, -1.4426950216293334961 ;  /* 0xbfb8aa3b4d4e7820 */ /* 0x000fe20000410000 */
[----:B------:R-:W-:-:S05]  /*3ae0*/  FADD.FTZ R165, R24, 1 ;  /* 0x3f80000018a57421 */ /* 0x000fca0000010000 */
[----:B------:R-:W0:Y:S08]  /*3af0*/  MUFU.EX2 R78, R78 ;  /* 0x0000004e004e7308 */ /* 0x000e300000000800 */
[----:B------:R-:W1:Y:S01]  /*3b00*/  MUFU.RCP R165, R165 ;  /* 0x000000a500a57308 */ /* 0x000e620000001000 */
[----:B0-----:R-:W-:-:S07]  /*3b10*/  FADD.FTZ R78, R78, 1 ;  /* 0x3f8000004e4e7421 */ /* 0x001fce0000010000 */
[----:B------:R-:W0:Y:S01]  /*3b20*/  MUFU.RCP R78, R78 ;  /* 0x0000004e004e7308 */ /* 0x000e220000001000 */
[----:B-1----:R-:W-:Y:S01]  /*3b30*/  FMUL.FTZ R22, R79, R165 ;  /* 0x000000a54f167220 */ /* 0x002fe20000410000 */
[----:B------:R-:W-:-:S06]  /*3b40*/  FMUL.FTZ R79, R164, -1.4426950216293334961 ;  /* 0xbfb8aa3ba44f7820 */ /* 0x000fcc0000410000 */
[----:B------:R-:W1:Y:S01]  /*3b50*/  MUFU.EX2 R79, R79 ;  /* 0x0000004f004f7308 */ /* 0x000e620000000800 */
[----:B0-----:R-:W-:Y:S01]  /*3b60*/  FMUL.FTZ R24, R77, R78 ;  /* 0x0000004e4d187220 */ /* 0x001fe20000410000 */
[----:B------:R-:W-:-:S06]  /*3b70*/  FMUL.FTZ R77, R163, -1.4426950216293334961 ;  /* 0xbfb8aa3ba34d7820 */ /* 0x000fcc0000410000 */
[----:B------:R-:W0:Y:S01]  /*3b80*/  MUFU.EX2 R77, R77 ;  /* 0x0000004d004d7308 */ /* 0x000e220000000800 */
[----:B-1----:R-:W-:-:S07]  /*3b90*/  FADD.FTZ R79, R79, 1 ;  /* 0x3f8000004f4f7421 */ /* 0x002fce0000010000 */
[----:B------:R-:W1:Y:S01]  /*3ba0*/  MUFU.RCP R79, R79 ;  /* 0x0000004f004f7308 */ /* 0x000e620000001000 */
[----:B------:R-:W-:Y:S01]  /*3bb0*/  FMUL.FTZ R78, R162, -1.4426950216293334961 ;  /* 0xbfb8aa3ba24e7820 */ /* 0x000fe20000410000 */
[----:B0-----:R-:W-:-:S06]  /*3bc0*/  FADD.FTZ R77, R77, 1 ;  /* 0x3f8000004d4d7421 */ /* 0x001fcc0000010000 */
[----:B------:R-:W0:Y:S01]  /*3bd0*/  MUFU.EX2 R78, R78 ;  /* 0x0000004e004e7308 */ /* 0x000e220000000800 */
[----:B-1----:R-:W-:-:S07]  /*3be0*/  FMUL.FTZ R79, R164, R79 ;  /* 0x0000004fa44f7220 */ /* 0x002fce0000410000 */
[----:B------:R-:W1:Y:S01]  /*3bf0*/  MUFU.RCP R77, R77 ;  /* 0x0000004d004d7308 */ /* 0x000e620000001000 */
[----:B------:R2:W-:Y:S02]  /*3c00*/  STL [R1+0xf0], R79 ;  /* 0x0000f04f01007387 */ /* 0x0005e40000100800 */
[----:B--2---:R-:W-:-:S04]  /*3c10*/  FADD.FTZ R79, R161, -R80 ;  /* 0x80000050a14f7221 */ /* 0x004fc80000010000 */
[----:B------:R-:W-:Y:S01]  /*3c20*/  FMUL.FTZ R79, R65, R79 ;  /* 0x0000004f414f7220 */ /* 0x000fe20000410000 */
[----:B0-----:R-:W-:-:S03]  /*3c30*/  FADD.FTZ R78, R78, 1 ;  /* 0x3f8000004e4e7421 */ /* 0x001fc60000010000 */
[----:B------:R-:W-:Y:S01]  /*3c40*/  FFMA.FTZ R79, R75, R79, R82 ;  /* 0x0000004f4b4f7223 */ /* 0x000fe20000010052 */
[----:B-1----:R-:W-:-:S03]  /*3c50*/  FMUL.FTZ R161, R163, R77 ;  /* 0x0000004da3a17220 */ /* 0x002fc60000410000 */
[----:B------:R-:W-:Y:S01]  /*3c60*/  FMUL.FTZ R77, R79, -1.4426950216293334961 ;  /* 0xbfb8aa3b4f4d7820 */ /* 0x000fe20000410000 */
[----:B------:R-:W0:Y:S08]  /*3c70*/  MUFU.RCP R78, R78 ;  /* 0x0000004e004e7308 */ /* 0x000e300000001000 */
[----:B------:R-:W1:Y:S01]  /*3c80*/  MUFU.EX2 R77, R77 ;  /* 0x0000004d004d7308 */ /* 0x000e620000000800 */
[----:B------:R-:W-:Y:S01]  /*3c90*/  FMUL.FTZ R160, R65, R160 ;  /* 0x000000a041a07220 */ /* 0x000fe20000410000 */
[----:B------:R0:W-:Y:S03]  /*3ca0*/  STL [R1+0xec], R161 ;  /* 0x0000eca101007387 */ /* 0x0001e60000100800 */
[----:B------:R-:W-:Y:S01]  /*3cb0*/  FFMA.FTZ R160, R0, R160, R81 ;  /* 0x000000a000a07223 */ /* 0x000fe20000010051 */
[----:B0-----:R-:W-:-:S03]  /*3cc0*/  FMUL.FTZ R161, R162, R78 ;  /* 0x0000004ea2a17220 */ /* 0x001fc60000410000 */
[----:B------:R-:W-:Y:S01]  /*3cd0*/  FMUL.FTZ R78, R160, -1.4426950216293334961 ;  /* 0xbfb8aa3ba04e7820 */ /* 0x000fe20000410000 */
[----:B-1----:R-:W-:-:S05]  /*3ce0*/  FADD.FTZ R77, R77, 1 ;  /* 0x3f8000004d4d7421 */ /* 0x002fca0000010000 */
[----:B------:R-:W0:Y:S01]  /*3cf0*/  MUFU.EX2 R78, R78 ;  /* 0x0000004e004e7308 */ /* 0x000e220000000800 */
[----:B------:R-:W-:-:S07]  /*3d00*/  FADD.FTZ R159, R159, -R80 ;  /* 0x800000509f9f7221 */ /* 0x000fce0000010000 */
[----:B------:R-:W1:Y:S01]  /*3d10*/  MUFU.RCP R77, R77 ;  /* 0x0000004d004d7308 */ /* 0x000e620000001000 */
[----:B------:R-:W-:-:S04]  /*3d20*/  FMUL.FTZ R159, R65, R159 ;  /* 0x0000009f419f7220 */ /* 0x000fc80000410000 */
[----:B------:R-:W-:Y:S01]  /*3d30*/  FFMA.FTZ R159, R74, R159, R83 ;  /* 0x0000009f4a9f7223 */ /* 0x000fe20000010053 */
[----:B0-----:R-:W-:Y:S01]  /*3d40*/  FADD.FTZ R78, R78, 1 ;  /* 0x3f8000004e4e7421 */ /* 0x001fe20000010000 */
[----:B-1----:R-:W-:Y:S02]  /*3d50*/  FMUL.FTZ R79, R79, R77 ;  /* 0x0000004d4f4f7220 */ /* 0x002fe40000410000 */
[----:B------:R-:W-:-:S03]  /*3d60*/  FMUL.FTZ R77, R159, -1.4426950216293334961 ;  /* 0xbfb8aa3b9f4d7820 */ /* 0x000fc60000410000 */
[----:B------:R-:W0:Y:S01]  /*3d70*/  MUFU.RCP R78, R78 ;  /* 0x0000004e004e7308 */ /* 0x000e220000001000 */
[----:B------:R-:W-:-:S07]  /*3d80*/  FADD.FTZ R158, R158, -R80 ;  /* 0x800000509e9e7221 */ /* 0x000fce0000010000 */
[----:B------:R-:W1:Y:S01]  /*3d90*/  MUFU.EX2 R77, R77 ;  /* 0x0000004d004d7308 */ /* 0x000e620000000800 */
[----:B------:R-:W-:Y:S01]  /*3da0*/  FMUL.FTZ R158, R65, R158 ;  /* 0x0000009e419e7220 */ /* 0x000fe20000410000 */
[----:B------:R-:W-:Y:S03]  /*3db0*/  STL [R1+0xe8], R161 ;  /* 0x0000e8a101007387 */ /* 0x000fe60000100800 */
[----:B------:R-:W-:Y:S01]  /*3dc0*/  FFMA.FTZ R158, R76, R158, R66 ;  /* 0x0000009e4c9e7223 */ /* 0x000fe20000010042 */
[----:B------:R0:W-:Y:S02]  /*3dd0*/  STL [R1+0xe4], R79 ;  /* 0x0000e44f01007387 */ /* 0x0001e40000100800 */
[----:B0-----:R-:W-:Y:S01]  /*3de0*/  FMUL.FTZ R79, R160, R78 ;  /* 0x0000004ea04f7220 */ /* 0x001fe20000410000 */
[----:B------:R-:W-:Y:S01]  /*3df0*/  FMUL.FTZ R78, R158, -1.4426950216293334961 ;  /* 0xbfb8aa3b9e4e7820 */ /* 0x000fe20000410000 */
[----:B-1----:R-:W-:-:S05]  /*3e00*/  FADD.FTZ R77, R77, 1 ;  /* 0x3f8000004d4d7421 */ /* 0x002fca0000010000 */
[----:B------:R-:W0:Y:S01]  /*3e10*/  MUFU.EX2 R78, R78 ;  /* 0x0000004e004e7308 */ /* 0x000e220000000800 */
[----:B------:R1:W-:Y:S07]  /*3e20*/  STL [R1+0xe0], R79 ;  /* 0x0000e04f01007387 */ /* 0x0003ee0000100800 */
[----:B------:R-:W2:Y:S01]  /*3e30*/  MUFU.RCP R77, R77 ;  /* 0x0000004d004d7308 */ /* 0x000ea20000001000 */
[----:B-1----:R-:W-:-:S04]  /*3e40*/  FADD.FTZ R79, R157, -R80 ;  /* 0x800000509d4f7221 */ /* 0x002fc80000010000 */
[----:B------:R-:W-:Y:S01]  /*3e50*/  FMUL.FTZ R79, R65, R79 ;  /* 0x0000004f414f7220 */ /* 0x000fe20000410000 */
[----:B0-----:R-:W-:-:S03]  /*3e60*/  FADD.FTZ R78, R78, 1 ;  /* 0x3f8000004e4e7421 */ /* 0x001fc60000010000 */
[----:B------:R-:W-:Y:S01]  /*3e70*/  FFMA.FTZ R79, R75, R79, R82 ;  /* 0x0000004f4b4f7223 */ /* 0x000fe20000010052 */
[----:B--2---:R-:W-:-:S03]  /*3e80*/  FMUL.FTZ R157, R159, R77 ;  /* 0x0000004d9f9d7220 */ /* 0x004fc60000410000 */
[----:B------:R-:W-:Y:S01]  /*3e90*/  FMUL.FTZ R77, R79, -1.4426950216293334961 ;  /* 0xbfb8aa3b4f4d7820 */ /* 0x000fe20000410000 */
[----:B------:R-:W0:Y:S01]  /*3ea0*/  MUFU.RCP R78, R78 ;  /* 0x0000004e004e7308 */ /* 0x000e220000001000 */
[----:B------:R-:W-:-:S07]  /*3eb0*/  FADD.FTZ R156, R156, -R80 ;  /* 0x800000509c9c7221 */ /* 0x000fce0000010000 */
        /* <DEDUP_REMOVED lines=102> */
[----:B------:R-:W-:Y:S01]  /*4520*/  FADD.FTZ R144, R144, -R80 ;  /* 0x8000005090907221 */ /* 0x000fe20000010000 */
[----:B0-----:R-:W-:Y:S02]  /*4530*/  FADD.FTZ R78, R78, 1 ;  /* 0x3f8000004e4e7421 */ /* 0x001fe40000010000 */
[----:B------:R-:W-:Y:S01]  /*4540*/  FFMA.FTZ R79, R75, R79, R82 ;  /* 0x0000004f4b4f7223 */ /* 0x000fe20000010052 */
[----:B------:R-:W-:Y:S01]  /*4550*/  FMUL.FTZ R144, R65, R144 ;  /* 0x0000009041907220 */ /* 0x000fe20000410000 */
[----:B--2---:R-:W-:Y:S02]  /*4560*/  FMUL.FTZ R145, R147, R77 ;  /* 0x0000004d93917220 */ /* 0x004fe40000410000 */
[----:B------:R-:W-:Y:S01]  /*4570*/  FMUL.FTZ R77, R79, -1.4426950216293334961 ;  /* 0xbfb8aa3b4f4d7820 */ /* 0x000fe20000410000 */
[----:B------:R-:W0:Y:S01]  /*4580*/  MUFU.RCP R78, R78 ;  /* 0x0000004e004e7308 */ /* 0x000e220000001000 */
[----:B------:R-:W-:Y:S01]  /*4590*/  FFMA.FTZ R144, R0, R144, R81 ;  /* 0x0000009000907223 */ /* 0x000fe20000010051 */
[----:B------:R1:W-:Y:S06]  /*45a0*/  STL [R1+0xac], R145 ;  /* 0x0000ac9101007387 */ /* 0x0003ec0000100800 */
[----:B------:R-:W2:Y:S01]  /*45b0*/  MUFU.EX2 R77, R77 ;  /* 0x0000004d004d7308 */ /* 0x000ea20000000800 */
[----:B-1----:R-:W-:-:S07]  /*45c0*/  FMUL.FTZ R145, R144, -1.4426950216293334961 ;  /* 0xbfb8aa3b90917820 */ /* 0x002fce0000410000 */
[----:B------:R-:W1:Y:S01]  /*45d0*/  MUFU.EX2 R145, R145 ;  /* 0x0000009100917308 */ /* 0x000e620000000800 */
[----:B0-----:R-:W-:Y:S01]  /*45e0*/  FMUL.FTZ R78, R146, R78 ;  /* 0x0000004e924e7220 */ /* 0x001fe20000410000 */
[----:B--2---:R-:W-:-:S04]  /*45f0*/  FADD.FTZ R77, R77, 1 ;  /* 0x3f8000004d4d7421 */ /* 0x004fc80000010000 */
[----:B------:R0:W-:Y:S02]  /*4600*/  STL [R1+0xa8], R78 ;  /* 0x0000a84e01007387 */ /* 0x0001e40000100800 */
[----:B0-----:R0:W2:Y:S02]  /*4610*/  MUFU.RCP R78, R77 ;  /* 0x0000004d004e7308 */ /* 0x0010a40000001000 */
[----:B0-----:R-:W-:Y:S01]  /*4620*/  FADD.FTZ R77, R143, -R80 ;  /* 0x800000508f4d7221 */ /* 0x001fe20000010000 */
[----:B-1----:R-:W-:-:S03]  /*4630*/  FADD.FTZ R143, R145, 1 ;  /* 0x3f800000918f7421 */ /* 0x002fc60000010000 */
[----:B------:R-:W-:-:S03]  /*4640*/  FMUL.FTZ R77, R65, R77 ;  /* 0x0000004d414d7220 */ /* 0x000fc60000410000 */
[----:B------:R-:W0:Y:S01]  /*4650*/  MUFU.RCP R143, R143 ;  /* 0x0000008f008f7308 */ /* 0x000e220000001000 */
[----:B------:R-:W-:Y:S01]  /*4660*/  FFMA.FTZ R77, R74, R77, R83 ;  /* 0x0000004d4a4d7223 */ /* 0x000fe20000010053 */
[----:B--2---:R-:W-:Y:S01]  /*4670*/  FMUL.FTZ R78, R79, R78 ;  /* 0x0000004e4f4e7220 */ /* 0x004fe20000410000 */
[----:B------:R-:W-:Y:S02]  /*4680*/  FADD.FTZ R142, R142, -R80 ;  /* 0x800000508e8e7221 */ /* 0x000fe40000010000 */
[----:B------:R-:W-:Y:S02]  /*4690*/  FMUL.FTZ R79, R77, -1.4426950216293334961 ;  /* 0xbfb8aa3b4d4f7820 */ /* 0x000fe40000410000 */
[----:B------:R1:W-:Y:S04]  /*46a0*/  STL [R1+0x28], R78 ;  /* 0x0000284e01007387 */ /* 0x0003e80000100800 */
[----:B------:R-:W2:Y:S01]  /*46b0*/  MUFU.EX2 R79, R79 ;  /* 0x0000004f004f7308 */ /* 0x000ea20000000800 */
[----:B-1----:R-:W-:Y:S01]  /*46c0*/  FMUL.FTZ R78, R65, R142 ;  /* 0x0000008e414e7220 */ /* 0x002fe20000410000 */
[----:B0-----:R-:W-:-:S03]  /*46d0*/  FMUL.FTZ R142, R144, R143 ;  /* 0x0000008f908e7220 */ /* 0x001fc60000410000 */
[----:B------:R-:W-:-:S04]  /*46e0*/  FFMA.FTZ R78, R76, R78, R66 ;  /* 0x0000004e4c4e7223 */ /* 0x000fc80000010042 */
[----:B------:R-:W-:-:S06]  /*46f0*/  FMUL.FTZ R143, R78, -1.4426950216293334961 ;  /* 0xbfb8aa3b4e8f7820 */ /* 0x000fcc0000410000 */
[----:B------:R-:W0:Y:S01]  /*4700*/  MUFU.EX2 R143, R143 ;  /* 0x0000008f008f7308 */ /* 0x000e220000000800 */
[----:B--2---:R-:W-:Y:S01]  /*4710*/  FADD.FTZ R79, R79, 1 ;  /* 0x3f8000004f4f7421 */ /* 0x004fe20000010000 */
[----:B------:R1:W-:Y:S06]  /*4720*/  STL [R1+0x24], R142 ;  /* 0x0000248e01007387 */ /* 0x0003ec0000100800 */
[----:B-1----:R1:W2:Y:S02]  /*4730*/  MUFU.RCP R142, R79 ;  /* 0x0000004f008e7308 */ /* 0x0022a40000001000 */
[----:B-1----:R-:W-:Y:S01]  /*4740*/  FADD.FTZ R79, R141, -R80 ;  /* 0x800000508d4f7221 */ /* 0x002fe20000010000 */
[----:B0-----:R-:W-:-:S03]  /*4750*/  FADD.FTZ R141, R143, 1 ;  /* 0x3f8000008f8d7421 */ /* 0x001fc60000010000 */
[----:B------:R-:W-:-:S03]  /*4760*/  FMUL.FTZ R79, R65, R79 ;  /* 0x0000004f414f7220 */ /* 0x000fc60000410000 */
[----:B------:R-:W0:Y:S01]  /*4770*/  MUFU.RCP R141, R141 ;  /* 0x0000008d008d7308 */ /* 0x000e220000001000 */
[----:B------:R-:W-:Y:S01]  /*4780*/  FFMA.FTZ R79, R75, R79, R82 ;  /* 0x0000004f4b4f7223 */ /* 0x000fe20000010052 */
[----:B--2---:R-:W-:Y:S01]  /*4790*/  FMUL.FTZ R143, R77, R142 ;  /* 0x0000008e4d8f7220 */ /* 0x004fe20000410000 */
[----:B------:R-:W-:Y:S02]  /*47a0*/  FADD.FTZ R142, R140, -R80 ;  /* 0x800000508c8e7221 */ /* 0x000fe40000010000 */
[----:B------:R-:W-:-:S04]  /*47b0*/  FMUL.FTZ R77, R79, -1.4426950216293334961 ;  /* 0xbfb8aa3b4f4d7820 */ /* 0x000fc80000410000 */
[----:B------:R1:W2:Y:S02]  /*47c0*/  MUFU.EX2 R140, R77 ;  /* 0x0000004d008c7308 */ /* 0x0002a40000000800 */
[----:B-1----:R-:W-:Y:S01]  /*47d0*/  FMUL.FTZ R77, R65, R142 ;  /* 0x0000008e414d7220 */ /* 0x002fe20000410000 */
[----:B0-----:R-:W-:-:S03]  /*47e0*/  FMUL.FTZ R141, R78, R141 ;  /* 0x0000008d4e8d7220 */ /* 0x001fc60000410000 */
[----:B------:R-:W-:-:S04]  /*47f0*/  FFMA.FTZ R77, R0, R77, R81 ;  /* 0x0000004d004d7223 */ /* 0x000fc80000010051 */
[----:B------:R-:W-:Y:S01]  /*4800*/  FMUL.FTZ R78, R77, -1.4426950216293334961 ;  /* 0xbfb8aa3b4d4e7820 */ /* 0x000fe20000410000 */
[----:B--2---:R-:W-:-:S05]  /*4810*/  FADD.FTZ R140, R140, 1 ;  /* 0x3f8000008c8c7421 */ /* 0x004fca0000010000 */
[----:B------:R-:W0:Y:S01]  /*4820*/  MUFU.EX2 R78, R78 ;  /* 0x0000004e004e7308 */ /* 0x000e220000000800 */
[----:B------:R-:W-:Y:S01]  /*4830*/  FADD.FTZ R139, R139, -R80 ;  /* 0x800000508b8b7221 */ /* 0x000fe20000010000 */
[----:B------:R-:W-:Y:S06]  /*4840*/  STL [R1+0x20], R143 ;  /* 0x0000208f01007387 */ /* 0x000fec0000100800 */
[----:B------:R-:W1:Y:S01]  /*4850*/  MUFU.RCP R140, R140 ;  /* 0x0000008c008c7308 */ /* 0x000e620000001000 */
[----:B------:R-:W-:Y:S01]  /*4860*/  FMUL.FTZ R139, R65, R139 ;  /* 0x0000008b418b7220 */ /* 0x000fe20000410000 */
[----:B------:R0:W-:Y:S02]  /*4870*/  STL [R1+0x1c], R141 ;  /* 0x00001c8d01007387 */ /* 0x0001e40000100800 */
[----:B0-----:R-:W-:Y:S01]  /*4880*/  FADD.FTZ R141, R78, 1 ;  /* 0x3f8000004e8d7421 */ /* 0x001fe20000010000 */
[----:B------:R-:W-:-:S03]  /*4890*/  FFMA.FTZ R78, R74, R139, R83 ;  /* 0x0000008b4a4e7223 */ /* 0x000fc60000010053 */
[----:B------:R-:W0:Y:S01]  /*48a0*/  MUFU.RCP R139, R141 ;  /* 0x0000008d008b7308 */ /* 0x000e220000001000 */
[----:B-1----:R-:W-:Y:S01]  /*48b0*/  FMUL.FTZ R140, R79, R140 ;  /* 0x0000008c4f8c7220 */ /* 0x002fe20000410000 */
[----:B------:R-:W-:Y:S01]  /*48c0*/  FMUL.FTZ R79, R78, -1.4426950216293334961 ;  /* 0xbfb8aa3b4e4f7820 */ /* 0x000fe20000410000 */
[----:B------:R-:W-:-:S04]  /*48d0*/  FADD.FTZ R41, R41, -R80 ;  /* 0x8000005029297221 */ /* 0x000fc80000010000 */
[----:B------:R-:W-:Y:S01]  /*48e0*/  FMUL.FTZ R41, R65, R41 ;  /* 0x0000002941297220 */ /* 0x000fe20000410000 */
[----:B------:R-:W1:Y:S03]  /*48f0*/  MUFU.EX2 R79, R79 ;  /* 0x0000004f004f7308 */ /* 0x000e660000000800 */
[----:B------:R-:W-:Y:S01]  /*4900*/  FFMA.FTZ R41, R76, R41, R66 ;  /* 0x000000294c297223 */ /* 0x000fe20000010042 */
[----:B0-----:R-:W-:-:S03]  /*4910*/  FMUL.FTZ R139, R77, R139 ;  /* 0x0000008b4d8b7220 */ /* 0x001fc60000410000 */
[----:B------:R-:W-:-:S06]  /*4920*/  FMUL.FTZ R77, R41, -1.4426950216293334961 ;  /* 0xbfb8aa3b294d7820 */ /* 0x000fcc0000410000 */
[----:B------:R-:W0:Y:S01]  /*4930*/  MUFU.EX2 R77, R77 ;  /* 0x0000004d004d7308 */ /* 0x000e220000000800 */
[----:B-1----:R-:W-:Y:S01]  /*4940*/  FADD.FTZ R79, R79, 1 ;  /* 0x3f8000004f4f7421 */ /* 0x002fe20000010000 */
[----:B------:R-:W-:-:S06]  /*4950*/  FADD.FTZ R40, R40, -R80 ;  /* 0x8000005028287221 */ /* 0x000fcc0000010000 */
[----:B------:R-:W1:Y:S01]  /*4960*/  MUFU.RCP R79, R79 ;  /* 0x0000004f004f7308 */ /* 0x000e620000001000 */
[----:B------:R-:W-:Y:S01]  /*4970*/  FMUL.FTZ R40, R65, R40 ;  /* 0x0000002841287220 */ /* 0x000fe20000410000 */
[----:B0-----:R-:W-:-:S03]  /*4980*/  FADD.FTZ R77, R77, 1 ;  /* 0x3f8000004d4d7421 */ /* 0x001fc60000010000 */
[----:B------:R-:W-:-:S03]  /*4990*/  FFMA.FTZ R40, R75, R40, R82 ;  /* 0x000000284b287223 */ /* 0x000fc60000010052 */
[----:B------:R-:W0:Y:S01]  /*49a0*/  MUFU.RCP R77, R77 ;  /* 0x0000004d004d7308 */ /* 0x000e220000001000 */
[----:B------:R-:W-:Y:S01]  /*49b0*/  FADD.FTZ R35, R35, -R80 ;  /* 0x8000005023237221 */ /* 0x000fe20000010000 */
[----:B-1----:R-:W-:Y:S01]  /*49c0*/  FMUL.FTZ R79, R78, R79 ;  /* 0x0000004f4e4f7220 */ /* 0x002fe20000410000 */
[----:B------:R-:W-:Y:S02]  /*49d0*/  FMUL.FTZ R78, R40, -1.4426950216293334961 ;  /* 0xbfb8aa3b284e7820 */ /* 0x000fe40000410000 */
[----:B------:R-:W-:-:S04]  /*49e0*/  FMUL.FTZ R35, R65, R35 ;  /* 0x0000002341237220 */ /* 0x000fc80000410000 */
[----:B------:R-:W1:Y:S01]  /*49f0*/  MUFU.EX2 R78, R78 ;  /* 0x0000004e004e7308 */ /* 0x000e620000000800 */
[----:B------:R-:W-:Y:S01]  /*4a00*/  FFMA.FTZ R35, R0, R35, R81 ;  /* 0x0000002300237223 */ /* 0x000fe20000010051 */
[----:B0-----:R-:W-:-:S03]  /*4a10*/  FMUL.FTZ R77, R41, R77 ;  /* 0x0000004d294d7220 */ /* 0x001fc60000410000 */
[----:B------:R-:W-:Y:S01]  /*4a20*/  FMUL.FTZ R41, R35, -1.4426950216293334961 ;  /* 0xbfb8aa3b23297820 */ /* 0x000fe20000410000 */
[----:B------:R-:W-:Y:S05]  /*4a30*/  STL [R1+0x18], R140 ;  /* 0x0000188c01007387 */ /* 0x000fea0000100800 */
[----:B------:R-:W0:Y:S01]  /*4a40*/  MUFU.EX2 R41, R41 ;  /* 0x0000002900297308 */ /* 0x000e220000000800 */
[----:B------:R-:W-:Y:S04]  /*4a50*/  STL [R1+0x14], R139 ;  /* 0x0000148b01007387 */ /* 0x000fe80000100800 */
[----:B------:R-:W-:Y:S04]  /*4a60*/  STL [R1+0x10], R79 ;  /* 0x0000104f01007387 */ /* 0x000fe80000100800 */
[----:B------:R1:W-:Y:S02]  /*4a70*/  STL [R1+0xc], R77 ;  /* 0x00000c4d01007387 */ /* 0x0003e40000100800 */
[----:B-1----:R-:W-:-:S06]  /*4a80*/  FADD.FTZ R77, R78, 1 ;  /* 0x3f8000004e4d7421 */ /* 0x002fcc0000010000 */
[----:B------:R-:W1:Y:S01]  /*4a90*/  MUFU.RCP R77, R77 ;  /* 0x0000004d004d7308 */ /* 0x000e620000001000 */
[----:B0-----:R-:W-:Y:S01]  /*4aa0*/  FADD.FTZ R41, R41, 1 ;  /* 0x3f80000029297421 */ /* 0x001fe20000010000 */
[----:B------:R-:W-:-:S04]  /*4ab0*/  FADD.FTZ R34, R34, -R80 ;  /* 0x8000005022227221 */ /* 0x000fc80000010000 */
[----:B------:R-:W-:Y:S02]  /*4ac0*/  FMUL.FTZ R34, R65, R34 ;  /* 0x0000002241227220 */ /* 0x000fe40000410000 */
[----:B------:R-:W0:Y:S02]  /*4ad0*/  MUFU.RCP R41, R41 ;  /* 0x0000002900297308 */ /* 0x000e240000001000 */
[----:B------:R-:W-:Y:S01]  /*4ae0*/  FFMA.FTZ R34, R74, R34, R83 ;  /* 0x000000224a227223 */ /* 0x000fe20000010053 */
[----:B-1----:R-:W-:Y:S01]  /*4af0*/  FMUL.FTZ R78, R40, R77 ;  /* 0x0000004d284e7220 */ /* 0x002fe20000410000 */
[----:B------:R-:W-:Y:S02]  /*4b00*/  FADD.FTZ R77, R33, -R80 ;  /* 0x80000050214d7221 */ /* 0x000fe40000010000 */
[----:B------:R-:W-:Y:S02]  /*4b10*/  FMUL.FTZ R40, R34, -1.4426950216293334961 ;  /* 0xbfb8aa3b22287820 */ /* 0x000fe40000410000 */
[----:B------:R-:W-:-:S02]  /*4b20*/  FMUL.FTZ R77, R65, R77 ;  /* 0x0000004d414d7220 */ /* 0x000fc40000410000 */
[----:B------:R0:W1:Y:S02]  /*4b30*/  MUFU.EX2 R33, R40 ;  /* 0x0000002800217308 */ /* 0x0000640000000800 */
[----:B------:R-:W-:Y:S01]  /*4b40*/  FFMA.FTZ R165, R76, R77, R66 ;  /* 0x0000004d4ca57223 */ /* 0x000fe20000010042 */
[----:B0-----:R-:W-:-:S03]  /*4b50*/  FMUL.FTZ R40, R35, R41 ;  /* 0x0000002923287220 */ /* 0x001fc60000410000 */
[----:B------:R-:W-:-:S06]  /*4b60*/  FMUL.FTZ R35, R165, -1.4426950216293334961 ;  /* 0xbfb8aa3ba5237820 */ /* 0x000fcc0000410000 */
[----:B------:R-:W0:Y:S01]  /*4b70*/  MUFU.EX2 R35, R35 ;  /* 0x0000002300237308 */ /* 0x000e220000000800 */
[----:B-1----:R-:W-:Y:S01]  /*4b80*/  FADD.FTZ R33, R33, 1 ;  /* 0x3f80000021217421 */ /* 0x002fe20000010000 */
[----:B------:R-:W-:-:S06]  /*4b90*/  FADD.FTZ R164, R32, -R80 ;  /* 0x8000005020a47221 */ /* 0x000fcc0000010000 */
[----:B------:R-:W1:Y:S01]  /*4ba0*/  MUFU.RCP R33, R33 ;  /* 0x0000002100217308 */ /* 0x000e620000001000 */
[----:B0-----:R-:W-:-:S07]  /*4bb0*/  FADD.FTZ R32, R35, 1 ;  /* 0x3f80000023207421 */ /* 0x001fce0000010000 */
[----:B------:R-:W0:Y:S01]  /*4bc0*/  MUFU.RCP R32, R32 ;  /* 0x0000002000207308 */ /* 0x000e220000001000 */
[----:B-1----:R-:W-:Y:S01]  /*4bd0*/  FMUL.FTZ R35, R34, R33 ;  /* 0x0000002122237220 */ /* 0x002fe20000410000 */
[----:B------:R-:W-:-:S04]  /*4be0*/  FADD.FTZ R34, R28, -R80 ;  /* 0x800000501c227221 */ /* 0x000fc80000010000 */
[----:B------:R-:W-:-:S04]  /*4bf0*/  FMUL.FTZ R34, R65, R34 ;  /* 0x0000002241227220 */ /* 0x000fc80000410000 */
[----:B------:R-:W-:Y:S01]  /*4c00*/  FFMA.FTZ R163, R0, R34, R81 ;  /* 0x0000002200a37223 */ /* 0x000fe20000010051 */
[----:B------:R-:W-:Y:S01]  /*4c10*/  FMUL.FTZ R164, R65, R164 ;  /* 0x000000a441a47220 */ /* 0x000fe20000410000 */
[----:B0-----:R-:W-:Y:S02]  /*4c20*/  FMUL.FTZ R165, R165, R32 ;  /* 0x00000020a5a57220 */ /* 0x001fe40000410000 */
[----:B------:R-:W-:Y:S01]  /*4c30*/  FMUL.FTZ R32, R163, -1.4426950216293334961 ;  /* 0xbfb8aa3ba3207820 */ /* 0x000fe20000410000 */
[----:B------:R-:W-:-:S05]  /*4c40*/  FFMA.FTZ R164, R75, R164, R82 ;  /* 0x000000a44ba47223 */ /* 0x000fca0000010052 */
[----:B------:R-:W0:Y:S01]  /*4c50*/  MUFU.EX2 R32, R32 ;  /* 0x0000002000207308 */ /* 0x000e220000000800 */
[----:B------:R-:W-:-:S07]  /*4c60*/  FMUL.FTZ R33, R164, -1.4426950216293334961 ;  /* 0xbfb8aa3ba4217820 */ /* 0x000fce0000410000 */
[----:B------:R-:W1:Y:S01]  /*4c70*/  MUFU.EX2 R28, R33 ;  /* 0x00000021001c7308 */ /* 0x000e620000000800 */
[----:B------:R-:W-:Y:S01]  /*4c80*/  FADD.FTZ R162, R27, -R80 ;  /* 0x800000501ba27221 */ /* 0x000fe20000010000 */
[----:B0-----:R-:W-:-:S06]  /*4c90*/  FADD.FTZ R27, R32, 1 ;  /* 0x3f800000201b7421 */ /* 0x001fcc0000010000 */
[----:B------:R-:W0:Y:S01]  /*4ca0*/  MUFU.RCP R27, R27 ;  /* 0x0000001b001b7308 */ /* 0x000e220000001000 */
[----:B-1----:R-:W-:Y:S01]  /*4cb0*/  FADD.FTZ R28, R28, 1 ;  /* 0x3f8000001c1c7421 */ /* 0x002fe20000010000 */
[----:B------:R-:W-:-:S06]  /*4cc0*/  FADD.FTZ R32, R26, -R80 ;  /* 0x800000501a207221 */ /* 0x000fcc0000010000 */
[----:B------:R-:W1:Y:S01]  /*4cd0*/  MUFU.RCP R28, R28 ;  /* 0x0000001c001c7308 */ /* 0x000e620000001000 */
[C---:B------:R-:W-:Y:S01]  /*4ce0*/  FMUL.FTZ R32, R65.reuse, R32 ;  /* 0x0000002041207220 */ /* 0x040fe20000410000 */
[----:B------:R-:W-:-:S03]  /*4cf0*/  FMUL.FTZ R162, R65, R162 ;  /* 0x000000a241a27220 */ /* 0x000fc60000410000 */
[----:B------:R-:W-:Y:S01]  /*4d00*/  FFMA.FTZ R161, R76, R32, R66 ;  /* 0x000000204ca17223 */ /* 0x000fe20000010042 */
[----:B------:R-:W-:Y:S01]  /*4d10*/  FFMA.FTZ R162, R74, R162, R83 ;  /* 0x000000a24aa27223 */ /* 0x000fe20000010053 */
[----:B0-----:R-:W-:Y:S02]  /*4d20*/  FMUL.FTZ R163, R163, R27 ;  /* 0x0000001ba3a37220 */ /* 0x001fe40000410000 */
[----:B------:R-:W-:-:S06]  /*4d30*/  FMUL.FTZ R27, R161, -1.4426950216293334961 ;  /* 0xbfb8aa3ba11b7820 */ /* 0x000fcc0000410000 */
[----:B------:R-:W0:Y:S01]  /*4d40*/  MUFU.EX2 R27, R27 ;  /* 0x0000001b001b7308 */ /* 0x000e220000000800 */
[----:B-1----:R-:W-:Y:S01]  /*4d50*/  FMUL.FTZ R164, R164, R28 ;  /* 0x0000001ca4a47220 */ /* 0x002fe20000410000 */
[----:B------:R-:W-:-:S06]  /*4d60*/  FMUL.FTZ R28, R162, -1.4426950216293334961 ;  /* 0xbfb8aa3ba21c7820 */ /* 0x000fcc0000410000 */
        /* <DEDUP_REMOVED lines=12> */
[----:B------:R-:W-:Y:S01]  /*4e30*/  FMUL.FTZ R25, R159, -1.4426950216293334961 ;  /* 0xbfb8aa3b9f197820 */ /* 0x000fe20000410000 */
[----:B-1----:R-:W-:Y:S01]  /*4e40*/  FMUL.FTZ R162, R162, R26 ;  /* 0x0000001aa2a27220 */ /* 0x002fe20000410000 */
[----:B------:R-:W-:-:S04]  /*4e50*/  FMUL.FTZ R26, R160, -1.4426950216293334961 ;  /* 0xbfb8aa3ba01a7820 */ /* 0x000fc80000410000 */
[----:B------:R-:W0:Y:S08]  /*4e60*/  MUFU.EX2 R25, R25 ;  /* 0x0000001900197308 */ /* 0x000e300000000800 */
[----:B------:R-:W1:Y:S01]  /*4e70*/  MUFU.EX2 R23, R26 ;  /* 0x0000001a00177308 */ /* 0x000e620000000800 */
[----:B------:R-:W-:Y:S01]  /*4e80*/  FADD.FTZ R158, R21, -R80 ;  /* 0x80000050159e7221 */ /* 0x000fe20000010000 */
[----:B0-----:R-:W-:Y:S01]  /*4e90*/  FADD.FTZ R21, R25, 1 ;  /* 0x3f80000019157421 */ /* 0x001fe20000010000 */
[----:B-1----:R-:W-:-:S05]  /*4ea0*/  FADD.FTZ R23, R23, 1 ;  /* 0x3f80000017177421 */ /* 0x002fca0000010000 */
[----:B------:R-:W0:Y:S01]  /*4eb0*/  MUFU.RCP R21, R21 ;  /* 0x0000001500157308 */ /* 0x000e220000001000 */
[----:B------:R-:W-:-:S07]  /*4ec0*/  FADD.FTZ R25, R20, -R80 ;  /* 0x8000005014197221 */ /* 0x000fce0000010000 */
        /* <DEDUP_REMOVED lines=21> */
[----:B0-----:R-:W-:-:S03]  /*5020*/  FMUL.FTZ R157, R157, R19 ;  /* 0x000000139d9d7220 */ /* 0x001fc60000410000 */
        /* <DEDUP_REMOVED lines=8> */
[----:B------:R-:W0:Y:S08]  /*50b0*/  MUFU.RCP R17, R17 ;  /* 0x0000001100117308 */ /* 0x000e300000001000 */
[----:B------:R-:W1:Y:S01]  /*50c0*/  MUFU.RCP R18, R18 ;  /* 0x0000001200127308 */ /* 0x000e620000001000 */
[----:B------:R-:W-:Y:S01]  /*50d0*/  FADD.FTZ R19, R16, -R80 ;  /* 0x8000005010137221 */ /* 0x000fe20000010000 */
[----:B------:R-:W-:-:S03]  /*50e0*/  FMUL.FTZ R154, R65, R154 ;  /* 0x0000009a419a7220 */ /* 0x000fc60000410000 */
[----:B------:R-:W-:Y:S01]  /*50f0*/  FMUL.FTZ R19, R65, R19 ;  /* 0x0000001341137220 */ /* 0x000fe20000410000 */
[----:B------:R-:W-:-:S03]  /*5100*/  FFMA.FTZ R154, R74, R154, R83 ;  /* 0x0000009a4a9a7223 */ /* 0x000fc60000010053 */
        /* <DEDUP_REMOVED lines=8> */
[----:B0-----:R-:W-:-:S06]  /*5190*/  FADD.FTZ R16, R16, 1 ;  /* 0x3f80000010107421 */ /* 0x001fcc0000010000 */
[----:B------:R-:W0:Y:S01]  /*51a0*/  MUFU.RCP R16, R16 ;  /* 0x0000001000107308 */ /* 0x000e220000001000 */
[----:B-1----:R-:W-:-:S07]  /*51b0*/  FADD.FTZ R15, R17, 1 ;  /* 0x3f800000110f7421 */ /* 0x002fce0000010000 */
[----:B------:R-:W1:Y:S01]  /*51c0*/  MUFU.RCP R15, R15 ;  /* 0x0000000f000f7308 */ /* 0x000e620000001000 */
[----:B------:R-:W-:Y:S01]  /*51d0*/  FMUL.FTZ R152, R65, R152 ;  /* 0x0000009841987220 */ /* 0x000fe20000410000 */
[----:B------:R-:W-:-:S03]  /*51e0*/  FADD.FTZ R17, R14, -R80 ;  /* 0x800000500e117221 */ /* 0x000fc60000010000 */
[----:B------:R-:W-:Y:S01]  /*51f0*/  FFMA.FTZ R152, R75, R152, R82 ;  /* 0x000000984b987223 */ /* 0x000fe20000010052 */
[----:B------:R-:W-:Y:S01]  /*5200*/  FMUL.FTZ R17, R65, R17 ;  /* 0x0000001141117220 */ /* 0x000fe20000410000 */
[----:B0-----:R-:W-:Y:S02]  /*5210*/  FMUL.FTZ R154, R154, R16 ;  /* 0x000000109a9a7220 */ /* 0x001fe40000410000 */
[----:B------:R-:W-:Y:S01]  /*5220*/  FMUL.FTZ R16, R152, -1.4426950216293334961 ;  /* 0xbfb8aa3b98107820 */ /* 0x000fe20000410000 */
[----:B------:R-:W-:-:S03]  /*5230*/  FFMA.FTZ R151, R0, R17, R81 ;  /* 0x0000001100977223 */ /* 0x000fc60000010051 */
        /* <DEDUP_REMOVED lines=8> */
[----:B------:R-:W-:-:S06]  /*52c0*/  FMUL.FTZ R150, R65, R150 ;  /* 0x0000009641967220 */ /* 0x000fcc0000410000 */
[----:B------:R-:W1:Y:S01]  /*52d0*/  MUFU.RCP R13, R13 ;  /* 0x0000000d000d7308 */ /* 0x000e620000001000 */
[----:B------:R-:W-:Y:S01]  /*52e0*/  FADD.FTZ R15, R12, -R80 ;  /* 0x800000500c0f7221 */ /* 0x000fe20000010000 */
[----:B------:R-:W-:-:S03]  /*52f0*/  FFMA.FTZ R150, R74, R150, R83 ;  /* 0x000000964a967223 */ /* 0x000fc60000010053 */
[----:B------:R-:W-:Y:S01]  /*5300*/  FMUL.FTZ R15, R65, R15 ;  /* 0x0000000f410f7220 */ /* 0x000fe20000410000 */
[----:B0-----:R-:W-:Y:S01]  /*5310*/  FMUL.FTZ R152, R152, R14 ;  /* 0x0000000e98987220 */ /* 0x001fe20000410000 */
[----:B------:R-:W-:Y:S02]  /*5320*/  FMUL.FTZ R14, R150, -1.4426950216293334961 ;  /* 0xbfb8aa3b960e7820 */ /* 0x000fe40000410000 */
[----:B------:R-:W-:Y:S02]  /*5330*/  FFMA.FTZ R149, R76, R15, R66 ;  /* 0x0000000f4c957223 */ /* 0x000fe40000010042 */
[----:B------:R-:W0:Y:S01]  /*5340*/  MUFU.EX2 R12, R14 ;  /* 0x0000000e000c7308 */ /* 0x000e220000000800 */
[----:B-1----:R-:W-:Y:S01]  /*5350*/  FMUL.FTZ R151, R151, R13 ;  /* 0x0000000d97977220 */ /* 0x002fe20000410000 */
[----:B------:R-:W-:-:S06]  /*5360*/  FMUL.FTZ R13, R149, -1.4426950216293334961 ;  /* 0xbfb8aa3b950d7820 */ /* 0x000fcc0000410000 */
[----:B------:R-:W1:Y:S01]  /*5370*/  MUFU.EX2 R13, R13 ;  /* 0x0000000d000d7308 */ /* 0x000e620000000800 */
[----:B0-----:R-:W-:Y:S01]  /*5380*/  FADD.FTZ R12, R12, 1 ;  /* 0x3f8000000c0c7421 */ /* 0x001fe20000010000 */
[----:B------:R-:W-:-:S06]  /*5390*/  FADD.FTZ R148, R11, -R80 ;  /* 0x800000500b947221 */ /* 0x000fcc0000010000 */
[----:B------:R-:W0:Y:S01]  /*53a0*/  MUFU.RCP R12, R12 ;  /* 0x0000000c000c7308 */ /* 0x000e220000001000 */
[----:B-1----:R-:W-:Y:S01]  /*53b0*/  FADD.FTZ R11, R13, 1 ;  /* 0x3f8000000d0b7421 */ /* 0x002fe20000010000 */
[----:B------:R-:W-:-:S06]  /*53c0*/  FMUL.FTZ R148, R65, R148 ;  /* 0x0000009441947220 */ /* 0x000fcc0000410000 */
[----:B------:R-:W1:Y:S01]  /*53d0*/  MUFU.RCP R11, R11 ;  /* 0x0000000b000b7308 */ /* 0x000e620000001000 */
[----:B------:R-:W-:Y:S01]  /*53e0*/  FFMA.FTZ R148, R75, R148, R82 ;  /* 0x000000944b947223 */ /* 0x000fe20000010052 */
[----:B------:R-:W-:Y:S01]  /*53f0*/  FADD.FTZ R13, R10, -R80 ;  /* 0x800000500a0d7221 */ /* 0x000fe20000010000 */
[----:B0-----:R-:W-:Y:S02]  /*5400*/  FMUL.FTZ R150, R150, R12 ;  /* 0x0000000c96967220 */ /* 0x001fe40000410000 */
[----:B------:R-:W-:Y:S01]  /*5410*/  FMUL.FTZ R12, R148, -1.4426950216293334961 ;  /* 0xbfb8aa3b940c7820 */ /* 0x000fe20000410000 */
[----:B------:R-:W-:-:S03]  /*5420*/  FMUL.FTZ R13, R65, R13 ;  /* 0x0000000d410d7220 */ /* 0x000fc60000410000 */
[----:B------:R-:W0:Y:S01]  /*5430*/  MUFU.EX2 R10, R12 ;  /* 0x0000000c000a7308 */ /* 0x000e220000000800 */
[----:B------:R-:W-:Y:S01]  /*5440*/  FFMA.FTZ R147, R0, R13, R81 ;  /* 0x0000000d00937223 */ /* 0x000fe20000010051 */
[----:B-1----:R-:W-:-:S03]  /*5450*/  FMUL.FTZ R149, R149, R11 ;  /* 0x0000000b95957220 */ /* 0x002fc60000410000 */
[----:B------:R-:W-:-:S06]  /*5460*/  FMUL.FTZ R11, R147, -1.4426950216293334961 ;  /* 0xbfb8aa3b930b7820 */ /* 0x000fcc0000410000 */
[----:B------:R-:W1:Y:S01]  /*5470*/  MUFU.EX2 R11, R11 ;  /* 0x0000000b000b7308 */ /* 0x000e620000000800 */
[----:B0-----:R-:W-:Y:S01]  /*5480*/  FADD.FTZ R10, R10, 1 ;  /* 0x3f8000000a0a7421 */ /* 0x001fe20000010000 */
[----:B------:R-:W-:-:S06]  /*5490*/  FADD.FTZ R146, R9, -R80 ;  /* 0x8000005009927221 */ /* 0x000fcc0000010000 */
[----:B------:R-:W0:Y:S01]  /*54a0*/  MUFU.RCP R10, R10 ;  /* 0x0000000a000a7308 */ /* 0x000e220000001000 */
[----:B------:R-:W-:Y:S01]  /*54b0*/  FMUL.FTZ R146, R65, R146 ;  /* 0x0000009241927220 */ /* 0x000fe20000410000 */
[----:B-1----:R-:W-:-:S03]  /*54c0*/  FADD.FTZ R9, R11, 1 ;  /* 0x3f8000000b097421 */ /* 0x002fc60000010000 */
[----:B------:R-:W-:-:S03]  /*54d0*/  FFMA.FTZ R146, R74, R146, R83 ;  /* 0x000000924a927223 */ /* 0x000fc60000010053 */
[----:B------:R-:W1:Y:S01]  /*54e0*/  MUFU.RCP R9, R9 ;  /* 0x0000000900097308 */ /* 0x000e620000001000 */
[----:B------:R-:W-:Y:S01]  /*54f0*/  FADD.FTZ R11, R8, -R80 ;  /* 0x80000050080b7221 */ /* 0x000fe20000010000 */
[----:B0-----:R-:W-:Y:S01]  /*5500*/  FMUL.FTZ R148, R148, R10 ;  /* 0x0000000a94947220 */ /* 0x001fe20000410000 */
[----:B------:R-:W-:Y:S02]  /*5510*/  FMUL.FTZ R10, R146, -1.4426950216293334961 ;  /* 0xbfb8aa3b920a7820 */ /* 0x000fe40000410000 */
        /* <DEDUP_REMOVED lines=29> */
[----:B0-----:R-:W-:Y:S01]  /*56f0*/  FMUL.FTZ R144, R144, R6 ;  /* 0x0000000690907220 */ /* 0x001fe20000410000 */
[----:B------:R-:W-:Y:S01]  /*5700*/  FMUL.FTZ R6, R142, -1.4426950216293334961 ;  /* 0xbfb8aa3b8e067820 */ /* 0x000fe20000410000 */
[----:B------:R-:W-:-:S05]  /*5710*/  FADD.FTZ R7, R4, -R80 ;  /* 0x8000005004077221 */ /* 0x000fca0000010000 */
[----:B------:R-:W0:Y:S01]  /*5720*/  MUFU.EX2 R4, R6 ;  /* 0x0000000600047308 */ /* 0x000e220000000800 */
[----:B------:R-:W-:-:S04]  /*5730*/  FMUL.FTZ R7, R65, R7 ;  /* 0x0000000741077220 */ /* 0x000fc80000410000 */
[----:B------:R-:W-:Y:S01]  /*5740*/  FFMA.FTZ R141, R76, R7, R66 ;  /* 0x000000074c8d7223 */ /* 0x000fe20000010042 */
[----:B-1----:R-:W-:-:S03]  /*5750*/  FMUL.FTZ R143, R143, R5 ;  /* 0x000000058f8f7220 */ /* 0x002fc60000410000 */
[----:B------:R-:W-:-:S06]  /*5760*/  FMUL.FTZ R5, R141, -1.4426950216293334961 ;  /* 0xbfb8aa3b8d057820 */ /* 0x000fcc0000410000 */
[----:B------:R-:W1:Y:S01]  /*5770*/  MUFU.EX2 R5, R5 ;  /* 0x0000000500057308 */ /* 0x000e620000000800 */
[----:B0-----:R-:W-:Y:S01]  /*5780*/  FADD.FTZ R4, R4, 1 ;  /* 0x3f80000004047421 */ /* 0x001fe20000010000 */
[----:B------:R-:W-:-:S06]  /*5790*/  FADD.FTZ R140, R3, -R80 ;  /* 0x80000050038c7221 */ /* 0x000fcc0000010000 */
[----:B------:R-:W0:Y:S01]  /*57a0*/  MUFU.RCP R4, R4 ;  /* 0x0000000400047308 */ /* 0x000e220000001000 */
[----:B------:R-:W-:-:S04]  /*57b0*/  FMUL.FTZ R140, R65, R140 ;  /* 0x0000008c418c7220 */ /* 0x000fc80000410000 */
[----:B------:R-:W-:Y:S01]  /*57c0*/  FFMA.FTZ R140, R75, R140, R82 ;  /* 0x0000008c4b8c7223 */ /* 0x000fe20000010052 */
[----:B-1----:R-:W-:Y:S01]  /*57d0*/  FADD.FTZ R3, R5, 1 ;  /* 0x3f80000005037421 */ /* 0x002fe20000010000 */
[----:B------:R-:W-:-:S04]  /*57e0*/  FADD.FTZ R5, R2, -R80 ;  /* 0x8000005002057221 */ /* 0x000fc80000010000 */
[----:B------:R-:W-:Y:S01]  /*57f0*/  FMUL.FTZ R5, R65, R5 ;  /* 0x0000000541057220 */ /* 0x000fe20000410000 */
[----:B0-----:R-:W-:Y:S01]  /*5800*/  FMUL.FTZ R142, R142, R4 ;  /* 0x000000048e8e7220 */ /* 0x001fe20000410000 */
[----:B------:R-:W-:Y:S02]  /*5810*/  FMUL.FTZ R4, R140, -1.4426950216293334961 ;  /* 0xbfb8aa3b8c047820 */ /* 0x000fe40000410000 */
[----:B------:R-:W-:Y:S02]  /*5820*/  FFMA.FTZ R139, R0, R5, R81 ;  /* 0x00000005008b7223 */ /* 0x000fe40000010051 */
[----:B------:R0:W1:Y:S02]  /*5830*/  MUFU.EX2 R2, R4 ;  /* 0x0000000400027308 */ /* 0x0000640000000800 */
[----:B0-----:R-:W-:-:S06]  /*5840*/  FMUL.FTZ R4, R139, -1.4426950216293334961 ;  /* 0xbfb8aa3b8b047820 */ /* 0x001fcc0000410000 */
[----:B------:R-:W0:Y:S08]  /*5850*/  MUFU.RCP R3, R3 ;  /* 0x0000000300037308 */ /* 0x000e300000001000 */
[----:B------:R-:W2:Y:S01]  /*5860*/  MUFU.EX2 R4, R4 ;  /* 0x0000000400047308 */ /* 0x000ea20000000800 */
[----:B-1----:R-:W-:Y:S01]  /*5870*/  FADD.FTZ R2, R2, 1 ;  /* 0x3f80000002027421 */ /* 0x002fe20000010000 */
[----:B0-----:R-:W-:-:S06]  /*5880*/  FMUL.FTZ R141, R141, R3 ;  /* 0x000000038d8d7220 */ /* 0x001fcc0000410000 */
[----:B------:R0:W1:Y:S01]  /*5890*/  MUFU.RCP R3, R2 ;  /* 0x0000000200037308 */ /* 0x0000620000001000 */
[----:B--2---:R-:W-:Y:S01]  /*58a0*/  FADD.FTZ R4, R4, 1 ;  /* 0x3f80000004047421 */ /* 0x004fe20000010000 */
[----:B0-----:R-:W-:-:S06]  /*58b0*/  FADD.FTZ R2, R68, -R80 ;  /* 0x8000005044027221 */ /* 0x001fcc0000010000 */
[----:B------:R-:W0:Y:S01]  /*58c0*/  MUFU.RCP R4, R4 ;  /* 0x0000000400047308 */ /* 0x000e220000001000 */
[----:B------:R-:W-:Y:S01]  /*58d0*/  FMUL.FTZ R2, R65, R2 ;  /* 0x0000000241027220 */ /* 0x000fe20000410000 */
[----:B------:R-:W-:-:S03]  /*58e0*/  FADD.FTZ R64, R64, -R80 ;  /* 0x8000005040407221 */ /* 0x000fc60000010000 */
[----:B------:R-:W-:Y:S01]  /*58f0*/  FFMA.FTZ R2, R74, R2, R83 ;  /* 0x000000024a027223 */ /* 0x000fe20000010053 */
[----:B-1----:R-:W-:Y:S01]  /*5900*/  FMUL.FTZ R140, R140, R3 ;  /* 0x000000038c8c7220 */ /* 0x002fe20000410000 */
[----:B------:R-:W-:Y:S02]  /*5910*/  FMUL.FTZ R3, R65, R64 ;  /* 0x0000004041037220 */ /* 0x000fe40000410000 */
[----:B------:R-:W-:Y:S02]  /*5920*/  FMUL.FTZ R5, R2, -1.4426950216293334961 ;  /* 0xbfb8aa3b02057820 */ /* 0x000fe40000410000 */
[----:B------:R-:W-:-:S04]  /*5930*/  FFMA.FTZ R3, R76, R3, R66 ;  /* 0x000000034c037223 */ /* 0x000fc80000010042 */
[----:B------:R-:W1:Y:S01]  /*5940*/  MUFU.EX2 R5, R5 ;  /* 0x0000000500057308 */ /* 0x000e620000000800 */
[----:B0-----:R-:W-:Y:S01]  /*5950*/  FMUL.FTZ R139, R139, R4 ;  /* 0x000000048b8b7220 */ /* 0x001fe20000410000 */
[----:B------:R-:W-:-:S06]  /*5960*/  FMUL.FTZ R4, R3, -1.4426950216293334961 ;  /* 0xbfb8aa3b03047820 */ /* 0x000fcc0000410000 */
[----:B------:R-:W0:Y:S01]  /*5970*/  MUFU.EX2 R4, R4 ;  /* 0x0000000400047308 */ /* 0x000e220000000800 */
[----:B------:R-:W-:Y:S01]  /*5980*/  FADD.FTZ R6, R69, -R80 ;  /* 0x8000005045067221 */ /* 0x000fe20000010000 */
[----:B-1----:R-:W-:-:S03]  /*5990*/  FADD.FTZ R5, R5, 1 ;  /* 0x3f80000005057421 */ /* 0x002fc60000010000 */
[----:B------:R-:W-:-:S03]  /*59a0*/  FMUL.FTZ R6, R65, R6 ;  /* 0x0000000641067220 */ /* 0x000fc60000410000 */
[----:B------:R-:W1:Y:S01]  /*59b0*/  MUFU.RCP R5, R5 ;  /* 0x0000000500057308 */ /* 0x000e620000001000 */
[----:B0-----:R-:W-:Y:S01]  /*59c0*/  FADD.FTZ R7, R4, 1 ;  /* 0x3f80000004077421 */ /* 0x001fe20000010000 */
[----:B------:R-:W-:-:S06]  /*59d0*/  FFMA.FTZ R4, R75, R6, R82 ;  /* 0x000000064b047223 */ /* 0x000fcc0000010052 */
[----:B------:R0:W2:Y:S01]  /*59e0*/  MUFU.RCP R6, R7 ;  /* 0x0000000700067308 */ /* 0x0000a20000001000 */
[----:B------:R-:W-:Y:S01]  /*59f0*/  FADD.FTZ R67, R67, -R80 ;  /* 0x8000005043437221 */ /* 0x000fe20000010000 */
[----:B0-----:R-:W-:Y:S01]  /*5a00*/  FMUL.FTZ R7, R4, -1.4426950216293334961 ;  /* 0xbfb8aa3b04077820 */ /* 0x001fe20000410000 */
[----:B-1----:R-:W-:Y:S02]  /*5a10*/  FMUL.FTZ R2, R2, R5 ;  /* 0x0000000502027220 */ /* 0x002fe40000410000 */
[----:B------:R-:W-:-:S03]  /*5a20*/  FMUL.FTZ R5, R65, R67 ;  /* 0x0000004341057220 */ /* 0x000fc60000410000 */
[----:B------:R-:W0:Y:S01]  /*5a30*/  MUFU.EX2 R7, R7 ;  /* 0x0000000700077308 */ /* 0x000e220000000800 */
[----:B------:R-:W-:Y:S01]  /*5a40*/  FFMA.FTZ R5, R0, R5, R81 ;  /* 0x0000000500057223 */ /* 0x000fe20000010051 */
[----:B--2---:R-:W-:-:S03]  /*5a50*/  FMUL.FTZ R3, R3, R6 ;  /* 0x0000000603037220 */ /* 0x004fc60000410000 */
[----:B------:R-:W-:-:S06]  /*5a60*/  FMUL.FTZ R6, R5, -1.4426950216293334961 ;  /* 0xbfb8aa3b05067820 */ /* 0x000fcc0000410000 */
[----:B------:R-:W1:Y:S01]  /*5a70*/  MUFU.EX2 R6, R6 ;  /* 0x0000000600067308 */ /* 0x000e620000000800 */
[----:B------:R-:W-:Y:S01]  /*5a80*/  FADD.FTZ R8, R100, -R80 ;  /* 0x8000005064087221 */ /* 0x000fe20000010000 */
[----:B0-----:R-:W-:-:S03]  /*5a90*/  FADD.FTZ R7, R7, 1 ;  /* 0x3f80000007077421 */ /* 0x001fc60000010000 */
[----:B------:R-:W-:-:S03]  /*5aa0*/  FMUL.FTZ R8, R65, R8 ;  /* 0x0000000841087220 */ /* 0x000fc60000410000 */
[----:B------:R-:W0:Y:S01]  /*5ab0*/  MUFU.RCP R7, R7 ;  /* 0x0000000700077308 */ /* 0x000e220000001000 */
[----:B-1----:R-:W-:Y:S01]  /*5ac0*/  FADD.FTZ R9, R6, 1 ;  /* 0x3f80000006097421 */ /* 0x002fe20000010000 */
[----:B------:R-:W-:-:S06]  /*5ad0*/  FFMA.FTZ R6, R74, R8, R83 ;  /* 0x000000084a067223 */ /* 0x000fcc0000010053 */
[----:B------:R1:W2:Y:S01]  /*5ae0*/  MUFU.RCP R8, R9 ;  /* 0x0000000900087308 */ /* 0x0002a20000001000 */
[----:B------:R-:W-:Y:S01]  /*5af0*/  FADD.FTZ R70, R70, -R80 ;  /* 0x8000005046467221 */ /* 0x000fe20000010000 */
[----:B0-----:R-:W-:Y:S01]  /*5b00*/  FMUL.FTZ R4, R4, R7 ;  /* 0x0000000704047220 */ /* 0x001fe20000410000 */
[----:B-1----:R-:W-:Y:S02]  /*5b10*/  FMUL.FTZ R9, R6, -1.4426950216293334961 ;  /* 0xbfb8aa3b06097820 */ /* 0x002fe40000410000 */
[----:B------:R-:W-:-:S04]  /*5b20*/  FMUL.FTZ R7, R65, R70 ;  /* 0x0000004641077220 */ /* 0x000fc80000410000 */
[----:B------:R-:W-:Y:S01]  /*5b30*/  FFMA.FTZ R7, R76, R7, R66 ;  /* 0x000000074c077223 */ /* 0x000fe20000010042 */
[----:B------:R-:W0:Y:S01]  /*5b40*/  MUFU.EX2 R9, R9 ;  /* 0x0000000900097308 */ /* 0x000e220000000800 */
[----:B--2---:R-:W-:Y:S02]  /*5b50*/  FMUL.FTZ R5, R5, R8 ;  /* 0x0000000805057220 */ /* 0x004fe40000410000 */
        /* <DEDUP_REMOVED lines=10> */
[----:B-1----:R-:W-:Y:S01]  /*5c00*/  FMUL.FTZ R11, R8, -1.4426950216293334961 ;  /* 0xbfb8aa3b080b7820 */ /* 0x002fe20000410000 */
[----:B0-----:R-:W-:Y:S02]  /*5c10*/  FMUL.FTZ R6, R6, R9 ;  /* 0x0000000906067220 */ /* 0x001fe40000410000 */
        /* <DEDUP_REMOVED lines=150> */
[----:B------:R-:W-:Y:S04]  /*6580*/  STL [R1+0x8], R78 ;  /* 0x0000084e01007387 */ /* 0x000fe80000100800 */
[----:B------:R-:W-:Y:S01]  /*6590*/  STL [R1+0x4], R40 ;  /* 0x0000042801007387 */ /* 0x000fe20000100800 */
[----:B0-----:R-:W-:-:S03]  /*65a0*/  FADD.FTZ R34, R34, 1 ;  /* 0x3f80000022227421 */ /* 0x001fc60000010000 */
[----:B------:R0:W-:Y:S03]  /*65b0*/  STL [R1], R35 ;  /* 0x0000002301007387 */ /* 0x0001e60000100800 */
[----:B------:R-:W2:Y:S01]  /*65c0*/  MUFU.RCP R34, R34 ;  /* 0x0000002200227308 */ /* 0x000ea20000001000 */
[----:B0-----:R-:W-:Y:S01]  /*65d0*/  FADD.FTZ R35, R119, -R80 ;  /* 0x8000005077237221 */ /* 0x001fe20000010000 */
[----:B-1----:R-:W-:-:S03]  /*65e0*/  FADD.FTZ R40, R33, 1 ;  /* 0x3f80000021287421 */ /* 0x002fc60000010000 */
[----:B------:R-:W-:-:S04]  /*65f0*/  FMUL.FTZ R35, R65, R35 ;  /* 0x0000002341237220 */ /* 0x000fc80000410000 */
[----:B------:R-:W-:Y:S02]  /*6600*/  FFMA.FTZ R33, R75, R35, R82 ;  /* 0x000000234b217223 */ /* 0x000fe40000010052 */
[----:B------:R0:W1:Y:S01]  /*6610*/  MUFU.RCP R35, R40 ;  /* 0x0000002800237308 */ /* 0x0000620000001000 */
[----:B------:R-:W-:Y:S01]  /*6620*/  FADD.FTZ R118, R118, -R80 ;  /* 0x8000005076767221 */ /* 0x000fe20000010000 */
[----:B--2---:R-:W-:-:S03]  /*6630*/  FMUL.FTZ R28, R28, R34 ;  /* 0x000000221c1c7220 */ /* 0x004fc60000410000 */
[----:B------:R-:W-:Y:S01]  /*6640*/  FMUL.FTZ R34, R65, R118 ;  /* 0x0000007641227220 */ /* 0x000fe20000410000 */
[----:B0-----:R-:W-:-:S03]  /*6650*/  FMUL.FTZ R40, R33, -1.4426950216293334961 ;  /* 0xbfb8aa3b21287820 */ /* 0x001fc60000410000 */
[----:B------:R-:W-:-:S03]  /*6660*/  FFMA.FTZ R34, R0, R34, R81 ;  /* 0x0000002200227223 */ /* 0x000fc60000010051 */
[----:B------:R-:W0:Y:S01]  /*6670*/  MUFU.EX2 R40, R40 ;  /* 0x0000002800287308 */ /* 0x000e220000000800 */
[----:B-1----:R-:W-:Y:S01]  /*6680*/  FMUL.FTZ R32, R32, R35 ;  /* 0x0000002320207220 */ /* 0x002fe20000410000 */
        /* <DEDUP_REMOVED lines=139> */
[----:B0-----:R-:W-:-:S05]  /*6f40*/  FMUL.FTZ R84, R84, R87 ;  /* 0x0000005754547220 */ /* 0x001fca0000410000 */
[----:B------:R-:W0:Y:S01]  /*6f50*/  MUFU.EX2 R89, R89 ;  /* 0x0000005900597308 */ /* 0x000e220000000800 */
[----:B------:R-:W-:Y:S01]  /*6f60*/  FMUL.FTZ R87, R65, R90 ;  /* 0x0000005a41577220 */ /* 0x000fe20000410000 */
[----:B--2---:R-:W-:-:S03]  /*6f70*/  FMUL.FTZ R85, R85, R88 ;  /* 0x0000005855557220 */ /* 0x004fc60000410000 */
[----:B------:R-:W-:-:S04]  /*6f80*/  FFMA.FTZ R87, R76, R87, R66 ;  /* 0x000000574c577223 */ /* 0x000fc80000010042 */
[----:B------:R-:W-:-:S06]  /*6f90*/  FMUL.FTZ R88, R87, -1.4426950216293334961 ;  /* 0xbfb8aa3b57587820 */ /* 0x000fcc0000410000 */
[----:B------:R-:W1:Y:S01]  /*6fa0*/  MUFU.EX2 R88, R88 ;  /* 0x0000005800587308 */ /* 0x000e620000000800 */
[----:B0-----:R-:W-:-:S07]  /*6fb0*/  FADD.FTZ R89, R89, 1 ;  /* 0x3f80000059597421 */ /* 0x001fce0000010000 */
[----:B------:R-:W0:Y:S01]  /*6fc0*/  MUFU.RCP R89, R89 ;  /* 0x0000005900597308 */ /* 0x000e220000001000 */
[----:B------:R-:W-:-:S04]  /*6fd0*/  FADD.FTZ R90, R131, -R80 ;  /* 0x80000050835a7221 */ /* 0x000fc80000010000 */
[----:B------:R-:W-:Y:S01]  /*6fe0*/  FMUL.FTZ R90, R65, R90 ;  /* 0x0000005a415a7220 */ /* 0x000fe20000410000 */
[----:B-1----:R-:W-:-:S03]  /*6ff0*/  FADD.FTZ R100, R88, 1 ;  /* 0x3f80000058647421 */ /* 0x002fc60000010000 */
[----:B------:R-:W-:Y:S02]  /*7000*/  FFMA.FTZ R88, R75, R90, R82 ;  /* 0x0000005a4b587223 */ /* 0x000fe40000010052 */
[----:B------:R1:W2:Y:S01]  /*7010*/  MUFU.RCP R90, R100 ;  /* 0x00000064005a7308 */ /* 0x0002a20000001000 */
[----:B0-----:R-:W-:Y:S01]  /*7020*/  FMUL.FTZ R86, R86, R89 ;  /* 0x0000005956567220 */ /* 0x001fe20000410000 */
[----:B------:R-:W-:Y:S01]  /*7030*/  FMUL.FTZ R89, R88, -1.4426950216293334961 ;  /* 0xbfb8aa3b58597820 */ /* 0x000fe20000410000 */
[----:B-1----:R-:W-:-:S05]  /*7040*/  FADD.FTZ R100, R91, -R80 ;  /* 0x800000505b647221 */ /* 0x002fca0000010000 */
[----:B------:R0:W1:Y:S01]  /*7050*/  MUFU.EX2 R91, R89 ;  /* 0x00000059005b7308 */ /* 0x0000620000000800 */
[----:B------:R3:W-:Y:S01]  /*7060*/  STL [R1+0x114], R165 ;  /* 0x000114a501007387 */ /* 0x0007e20000100800 */
[----:B0-----:R-:W-:-:S03]  /*7070*/  FMUL.FTZ R89, R65, R100 ;  /* 0x0000006441597220 */ /* 0x001fc60000410000 */
[----:B---3--:R-:W3:Y:S04]  /*7080*/  LDL.LU R165, [R1+0x48] ;  /* 0x0000480001a57983 */ /* 0x008ee80000300800 */
[----:B------:R0:W-:Y:S01]  /*7090*/  STL [R1+0x118], R164 ;  /* 0x000118a401007387 */ /* 0x0001e20000100800 */
[----:B------:R-:W-:Y:S01]  /*70a0*/  FFMA.FTZ R89, R0, R89, R81 ;  /* 0x0000005900597223 */ /* 0x000fe20000010051 */
[----:B--2---:R-:W-:Y:S02]  /*70b0*/  FMUL.FTZ R87, R87, R90 ;  /* 0x0000005a57577220 */ /* 0x004fe40000410000 */
[----:B0-----:R-:W2:Y:S04]  /*70c0*/  LDL.LU R164, [R1+0x44] ;  /* 0x0000440001a47983 */ /* 0x001ea80000300800 */
[----:B------:R0:W-:Y:S01]  /*70d0*/  STL [R1+0x11c], R163 ;  /* 0x00011ca301007387 */ /* 0x0001e20000100800 */
[----:B------:R-:W-:-:S03]  /*70e0*/  FMUL.FTZ R90, R89, -1.4426950216293334961 ;  /* 0xbfb8aa3b595a7820 */ /* 0x000fc60000410000 */
[----:B0-----:R-:W4:Y:S04]  /*70f0*/  LDL.LU R163, [R1+0x40] ;  /* 0x0000400001a37983 */ /* 0x001f280000300800 */
[----:B------:R-:W3:Y:S04]  /*7100*/  LDL.LU R102, [R1+0x34] ;  /* 0x0000340001667983 */ /* 0x000ee80000300800 */
[----:B------:R-:W2:Y:S04]  /*7110*/  LDL.LU R103, [R1+0x30] ;  /* 0x0000300001677983 */ /* 0x000ea80000300800 */
[----:B------:R-:W4:Y:S04]  /*7120*/  LDL.LU R105, [R1+0x38] ;  /* 0x0000380001697983 */ /* 0x000f280000300800 */
[----:B------:R-:W3:Y:S01]  /*7130*/  LDL.LU R104, [R1+0x2c] ;  /* 0x00002c0001687983 */ /* 0x000ee20000300800 */
[----:B-1----:R-:W-:Y:S01]  /*7140*/  FADD.FTZ R91, R91, 1 ;  /* 0x3f8000005b5b7421 */ /* 0x002fe20000010000 */
[----:B------:R-:W0:Y:S02]  /*7150*/  MUFU.EX2 R90, R90 ;  /* 0x0000005a005a7308 */ /* 0x000e240000000800 */
[----:B------:R-:W4:Y:S06]  /*7160*/  LDL.LU R107, [R1+0x3c] ;  /* 0x00003c00016b7983 */ /* 0x000f2c0000300800 */
[----:B------:R-:W1:Y:S01]  /*7170*/  MUFU.RCP R91, R91 ;  /* 0x0000005b005b7308 */ /* 0x000e620000001000 */
[----:B------:R-:W-:-:S04]  /*7180*/  FADD.FTZ R100, R132, -R80 ;  /* 0x8000005084647221 */ /* 0x000fc80000010000 */
[----:B------:R-:W-:Y:S01]  /*7190*/  FMUL.FTZ R100, R65, R100 ;  /* 0x0000006441647220 */ /* 0x000fe20000410000 */
[----:B0-----:R-:W-:-:S03]  /*71a0*/  FADD.FTZ R101, R90, 1 ;  /* 0x3f8000005a657421 */ /* 0x001fc60000010000 */
[----:B------:R-:W-:Y:S02]  /*71b0*/  FFMA.FTZ R90, R74, R100, R83 ;  /* 0x000000644a5a7223 */ /* 0x000fe40000010053 */
[----:B------:R0:W-:Y:S01]  /*71c0*/  MUFU.RCP R100, R101 ;  /* 0x0000006500647308 */ /* 0x0001e20000001000 */
[----:B-1----:R-:W-:Y:S01]  /*71d0*/  FMUL.FTZ R88, R88, R91 ;  /* 0x0000005b58587220 */ /* 0x002fe20000410000 */
[----:B------:R-:W-:Y:S01]  /*71e0*/  FMUL.FTZ R91, R90, -1.4426950216293334961 ;  /* 0xbfb8aa3b5a5b7820 */ /* 0x000fe20000410000 */
[----:B0-----:R-:W-:-:S05]  /*71f0*/  FADD.FTZ R101, R92, -R80 ;  /* 0x800000505c657221 */ /* 0x001fca0000010000 */
[----:B------:R0:W1:Y:S02]  /*7200*/  MUFU.EX2 R92, R91 ;  /* 0x0000005b005c7308 */ /* 0x0000640000000800 */
[----:B0-----:R-:W-:-:S04]  /*7210*/  FMUL.FTZ R91, R65, R101 ;  /* 0x00000065415b7220 */ /* 0x001fc80000410000 */
[----:B------:R-:W-:-:S04]  /*7220*/  FFMA.FTZ R91, R76, R91, R66 ;  /* 0x0000005b4c5b7223 */ /* 0x000fc80000010042 */
[----:B------:R-:W-:Y:S01]  /*7230*/  FMUL.FTZ R101, R91, -1.4426950216293334961 ;  /* 0xbfb8aa3b5b657820 */ /* 0x000fe20000410000 */
[----:B-1----:R-:W-:Y:S01]  /*7240*/  FADD.FTZ R92, R92, 1 ;  /* 0x3f8000005c5c7421 */ /* 0x002fe20000010000 */
[----:B------:R-:W-:-:S04]  /*7250*/  FMUL.FTZ R89, R89, R100 ;  /* 0x0000006459597220 */ /* 0x000fc80000410000 */
[----:B------:R-:W0:Y:S01]  /*7260*/  MUFU.EX2 R101, R101 ;  /* 0x0000006500657308 */ /* 0x000e220000000800 */
[----:B------:R-:W-:-:S07]  /*7270*/  FADD.FTZ R120, R133, -R80 ;  /* 0x8000005085787221 */ /* 0x000fce0000010000 */
[----:B------:R0:W1:Y:S01]  /*7280*/  MUFU.RCP R100, R92 ;  /* 0x0000005c00647308 */ /* 0x0000620000001000 */
[----:B------:R-:W-:-:S04]  /*7290*/  FMUL.FTZ R120, R65, R120 ;  /* 0x0000007841787220 */ /* 0x000fc80000410000 */
[----:B------:R-:W-:Y:S01]  /*72a0*/  FFMA.FTZ R120, R75, R120, R82 ;  /* 0x000000784b787223 */ /* 0x000fe20000010052 */
[----:B0-----:R-:W-:Y:S01]  /*72b0*/  FADD.FTZ R92, R101, 1 ;  /* 0x3f800000655c7421 */ /* 0x001fe20000010000 */
[----:B------:R-:W-:Y:S01]  /*72c0*/  FADD.FTZ R101, R93, -R80 ;  /* 0x800000505d657221 */ /* 0x000fe20000010000 */
[----:B-1----:R-:W-:Y:S01]  /*72d0*/  FMUL.FTZ R90, R90, R100 ;  /* 0x000000645a5a7220 */ /* 0x002fe20000410000 */
[----:B------:R-:W-:-:S03]  /*72e0*/  FMUL.FTZ R100, R120, -1.4426950216293334961 ;  /* 0xbfb8aa3b78647820 */ /* 0x000fc60000410000 */
[----:B------:R-:W0:Y:S08]  /*72f0*/  MUFU.RCP R92, R92 ;  /* 0x0000005c005c7308 */ /* 0x000e300000001000 */
[----:B------:R1:W1:Y:S01]  /*7300*/  MUFU.EX2 R93, R100 ;  /* 0x00000064005d7308 */ /* 0x0002620000000800 */
[----:B------:R-:W-:-:S04]  /*7310*/  FMUL.FTZ R101, R65, R101 ;  /* 0x0000006541657220 */ /* 0x000fc80000410000 */
[----:B------:R-:W-:Y:S01]  /*7320*/  FFMA.FTZ R121, R0, R101, R81 ;  /* 0x0000006500797223 */ /* 0x000fe20000010051 */
[----:B0-----:R-:W-:-:S03]  /*7330*/  FMUL.FTZ R91, R91, R92 ;  /* 0x0000005c5b5b7220 */ /* 0x001fc60000410000 */
[----:B-1----:R-:W-:Y:S01]  /*7340*/  FMUL.FTZ R100, R121, -1.4426950216293334961 ;  /* 0xbfb8aa3b79647820 */ /* 0x002fe20000410000 */
[----:B------:R-:W-:-:S05]  /*7350*/  FADD.FTZ R92, R93, 1 ;  /* 0x3f8000005d5c7421 */ /* 0x000fca0000010000 */
        /* <DEDUP_REMOVED lines=8> */
[----:B------:R-:W0:Y:S08]  /*73e0*/  MUFU.RCP R93, R93 ;  /* 0x0000005d005d7308 */ /* 0x000e300000001000 */
[----:B------:R-:W1:Y:S01]  /*73f0*/  MUFU.EX2 R92, R92 ;  /* 0x0000005c005c7308 */ /* 0x000e620000000800 */
[----:B0-----:R-:W-:Y:S01]  /*7400*/  FMUL.FTZ R121, R121, R93 ;  /* 0x0000005d79797220 */ /* 0x001fe20000410000 */
[----:B------:R-:W-:Y:S01]  /*7410*/  FADD.FTZ R93, R94, -R80 ;  /* 0x800000505e5d7221 */ /* 0x000fe20000010000 */
[----:B-1----:R-:W-:-:S05]  /*7420*/  FADD.FTZ R92, R92, 1 ;  /* 0x3f8000005c5c7421 */ /* 0x002fca0000010000 */
[----:B------:R0:W1:Y:S01]  /*7430*/  MUFU.RCP R94, R92 ;  /* 0x0000005c005e7308 */ /* 0x0000620000001000 */
[----:B------:R-:W-:Y:S01]  /*7440*/  FADD.FTZ R135, R135, -R80 ;  /* 0x8000005087877221 */ /* 0x000fe20000010000 */
[----:B0-----:R-:W-:-:S04]  /*7450*/  FMUL.FTZ R92, R65, R93 ;  /* 0x0000005d415c7220 */ /* 0x001fc80000410000 */
[----:B------:R-:W-:Y:S01]  /*7460*/  FFMA.FTZ R92, R76, R92, R66 ;  /* 0x0000005c4c5c7223 */ /* 0x000fe20000010042 */
[----:B------:R-:W-:-:S03]  /*7470*/  FMUL.FTZ R123, R65, R135 ;  /* 0x00000087417b7220 */ /* 0x000fc60000410000 */
[----:B------:R-:W-:Y:S01]  /*7480*/  FMUL.FTZ R93, R92, -1.4426950216293334961 ;  /* 0xbfb8aa3b5c5d7820 */ /* 0x000fe20000410000 */
[----:B------:R-:W-:Y:S01]  /*7490*/  FFMA.FTZ R123, R75, R123, R82 ;  /* 0x0000007b4b7b7223 */ /* 0x000fe20000010052 */
[----:B-1----:R-:W-:-:S04]  /*74a0*/  FMUL.FTZ R122, R122, R94 ;  /* 0x0000005e7a7a7220 */ /* 0x002fc80000410000 */
[----:B------:R-:W0:Y:S01]  /*74b0*/  MUFU.EX2 R93, R93 ;  /* 0x0000005d005d7308 */ /* 0x000e220000000800 */
[----:B------:R-:W-:-:S07]  /*74c0*/  FMUL.FTZ R94, R123, -1.4426950216293334961 ;  /* 0xbfb8aa3b7b5e7820 */ /* 0x000fce0000410000 */
[----:B------:R-:W1:Y:S01]  /*74d0*/  MUFU.EX2 R94, R94 ;  /* 0x0000005e005e7308 */ /* 0x000e620000000800 */
[----:B------:R-:W-:Y:S01]  /*74e0*/  FADD.FTZ R95, R95, -R80 ;  /* 0x800000505f5f7221 */ /* 0x000fe20000010000 */
[----:B0-----:R-:W-:-:S06]  /*74f0*/  FADD.FTZ R93, R93, 1 ;  /* 0x3f8000005d5d7421 */ /* 0x001fcc0000010000 */
[----:B------:R-:W0:Y:S01]  /*7500*/  MUFU.RCP R93, R93 ;  /* 0x0000005d005d7308 */ /* 0x000e220000001000 */
[----:B-1----:R-:W-:Y:S01]  /*7510*/  FADD.FTZ R94, R94, 1 ;  /* 0x3f8000005e5e7421 */ /* 0x002fe20000010000 */
[----:B------:R-:W-:Y:S01]  /*7520*/  FMUL.FTZ R100, R65, R95 ;  /* 0x0000005f41647220 */ /* 0x000fe20000410000 */
[----:B------:R-:W-:-:S05]  /*7530*/  FADD.FTZ R97, R97, -R80 ;  /* 0x8000005061617221 */ /* 0x000fca0000010000 */
[----:B------:R1:W0:Y:S01]  /*7540*/  MUFU.RCP R95, R94 ;  /* 0x0000005e005f7308 */ /* 0x0002220000001000 */
[C---:B------:R-:W-:Y:S01]  /*7550*/  FMUL.FTZ R97, R65.reuse, R97 ;  /* 0x0000006141617220 */ /* 0x040fe20000410000 */
[----:B------:R-:W-:Y:S01]  /*7560*/  FADD.FTZ R136, R136, -R80 ;  /* 0x8000005088887221 */ /* 0x000fe20000010000 */
[C-C-:B-1----:R-:W-:Y:S02]  /*7570*/  FFMA.FTZ R94, R0.reuse, R100, R81.reuse ;  /* 0x00000064005e7223 */ /* 0x142fe40000010051 */
[----:B------:R-:W-:Y:S01]  /*7580*/  FFMA.FTZ R81, R0, R97, R81 ;  /* 0x0000006100517223 */ /* 0x000fe20000010051 */
[----:B0-----:R-:W-:Y:S01]  /*7590*/  FMUL.FTZ R0, R92, R93 ;  /* 0x0000005d5c007220 */ /* 0x001fe20000410000 */
[----:B------:R-:W-:-:S04]  /*75a0*/  FMUL.FTZ R92, R65, R136 ;  /* 0x00000088415c7220 */ /* 0x000fc80000410000 */
[----:B------:R-:W-:Y:S01]  /*75b0*/  FFMA.FTZ R92, R74, R92, R83 ;  /* 0x0000005c4a5c7223 */ /* 0x000fe20000010053 */
[----:B------:R-:W-:Y:S01]  /*75c0*/  FMUL.FTZ R123, R123, R95 ;  /* 0x0000005f7b7b7220 */ /* 0x000fe20000410000 */
[----:B------:R-:W-:Y:S02]  /*75d0*/  FMUL.FTZ R93, R94, -1.4426950216293334961 ;  /* 0xbfb8aa3b5e5d7820 */ /* 0x000fe40000410000 */
[----:B------:R-:W-:-:S04]  /*75e0*/  FMUL.FTZ R95, R92, -1.4426950216293334961 ;  /* 0xbfb8aa3b5c5f7820 */ /* 0x000fc80000410000 */
[----:B------:R-:W0:Y:S08]  /*75f0*/  MUFU.EX2 R93, R93 ;  /* 0x0000005d005d7308 */ /* 0x000e300000000800 */
[----:B------:R-:W1:Y:S01]  /*7600*/  MUFU.EX2 R95, R95 ;  /* 0x0000005f005f7308 */ /* 0x000e620000000800 */
[----:B------:R-:W-:-:S04]  /*7610*/  FADD.FTZ R138, R138, -R80 ;  /* 0x800000508a8a7221 */ /* 0x000fc80000010000 */
[----:B------:R-:W-:-:S04]  /*7620*/  FMUL.FTZ R138, R65, R138 ;  /* 0x0000008a418a7220 */ /* 0x000fc80000410000 */
[----:B------:R-:W-:Y:S01]  /*7630*/  FFMA.FTZ R74, R74, R138, R83 ;  /* 0x0000008a4a4a7223 */ /* 0x000fe20000010053 */
[----:B0-----:R-:W-:Y:S01]  /*7640*/  FADD.FTZ R83, R93, 1 ;  /* 0x3f8000005d537421 */ /* 0x001fe20000010000 */
[----:B-1----:R-:W-:-:S05]  /*7650*/  FADD.FTZ R95, R95, 1 ;  /* 0x3f8000005f5f7421 */ /* 0x002fca0000010000 */
[----:B------:R-:W0:Y:S01]  /*7660*/  MUFU.RCP R83, R83 ;  /* 0x0000005300537308 */ /* 0x000e220000001000 */
[--C-:B------:R-:W-:Y:S01]  /*7670*/  FADD.FTZ R96, R96, -R80.reuse ;  /* 0x8000005060607221 */ /* 0x100fe20000010000 */
[--C-:B------:R-:W-:Y:S01]  /*7680*/  FADD.FTZ R137, R137, -R80.reuse ;  /* 0x8000005089897221 */ /* 0x100fe20000010000 */
[--C-:B------:R-:W-:Y:S01]  /*7690*/  FADD.FTZ R98, R98, -R80.reuse ;  /* 0x8000005062627221 */ /* 0x100fe20000010000 */
[----:B------:R-:W-:-:S04]  /*76a0*/  FADD.FTZ R80, R99, -R80 ;  /* 0x8000005063507221 */ /* 0x000fc80000010000 */
[----:B------:R-:W1:Y:S01]  /*76b0*/  MUFU.RCP R95, R95 ;  /* 0x0000005f005f7308 */ /* 0x000e620000001000 */
[C---:B------:R-:W-:Y:S01]  /*76c0*/  FMUL.FTZ R98, R65.reuse, R98 ;  /* 0x0000006241627220 */ /* 0x040fe20000410000 */
[C---:B------:R-:W-:Y:S01]  /*76d0*/  FMUL.FTZ R80, R65.reuse, R80 ;  /* 0x0000005041507220 */ /* 0x040fe20000410000 */
[----:B------:R-:W-:Y:S02]  /*76e0*/  FMUL.FTZ R137, R65, R137 ;  /* 0x0000008941897220 */ /* 0x000fe40000410000 */
[----:B------:R-:W-:Y:S01]  /*76f0*/  FFMA.FTZ R98, R76, R98, R66 ;  /* 0x000000624c627223 */ /* 0x000fe20000010042 */
[--C-:B------:R-:W-:Y:S01]  /*7700*/  FFMA.FTZ R80, R75, R80, R82.reuse ;  /* 0x000000504b507223 */ /* 0x100fe20000010052 */
[----:B------:R-:W-:Y:S01]  /*7710*/  FMUL.FTZ R96, R65, R96 ;  /* 0x0000006041607220 */ /* 0x000fe20000410000 */
[----:B------:R-:W-:Y:S01]  /*7720*/  FFMA.FTZ R137, R75, R137, R82 ;  /* 0x000000894b897223 */ /* 0x000fe20000010052 */
[----:B------:R-:W-:Y:S01]  /*7730*/  FMUL.FTZ R82, R98, -1.4426950216293334961 ;  /* 0xbfb8aa3b62527820 */ /* 0x000fe20000410000 */
[----:B------:R-:W-:Y:S01]  /*7740*/  FMUL.FTZ R75, R80, -1.4426950216293334961 ;  /* 0xbfb8aa3b504b7820 */ /* 0x000fe20000410000 */
[----:B------:R-:W-:Y:S01]  /*7750*/  FFMA.FTZ R96, R76, R96, R66 ;  /* 0x000000604c607223 */ /* 0x000fe20000010042 */
[----:B0-----:R-:W-:Y:S01]  /*7760*/  FMUL.FTZ R65, R94, R83 ;  /* 0x000000535e417220 */ /* 0x001fe20000410000 */
[----:B------:R-:W-:Y:S01]  /*7770*/  FMUL.FTZ R83, R74, -1.4426950216293334961 ;  /* 0xbfb8aa3b4a537820 */ /* 0x000fe20000410000 */
[----:B-1----:R-:W-:Y:S01]  /*7780*/  FMUL.FTZ R66, R92, R95 ;  /* 0x0000005f5c427220 */ /* 0x002fe20000410000 */
[----:B------:R-:W-:Y:S01]  /*7790*/  FMUL.FTZ R92, R81, -1.4426950216293334961 ;  /* 0xbfb8aa3b515c7820 */ /* 0x000fe20000410000 */
[----:B------:R-:W0:Y:S08]  /*77a0*/  MUFU.EX2 R82, R82 ;  /* 0x0000005200527308 */ /* 0x000e300000000800 */
[----:B------:R-:W1:Y:S08]  /*77b0*/  MUFU.EX2 R75, R75 ;  /* 0x0000004b004b7308 */ /* 0x000e700000000800 */
[----:B------:R-:W2:Y:S08]  /*77c0*/  MUFU.EX2 R92, R92 ;  /* 0x0000005c005c7308 */ /* 0x000eb00000000800 */
[----:B------:R-:W3:Y:S01]  /*77d0*/  MUFU.EX2 R83, R83 ;  /* 0x0000005300537308 */ /* 0x000ee20000000800 */
[----:B0-----:R-:W-:Y:S01]  /*77e0*/  FADD.FTZ R82, R82, 1 ;  /* 0x3f80000052527421 */ /* 0x001fe20000010000 */
[----:B-1----:R-:W-:-:S06]  /*77f0*/  FADD.FTZ R75, R75, 1 ;  /* 0x3f8000004b4b7421 */ /* 0x002fcc0000010000 */
[----:B------:R-:W0:Y:S01]  /*7800*/  MUFU.RCP R127, R82 ;  /* 0x00000052007f7308 */ /* 0x000e220000001000 */
[----:B--2---:R-:W-:-:S07]  /*7810*/  FADD.FTZ R92, R92, 1 ;  /* 0x3f8000005c5c7421 */ /* 0x004fce0000010000 */
[----:B------:R-:W1:Y:S01]  /*7820*/  MUFU.RCP R128, R75 ;  /* 0x0000004b00807308 */ /* 0x000e620000001000 */
[----:B---3--:R-:W-:Y:S01]  /*7830*/  FADD.FTZ R83, R83, 1 ;  /* 0x3f80000053537421 */ /* 0x008fe20000010000 */
[----:B------:R-:W-:-:S06]  /*7840*/  FMUL.FTZ R93, R137, -1.4426950216293334961 ;  /* 0xbfb8aa3b895d7820 */ /* 0x000fcc0000410000 */
[----:B------:R-:W2:Y:S08]  /*7850*/  MUFU.RCP R125, R92 ;  /* 0x0000005c007d7308 */ /* 0x000eb00000001000 */
[----:B------:R-:W3:Y:S01]  /*7860*/  MUFU.RCP R126, R83 ;  /* 0x00000053007e7308 */ /* 0x000ee20000001000 */
[----:B------:R-:W-:Y:S02]  /*7870*/  F2FP.F16.F32.PACK_AB R129, R30, R29 ;  /* 0x0000001d1e81723e */ /* 0x000fe400000000ff */
[----:B------:R-:W4:Y:S01]  /*7880*/  LDL.LU R30, [R1+0x12c] ;  /* 0x00012c00011e7983 */ /* 0x000f220000300800 */
[----:B------:R-:W-:-:S03]  /*7890*/  F2FP.F16.F32.PACK_AB R130, R24, R22 ;  /* 0x000000161882723e */ /* 0x000fc600000000ff */
[----:B------:R-:W4:Y:S01]  /*78a0*/  LDL.LU R29, [R1+0x128] ;  /* 0x00012800011d7983 */ /* 0x000f220000300800 */
[----:B------:R-:W3:Y:S01]  /*78b0*/  MUFU.EX2 R93, R93 ;  /* 0x0000005d005d7308 */ /* 0x000ee20000000800 */
[----:B0-----:R-:W-:Y:S02]  /*78c0*/  FMUL.FTZ R127, R98, R127 ;  /* 0x0000007f627f7220 */ /* 0x001fe40000410000 */
[----:B------:R-:W4:Y:S01]  /*78d0*/  LDL.LU R24, [R1+0x124] ;  /* 0x0001240001187983 */ /* 0x000f220000300800 */
[----:B-1----:R-:W-:Y:S01]  /*78e0*/  FMUL.FTZ R128, R80, R128 ;  /* 0x0000008050807220 */ /* 0x002fe20000410000 */
[----:B------:R-:W-:Y:S02]  /*78f0*/  LEA R80, P1, R63, UR14, 0x1 ;  /* 0x0000000e3f507c11 */ /* 0x000fe4000f8208ff */
[----:B------:R-:W4:Y:S04]  /*7900*/  LDL.LU R22, [R1+0x120] ;  /* 0x0001200001167983 */ /* 0x000f280000300800 */
[----:B------:R-:W4:Y:S01]  /*7910*/  LDL.LU R99, [R1+0x4c] ;  /* 0x00004c0001637983 */ /* 0x000f220000300800 */
[----:B--2---:R-:W-:-:S03]  /*7920*/  FMUL.FTZ R125, R81, R125 ;  /* 0x0000007d517d7220 */ /* 0x004fc60000410000 */
[----:B------:R-:W2:Y:S01]  /*7930*/  LDL.LU R98, [R1+0x50] ;  /* 0x0000500001627983 */ /* 0x000ea20000300800 */
[----:B---3--:R-:W-:Y:S01]  /*7940*/  FMUL.FTZ R126, R74, R126 ;  /* 0x0000007e4a7e7220 */ /* 0x008fe20000410000 */
[----:B------:R-:W-:Y:S02]  /*7950*/  LEA R74, P2, R62, UR14, 0x1 ;  /* 0x0000000e3e4a7c11 */ /* 0x000fe4000f8408ff */
[----:B------:R-:W-:Y:S01]  /*7960*/  LEA.HI.X R81, R63, UR15, R104, 0x1, P1 ;  /* 0x0000000f3f517c11 */ /* 0x000fe200088f0c68 */
[----:B------:R-:W3:Y:S01]  /*7970*/  LDL.LU R101, [R1+0x54] ;  /* 0x0000540001657983 */ /* 0x000ee20000300800 */
[----:B------:R-:W-:-:S03]  /*7980*/  LEA R82, P1, R61, UR14, 0x1 ;  /* 0x0000000e3d527c11 */ /* 0x000fc6000f8208ff */
[----:B------:R-:W3:Y:S01]  /*7990*/  LDL.LU R100, [R1+0x58] ;  /* 0x0000580001647983 */ /* 0x000ee20000300800 */
[----:B------:R-:W-:Y:S02]  /*79a0*/  LEA.HI.X R75, R62, UR15, R103, 0x1, P2 ;  /* 0x0000000f3e4b7c11 */ /* 0x000fe400090f0c67 */
[----:B------:R-:W-:Y:S01]  /*79b0*/  LEA R62, P2, R60, UR14, 0x1 ;  /* 0x0000000e3c3e7c11 */ /* 0x000fe2000f8408ff */
[----:B------:R-:W3:Y:S01]  /*79c0*/  LDL.LU R103, [R1+0x5c] ;  /* 0x00005c0001677983 */ /* 0x000ee20000300800 */
[----:B------:R-:W-:-:S03]  /*79d0*/  LEA.HI.X R83, R61, UR15, R102, 0x1, P1 ;  /* 0x0000000f3d537c11 */ /* 0x000fc600088f0c66 */
[----:B------:R-:W3:Y:S01]  /*79e0*/  LDL.LU R102, [R1+0x64] ;  /* 0x0000640001667983 */ /* 0x000ee20000300800 */
[----:B------:R-:W-:Y:S01]  /*79f0*/  FADD.FTZ R93, R93, 1 ;  /* 0x3f8000005d5d7421 */ /* 0x000fe20000010000 */
[----:B----4-:R-:W-:Y:S02]  /*7a00*/  LEA.HI.X R63, R60, UR15, R105, 0x1, P2 ;  /* 0x0000000f3c3f7c11 */ /* 0x010fe400090f0c69 */
[----:B------:R-:W4:Y:S01]  /*7a10*/  LDL.LU R105, [R1+0x6c] ;  /* 0x00006c0001697983 */ /* 0x000f220000300800 */
[C---:B------:R-:W-:Y:S01]  /*7a20*/  LEA R92, P1, R59.reuse, UR14, 0x1 ;  /* 0x0000000e3b5c7c11 */ /* 0x040fe2000f8208ff */
[----:B------:R0:W1:Y:S02]  /*7a30*/  MUFU.RCP R124, R93 ;  /* 0x0000005d007c7308 */ /* 0x0000640000001000 */
[----:B------:R-:W4:Y:S01]  /*7a40*/  LDL.LU R104, [R1+0x70] ;  /* 0x0000700001687983 */ /* 0x000f220000300800 */
[----:B0-----:R-:W-:-:S03]  /*7a50*/  LEA.HI.X R93, R59, UR15, R107, 0x1, P1 ;  /* 0x0000000f3b5d7c11 */ /* 0x001fc600088f0c6b */
        /* <DEDUP_REMOVED lines=8> */
[----:B------:R-:W-:-:S03]  /*7ae0*/  LEA R60, P2, R58, UR14, 0x1 ;  /* 0x0000000e3a3c7c11 */ /* 0x000fc6000f8408ff */
[----:B------:R-:W4:Y:S01]  /*7af0*/  LDL.LU R115, [R1+0x88] ;  /* 0x0000880001737983 */ /* 0x000f220000300800 */
[----:B------:R-:W-:-:S03]  /*7b00*/  LEA R94, P1, R57, UR14, 0x1 ;  /* 0x0000000e395e7c11 */ /* 0x000fc6000f8208ff */
[----:B------:R-:W4:Y:S01]  /*7b10*/  LDL.LU R114, [R1+0x8c] ;  /* 0x00008c0001727983 */ /* 0x000f220000300800 */
[----:B------:R-:W-:-:S03]  /*7b20*/  LEA.HI.X R61, R58, UR15, R163, 0x1, P2 ;  /* 0x0000000f3a3d7c11 */ /* 0x000fc600090f0ca3 */
[----:B------:R-:W4:Y:S01]  /*7b30*/  LDL.LU R117, [R1+0x7c] ;  /* 0x00007c0001757983 */ /* 0x000f220000300800 */
[----:B------:R-:W-:-:S03]  /*7b40*/  LEA.HI.X R95, R57, UR15, R164, 0x1, P1 ;  /* 0x0000000f395f7c11 */ /* 0x000fc600088f0ca4 */
        /* <DEDUP_REMOVED lines=8> */
[----:B------:R-:W-:Y:S01]  /*7bd0*/  FMUL.FTZ R76, R96, -1.4426950216293334961 ;  /* 0xbfb8aa3b604c7820 */ /* 0x000fe20000410000 */
[C---:B------:R-:W-:Y:S01]  /*7be0*/  LEA R58, P2, R56.reuse, UR14, 0x1 ;  /* 0x0000000e383a7c11 */ /* 0x040fe2000f8408ff */
[----:B-1----:R-:W-:Y:S01]  /*7bf0*/  FMUL.FTZ R124, R137, R124 ;  /* 0x0000007c897c7220 */ /* 0x002fe20000410000 */
[----:B------:R-:W4:Y:S03]  /*7c00*/  LDL.LU R132, [R1+0xdc] ;  /* 0x0000dc0001847983 */ /* 0x000f260000300800 */
[----:B------:R-:W0:Y:S01]  /*7c10*/  MUFU.EX2 R76, R76 ;  /* 0x0000004c004c7308 */ /* 0x000e220000000800 */
[----:B------:R-:W-:Y:S01]  /*7c20*/  LEA.HI.X R59, R56, UR15, R165, 0x1, P2 ;  /* 0x0000000f383b7c11 */ /* 0x000fe200090f0ca5 */
[----:B------:R-:W4:Y:S01]  /*7c30*/  LDL.LU R131, [R1+0xe0] ;  /* 0x0000e00001837983 */ /* 0x000f220000300800 */
[----:B0-----:R-:W-:Y:S01]  /*7c40*/  FADD.FTZ R76, R76, 1 ;  /* 0x3f8000004c4c7421 */ /* 0x001fe20000010000 */
[----:B------:R-:W-:-:S02]  /*7c50*/  LEA R56, P2, R54, UR14, 0x1 ;  /* 0x0000000e36387c11 */ /* 0x000fc4000f8408ff */
[----:B------:R-:W4:Y:S03]  /*7c60*/  LDL.LU R137, [R1+0xd8] ;  /* 0x0000d80001897983 */ /* 0x000f260000300800 */
[----:B------:R-:W0:Y:S01]  /*7c70*/  MUFU.RCP R76, R76 ;  /* 0x0000004c004c7308 */ /* 0x000e220000001000 */
[----:B------:R-:W4:Y:S04]  /*7c80*/  LDL.LU R138, [R1+0xcc] ;  /* 0x0000cc00018a7983 */ /* 0x000f280000300800 */
[----:B------:R-:W4:Y:S04]  /*7c90*/  LDL.LU R165, [R1+0xd0] ;  /* 0x0000d00001a57983 */ /* 0x000f280000300800 */
[----:B------:R-:W4:Y:S01]  /*7ca0*/  LDL.LU R136, [R1+0xc4] ;  /* 0x0000c40001887983 */ /* 0x000f220000300800 */
[----:B0-----:R-:W-:Y:S01]  /*7cb0*/  FMUL.FTZ R76, R96, R76 ;  /* 0x0000004c604c7220 */ /* 0x001fe20000410000 */
[----:B------:R-:W-:-:S02]  /*7cc0*/  LEA R96, P1, R55, UR14, 0x1 ;  /* 0x0000000e37607c11 */ /* 0x000fc4000f8208ff */
[----:B------:R0:W-:Y:S02]  /*7cd0*/  STG.E.U16 desc[UR12][R80.64], R129 ;  /* 0x0000008150007986 */ /* 0x0001e4000c10150c */
[----:B------:R-:W-:Y:S02]  /*7ce0*/  LEA.HI.X R97, R55, UR15, R99, 0x1, P1 ;  /* 0x0000000f37617c11 */ /* 0x000fe400088f0c63 */
[----:B--2---:R-:W-:Y:S02]  /*7cf0*/  LEA.HI.X R57, R54, UR15, R98, 0x1, P2 ;  /* 0x0000000f36397c11 */ /* 0x004fe400090f0c62 */
[C---:B------:R-:W-:Y:S02]  /*7d00*/  LEA R98, P1, R53.reuse, UR14, 0x1 ;  /* 0x0000000e35627c11 */ /* 0x040fe4000f8208ff */
[----:B------:R-:W-:Y:S02]  /*7d10*/  LEA R54, P2, R52, UR14, 0x1 ;  /* 0x0000000e34367c11 */ /* 0x000fe4000f8408ff */
[----:B---3--:R-:W-:-:S02]  /*7d20*/  LEA.HI.X R99, R53, UR15, R101, 0x1, P1 ;  /* 0x0000000f35637c11 */ /* 0x008fc400088f0c65 */
[----:B------:R-:W-:Y:S02]  /*7d30*/  LEA.HI.X R55, R52, UR15, R100, 0x1, P2 ;  /* 0x0000000f34377c11 */ /* 0x000fe400090f0c64 */
[C---:B------:R-:W-:Y:S02]  /*7d40*/  LEA R100, P1, R51.reuse, UR14, 0x1 ;  /* 0x0000000e33647c11 */ /* 0x040fe4000f8208ff */
[C---:B------:R-:W-:Y:S02]  /*7d50*/  LEA R52, P2, R50.reuse, UR14, 0x1 ;  /* 0x0000000e32347c11 */ /* 0x040fe4000f8408ff */
[----:B------:R-:W-:Y:S02]  /*7d60*/  LEA.HI.X R101, R51, UR15, R103, 0x1, P1 ;  /* 0x0000000f33657c11 */ /* 0x000fe400088f0c67 */
[----:B------:R-:W-:Y:S02]  /*7d70*/  LEA.HI.X R53, R50, UR15, R102, 0x1, P2 ;  /* 0x0000000f32357c11 */ /* 0x000fe400090f0c66 */
[----:B------:R-:W-:-:S02]  /*7d80*/  LEA R102, P1, R49, UR14, 0x1 ;  /* 0x0000000e31667c11 */ /* 0x000fc4000f8208ff */
[C---:B------:R-:W-:Y:S02]  /*7d90*/  LEA R50, P2, R48.reuse, UR14, 0x1 ;  /* 0x0000000e30327c11 */ /* 0x040fe4000f8408ff */
[----:B----4-:R-:W-:Y:S02]  /*7da0*/  LEA.HI.X R103, R49, UR15, R105, 0x1, P1 ;  /* 0x0000000f31677c11 */ /* 0x010fe400088f0c69 */
[----:B------:R-:W-:Y:S02]  /*7db0*/  LEA.HI.X R51, R48, UR15, R104, 0x1, P2 ;  /* 0x0000000f30337c11 */ /* 0x000fe400090f0c68 */
[C---:B------:R-:W-:Y:S02]  /*7dc0*/  LEA R104, P1, R47.reuse, UR14, 0x1 ;  /* 0x0000000e2f687c11 */ /* 0x040fe4000f8208ff */
[----:B------:R-:W-:Y:S02]  /*7dd0*/  LEA R48, P2, R46, UR14, 0x1 ;  /* 0x0000000e2e307c11 */ /* 0x000fe4000f8408ff */
[----:B------:R-:W-:-:S02]  /*7de0*/  LEA.HI.X R105, R47, UR15, R107, 0x1, P1 ;  /* 0x0000000f2f697c11 */ /* 0x000fc400088f0c6b */
[----:B------:R-:W-:Y:S02]  /*7df0*/  LEA.HI.X R49, R46, UR15, R106, 0x1, P2 ;  /* 0x0000000f2e317c11 */ /* 0x000fe400090f0c6a */
[C---:B------:R-:W-:Y:S02]  /*7e00*/  LEA R106, P1, R45.reuse, UR14, 0x1 ;  /* 0x0000000e2d6a7c11 */ /* 0x040fe4000f8208ff */
[C---:B------:R-:W-:Y:S02]  /*7e10*/  LEA R46, P2, R44.reuse, UR14, 0x1 ;  /* 0x0000000e2c2e7c11 */ /* 0x040fe4000f8408ff */
[----:B------:R-:W-:Y:S02]  /*7e20*/  LEA.HI.X R107, R45, UR15, R109, 0x1, P1 ;  /* 0x0000000f2d6b7c11 */ /* 0x000fe400088f0c6d */
[----:B------:R-:W-:Y:S02]  /*7e30*/  LEA.HI.X R47, R44, UR15, R108, 0x1, P2 ;  /* 0x0000000f2c2f7c11 */ /* 0x000fe400090f0c6c */
[----:B------:R-:W-:-:S02]  /*7e40*/  LEA R108, P1, R43, UR14, 0x1 ;  /* 0x0000000e2b6c7c11 */ /* 0x000fc4000f8208ff */
[C---:B------:R-:W-:Y:S02]  /*7e50*/  LEA R44, P2, R42.reuse, UR14, 0x1 ;  /* 0x0000000e2a2c7c11 */ /* 0x040fe4000f8408ff */
[----:B------:R-:W-:Y:S02]  /*7e60*/  LEA.HI.X R109, R43, UR15, R111, 0x1, P1 ;  /* 0x0000000f2b6d7c11 */ /* 0x000fe400088f0c6f */
        /* <DEDUP_REMOVED lines=18> */
[----:B------:R-:W-:Y:S02]  /*7f90*/  PRMT R24, R129, 0x7632, R24 ;  /* 0x0000763281187816 */ /* 0x000fe40000000018 */
[----:B------:R-:W-:-:S03]  /*7fa0*/  LEA.HI.X R119, R22, UR15, R135, 0x1, P1 ;  /* 0x0000000f16777c11 */ /* 0x000fc600088f0c87 */
[----:B------:R1:W-:Y:S01]  /*7fb0*/  STG.E.U16 desc[UR12][R80.64+0x2], R24 ;  /* 0x0000021850007986 */ /* 0x0003e2000c10150c */
[----:B------:R-:W-:Y:S01]  /*7fc0*/  PRMT R29, R130, 0x7632, R29 ;  /* 0x00007632821d7816 */ /* 0x000fe2000000001d */
[----:B------:R-:W-:Y:S02]  /*7fd0*/  UIADD3 UR10, UP0, UR10, 0x12, URZ ;  /* 0x000000120a0a7890 */ /* 0x000fe4000ff1e03f */
[----:B------:R-:W2:Y:S01]  /*7fe0*/  LDL.LU R135, [R1+0xc8] ;  /* 0x0000c80001877983 */ /* 0x000ea20000300800 */
[----:B------:R-:W-:Y:S01]  /*7ff0*/  F2FP.F16.F32.PACK_AB R22, R163, R164 ;  /* 0x000000a4a316723e */ /* 0x000fe200000000ff */
[----:B------:R-:W-:Y:S02]  /*8000*/  ULDC.64 UR14, c[0x0][0x238] ;  /* 0x00008e00000e7ab9 */ /* 0x000fe40000000a00 */
[----:B0-----:R-:W3:Y:S01]  /*8010*/  LDL.LU R129, [R1+0xd4] ;  /* 0x0000d40001817983 */ /* 0x001ee20000300800 */
[----:B-1----:R-:W-:-:S03]  /*8020*/  F2FP.F16.F32.PACK_AB R24, R134, R133 ;  /* 0x000000858618723e */ /* 0x002fc600000000ff */
[----:B------:R-:W-:Y:S04]  /*8030*/  STG.E.U16 desc[UR12][R80.64+0x4], R130 ;  /* 0x0000048250007986 */ /* 0x000fe8000c10150c */
[----:B------:R0:W-:Y:S04]  /*8040*/  STG.E.U16 desc[UR12][R80.64+0x6], R29 ;  /* 0x0000061d50007986 */ /* 0x0001e8000c10150c */
[----:B------:R1:W-:Y:S04]  /*8050*/  STG.E.U16 desc[UR12][R74.64], R22 ;  /* 0x000000164a007986 */ /* 0x0003e8000c10150c */
[----:B------:R-:W4:Y:S01]  /*8060*/  LDL.LU R163, [R1+0x11c] ;  /* 0x00011c0001a37983 */ /* 0x000f220000300800 */
[----:B0-----:R-:W-:-:S03]  /*8070*/  PRMT R29, R22, 0x7632, R29 ;  /* 0x00007632161d7816 */ /* 0x001fc6000000001d */
[----:B------:R-:W4:Y:S01]  /*8080*/  LDL.LU R164, [R1+0x118] ;  /* 0x0001180001a47983 */ /* 0x000f220000300800 */
[----:B------:R-:W-:Y:S02]  /*8090*/  PRMT R80, R24, 0x7632, R80 ;  /* 0x0000763218507816 */ /* 0x000fe40000000050 */
[----:B-1----:R-:W-:Y:S01]  /*80a0*/  F2FP.F16.F32.PACK_AB R22, R132, R131 ;  /* 0x000000838416723e */ /* 0x002fe200000000ff */
[----:B------:R-:W-:Y:S04]  /*80b0*/  STG.E.U16 desc[UR12][R74.64+0x4], R24 ;  /* 0x000004184a007986 */ /* 0x000fe8000c10150c */
[----:B------:R-:W4:Y:S04]  /*80c0*/  LDL.LU R134, [R1+0xbc] ;  /* 0x0000bc0001867983 */ /* 0x000f280000300800 */
[----:B------:R-:W4:Y:S04]  /*80d0*/  LDL.LU R133, [R1+0xc0] ;  /* 0x0000c00001857983 */ /* 0x000f280000300800 */
[----:B------:R0:W-:Y:S04]  /*80e0*/  STG.E.U16 desc[UR12][R74.64+0x2], R29 ;  /* 0x0000021d4a007986 */ /* 0x0001e8000c10150c */
[----:B------:R-:W-:Y:S04]  /*80f0*/  STG.E.U16 desc[UR12][R74.64+0x6], R80 ;  /* 0x000006504a007986 */ /* 0x000fe8000c10150c */
[----:B------:R-:W4:Y:S01]  /*8100*/  LDL.LU R132, [R1+0xb4] ;  /* 0x0000b40001847983 */ /* 0x000f220000300800 */
[----:B0-----:R-:W-:-:S03]  /*8110*/  PRMT R29, R22, 0x7632, R29 ;  /* 0x00007632161d7816 */ /* 0x001fc6000000001d */
[----:B------:R0:W-:Y:S04]  /*8120*/  STG.E.U16 desc[UR12][R82.64], R22 ;  /* 0x0000001652007986 */ /* 0x0001e8000c10150c */
[----:B------:R-:W4:Y:S01]  /*8130*/  LDL.LU R131, [R1+0xb8] ;  /* 0x0000b80001837983 */ /* 0x000f220000300800 */
[----:B0-----:R-:W-:-:S03]  /*8140*/  F2FP.F16.F32.PACK_AB R22, R138, R165 ;  /* 0x000000a58a16723e */ /* 0x001fc600000000ff */
[----:B------:R-:W4:Y:S04]  /*8150*/  LDL.LU R165, [R1+0xac] ;  /* 0x0000ac0001a57983 */ /* 0x000f280000300800 */
[----:B------:R-:W4:Y:S04]  /*8160*/  LDL.LU R81, [R1+0xa8] ;  /* 0x0000a80001517983 */ /* 0x000f280000300800 */
[----:B------:R-:W4:Y:S04]  /*8170*/  LDL.LU R130, [R1+0x20] ;  /* 0x0000200001827983 */ /* 0x000f280000300800 */
[----:B------:R-:W-:Y:S01]  /*8180*/  STG.E.U16 desc[UR12][R82.64+0x2], R29 ;  /* 0x0000021d52007986 */ /* 0x000fe2000c10150c */
[----:B---3--:R-:W-:-:S03]  /*8190*/  F2FP.F16.F32.PACK_AB R24, R129, R137 ;  /* 0x000000898118723e */ /* 0x008fc600000000ff */
[----:B------:R-:W3:Y:S01]  /*81a0*/  LDL.LU R129, [R1+0x24] ;  /* 0x0000240001817983 */ /* 0x000ee20000300800 */
[----:B------:R-:W-:-:S03]  /*81b0*/  PRMT R74, R24, 0x7632, R74 ;  /* 0x00007632184a7816 */ /* 0x000fc6000000004a */
[----:B------:R-:W3:Y:S04]  /*81c0*/  LDL.LU R137, [R1+0x18] ;  /* 0x0000180001897983 */ /* 0x000ee80000300800 */
[----:B------:R-:W-:Y:S04]  /*81d0*/  STG.E.U16 desc[UR12][R82.64+0x4], R24 ;  /* 0x0000041852007986 */ /* 0x000fe8000c10150c */
[----:B------:R-:W3:Y:S04]  /*81e0*/  LDL.LU R138, [R1+0x1c] ;  /* 0x00001c00018a7983 */ /* 0x000ee80000300800 */
[----:B------:R0:W-:Y:S04]  /*81f0*/  STG.E.U16 desc[UR12][R82.64+0x6], R74 ;  /* 0x0000064a52007986 */ /* 0x0001e8000c10150c */
[----:B0-----:R-:W3:Y:S04]  /*8200*/  LDL.LU R82, [R1+0xb0] ;  /* 0x0000b00001527983 */ /* 0x001ee80000300800 */
[----:B------:R-:W3:Y:S01]  /*8210*/  LDL.LU R83, [R1+0x28] ;  /* 0x0000280001537983 */ /* 0x000ee20000300800 */
[----:B--2---:R-:W-:-:S02]  /*8220*/  F2FP.F16.F32.PACK_AB R24, R136, R135 ;  /* 0x000000878818723e */ /* 0x004fc400000000ff */
[----:B------:R-:W-:Y:S01]  /*8230*/  PRMT R29, R22, 0x7632, R29 ;  /* 0x00007632161d7816 */ /* 0x000fe2000000001d */
[----:B------:R4:W-:Y:S01]  /*8240*/  STG.E.U16 desc[UR12][R62.64], R22 ;  /* 0x000000163e007986 */ /* 0x0009e2000c10150c */
[----:B------:R-:W-:-:S03]  /*8250*/  PRMT R74, R24, 0x7632, R74 ;  /* 0x00007632184a7816 */ /* 0x000fc6000000004a */
[----:B------:R-:W2:Y:S04]  /*8260*/  LDL.LU R136, [R1+0x10] ;  /* 0x0000100001887983 */ /* 0x000ea80000300800 */
[----:B------:R-:W2:Y:S01]  /*8270*/  LDL.LU R135, [R1+0x14] ;  /* 0x0000140001877983 */ /* 0x000ea20000300800 */
[----:B----4-:R-:W-:-:S03]  /*8280*/  F2FP.F16.F32.PACK_AB R22, R134, R133 ;  /* 0x000000858616723e */ /* 0x010fc600000000ff */
[----:B------:R-:W4:Y:S04]  /*8290*/  LDL.LU R134, [R1+0x8] ;  /* 0x0000080001867983 */ /* 0x000f280000300800 */
[----:B------:R-:W4:Y:S04]  /*82a0*/  LDL.LU R133, [R1+0xc] ;  /* 0x00000c0001857983 */ /* 0x000f280000300800 */
[----:B------:R0:W-:Y:S04]  /*82b0*/  STG.E.U16 desc[UR12][R62.64+0x4], R24 ;  /* 0x000004183e007986 */ /* 0x0001e8000c10150c */
[----:B------:R1:W-:Y:S04]  /*82c0*/  STG.E.U16 desc[UR12][R62.64+0x2], R29 ;  /* 0x0000021d3e007986 */ /* 0x0003e8000c10150c */
[----:B------:R-:W-:Y:S01]  /*82d0*/  STG.E.U16 desc[UR12][R62.64+0x6], R74 ;  /* 0x0000064a3e007986 */ /* 0x000fe2000c10150c */
[----:B0-----:R-:W-:-:S03]  /*82e0*/  F2FP.F16.F32.PACK_AB R24, R132, R131 ;  /* 0x000000838418723e */ /* 0x001fc600000000ff */
[----:B------:R3:W-:Y:S01]  /*82f0*/  STG.E.U16 desc[UR12][R92.64], R22 ;  /* 0x000000165c007986 */ /* 0x0007e2000c10150c */
[----:B-1----:R-:W-:-:S03]  /*8300*/  PRMT R29, R22, 0x7632, R29 ;  /* 0x00007632161d7816 */ /* 0x002fc6000000001d */
[----:B------:R-:W4:Y:S04]  /*8310*/  LDL.LU R132, [R1] ;  /* 0x0000000001847983 */ /* 0x000f280000300800 */
[----:B------:R-:W4:Y:S01]  /*8320*/  LDL.LU R131, [R1+0x4] ;  /* 0x0000040001837983 */ /* 0x000f220000300800 */
[----:B---3--:R-:W-:-:S03]  /*8330*/  F2FP.F16.F32.PACK_AB R22, R165, R82 ;  /* 0x00000052a516723e */ /* 0x008fc600000000ff */
[----:B------:R-:W3:Y:S01]  /*8340*/  LDL.LU R165, [R1+0x114] ;  /* 0x0001140001a57983 */ /* 0x000ee20000300800 */
[----:B------:R-:W-:-:S03]  /*8350*/  PRMT R62, R24, 0x7632, R62 ;  /* 0x00007632183e7816 */ /* 0x000fc6000000003e */
[----:B------:R0:W-:Y:S01]  /*8360*/  STG.E.U16 desc[UR12][R92.64+0x4], R24 ;  /* 0x000004185c007986 */ /* 0x0001e2000c10150c */
[----:B------:R-:W-:-:S03]  /*8370*/  PRMT R63, R22, 0x7632, R63 ;  /* 0x00007632163f7816 */ /* 0x000fc6000000003f */
[----:B------:R-:W-:Y:S01]  /*8380*/  STG.E.U16 desc[UR12][R92.64+0x2], R29 ;  /* 0x0000021d5c007986 */ /* 0x000fe2000c10150c */
[----:B0-----:R-:W-:-:S04]  /*8390*/  F2FP.F16.F32.PACK_AB R24, R83, R81 ;  /* 0x000000515318723e */ /* 0x001fc800000000ff */
[C---:B------:R-:W-:Y:S02]  /*83a0*/  PRMT R74, R24.reuse, 0x7610, R74 ;  /* 0x00007610184a7816 */ /* 0x040fe4000000004a */
[----:B------:R-:W-:Y:S02]  /*83b0*/  PRMT R80, R24, 0x7632, R80 ;  /* 0x0000763218507816 */ /* 0x000fe40000000050 */
[----:B------:R-:W-:Y:S01]  /*83c0*/  F2FP.F16.F32.PACK_AB R24, R137, R138 ;  /* 0x0000008a8918723e */ /* 0x000fe200000000ff */
[----:B------:R0:W-:Y:S01]  /*83d0*/  STG.E.U16 desc[UR12][R92.64+0x6], R62 ;  /* 0x0000063e5c007986 */ /* 0x0001e2000c10150c */
[----:B------:R-:W-:-:S03]  /*83e0*/  F2FP.F16.F32.PACK_AB R75, R130, R129 ;  /* 0x00000081824b723e */ /* 0x000fc600000000ff */
[----:B------:R2:W-:Y:S04]  /*83f0*/  STG.E.U16 desc[UR12][R60.64], R22 ;  /* 0x000000163c007986 */ /* 0x0005e8000c10150c */
[----:B------:R1:W-:Y:S04]  /*8400*/  STG.E.U16 desc[UR12][R60.64+0x2], R63 ;  /* 0x0000023f3c007986 */ /* 0x0003e8000c10150c */
[----:B------:R-:W-:Y:S01]  /*8410*/  STG.E.U16 desc[UR12][R60.64+0x4], R74 ;  /* 0x0000044a3c007986 */ /* 0x000fe2000c10150c */
[----:B0-----:R-:W-:-:S03]  /*8420*/  PRMT R62, R24, 0x7632, R62 ;  /* 0x00007632183e7816 */ /* 0x001fc6000000003e */
[----:B------:R0:W-:Y:S01]  /*8430*/  STG.E.U16 desc[UR12][R60.64+0x6], R80 ;  /* 0x000006503c007986 */ /* 0x0001e2000c10150c */
[----:B--2---:R-:W-:Y:S02]  /*8440*/  F2FP.F16.F32.PACK_AB R22, R136, R135 ;  /* 0x000000878816723e */ /* 0x004fe400000000ff */
[----:B------:R-:W-:Y:S02]  /*8450*/  PRMT R29, R75, 0x7632, R29 ;  /* 0x000076324b1d7816 */ /* 0x000fe4000000001d */
[----:B-1----:R-:W-:Y:S02]  /*8460*/  PRMT R63, R22, 0x7610, R63 ;  /* 0x00007610163f7816 */ /* 0x002fe4000000003f */
[----:B0-----:R-:W-:Y:S02]  /*8470*/  PRMT R61, R24, 0x7610, R61 ;  /* 0x00007610183d7816 */ /* 0x001fe4000000003d */
[----:B----4-:R-:W-:Y:S02]  /*8480*/  F2FP.F16.F32.PACK_AB R24, R134, R133 ;  /* 0x000000858618723e */ /* 0x010fe400000000ff */
[----:B------:R-:W-:-:S02]  /*8490*/  PRMT R60, R22, 0x7632, R60 ;  /* 0x00007632163c7816 */ /* 0x000fc4000000003c */
[----:B------:R-:W-:Y:S02]  /*84a0*/  PRMT R74, R24, 0x7632, R74 ;  /* 0x00007632184a7816 */ /* 0x000fe4000000004a */
[----:B------:R-:W-:Y:S01]  /*84b0*/  F2FP.F16.F32.PACK_AB R22, R132, R131 ;  /* 0x000000838416723e */ /* 0x000fe200000000ff */
[----:B------:R-:W-:Y:S01]  /*84c0*/  STG.E.U16 desc[UR12][R94.64], R75 ;  /* 0x0000004b5e007986 */ /* 0x000fe2000c10150c */
[----:B------:R-:W-:Y:S02]  /*84d0*/  F2FP.F16.F32.PACK_AB R162, R162, R163 ;  /* 0x000000a3a2a2723e */ /* 0x000fe400000000ff */
[----:B------:R-:W-:Y:S01]  /*84e0*/  F2FP.F16.F32.PACK_AB R160, R160, R161 ;  /* 0x000000a1a0a0723e */ /* 0x000fe200000000ff */
[----:B------:R0:W-:Y:S04]  /*84f0*/  STG.E.U16 desc[UR12][R94.64+0x2], R29 ;  /* 0x0000021d5e007986 */ /* 0x0001e8000c10150c */
[----:B------:R-:W-:Y:S04]  /*8500*/  STG.E.U16 desc[UR12][R94.64+0x4], R61 ;  /* 0x0000043d5e007986 */ /* 0x000fe8000c10150c */
[----:B------:R-:W-:Y:S04]  /*8510*/  STG.E.U16 desc[UR12][R94.64+0x6], R62 ;  /* 0x0000063e5e007986 */ /* 0x000fe8000c10150c */
[----:B------:R-:W-:Y:S01]  /*8520*/  STG.E.U16 desc[UR12][R58.64], R63 ;  /* 0x0000003f3a007986 */ /* 0x000fe2000c10150c */
[----:B0-----:R-:W-:-:S03]  /*8530*/  PRMT R29, R22, 0x7632, R29 ;  /* 0x00007632161d7816 */ /* 0x001fc6000000001d */
[----:B------:R-:W-:Y:S04]  /*8540*/  STG.E.U16 desc[UR12][R58.64+0x2], R60 ;  /* 0x0000023c3a007986 */ /* 0x000fe8000c10150c */
[----:B------:R0:W-:Y:S04]  /*8550*/  STG.E.U16 desc[UR12][R58.64+0x4], R24 ;  /* 0x000004183a007986 */ /* 0x0001e8000c10150c */
[----:B------:R-:W-:Y:S01]  /*8560*/  STG.E.U16 desc[UR12][R58.64+0x6], R74 ;  /* 0x0000064a3a007986 */ /* 0x000fe2000c10150c */
[----:B------:R-:W-:-:S03]  /*8570*/  F2FP.F16.F32.PACK_AB R158, R158, R159 ;  /* 0x0000009f9e9e723e */ /* 0x000fc600000000ff */
[----:B------:R1:W-:Y:S01]  /*8580*/  STG.E.U16 desc[UR12][R96.64], R22 ;  /* 0x0000001660007986 */ /* 0x0003e2000c10150c */
[----:B------:R-:W-:Y:S02]  /*8590*/  F2FP.F16.F32.PACK_AB R156, R156, R157 ;  /* 0x0000009d9c9c723e */ /* 0x000fe400000000ff */
[----:B0-----:R-:W-:Y:S01]  /*85a0*/  PRMT R24, R162, 0x7632, R24 ;  /* 0x00007632a2187816 */ /* 0x001fe20000000018 */
[----:B------:R0:W-:Y:S01]  /*85b0*/  STG.E.U16 desc[UR12][R96.64+0x2], R29 ;  /* 0x0000021d60007986 */ /* 0x0001e2000c10150c */
[----:B------:R-:W-:Y:S02]  /*85c0*/  F2FP.F16.F32.PACK_AB R154, R154, R155 ;  /* 0x0000009b9a9a723e */ /* 0x000fe400000000ff */
[----:B------:R-:W-:Y:S02]  /*85d0*/  F2FP.F16.F32.PACK_AB R152, R152, R153 ;  /* 0x000000999898723e */ /* 0x000fe400000000ff */
[----:B-1----:R-:W-:Y:S02]  /*85e0*/  PRMT R22, R160, 0x7632, R22 ;  /* 0x00007632a0167816 */ /* 0x002fe40000000016 */
[----:B------:R-:W-:-:S02]  /*85f0*/  F2FP.F16.F32.PACK_AB R150, R150, R151 ;  /* 0x000000979696723e */ /* 0x000fc400000000ff */
[----:B0-----:R-:W-:Y:S02]  /*8600*/  PRMT R29, R158, 0x7632, R29 ;  /* 0x000076329e1d7816 */ /* 0x001fe4000000001d */
[----:B------:R-:W-:Y:S02]  /*8610*/  F2FP.F16.F32.PACK_AB R148, R148, R149 ;  /* 0x000000959494723e */ /* 0x000fe400000000ff */
[----:B------:R-:W-:Y:S02]  /*8620*/  F2FP.F16.F32.PACK_AB R146, R146, R147 ;  /* 0x000000939292723e */ /* 0x000fe400000000ff */
[----:B------:R-:W-:Y:S02]  /*8630*/  F2FP.F16.F32.PACK_AB R144, R144, R145 ;  /* 0x000000919090723e */ /* 0x000fe400000000ff */
[----:B------:R-:W-:Y:S02]  /*8640*/  F2FP.F16.F32.PACK_AB R142, R142, R143 ;  /* 0x0000008f8e8e723e */ /* 0x000fe400000000ff */
[----:B------:R-:W-:-:S02]  /*8650*/  F2FP.F16.F32.PACK_AB R140, R140, R141 ;  /* 0x0000008d8c8c723e */ /* 0x000fc400000000ff */
[----:B------:R-:W-:Y:S02]  /*8660*/  F2FP.F16.F32.PACK_AB R2, R2, R139 ;  /* 0x0000008b0202723e */ /* 0x000fe400000000ff */
[----:B------:R-:W-:Y:S02]  /*8670*/  F2FP.F16.F32.PACK_AB R3, R4, R3 ;  /* 0x000000030403723e */ /* 0x000fe400000000ff */
[----:B------:R-:W-:Y:S02]  /*8680*/  F2FP.F16.F32.PACK_AB R5, R6, R5 ;  /* 0x000000050605723e */ /* 0x000fe400000000ff */
[----:B------:R-:W-:Y:S02]  /*8690*/  F2FP.F16.F32.PACK_AB R7, R8, R7 ;  /* 0x000000070807723e */ /* 0x000fe400000000ff */
[----:B------:R-:W-:Y:S02]  /*86a0*/  F2FP.F16.F32.PACK_AB R11, R12, R11 ;  /* 0x0000000b0c0b723e */ /* 0x000fe400000000ff */
[----:B------:R-:W-:-:S02]  /*86b0*/  PRMT R4, R2, 0x7632, R4 ;  /* 0x0000763202047816 */ /* 0x000fc40000000004 */
[----:B------:R-:W-:Y:S02]  /*86c0*/  PRMT R6, R3, 0x7632, R6 ;  /* 0x0000763203067816 */ /* 0x000fe40000000006 */
        /* <DEDUP_REMOVED lines=8> */
[----:B------:R-:W-:Y:S02]  /*8750*/  PRMT R23, R19, 0x7632, R23 ;  /* 0x0000763213177816 */ /* 0x000fe40000000017 */
[----:B------:R-:W-:Y:S02]  /*8760*/  F2FP.F16.F32.PACK_AB R27, R28, R27 ;  /* 0x0000001b1c1b723e */ /* 0x000fe400000000ff */
[----:B------:R-:W-:-:S02]  /*8770*/  F2FP.F16.F32.PACK_AB R34, R35, R34 ;  /* 0x000000222322723e */ /* 0x000fc400000000ff */
[----:B------:R-:W-:Y:S02]  /*8780*/  F2FP.F16.F32.PACK_AB R40, R41, R40 ;  /* 0x000000282928723e */ /* 0x000fe400000000ff */
        /* <DEDUP_REMOVED lines=11> */
[----:B------:R-:W-:Y:S02]  /*8840*/  F2FP.F16.F32.PACK_AB R121, R122, R121 ;  /* 0x000000797a79723e */ /* 0x000fe400000000ff */
[----:B------:R-:W-:Y:S02]  /*8850*/  F2FP.F16.F32.PACK_AB R0, R123, R0 ;  /* 0x000000007b00723e */ /* 0x000fe400000000ff */
[----:B------:R-:W-:Y:S02]  /*8860*/  F2FP.F16.F32.PACK_AB R65, R66, R65 ;  /* 0x000000414241723e */ /* 0x000fe400000000ff */
[----:B------:R-:W-:Y:S02]  /*8870*/  F2FP.F16.F32.PACK_AB R76, R124, R76 ;  /* 0x0000004c7c4c723e */ /* 0x000fe400000000ff */
[----:B------:R-:W-:Y:S02]  /*8880*/  F2FP.F16.F32.PACK_AB R125, R126, R125 ;  /* 0x0000007d7e7d723e */ /* 0x000fe400000000ff */
[----:B------:R-:W-:Y:S01]  /*8890*/  F2FP.F16.F32.PACK_AB R127, R128, R127 ;  /* 0x0000007f807f723e */ /* 0x000fe200000000ff */
[----:B------:R-:W-:Y:S01]  /*88a0*/  UIADD3.X UR5, URZ, UR5, URZ, UP0, !UPT ;  /* 0x000000053f057290 */ /* 0x000fe200087fe43f */
[----:B------:R-:W-:Y:S01]  /*88b0*/  PRMT R58, R65, 0x7632, R58 ;  /* 0x00007632413a7816 */ /* 0x000fe2000000003a */
[----:B------:R-:W-:-:S04]  /*88c0*/  UISETP.GE.U32.AND UP0, UPT, UR10, UR14, UPT ;  /* 0x0000000e0a00728c */ /* 0x000fc8000bf06070 */
[----:B------:R-:W-:-:S06]  /*88d0*/  UISETP.GE.AND.EX UP0, UPT, UR5, UR15, UPT, UP0 ;  /* 0x0000000f0500728c */ /* 0x000fcc000bf06300 */
[----:B------:R-:W-:Y:S01]  /*88e0*/  PLOP3.LUT P1, PT, PT, PT, UP0, 0x80, 0x0 ;  /* 0x000000000000781c */ /* 0x000fe20003f2f008 */
[----:B------:R-:W-:Y:S01]  /*88f0*/  ULOP3.LUT UR4, UR4, 0x1, URZ, 0x3c, !UPT ;  /* 0x0000000104047892 */ /* 0x000fe2000f8e3c3f */
[----:B---3--:R-:W-:-:S04]  /*8900*/  F2FP.F16.F32.PACK_AB R164, R164, R165 ;  /* 0x000000a5a4a4723e */ /* 0x008fc800000000ff */
[----:B------:R-:W-:Y:S01]  /*8910*/  PRMT R59, R164, 0x7632, R59 ;  /* 0x00007632a43b7816 */ /* 0x000fe2000000003b */
[----:B------:R-:W-:Y:S04]  /*8920*/  STG.E.U16 desc[UR12][R96.64+0x4], R164 ;  /* 0x000004a460007986 */ /* 0x000fe8000c10150c */
[----:B------:R-:W-:Y:S04]  /*8930*/  STG.E.U16 desc[UR12][R96.64+0x6], R59 ;  /* 0x0000063b60007986 */ /* 0x000fe8000c10150c */
[----:B------:R-:W-:Y:S04]  /*8940*/  STG.E.U16 desc[UR12][R56.64], R162 ;  /* 0x000000a238007986 */ /* 0x000fe8000c10150c */
[----:B------:R0:W-:Y:S04]  /*8950*/  STG.E.U16 desc[UR12][R56.64+0x2], R24 ;  /* 0x0000021838007986 */ /* 0x0001e8000c10150c */
[----:B------:R-:W-:Y:S04]  /*8960*/  STG.E.U16 desc[UR12][R56.64+0x4], R160 ;  /* 0x000004a038007986 */ /* 0x000fe8000c10150c */
[----:B------:R1:W-:Y:S01]  /*8970*/  STG.E.U16 desc[UR12][R56.64+0x6], R22 ;  /* 0x0000061638007986 */ /* 0x0003e2000c10150c */
[----:B0-----:R-:W-:-:S03]  /*8980*/  PRMT R24, R152, 0x7632, R24 ;  /* 0x0000763298187816 */ /* 0x001fc60000000018 */
[----:B------:R-:W-:Y:S01]  /*8990*/  STG.E.U16 desc[UR12][R98.64], R158 ;  /* 0x0000009e62007986 */ /* 0x000fe2000c10150c */
[----:B-1----:R-:W-:Y:S02]  /*89a0*/  PRMT R57, R156, 0x7632, R57 ;  /* 0x000076329c397816 */ /* 0x002fe40000000039 */
[----:B------:R-:W-:Y:S01]  /*89b0*/  PRMT R22, R154, 0x7632, R22 ;  /* 0x000076329a167816 */ /* 0x000fe20000000016 */
[----:B------:R0:W-:Y:S04]  /*89c0*/  STG.E.U16 desc[UR12][R98.64+0x2], R29 ;  /* 0x0000021d62007986 */ /* 0x0001e8000c10150c */
[----:B------:R-:W-:Y:S04]  /*89d0*/  STG.E.U16 desc[UR12][R98.64+0x4], R156 ;  /* 0x0000049c62007986 */ /* 0x000fe8000c10150c */
[----:B------:R-:W-:Y:S04]  /*89e0*/  STG.E.U16 desc[UR12][R98.64+0x6], R57 ;  /* 0x0000063962007986 */ /* 0x000fe8000c10150c */
[----:B------:R-:W-:Y:S01]  /*89f0*/  STG.E.U16 desc[UR12][R54.64], R154 ;  /* 0x0000009a36007986 */ /* 0x000fe2000c10150c */
[----:B0-----:R-:W-:-:S03]  /*8a00*/  PRMT R29, R150, 0x7632, R29 ;  /* 0x00007632961d7816 */ /* 0x001fc6000000001d */
        /* <DEDUP_REMOVED lines=12> */
[----:B------:R-:W-:Y:S04]  /*8ad0*/  STG.E.U16 desc[UR12][R52.64+0x2], R22 ;  /* 0x0000021634007986 */ /* 0x000fe8000c10150c */
[----:B------:R-:W-:Y:S04]  /*8ae0*/  STG.E.U16 desc[UR12][R52.64+0x4], R144 ;  /* 0x0000049034007986 */ /* 0x000fe8000c10150c */
[----:B------:R0:W-:Y:S04]  /*8af0*/  STG.E.U16 desc[UR12][R52.64+0x6], R24 ;  /* 0x0000061834007986 */ /* 0x0001e8000c10150c */
[----:B------:R-:W-:Y:S01]  /*8b00*/  STG.E.U16 desc[UR12][R102.64], R142 ;  /* 0x0000008e66007986 */ /* 0x000fe2000c10150c */
[----:B0-----:R-:W-:-:S03]  /*8b10*/  PRMT R53, R140, 0x7632, R53 ;  /* 0x000076328c357816 */ /* 0x001fc60000000035 */
[----:B------:R-:W-:Y:S01]  /*8b20*/  STG.E.U16 desc[UR12][R102.64+0x2], R29 ;  /* 0x0000021d66007986 */ /* 0x000fe2000c10150c */
[----:B------:R-:W-:-:S03]  /*8b30*/  PRMT R52, R5, 0x7632, R52 ;  /* 0x0000763205347816 */ /* 0x000fc60000000034 */
[----:B------:R-:W-:Y:S04]  /*8b40*/  STG.E.U16 desc[UR12][R102.64+0x4], R140 ;  /* 0x0000048c66007986 */ /* 0x000fe8000c10150c */
[----:B------:R-:W-:Y:S04]  /*8b50*/  STG.E.U16 desc[UR12][R102.64+0x6], R53 ;  /* 0x0000063566007986 */ /* 0x000fe8000c10150c */
[----:B------:R0:W-:Y:S04]  /*8b60*/  STG.E.U16 desc[UR12][R50.64], R2 ;  /* 0x0000000232007986 */ /* 0x0001e8000c10150c */
[----:B------:R1:W-:Y:S01]  /*8b70*/  STG.E.U16 desc[UR12][R50.64+0x4], R3 ;  /* 0x0000040332007986 */ /* 0x0003e2000c10150c */
[----:B------:R-:W-:-:S03]  /*8b80*/  PRMT R24, R9, 0x7632, R24 ;  /* 0x0000763209187816 */ /* 0x000fc60000000018 */
[----:B------:R-:W-:Y:S01]  /*8b90*/  STG.E.U16 desc[UR12][R50.64+0x2], R4 ;  /* 0x0000020432007986 */ /* 0x000fe2000c10150c */
[----:B0-----:R-:W-:-:S03]  /*8ba0*/  PRMT R2, R7, 0x7632, R2 ;  /* 0x0000763207027816 */ /* 0x001fc60000000002 */
[----:B------:R-:W-:Y:S01]  /*8bb0*/  STG.E.U16 desc[UR12][R50.64+0x6], R6 ;  /* 0x0000060632007986 */ /* 0x000fe2000c10150c */
[----:B-1----:R-:W-:-:S03]  /*8bc0*/  PRMT R3, R11, 0x7632, R3 ;  /* 0x000076320b037816 */ /* 0x002fc60000000003 */
        /* <DEDUP_REMOVED lines=24> */
[----:B------:R0:W-:Y:S04]  /*8d50*/  STG.E.U16 desc[UR12][R108.64], R21 ;  /* 0x000000156c007986 */ /* 0x0001e8000c10150c */
[----:B------:R-:W-:Y:S04]  /*8d60*/  STG.E.U16 desc[UR12][R108.64+0x2], R54 ;  /* 0x000002366c007986 */ /* 0x000fe8000c10150c */
[----:B------:R-:W-:Y:S04]  /*8d70*/  STG.E.U16 desc[UR12][R108.64+0x4], R25 ;  /* 0x000004196c007986 */ /* 0x000fe8000c10150c */
[----:B------:R1:W-:Y:S04]  /*8d80*/  STG.E.U16 desc[UR12][R108.64+0x6], R2 ;  /* 0x000006026c007986 */ /* 0x0003e8000c10150c */
[----:B------:R2:W-:Y:S01]  /*8d90*/  STG.E.U16 desc[UR12][R44.64+0x6], R3 ;  /* 0x000006032c007986 */ /* 0x0005e2000c10150c */
[----:B0-----:R-:W-:-:S03]  /*8da0*/  PRMT R21, R64, 0x7632, R21 ;  /* 0x0000763240157816 */ /* 0x001fc60000000015 */
[----:B------:R-:W-:Y:S01]  /*8db0*/  STG.E.U16 desc[UR12][R44.64], R27 ;  /* 0x0000001b2c007986 */ /* 0x000fe2000c10150c */
[----:B-1----:R-:W-:-:S03]  /*8dc0*/  PRMT R2, R40, 0x7632, R2 ;  /* 0x0000763228027816 */ /* 0x002fc60000000002 */
[----:B------:R-:W-:Y:S01]  /*8dd0*/  STG.E.U16 desc[UR12][R44.64+0x2], R22 ;  /* 0x000002162c007986 */ /* 0x000fe2000c10150c */
[----:B--2---:R-:W-:-:S03]  /*8de0*/  PRMT R3, R68, 0x7632, R3 ;  /* 0x0000763244037816 */ /* 0x004fc60000000003 */
[----:B------:R-:W-:Y:S01]  /*8df0*/  STG.E.U16 desc[UR12][R44.64+0x4], R32 ;  /* 0x000004202c007986 */ /* 0x000fe2000c10150c */
[----:B------:R-:W-:-:S03]  /*8e00*/  PRMT R56, R70, 0x7632, R56 ;  /* 0x0000763246387816 */ /* 0x000fc60000000038 */
        /* <DEDUP_REMOVED lines=49> */
.L_x_3829:
        /* <DEDUP_REMOVED lines=14> */
.L_x_3889:


//--------------------- .nv.shared._ZN13group_norm_v218gn_bwd_cuda_kernelI13__nv_bfloat16Li320ELi3ELi32ELi10ELi1024ELb0ELb1ELi4ELi320ELi320ELi4ELb1ELi1ELb0ELb0ELNS_15WgradSyncMethodE3ENS_16CompileConditionILi900EEEEEvPT_S6_S6_PKS5_S8_S8_S8_PKfflPfPj --------------------------
	.section	.nv.shared._ZN13group_norm_v218gn_bwd_cuda_kernelI13__nv_bfloat16Li320ELi3ELi32ELi10ELi1024ELb0ELb1ELi4ELi320ELi320ELi4ELb1ELi1ELb0ELb0ELNS_15WgradSyncMethodE3ENS_16CompileConditionILi900EEEEEvPT_S6_S6_PKS5_S8_S8_S8_PKfflPfPj,"aw",@nobits
	.sectionflags	@""
	.align	8
.nv.shared._ZN13group_norm_v218gn_bwd_cuda_kernelI13__nv_bfloat16Li320ELi3ELi32ELi10ELi1024ELb0ELb1ELi4ELi320ELi320ELi4ELb1ELi1ELb0ELb0ELNS_15WgradSyncMethodE3ENS_16CompileConditionILi900EEEEEvPT_S6_S6_PKS5_S8_S8_S8_PKfflPfPj:
	.zero		17920


//--------------------- .nv.shared.reserved.0     --------------------------
	.section	.nv.shared.reserved.0,"aw",@nobits
	.weak		__nv_reservedSMEM_offset_0_alias
	.size		__nv_reservedSMEM_offset_0_alias, 0, 0
	.other		__nv_reservedSMEM_offset_0_alias,@"STO_CUDA_RESERVED_SHARED STV_DEFAULT"
__nv_reservedSMEM_offset_0_alias:
	.zero		0


//--------------------- .nv.shared._ZN13group_norm_v218gn_bwd_cuda_kernelI13__nv_bfloat16Li320ELi1ELi32ELi10ELi1024ELb0ELb1ELi8ELi320ELi320ELi4ELb1ELi1ELb0ELb0ELNS_15WgradSyncMethodE3ENS_16CompileConditionILi900EEEEEvPT_S6_S6_PKS5_S8_S8_S8_PKfflPfPj --------------------------
	.section	.nv.shared._ZN13group_norm_v218gn_bwd_cuda_kernelI13__nv_bfloat16Li320ELi1ELi32ELi10ELi1024ELb0ELb1ELi8ELi320ELi320ELi4ELb1ELi1ELb0ELb0ELNS_15WgradSyncMethodE3ENS_16CompileConditionILi900EEEEEvPT_S6_S6_PKS5_S8_S8_S8_PKfflPfPj,"aw",@nobits
	.sectionflags	@""
	.align	8
.nv.shared._ZN13group_norm_v218gn_bwd_cuda_kernelI13__nv_bfloat16Li320ELi1ELi32ELi10ELi1024ELb0ELb1ELi8ELi320ELi320ELi4ELb1ELi1ELb0ELb0ELNS_15WgradSyncMethodE3ENS_16CompileConditionILi900EEEEEvPT_S6_S6_PKS5_S8_S8_S8_PKfflPfPj:
	.zero		17920


//--------------------- .nv.shared._ZN13group_norm_v218gn_bwd_cuda_kernelI13__nv_bfloat16Li320ELi3ELi32ELi10ELi1024ELb0ELb1ELi8ELi320ELi320ELi4ELb1ELi2ELb0ELb0ELNS_15WgradSyncMethodE3ENS_16CompileConditionILi900EEEEEvPT_S6_S6_PKS5_S8_S8_S8_PKfflPfPj --------------------------
	.section	.nv.shared._ZN13group_norm_v218gn_bwd_cuda_kernelI13__nv_bfloat16Li320ELi3ELi32ELi10ELi1024ELb0ELb1ELi8ELi320ELi320ELi4ELb1ELi2ELb0ELb0ELNS_15WgradSyncMethodE3ENS_16CompileConditionILi900EEEEEvPT_S6_S6_PKS5_S8_S8_S8_PKfflPfPj,"aw",@nobits
	.sectionflags	@""
	.align	8
.nv.shared._ZN13group_norm_v218gn_bwd_cuda_kernelI13__nv_bfloat16Li320ELi3ELi32ELi10ELi1024ELb0ELb1ELi8ELi320ELi320ELi4ELb1ELi2ELb0ELb0ELNS_15WgradSyncMethodE3ENS_16CompileConditionILi900EEEEEvPT_S6_S6_PKS5_S8_S8_S8_PKfflPfPj:
	.zero		17920


//--------------------- .nv.shared._ZN13group_norm_v218gn_bwd_cuda_kernelI13__nv_bfloat16Li320ELi1ELi32ELi10ELi1024ELb0ELb1ELi16ELi320ELi320ELi4ELb1ELi2ELb0ELb0ELNS_15WgradSyncMethodE3ENS_16CompileConditionILi900EEEEEvPT_S6_S6_PKS5_S8_S8_S8_PKfflPfPj --------------------------
	.section	.nv.shared._ZN13group_norm_v218gn_bwd_cuda_kernelI13__nv_bfloat16Li320ELi1ELi32ELi10ELi1024ELb0ELb1ELi16ELi320ELi320ELi4ELb1ELi2ELb0ELb0ELNS_15WgradSyncMethodE3ENS_16CompileConditionILi900EEEEEvPT_S6_S6_PKS5_S8_S8_S8_PKfflPfPj,"aw",@nobits
	.sectionflags	@""
	.align	8
.nv.shared._ZN13group_norm_v218gn_bwd_cuda_kernelI13__nv_bfloat16Li320ELi1ELi32ELi10ELi1024ELb0ELb1ELi16ELi320ELi320ELi4ELb1ELi2ELb0ELb0ELNS_15WgradSyncMethodE3ENS_16CompileConditionILi900EEEEEvPT_S6_S6_PKS5_S8_S8_S8_PKfflPfPj:
	.zero		17920


//--------------------- .nv.shared._ZN13group_norm_v218gn_bwd_cuda_kernelI13__nv_bfloat16Li320ELi3ELi32ELi10ELi1024ELb0ELb1ELi16ELi320ELi320ELi4ELb1ELi5ELb0ELb0ELNS_15WgradSyncMethodE3ENS_16CompileConditionILi900EEEEEvPT_S6_S6_PKS5_S8_S8_S8_PKfflPfPj --------------------------
	.section	.nv.shared._ZN13group_norm_v218gn_bwd_cuda_kernelI13__nv_bfloat16Li320ELi3ELi32ELi10ELi1024ELb0ELb1ELi16ELi320ELi320ELi4ELb1ELi5ELb0ELb0ELNS_15WgradSyncMethodE3ENS_16CompileConditionILi900EEEEEvPT_S6_S6_PKS5_S8_S8_S8_PKfflPfPj,"aw",@nobits
	.sectionflags	@""
	.align	8
.nv.shared._ZN13group_norm_v218gn_bwd_cuda_kernelI13__nv_bfloat16Li320ELi3ELi32ELi10ELi1024ELb0ELb1ELi16ELi320ELi320ELi4ELb1ELi5ELb0ELb0ELNS_15WgradSyncMethodE3ENS_16CompileConditionILi900EEEEEvPT_S6_S6_PKS5_S8_S8_S8_PKfflPfPj:
	.zero		17920


//--------------------- .nv.shared._ZN13group_norm_v218gn_bwd_cuda_kernelI13__nv_bfloat16Li320ELi1ELi32ELi10ELi1024ELb0ELb1ELi32ELi320ELi320ELi4ELb1ELi4ELb0ELb0ELNS_15WgradSyncMethodE3ENS_16CompileConditionILi900EEEEEvPT_S6_S6_PKS5_S8_S8_S8_PKfflPfPj --------------------------
	.section	.nv.shared._ZN13group_norm_v218gn_bwd_cuda_kernelI13__nv_bfloat16Li320ELi1ELi32ELi10ELi1024ELb0ELb1ELi32ELi320ELi320ELi4ELb1ELi4ELb0ELb0ELNS_15WgradSyncMethodE3ENS_16CompileConditionILi900EEEEEvPT_S6_S6_PKS5_S8_S8_S8_PKfflPfPj,"aw",@nobits
	.sectionflags	@""
	.align	8
.nv.shared._ZN13group_norm_v218gn_bwd_cuda_kernelI13__nv_bfloat16Li320ELi1ELi32ELi10ELi1024ELb0ELb1ELi32ELi320ELi320ELi4ELb1ELi4ELb0ELb0ELNS_15WgradSyncMethodE3ENS_16CompileConditionILi900EEEEEvPT_S6_S6_PKS5_S8_S8_S8_PKfflPfPj:
	.zero		17920


//--------------------- .nv.shared._ZN13group_norm_v218gn_bwd_cuda_kernelI13__nv_bfloat16Li320ELi1ELi32ELi10ELi1024ELb0ELb1ELi64ELi320ELi320ELi4ELb1ELi9ELb0ELb0ELNS_15WgradSyncMethodE3ENS_16CompileConditionILi900EEEEEvPT_S6_S6_PKS5_S8_S8_S8_PKfflPfPj --------------------------
	.section	.nv.shared._ZN13group_norm_v218gn_bwd_cuda_kernelI13__nv_bfloat16Li320ELi1ELi32ELi10ELi1024ELb0ELb1ELi64ELi320ELi320ELi4ELb1ELi9ELb0ELb0ELNS_15WgradSyncMethodE3ENS_16CompileConditionILi900EEEEEvPT_S6_S6_PKS5_S8_S8_S8_PKfflPfPj,"aw",@nobits
	.sectionflags	@""
	.align	8
.nv.shared._ZN13group_norm_v218gn_bwd_cuda_kernelI13__nv_bfloat16Li320ELi1ELi32ELi10ELi1024ELb0ELb1ELi64ELi320ELi320ELi4ELb1ELi9ELb0ELb0ELNS_15WgradSyncMethodE3ENS_16CompileConditionILi900EEEEEvPT_S6_S6_PKS5_S8_S8_S8_PKfflPfPj:
	.zero		17920


//--------------------- .nv.shared._ZN13group_norm_v218gn_bwd_cuda_kernelI13__nv_bfloat16Li320ELi3ELi32ELi10ELi1024ELb0ELb1ELi32ELi320ELi320ELi4ELb1ELi10ELb0ELb0ELNS_15WgradSyncMethodE3ENS_16CompileConditionILi900EEEEEvPT_S6_S6_PKS5_S8_S8_S8_PKfflPfPj --------------------------
	.section	.nv.shared._ZN13group_norm_v218gn_bwd_cuda_kernelI13__nv_bfloat16Li320ELi3ELi32ELi10ELi1024ELb0ELb1ELi32ELi320ELi320ELi4ELb1ELi10ELb0ELb0ELNS_15WgradSyncMethodE3ENS_16CompileConditionILi900EEEEEvPT_S6_S6_PKS5_S8_S8_S8_PKfflPfPj,"aw",@nobits
	.sectionflags	@""
	.align	8
.nv.shared._ZN13group_norm_v218gn_bwd_cuda_kernelI13__nv_bfloat16Li320ELi3ELi32ELi10ELi1024ELb0ELb1ELi32ELi320ELi320ELi4ELb1ELi10ELb0ELb0ELNS_15WgradSyncMethodE3ENS_16CompileConditionILi900EEEEEvPT_S6_S6_PKS5_S8_S8_S8_PKfflPfPj:
	.zero		17920


//--------------------- .nv.shared._ZN13group_norm_v218gn_bwd_cuda_kernelI13__nv_bfloat16Li320ELi2ELi32ELi10ELi1024ELb0ELb1ELi32ELi320ELi320ELi4ELb1ELi9ELb0ELb0ELNS_15WgradSyncMethodE3ENS_16CompileConditionILi900EEEEEvPT_S6_S6_PKS5_S8_S8_S8_PKfflPfPj --------------------------
	.section	.nv.shared._ZN13group_norm_v218gn_bwd_cuda_kernelI13__nv_bfloat16Li320ELi2ELi32ELi10ELi1024ELb0ELb1ELi32ELi320ELi320ELi4ELb1ELi9ELb0ELb0ELNS_15WgradSyncMethodE3ENS_16CompileConditionILi900EEEEEvPT_S6_S6_PKS5_S8_S8_S8_PKfflPfPj,"aw",@nobits
	.sectionflags	@""
	.align	8
.nv.shared._ZN13group_norm_v218gn_bwd_cuda_kernelI13__nv_bfloat16Li320ELi2ELi32ELi10ELi1024ELb0ELb1ELi32ELi320ELi320ELi4ELb1ELi9ELb0ELb0ELNS_15WgradSyncMethodE3ENS_16CompileConditionILi900EEEEEvPT_S6_S6_PKS5_S8_S8_S8_PKfflPfPj:
	.zero		17920


//--------------------- .nv.shared._ZN13group_norm_v218gn_bwd_cuda_kernelI13__nv_bfloat16Li320ELi3ELi16ELi20ELi1024ELb1ELb1ELi4ELi320ELi320ELi4ELb1ELi1ELb0ELb0ELNS_15WgradSyncMethodE3ENS_16CompileConditionILi900EEEEEvPT_S6_S6_PKS5_S8_S8_S8_PKfflPfPj --------------------------
	.section	.nv.shared._ZN13group_norm_v218gn_bwd_cuda_kernelI13__nv_bfloat16Li320ELi3ELi16ELi20ELi1024ELb1ELb1ELi4ELi320ELi320ELi4ELb1ELi1ELb0ELb0ELNS_15WgradSyncMethodE3ENS_16CompileConditionILi900EEEEEvPT_S6_S6_PKS5_S8_S8_S8_PKfflPfPj,"aw",@nobits
	.sectionflags	@""
	.align	8
.nv.shared._ZN13group_norm_v218gn_bwd_cuda_kernelI13__nv_bfloat16Li320ELi3ELi16ELi20ELi1024ELb1ELb1ELi4ELi320ELi320ELi4ELb1ELi1ELb0ELb0ELNS_15WgradSyncMethodE3ENS_16CompileConditionILi900EEEEEvPT_S6_S6_PKS5_S8_S8_S8_PKfflPfPj:
	.zero		14592


//--------------------- .nv.shared._ZN13group_norm_v218gn_bwd_cuda_kernelI13__nv_bfloat16Li320ELi1ELi16ELi20ELi1024ELb1ELb1ELi8ELi320ELi320ELi4ELb1ELi1ELb0ELb0ELNS_15WgradSyncMethodE3ENS_16CompileConditionILi900EEEEEvPT_S6_S6_PKS5_S8_S8_S8_PKfflPfPj --------------------------
	.section	.nv.shared._ZN13group_norm_v218gn_bwd_cuda_kernelI13__nv_bfloat16Li320ELi1ELi16ELi20ELi1024ELb1ELb1ELi8ELi320ELi320ELi4ELb1ELi1ELb0ELb0ELNS_15WgradSyncMethodE3ENS_16CompileConditionILi900EEEEEvPT_S6_S6_PKS5_S8_S8_S8_PKfflPfPj,"aw",@nobits
	.sectionflags	@""
	.align	8
.nv.shared._ZN13group_norm_v218gn_bwd_cuda_kernelI13__nv_bfloat16Li320ELi1ELi16ELi20ELi1024ELb1ELb1ELi8ELi320ELi320ELi4ELb1ELi1ELb0ELb0ELNS_15WgradSyncMethodE3ENS_16CompileConditionILi900EEEEEvPT_S6_S6_PKS5_S8_S8_S8_PKfflPfPj:
	.zero		14592


//--------------------- .nv.shared._ZN13group_norm_v218gn_bwd_cuda_kernelI13__nv_bfloat16Li320ELi3ELi16ELi20ELi1024ELb1ELb1ELi8ELi320ELi320ELi4ELb1ELi2ELb0ELb0ELNS_15WgradSyncMethodE3ENS_16CompileConditionILi900EEEEEvPT_S6_S6_PKS5_S8_S8_S8_PKfflPfPj --------------------------
	.section	.nv.shared._ZN13group_norm_v218gn_bwd_cuda_kernelI13__nv_bfloat16Li320ELi3ELi16ELi20ELi1024ELb1ELb1ELi8ELi320ELi320ELi4ELb1ELi2ELb0ELb0ELNS_15WgradSyncMethodE3ENS_16CompileConditionILi900EEEEEvPT_S6_S6_PKS5_S8_S8_S8_PKfflPfPj,"aw",@nobits
	.sectionflags	@""
	.align	8
.nv.shared._ZN13group_norm_v218gn_bwd_cuda_kernelI13__nv_bfloat16Li320ELi3ELi16ELi20ELi1024ELb1ELb1ELi8ELi320ELi320ELi4ELb1ELi2ELb0ELb0ELNS_15WgradSyncMethodE3ENS_16CompileConditionILi900EEEEEvPT_S6_S6_PKS5_S8_S8_S8_PKfflPfPj:
	.zero		14592


//--------------------- .nv.shared._ZN13group_norm_v218gn_bwd_cuda_kernelI13__nv_bfloat16Li320ELi1ELi16ELi20ELi1024ELb1ELb1ELi16ELi320ELi320ELi4ELb1ELi2ELb0ELb0ELNS_15WgradSyncMethodE3ENS_16CompileConditionILi900EEEEEvPT_S6_S6_PKS5_S8_S8_S8_PKfflPfPj --------------------------
	.section	.nv.shared._ZN13group_norm_v218gn_bwd_cuda_kernelI13__nv_bfloat16Li320ELi1ELi16ELi20ELi1024ELb1ELb1ELi16ELi320ELi320ELi4ELb1ELi2ELb0ELb0ELNS_15WgradSyncMethodE3ENS_16CompileConditionILi900EEEEEvPT_S6_S6_PKS5_S8_S8_S8_PKfflPfPj,"aw",@nobits
	.sectionflags	@""
	.align	8
.nv.shared._ZN13group_norm_v218gn_bwd_cuda_kernelI13__nv_bfloat16Li320ELi1ELi16ELi20ELi1024ELb1ELb1ELi16ELi320ELi320ELi4ELb1ELi2ELb0ELb0ELNS_15WgradSyncMethodE3ENS_16CompileConditionILi900EEEEEvPT_S6_S6_PKS5_S8_S8_S8_PKfflPfPj:
	.zero		14592


//--------------------- .nv.shared._ZN13group_norm_v218gn_bwd_cuda_kernelI13__nv_bfloat16Li320ELi3ELi16ELi20ELi1024ELb1ELb1ELi16ELi320ELi320ELi4ELb1ELi5ELb0ELb0ELNS_15WgradSyncMethodE3ENS_16CompileConditionILi900EEEEEvPT_S6_S6_PKS5_S8_S8_S8_PKfflPfPj --------------------------
	.section	.nv.shared._ZN13group_norm_v218gn_bwd_cuda_kernelI13__nv_bfloat16Li320ELi3ELi16ELi20ELi1024ELb1ELb1ELi16ELi320ELi320ELi4ELb1ELi5ELb0ELb0ELNS_15WgradSyncMethodE3ENS_16CompileConditionILi900EEEEEvPT_S6_S6_PKS5_S8_S8_S8_PKfflPfPj,"aw",@nobits
	.sectionflags	@""
	.align	8
.nv.shared._ZN13group_norm_v218gn_bwd_cuda_kernelI13__nv_bfloat16Li320ELi3ELi16ELi20ELi1024ELb1ELb1ELi16ELi320ELi320ELi4ELb1ELi5ELb0ELb0ELNS_15WgradSyncMethodE3ENS_16CompileConditionILi900EEEEEvPT_S6_S6_PKS5_S8_S8_S8_PKfflPfPj:
	.zero		14592


//--------------------- .nv.shared._ZN13group_norm_v218gn_bwd_cuda_kernelI13__nv_bfloat16Li320ELi1ELi16ELi20ELi1024ELb1ELb1ELi32ELi320ELi320ELi4ELb1ELi4ELb0ELb0ELNS_15WgradSyncMethodE3ENS_16CompileConditionILi900EEEEEvPT_S6_S6_PKS5_S8_S8_S8_PKfflPfPj --------------------------
	.section	.nv.shared._ZN13group_norm_v218gn_bwd_cuda_kernelI13__nv_bfloat16Li320ELi1ELi16ELi20ELi1024ELb1ELb1ELi32ELi320ELi320ELi4ELb1ELi4ELb0ELb0ELNS_15WgradSyncMethodE3ENS_16CompileConditionILi900EEEEEvPT_S6_S6_PKS5_S8_S8_S8_PKfflPfPj,"aw",@nobits
	.sectionflags	@""
	.align	8
.nv.shared._ZN13group_norm_v218gn_bwd_cuda_kernelI13__nv_bfloat16Li320ELi1ELi16ELi20ELi1024ELb1ELb1ELi32ELi320ELi320ELi4ELb1ELi4ELb0ELb0ELNS_15WgradSyncMethodE3ENS_16CompileConditionILi900EEEEEvPT_S6_S6_PKS5_S8_S8_S8_PKfflPfPj:
	.zero		14592


//--------------------- .nv.shared._ZN13group_norm_v218gn_bwd_cuda_kernelI13__nv_bfloat16Li320ELi1ELi16ELi20ELi1024ELb1ELb1ELi64ELi320ELi320ELi4ELb1ELi9ELb0ELb0ELNS_15WgradSyncMethodE3ENS_16CompileConditionILi900EEEEEvPT_S6_S6_PKS5_S8_S8_S8_PKfflPfPj --------------------------
	.section	.nv.shared._ZN13group_norm_v218gn_bwd_cuda_kernelI13__nv_bfloat16Li320ELi1ELi16ELi20ELi1024ELb1ELb1ELi64ELi320ELi320ELi4ELb1ELi9ELb0ELb0ELNS_15WgradSyncMethodE3ENS_16CompileConditionILi900EEEEEvPT_S6_S6_PKS5_S8_S8_S8_PKfflPfPj,"aw",@nobits
	.sectionflags	@""
	.align	8
.nv.shared._ZN13group_norm_v218gn_bwd_cuda_kernelI13__nv_bfloat16Li320ELi1ELi16ELi20ELi1024ELb1ELb1ELi64ELi320ELi320ELi4ELb1ELi9ELb0ELb0ELNS_15WgradSyncMethodE3ENS_16CompileConditionILi900EEEEEvPT_S6_S6_PKS5_S8_S8_S8_PKfflPfPj:
	.zero		14592


//--------------------- .nv.shared._ZN13group_norm_v218gn_bwd_cuda_kernelI13__nv_bfloat16Li320ELi3ELi16ELi20ELi1024ELb1ELb1ELi32ELi320ELi320ELi4ELb1ELi10ELb0ELb0ELNS_15WgradSyncMethodE3ENS_16CompileConditionILi900EEEEEvPT_S6_S6_PKS5_S8_S8_S8_PKfflPfPj --------------------------
	.section	.nv.shared._ZN13group_norm_v218gn_bwd_cuda_kernelI13__nv_bfloat16Li320ELi3ELi16ELi20ELi1024ELb1ELb1ELi32ELi320ELi320ELi4ELb1ELi10ELb0ELb0ELNS_15WgradSyncMethodE3ENS_16CompileConditionILi900EEEEEvPT_S6_S6_PKS5_S8_S8_S8_PKfflPfPj,"aw",@nobits
	.sectionflags	@""
	.align	8
.nv.shared._ZN13group_norm_v218gn_bwd_cuda_kernelI13__nv_bfloat16Li320ELi3ELi16ELi20ELi1024ELb1ELb1ELi32ELi320ELi320ELi4ELb1ELi10ELb0ELb0ELNS_15WgradSyncMethodE3ENS_16CompileConditionILi900EEEEEvPT_S6_S6_PKS5_S8_S8_S8_PKfflPfPj:
	.zero		14592


//--------------------- .nv.shared._ZN13group_norm_v218gn_bwd_cuda_kernelI13__nv_bfloat16Li320ELi2ELi16ELi20ELi1024ELb1ELb1ELi32ELi320ELi320ELi4ELb1ELi9ELb0ELb0ELNS_15WgradSyncMethodE3ENS_16CompileConditionILi900EEEEEvPT_S6_S6_PKS5_S8_S8_S8_PKfflPfPj --------------------------
	.section	.nv.shared._ZN13group_norm_v218gn_bwd_cuda_kernelI13__nv_bfloat16Li320ELi2ELi16ELi20ELi1024ELb1ELb1ELi32ELi320ELi320ELi4ELb1ELi9ELb0ELb0ELNS_15WgradSyncMethodE3ENS_16CompileConditionILi900EEEEEvPT_S6_S6_PKS5_S8_S8_S8_PKfflPfPj,"aw",@nobits
	.sectionflags	@""
	.align	8
.nv.shared._ZN13group_norm_v218gn_bwd_cuda_kernelI13__nv_bfloat16Li320ELi2ELi16ELi20ELi1024ELb1ELb1ELi32ELi320ELi320ELi4ELb1ELi9ELb0ELb0ELNS_15WgradSyncMethodE3ENS_16CompileConditionILi900EEEEEvPT_S6_S6_PKS5_S8_S8_S8_PKfflPfPj:
	.zero		14592


//--------------------- .nv.shared._ZN13group_norm_v214gn_cuda_kernelI13__nv_bfloat16Li320ELi1ELi32ELi10ELi1024ELb0ELi1024ELi10ELi10ELi2ELb0ELi116ELb0ELb0ENS_16CompileConditionILi900EEEEEvPT_PKS4_S7_S7_flPfS8_Pj --------------------------
	.section	.nv.shared._ZN13group_norm_v214gn_cuda_kernelI13__nv_bfloat16Li320ELi1ELi32ELi10ELi1024ELb0ELi1024ELi10ELi10ELi2ELb0ELi116ELb0ELb0ENS_16CompileConditionILi900EEEEEvPT_PKS4_S7_S7_flPfS8_Pj,"aw",@nobits
	.sectionflags	@""
	.align	16
.nv.shared._ZN13group_norm_v214gn_cuda_kernelI13__nv_bfloat16Li320ELi1ELi32ELi10ELi1024ELb0ELi1024ELi10ELi10ELi2ELb0ELi116ELb0ELb0ENS_16CompileConditionILi900EEEEEvPT_PKS4_S7_S7_flPfS8_Pj:
	.zero		1112


//--------------------- .nv.shared._ZN13group_norm_v214gn_cuda_kernelI13__nv_bfloat16Li320ELi1ELi32ELi10ELi1024ELb0ELi1024ELi10ELi10ELi2ELb0ELi148ELb0ELb0ENS_16CompileConditionILi900EEEEEvPT_PKS4_S7_S7_flPfS8_Pj --------------------------
	.section	.nv.shared._ZN13group_norm_v214gn_cuda_kernelI13__nv_bfloat16Li320ELi1ELi32ELi10ELi1024ELb0ELi1024ELi10ELi10ELi2ELb0ELi148ELb0ELb0ENS_16CompileConditionILi900EEEEEvPT_PKS4_S7_S7_flPfS8_Pj,"aw",@nobits
	.sectionflags	@""
	.align	16
.nv.shared._ZN13group_norm_v214gn_cuda_kernelI13__nv_bfloat16Li320ELi1ELi32ELi10ELi1024ELb0ELi1024ELi10ELi10ELi2ELb0ELi148ELb0ELb0ENS_16CompileConditionILi900EEEEEvPT_PKS4_S7_S7_flPfS8_Pj:
	.zero		1112


//--------------------- .nv.shared._ZN13group_norm_v214gn_cuda_kernelI13__nv_bfloat16Li320ELi3ELi16ELi20ELi1024ELb1ELi4ELi320ELi320ELi4ELb1ELi1ELb0ELb0ENS_16CompileConditionILi900EEEEEvPT_PKS4_S7_S7_flPfS8_Pj --------------------------
	.section	.nv.shared._ZN13group_norm_v214gn_cuda_kernelI13__nv_bfloat16Li320ELi3ELi16ELi20ELi1024ELb1ELi4ELi320ELi320ELi4ELb1ELi1ELb0ELb0ENS_16CompileConditionILi900EEEEEvPT_PKS4_S7_S7_flPfS8_Pj,"aw",@nobits
	.sectionflags	@""
	.align	8
.nv.shared._ZN13group_norm_v214gn_cuda_kernelI13__nv_bfloat16Li320ELi3ELi16ELi20ELi1024ELb1ELi4ELi320ELi320ELi4ELb1ELi1ELb0ELb0ENS_16CompileConditionILi900EEEEEvPT_PKS4_S7_S7_flPfS8_Pj:
	.zero		4352


//--------------------- .nv.shared._ZN13group_norm_v214gn_cuda_kernelI13__nv_bfloat16Li320ELi1ELi16ELi20ELi1024ELb1ELi8ELi320ELi320ELi4ELb1ELi1ELb0ELb0ENS_16CompileConditionILi900EEEEEvPT_PKS4_S7_S7_flPfS8_Pj --------------------------
	.section	.nv.shared._ZN13group_norm_v214gn_cuda_kernelI13__nv_bfloat16Li320ELi1ELi16ELi20ELi1024ELb1ELi8ELi320ELi320ELi4ELb1ELi1ELb0ELb0ENS_16CompileConditionILi900EEEEEvPT_PKS4_S7_S7_flPfS8_Pj,"aw",@nobits
	.sectionflags	@""
	.align	8
.nv.shared._ZN13group_norm_v214gn_cuda_kernelI13__nv_bfloat16Li320ELi1ELi16ELi20ELi1024ELb1ELi8ELi320ELi320ELi4ELb1ELi1ELb0ELb0ENS_16CompileConditionILi900EEEEEvPT_PKS4_S7_S7_flPfS8_Pj:
	.zero		4352


//--------------------- .nv.shared._ZN13group_norm_v214gn_cuda_kernelI13__nv_bfloat16Li320ELi3ELi16ELi20ELi1024ELb1ELi8ELi320ELi320ELi4ELb1ELi2ELb0ELb0ENS_16CompileConditionILi900EEEEEvPT_PKS4_S7_S7_flPfS8_Pj --------------------------
	.section	.nv.shared._ZN13group_norm_v214gn_cuda_kernelI13__nv_bfloat16Li320ELi3ELi16ELi20ELi1024ELb1ELi8ELi320ELi320ELi4ELb1ELi2ELb0ELb0ENS_16CompileConditionILi900EEEEEvPT_PKS4_S7_S7_flPfS8_Pj,"aw",@nobits
	.sectionflags	@""
	.align	8
.nv.shared._ZN13group_norm_v214gn_cuda_kernelI13__nv_bfloat16Li320ELi3ELi16ELi20ELi1024ELb1ELi8ELi320ELi320ELi4ELb1ELi2ELb0ELb0ENS_16CompileConditionILi900EEEEEvPT_PKS4_S7_S7_flPfS8_Pj:
	.zero		4352


//--------------------- .nv.shared._ZN13group_norm_v214gn_cuda_kernelI13__nv_bfloat16Li320ELi1ELi16ELi20ELi1024ELb1ELi16ELi320ELi320ELi4ELb1ELi2ELb0ELb0ENS_16CompileConditionILi900EEEEEvPT_PKS4_S7_S7_flPfS8_Pj --------------------------
	.section	.nv.shared._ZN13group_norm_v214gn_cuda_kernelI13__nv_bfloat16Li320ELi1ELi16ELi20ELi1024ELb1ELi16ELi320ELi320ELi4ELb1ELi2ELb0ELb0ENS_16CompileConditionILi900EEEEEvPT_PKS4_S7_S7_flPfS8_Pj,"aw",@nobits
	.sectionflags	@""
	.align	8
.nv.shared._ZN13group_norm_v214gn_cuda_kernelI13__nv_bfloat16Li320ELi1ELi16ELi20ELi1024ELb1ELi16ELi320ELi320ELi4ELb1ELi2ELb0ELb0ENS_16CompileConditionILi900EEEEEvPT_PKS4_S7_S7_flPfS8_Pj:
	.zero		4352


//--------------------- .nv.shared._ZN13group_norm_v214gn_cuda_kernelI13__nv_bfloat16Li320ELi3ELi16ELi20ELi1024ELb1ELi16ELi320ELi320ELi4ELb1ELi5ELb0ELb0ENS_16CompileConditionILi900EEEEEvPT_PKS4_S7_S7_flPfS8_Pj --------------------------
	.section	.nv.shared._ZN13group_norm_v214gn_cuda_kernelI13__nv_bfloat16Li320ELi3ELi16ELi20ELi1024ELb1ELi16ELi320ELi320ELi4ELb1ELi5ELb0ELb0ENS_16CompileConditionILi900EEEEEvPT_PKS4_S7_S7_flPfS8_Pj,"aw",@nobits
	.sectionflags	@""
	.align	8
.nv.shared._ZN13group_norm_v214gn_cuda_kernelI13__nv_bfloat16Li320ELi3ELi16ELi20ELi1024ELb1ELi16ELi320ELi320ELi4ELb1ELi5ELb0ELb0ENS_16CompileConditionILi900EEEEEvPT_PKS4_S7_S7_flPfS8_Pj:
	.zero		4352


//--------------------- .nv.shared._ZN13group_norm_v214gn_cuda_kernelI13__nv_bfloat16Li320ELi1ELi16ELi20ELi1024ELb1ELi32ELi320ELi320ELi4ELb1ELi4ELb0ELb0ENS_16CompileConditionILi900EEEEEvPT_PKS4_S7_S7_flPfS8_Pj --------------------------
	.section	.nv.shared._ZN13group_norm_v214gn_cuda_kernelI13__nv_bfloat16Li320ELi1ELi16ELi20ELi1024ELb1ELi32ELi320ELi320ELi4ELb1ELi4ELb0ELb0ENS_16CompileConditionILi900EEEEEvPT_PKS4_S7_S7_flPfS8_Pj,"aw",@nobits
	.sectionflags	@""
	.align	8
.nv.shared._ZN13group_norm_v214gn_cuda_kernelI13__nv_bfloat16Li320ELi1ELi16ELi20ELi1024ELb1ELi32ELi320ELi320ELi4ELb1ELi4ELb0ELb0ENS_16CompileConditionILi900EEEEEvPT_PKS4_S7_S7_flPfS8_Pj:
	.zero		4352


//--------------------- .nv.shared._ZN13group_norm_v214gn_cuda_kernelI13__nv_bfloat16Li320ELi3ELi16ELi20ELi1024ELb1ELi32ELi320ELi320ELi4ELb1ELi10ELb0ELb0ENS_16CompileConditionILi900EEEEEvPT_PKS4_S7_S7_flPfS8_Pj --------------------------
	.section	.nv.shared._ZN13group_norm_v214gn_cuda_kernelI13__nv_bfloat16Li320ELi3ELi16ELi20ELi1024ELb1ELi32ELi320ELi320ELi4ELb1ELi10ELb0ELb0ENS_16CompileConditionILi900EEEEEvPT_PKS4_S7_S7_flPfS8_Pj,"aw",@nobits
	.sectionflags	@""
	.align	8
.nv.shared._ZN13group_norm_v214gn_cuda_kernelI13__nv_bfloat16Li320ELi3ELi16ELi20ELi1024ELb1ELi32ELi320ELi320ELi4ELb1ELi10ELb0ELb0ENS_16CompileConditionILi900EEEEEvPT_PKS4_S7_S7_flPfS8_Pj:
	.zero		4352


//--------------------- .nv.shared._ZN13group_norm_v214gn_cuda_kernelI13__nv_bfloat16Li320ELi1ELi16ELi20ELi1024ELb1ELi64ELi320ELi320ELi4ELb1ELi9ELb0ELb0ENS_16CompileConditionILi900EEEEEvPT_PKS4_S7_S7_flPfS8_Pj --------------------------
	.section	.nv.shared._ZN13group_norm_v214gn_cuda_kernelI13__nv_bfloat16Li320ELi1ELi16ELi20ELi1024ELb1ELi64ELi320ELi320ELi4ELb1ELi9ELb0ELb0ENS_16CompileConditionILi900EEEEEvPT_PKS4_S7_S7_flPfS8_Pj,"aw",@nobits
	.sectionflags	@""
	.align	8
.nv.shared._ZN13group_norm_v214gn_cuda_kernelI13__nv_bfloat16Li320ELi1ELi16ELi20ELi1024ELb1ELi64ELi320ELi320ELi4ELb1ELi9ELb0ELb0ENS_16CompileConditionILi900EEEEEvPT_PKS4_S7_S7_flPfS8_Pj:
	.zero		4352


//--------------------- .nv.shared._ZN13group_norm_v214gn_cuda_kernelI13__nv_bfloat16Li320ELi3ELi16ELi20ELi1024ELb1ELi64ELi320ELi320ELi4ELb1ELi21ELb0ELb0ENS_16CompileConditionILi900EEEEEvPT_PKS4_S7_S7_flPfS8_Pj --------------------------
	.section	.nv.shared._ZN13group_norm_v214gn_cuda_kernelI13__nv_bfloat16Li320ELi3ELi16ELi20ELi1024ELb1ELi64ELi320ELi320ELi4ELb1ELi21ELb0ELb0ENS_16CompileConditionILi900EEEEEvPT_PKS4_S7_S7_flPfS8_Pj,"aw",@nobits
	.sectionflags	@""
	.align	8
.nv.shared._ZN13group_norm_v214gn_cuda_kernelI13__nv_bfloat16Li320ELi3ELi16ELi20ELi1024ELb1ELi64ELi320ELi320ELi4ELb1ELi21ELb0ELb0ENS_16CompileConditionILi900EEEEEvPT_PKS4_S7_S7_flPfS8_Pj:
	.zero		4352


//--------------------- .nv.shared._ZN13group_norm_v214gn_cuda_kernelI13__nv_bfloat16Li320ELi1ELi16ELi20ELi1024ELb1ELi128ELi320ELi320ELi4ELb1ELi18ELb0ELb0ENS_16CompileConditionILi900EEEEEvPT_PKS4_S7_S7_flPfS8_Pj --------------------------
	.section	.nv.shared._ZN13group_norm_v214gn_cuda_kernelI13__nv_bfloat16Li320ELi1ELi16ELi20ELi1024ELb1ELi128ELi320ELi320ELi4ELb1ELi18ELb0ELb0ENS_16CompileConditionILi900EEEEEvPT_PKS4_S7_S7_flPfS8_Pj,"aw",@nobits
	.sectionflags	@""
	.align	8
.nv.shared._ZN13group_norm_v214gn_cuda_kernelI13__nv_bfloat16Li320ELi1ELi16ELi20ELi1024ELb1ELi128ELi320ELi320ELi4ELb1ELi18ELb0ELb0ENS_16CompileConditionILi900EEEEEvPT_PKS4_S7_S7_flPfS8_Pj:
	.zero		4352


//--------------------- .nv.shared._ZN13group_norm_v218gn_bwd_cuda_kernelI6__halfLi320ELi3ELi32ELi10ELi1024ELb0ELb1ELi4ELi320ELi320ELi4ELb1ELi1ELb0ELb0ELNS_15WgradSyncMethodE3ENS_16CompileConditionILi900EEEEEvPT_S6_S6_PKS5_S8_S8_S8_PKfflPfPj --------------------------
	.section	.nv.shared._ZN13group_norm_v218gn_bwd_cuda_kernelI6__halfLi320ELi3ELi32ELi10ELi1024ELb0ELb1ELi4ELi320ELi320ELi4ELb1ELi1ELb0ELb0ELNS_15WgradSyncMethodE3ENS_16CompileConditionILi900EEEEEvPT_S6_S6_PKS5_S8_S8_S8_PKfflPfPj,"aw",@nobits
	.sectionflags	@""
	.align	8
.nv.shared._ZN13group_norm_v218gn_bwd_cuda_kernelI6__halfLi320ELi3ELi32ELi10ELi1024ELb0ELb1ELi4ELi320ELi320ELi4ELb1ELi1ELb0ELb0ELNS_15WgradSyncMethodE3ENS_16CompileConditionILi900EEEEEvPT_S6_S6_PKS5_S8_S8_S8_PKfflPfPj:
	.zero		17920


//--------------------- .nv.shared._ZN13group_norm_v218gn_bwd_cuda_kernelI6__halfLi320ELi1ELi32ELi10ELi1024ELb0ELb1ELi8ELi320ELi320ELi4ELb1ELi1ELb0ELb0ELNS_15WgradSyncMethodE3ENS_16CompileConditionILi900EEEEEvPT_S6_S6_PKS5_S8_S8_S8_PKfflPfPj --------------------------
	.section	.nv.shared._ZN13group_norm_v218gn_bwd_cuda_kernelI6__halfLi320ELi1ELi32ELi10ELi1024ELb0ELb1ELi8ELi320ELi320ELi4ELb1ELi1ELb0ELb0ELNS_15WgradSyncMethodE3ENS_16CompileConditionILi900EEEEEvPT_S6_S6_PKS5_S8_S8_S8_PKfflPfPj,"aw",@nobits
	.sectionflags	@""
	.align	8
.nv.shared._ZN13group_norm_v218gn_bwd_cuda_kernelI6__halfLi320ELi1ELi32ELi10ELi1024ELb0ELb1ELi8ELi320ELi320ELi4ELb1ELi1ELb0ELb0ELNS_15WgradSyncMethodE3ENS_16CompileConditionILi900EEEEEvPT_S6_S6_PKS5_S8_S8_S8_PKfflPfPj:
	.zero		17920


//--------------------- .nv.shared._ZN13group_norm_v218gn_bwd_cuda_kernelI6__halfLi320ELi3ELi32ELi10ELi1024ELb0ELb1ELi8ELi320ELi320ELi4ELb1ELi2ELb0ELb0ELNS_15WgradSyncMethodE3ENS_16CompileConditionILi900EEEEEvPT_S6_S6_PKS5_S8_S8_S8_PKfflPfPj --------------------------
	.section	.nv.shared._ZN13group_norm_v218gn_bwd_cuda_kernelI6__halfLi320ELi3ELi32ELi10ELi1024ELb0ELb1ELi8ELi320ELi320ELi4ELb1ELi2ELb0ELb0ELNS_15WgradSyncMethodE3ENS_16CompileConditionILi900EEEEEvPT_S6_S6_PKS5_S8_S8_S8_PKfflPfPj,"aw",@nobits
	.sectionflags	@""
	.align	8
.nv.shared._ZN13group_norm_v218gn_bwd_cuda_kernelI6__halfLi320ELi3ELi32ELi10ELi1024ELb0ELb1ELi8ELi320ELi320ELi4ELb1ELi2ELb0ELb0ELNS_15WgradSyncMethodE3ENS_16CompileConditionILi900EEEEEvPT_S6_S6_PKS5_S8_S8_S8_PKfflPfPj:
	.zero		17920


//--------------------- .nv.shared._ZN13group_norm_v218gn_bwd_cuda_kernelI6__halfLi320ELi1ELi32ELi10ELi1024ELb0ELb1ELi16ELi320ELi320ELi4ELb1ELi2ELb0ELb0ELNS_15WgradSyncMethodE3ENS_16CompileConditionILi900EEEEEvPT_S6_S6_PKS5_S8_S8_S8_PKfflPfPj --------------------------
	.section	.nv.shared._ZN13group_norm_v218gn_bwd_cuda_kernelI6__halfLi320ELi1ELi32ELi10ELi1024ELb0ELb1ELi16ELi320ELi320ELi4ELb1ELi2ELb0ELb0ELNS_15WgradSyncMethodE3ENS_16CompileConditionILi900EEEEEvPT_S6_S6_PKS5_S8_S8_S8_PKfflPfPj,"aw",@nobits
	.sectionflags	@""
	.align	8
.nv.shared._ZN13group_norm_v218gn_bwd_cuda_kernelI6__halfLi320ELi1ELi32ELi10ELi1024ELb0ELb1ELi16ELi320ELi320ELi4ELb1ELi2ELb0ELb0ELNS_15WgradSyncMethodE3ENS_16CompileConditionILi900EEEEEvPT_S6_S6_PKS5_S8_S8_S8_PKfflPfPj:
	.zero		17920


//--------------------- .nv.shared._ZN13group_norm_v218gn_bwd_cuda_kernelI6__halfLi320ELi3ELi32ELi10ELi1024ELb0ELb1ELi16ELi320ELi320ELi4ELb1ELi5ELb0ELb0ELNS_15WgradSyncMethodE3ENS_16CompileConditionILi900EEEEEvPT_S6_S6_PKS5_S8_S8_S8_PKfflPfPj --------------------------
	.section	.nv.shared._ZN13group_norm_v218gn_bwd_cuda_kernelI6__halfLi320ELi3ELi32ELi10ELi1024ELb0ELb1ELi16ELi320ELi320ELi4ELb1ELi5ELb0ELb0ELNS_15WgradSyncMethodE3ENS_16CompileConditionILi900EEEEEvPT_S6_S6_PKS5_S8_S8_S8_PKfflPfPj,"aw",@nobits
	.sectionflags	@""
	.align	8
.nv.shared._ZN13group_norm_v218gn_bwd_cuda_kernelI6__halfLi320ELi3ELi32ELi10ELi1024ELb0ELb1ELi16ELi320ELi320ELi4ELb1ELi5ELb0ELb0ELNS_15WgradSyncMethodE3ENS_16CompileConditionILi900EEEEEvPT_S6_S6_PKS5_S8_S8_S8_PKfflPfPj:
	.zero		17920


//--------------------- .nv.shared._ZN13group_norm_v218gn_bwd_cuda_kernelI6__halfLi320ELi1ELi32ELi10ELi1024ELb0ELb1ELi32ELi320ELi320ELi4ELb1ELi4ELb0ELb0ELNS_15WgradSyncMethodE3ENS_16CompileConditionILi900EEEEEvPT_S6_S6_PKS5_S8_S8_S8_PKfflPfPj --------------------------
	.section	.nv.shared._ZN13group_norm_v218gn_bwd_cuda_kernelI6__halfLi320ELi1ELi32ELi10ELi1024ELb0ELb1ELi32ELi320ELi320ELi4ELb1ELi4ELb0ELb0ELNS_15WgradSyncMethodE3ENS_16CompileConditionILi900EEEEEvPT_S6_S6_PKS5_S8_S8_S8_PKfflPfPj,"aw",@nobits
	.sectionflags	@""
	.align	8
.nv.shared._ZN13group_norm_v218gn_bwd_cuda_kernelI6__halfLi320ELi1ELi32ELi10ELi1024ELb0ELb1ELi32ELi320ELi320ELi4ELb1ELi4ELb0ELb0ELNS_15WgradSyncMethodE3ENS_16CompileConditionILi900EEEEEvPT_S6_S6_PKS5_S8_S8_S8_PKfflPfPj:
	.zero		17920


//--------------------- .nv.shared._ZN13group_norm_v218gn_bwd_cuda_kernelI6__halfLi320ELi1ELi32ELi10ELi1024ELb0ELb1ELi64ELi320ELi320ELi4ELb1ELi9ELb0ELb0ELNS_15WgradSyncMethodE3ENS_16CompileConditionILi900EEEEEvPT_S6_S6_PKS5_S8_S8_S8_PKfflPfPj --------------------------
	.section	.nv.shared._ZN13group_norm_v218gn_bwd_cuda_kernelI6__halfLi320ELi1ELi32ELi10ELi1024ELb0ELb1ELi64ELi320ELi320ELi4ELb1ELi9ELb0ELb0ELNS_15WgradSyncMethodE3ENS_16CompileConditionILi900EEEEEvPT_S6_S6_PKS5_S8_S8_S8_PKfflPfPj,"aw",@nobits
	.sectionflags	@""
	.align	8
.nv.shared._ZN13group_norm_v218gn_bwd_cuda_kernelI6__halfLi320ELi1ELi32ELi10ELi1024ELb0ELb1ELi64ELi320ELi320ELi4ELb1ELi9ELb0ELb0ELNS_15WgradSyncMethodE3ENS_16CompileConditionILi900EEEEEvPT_S6_S6_PKS5_S8_S8_S8_PKfflPfPj:
	.zero		17920


//--------------------- .nv.shared._ZN13group_norm_v218gn_bwd_cuda_kernelI6__halfLi320ELi3ELi32ELi10ELi1024ELb0ELb1ELi32ELi320ELi320ELi4ELb1ELi10ELb0ELb0ELNS_15WgradSyncMethodE3ENS_16CompileConditionILi900EEEEEvPT_S6_S6_PKS5_S8_S8_S8_PKfflPfPj --------------------------
	.section	.nv.shared._ZN13group_norm_v218gn_bwd_cuda_kernelI6__halfLi320ELi3ELi32ELi10ELi1024ELb0ELb1ELi32ELi320ELi320ELi4ELb1ELi10ELb0ELb0ELNS_15WgradSyncMethodE3ENS_16CompileConditionILi900EEEEEvPT_S6_S6_PKS5_S8_S8_S8_PKfflPfPj,"aw",@nobits
	.sectionflags	@""
	.align	8
.nv.shared._ZN13group_norm_v218gn_bwd_cuda_kernelI6__halfLi320ELi3ELi32ELi10ELi1024ELb0ELb1ELi32ELi320ELi320ELi4ELb1ELi10ELb0ELb0ELNS_15WgradSyncMethodE3ENS_16CompileConditionILi900EEEEEvPT_S6_S6_PKS5_S8_S8_S8_PKfflPfPj:
	.zero		17920


//--------------------- .nv.shared._ZN13group_norm_v218gn_bwd_cuda_kernelI6__halfLi320ELi2ELi32ELi10ELi1024ELb0ELb1ELi32ELi320ELi320ELi4ELb1ELi9ELb0ELb0ELNS_15WgradSyncMethodE3ENS_16CompileConditionILi900EEEEEvPT_S6_S6_PKS5_S8_S8_S8_PKfflPfPj --------------------------
	.section	.nv.shared._ZN13group_norm_v218gn_bwd_cuda_kernelI6__halfLi320ELi2ELi32ELi10ELi1024ELb0ELb1ELi32ELi320ELi320ELi4ELb1ELi9ELb0ELb0ELNS_15WgradSyncMethodE3ENS_16CompileConditionILi900EEEEEvPT_S6_S6_PKS5_S8_S8_S8_PKfflPfPj,"aw",@nobits
	.sectionflags	@""
	.align	8
.nv.shared._ZN13group_norm_v218gn_bwd_cuda_kernelI6__halfLi320ELi2ELi32ELi10ELi1024ELb0ELb1ELi32ELi320ELi320ELi4ELb1ELi9ELb0ELb0ELNS_15WgradSyncMethodE3ENS_16CompileConditionILi900EEEEEvPT_S6_S6_PKS5_S8_S8_S8_PKfflPfPj:
	.zero		17920


//--------------------- .nv.shared._ZN13group_norm_v218gn_bwd_cuda_kernelI6__halfLi320ELi3ELi16ELi20ELi1024ELb1ELb1ELi4ELi320ELi320ELi4ELb1ELi1ELb0ELb0ELNS_15WgradSyncMethodE3ENS_16CompileConditionILi900EEEEEvPT_S6_S6_PKS5_S8_S8_S8_PKfflPfPj --------------------------
	.section	.nv.shared._ZN13group_norm_v218gn_bwd_cuda_kernelI6__halfLi320ELi3ELi16ELi20ELi1024ELb1ELb1ELi4ELi320ELi320ELi4ELb1ELi1ELb0ELb0ELNS_15WgradSyncMethodE3ENS_16CompileConditionILi900EEEEEvPT_S6_S6_PKS5_S8_S8_S8_PKfflPfPj,"aw",@nobits
	.sectionflags	@""
	.align	8
.nv.shared._ZN13group_norm_v218gn_bwd_cuda_kernelI6__halfLi320ELi3ELi16ELi20ELi1024ELb1ELb1ELi4ELi320ELi320ELi4ELb1ELi1ELb0ELb0ELNS_15WgradSyncMethodE3ENS_16CompileConditionILi900EEEEEvPT_S6_S6_PKS5_S8_S8_S8_PKfflPfPj:
	.zero		14592


//--------------------- .nv.shared._ZN13group_norm_v218gn_bwd_cuda_kernelI6__halfLi320ELi1ELi16ELi20ELi1024ELb1ELb1ELi8ELi320ELi320ELi4ELb1ELi1ELb0ELb0ELNS_15WgradSyncMethodE3ENS_16CompileConditionILi900EEEEEvPT_S6_S6_PKS5_S8_S8_S8_PKfflPfPj --------------------------
	.section	.nv.shared._ZN13group_norm_v218gn_bwd_cuda_kernelI6__halfLi320ELi1ELi16ELi20ELi1024ELb1ELb1ELi8ELi320ELi320ELi4ELb1ELi1ELb0ELb0ELNS_15WgradSyncMethodE3ENS_16CompileConditionILi900EEEEEvPT_S6_S6_PKS5_S8_S8_S8_PKfflPfPj,"aw",@nobits
	.sectionflags	@""
	.align	8
.nv.shared._ZN13group_norm_v218gn_bwd_cuda_kernelI6__halfLi320ELi1ELi16ELi20ELi1024ELb1ELb1ELi8ELi320ELi320ELi4ELb1ELi1ELb0ELb0ELNS_15WgradSyncMethodE3ENS_16CompileConditionILi900EEEEEvPT_S6_S6_PKS5_S8_S8_S8_PKfflPfPj:
	.zero		14592


//--------------------- .nv.shared._ZN13group_norm_v218gn_bwd_cuda_kernelI6__halfLi320ELi3ELi16ELi20ELi1024ELb1ELb1ELi8ELi320ELi320ELi4ELb1ELi2ELb0ELb0ELNS_15WgradSyncMethodE3ENS_16CompileConditionILi900EEEEEvPT_S6_S6_PKS5_S8_S8_S8_PKfflPfPj --------------------------
	.section	.nv.shared._ZN13group_norm_v218gn_bwd_cuda_kernelI6__halfLi320ELi3ELi16ELi20ELi1024ELb1ELb1ELi8ELi320ELi320ELi4ELb1ELi2ELb0ELb0ELNS_15WgradSyncMethodE3ENS_16CompileConditionILi900EEEEEvPT_S6_S6_PKS5_S8_S8_S8_PKfflPfPj,"aw",@nobits
	.sectionflags	@""
	.align	8
.nv.shared._ZN13group_norm_v218gn_bwd_cuda_kernelI6__halfLi320ELi3ELi16ELi20ELi1024ELb1ELb1ELi8ELi320ELi320ELi4ELb1ELi2ELb0ELb0ELNS_15WgradSyncMethodE3ENS_16CompileConditionILi900EEEEEvPT_S6_S6_PKS5_S8_S8_S8_PKfflPfPj:
	.zero		14592


//--------------------- .nv.shared._ZN13group_norm_v218gn_bwd_cuda_kernelI6__halfLi320ELi1ELi16ELi20ELi1024ELb1ELb1ELi16ELi320ELi320ELi4ELb1ELi2ELb0ELb0ELNS_15WgradSyncMethodE3ENS_16CompileConditionILi900EEEEEvPT_S6_S6_PKS5_S8_S8_S8_PKfflPfPj --------------------------
	.section	.nv.shared._ZN13group_norm_v218gn_bwd_cuda_kernelI6__halfLi320ELi1ELi16ELi20ELi1024ELb1ELb1ELi16ELi320ELi320ELi4ELb1ELi2ELb0ELb0ELNS_15WgradSyncMethodE3ENS_16CompileConditionILi900EEEEEvPT_S6_S6_PKS5_S8_S8_S8_PKfflPfPj,"aw",@nobits
	.sectionflags	@""
	.align	8
.nv.shared._ZN13group_norm_v218gn_bwd_cuda_kernelI6__halfLi320ELi1ELi16ELi20ELi1024ELb1ELb1ELi16ELi320ELi320ELi4ELb1ELi2ELb0ELb0ELNS_15WgradSyncMethodE3ENS_16CompileConditionILi900EEEEEvPT_S6_S6_PKS5_S8_S8_S8_PKfflPfPj:
	.zero		14592


//--------------------- .nv.shared._ZN13group_norm_v218gn_bwd_cuda_kernelI6__halfLi320ELi3ELi16ELi20ELi1024ELb1ELb1ELi16ELi320ELi320ELi4ELb1ELi5ELb0ELb0ELNS_15WgradSyncMethodE3ENS_16CompileConditionILi900EEEEEvPT_S6_S6_PKS5_S8_S8_S8_PKfflPfPj --------------------------
	.section	.nv.shared._ZN13group_norm_v218gn_bwd_cuda_kernelI6__halfLi320ELi3ELi16ELi20ELi1024ELb1ELb1ELi16ELi320ELi320ELi4ELb1ELi5ELb0ELb0ELNS_15WgradSyncMethodE3ENS_16CompileConditionILi900EEEEEvPT_S6_S6_PKS5_S8_S8_S8_PKfflPfPj,"aw",@nobits
	.sectionflags	@""
	.align	8
.nv.shared._ZN13group_norm_v218gn_bwd_cuda_kernelI6__halfLi320ELi3ELi16ELi20ELi1024ELb1ELb1ELi16ELi320ELi320ELi4ELb1ELi5ELb0ELb0ELNS_15WgradSyncMethodE3ENS_16CompileConditionILi900EEEEEvPT_S6_S6_PKS5_S8_S8_S8_PKfflPfPj:
	.zero		14592


//--------------------- .nv.shared._ZN13group_norm_v218gn_bwd_cuda_kernelI6__halfLi320ELi1ELi16ELi20ELi1024ELb1ELb1ELi32ELi320ELi320ELi4ELb1ELi4ELb0ELb0ELNS_15WgradSyncMethodE3ENS_16CompileConditionILi900EEEEEvPT_S6_S6_PKS5_S8_S8_S8_PKfflPfPj --------------------------
	.section	.nv.shared._ZN13group_norm_v218gn_bwd_cuda_kernelI6__halfLi320ELi1ELi16ELi20ELi1024ELb1ELb1ELi32ELi320ELi320ELi4ELb1ELi4ELb0ELb0ELNS_15WgradSyncMethodE3ENS_16CompileConditionILi900EEEEEvPT_S6_S6_PKS5_S8_S8_S8_PKfflPfPj,"aw",@nobits
	.sectionflags	@""
	.align	8
.nv.shared._ZN13group_norm_v218gn_bwd_cuda_kernelI6__halfLi320ELi1ELi16ELi20ELi1024ELb1ELb1ELi32ELi320ELi320ELi4ELb1ELi4ELb0ELb0ELNS_15WgradSyncMethodE3ENS_16CompileConditionILi900EEEEEvPT_S6_S6_PKS5_S8_S8_S8_PKfflPfPj:
	.zero		14592


//--------------------- .nv.shared._ZN13group_norm_v218gn_bwd_cuda_kernelI6__halfLi320ELi1ELi16ELi20ELi1024ELb1ELb1ELi64ELi320ELi320ELi4ELb1ELi9ELb0ELb0ELNS_15WgradSyncMethodE3ENS_16CompileConditionILi900EEEEEvPT_S6_S6_PKS5_S8_S8_S8_PKfflPfPj --------------------------
	.section	.nv.shared._ZN13group_norm_v218gn_bwd_cuda_kernelI6__halfLi320ELi1ELi16ELi20ELi1024ELb1ELb1ELi64ELi320ELi320ELi4ELb1ELi9ELb0ELb0ELNS_15WgradSyncMethodE3ENS_16CompileConditionILi900EEEEEvPT_S6_S6_PKS5_S8_S8_S8_PKfflPfPj,"aw",@nobits
	.sectionflags	@""
	.align	8
.nv.shared._ZN13group_norm_v218gn_bwd_cuda_kernelI6__halfLi320ELi1ELi16ELi20ELi1024ELb1ELb1ELi64ELi320ELi320ELi4ELb1ELi9ELb0ELb0ELNS_15WgradSyncMethodE3ENS_16CompileConditionILi900EEEEEvPT_S6_S6_PKS5_S8_S8_S8_PKfflPfPj:
	.zero		14592


//--------------------- .nv.shared._ZN13group_norm_v218gn_bwd_cuda_kernelI6__halfLi320ELi3ELi16ELi20ELi1024ELb1ELb1ELi32ELi320ELi320ELi4ELb1ELi10ELb0ELb0ELNS_15WgradSyncMethodE3ENS_16CompileConditionILi900EEEEEvPT_S6_S6_PKS5_S8_S8_S8_PKfflPfPj --------------------------
	.section	.nv.shared._ZN13group_norm_v218gn_bwd_cuda_kernelI6__halfLi320ELi3ELi16ELi20ELi1024ELb1ELb1ELi32ELi320ELi320ELi4ELb1ELi10ELb0ELb0ELNS_15WgradSyncMethodE3ENS_16CompileConditionILi900EEEEEvPT_S6_S6_PKS5_S8_S8_S8_PKfflPfPj,"aw",@nobits
	.sectionflags	@""
	.align	8
.nv.shared._ZN13group_norm_v218gn_bwd_cuda_kernelI6__halfLi320ELi3ELi16ELi20ELi1024ELb1ELb1ELi32ELi320ELi320ELi4ELb1ELi10ELb0ELb0ELNS_15WgradSyncMethodE3ENS_16CompileConditionILi900EEEEEvPT_S6_S6_PKS5_S8_S8_S8_PKfflPfPj:
	.zero		14592


//--------------------- .nv.shared._ZN13group_norm_v218gn_bwd_cuda_kernelI6__halfLi320ELi2ELi16ELi20ELi1024ELb1ELb1ELi32ELi320ELi320ELi4ELb1ELi9ELb0ELb0ELNS_15WgradSyncMethodE3ENS_16CompileConditionILi900EEEEEvPT_S6_S6_PKS5_S8_S8_S8_PKfflPfPj --------------------------
	.section	.nv.shared._ZN13group_norm_v218gn_bwd_cuda_kernelI6__halfLi320ELi2ELi16ELi20ELi1024ELb1ELb1ELi32ELi320ELi320ELi4ELb1ELi9ELb0ELb0ELNS_15WgradSyncMethodE3ENS_16CompileConditionILi900EEEEEvPT_S6_S6_PKS5_S8_S8_S8_PKfflPfPj,"aw",@nobits
	.sectionflags	@""
	.align	8
.nv.shared._ZN13group_norm_v218gn_bwd_cuda_kernelI6__halfLi320ELi2ELi16ELi20ELi1024ELb1ELb1ELi32ELi320ELi320ELi4ELb1ELi9ELb0ELb0ELNS_15WgradSyncMethodE3ENS_16CompileConditionILi900EEEEEvPT_S6_S6_PKS5_S8_S8_S8_PKfflPfPj:
	.zero		14592


//--------------------- .nv.shared._ZN13group_norm_v214gn_cuda_kernelI6__halfLi320ELi1ELi32ELi10ELi1024ELb0ELi1024ELi10ELi10ELi2ELb0ELi116ELb0ELb0ENS_16CompileConditionILi900EEEEEvPT_PKS4_S7_S7_flPfS8_Pj --------------------------
	.section	.nv.shared._ZN13group_norm_v214gn_cuda_kernelI6__halfLi320ELi1ELi32ELi10ELi1024ELb0ELi1024ELi10ELi10ELi2ELb0ELi116ELb0ELb0ENS_16CompileConditionILi900EEEEEvPT_PKS4_S7_S7_flPfS8_Pj,"aw",@nobits
	.sectionflags	@""
	.align	16
.nv.shared._ZN13group_norm_v214gn_cuda_kernelI6__halfLi320ELi1ELi32ELi10ELi1024ELb0ELi1024ELi10ELi10ELi2ELb0ELi116ELb0ELb0ENS_16CompileConditionILi900EEEEEvPT_PKS4_S7_S7_flPfS8_Pj:
	.zero		1112


//--------------------- .nv.shared._ZN13group_norm_v214gn_cuda_kernelI6__halfLi320ELi1ELi32ELi10ELi1024ELb0ELi1024ELi10ELi10ELi2ELb0ELi148ELb0ELb0ENS_16CompileConditionILi900EEEEEvPT_PKS4_S7_S7_flPfS8_Pj --------------------------
	.section	.nv.shared._ZN13group_norm_v214gn_cuda_kernelI6__halfLi320ELi1ELi32ELi10ELi1024ELb0ELi1024ELi10ELi10ELi2ELb0ELi148ELb0ELb0ENS_16CompileConditionILi900EEEEEvPT_PKS4_S7_S7_flPfS8_Pj,"aw",@nobits
	.sectionflags	@""
	.align	16
.nv.shared._ZN13group_norm_v214gn_cuda_kernelI6__halfLi320ELi1ELi32ELi10ELi1024ELb0ELi1024ELi10ELi10ELi2ELb0ELi148ELb0ELb0ENS_16CompileConditionILi900EEEEEvPT_PKS4_S7_S7_flPfS8_Pj:
	.zero		1112


//--------------------- .nv.shared._ZN13group_norm_v214gn_cuda_kernelI6__halfLi320ELi3ELi16ELi20ELi1024ELb1ELi4ELi320ELi320ELi4ELb1ELi1ELb0ELb0ENS_16CompileConditionILi900EEEEEvPT_PKS4_S7_S7_flPfS8_Pj --------------------------
	.section	.nv.shared._ZN13group_norm_v214gn_cuda_kernelI6__halfLi320ELi3ELi16ELi20ELi1024ELb1ELi4ELi320ELi320ELi4ELb1ELi1ELb0ELb0ENS_16CompileConditionILi900EEEEEvPT_PKS4_S7_S7_flPfS8_Pj,"aw",@nobits
	.sectionflags	@""
	.align	8
.nv.shared._ZN13group_norm_v214gn_cuda_kernelI6__halfLi320ELi3ELi16ELi20ELi1024ELb1ELi4ELi320ELi320ELi4ELb1ELi1ELb0ELb0ENS_16CompileConditionILi900EEEEEvPT_PKS4_S7_S7_flPfS8_Pj:
	.zero		4352


//--------------------- .nv.shared._ZN13group_norm_v214gn_cuda_kernelI6__halfLi320ELi1ELi16ELi20ELi1024ELb1ELi8ELi320ELi320ELi4ELb1ELi1ELb0ELb0ENS_16CompileConditionILi900EEEEEvPT_PKS4_S7_S7_flPfS8_Pj --------------------------
	.section	.nv.shared._ZN13group_norm_v214gn_cuda_kernelI6__halfLi320ELi1ELi16ELi20ELi1024ELb1ELi8ELi320ELi320ELi4ELb1ELi1ELb0ELb0ENS_16CompileConditionILi900EEEEEvPT_PKS4_S7_S7_flPfS8_Pj,"aw",@nobits
	.sectionflags	@""
	.align	8
.nv.shared._ZN13group_norm_v214gn_cuda_kernelI6__halfLi320ELi1ELi16ELi20ELi1024ELb1ELi8ELi320ELi320ELi4ELb1ELi1ELb0ELb0ENS_16CompileConditionILi900EEEEEvPT_PKS4_S7_S7_flPfS8_Pj:
	.zero		4352


//--------------------- .nv.shared._ZN13group_norm_v214gn_cuda_kernelI6__halfLi320ELi3ELi16ELi20ELi1024ELb1ELi8ELi320ELi320ELi4ELb1ELi2ELb0ELb0ENS_16CompileConditionILi900EEEEEvPT_PKS4_S7_S7_flPfS8_Pj --------------------------
	.section	.nv.shared._ZN13group_norm_v214gn_cuda_kernelI6__halfLi320ELi3ELi16ELi20ELi1024ELb1ELi8ELi320ELi320ELi4ELb1ELi2ELb0ELb0ENS_16CompileConditionILi900EEEEEvPT_PKS4_S7_S7_flPfS8_Pj,"aw",@nobits
	.sectionflags	@""
	.align	8
.nv.shared._ZN13group_norm_v214gn_cuda_kernelI6__halfLi320ELi3ELi16ELi20ELi1024ELb1ELi8ELi320ELi320ELi4ELb1ELi2ELb0ELb0ENS_16CompileConditionILi900EEEEEvPT_PKS4_S7_S7_flPfS8_Pj:
	.zero		4352


//--------------------- .nv.shared._ZN13group_norm_v214gn_cuda_kernelI6__halfLi320ELi1ELi16ELi20ELi1024ELb1ELi16ELi320ELi320ELi4ELb1ELi2ELb0ELb0ENS_16CompileConditionILi900EEEEEvPT_PKS4_S7_S7_flPfS8_Pj --------------------------
	.section	.nv.shared._ZN13group_norm_v214gn_cuda_kernelI6__halfLi320ELi1ELi16ELi20ELi1024ELb1ELi16ELi320ELi320ELi4ELb1ELi2ELb0ELb0ENS_16CompileConditionILi900EEEEEvPT_PKS4_S7_S7_flPfS8_Pj,"aw",@nobits
	.sectionflags	@""
	.align	8
.nv.shared._ZN13group_norm_v214gn_cuda_kernelI6__halfLi320ELi1ELi16ELi20ELi1024ELb1ELi16ELi320ELi320ELi4ELb1ELi2ELb0ELb0ENS_16CompileConditionILi900EEEEEvPT_PKS4_S7_S7_flPfS8_Pj:
	.zero		4352


//--------------------- .nv.shared._ZN13group_norm_v214gn_cuda_kernelI6__halfLi320ELi3ELi16ELi20ELi1024ELb1ELi16ELi320ELi320ELi4ELb1ELi5ELb0ELb0ENS_16CompileConditionILi900EEEEEvPT_PKS4_S7_S7_flPfS8_Pj --------------------------
	.section	.nv.shared._ZN13group_norm_v214gn_cuda_kernelI6__halfLi320ELi3ELi16ELi20ELi1024ELb1ELi16ELi320ELi320ELi4ELb1ELi5ELb0ELb0ENS_16CompileConditionILi900EEEEEvPT_PKS4_S7_S7_flPfS8_Pj,"aw",@nobits
	.sectionflags	@""
	.align	8
.nv.shared._ZN13group_norm_v214gn_cuda_kernelI6__halfLi320ELi3ELi16ELi20ELi1024ELb1ELi16ELi320ELi320ELi4ELb1ELi5ELb0ELb0ENS_16CompileConditionILi900EEEEEvPT_PKS4_S7_S7_flPfS8_Pj:
	.zero		4352


//--------------------- .nv.shared._ZN13group_norm_v214gn_cuda_kernelI6__halfLi320ELi1ELi16ELi20ELi1024ELb1ELi32ELi320ELi320ELi4ELb1ELi4ELb0ELb0ENS_16CompileConditionILi900EEEEEvPT_PKS4_S7_S7_flPfS8_Pj --------------------------
	.section	.nv.shared._ZN13group_norm_v214gn_cuda_kernelI6__halfLi320ELi1ELi16ELi20ELi1024ELb1ELi32ELi320ELi320ELi4ELb1ELi4ELb0ELb0ENS_16CompileConditionILi900EEEEEvPT_PKS4_S7_S7_flPfS8_Pj,"aw",@nobits
	.sectionflags	@""
	.align	8
.nv.shared._ZN13group_norm_v214gn_cuda_kernelI6__halfLi320ELi1ELi16ELi20ELi1024ELb1ELi32ELi320ELi320ELi4ELb1ELi4ELb0ELb0ENS_16CompileConditionILi900EEEEEvPT_PKS4_S7_S7_flPfS8_Pj:
	.zero		4352


//--------------------- .nv.shared._ZN13group_norm_v214gn_cuda_kernelI6__halfLi320ELi3ELi16ELi20ELi1024ELb1ELi32ELi320ELi320ELi4ELb1ELi10ELb0ELb0ENS_16CompileConditionILi900EEEEEvPT_PKS4_S7_S7_flPfS8_Pj --------------------------
	.section	.nv.shared._ZN13group_norm_v214gn_cuda_kernelI6__halfLi320ELi3ELi16ELi20ELi1024ELb1ELi32ELi320ELi320ELi4ELb1ELi10ELb0ELb0ENS_16CompileConditionILi900EEEEEvPT_PKS4_S7_S7_flPfS8_Pj,"aw",@nobits
	.sectionflags	@""
	.align	8
.nv.shared._ZN13group_norm_v214gn_cuda_kernelI6__halfLi320ELi3ELi16ELi20ELi1024ELb1ELi32ELi320ELi320ELi4ELb1ELi10ELb0ELb0ENS_16CompileConditionILi900EEEEEvPT_PKS4_S7_S7_flPfS8_Pj:
	.zero		4352


//--------------------- .nv.shared._ZN13group_norm_v214gn_cuda_kernelI6__halfLi320ELi1ELi16ELi20ELi1024ELb1ELi64ELi320ELi320ELi4ELb1ELi9ELb0ELb0ENS_16CompileConditionILi900EEEEEvPT_PKS4_S7_S7_flPfS8_Pj --------------------------
	.section	.nv.shared._ZN13group_norm_v214gn_cuda_kernelI6__halfLi320ELi1ELi16ELi20ELi1024ELb1ELi64ELi320ELi320ELi4ELb1ELi9ELb0ELb0ENS_16CompileConditionILi900EEEEEvPT_PKS4_S7_S7_flPfS8_Pj,"aw",@nobits
	.sectionflags	@""
	.align	8
.nv.shared._ZN13group_norm_v214gn_cuda_kernelI6__halfLi320ELi1ELi16ELi20ELi1024ELb1ELi64ELi320ELi320ELi4ELb1ELi9ELb0ELb0ENS_16CompileConditionILi900EEEEEvPT_PKS4_S7_S7_flPfS8_Pj:
	.zero		4352


//--------------------- .nv.shared._ZN13group_norm_v214gn_cuda_kernelI6__halfLi320ELi3ELi16ELi20ELi1024ELb1ELi64ELi320ELi320ELi4ELb1ELi21ELb0ELb0ENS_16CompileConditionILi900EEEEEvPT_PKS4_S7_S7_flPfS8_Pj --------------------------
	.section	.nv.shared._ZN13group_norm_v214gn_cuda_kernelI6__halfLi320ELi3ELi16ELi20ELi1024ELb1ELi64ELi320ELi320ELi4ELb1ELi21ELb0ELb0ENS_16CompileConditionILi900EEEEEvPT_PKS4_S7_S7_flPfS8_Pj,"aw",@nobits
	.sectionflags	@""
	.align	8
.nv.shared._ZN13group_norm_v214gn_cuda_kernelI6__halfLi320ELi3ELi16ELi20ELi1024ELb1ELi64ELi320ELi320ELi4ELb1ELi21ELb0ELb0ENS_16CompileConditionILi900EEEEEvPT_PKS4_S7_S7_flPfS8_Pj:
	.zero		4352


//--------------------- .nv.shared._ZN13group_norm_v214gn_cuda_kernelI6__halfLi320ELi1ELi16ELi20ELi1024ELb1ELi128ELi320ELi320ELi4ELb1ELi18ELb0ELb0ENS_16CompileConditionILi900EEEEEvPT_PKS4_S7_S7_flPfS8_Pj --------------------------
	.section	.nv.shared._ZN13group_norm_v214gn_cuda_kernelI6__halfLi320ELi1ELi16ELi20ELi1024ELb1ELi128ELi320ELi320ELi4ELb1ELi18ELb0ELb0ENS_16CompileConditionILi900EEEEEvPT_PKS4_S7_S7_flPfS8_Pj,"aw",@nobits
	.sectionflags	@""
	.align	8
.nv.shared._ZN13group_norm_v214gn_cuda_kernelI6__halfLi320ELi1ELi16ELi20ELi1024ELb1ELi128ELi320ELi320ELi4ELb1ELi18ELb0ELb0ENS_16CompileConditionILi900EEEEEvPT_PKS4_S7_S7_flPfS8_Pj:
	.zero		4352


//--------------------- .nv.constant0._ZN13group_norm_v218gn_bwd_cuda_kernelI13__nv_bfloat16Li320ELi3ELi32ELi10ELi1024ELb0ELb1ELi4ELi320ELi320ELi4ELb1ELi1ELb0ELb0ELNS_15WgradSyncMethodE3ENS_16CompileConditionILi900EEEEEvPT_S6_S6_PKS5_S8_S8_S8_PKfflPfPj --------------------------
	.section	.nv.constant0._ZN13group_norm_v218gn_bwd_cuda_kernelI13__nv_bfloat16Li320ELi3ELi32ELi10ELi1024ELb0ELb1ELi4ELi320ELi320ELi4ELb1ELi1ELb0ELb0ELNS_15WgradSyncMethodE3ENS_16CompileConditionILi900EEEEEvPT_S6_S6_PKS5_S8_S8_S8_PKfflPfPj,"a",@progbits
	.sectionflags	@""
	.align	4
.nv.constant0._ZN13group_norm_v218gn_bwd_cuda_kernelI13__nv_bfloat16Li320ELi3ELi32ELi10ELi1024ELb0ELb1ELi4ELi320ELi320ELi4ELb1ELi1ELb0ELb0ELNS_15WgradSyncMethodE3ENS_16CompileConditionILi900EEEEEvPT_S6_S6_PKS5_S8_S8_S8_PKfflPfPj:
	.zero		624


//--------------------- .nv.constant0._ZN13group_norm_v218gn_bwd_cuda_kernelI13__nv_bfloat16Li320ELi1ELi32ELi10ELi1024ELb0ELb1ELi8ELi320ELi320ELi4ELb1ELi1ELb0ELb0ELNS_15WgradSyncMethodE3ENS_16CompileConditionILi900EEEEEvPT_S6_S6_PKS5_S8_S8_S8_PKfflPfPj --------------------------
	.section	.nv.constant0._ZN13group_norm_v218gn_bwd_cuda_kernelI13__nv_bfloat16Li320ELi1ELi32ELi10ELi1024ELb0ELb1ELi8ELi320ELi320ELi4ELb1ELi1ELb0ELb0ELNS_15WgradSyncMethodE3ENS_16CompileConditionILi900EEEEEvPT_S6_S6_PKS5_S8_S8_S8_PKfflPfPj,"a",@progbits
	.sectionflags	@""
	.align	4
.nv.constant0._ZN13group_norm_v218gn_bwd_cuda_kernelI13__nv_bfloat16Li320ELi1ELi32ELi10ELi1024ELb0ELb1ELi8ELi320ELi320ELi4ELb1ELi1ELb0ELb0ELNS_15WgradSyncMethodE3ENS_16CompileConditionILi900EEEEEvPT_S6_S6_PKS5_S8_S8_S8_PKfflPfPj:
	.zero		624


//--------------------- .nv.constant0._ZN13group_norm_v218gn_bwd_cuda_kernelI13__nv_bfloat16Li320ELi3ELi32ELi10ELi1024ELb0ELb1ELi8ELi320ELi320ELi4ELb1ELi2ELb0ELb0ELNS_15WgradSyncMethodE3ENS_16CompileConditionILi900EEEEEvPT_S6_S6_PKS5_S8_S8_S8_PKfflPfPj --------------------------
	.section	.nv.constant0._ZN13group_norm_v218gn_bwd_cuda_kernelI13__nv_bfloat16Li320ELi3ELi32ELi10ELi1024ELb0ELb1ELi8ELi320ELi320ELi4ELb1ELi2ELb0ELb0ELNS_15WgradSyncMethodE3ENS_16CompileConditionILi900EEEEEvPT_S6_S6_PKS5_S8_S8_S8_PKfflPfPj,"a",@progbits
	.sectionflags	@""
	.align	4
.nv.constant0._ZN13group_norm_v218gn_bwd_cuda_kernelI13__nv_bfloat16Li320ELi3ELi32ELi10ELi1024ELb0ELb1ELi8ELi320ELi320ELi4ELb1ELi2ELb0ELb0ELNS_15WgradSyncMethodE3ENS_16CompileConditionILi900EEEEEvPT_S6_S6_PKS5_S8_S8_S8_PKfflPfPj:
	.zero		624


//--------------------- .nv.constant0._ZN13group_norm_v218gn_bwd_cuda_kernelI13__nv_bfloat16Li320ELi1ELi32ELi10ELi1024ELb0ELb1ELi16ELi320ELi320ELi4ELb1ELi2ELb0ELb0ELNS_15WgradSyncMethodE3ENS_16CompileConditionILi900EEEEEvPT_S6_S6_PKS5_S8_S8_S8_PKfflPfPj --------------------------
	.section	.nv.constant0._ZN13group_norm_v218gn_bwd_cuda_kernelI13__nv_bfloat16Li320ELi1ELi32ELi10ELi1024ELb0ELb1ELi16ELi320ELi320ELi4ELb1ELi2ELb0ELb0ELNS_15WgradSyncMethodE3ENS_16CompileConditionILi900EEEEEvPT_S6_S6_PKS5_S8_S8_S8_PKfflPfPj,"a",@progbits
	.sectionflags	@""
	.align	4
.nv.constant0._ZN13group_norm_v218gn_bwd_cuda_kernelI13__nv_bfloat16Li320ELi1ELi32ELi10ELi1024ELb0ELb1ELi16ELi320ELi320ELi4ELb1ELi2ELb0ELb0ELNS_15WgradSyncMethodE3ENS_16CompileConditionILi900EEEEEvPT_S6_S6_PKS5_S8_S8_S8_PKfflPfPj:
	.zero		624


//--------------------- .nv.constant0._ZN13group_norm_v218gn_bwd_cuda_kernelI13__nv_bfloat16Li320ELi3ELi32ELi10ELi1024ELb0ELb1ELi16ELi320ELi320ELi4ELb1ELi5ELb0ELb0ELNS_15WgradSyncMethodE3ENS_16CompileConditionILi900EEEEEvPT_S6_S6_PKS5_S8_S8_S8_PKfflPfPj --------------------------
	.section	.nv.constant0._ZN13group_norm_v218gn_bwd_cuda_kernelI13__nv_bfloat16Li320ELi3ELi32ELi10ELi1024ELb0ELb1ELi16ELi320ELi320ELi4ELb1ELi5ELb0ELb0ELNS_15WgradSyncMethodE3ENS_16CompileConditionILi900EEEEEvPT_S6_S6_PKS5_S8_S8_S8_PKfflPfPj,"a",@progbits
	.sectionflags	@""
	.align	4
.nv.constant0._ZN13group_norm_v218gn_bwd_cuda_kernelI13__nv_bfloat16Li320ELi3ELi32ELi10ELi1024ELb0ELb1ELi16ELi320ELi320ELi4ELb1ELi5ELb0ELb0ELNS_15WgradSyncMethodE3ENS_16CompileConditionILi900EEEEEvPT_S6_S6_PKS5_S8_S8_S8_PKfflPfPj:
	.zero		624


//--------------------- .nv.constant0._ZN13group_norm_v218gn_bwd_cuda_kernelI13__nv_bfloat16Li320ELi1ELi32ELi10ELi1024ELb0ELb1ELi32ELi320ELi320ELi4ELb1ELi4ELb0ELb0ELNS_15WgradSyncMethodE3ENS_16CompileConditionILi900EEEEEvPT_S6_S6_PKS5_S8_S8_S8_PKfflPfPj --------------------------
	.section	.nv.constant0._ZN13group_norm_v218gn_bwd_cuda_kernelI13__nv_bfloat16Li320ELi1ELi32ELi10ELi1024ELb0ELb1ELi32ELi320ELi320ELi4ELb1ELi4ELb0ELb0ELNS_15WgradSyncMethodE3ENS_16CompileConditionILi900EEEEEvPT_S6_S6_PKS5_S8_S8_S8_PKfflPfPj,"a",@progbits
	.sectionflags	@""
	.align	4
.nv.constant0._ZN13group_norm_v218gn_bwd_cuda_kernelI13__nv_bfloat16Li320ELi1ELi32ELi10ELi1024ELb0ELb1ELi32ELi320ELi320ELi4ELb1ELi4ELb0ELb0ELNS_15WgradSyncMethodE3ENS_16CompileConditionILi900EEEEEvPT_S6_S6_PKS5_S8_S8_S8_PKfflPfPj:
	.zero		624


//--------------------- .nv.constant0._ZN13group_norm_v218gn_bwd_cuda_kernelI13__nv_bfloat16Li320ELi1ELi32ELi10ELi1024ELb0ELb1ELi64ELi320ELi320ELi4ELb1ELi9ELb0ELb0ELNS_15WgradSyncMethodE3ENS_16CompileConditionILi900EEEEEvPT_S6_S6_PKS5_S8_S8_S8_PKfflPfPj --------------------------
	.section	.nv.constant0._ZN13group_norm_v218gn_bwd_cuda_kernelI13__nv_bfloat16Li320ELi1ELi32ELi10ELi1024ELb0ELb1ELi64ELi320ELi320ELi4ELb1ELi9ELb0ELb0ELNS_15WgradSyncMethodE3ENS_16CompileConditionILi900EEEEEvPT_S6_S6_PKS5_S8_S8_S8_PKfflPfPj,"a",@progbits
	.sectionflags	@""
	.align	4
.nv.constant0._ZN13group_norm_v218gn_bwd_cuda_kernelI13__nv_bfloat16Li320ELi1ELi32ELi10ELi1024ELb0ELb1ELi64ELi320ELi320ELi4ELb1ELi9ELb0ELb0ELNS_15WgradSyncMethodE3ENS_16CompileConditionILi900EEEEEvPT_S6_S6_PKS5_S8_S8_S8_PKfflPfPj:
	.zero		624


//--------------------- .nv.constant0._ZN13group_norm_v218gn_bwd_cuda_kernelI13__nv_bfloat16Li320ELi3ELi32ELi10ELi1024ELb0ELb1ELi32ELi320ELi320ELi4ELb1ELi10ELb0ELb0ELNS_15WgradSyncMethodE3ENS_16CompileConditionILi900EEEEEvPT_S6_S6_PKS5_S8_S8_S8_PKfflPfPj --------------------------
	.section	.nv.constant0._ZN13group_norm_v218gn_bwd_cuda_kernelI13__nv_bfloat16Li320ELi3ELi32ELi10ELi1024ELb0ELb1ELi32ELi320ELi320ELi4ELb1ELi10ELb0ELb0ELNS_15WgradSyncMethodE3ENS_16CompileConditionILi900EEEEEvPT_S6_S6_PKS5_S8_S8_S8_PKfflPfPj,"a",@progbits
	.sectionflags	@""
	.align	4
.nv.constant0._ZN13group_norm_v218gn_bwd_cuda_kernelI13__nv_bfloat16Li320ELi3ELi32ELi10ELi1024ELb0ELb1ELi32ELi320ELi320ELi4ELb1ELi10ELb0ELb0ELNS_15WgradSyncMethodE3ENS_16CompileConditionILi900EEEEEvPT_S6_S6_PKS5_S8_S8_S8_PKfflPfPj:
	.zero		624


//--------------------- .nv.constant0._ZN13group_norm_v218gn_bwd_cuda_kernelI13__nv_bfloat16Li320ELi2ELi32ELi10ELi1024ELb0ELb1ELi32ELi320ELi320ELi4ELb1ELi9ELb0ELb0ELNS_15WgradSyncMethodE3ENS_16CompileConditionILi900EEEEEvPT_S6_S6_PKS5_S8_S8_S8_PKfflPfPj --------------------------
	.section	.nv.constant0._ZN13group_norm_v218gn_bwd_cuda_kernelI13__nv_bfloat16Li320ELi2ELi32ELi10ELi1024ELb0ELb1ELi32ELi320ELi320ELi4ELb1ELi9ELb0ELb0ELNS_15WgradSyncMethodE3ENS_16CompileConditionILi900EEEEEvPT_S6_S6_PKS5_S8_S8_S8_PKfflPfPj,"a",@progbits
	.sectionflags	@""
	.align	4
.nv.constant0._ZN13group_norm_v218gn_bwd_cuda_kernelI13__nv_bfloat16Li320ELi2ELi32ELi10ELi1024ELb0ELb1ELi32ELi320ELi320ELi4ELb1ELi9ELb0ELb0ELNS_15WgradSyncMethodE3ENS_16CompileConditionILi900EEEEEvPT_S6_S6_PKS5_S8_S8_S8_PKfflPfPj:
	.zero		624


//--------------------- .nv.constant0._ZN13group_norm_v218gn_bwd_cuda_kernelI13__nv_bfloat16Li320ELi3ELi16ELi20ELi1024ELb1ELb1ELi4ELi320ELi320ELi4ELb1ELi1ELb0ELb0ELNS_15WgradSyncMethodE3ENS_16CompileConditionILi900EEEEEvPT_S6_S6_PKS5_S8_S8_S8_PKfflPfPj --------------------------
	.section	.nv.constant0._ZN13group_norm_v218gn_bwd_cuda_kernelI13__nv_bfloat16Li320ELi3ELi16ELi20ELi1024ELb1ELb1ELi4ELi320ELi320ELi4ELb1ELi1ELb0ELb0ELNS_15WgradSyncMethodE3ENS_16CompileConditionILi900EEEEEvPT_S6_S6_PKS5_S8_S8_S8_PKfflPfPj,"a",@progbits
	.sectionflags	@""
	.align	4
.nv.constant0._ZN13group_norm_v218gn_bwd_cuda_kernelI13__nv_bfloat16Li320ELi3ELi16ELi20ELi1024ELb1ELb1ELi4ELi320ELi320ELi4ELb1ELi1ELb0ELb0ELNS_15WgradSyncMethodE3ENS_16CompileConditionILi900EEEEEvPT_S6_S6_PKS5_S8_S8_S8_PKfflPfPj:
	.zero		624


//--------------------- .nv.constant0._ZN13group_norm_v218gn_bwd_cuda_kernelI13__nv_bfloat16Li320ELi1ELi16ELi20ELi1024ELb1ELb1ELi8ELi320ELi320ELi4ELb1ELi1ELb0ELb0ELNS_15WgradSyncMethodE3ENS_16CompileConditionILi900EEEEEvPT_S6_S6_PKS5_S8_S8_S8_PKfflPfPj --------------------------
	.section	.nv.constant0._ZN13group_norm_v218gn_bwd_cuda_kernelI13__nv_bfloat16Li320ELi1ELi16ELi20ELi1024ELb1ELb1ELi8ELi320ELi320ELi4ELb1ELi1ELb0ELb0ELNS_15WgradSyncMethodE3ENS_16CompileConditionILi900EEEEEvPT_S6_S6_PKS5_S8_S8_S8_PKfflPfPj,"a",@progbits
	.sectionflags	@""
	.align	4
.nv.constant0._ZN13group_norm_v218gn_bwd_cuda_kernelI13__nv_bfloat16Li320ELi1ELi16ELi20ELi1024ELb1ELb1ELi8ELi320ELi320ELi4ELb1ELi1ELb0ELb0ELNS_15WgradSyncMethodE3ENS_16CompileConditionILi900EEEEEvPT_S6_S6_PKS5_S8_S8_S8_PKfflPfPj:
	.zero		624


//--------------------- .nv.constant0._ZN13group_norm_v218gn_bwd_cuda_kernelI13__nv_bfloat16Li320ELi3ELi16ELi20ELi1024ELb1ELb1ELi8ELi320ELi320ELi4ELb1ELi2ELb0ELb0ELNS_15WgradSyncMethodE3ENS_16CompileConditionILi900EEEEEvPT_S6_S6_PKS5_S8_S8_S8_PKfflPfPj --------------------------
	.section	.nv.constant0._ZN13group_norm_v218gn_bwd_cuda_kernelI13__nv_bfloat16Li320ELi3ELi16ELi20ELi1024ELb1ELb1ELi8ELi320ELi320ELi4ELb1ELi2ELb0ELb0ELNS_15WgradSyncMethodE3ENS_16CompileConditionILi900EEEEEvPT_S6_S6_PKS5_S8_S8_S8_PKfflPfPj,"a",@progbits
	.sectionflags	@""
	.align	4
.nv.constant0._ZN13group_norm_v218gn_bwd_cuda_kernelI13__nv_bfloat16Li320ELi3ELi16ELi20ELi1024ELb1ELb1ELi8ELi320ELi320ELi4ELb1ELi2ELb0ELb0ELNS_15WgradSyncMethodE3ENS_16CompileConditionILi900EEEEEvPT_S6_S6_PKS5_S8_S8_S8_PKfflPfPj:
	.zero		624


//--------------------- .nv.constant0._ZN13group_norm_v218gn_bwd_cuda_kernelI13__nv_bfloat16Li320ELi1ELi16ELi20ELi1024ELb1ELb1ELi16ELi320ELi320ELi4ELb1ELi2ELb0ELb0ELNS_15WgradSyncMethodE3ENS_16CompileConditionILi900EEEEEvPT_S6_S6_PKS5_S8_S8_S8_PKfflPfPj --------------------------
	.section	.nv.constant0._ZN13group_norm_v218gn_bwd_cuda_kernelI13__nv_bfloat16Li320ELi1ELi16ELi20ELi1024ELb1ELb1ELi16ELi320ELi320ELi4ELb1ELi2ELb0ELb0ELNS_15WgradSyncMethodE3ENS_16CompileConditionILi900EEEEEvPT_S6_S6_PKS5_S8_S8_S8_PKfflPfPj,"a",@progbits
	.sectionflags	@""
	.align	4
.nv.constant0._ZN13group_norm_v218gn_bwd_cuda_kernelI13__nv_bfloat16Li320ELi1ELi16ELi20ELi1024ELb1ELb1ELi16ELi320ELi320ELi4ELb1ELi2ELb0ELb0ELNS_15WgradSyncMethodE3ENS_16CompileConditionILi900EEEEEvPT_S6_S6_PKS5_S8_S8_S8_PKfflPfPj:
	.zero		624


//--------------------- .nv.constant0._ZN13group_norm_v218gn_bwd_cuda_kernelI13__nv_bfloat16Li320ELi3ELi16ELi20ELi1024ELb1ELb1ELi16ELi320ELi320ELi4ELb1ELi5ELb0ELb0ELNS_15WgradSyncMethodE3ENS_16CompileConditionILi900EEEEEvPT_S6_S6_PKS5_S8_S8_S8_PKfflPfPj --------------------------
	.section	.nv.constant0._ZN13group_norm_v218gn_bwd_cuda_kernelI13__nv_bfloat16Li320ELi3ELi16ELi20ELi1024ELb1ELb1ELi16ELi320ELi320ELi4ELb1ELi5ELb0ELb0ELNS_15WgradSyncMethodE3ENS_16CompileConditionILi900EEEEEvPT_S6_S6_PKS5_S8_S8_S8_PKfflPfPj,"a",@progbits
	.sectionflags	@""
	.align	4
.nv.constant0._ZN13group_norm_v218gn_bwd_cuda_kernelI13__nv_bfloat16Li320ELi3ELi16ELi20ELi1024ELb1ELb1ELi16ELi320ELi320ELi4ELb1ELi5ELb0ELb0ELNS_15WgradSyncMethodE3ENS_16CompileConditionILi900EEEEEvPT_S6_S6_PKS5_S8_S8_S8_PKfflPfPj:
	.zero		624


//--------------------- .nv.constant0._ZN13group_norm_v218gn_bwd_cuda_kernelI13__nv_bfloat16Li320ELi1ELi16ELi20ELi1024ELb1ELb1ELi32ELi320ELi320ELi4ELb1ELi4ELb0ELb0ELNS_15WgradSyncMethodE3ENS_16CompileConditionILi900EEEEEvPT_S6_S6_PKS5_S8_S8_S8_PKfflPfPj --------------------------
	.section	.nv.constant0._ZN13group_norm_v218gn_bwd_cuda_kernelI13__nv_bfloat16Li320ELi1ELi16ELi20ELi1024ELb1ELb1ELi32ELi320ELi320ELi4ELb1ELi4ELb0ELb0ELNS_15WgradSyncMethodE3ENS_16CompileConditionILi900EEEEEvPT_S6_S6_PKS5_S8_S8_S8_PKfflPfPj,"a",@progbits
	.sectionflags	@""
	.align	4
.nv.constant0._ZN13group_norm_v218gn_bwd_cuda_kernelI13__nv_bfloat16Li320ELi1ELi16ELi20ELi1024ELb1ELb1ELi32ELi320ELi320ELi4ELb1ELi4ELb0ELb0ELNS_15WgradSyncMethodE3ENS_16CompileConditionILi900EEEEEvPT_S6_S6_PKS5_S8_S8_S8_PKfflPfPj:
	.zero		624


//--------------------- .nv.constant0._ZN13group_norm_v218gn_bwd_cuda_kernelI13__nv_bfloat16Li320ELi1ELi16ELi20ELi1024ELb1ELb1ELi64ELi320ELi320ELi4ELb1ELi9ELb0ELb0ELNS_15WgradSyncMethodE3ENS_16CompileConditionILi900EEEEEvPT_S6_S6_PKS5_S8_S8_S8_PKfflPfPj --------------------------
	.section	.nv.constant0._ZN13group_norm_v218gn_bwd_cuda_kernelI13__nv_bfloat16Li320ELi1ELi16ELi20ELi1024ELb1ELb1ELi64ELi320ELi320ELi4ELb1ELi9ELb0ELb0ELNS_15WgradSyncMethodE3ENS_16CompileConditionILi900EEEEEvPT_S6_S6_PKS5_S8_S8_S8_PKfflPfPj,"a",@progbits
	.sectionflags	@""
	.align	4
.nv.constant0._ZN13group_norm_v218gn_bwd_cuda_kernelI13__nv_bfloat16Li320ELi1ELi16ELi20ELi1024ELb1ELb1ELi64ELi320ELi320ELi4ELb1ELi9ELb0ELb0ELNS_15WgradSyncMethodE3ENS_16CompileConditionILi900EEEEEvPT_S6_S6_PKS5_S8_S8_S8_PKfflPfPj:
	.zero		624


//--------------------- .nv.constant0._ZN13group_norm_v218gn_bwd_cuda_kernelI13__nv_bfloat16Li320ELi3ELi16ELi20ELi1024ELb1ELb1ELi32ELi320ELi320ELi4ELb1ELi10ELb0ELb0ELNS_15WgradSyncMethodE3ENS_16CompileConditionILi900EEEEEvPT_S6_S6_PKS5_S8_S8_S8_PKfflPfPj --------------------------
	.section	.nv.constant0._ZN13group_norm_v218gn_bwd_cuda_kernelI13__nv_bfloat16Li320ELi3ELi16ELi20ELi1024ELb1ELb1ELi32ELi320ELi320ELi4ELb1ELi10ELb0ELb0ELNS_15WgradSyncMethodE3ENS_16CompileConditionILi900EEEEEvPT_S6_S6_PKS5_S8_S8_S8_PKfflPfPj,"a",@progbits
	.sectionflags	@""
	.align	4
.nv.constant0._ZN13group_norm_v218gn_bwd_cuda_kernelI13__nv_bfloat16Li320ELi3ELi16ELi20ELi1024ELb1ELb1ELi32ELi320ELi320ELi4ELb1ELi10ELb0ELb0ELNS_15WgradSyncMethodE3ENS_16CompileConditionILi900EEEEEvPT_S6_S6_PKS5_S8_S8_S8_PKfflPfPj:
	.zero		624


//--------------------- .nv.constant0._ZN13group_norm_v218gn_bwd_cuda_kernelI13__nv_bfloat16Li320ELi2ELi16ELi20ELi1024ELb1ELb1ELi32ELi320ELi320ELi4ELb1ELi9ELb0ELb0ELNS_15WgradSyncMethodE3ENS_16CompileConditionILi900EEEEEvPT_S6_S6_PKS5_S8_S8_S8_PKfflPfPj --------------------------
	.section	.nv.constant0._ZN13group_norm_v218gn_bwd_cuda_kernelI13__nv_bfloat16Li320ELi2ELi16ELi20ELi1024ELb1ELb1ELi32ELi320ELi320ELi4ELb1ELi9ELb0ELb0ELNS_15WgradSyncMethodE3ENS_16CompileConditionILi900EEEEEvPT_S6_S6_PKS5_S8_S8_S8_PKfflPfPj,"a",@progbits
	.sectionflags	@""
	.align	4
.nv.constant0._ZN13group_norm_v218gn_bwd_cuda_kernelI13__nv_bfloat16Li320ELi2ELi16ELi20ELi1024ELb1ELb1ELi32ELi320ELi320ELi4ELb1ELi9ELb0ELb0ELNS_15WgradSyncMethodE3ENS_16CompileConditionILi900EEEEEvPT_S6_S6_PKS5_S8_S8_S8_PKfflPfPj:
	.zero		624


//--------------------- .nv.constant0._ZN13group_norm_v214gn_cuda_kernelI13__nv_bfloat16Li320ELi1ELi32ELi10ELi1024ELb0ELi1024ELi10ELi10ELi2ELb0ELi116ELb0ELb0ENS_16CompileConditionILi900EEEEEvPT_PKS4_S7_S7_flPfS8_Pj --------------------------
	.section	.nv.constant0._ZN13group_norm_v214gn_cuda_kernelI13__nv_bfloat16Li320ELi1ELi32ELi10ELi1024ELb0ELi1024ELi10ELi10ELi2ELb0ELi116ELb0ELb0ENS_16CompileConditionILi900EEEEEvPT_PKS4_S7_S7_flPfS8_Pj,"a",@progbits
	.sectionflags	@""
	.align	4
.nv.constant0._ZN13group_norm_v214gn_cuda_kernelI13__nv_bfloat16Li320ELi1ELi32ELi10ELi1024ELb0ELi1024ELi10ELi10ELi2ELb0ELi116ELb0ELb0ENS_16CompileConditionILi900EEEEEvPT_PKS4_S7_S7_flPfS8_Pj:
	.zero		600


//--------------------- .nv.constant0._ZN13group_norm_v214gn_cuda_kernelI13__nv_bfloat16Li320ELi1ELi32ELi10ELi1024ELb0ELi1024ELi10ELi10ELi2ELb0ELi148ELb0ELb0ENS_16CompileConditionILi900EEEEEvPT_PKS4_S7_S7_flPfS8_Pj --------------------------
	.section	.nv.constant0._ZN13group_norm_v214gn_cuda_kernelI13__nv_bfloat16Li320ELi1ELi32ELi10ELi1024ELb0ELi1024ELi10ELi10ELi2ELb0ELi148ELb0ELb0ENS_16CompileConditionILi900EEEEEvPT_PKS4_S7_S7_flPfS8_Pj,"a",@progbits
	.sectionflags	@""
	.align	4
.nv.constant0._ZN13group_norm_v214gn_cuda_kernelI13__nv_bfloat16Li320ELi1ELi32ELi10ELi1024ELb0ELi1024ELi10ELi10ELi2ELb0ELi148ELb0ELb0ENS_16CompileConditionILi900EEEEEvPT_PKS4_S7_S7_flPfS8_Pj:
	.zero		600


//--------------------- .nv.constant0._ZN13group_norm_v214gn_cuda_kernelI13__nv_bfloat16Li320ELi3ELi16ELi20ELi1024ELb1ELi4ELi320ELi320ELi4ELb1ELi1ELb0ELb0ENS_16CompileConditionILi900EEEEEvPT_PKS4_S7_S7_flPfS8_Pj --------------------------
	.section	.nv.constant0._ZN13group_norm_v214gn_cuda_kernelI13__nv_bfloat16Li320ELi3ELi16ELi20ELi1024ELb1ELi4ELi320ELi320ELi4ELb1ELi1ELb0ELb0ENS_16CompileConditionILi900EEEEEvPT_PKS4_S7_S7_flPfS8_Pj,"a",@progbits
	.sectionflags	@""
	.align	4
.nv.constant0._ZN13group_norm_v214gn_cuda_kernelI13__nv_bfloat16Li320ELi3ELi16ELi20ELi1024ELb1ELi4ELi320ELi320ELi4ELb1ELi1ELb0ELb0ENS_16CompileConditionILi900EEEEEvPT_PKS4_S7_S7_flPfS8_Pj:
	.zero		600


//--------------------- .nv.constant0._ZN13group_norm_v214gn_cuda_kernelI13__nv_bfloat16Li320ELi1ELi16ELi20ELi1024ELb1ELi8ELi320ELi320ELi4ELb1ELi1ELb0ELb0ENS_16CompileConditionILi900EEEEEvPT_PKS4_S7_S7_flPfS8_Pj --------------------------
	.section	.nv.constant0._ZN13group_norm_v214gn_cuda_kernelI13__nv_bfloat16Li320ELi1ELi16ELi20ELi1024ELb1ELi8ELi320ELi320ELi4ELb1ELi1ELb0ELb0ENS_16CompileConditionILi900EEEEEvPT_PKS4_S7_S7_flPfS8_Pj,"a",@progbits
	.sectionflags	@""
	.align	4
.nv.constant0._ZN13group_norm_v214gn_cuda_kernelI13__nv_bfloat16Li320ELi1ELi16ELi20ELi1024ELb1ELi8ELi320ELi320ELi4ELb1ELi1ELb0ELb0ENS_16CompileConditionILi900EEEEEvPT_PKS4_S7_S7_flPfS8_Pj:
	.zero		600


//--------------------- .nv.constant0._ZN13group_norm_v214gn_cuda_kernelI13__nv_bfloat16Li320ELi3ELi16ELi20ELi1024ELb1ELi8ELi320ELi320ELi4ELb1ELi2ELb0ELb0ENS_16CompileConditionILi900EEEEEvPT_PKS4_S7_S7_flPfS8_Pj --------------------------
	.section	.nv.constant0._ZN13group_norm_v214gn_cuda_kernelI13__nv_bfloat16Li320ELi3ELi16ELi20ELi1024ELb1ELi8ELi320ELi320ELi4ELb1ELi2ELb0ELb0ENS_16CompileConditionILi900EEEEEvPT_PKS4_S7_S7_flPfS8_Pj,"a",@progbits
	.sectionflags	@""
	.align	4
.nv.constant0._ZN13group_norm_v214gn_cuda_kernelI13__nv_bfloat16Li320ELi3ELi16ELi20ELi1024ELb1ELi8ELi320ELi320ELi4ELb1ELi2ELb0ELb0ENS_16CompileConditionILi900EEEEEvPT_PKS4_S7_S7_flPfS8_Pj:
	.zero		600


//--------------------- .nv.constant0._ZN13group_norm_v214gn_cuda_kernelI13__nv_bfloat16Li320ELi1ELi16ELi20ELi1024ELb1ELi16ELi320ELi320ELi4ELb1ELi2ELb0ELb0ENS_16CompileConditionILi900EEEEEvPT_PKS4_S7_S7_flPfS8_Pj --------------------------
	.section	.nv.constant0._ZN13group_norm_v214gn_cuda_kernelI13__nv_bfloat16Li320ELi1ELi16ELi20ELi1024ELb1ELi16ELi320ELi320ELi4ELb1ELi2ELb0ELb0ENS_16CompileConditionILi900EEEEEvPT_PKS4_S7_S7_flPfS8_Pj,"a",@progbits
	.sectionflags	@""
	.align	4
.nv.constant0._ZN13group_norm_v214gn_cuda_kernelI13__nv_bfloat16Li320ELi1ELi16ELi20ELi1024ELb1ELi16ELi320ELi320ELi4ELb1ELi2ELb0ELb0ENS_16CompileConditionILi900EEEEEvPT_PKS4_S7_S7_flPfS8_Pj:
	.zero		600


//--------------------- .nv.constant0._ZN13group_norm_v214gn_cuda_kernelI13__nv_bfloat16Li320ELi3ELi16ELi20ELi1024ELb1ELi16ELi320ELi320ELi4ELb1ELi5ELb0ELb0ENS_16CompileConditionILi900EEEEEvPT_PKS4_S7_S7_flPfS8_Pj --------------------------
	.section	.nv.constant0._ZN13group_norm_v214gn_cuda_kernelI13__nv_bfloat16Li320ELi3ELi16ELi20ELi1024ELb1ELi16ELi320ELi320ELi4ELb1ELi5ELb0ELb0ENS_16CompileConditionILi900EEEEEvPT_PKS4_S7_S7_flPfS8_Pj,"a",@progbits
	.sectionflags	@""
	.align	4
.nv.constant0._ZN13group_norm_v214gn_cuda_kernelI13__nv_bfloat16Li320ELi3ELi16ELi20ELi1024ELb1ELi16ELi320ELi320ELi4ELb1ELi5ELb0ELb0ENS_16CompileConditionILi900EEEEEvPT_PKS4_S7_S7_flPfS8_Pj:
	.zero		600


//--------------------- .nv.constant0._ZN13group_norm_v214gn_cuda_kernelI13__nv_bfloat16Li320ELi1ELi16ELi20ELi1024ELb1ELi32ELi320ELi320ELi4ELb1ELi4ELb0ELb0ENS_16CompileConditionILi900EEEEEvPT_PKS4_S7_S7_flPfS8_Pj --------------------------
	.section	.nv.constant0._ZN13group_norm_v214gn_cuda_kernelI13__nv_bfloat16Li320ELi1ELi16ELi20ELi1024ELb1ELi32ELi320ELi320ELi4ELb1ELi4ELb0ELb0ENS_16CompileConditionILi900EEEEEvPT_PKS4_S7_S7_flPfS8_Pj,"a",@progbits
	.sectionflags	@""
	.align	4
.nv.constant0._ZN13group_norm_v214gn_cuda_kernelI13__nv_bfloat16Li320ELi1ELi16ELi20ELi1024ELb1ELi32ELi320ELi320ELi4ELb1ELi4ELb0ELb0ENS_16CompileConditionILi900EEEEEvPT_PKS4_S7_S7_flPfS8_Pj:
	.zero		600


//--------------------- .nv.constant0._ZN13group_norm_v214gn_cuda_kernelI13__nv_bfloat16Li320ELi3ELi16ELi20ELi1024ELb1ELi32ELi320ELi320ELi4ELb1ELi10ELb0ELb0ENS_16CompileConditionILi900EEEEEvPT_PKS4_S7_S7_flPfS8_Pj --------------------------
	.section	.nv.constant0._ZN13group_norm_v214gn_cuda_kernelI13__nv_bfloat16Li320ELi3ELi16ELi20ELi1024ELb1ELi32ELi320ELi320ELi4ELb1ELi10ELb0ELb0ENS_16CompileConditionILi900EEEEEvPT_PKS4_S7_S7_flPfS8_Pj,"a",@progbits
	.sectionflags	@""
	.align	4
.nv.constant0._ZN13group_norm_v214gn_cuda_kernelI13__nv_bfloat16Li320ELi3ELi16ELi20ELi1024ELb1ELi32ELi320ELi320ELi4ELb1ELi10ELb0ELb0ENS_16CompileConditionILi900EEEEEvPT_PKS4_S7_S7_flPfS8_Pj:
	.zero		600


//--------------------- .nv.constant0._ZN13group_norm_v214gn_cuda_kernelI13__nv_bfloat16Li320ELi1ELi16ELi20ELi1024ELb1ELi64ELi320ELi320ELi4ELb1ELi9ELb0ELb0ENS_16CompileConditionILi900EEEEEvPT_PKS4_S7_S7_flPfS8_Pj --------------------------
	.section	.nv.constant0._ZN13group_norm_v214gn_cuda_kernelI13__nv_bfloat16Li320ELi1ELi16ELi20ELi1024ELb1ELi64ELi320ELi320ELi4ELb1ELi9ELb0ELb0ENS_16CompileConditionILi900EEEEEvPT_PKS4_S7_S7_flPfS8_Pj,"a",@progbits
	.sectionflags	@""
	.align	4
.nv.constant0._ZN13group_norm_v214gn_cuda_kernelI13__nv_bfloat16Li320ELi1ELi16ELi20ELi1024ELb1ELi64ELi320ELi320ELi4ELb1ELi9ELb0ELb0ENS_16CompileConditionILi900EEEEEvPT_PKS4_S7_S7_flPfS8_Pj:
	.zero		600


//--------------------- .nv.constant0._ZN13group_norm_v214gn_cuda_kernelI13__nv_bfloat16Li320ELi3ELi16ELi20ELi1024ELb1ELi64ELi320ELi320ELi4ELb1ELi21ELb0ELb0ENS_16CompileConditionILi900EEEEEvPT_PKS4_S7_S7_flPfS8_Pj --------------------------
	.section	.nv.constant0._ZN13group_norm_v214gn_cuda_kernelI13__nv_bfloat16Li320ELi3ELi16ELi20ELi1024ELb1ELi64ELi320ELi320ELi4ELb1ELi21ELb0ELb0ENS_16CompileConditionILi900EEEEEvPT_PKS4_S7_S7_flPfS8_Pj,"a",@progbits
	.sectionflags	@""
	.align	4
.nv.constant0._ZN13group_norm_v214gn_cuda_kernelI13__nv_bfloat16Li320ELi3ELi16ELi20ELi1024ELb1ELi64ELi320ELi320ELi4ELb1ELi21ELb0ELb0ENS_16CompileConditionILi900EEEEEvPT_PKS4_S7_S7_flPfS8_Pj:
	.zero		600


//--------------------- .nv.constant0._ZN13group_norm_v214gn_cuda_kernelI13__nv_bfloat16Li320ELi1ELi16ELi20ELi1024ELb1ELi128ELi320ELi320ELi4ELb1ELi18ELb0ELb0ENS_16CompileConditionILi900EEEEEvPT_PKS4_S7_S7_flPfS8_Pj --------------------------
	.section	.nv.constant0._ZN13group_norm_v214gn_cuda_kernelI13__nv_bfloat16Li320ELi1ELi16ELi20ELi1024ELb1ELi128ELi320ELi320ELi4ELb1ELi18ELb0ELb0ENS_16CompileConditionILi900EEEEEvPT_PKS4_S7_S7_flPfS8_Pj,"a",@progbits
	.sectionflags	@""
	.align	4
.nv.constant0._ZN13group_norm_v214gn_cuda_kernelI13__nv_bfloat16Li320ELi1ELi16ELi20ELi1024ELb1ELi128ELi320ELi320ELi4ELb1ELi18ELb0ELb0ENS_16CompileConditionILi900EEEEEvPT_PKS4_S7_S7_flPfS8_Pj:
	.zero		600


//--------------------- .nv.constant0._ZN13group_norm_v218gn_bwd_cuda_kernelI6__halfLi320ELi3ELi32ELi10ELi1024ELb0ELb1ELi4ELi320ELi320ELi4ELb1ELi1ELb0ELb0ELNS_15WgradSyncMethodE3ENS_16CompileConditionILi900EEEEEvPT_S6_S6_PKS5_S8_S8_S8_PKfflPfPj --------------------------
	.section	.nv.constant0._ZN13group_norm_v218gn_bwd_cuda_kernelI6__halfLi320ELi3ELi32ELi10ELi1024ELb0ELb1ELi4ELi320ELi320ELi4ELb1ELi1ELb0ELb0ELNS_15WgradSyncMethodE3ENS_16CompileConditionILi900EEEEEvPT_S6_S6_PKS5_S8_S8_S8_PKfflPfPj,"a",@progbits
	.sectionflags	@""
	.align	4
.nv.constant0._ZN13group_norm_v218gn_bwd_cuda_kernelI6__halfLi320ELi3ELi32ELi10ELi1024ELb0ELb1ELi4ELi320ELi320ELi4ELb1ELi1ELb0ELb0ELNS_15WgradSyncMethodE3ENS_16CompileConditionILi900EEEEEvPT_S6_S6_PKS5_S8_S8_S8_PKfflPfPj:
	.zero		624


//--------------------- .nv.constant0._ZN13group_norm_v218gn_bwd_cuda_kernelI6__halfLi320ELi1ELi32ELi10ELi1024ELb0ELb1ELi8ELi320ELi320ELi4ELb1ELi1ELb0ELb0ELNS_15WgradSyncMethodE3ENS_16CompileConditionILi900EEEEEvPT_S6_S6_PKS5_S8_S8_S8_PKfflPfPj --------------------------
	.section	.nv.constant0._ZN13group_norm_v218gn_bwd_cuda_kernelI6__halfLi320ELi1ELi32ELi10ELi1024ELb0ELb1ELi8ELi320ELi320ELi4ELb1ELi1ELb0ELb0ELNS_15WgradSyncMethodE3ENS_16CompileConditionILi900EEEEEvPT_S6_S6_PKS5_S8_S8_S8_PKfflPfPj,"a",@progbits
	.sectionflags	@""
	.align	4
.nv.constant0._ZN13group_norm_v218gn_bwd_cuda_kernelI6__halfLi320ELi1ELi32ELi10ELi1024ELb0ELb1ELi8ELi320ELi320ELi4ELb1ELi1ELb0ELb0ELNS_15WgradSyncMethodE3ENS_16CompileConditionILi900EEEEEvPT_S6_S6_PKS5_S8_S8_S8_PKfflPfPj:
	.zero		624


//--------------------- .nv.constant0._ZN13group_norm_v218gn_bwd_cuda_kernelI6__halfLi320ELi3ELi32ELi10ELi1024ELb0ELb1ELi8ELi320ELi320ELi4ELb1ELi2ELb0ELb0ELNS_15WgradSyncMethodE3ENS_16CompileConditionILi900EEEEEvPT_S6_S6_PKS5_S8_S8_S8_PKfflPfPj --------------------------
	.section	.nv.constant0._ZN13group_norm_v218gn_bwd_cuda_kernelI6__halfLi320ELi3ELi32ELi10ELi1024ELb0ELb1ELi8ELi320ELi320ELi4ELb1ELi2ELb0ELb0ELNS_15WgradSyncMethodE3ENS_16CompileConditionILi900EEEEEvPT_S6_S6_PKS5_S8_S8_S8_PKfflPfPj,"a",@progbits
	.sectionflags	@""
	.align	4
.nv.constant0._ZN13group_norm_v218gn_bwd_cuda_kernelI6__halfLi320ELi3ELi32ELi10ELi1024ELb0ELb1ELi8ELi320ELi320ELi4ELb1ELi2ELb0ELb0ELNS_15WgradSyncMethodE3ENS_16CompileConditionILi900EEEEEvPT_S6_S6_PKS5_S8_S8_S8_PKfflPfPj:
	.zero		624


//--------------------- .nv.constant0._ZN13group_norm_v218gn_bwd_cuda_kernelI6__halfLi320ELi1ELi32ELi10ELi1024ELb0ELb1ELi16ELi320ELi320ELi4ELb1ELi2ELb0ELb0ELNS_15WgradSyncMethodE3ENS_16CompileConditionILi900EEEEEvPT_S6_S6_PKS5_S8_S8_S8_PKfflPfPj --------------------------
	.section	.nv.constant0._ZN13group_norm_v218gn_bwd_cuda_kernelI6__halfLi320ELi1ELi32ELi10ELi1024ELb0ELb1ELi16ELi320ELi320ELi4ELb1ELi2ELb0ELb0ELNS_15WgradSyncMethodE3ENS_16CompileConditionILi900EEEEEvPT_S6_S6_PKS5_S8_S8_S8_PKfflPfPj,"a",@progbits
	.sectionflags	@""
	.align	4
.nv.constant0._ZN13group_norm_v218gn_bwd_cuda_kernelI6__halfLi320ELi1ELi32ELi10ELi1024ELb0ELb1ELi16ELi320ELi320ELi4ELb1ELi2ELb0ELb0ELNS_15WgradSyncMethodE3ENS_16CompileConditionILi900EEEEEvPT_S6_S6_PKS5_S8_S8_S8_PKfflPfPj:
	.zero		624


//--------------------- .nv.constant0._ZN13group_norm_v218gn_bwd_cuda_kernelI6__halfLi320ELi3ELi32ELi10ELi1024ELb0ELb1ELi16ELi320ELi320ELi4ELb1ELi5ELb0ELb0ELNS_15WgradSyncMethodE3ENS_16CompileConditionILi900EEEEEvPT_S6_S6_PKS5_S8_S8_S8_PKfflPfPj --------------------------
	.section	.nv.constant0._ZN13group_norm_v218gn_bwd_cuda_kernelI6__halfLi320ELi3ELi32ELi10ELi1024ELb0ELb1ELi16ELi320ELi320ELi4ELb1ELi5ELb0ELb0ELNS_15WgradSyncMethodE3ENS_16CompileConditionILi900EEEEEvPT_S6_S6_PKS5_S8_S8_S8_PKfflPfPj,"a",@progbits
	.sectionflags	@""
	.align	4
.nv.constant0._ZN13group_norm_v218gn_bwd_cuda_kernelI6__halfLi320ELi3ELi32ELi10ELi1024ELb0ELb1ELi16ELi320ELi320ELi4ELb1ELi5ELb0ELb0ELNS_15WgradSyncMethodE3ENS_16CompileConditionILi900EEEEEvPT_S6_S6_PKS5_S8_S8_S8_PKfflPfPj:
	.zero		624


//--------------------- .nv.constant0._ZN13group_norm_v218gn_bwd_cuda_kernelI6__halfLi320ELi1ELi32ELi10ELi1024ELb0ELb1ELi32ELi320ELi320ELi4ELb1ELi4ELb0ELb0ELNS_15WgradSyncMethodE3ENS_16CompileConditionILi900EEEEEvPT_S6_S6_PKS5_S8_S8_S8_PKfflPfPj --------------------------
	.section	.nv.constant0._ZN13group_norm_v218gn_bwd_cuda_kernelI6__halfLi320ELi1ELi32ELi10ELi1024ELb0ELb1ELi32ELi320ELi320ELi4ELb1ELi4ELb0ELb0ELNS_15WgradSyncMethodE3ENS_16CompileConditionILi900EEEEEvPT_S6_S6_PKS5_S8_S8_S8_PKfflPfPj,"a",@progbits
	.sectionflags	@""
	.align	4
.nv.constant0._ZN13group_norm_v218gn_bwd_cuda_kernelI6__halfLi320ELi1ELi32ELi10ELi1024ELb0ELb1ELi32ELi320ELi320ELi4ELb1ELi4ELb0ELb0ELNS_15WgradSyncMethodE3ENS_16CompileConditionILi900EEEEEvPT_S6_S6_PKS5_S8_S8_S8_PKfflPfPj:
	.zero		624


//--------------------- .nv.constant0._ZN13group_norm_v218gn_bwd_cuda_kernelI6__halfLi320ELi1ELi32ELi10ELi1024ELb0ELb1ELi64ELi320ELi320ELi4ELb1ELi9ELb0ELb0ELNS_15WgradSyncMethodE3ENS_16CompileConditionILi900EEEEEvPT_S6_S6_PKS5_S8_S8_S8_PKfflPfPj --------------------------
	.section	.nv.constant0._ZN13group_norm_v218gn_bwd_cuda_kernelI6__halfLi320ELi1ELi32ELi10ELi1024ELb0ELb1ELi64ELi320ELi320ELi4ELb1ELi9ELb0ELb0ELNS_15WgradSyncMethodE3ENS_16CompileConditionILi900EEEEEvPT_S6_S6_PKS5_S8_S8_S8_PKfflPfPj,"a",@progbits
	.sectionflags	@""
	.align	4
.nv.constant0._ZN13group_norm_v218gn_bwd_cuda_kernelI6__halfLi320ELi1ELi32ELi10ELi1024ELb0ELb1ELi64ELi320ELi320ELi4ELb1ELi9ELb0ELb0ELNS_15WgradSyncMethodE3ENS_16CompileConditionILi900EEEEEvPT_S6_S6_PKS5_S8_S8_S8_PKfflPfPj:
	.zero		624


//--------------------- .nv.constant0._ZN13group_norm_v218gn_bwd_cuda_kernelI6__halfLi320ELi3ELi32ELi10ELi1024ELb0ELb1ELi32ELi320ELi320ELi4ELb1ELi10ELb0ELb0ELNS_15WgradSyncMethodE3ENS_16CompileConditionILi900EEEEEvPT_S6_S6_PKS5_S8_S8_S8_PKfflPfPj --------------------------
	.section	.nv.constant0._ZN13group_norm_v218gn_bwd_cuda_kernelI6__halfLi320ELi3ELi32ELi10ELi1024ELb0ELb1ELi32ELi320ELi320ELi4ELb1ELi10ELb0ELb0ELNS_15WgradSyncMethodE3ENS_16CompileConditionILi900EEEEEvPT_S6_S6_PKS5_S8_S8_S8_PKfflPfPj,"a",@progbits
	.sectionflags	@""
	.align	4
.nv.constant0._ZN13group_norm_v218gn_bwd_cuda_kernelI6__halfLi320ELi3ELi32ELi10ELi1024ELb0ELb1ELi32ELi320ELi320ELi4ELb1ELi10ELb0ELb0ELNS_15WgradSyncMethodE3ENS_16CompileConditionILi900EEEEEvPT_S6_S6_PKS5_S8_S8_S8_PKfflPfPj:
	.zero		624


//--------------------- .nv.constant0._ZN13group_norm_v218gn_bwd_cuda_kernelI6__halfLi320ELi2ELi32ELi10ELi1024ELb0ELb1ELi32ELi320ELi320ELi4ELb1ELi9ELb0ELb0ELNS_15WgradSyncMethodE3ENS_16CompileConditionILi900EEEEEvPT_S6_S6_PKS5_S8_S8_S8_PKfflPfPj --------------------------
	.section	.nv.constant0._ZN13group_norm_v218gn_bwd_cuda_kernelI6__halfLi320ELi2ELi32ELi10ELi1024ELb0ELb1ELi32ELi320ELi320ELi4ELb1ELi9ELb0ELb0ELNS_15WgradSyncMethodE3ENS_16CompileConditionILi900EEEEEvPT_S6_S6_PKS5_S8_S8_S8_PKfflPfPj,"a",@progbits
	.sectionflags	@""
	.align	4
.nv.constant0._ZN13group_norm_v218gn_bwd_cuda_kernelI6__halfLi320ELi2ELi32ELi10ELi1024ELb0ELb1ELi32ELi320ELi320ELi4ELb1ELi9ELb0ELb0ELNS_15WgradSyncMethodE3ENS_16CompileConditionILi900EEEEEvPT_S6_S6_PKS5_S8_S8_S8_PKfflPfPj:
	.zero		624


//--------------------- .nv.constant0._ZN13group_norm_v218gn_bwd_cuda_kernelI6__halfLi320ELi3ELi16ELi20ELi1024ELb1ELb1ELi4ELi320ELi320ELi4ELb1ELi1ELb0ELb0ELNS_15WgradSyncMethodE3ENS_16CompileConditionILi900EEEEEvPT_S6_S6_PKS5_S8_S8_S8_PKfflPfPj --------------------------
	.section	.nv.constant0._ZN13group_norm_v218gn_bwd_cuda_kernelI6__halfLi320ELi3ELi16ELi20ELi1024ELb1ELb1ELi4ELi320ELi320ELi4ELb1ELi1ELb0ELb0ELNS_15WgradSyncMethodE3ENS_16CompileConditionILi900EEEEEvPT_S6_S6_PKS5_S8_S8_S8_PKfflPfPj,"a",@progbits
	.sectionflags	@""
	.align	4
.nv.constant0._ZN13group_norm_v218gn_bwd_cuda_kernelI6__halfLi320ELi3ELi16ELi20ELi1024ELb1ELb1ELi4ELi320ELi320ELi4ELb1ELi1ELb0ELb0ELNS_15WgradSyncMethodE3ENS_16CompileConditionILi900EEEEEvPT_S6_S6_PKS5_S8_S8_S8_PKfflPfPj:
	.zero		624


//--------------------- .nv.constant0._ZN13group_norm_v218gn_bwd_cuda_kernelI6__halfLi320ELi1ELi16ELi20ELi1024ELb1ELb1ELi8ELi320ELi320ELi4ELb1ELi1ELb0ELb0ELNS_15WgradSyncMethodE3ENS_16CompileConditionILi900EEEEEvPT_S6_S6_PKS5_S8_S8_S8_PKfflPfPj --------------------------
	.section	.nv.constant0._ZN13group_norm_v218gn_bwd_cuda_kernelI6__halfLi320ELi1ELi16ELi20ELi1024ELb1ELb1ELi8ELi320ELi320ELi4ELb1ELi1ELb0ELb0ELNS_15WgradSyncMethodE3ENS_16CompileConditionILi900EEEEEvPT_S6_S6_PKS5_S8_S8_S8_PKfflPfPj,"a",@progbits
	.sectionflags	@""
	.align	4
.nv.constant0._ZN13group_norm_v218gn_bwd_cuda_kernelI6__halfLi320ELi1ELi16ELi20ELi1024ELb1ELb1ELi8ELi320ELi320ELi4ELb1ELi1ELb0ELb0ELNS_15WgradSyncMethodE3ENS_16CompileConditionILi900EEEEEvPT_S6_S6_PKS5_S8_S8_S8_PKfflPfPj:
	.zero		624


//--------------------- .nv.constant0._ZN13group_norm_v218gn_bwd_cuda_kernelI6__halfLi320ELi3ELi16ELi20ELi1024ELb1ELb1ELi8ELi320ELi320ELi4ELb1ELi2ELb0ELb0ELNS_15WgradSyncMethodE3ENS_16CompileConditionILi900EEEEEvPT_S6_S6_PKS5_S8_S8_S8_PKfflPfPj --------------------------
	.section	.nv.constant0._ZN13group_norm_v218gn_bwd_cuda_kernelI6__halfLi320ELi3ELi16ELi20ELi1024ELb1ELb1ELi8ELi320ELi320ELi4ELb1ELi2ELb0ELb0ELNS_15WgradSyncMethodE3ENS_16CompileConditionILi900EEEEEvPT_S6_S6_PKS5_S8_S8_S8_PKfflPfPj,"a",@progbits
	.sectionflags	@""
	.align	4
.nv.constant0._ZN13group_norm_v218gn_bwd_cuda_kernelI6__halfLi320ELi3ELi16ELi20ELi1024ELb1ELb1ELi8ELi320ELi320ELi4ELb1ELi2ELb0ELb0ELNS_15WgradSyncMethodE3ENS_16CompileConditionILi900EEEEEvPT_S6_S6_PKS5_S8_S8_S8_PKfflPfPj:
	.zero		624


//--------------------- .nv.constant0._ZN13group_norm_v218gn_bwd_cuda_kernelI6__halfLi320ELi1ELi16ELi20ELi1024ELb1ELb1ELi16ELi320ELi320ELi4ELb1ELi2ELb0ELb0ELNS_15WgradSyncMethodE3ENS_16CompileConditionILi900EEEEEvPT_S6_S6_PKS5_S8_S8_S8_PKfflPfPj --------------------------
	.section	.nv.constant0._ZN13group_norm_v218gn_bwd_cuda_kernelI6__halfLi320ELi1ELi16ELi20ELi1024ELb1ELb1ELi16ELi320ELi320ELi4ELb1ELi2ELb0ELb0ELNS_15WgradSyncMethodE3ENS_16CompileConditionILi900EEEEEvPT_S6_S6_PKS5_S8_S8_S8_PKfflPfPj,"a",@progbits
	.sectionflags	@""
	.align	4
.nv.constant0._ZN13group_norm_v218gn_bwd_cuda_kernelI6__halfLi320ELi1ELi16ELi20ELi1024ELb1ELb1ELi16ELi320ELi320ELi4ELb1ELi2ELb0ELb0ELNS_15WgradSyncMethodE3ENS_16CompileConditionILi900EEEEEvPT_S6_S6_PKS5_S8_S8_S8_PKfflPfPj:
	.zero		624


//--------------------- .nv.constant0._ZN13group_norm_v218gn_bwd_cuda_kernelI6__halfLi320ELi3ELi16ELi20ELi1024ELb1ELb1ELi16ELi320ELi320ELi4ELb1ELi5ELb0ELb0ELNS_15WgradSyncMethodE3ENS_16CompileConditionILi900EEEEEvPT_S6_S6_PKS5_S8_S8_S8_PKfflPfPj --------------------------
	.section	.nv.constant0._ZN13group_norm_v218gn_bwd_cuda_kernelI6__halfLi320ELi3ELi16ELi20ELi1024ELb1ELb1ELi16ELi320ELi320ELi4ELb1ELi5ELb0ELb0ELNS_15WgradSyncMethodE3ENS_16CompileConditionILi900EEEEEvPT_S6_S6_PKS5_S8_S8_S8_PKfflPfPj,"a",@progbits
	.sectionflags	@""
	.align	4
.nv.constant0._ZN13group_norm_v218gn_bwd_cuda_kernelI6__halfLi320ELi3ELi16ELi20ELi1024ELb1ELb1ELi16ELi320ELi320ELi4ELb1ELi5ELb0ELb0ELNS_15WgradSyncMethodE3ENS_16CompileConditionILi900EEEEEvPT_S6_S6_PKS5_S8_S8_S8_PKfflPfPj:
	.zero		624


//--------------------- .nv.constant0._ZN13group_norm_v218gn_bwd_cuda_kernelI6__halfLi320ELi1ELi16ELi20ELi1024ELb1ELb1ELi32ELi320ELi320ELi4ELb1ELi4ELb0ELb0ELNS_15WgradSyncMethodE3ENS_16CompileConditionILi900EEEEEvPT_S6_S6_PKS5_S8_S8_S8_PKfflPfPj --------------------------
	.section	.nv.constant0._ZN13group_norm_v218gn_bwd_cuda_kernelI6__halfLi320ELi1ELi16ELi20ELi1024ELb1ELb1ELi32ELi320ELi320ELi4ELb1ELi4ELb0ELb0ELNS_15WgradSyncMethodE3ENS_16CompileConditionILi900EEEEEvPT_S6_S6_PKS5_S8_S8_S8_PKfflPfPj,"a",@progbits
	.sectionflags	@""
	.align	4
.nv.constant0._ZN13group_norm_v218gn_bwd_cuda_kernelI6__halfLi320ELi1ELi16ELi20ELi1024ELb1ELb1ELi32ELi320ELi320ELi4ELb1ELi4ELb0ELb0ELNS_15WgradSyncMethodE3ENS_16CompileConditionILi900EEEEEvPT_S6_S6_PKS5_S8_S8_S8_PKfflPfPj:
	.zero		624


//--------------------- .nv.constant0._ZN13group_norm_v218gn_bwd_cuda_kernelI6__halfLi320ELi1ELi16ELi20ELi1024ELb1ELb1ELi64ELi320ELi320ELi4ELb1ELi9ELb0ELb0ELNS_15WgradSyncMethodE3ENS_16CompileConditionILi900EEEEEvPT_S6_S6_PKS5_S8_S8_S8_PKfflPfPj --------------------------
	.section	.nv.constant0._ZN13group_norm_v218gn_bwd_cuda_kernelI6__halfLi320ELi1ELi16ELi20ELi1024ELb1ELb1ELi64ELi320ELi320ELi4ELb1ELi9ELb0ELb0ELNS_15WgradSyncMethodE3ENS_16CompileConditionILi900EEEEEvPT_S6_S6_PKS5_S8_S8_S8_PKfflPfPj,"a",@progbits
	.sectionflags	@""
	.align	4
.nv.constant0._ZN13group_norm_v218gn_bwd_cuda_kernelI6__halfLi320ELi1ELi16ELi20ELi1024ELb1ELb1ELi64ELi320ELi320ELi4ELb1ELi9ELb0ELb0ELNS_15WgradSyncMethodE3ENS_16CompileConditionILi900EEEEEvPT_S6_S6_PKS5_S8_S8_S8_PKfflPfPj:
	.zero		624


//--------------------- .nv.constant0._ZN13group_norm_v218gn_bwd_cuda_kernelI6__halfLi320ELi3ELi16ELi20ELi1024ELb1ELb1ELi32ELi320ELi320ELi4ELb1ELi10ELb0ELb0ELNS_15WgradSyncMethodE3ENS_16CompileConditionILi900EEEEEvPT_S6_S6_PKS5_S8_S8_S8_PKfflPfPj --------------------------
	.section	.nv.constant0._ZN13group_norm_v218gn_bwd_cuda_kernelI6__halfLi320ELi3ELi16ELi20ELi1024ELb1ELb1ELi32ELi320ELi320ELi4ELb1ELi10ELb0ELb0ELNS_15WgradSyncMethodE3ENS_16CompileConditionILi900EEEEEvPT_S6_S6_PKS5_S8_S8_S8_PKfflPfPj,"a",@progbits
	.sectionflags	@""
	.align	4
.nv.constant0._ZN13group_norm_v218gn_bwd_cuda_kernelI6__halfLi320ELi3ELi16ELi20ELi1024ELb1ELb1ELi32ELi320ELi320ELi4ELb1ELi10ELb0ELb0ELNS_15WgradSyncMethodE3ENS_16CompileConditionILi900EEEEEvPT_S6_S6_PKS5_S8_S8_S8_PKfflPfPj:
	.zero		624


//--------------------- .nv.constant0._ZN13group_norm_v218gn_bwd_cuda_kernelI6__halfLi320ELi2ELi16ELi20ELi1024ELb1ELb1ELi32ELi320ELi320ELi4ELb1ELi9ELb0ELb0ELNS_15WgradSyncMethodE3ENS_16CompileConditionILi900EEEEEvPT_S6_S6_PKS5_S8_S8_S8_PKfflPfPj --------------------------
	.section	.nv.constant0._ZN13group_norm_v218gn_bwd_cuda_kernelI6__halfLi320ELi2ELi16ELi20ELi1024ELb1ELb1ELi32ELi320ELi320ELi4ELb1ELi9ELb0ELb0ELNS_15WgradSyncMethodE3ENS_16CompileConditionILi900EEEEEvPT_S6_S6_PKS5_S8_S8_S8_PKfflPfPj,"a",@progbits
	.sectionflags	@""
	.align	4
.nv.constant0._ZN13group_norm_v218gn_bwd_cuda_kernelI6__halfLi320ELi2ELi16ELi20ELi1024ELb1ELb1ELi32ELi320ELi320ELi4ELb1ELi9ELb0ELb0ELNS_15WgradSyncMethodE3ENS_16CompileConditionILi900EEEEEvPT_S6_S6_PKS5_S8_S8_S8_PKfflPfPj:
	.zero		624


//--------------------- .nv.constant0._ZN13group_norm_v214gn_cuda_kernelI6__halfLi320ELi1ELi32ELi10ELi1024ELb0ELi1024ELi10ELi10ELi2ELb0ELi116ELb0ELb0ENS_16CompileConditionILi900EEEEEvPT_PKS4_S7_S7_flPfS8_Pj --------------------------
	.section	.nv.constant0._ZN13group_norm_v214gn_cuda_kernelI6__halfLi320ELi1ELi32ELi10ELi1024ELb0ELi1024ELi10ELi10ELi2ELb0ELi116ELb0ELb0ENS_16CompileConditionILi900EEEEEvPT_PKS4_S7_S7_flPfS8_Pj,"a",@progbits
	.sectionflags	@""
	.align	4
.nv.constant0._ZN13group_norm_v214gn_cuda_kernelI6__halfLi320ELi1ELi32ELi10ELi1024ELb0ELi1024ELi10ELi10ELi2ELb0ELi116ELb0ELb0ENS_16CompileConditionILi900EEEEEvPT_PKS4_S7_S7_flPfS8_Pj:
	.zero		600


//--------------------- .nv.constant0._ZN13group_norm_v214gn_cuda_kernelI6__halfLi320ELi1ELi32ELi10ELi1024ELb0ELi1024ELi10ELi10ELi2ELb0ELi148ELb0ELb0ENS_16CompileConditionILi900EEEEEvPT_PKS4_S7_S7_flPfS8_Pj --------------------------
	.section	.nv.constant0._ZN13group_norm_v214gn_cuda_kernelI6__halfLi320ELi1ELi32ELi10ELi1024ELb0ELi1024ELi10ELi10ELi2ELb0ELi148ELb0ELb0ENS_16CompileConditionILi900EEEEEvPT_PKS4_S7_S7_flPfS8_Pj,"a",@progbits
	.sectionflags	@""
	.align	4
.nv.constant0._ZN13group_norm_v214gn_cuda_kernelI6__halfLi320ELi1ELi32ELi10ELi1024ELb0ELi1024ELi10ELi10ELi2ELb0ELi148ELb0ELb0ENS_16CompileConditionILi900EEEEEvPT_PKS4_S7_S7_flPfS8_Pj:
	.zero		600


//--------------------- .nv.constant0._ZN13group_norm_v214gn_cuda_kernelI6__halfLi320ELi3ELi16ELi20ELi1024ELb1ELi4ELi320ELi320ELi4ELb1ELi1ELb0ELb0ENS_16CompileConditionILi900EEEEEvPT_PKS4_S7_S7_flPfS8_Pj --------------------------
	.section	.nv.constant0._ZN13group_norm_v214gn_cuda_kernelI6__halfLi320ELi3ELi16ELi20ELi1024ELb1ELi4ELi320ELi320ELi4ELb1ELi1ELb0ELb0ENS_16CompileConditionILi900EEEEEvPT_PKS4_S7_S7_flPfS8_Pj,"a",@progbits
	.sectionflags	@""
	.align	4
.nv.constant0._ZN13group_norm_v214gn_cuda_kernelI6__halfLi320ELi3ELi16ELi20ELi1024ELb1ELi4ELi320ELi320ELi4ELb1ELi1ELb0ELb0ENS_16CompileConditionILi900EEEEEvPT_PKS4_S7_S7_flPfS8_Pj:
	.zero		600


//--------------------- .nv.constant0._ZN13group_norm_v214gn_cuda_kernelI6__halfLi320ELi1ELi16ELi20ELi1024ELb1ELi8ELi320ELi320ELi4ELb1ELi1ELb0ELb0ENS_16CompileConditionILi900EEEEEvPT_PKS4_S7_S7_flPfS8_Pj --------------------------
	.section	.nv.constant0._ZN13group_norm_v214gn_cuda_kernelI6__halfLi320ELi1ELi16ELi20ELi1024ELb1ELi8ELi320ELi320ELi4ELb1ELi1ELb0ELb0ENS_16CompileConditionILi900EEEEEvPT_PKS4_S7_S7_flPfS8_Pj,"a",@progbits
	.sectionflags	@""
	.align	4
.nv.constant0._ZN13group_norm_v214gn_cuda_kernelI6__halfLi320ELi1ELi16ELi20ELi1024ELb1ELi8ELi320ELi320ELi4ELb1ELi1ELb0ELb0ENS_16CompileConditionILi900EEEEEvPT_PKS4_S7_S7_flPfS8_Pj:
	.zero		600


//--------------------- .nv.constant0._ZN13group_norm_v214gn_cuda_kernelI6__halfLi320ELi3ELi16ELi20ELi1024ELb1ELi8ELi320ELi320ELi4ELb1ELi2ELb0ELb0ENS_16CompileConditionILi900EEEEEvPT_PKS4_S7_S7_flPfS8_Pj --------------------------
	.section	.nv.constant0._ZN13group_norm_v214gn_cuda_kernelI6__halfLi320ELi3ELi16ELi20ELi1024ELb1ELi8ELi320ELi320ELi4ELb1ELi2ELb0ELb0ENS_16CompileConditionILi900EEEEEvPT_PKS4_S7_S7_flPfS8_Pj,"a",@progbits
	.sectionflags	@""
	.align	4
.nv.constant0._ZN13group_norm_v214gn_cuda_kernelI6__halfLi320ELi3ELi16ELi20ELi1024ELb1ELi8ELi320ELi320ELi4ELb1ELi2ELb0ELb0ENS_16CompileConditionILi900EEEEEvPT_PKS4_S7_S7_flPfS8_Pj:
	.zero		600


//--------------------- .nv.constant0._ZN13group_norm_v214gn_cuda_kernelI6__halfLi320ELi1ELi16ELi20ELi1024ELb1ELi16ELi320ELi320ELi4ELb1ELi2ELb0ELb0ENS_16CompileConditionILi900EEEEEvPT_PKS4_S7_S7_flPfS8_Pj --------------------------
	.section	.nv.constant0._ZN13group_norm_v214gn_cuda_kernelI6__halfLi320ELi1ELi16ELi20ELi1024ELb1ELi16ELi320ELi320ELi4ELb1ELi2ELb0ELb0ENS_16CompileConditionILi900EEEEEvPT_PKS4_S7_S7_flPfS8_Pj,"a",@progbits
	.sectionflags	@""
	.align	4
.nv.constant0._ZN13group_norm_v214gn_cuda_kernelI6__halfLi320ELi1ELi16ELi20ELi1024ELb1ELi16ELi320ELi320ELi4ELb1ELi2ELb0ELb0ENS_16CompileConditionILi900EEEEEvPT_PKS4_S7_S7_flPfS8_Pj:
	.zero		600


//--------------------- .nv.constant0._ZN13group_norm_v214gn_cuda_kernelI6__halfLi320ELi3ELi16ELi20ELi1024ELb1ELi16ELi320ELi320ELi4ELb1ELi5ELb0ELb0ENS_16CompileConditionILi900EEEEEvPT_PKS4_S7_S7_flPfS8_Pj --------------------------
	.section	.nv.constant0._ZN13group_norm_v214gn_cuda_kernelI6__halfLi320ELi3ELi16ELi20ELi1024ELb1ELi16ELi320ELi320ELi4ELb1ELi5ELb0ELb0ENS_16CompileConditionILi900EEEEEvPT_PKS4_S7_S7_flPfS8_Pj,"a",@progbits
	.sectionflags	@""
	.align	4
.nv.constant0._ZN13group_norm_v214gn_cuda_kernelI6__halfLi320ELi3ELi16ELi20ELi1024ELb1ELi16ELi320ELi320ELi4ELb1ELi5ELb0ELb0ENS_16CompileConditionILi900EEEEEvPT_PKS4_S7_S7_flPfS8_Pj:
	.zero		600


//--------------------- .nv.constant0._ZN13group_norm_v214gn_cuda_kernelI6__halfLi320ELi1ELi16ELi20ELi1024ELb1ELi32ELi320ELi320ELi4ELb1ELi4ELb0ELb0ENS_16CompileConditionILi900EEEEEvPT_PKS4_S7_S7_flPfS8_Pj --------------------------
	.section	.nv.constant0._ZN13group_norm_v214gn_cuda_kernelI6__halfLi320ELi1ELi16ELi20ELi1024ELb1ELi32ELi320ELi320ELi4ELb1ELi4ELb0ELb0ENS_16CompileConditionILi900EEEEEvPT_PKS4_S7_S7_flPfS8_Pj,"a",@progbits
	.sectionflags	@""
	.align	4
.nv.constant0._ZN13group_norm_v214gn_cuda_kernelI6__halfLi320ELi1ELi16ELi20ELi1024ELb1ELi32ELi320ELi320ELi4ELb1ELi4ELb0ELb0ENS_16CompileConditionILi900EEEEEvPT_PKS4_S7_S7_flPfS8_Pj:
	.zero		600


//--------------------- .nv.constant0._ZN13group_norm_v214gn_cuda_kernelI6__halfLi320ELi3ELi16ELi20ELi1024ELb1ELi32ELi320ELi320ELi4ELb1ELi10ELb0ELb0ENS_16CompileConditionILi900EEEEEvPT_PKS4_S7_S7_flPfS8_Pj --------------------------
	.section	.nv.constant0._ZN13group_norm_v214gn_cuda_kernelI6__halfLi320ELi3ELi16ELi20ELi1024ELb1ELi32ELi320ELi320ELi4ELb1ELi10ELb0ELb0ENS_16CompileConditionILi900EEEEEvPT_PKS4_S7_S7_flPfS8_Pj,"a",@progbits
	.sectionflags	@""
	.align	4
.nv.constant0._ZN13group_norm_v214gn_cuda_kernelI6__halfLi320ELi3ELi16ELi20ELi1024ELb1ELi32ELi320ELi320ELi4ELb1ELi10ELb0ELb0ENS_16CompileConditionILi900EEEEEvPT_PKS4_S7_S7_flPfS8_Pj:
	.zero		600


//--------------------- .nv.constant0._ZN13group_norm_v214gn_cuda_kernelI6__halfLi320ELi1ELi16ELi20ELi1024ELb1ELi64ELi320ELi320ELi4ELb1ELi9ELb0ELb0ENS_16CompileConditionILi900EEEEEvPT_PKS4_S7_S7_flPfS8_Pj --------------------------
	.section	.nv.constant0._ZN13group_norm_v214gn_cuda_kernelI6__halfLi320ELi1ELi16ELi20ELi1024ELb1ELi64ELi320ELi320ELi4ELb1ELi9ELb0ELb0ENS_16CompileConditionILi900EEEEEvPT_PKS4_S7_S7_flPfS8_Pj,"a",@progbits
	.sectionflags	@""
	.align	4
.nv.constant0._ZN13group_norm_v214gn_cuda_kernelI6__halfLi320ELi1ELi16ELi20ELi1024ELb1ELi64ELi320ELi320ELi4ELb1ELi9ELb0ELb0ENS_16CompileConditionILi900EEEEEvPT_PKS4_S7_S7_flPfS8_Pj:
	.zero		600


//--------------------- .nv.constant0._ZN13group_norm_v214gn_cuda_kernelI6__halfLi320ELi3ELi16ELi20ELi1024ELb1ELi64ELi320ELi320ELi4ELb1ELi21ELb0ELb0ENS_16CompileConditionILi900EEEEEvPT_PKS4_S7_S7_flPfS8_Pj --------------------------
	.section	.nv.constant0._ZN13group_norm_v214gn_cuda_kernelI6__halfLi320ELi3ELi16ELi20ELi1024ELb1ELi64ELi320ELi320ELi4ELb1ELi21ELb0ELb0ENS_16CompileConditionILi900EEEEEvPT_PKS4_S7_S7_flPfS8_Pj,"a",@progbits
	.sectionflags	@""
	.align	4
.nv.constant0._ZN13group_norm_v214gn_cuda_kernelI6__halfLi320ELi3ELi16ELi20ELi1024ELb1ELi64ELi320ELi320ELi4ELb1ELi21ELb0ELb0ENS_16CompileConditionILi900EEEEEvPT_PKS4_S7_S7_flPfS8_Pj:
	.zero		600


//--------------------- .nv.constant0._ZN13group_norm_v214gn_cuda_kernelI6__halfLi320ELi1ELi16ELi20ELi1024ELb1ELi128ELi320ELi320ELi4ELb1ELi18ELb0ELb0ENS_16CompileConditionILi900EEEEEvPT_PKS4_S7_S7_flPfS8_Pj --------------------------
	.section	.nv.constant0._ZN13group_norm_v214gn_cuda_kernelI6__halfLi320ELi1ELi16ELi20ELi1024ELb1ELi128ELi320ELi320ELi4ELb1ELi18ELb0ELb0ENS_16CompileConditionILi900EEEEEvPT_PKS4_S7_S7_flPfS8_Pj,"a",@progbits
	.sectionflags	@""
	.align	4
.nv.constant0._ZN13group_norm_v214gn_cuda_kernelI6__halfLi320ELi1ELi16ELi20ELi1024ELb1ELi128ELi320ELi320ELi4ELb1ELi18ELb0ELb0ENS_16CompileConditionILi900EEEEEvPT_PKS4_S7_S7_flPfS8_Pj:
	.zero		600


//--------------------- SYMBOLS --------------------------

	.type		.nv.reservedSmem.offset0,@object
	.size		.nv.reservedSmem.offset0,0x4
